	.target	sm_90a

	.elftype	@"ET_EXEC"


//--------------------- .note.nv.tkinfo           --------------------------
	.section	.note.nv.tkinfo,"",@"SHT_NOTE"
	.sectionflags	@"SHF_NOTE_NV_TKINFO"
	.tkinfo
        /*0018*/ 	.word	0x00000002
        /*0030*/ 	.string	""
        /*0030*/ 	.string	"ptxas"
        /*0030*/ 	.string	"Cuda compilation tools, release 13.0, V13.0.88"
        /*0030*/ 	.string	"Build cuda_13.0.r13.0/compiler.36424714_0"
        /*0030*/ 	.string	"-arch sm_90a -m 64 "



//--------------------- .note.nv.cuinfo           --------------------------
	.section	.note.nv.cuinfo,"",@"SHT_NOTE"
	.sectionflags	@"SHF_NOTE_NV_CUINFO"
        /*0018*/ 	.short	0x0002
        /*001a*/ 	.short	0x005a
        /*001c*/ 	.short	0x0082
	.zero		2


//--------------------- .nv.info                  --------------------------
	.section	.nv.info,"",@"SHT_CUDA_INFO"
	.align	4


	//----- nvinfo : EIATTR_REGCOUNT
	.align		4
        /*0000*/ 	.byte	0x04, 0x2f
        /*0002*/ 	.short	(.L_20 - .L_19)
	.align		4
.L_19:
        /*0004*/ 	.word	index@(_ZN7cutlass13device_kernelIN5flash11enable_sm90INS1_16FlashAttnFwdSm90INS1_25CollectiveMainloopFwdSm90ILi2EN4cute5tupleIJNS5_1CILi1EEES8_S8_EEENS6_IJNS7_ILi64EEESA_SA_EEELi512ENS_6half_tEfNS_4arch4Sm90ELb1ELb0ELb1ELb1ELb0ELb1ELb1ELb0ELb0ELb1ELb0ELb0EEENS1_21CollectiveEpilogueFwdINS6_IJSA_NS7_ILi512EEESA_EEES9_SC_SE_Li256ELb1ELb1ELb0ELb0EEENS1_36VarlenDynamicPersistentTileSchedulerILi64ELi64ELi256ELi128ELb0ELb1ELb1ELb1ELb1ELb1EEEEEEEEEvNT_6ParamsE)
        /*0008*/ 	.word	0x000000a8


	//----- nvinfo : EIATTR_FRAME_SIZE
	.align		4
.L_20:
        /*000c*/ 	.byte	0x04, 0x11
        /*000e*/ 	.short	(.L_22 - .L_21)
	.align		4
.L_21:
        /*0010*/ 	.word	index@(_ZN7cutlass13device_kernelIN5flash11enable_sm90INS1_16FlashAttnFwdSm90INS1_25CollectiveMainloopFwdSm90ILi2EN4cute5tupleIJNS5_1CILi1EEES8_S8_EEENS6_IJNS7_ILi64EEESA_SA_EEELi512ENS_6half_tEfNS_4arch4Sm90ELb1ELb0ELb1ELb1ELb0ELb1ELb1ELb0ELb0ELb1ELb0ELb0EEENS1_21CollectiveEpilogueFwdINS6_IJSA_NS7_ILi512EEESA_EEES9_SC_SE_Li256ELb1ELb1ELb0ELb0EEENS1_36VarlenDynamicPersistentTileSchedulerILi64ELi64ELi256ELi128ELb0ELb1ELb1ELb1ELb1ELb1EEEEEEEEEvNT_6ParamsE)
        /*0014*/ 	.word	0x00000070


	//----- nvinfo : EIATTR_REGCOUNT
	.align		4
.L_22:
        /*0018*/ 	.byte	0x04, 0x2f
        /*001a*/ 	.short	(.L_24 - .L_23)
	.align		4
.L_23:
        /*001c*/ 	.word	index@(_ZN7cutlass13device_kernelIN5flash11enable_sm90INS1_16FlashAttnFwdSm90INS1_25CollectiveMainloopFwdSm90ILi2EN4cute5tupleIJNS5_1CILi1EEES8_S8_EEENS6_IJNS7_ILi64EEESA_SA_EEELi512ENS_6half_tEfNS_4arch4Sm90ELb1ELb0ELb1ELb1ELb0ELb0ELb1ELb0ELb0ELb1ELb0ELb0EEENS1_21CollectiveEpilogueFwdINS6_IJSA_NS7_ILi512EEESA_EEES9_SC_SE_Li256ELb1ELb1ELb0ELb0EEENS1_36VarlenDynamicPersistentTileSchedulerILi64ELi64ELi256ELi128ELb0ELb1ELb1ELb1ELb1ELb1EEEEEEEEEvNT_6ParamsE)
        /*0020*/ 	.word	0x000000a8


	//----- nvinfo : EIATTR_FRAME_SIZE
	.align		4
.L_24:
        /*0024*/ 	.byte	0x04, 0x11
        /*0026*/ 	.short	(.L_26 - .L_25)
	.align		4
.L_25:
        /*0028*/ 	.word	index@(_ZN7cutlass13device_kernelIN5flash11enable_sm90INS1_16FlashAttnFwdSm90INS1_25CollectiveMainloopFwdSm90ILi2EN4cute5tupleIJNS5_1CILi1EEES8_S8_EEENS6_IJNS7_ILi64EEESA_SA_EEELi512ENS_6half_tEfNS_4arch4Sm90ELb1ELb0ELb1ELb1ELb0ELb0ELb1ELb0ELb0ELb1ELb0ELb0EEENS1_21CollectiveEpilogueFwdINS6_IJSA_NS7_ILi512EEESA_EEES9_SC_SE_Li256ELb1ELb1ELb0ELb0EEENS1_36VarlenDynamicPersistentTileSchedulerILi64ELi64ELi256ELi128ELb0ELb1ELb1ELb1ELb1ELb1EEEEEEEEEvNT_6ParamsE)
        /*002c*/ 	.word	0x00000068


	//----- nvinfo : EIATTR_REGCOUNT
	.align		4
.L_26:
        /*0030*/ 	.byte	0x04, 0x2f
        /*0032*/ 	.short	(.L_28 - .L_27)
	.align		4
.L_27:
        /*0034*/ 	.word	index@(_ZN7cutlass13device_kernelIN5flash11enable_sm90INS1_16FlashAttnFwdSm90INS1_25CollectiveMainloopFwdSm90ILi2EN4cute5tupleIJNS5_1CILi1EEES8_S8_EEENS6_IJNS7_ILi64EEESA_SA_EEELi512ENS_6half_tEfNS_4arch4Sm90ELb1ELb0ELb1ELb1ELb0ELb1ELb0ELb0ELb0ELb1ELb0ELb0EEENS1_21CollectiveEpilogueFwdINS6_IJSA_NS7_ILi512EEESA_EEES9_SC_SE_Li256ELb1ELb1ELb0ELb0EEENS1_36VarlenDynamicPersistentTileSchedulerILi64ELi64ELi256ELi128ELb0ELb1ELb1ELb1ELb1ELb1EEEEEEEEEvNT_6ParamsE)
        /*0038*/ 	.word	0x000000a8


	//----- nvinfo : EIATTR_FRAME_SIZE
	.align		4
.L_28:
        /*003c*/ 	.byte	0x04, 0x11
        /*003e*/ 	.short	(.L_30 - .L_29)
	.align		4
.L_29:
        /*0040*/ 	.word	index@(_ZN7cutlass13device_kernelIN5flash11enable_sm90INS1_16FlashAttnFwdSm90INS1_25CollectiveMainloopFwdSm90ILi2EN4cute5tupleIJNS5_1CILi1EEES8_S8_EEENS6_IJNS7_ILi64EEESA_SA_EEELi512ENS_6half_tEfNS_4arch4Sm90ELb1ELb0ELb1ELb1ELb0ELb1ELb0ELb0ELb0ELb1ELb0ELb0EEENS1_21CollectiveEpilogueFwdINS6_IJSA_NS7_ILi512EEESA_EEES9_SC_SE_Li256ELb1ELb1ELb0ELb0EEENS1_36VarlenDynamicPersistentTileSchedulerILi64ELi64ELi256ELi128ELb0ELb1ELb1ELb1ELb1ELb1EEEEEEEEEvNT_6ParamsE)
        /*0044*/ 	.word	0x00000060


	//----- nvinfo : EIATTR_REGCOUNT
	.align		4
.L_30:
        /*0048*/ 	.byte	0x04, 0x2f
        /*004a*/ 	.short	(.L_32 - .L_31)
	.align		4
.L_31:
        /*004c*/ 	.word	index@(_ZN7cutlass13device_kernelIN5flash11enable_sm90INS1_16FlashAttnFwdSm90INS1_25CollectiveMainloopFwdSm90ILi2EN4cute5tupleIJNS5_1CILi1EEES8_S8_EEENS6_IJNS7_ILi64EEESA_SA_EEELi512ENS_6half_tEfNS_4arch4Sm90ELb1ELb0ELb1ELb1ELb0ELb0ELb0ELb0ELb0ELb1ELb0ELb0EEENS1_21CollectiveEpilogueFwdINS6_IJSA_NS7_ILi512EEESA_EEES9_SC_SE_Li256ELb1ELb1ELb0ELb0EEENS1_36VarlenDynamicPersistentTileSchedulerILi64ELi64ELi256ELi128ELb0ELb1ELb1ELb1ELb1ELb1EEEEEEEEEvNT_6ParamsE)
        /*0050*/ 	.word	0x000000a8


	//----- nvinfo : EIATTR_FRAME_SIZE
	.align		4
.L_32:
        /*0054*/ 	.byte	0x04, 0x11
        /*0056*/ 	.short	(.L_34 - .L_33)
	.align		4
.L_33:
        /*0058*/ 	.word	index@(_ZN7cutlass13device_kernelIN5flash11enable_sm90INS1_16FlashAttnFwdSm90INS1_25CollectiveMainloopFwdSm90ILi2EN4cute5tupleIJNS5_1CILi1EEES8_S8_EEENS6_IJNS7_ILi64EEESA_SA_EEELi512ENS_6half_tEfNS_4arch4Sm90ELb1ELb0ELb1ELb1ELb0ELb0ELb0ELb0ELb0ELb1ELb0ELb0EEENS1_21CollectiveEpilogueFwdINS6_IJSA_NS7_ILi512EEESA_EEES9_SC_SE_Li256ELb1ELb1ELb0ELb0EEENS1_36VarlenDynamicPersistentTileSchedulerILi64ELi64ELi256ELi128ELb0ELb1ELb1ELb1ELb1ELb1EEEEEEEEEvNT_6ParamsE)
        /*005c*/ 	.word	0x00000058


	//----- nvinfo : EIATTR_REGCOUNT
	.align		4
.L_34:
        /*0060*/ 	.byte	0x04, 0x2f
        /*0062*/ 	.short	(.L_36 - .L_35)
	.align		4
.L_35:
        /*0064*/ 	.word	index@(_ZN7cutlass13device_kernelIN5flash11enable_sm90INS1_16FlashAttnFwdSm90INS1_25CollectiveMainloopFwdSm90ILi2EN4cute5tupleIJNS5_1CILi1EEES8_S8_EEENS6_IJNS7_ILi64EEESA_SA_EEELi512ENS_6half_tEfNS_4arch4Sm90ELb1ELb0ELb1ELb0ELb0ELb0ELb1ELb0ELb0ELb1ELb0ELb0EEENS1_21CollectiveEpilogueFwdINS6_IJSA_NS7_ILi512EEESA_EEES9_SC_SE_Li256ELb0ELb1ELb0ELb0EEENS1_30DynamicPersistentTileSchedulerILi256ELi128ELb0ELb1ELb1EEEEEEEEEvNT_6ParamsE)
        /*0068*/ 	.word	0x000000a8


	//----- nvinfo : EIATTR_FRAME_SIZE
	.align		4
.L_36:
        /*006c*/ 	.byte	0x04, 0x11
        /*006e*/ 	.short	(.L_38 - .L_37)
	.align		4
.L_37:
        /*0070*/ 	.word	index@(_ZN7cutlass13device_kernelIN5flash11enable_sm90INS1_16FlashAttnFwdSm90INS1_25CollectiveMainloopFwdSm90ILi2EN4cute5tupleIJNS5_1CILi1EEES8_S8_EEENS6_IJNS7_ILi64EEESA_SA_EEELi512ENS_6half_tEfNS_4arch4Sm90ELb1ELb0ELb1ELb0ELb0ELb0ELb1ELb0ELb0ELb1ELb0ELb0EEENS1_21CollectiveEpilogueFwdINS6_IJSA_NS7_ILi512EEESA_EEES9_SC_SE_Li256ELb0ELb1ELb0ELb0EEENS1_30DynamicPersistentTileSchedulerILi256ELi128ELb0ELb1ELb1EEEEEEEEEvNT_6ParamsE)
        /*0074*/ 	.word	0x00000048


	//----- nvinfo : EIATTR_REGCOUNT
	.align		4
.L_38:
        /*0078*/ 	.byte	0x04, 0x2f
        /*007a*/ 	.short	(.L_40 - .L_39)
	.align		4
.L_39:
        /*007c*/ 	.word	index@(_ZN7cutlass13device_kernelIN5flash11enable_sm90INS1_16FlashAttnFwdSm90INS1_25CollectiveMainloopFwdSm90ILi2EN4cute5tupleIJNS5_1CILi1EEES8_S8_EEENS6_IJNS7_ILi64EEESA_SA_EEELi512ENS_6half_tEfNS_4arch4Sm90ELb1ELb0ELb1ELb0ELb0ELb0ELb0ELb0ELb0ELb1ELb0ELb0EEENS1_21CollectiveEpilogueFwdINS6_IJSA_NS7_ILi512EEESA_EEES9_SC_SE_Li256ELb0ELb1ELb0ELb0EEENS1_30DynamicPersistentTileSchedulerILi256ELi128ELb0ELb1ELb1EEEEEEEEEvNT_6ParamsE)
        /*0080*/ 	.word	0x000000a8


	//----- nvinfo : EIATTR_FRAME_SIZE
	.align		4
.L_40:
        /*0084*/ 	.byte	0x04, 0x11
        /*0086*/ 	.short	(.L_42 - .L_41)
	.align		4
.L_41:
        /*0088*/ 	.word	index@(_ZN7cutlass13device_kernelIN5flash11enable_sm90INS1_16FlashAttnFwdSm90INS1_25CollectiveMainloopFwdSm90ILi2EN4cute5tupleIJNS5_1CILi1EEES8_S8_EEENS6_IJNS7_ILi64EEESA_SA_EEELi512ENS_6half_tEfNS_4arch4Sm90ELb1ELb0ELb1ELb0ELb0ELb0ELb0ELb0ELb0ELb1ELb0ELb0EEENS1_21CollectiveEpilogueFwdINS6_IJSA_NS7_ILi512EEESA_EEES9_SC_SE_Li256ELb0ELb1ELb0ELb0EEENS1_30DynamicPersistentTileSchedulerILi256ELi128ELb0ELb1ELb1EEEEEEEEEvNT_6ParamsE)
        /*008c*/ 	.word	0x00000028


	//----- nvinfo : EIATTR_REGCOUNT
	.align		4
.L_42:
        /*0090*/ 	.byte	0x04, 0x2f
        /*0092*/ 	.short	(.L_44 - .L_43)
	.align		4
.L_43:
        /*0094*/ 	.word	index@(_ZN7cutlass13device_kernelIN5flash11enable_sm90INS1_16FlashAttnFwdSm90INS1_25CollectiveMainloopFwdSm90ILi2EN4cute5tupleIJNS5_1CILi1EEES8_S8_EEENS6_IJNS7_ILi64EEESA_SA_EEELi512ENS_6half_tEfNS_4arch4Sm90ELb0ELb1ELb1ELb1ELb0ELb1ELb1ELb0ELb0ELb1ELb0ELb0EEENS1_21CollectiveEpilogueFwdINS6_IJSA_NS7_ILi512EEESA_EEES9_SC_SE_Li256ELb1ELb1ELb0ELb0EEENS1_36VarlenDynamicPersistentTileSchedulerILi64ELi64ELi256ELi128ELb0ELb1ELb1ELb1ELb0ELb1EEEEEEEEEvNT_6ParamsE)
        /*0098*/ 	.word	0x000000a8


	//----- nvinfo : EIATTR_FRAME_SIZE
	.align		4
.L_44:
        /*009c*/ 	.byte	0x04, 0x11
        /*009e*/ 	.short	(.L_46 - .L_45)
	.align		4
.L_45:
        /*00a0*/ 	.word	index@($_ZN7cutlass13device_kernelIN5flash11enable_sm90INS1_16FlashAttnFwdSm90INS1_25CollectiveMainloopFwdSm90ILi2EN4cute5tupleIJNS5_1CILi1EEES8_S8_EEENS6_IJNS7_ILi64EEESA_SA_EEELi512ENS_6half_tEfNS_4arch4Sm90ELb0ELb1ELb1ELb1ELb0ELb1ELb1ELb0ELb0ELb1ELb0ELb0EEENS1_21CollectiveEpilogueFwdINS6_IJSA_NS7_ILi512EEESA_EEES9_SC_SE_Li256ELb1ELb1ELb0ELb0EEENS1_36VarlenDynamicPersistentTileSchedulerILi64ELi64ELi256ELi128ELb0ELb1ELb1ELb1ELb0ELb1EEEEEEEEEvNT_6ParamsE$_ZZN5flash25CollectiveMainloopFwdSm90ILi2EN4cute5tupleIJNS1_1CILi1EEES4_S4_EEENS2_IJNS3_ILi64EEES6_S6_EEELi512EN7cutlass6half_tEfNS8_4arch4Sm90ELb0ELb1ELb1ELb1ELb0ELb1ELb1ELb0ELb0ELb1ELb0ELb0EE3mmaINS_16FlashAttnFwdSm90ISC_NS_21CollectiveEpilogueFwdINS2_IJS6_NS3_ILi512EEES6_EEES5_S9_SB_Li256ELb1ELb1ELb0ELb0EEENS_36VarlenDynamicPersistentTileSchedulerILi64ELi64ELi256ELi128ELb0ELb1ELb1ELb1ELb0ELb1EEEE13SharedStorageENS1_6TensorINS1_11ArrayEngineIfLm128EEENS1_6LayoutINS2_IJNS2_IJNS3_ILi2EEESR_NS3_ILi32EEEEEES4_S4_EEENS2_IJNS2_IJS4_SR_NS3_ILi4EEEEEENS3_ILi0EEESX_EEEEEEENS_7SoftmaxILi2ELi0EEEEEbRKNSC_6ParamsENS8_25PipelineTmaAsyncNoClusterILi2ENS8_16PipelineTmaAsyncILi2EEEEES19_RNS8_13PipelineStateILj2EEERT0_RT1_iRiRKNS_16SeqlenInfoQKNewKILb1ELb1EEENS2_IJiiiiEEERT_ENKUliT_T0_T1_E_clIZSD_ISM_S10_S12_EbS15_S19_S19_S1C_S1E_S1G_iS1H_S1L_S1M_S1O_EUlRS1P_iE0_NS3_ILb1EEES1W_EEDaiS1P_S1Q_S1R_)
        /*00a4*/ 	.word	0x000004b0


	//----- nvinfo : EIATTR_FRAME_SIZE
	.align		4
.L_46:
        /*00a8*/ 	.byte	0x04, 0x11
        /*00aa*/ 	.short	(.L_48 - .L_47)
	.align		4
.L_47:
        /*00ac*/ 	.word	index@(_ZN7cutlass13device_kernelIN5flash11enable_sm90INS1_16FlashAttnFwdSm90INS1_25CollectiveMainloopFwdSm90ILi2EN4cute5tupleIJNS5_1CILi1EEES8_S8_EEENS6_IJNS7_ILi64EEESA_SA_EEELi512ENS_6half_tEfNS_4arch4Sm90ELb0ELb1ELb1ELb1ELb0ELb1ELb1ELb0ELb0ELb1ELb0ELb0EEENS1_21CollectiveEpilogueFwdINS6_IJSA_NS7_ILi512EEESA_EEES9_SC_SE_Li256ELb1ELb1ELb0ELb0EEENS1_36VarlenDynamicPersistentTileSchedulerILi64ELi64ELi256ELi128ELb0ELb1ELb1ELb1ELb0ELb1EEEEEEEEEvNT_6ParamsE)
        /*00b0*/ 	.word	0x000004b0


	//----- nvinfo : EIATTR_REGCOUNT
	.align		4
.L_48:
        /*00b4*/ 	.byte	0x04, 0x2f
        /*00b6*/ 	.short	(.L_50 - .L_49)
	.align		4
.L_49:
        /*00b8*/ 	.word	index@(_ZN7cutlass13device_kernelIN5flash11enable_sm90INS1_16FlashAttnFwdSm90INS1_25CollectiveMainloopFwdSm90ILi2EN4cute5tupleIJNS5_1CILi1EEES8_S8_EEENS6_IJNS7_ILi64EEESA_SA_EEELi512ENS_6half_tEfNS_4arch4Sm90ELb0ELb1ELb1ELb1ELb0ELb0ELb1ELb0ELb0ELb1ELb0ELb0EEENS1_21CollectiveEpilogueFwdINS6_IJSA_NS7_ILi512EEESA_EEES9_SC_SE_Li256ELb1ELb1ELb0ELb0EEENS1_36VarlenDynamicPersistentTileSchedulerILi64ELi64ELi256ELi128ELb0ELb1ELb1ELb1ELb0ELb1EEEEEEEEEvNT_6ParamsE)
        /*00bc*/ 	.word	0x000000a8


	//----- nvinfo : EIATTR_FRAME_SIZE
	.align		4
.L_50:
        /*00c0*/ 	.byte	0x04, 0x11
        /*00c2*/ 	.short	(.L_52 - .L_51)
	.align		4
.L_51:
        /*00c4*/ 	.word	index@($_ZN7cutlass13device_kernelIN5flash11enable_sm90INS1_16FlashAttnFwdSm90INS1_25CollectiveMainloopFwdSm90ILi2EN4cute5tupleIJNS5_1CILi1EEES8_S8_EEENS6_IJNS7_ILi64EEESA_SA_EEELi512ENS_6half_tEfNS_4arch4Sm90ELb0ELb1ELb1ELb1ELb0ELb0ELb1ELb0ELb0ELb1ELb0ELb0EEENS1_21CollectiveEpilogueFwdINS6_IJSA_NS7_ILi512EEESA_EEES9_SC_SE_Li256ELb1ELb1ELb0ELb0EEENS1_36VarlenDynamicPersistentTileSchedulerILi64ELi64ELi256ELi128ELb0ELb1ELb1ELb1ELb0ELb1EEEEEEEEEvNT_6ParamsE$_ZZN5flash25CollectiveMainloopFwdSm90ILi2EN4cute5tupleIJNS1_1CILi1EEES4_S4_EEENS2_IJNS3_ILi64EEES6_S6_EEELi512EN7cutlass6half_tEfNS8_4arch4Sm90ELb0ELb1ELb1ELb1ELb0ELb0ELb1ELb0ELb0ELb1ELb0ELb0EE3mmaINS_16FlashAttnFwdSm90ISC_NS_21CollectiveEpilogueFwdINS2_IJS6_NS3_ILi512EEES6_EEES5_S9_SB_Li256ELb1ELb1ELb0ELb0EEENS_36VarlenDynamicPersistentTileSchedulerILi64ELi64ELi256ELi128ELb0ELb1ELb1ELb1ELb0ELb1EEEE13SharedStorageENS1_6TensorINS1_11ArrayEngineIfLm128EEENS1_6LayoutINS2_IJNS2_IJNS3_ILi2EEESR_NS3_ILi32EEEEEES4_S4_EEENS2_IJNS2_IJS4_SR_NS3_ILi4EEEEEENS3_ILi0EEESX_EEEEEEENS_7SoftmaxILi2ELi0EEEEEbRKNSC_6ParamsENS8_25PipelineTmaAsyncNoClusterILi2ENS8_16PipelineTmaAsyncILi2EEEEES19_RNS8_13PipelineStateILj2EEERT0_RT1_iRiRKNS_16SeqlenInfoQKNewKILb1ELb0EEENS2_IJiiiiEEERT_ENKUliT_T0_T1_E_clIZSD_ISM_S10_S12_EbS15_S19_S19_S1C_S1E_S1G_iS1H_S1L_S1M_S1O_EUlRS1P_iE0_NS3_ILb1EEES1W_EEDaiS1P_S1Q_S1R_)
        /*00c8*/ 	.word	0x000004b0


	//----- nvinfo : EIATTR_FRAME_SIZE
	.align		4
.L_52:
        /*00cc*/ 	.byte	0x04, 0x11
        /*00ce*/ 	.short	(.L_54 - .L_53)
	.align		4
.L_53:
        /*00d0*/ 	.word	index@(_ZN7cutlass13device_kernelIN5flash11enable_sm90INS1_16FlashAttnFwdSm90INS1_25CollectiveMainloopFwdSm90ILi2EN4cute5tupleIJNS5_1CILi1EEES8_S8_EEENS6_IJNS7_ILi64EEESA_SA_EEELi512ENS_6half_tEfNS_4arch4Sm90ELb0ELb1ELb1ELb1ELb0ELb0ELb1ELb0ELb0ELb1ELb0ELb0EEENS1_21CollectiveEpilogueFwdINS6_IJSA_NS7_ILi512EEESA_EEES9_SC_SE_Li256ELb1ELb1ELb0ELb0EEENS1_36VarlenDynamicPersistentTileSchedulerILi64ELi64ELi256ELi128ELb0ELb1ELb1ELb1ELb0ELb1EEEEEEEEEvNT_6ParamsE)
        /*00d4*/ 	.word	0x000004b0


	//----- nvinfo : EIATTR_REGCOUNT
	.align		4
.L_54:
        /*00d8*/ 	.byte	0x04, 0x2f
        /*00da*/ 	.short	(.L_56 - .L_55)
	.align		4
.L_55:
        /*00dc*/ 	.word	index@(_ZN7cutlass13device_kernelIN5flash11enable_sm90INS1_16FlashAttnFwdSm90INS1_25CollectiveMainloopFwdSm90ILi2EN4cute5tupleIJNS5_1CILi1EEES8_S8_EEENS6_IJNS7_ILi64EEESA_SA_EEELi512ENS_6half_tEfNS_4arch4Sm90ELb0ELb1ELb1ELb1ELb0ELb1ELb0ELb0ELb0ELb1ELb0ELb0EEENS1_21CollectiveEpilogueFwdINS6_IJSA_NS7_ILi512EEESA_EEES9_SC_SE_Li256ELb1ELb1ELb0ELb0EEENS1_36VarlenDynamicPersistentTileSchedulerILi64ELi64ELi256ELi128ELb0ELb1ELb1ELb1ELb0ELb1EEEEEEEEEvNT_6ParamsE)
        /*00e0*/ 	.word	0x000000a8


	//----- nvinfo : EIATTR_FRAME_SIZE
	.align		4
.L_56:
        /*00e4*/ 	.byte	0x04, 0x11
        /*00e6*/ 	.short	(.L_58 - .L_57)
	.align		4
.L_57:
        /*00e8*/ 	.word	index@(_ZN7cutlass13device_kernelIN5flash11enable_sm90INS1_16FlashAttnFwdSm90INS1_25CollectiveMainloopFwdSm90ILi2EN4cute5tupleIJNS5_1CILi1EEES8_S8_EEENS6_IJNS7_ILi64EEESA_SA_EEELi512ENS_6half_tEfNS_4arch4Sm90ELb0ELb1ELb1ELb1ELb0ELb1ELb0ELb0ELb0ELb1ELb0ELb0EEENS1_21CollectiveEpilogueFwdINS6_IJSA_NS7_ILi512EEESA_EEES9_SC_SE_Li256ELb1ELb1ELb0ELb0EEENS1_36VarlenDynamicPersistentTileSchedulerILi64ELi64ELi256ELi128ELb0ELb1ELb1ELb1ELb0ELb1EEEEEEEEEvNT_6ParamsE)
        /*00ec*/ 	.word	0x00000050


	//----- nvinfo : EIATTR_REGCOUNT
	.align		4
.L_58:
        /*00f0*/ 	.byte	0x04, 0x2f
        /*00f2*/ 	.short	(.L_60 - .L_59)
	.align		4
.L_59:
        /*00f4*/ 	.word	index@(_ZN7cutlass13device_kernelIN5flash11enable_sm90INS1_16FlashAttnFwdSm90INS1_25CollectiveMainloopFwdSm90ILi2EN4cute5tupleIJNS5_1CILi1EEES8_S8_EEENS6_IJNS7_ILi64EEESA_SA_EEELi512ENS_6half_tEfNS_4arch4Sm90ELb0ELb1ELb1ELb1ELb0ELb0ELb0ELb0ELb0ELb1ELb0ELb0EEENS1_21CollectiveEpilogueFwdINS6_IJSA_NS7_ILi512EEESA_EEES9_SC_SE_Li256ELb1ELb1ELb0ELb0EEENS1_36VarlenDynamicPersistentTileSchedulerILi64ELi64ELi256ELi128ELb0ELb1ELb1ELb1ELb0ELb1EEEEEEEEEvNT_6ParamsE)
        /*00f8*/ 	.word	0x000000a8


	//----- nvinfo : EIATTR_FRAME_SIZE
	.align		4
.L_60:
        /*00fc*/ 	.byte	0x04, 0x11
        /*00fe*/ 	.short	(.L_62 - .L_61)
	.align		4
.L_61:
        /*0100*/ 	.word	index@(_ZN7cutlass13device_kernelIN5flash11enable_sm90INS1_16FlashAttnFwdSm90INS1_25CollectiveMainloopFwdSm90ILi2EN4cute5tupleIJNS5_1CILi1EEES8_S8_EEENS6_IJNS7_ILi64EEESA_SA_EEELi512ENS_6half_tEfNS_4arch4Sm90ELb0ELb1ELb1ELb1ELb0ELb0ELb0ELb0ELb0ELb1ELb0ELb0EEENS1_21CollectiveEpilogueFwdINS6_IJSA_NS7_ILi512EEESA_EEES9_SC_SE_Li256ELb1ELb1ELb0ELb0EEENS1_36VarlenDynamicPersistentTileSchedulerILi64ELi64ELi256ELi128ELb0ELb1ELb1ELb1ELb0ELb1EEEEEEEEEvNT_6ParamsE)
        /*0104*/ 	.word	0x00000048


	//----- nvinfo : EIATTR_REGCOUNT
	.align		4
.L_62:
        /*0108*/ 	.byte	0x04, 0x2f
        /*010a*/ 	.short	(.L_64 - .L_63)
	.align		4
.L_63:
        /*010c*/ 	.word	index@(_ZN7cutlass13device_kernelIN5flash11enable_sm90INS1_16FlashAttnFwdSm90INS1_25CollectiveMainloopFwdSm90ILi2EN4cute5tupleIJNS5_1CILi1EEES8_S8_EEENS6_IJNS7_ILi64EEESA_SA_EEELi512ENS_6half_tEfNS_4arch4Sm90ELb0ELb1ELb1ELb0ELb0ELb0ELb1ELb0ELb0ELb1ELb0ELb0EEENS1_21CollectiveEpilogueFwdINS6_IJSA_NS7_ILi512EEESA_EEES9_SC_SE_Li256ELb0ELb1ELb0ELb0EEENS1_30DynamicPersistentTileSchedulerILi256ELi128ELb0ELb1ELb1EEEEEEEEEvNT_6ParamsE)
        /*0110*/ 	.word	0x000000a8


	//----- nvinfo : EIATTR_FRAME_SIZE
	.align		4
.L_64:
        /*0114*/ 	.byte	0x04, 0x11
        /*0116*/ 	.short	(.L_66 - .L_65)
	.align		4
.L_65:
        /*0118*/ 	.word	index@($_ZN7cutlass13device_kernelIN5flash11enable_sm90INS1_16FlashAttnFwdSm90INS1_25CollectiveMainloopFwdSm90ILi2EN4cute5tupleIJNS5_1CILi1EEES8_S8_EEENS6_IJNS7_ILi64EEESA_SA_EEELi512ENS_6half_tEfNS_4arch4Sm90ELb0ELb1ELb1ELb0ELb0ELb0ELb1ELb0ELb0ELb1ELb0ELb0EEENS1_21CollectiveEpilogueFwdINS6_IJSA_NS7_ILi512EEESA_EEES9_SC_SE_Li256ELb0ELb1ELb0ELb0EEENS1_30DynamicPersistentTileSchedulerILi256ELi128ELb0ELb1ELb1EEEEEEEEEvNT_6ParamsE$_ZZN5flash25CollectiveMainloopFwdSm90ILi2EN4cute5tupleIJNS1_1CILi1EEES4_S4_EEENS2_IJNS3_ILi64EEES6_S6_EEELi512EN7cutlass6half_tEfNS8_4arch4Sm90ELb0ELb1ELb1ELb0ELb0ELb0ELb1ELb0ELb0ELb1ELb0ELb0EE3mmaINS_16FlashAttnFwdSm90ISC_NS_21CollectiveEpilogueFwdINS2_IJS6_NS3_ILi512EEES6_EEES5_S9_SB_Li256ELb0ELb1ELb0ELb0EEENS_30DynamicPersistentTileSchedulerILi256ELi128ELb0ELb1ELb1EEEE13SharedStorageENS1_6TensorINS1_11ArrayEngineIfLm128EEENS1_6LayoutINS2_IJNS2_IJNS3_ILi2EEESR_NS3_ILi32EEEEEES4_S4_EEENS2_IJNS2_IJS4_SR_NS3_ILi4EEEEEENS3_ILi0EEESX_EEEEEEENS_7SoftmaxILi2ELi0EEEEEbRKNSC_6ParamsENS8_25PipelineTmaAsyncNoClusterILi2ENS8_16PipelineTmaAsyncILi2EEEEES19_RNS8_13PipelineStateILj2EEERT0_RT1_iRiRKNS_16SeqlenInfoQKNewKILb0ELb0EEENS2_IJiiiiEEERT_ENKUliT_T0_T1_E_clIZSD_ISM_S10_S12_EbS15_S19_S19_S1C_S1E_S1G_iS1H_S1L_S1M_S1O_EUlRS1P_iE0_NS3_ILb1EEES1W_EEDaiS1P_S1Q_S1R_)
        /*011c*/ 	.word	0x00000490


	//----- nvinfo : EIATTR_FRAME_SIZE
	.align		4
.L_66:
        /*0120*/ 	.byte	0x04, 0x11
        /*0122*/ 	.short	(.L_68 - .L_67)
	.align		4
.L_67:
        /*0124*/ 	.word	index@(_ZN7cutlass13device_kernelIN5flash11enable_sm90INS1_16FlashAttnFwdSm90INS1_25CollectiveMainloopFwdSm90ILi2EN4cute5tupleIJNS5_1CILi1EEES8_S8_EEENS6_IJNS7_ILi64EEESA_SA_EEELi512ENS_6half_tEfNS_4arch4Sm90ELb0ELb1ELb1ELb0ELb0ELb0ELb1ELb0ELb0ELb1ELb0ELb0EEENS1_21CollectiveEpilogueFwdINS6_IJSA_NS7_ILi512EEESA_EEES9_SC_SE_Li256ELb0ELb1ELb0ELb0EEENS1_30DynamicPersistentTileSchedulerILi256ELi128ELb0ELb1ELb1EEEEEEEEEvNT_6ParamsE)
        /*0128*/ 	.word	0x00000490


	//----- nvinfo : EIATTR_REGCOUNT
	.align		4
.L_68:
        /*012c*/ 	.byte	0x04, 0x2f
        /*012e*/ 	.short	(.L_70 - .L_69)
	.align		4
.L_69:
        /*0130*/ 	.word	index@(_ZN7cutlass13device_kernelIN5flash11enable_sm90INS1_16FlashAttnFwdSm90INS1_25CollectiveMainloopFwdSm90ILi2EN4cute5tupleIJNS5_1CILi1EEES8_S8_EEENS6_IJNS7_ILi64EEESA_SA_EEELi512ENS_6half_tEfNS_4arch4Sm90ELb0ELb1ELb1ELb0ELb0ELb0ELb0ELb0ELb0ELb1ELb0ELb0EEENS1_21CollectiveEpilogueFwdINS6_IJSA_NS7_ILi512EEESA_EEES9_SC_SE_Li256ELb0ELb1ELb0ELb0EEENS1_30DynamicPersistentTileSchedulerILi256ELi128ELb0ELb1ELb1EEEEEEEEEvNT_6ParamsE)
        /*0134*/ 	.word	0x000000a8


	//----- nvinfo : EIATTR_FRAME_SIZE
	.align		4
.L_70:
        /*0138*/ 	.byte	0x04, 0x11
        /*013a*/ 	.short	(.L_72 - .L_71)
	.align		4
.L_71:
        /*013c*/ 	.word	index@(_ZN7cutlass13device_kernelIN5flash11enable_sm90INS1_16FlashAttnFwdSm90INS1_25CollectiveMainloopFwdSm90ILi2EN4cute5tupleIJNS5_1CILi1EEES8_S8_EEENS6_IJNS7_ILi64EEESA_SA_EEELi512ENS_6half_tEfNS_4arch4Sm90ELb0ELb1ELb1ELb0ELb0ELb0ELb0ELb0ELb0ELb1ELb0ELb0EEENS1_21CollectiveEpilogueFwdINS6_IJSA_NS7_ILi512EEESA_EEES9_SC_SE_Li256ELb0ELb1ELb0ELb0EEENS1_30DynamicPersistentTileSchedulerILi256ELi128ELb0ELb1ELb1EEEEEEEEEvNT_6ParamsE)
        /*0140*/ 	.word	0x00000028


	//----- nvinfo : EIATTR_REGCOUNT
	.align		4
.L_72:
        /*0144*/ 	.byte	0x04, 0x2f
        /*0146*/ 	.short	(.L_74 - .L_73)
	.align		4
.L_73:
        /*0148*/ 	.word	index@(_ZN7cutlass13device_kernelIN5flash11enable_sm90INS1_16FlashAttnFwdSm90INS1_25CollectiveMainloopFwdSm90ILi2EN4cute5tupleIJNS5_1CILi1EEES8_S8_EEENS6_IJNS7_ILi64EEESA_SA_EEELi512ENS_6half_tEfNS_4arch4Sm90ELb0ELb0ELb1ELb1ELb0ELb1ELb1ELb0ELb0ELb1ELb0ELb0EEENS1_21CollectiveEpilogueFwdINS6_IJSA_NS7_ILi512EEESA_EEES9_SC_SE_Li256ELb1ELb1ELb0ELb0EEENS1_36VarlenDynamicPersistentTileSchedulerILi64ELi64ELi256ELi128ELb0ELb1ELb1ELb0ELb1ELb1EEEEEEEEEvNT_6ParamsE)
        /*014c*/ 	.word	0x000000a8


	//----- nvinfo : EIATTR_FRAME_SIZE
	.align		4
.L_74:
        /*0150*/ 	.byte	0x04, 0x11
        /*0152*/ 	.short	(.L_76 - .L_75)
	.align		4
.L_75:
        /*0154*/ 	.word	index@(_ZN7cutlass13device_kernelIN5flash11enable_sm90INS1_16FlashAttnFwdSm90INS1_25CollectiveMainloopFwdSm90ILi2EN4cute5tupleIJNS5_1CILi1EEES8_S8_EEENS6_IJNS7_ILi64EEESA_SA_EEELi512ENS_6half_tEfNS_4arch4Sm90ELb0ELb0ELb1ELb1ELb0ELb1ELb1ELb0ELb0ELb1ELb0ELb0EEENS1_21CollectiveEpilogueFwdINS6_IJSA_NS7_ILi512EEESA_EEES9_SC_SE_Li256ELb1ELb1ELb0ELb0EEENS1_36VarlenDynamicPersistentTileSchedulerILi64ELi64ELi256ELi128ELb0ELb1ELb1ELb0ELb1ELb1EEEEEEEEEvNT_6ParamsE)
        /*0158*/ 	.word	0x00000078


	//----- nvinfo : EIATTR_REGCOUNT
	.align		4
.L_76:
        /*015c*/ 	.byte	0x04, 0x2f
        /*015e*/ 	.short	(.L_78 - .L_77)
	.align		4
.L_77:
        /*0160*/ 	.word	index@(_ZN7cutlass13device_kernelIN5flash11enable_sm90INS1_16FlashAttnFwdSm90INS1_25CollectiveMainloopFwdSm90ILi2EN4cute5tupleIJNS5_1CILi1EEES8_S8_EEENS6_IJNS7_ILi64EEESA_SA_EEELi512ENS_6half_tEfNS_4arch4Sm90ELb0ELb0ELb1ELb1ELb0ELb0ELb1ELb0ELb0ELb1ELb0ELb0EEENS1_21CollectiveEpilogueFwdINS6_IJSA_NS7_ILi512EEESA_EEES9_SC_SE_Li256ELb1ELb1ELb0ELb0EEENS1_36VarlenDynamicPersistentTileSchedulerILi64ELi64ELi256ELi128ELb0ELb1ELb1ELb0ELb1ELb1EEEEEEEEEvNT_6ParamsE)
        /*0164*/ 	.word	0x000000a8


	//----- nvinfo : EIATTR_FRAME_SIZE
	.align		4
.L_78:
        /*0168*/ 	.byte	0x04, 0x11
        /*016a*/ 	.short	(.L_80 - .L_79)
	.align		4
.L_79:
        /*016c*/ 	.word	index@(_ZN7cutlass13device_kernelIN5flash11enable_sm90INS1_16FlashAttnFwdSm90INS1_25CollectiveMainloopFwdSm90ILi2EN4cute5tupleIJNS5_1CILi1EEES8_S8_EEENS6_IJNS7_ILi64EEESA_SA_EEELi512ENS_6half_tEfNS_4arch4Sm90ELb0ELb0ELb1ELb1ELb0ELb0ELb1ELb0ELb0ELb1ELb0ELb0EEENS1_21CollectiveEpilogueFwdINS6_IJSA_NS7_ILi512EEESA_EEES9_SC_SE_Li256ELb1ELb1ELb0ELb0EEENS1_36VarlenDynamicPersistentTileSchedulerILi64ELi64ELi256ELi128ELb0ELb1ELb1ELb0ELb1ELb1EEEEEEEEEvNT_6ParamsE)
        /*0170*/ 	.word	0x00000070


	//----- nvinfo : EIATTR_REGCOUNT
	.align		4
.L_80:
        /*0174*/ 	.byte	0x04, 0x2f
        /*0176*/ 	.short	(.L_82 - .L_81)
	.align		4
.L_81:
        /*0178*/ 	.word	index@(_ZN7cutlass13device_kernelIN5flash11enable_sm90INS1_16FlashAttnFwdSm90INS1_25CollectiveMainloopFwdSm90ILi2EN4cute5tupleIJNS5_1CILi1EEES8_S8_EEENS6_IJNS7_ILi64EEESA_SA_EEELi512ENS_6half_tEfNS_4arch4Sm90ELb0ELb0ELb1ELb1ELb0ELb1ELb0ELb0ELb0ELb1ELb0ELb0EEENS1_21CollectiveEpilogueFwdINS6_IJSA_NS7_ILi512EEESA_EEES9_SC_SE_Li256ELb1ELb1ELb0ELb0EEENS1_36VarlenDynamicPersistentTileSchedulerILi64ELi64ELi256ELi128ELb0ELb1ELb1ELb0ELb1ELb1EEEEEEEEEvNT_6ParamsE)
        /*017c*/ 	.word	0x000000a8


	//----- nvinfo : EIATTR_FRAME_SIZE
	.align		4
.L_82:
        /*0180*/ 	.byte	0x04, 0x11
        /*0182*/ 	.short	(.L_84 - .L_83)
	.align		4
.L_83:
        /*0184*/ 	.word	index@(_ZN7cutlass13device_kernelIN5flash11enable_sm90INS1_16FlashAttnFwdSm90INS1_25CollectiveMainloopFwdSm90ILi2EN4cute5tupleIJNS5_1CILi1EEES8_S8_EEENS6_IJNS7_ILi64EEESA_SA_EEELi512ENS_6half_tEfNS_4arch4Sm90ELb0ELb0ELb1ELb1ELb0ELb1ELb0ELb0ELb0ELb1ELb0ELb0EEENS1_21CollectiveEpilogueFwdINS6_IJSA_NS7_ILi512EEESA_EEES9_SC_SE_Li256ELb1ELb1ELb0ELb0EEENS1_36VarlenDynamicPersistentTileSchedulerILi64ELi64ELi256ELi128ELb0ELb1ELb1ELb0ELb1ELb1EEEEEEEEEvNT_6ParamsE)
        /*0188*/ 	.word	0x00000068


	//----- nvinfo : EIATTR_REGCOUNT
	.align		4
.L_84:
        /*018c*/ 	.byte	0x04, 0x2f
        /*018e*/ 	.short	(.L_86 - .L_85)
	.align		4
.L_85:
        /*0190*/ 	.word	index@(_ZN7cutlass13device_kernelIN5flash11enable_sm90INS1_16FlashAttnFwdSm90INS1_25CollectiveMainloopFwdSm90ILi2EN4cute5tupleIJNS5_1CILi1EEES8_S8_EEENS6_IJNS7_ILi64EEESA_SA_EEELi512ENS_6half_tEfNS_4arch4Sm90ELb0ELb0ELb1ELb1ELb0ELb0ELb0ELb0ELb0ELb1ELb0ELb0EEENS1_21CollectiveEpilogueFwdINS6_IJSA_NS7_ILi512EEESA_EEES9_SC_SE_Li256ELb1ELb1ELb0ELb0EEENS1_36VarlenDynamicPersistentTileSchedulerILi64ELi64ELi256ELi128ELb0ELb1ELb1ELb0ELb1ELb1EEEEEEEEEvNT_6ParamsE)
        /*0194*/ 	.word	0x000000a8


	//----- nvinfo : EIATTR_FRAME_SIZE
	.align		4
.L_86:
        /*0198*/ 	.byte	0x04, 0x11
        /*019a*/ 	.short	(.L_88 - .L_87)
	.align		4
.L_87:
        /*019c*/ 	.word	index@(_ZN7cutlass13device_kernelIN5flash11enable_sm90INS1_16FlashAttnFwdSm90INS1_25CollectiveMainloopFwdSm90ILi2EN4cute5tupleIJNS5_1CILi1EEES8_S8_EEENS6_IJNS7_ILi64EEESA_SA_EEELi512ENS_6half_tEfNS_4arch4Sm90ELb0ELb0ELb1ELb1ELb0ELb0ELb0ELb0ELb0ELb1ELb0ELb0EEENS1_21CollectiveEpilogueFwdINS6_IJSA_NS7_ILi512EEESA_EEES9_SC_SE_Li256ELb1ELb1ELb0ELb0EEENS1_36VarlenDynamicPersistentTileSchedulerILi64ELi64ELi256ELi128ELb0ELb1ELb1ELb0ELb1ELb1EEEEEEEEEvNT_6ParamsE)
        /*01a0*/ 	.word	0x00000060


	//----- nvinfo : EIATTR_REGCOUNT
	.align		4
.L_88:
        /*01a4*/ 	.byte	0x04, 0x2f
        /*01a6*/ 	.short	(.L_90 - .L_89)
	.align		4
.L_89:
        /*01a8*/ 	.word	index@(_ZN7cutlass13device_kernelIN5flash11enable_sm90INS1_16FlashAttnFwdSm90INS1_25CollectiveMainloopFwdSm90ILi2EN4cute5tupleIJNS5_1CILi1EEES8_S8_EEENS6_IJNS7_ILi64EEESA_SA_EEELi512ENS_6half_tEfNS_4arch4Sm90ELb0ELb0ELb1ELb0ELb0ELb0ELb1ELb0ELb0ELb1ELb0ELb0EEENS1_21CollectiveEpilogueFwdINS6_IJSA_NS7_ILi512EEESA_EEES9_SC_SE_Li256ELb0ELb1ELb0ELb0EEENS1_29StaticPersistentTileSchedulerILb0EEEEEEEEEvNT_6ParamsE)
        /*01ac*/ 	.word	0x000000a8


	//----- nvinfo : EIATTR_FRAME_SIZE
	.align		4
.L_90:
        /*01b0*/ 	.byte	0x04, 0x11
        /*01b2*/ 	.short	(.L_92 - .L_91)
	.align		4
.L_91:
        /*01b4*/ 	.word	index@(_ZN7cutlass13device_kernelIN5flash11enable_sm90INS1_16FlashAttnFwdSm90INS1_25CollectiveMainloopFwdSm90ILi2EN4cute5tupleIJNS5_1CILi1EEES8_S8_EEENS6_IJNS7_ILi64EEESA_SA_EEELi512ENS_6half_tEfNS_4arch4Sm90ELb0ELb0ELb1ELb0ELb0ELb0ELb1ELb0ELb0ELb1ELb0ELb0EEENS1_21CollectiveEpilogueFwdINS6_IJSA_NS7_ILi512EEESA_EEES9_SC_SE_Li256ELb0ELb1ELb0ELb0EEENS1_29StaticPersistentTileSchedulerILb0EEEEEEEEEvNT_6ParamsE)
        /*01b8*/ 	.word	0x00000058


	//----- nvinfo : EIATTR_REGCOUNT
	.align		4
.L_92:
        /*01bc*/ 	.byte	0x04, 0x2f
        /*01be*/ 	.short	(.L_94 - .L_93)
	.align		4
.L_93:
        /*01c0*/ 	.word	index@(_ZN7cutlass13device_kernelIN5flash11enable_sm90INS1_16FlashAttnFwdSm90INS1_25CollectiveMainloopFwdSm90ILi2EN4cute5tupleIJNS5_1CILi1EEES8_S8_EEENS6_IJNS7_ILi64EEESA_SA_EEELi512ENS_6half_tEfNS_4arch4Sm90ELb0ELb0ELb1ELb0ELb0ELb0ELb0ELb0ELb0ELb1ELb0ELb0EEENS1_21CollectiveEpilogueFwdINS6_IJSA_NS7_ILi512EEESA_EEES9_SC_SE_Li256ELb0ELb1ELb0ELb0EEENS1_29StaticPersistentTileSchedulerILb0EEEEEEEEEvNT_6ParamsE)
        /*01c4*/ 	.word	0x000000a8


	//----- nvinfo : EIATTR_FRAME_SIZE
	.align		4
.L_94:
        /*01c8*/ 	.byte	0x04, 0x11
        /*01ca*/ 	.short	(.L_96 - .L_95)
	.align		4
.L_95:
        /*01cc*/ 	.word	index@(_ZN7cutlass13device_kernelIN5flash11enable_sm90INS1_16FlashAttnFwdSm90INS1_25CollectiveMainloopFwdSm90ILi2EN4cute5tupleIJNS5_1CILi1EEES8_S8_EEENS6_IJNS7_ILi64EEESA_SA_EEELi512ENS_6half_tEfNS_4arch4Sm90ELb0ELb0ELb1ELb0ELb0ELb0ELb0ELb0ELb0ELb1ELb0ELb0EEENS1_21CollectiveEpilogueFwdINS6_IJSA_NS7_ILi512EEESA_EEES9_SC_SE_Li256ELb0ELb1ELb0ELb0EEENS1_29StaticPersistentTileSchedulerILb0EEEEEEEEEvNT_6ParamsE)
        /*01d0*/ 	.word	0x00000038


	//----- nvinfo : EIATTR_MIN_STACK_SIZE
	.align		4
.L_96:
        /*01d4*/ 	.byte	0x04, 0x12
        /*01d6*/ 	.short	(.L_98 - .L_97)
	.align		4
.L_97:
        /*01d8*/ 	.word	index@(_ZN7cutlass13device_kernelIN5flash11enable_sm90INS1_16FlashAttnFwdSm90INS1_25CollectiveMainloopFwdSm90ILi2EN4cute5tupleIJNS5_1CILi1EEES8_S8_EEENS6_IJNS7_ILi64EEESA_SA_EEELi512ENS_6half_tEfNS_4arch4Sm90ELb0ELb0ELb1ELb0ELb0ELb0ELb0ELb0ELb0ELb1ELb0ELb0EEENS1_21CollectiveEpilogueFwdINS6_IJSA_NS7_ILi512EEESA_EEES9_SC_SE_Li256ELb0ELb1ELb0ELb0EEENS1_29StaticPersistentTileSchedulerILb0EEEEEEEEEvNT_6ParamsE)
        /*01dc*/ 	.word	0x00000038


	//----- nvinfo : EIATTR_MIN_STACK_SIZE
	.align		4
.L_98:
        /*01e0*/ 	.byte	0x04, 0x12
        /*01e2*/ 	.short	(.L_100 - .L_99)
	.align		4
.L_99:
        /*01e4*/ 	.word	index@(_ZN7cutlass13device_kernelIN5flash11enable_sm90INS1_16FlashAttnFwdSm90INS1_25CollectiveMainloopFwdSm90ILi2EN4cute5tupleIJNS5_1CILi1EEES8_S8_EEENS6_IJNS7_ILi64EEESA_SA_EEELi512ENS_6half_tEfNS_4arch4Sm90ELb0ELb0ELb1ELb0ELb0ELb0ELb1ELb0ELb0ELb1ELb0ELb0EEENS1_21CollectiveEpilogueFwdINS6_IJSA_NS7_ILi512EEESA_EEES9_SC_SE_Li256ELb0ELb1ELb0ELb0EEENS1_29StaticPersistentTileSchedulerILb0EEEEEEEEEvNT_6ParamsE)
        /*01e8*/ 	.word	0x00000058


	//----- nvinfo : EIATTR_MIN_STACK_SIZE
	.align		4
.L_100:
        /*01ec*/ 	.byte	0x04, 0x12
        /*01ee*/ 	.short	(.L_102 - .L_101)
	.align		4
.L_101:
        /*01f0*/ 	.word	index@(_ZN7cutlass13device_kernelIN5flash11enable_sm90INS1_16FlashAttnFwdSm90INS1_25CollectiveMainloopFwdSm90ILi2EN4cute5tupleIJNS5_1CILi1EEES8_S8_EEENS6_IJNS7_ILi64EEESA_SA_EEELi512ENS_6half_tEfNS_4arch4Sm90ELb0ELb0ELb1ELb1ELb0ELb0ELb0ELb0ELb0ELb1ELb0ELb0EEENS1_21CollectiveEpilogueFwdINS6_IJSA_NS7_ILi512EEESA_EEES9_SC_SE_Li256ELb1ELb1ELb0ELb0EEENS1_36VarlenDynamicPersistentTileSchedulerILi64ELi64ELi256ELi128ELb0ELb1ELb1ELb0ELb1ELb1EEEEEEEEEvNT_6ParamsE)
        /*01f4*/ 	.word	0x00000060


	//----- nvinfo : EIATTR_MIN_STACK_SIZE
	.align		4
.L_102:
        /*01f8*/ 	.byte	0x04, 0x12
        /*01fa*/ 	.short	(.L_104 - .L_103)
	.align		4
.L_103:
        /*01fc*/ 	.word	index@(_ZN7cutlass13device_kernelIN5flash11enable_sm90INS1_16FlashAttnFwdSm90INS1_25CollectiveMainloopFwdSm90ILi2EN4cute5tupleIJNS5_1CILi1EEES8_S8_EEENS6_IJNS7_ILi64EEESA_SA_EEELi512ENS_6half_tEfNS_4arch4Sm90ELb0ELb0ELb1ELb1ELb0ELb1ELb0ELb0ELb0ELb1ELb0ELb0EEENS1_21CollectiveEpilogueFwdINS6_IJSA_NS7_ILi512EEESA_EEES9_SC_SE_Li256ELb1ELb1ELb0ELb0EEENS1_36VarlenDynamicPersistentTileSchedulerILi64ELi64ELi256ELi128ELb0ELb1ELb1ELb0ELb1ELb1EEEEEEEEEvNT_6ParamsE)
        /*0200*/ 	.word	0x00000068


	//----- nvinfo : EIATTR_MIN_STACK_SIZE
	.align		4
.L_104:
        /*0204*/ 	.byte	0x04, 0x12
        /*0206*/ 	.short	(.L_106 - .L_105)
	.align		4
.L_105:
        /*0208*/ 	.word	index@(_ZN7cutlass13device_kernelIN5flash11enable_sm90INS1_16FlashAttnFwdSm90INS1_25CollectiveMainloopFwdSm90ILi2EN4cute5tupleIJNS5_1CILi1EEES8_S8_EEENS6_IJNS7_ILi64EEESA_SA_EEELi512ENS_6half_tEfNS_4arch4Sm90ELb0ELb0ELb1ELb1ELb0ELb0ELb1ELb0ELb0ELb1ELb0ELb0EEENS1_21CollectiveEpilogueFwdINS6_IJSA_NS7_ILi512EEESA_EEES9_SC_SE_Li256ELb1ELb1ELb0ELb0EEENS1_36VarlenDynamicPersistentTileSchedulerILi64ELi64ELi256ELi128ELb0ELb1ELb1ELb0ELb1ELb1EEEEEEEEEvNT_6ParamsE)
        /*020c*/ 	.word	0x00000070


	//----- nvinfo : EIATTR_MIN_STACK_SIZE
	.align		4
.L_106:
        /*0210*/ 	.byte	0x04, 0x12
        /*0212*/ 	.short	(.L_108 - .L_107)
	.align		4
.L_107:
        /*0214*/ 	.word	index@(_ZN7cutlass13device_kernelIN5flash11enable_sm90INS1_16FlashAttnFwdSm90INS1_25CollectiveMainloopFwdSm90ILi2EN4cute5tupleIJNS5_1CILi1EEES8_S8_EEENS6_IJNS7_ILi64EEESA_SA_EEELi512ENS_6half_tEfNS_4arch4Sm90ELb0ELb0ELb1ELb1ELb0ELb1ELb1ELb0ELb0ELb1ELb0ELb0EEENS1_21CollectiveEpilogueFwdINS6_IJSA_NS7_ILi512EEESA_EEES9_SC_SE_Li256ELb1ELb1ELb0ELb0EEENS1_36VarlenDynamicPersistentTileSchedulerILi64ELi64ELi256ELi128ELb0ELb1ELb1ELb0ELb1ELb1EEEEEEEEEvNT_6ParamsE)
        /*0218*/ 	.word	0x00000078


	//----- nvinfo : EIATTR_MIN_STACK_SIZE
	.align		4
.L_108:
        /*021c*/ 	.byte	0x04, 0x12
        /*021e*/ 	.short	(.L_110 - .L_109)
	.align		4
.L_109:
        /*0220*/ 	.word	index@(_ZN7cutlass13device_kernelIN5flash11enable_sm90INS1_16FlashAttnFwdSm90INS1_25CollectiveMainloopFwdSm90ILi2EN4cute5tupleIJNS5_1CILi1EEES8_S8_EEENS6_IJNS7_ILi64EEESA_SA_EEELi512ENS_6half_tEfNS_4arch4Sm90ELb0ELb1ELb1ELb0ELb0ELb0ELb0ELb0ELb0ELb1ELb0ELb0EEENS1_21CollectiveEpilogueFwdINS6_IJSA_NS7_ILi512EEESA_EEES9_SC_SE_Li256ELb0ELb1ELb0ELb0EEENS1_30DynamicPersistentTileSchedulerILi256ELi128ELb0ELb1ELb1EEEEEEEEEvNT_6ParamsE)
        /*0224*/ 	.word	0x00000028


	//----- nvinfo : EIATTR_MIN_STACK_SIZE
	.align		4
.L_110:
        /*0228*/ 	.byte	0x04, 0x12
        /*022a*/ 	.short	(.L_112 - .L_111)
	.align		4
.L_111:
        /*022c*/ 	.word	index@(_ZN7cutlass13device_kernelIN5flash11enable_sm90INS1_16FlashAttnFwdSm90INS1_25CollectiveMainloopFwdSm90ILi2EN4cute5tupleIJNS5_1CILi1EEES8_S8_EEENS6_IJNS7_ILi64EEESA_SA_EEELi512ENS_6half_tEfNS_4arch4Sm90ELb0ELb1ELb1ELb0ELb0ELb0ELb1ELb0ELb0ELb1ELb0ELb0EEENS1_21CollectiveEpilogueFwdINS6_IJSA_NS7_ILi512EEESA_EEES9_SC_SE_Li256ELb0ELb1ELb0ELb0EEENS1_30DynamicPersistentTileSchedulerILi256ELi128ELb0ELb1ELb1EEEEEEEEEvNT_6ParamsE)
        /*0230*/ 	.word	0x00000490


	//----- nvinfo : EIATTR_MIN_STACK_SIZE
	.align		4
.L_112:
        /*0234*/ 	.byte	0x04, 0x12
        /*0236*/ 	.short	(.L_114 - .L_113)
	.align		4
.L_113:
        /*0238*/ 	.word	index@(_ZN7cutlass13device_kernelIN5flash11enable_sm90INS1_16FlashAttnFwdSm90INS1_25CollectiveMainloopFwdSm90ILi2EN4cute5tupleIJNS5_1CILi1EEES8_S8_EEENS6_IJNS7_ILi64EEESA_SA_EEELi512ENS_6half_tEfNS_4arch4Sm90ELb0ELb1ELb1ELb1ELb0ELb0ELb0ELb0ELb0ELb1ELb0ELb0EEENS1_21CollectiveEpilogueFwdINS6_IJSA_NS7_ILi512EEESA_EEES9_SC_SE_Li256ELb1ELb1ELb0ELb0EEENS1_36VarlenDynamicPersistentTileSchedulerILi64ELi64ELi256ELi128ELb0ELb1ELb1ELb1ELb0ELb1EEEEEEEEEvNT_6ParamsE)
        /*023c*/ 	.word	0x00000048


	//----- nvinfo : EIATTR_MIN_STACK_SIZE
	.align		4
.L_114:
        /*0240*/ 	.byte	0x04, 0x12
        /*0242*/ 	.short	(.L_116 - .L_115)
	.align		4
.L_115:
        /*0244*/ 	.word	index@(_ZN7cutlass13device_kernelIN5flash11enable_sm90INS1_16FlashAttnFwdSm90INS1_25CollectiveMainloopFwdSm90ILi2EN4cute5tupleIJNS5_1CILi1EEES8_S8_EEENS6_IJNS7_ILi64EEESA_SA_EEELi512ENS_6half_tEfNS_4arch4Sm90ELb0ELb1ELb1ELb1ELb0ELb1ELb0ELb0ELb0ELb1ELb0ELb0EEENS1_21CollectiveEpilogueFwdINS6_IJSA_NS7_ILi512EEESA_EEES9_SC_SE_Li256ELb1ELb1ELb0ELb0EEENS1_36VarlenDynamicPersistentTileSchedulerILi64ELi64ELi256ELi128ELb0ELb1ELb1ELb1ELb0ELb1EEEEEEEEEvNT_6ParamsE)
        /*0248*/ 	.word	0x00000050


	//----- nvinfo : EIATTR_MIN_STACK_SIZE
	.align		4
.L_116:
        /*024c*/ 	.byte	0x04, 0x12
        /*024e*/ 	.short	(.L_118 - .L_117)
	.align		4
.L_117:
        /*0250*/ 	.word	index@(_ZN7cutlass13device_kernelIN5flash11enable_sm90INS1_16FlashAttnFwdSm90INS1_25CollectiveMainloopFwdSm90ILi2EN4cute5tupleIJNS5_1CILi1EEES8_S8_EEENS6_IJNS7_ILi64EEESA_SA_EEELi512ENS_6half_tEfNS_4arch4Sm90ELb0ELb1ELb1ELb1ELb0ELb0ELb1ELb0ELb0ELb1ELb0ELb0EEENS1_21CollectiveEpilogueFwdINS6_IJSA_NS7_ILi512EEESA_EEES9_SC_SE_Li256ELb1ELb1ELb0ELb0EEENS1_36VarlenDynamicPersistentTileSchedulerILi64ELi64ELi256ELi128ELb0ELb1ELb1ELb1ELb0ELb1EEEEEEEEEvNT_6ParamsE)
        /*0254*/ 	.word	0x000004b0


	//----- nvinfo : EIATTR_MIN_STACK_SIZE
	.align		4
.L_118:
        /*0258*/ 	.byte	0x04, 0x12
        /*025a*/ 	.short	(.L_120 - .L_119)
	.align		4
.L_119:
        /*025c*/ 	.word	index@(_ZN7cutlass13device_kernelIN5flash11enable_sm90INS1_16FlashAttnFwdSm90INS1_25CollectiveMainloopFwdSm90ILi2EN4cute5tupleIJNS5_1CILi1EEES8_S8_EEENS6_IJNS7_ILi64EEESA_SA_EEELi512ENS_6half_tEfNS_4arch4Sm90ELb0ELb1ELb1ELb1ELb0ELb1ELb1ELb0ELb0ELb1ELb0ELb0EEENS1_21CollectiveEpilogueFwdINS6_IJSA_NS7_ILi512EEESA_EEES9_SC_SE_Li256ELb1ELb1ELb0ELb0EEENS1_36VarlenDynamicPersistentTileSchedulerILi64ELi64ELi256ELi128ELb0ELb1ELb1ELb1ELb0ELb1EEEEEEEEEvNT_6ParamsE)
        /*0260*/ 	.word	0x000004b0


	//----- nvinfo : EIATTR_MIN_STACK_SIZE
	.align		4
.L_120:
        /*0264*/ 	.byte	0x04, 0x12
        /*0266*/ 	.short	(.L_122 - .L_121)
	.align		4
.L_121:
        /*0268*/ 	.word	index@(_ZN7cutlass13device_kernelIN5flash11enable_sm90INS1_16FlashAttnFwdSm90INS1_25CollectiveMainloopFwdSm90ILi2EN4cute5tupleIJNS5_1CILi1EEES8_S8_EEENS6_IJNS7_ILi64EEESA_SA_EEELi512ENS_6half_tEfNS_4arch4Sm90ELb1ELb0ELb1ELb0ELb0ELb0ELb0ELb0ELb0ELb1ELb0ELb0EEENS1_21CollectiveEpilogueFwdINS6_IJSA_NS7_ILi512EEESA_EEES9_SC_SE_Li256ELb0ELb1ELb0ELb0EEENS1_30DynamicPersistentTileSchedulerILi256ELi128ELb0ELb1ELb1EEEEEEEEEvNT_6ParamsE)
        /*026c*/ 	.word	0x00000028


	//----- nvinfo : EIATTR_MIN_STACK_SIZE
	.align		4
.L_122:
        /*0270*/ 	.byte	0x04, 0x12
        /*0272*/ 	.short	(.L_124 - .L_123)
	.align		4
.L_123:
        /*0274*/ 	.word	index@(_ZN7cutlass13device_kernelIN5flash11enable_sm90INS1_16FlashAttnFwdSm90INS1_25CollectiveMainloopFwdSm90ILi2EN4cute5tupleIJNS5_1CILi1EEES8_S8_EEENS6_IJNS7_ILi64EEESA_SA_EEELi512ENS_6half_tEfNS_4arch4Sm90ELb1ELb0ELb1ELb0ELb0ELb0ELb1ELb0ELb0ELb1ELb0ELb0EEENS1_21CollectiveEpilogueFwdINS6_IJSA_NS7_ILi512EEESA_EEES9_SC_SE_Li256ELb0ELb1ELb0ELb0EEENS1_30DynamicPersistentTileSchedulerILi256ELi128ELb0ELb1ELb1EEEEEEEEEvNT_6ParamsE)
        /*0278*/ 	.word	0x00000048


	//----- nvinfo : EIATTR_MIN_STACK_SIZE
	.align		4
.L_124:
        /*027c*/ 	.byte	0x04, 0x12
        /*027e*/ 	.short	(.L_126 - .L_125)
	.align		4
.L_125:
        /*0280*/ 	.word	index@(_ZN7cutlass13device_kernelIN5flash11enable_sm90INS1_16FlashAttnFwdSm90INS1_25CollectiveMainloopFwdSm90ILi2EN4cute5tupleIJNS5_1CILi1EEES8_S8_EEENS6_IJNS7_ILi64EEESA_SA_EEELi512ENS_6half_tEfNS_4arch4Sm90ELb1ELb0ELb1ELb1ELb0ELb0ELb0ELb0ELb0ELb1ELb0ELb0EEENS1_21CollectiveEpilogueFwdINS6_IJSA_NS7_ILi512EEESA_EEES9_SC_SE_Li256ELb1ELb1ELb0ELb0EEENS1_36VarlenDynamicPersistentTileSchedulerILi64ELi64ELi256ELi128ELb0ELb1ELb1ELb1ELb1ELb1EEEEEEEEEvNT_6ParamsE)
        /*0284*/ 	.word	0x00000058


	//----- nvinfo : EIATTR_MIN_STACK_SIZE
	.align		4
.L_126:
        /*0288*/ 	.byte	0x04, 0x12
        /*028a*/ 	.short	(.L_128 - .L_127)
	.align		4
.L_127:
        /*028c*/ 	.word	index@(_ZN7cutlass13device_kernelIN5flash11enable_sm90INS1_16FlashAttnFwdSm90INS1_25CollectiveMainloopFwdSm90ILi2EN4cute5tupleIJNS5_1CILi1EEES8_S8_EEENS6_IJNS7_ILi64EEESA_SA_EEELi512ENS_6half_tEfNS_4arch4Sm90ELb1ELb0ELb1ELb1ELb0ELb1ELb0ELb0ELb0ELb1ELb0ELb0EEENS1_21CollectiveEpilogueFwdINS6_IJSA_NS7_ILi512EEESA_EEES9_SC_SE_Li256ELb1ELb1ELb0ELb0EEENS1_36VarlenDynamicPersistentTileSchedulerILi64ELi64ELi256ELi128ELb0ELb1ELb1ELb1ELb1ELb1EEEEEEEEEvNT_6ParamsE)
        /*0290*/ 	.word	0x00000060


	//----- nvinfo : EIATTR_MIN_STACK_SIZE
	.align		4
.L_128:
        /*0294*/ 	.byte	0x04, 0x12
        /*0296*/ 	.short	(.L_130 - .L_129)
	.align		4
.L_129:
        /*0298*/ 	.word	index@(_ZN7cutlass13device_kernelIN5flash11enable_sm90INS1_16FlashAttnFwdSm90INS1_25CollectiveMainloopFwdSm90ILi2EN4cute5tupleIJNS5_1CILi1EEES8_S8_EEENS6_IJNS7_ILi64EEESA_SA_EEELi512ENS_6half_tEfNS_4arch4Sm90ELb1ELb0ELb1ELb1ELb0ELb0ELb1ELb0ELb0ELb1ELb0ELb0EEENS1_21CollectiveEpilogueFwdINS6_IJSA_NS7_ILi512EEESA_EEES9_SC_SE_Li256ELb1ELb1ELb0ELb0EEENS1_36VarlenDynamicPersistentTileSchedulerILi64ELi64ELi256ELi128ELb0ELb1ELb1ELb1ELb1ELb1EEEEEEEEEvNT_6ParamsE)
        /*029c*/ 	.word	0x00000068


	//----- nvinfo : EIATTR_MIN_STACK_SIZE
	.align		4
.L_130:
        /*02a0*/ 	.byte	0x04, 0x12
        /*02a2*/ 	.short	(.L_132 - .L_131)
	.align		4
.L_131:
        /*02a4*/ 	.word	index@(_ZN7cutlass13device_kernelIN5flash11enable_sm90INS1_16FlashAttnFwdSm90INS1_25CollectiveMainloopFwdSm90ILi2EN4cute5tupleIJNS5_1CILi1EEES8_S8_EEENS6_IJNS7_ILi64EEESA_SA_EEELi512ENS_6half_tEfNS_4arch4Sm90ELb1ELb0ELb1ELb1ELb0ELb1ELb1ELb0ELb0ELb1ELb0ELb0EEENS1_21CollectiveEpilogueFwdINS6_IJSA_NS7_ILi512EEESA_EEES9_SC_SE_Li256ELb1ELb1ELb0ELb0EEENS1_36VarlenDynamicPersistentTileSchedulerILi64ELi64ELi256ELi128ELb0ELb1ELb1ELb1ELb1ELb1EEEEEEEEEvNT_6ParamsE)
        /*02a8*/ 	.word	0x00000070
.L_132:


//--------------------- .nv.compat                --------------------------
	.section	.nv.compat,"",@"SHT_CUDA_COMPAT_INFO"
	.align	4
        /*0000*/ 	.byte	0x02, 0x09, 0x01, 0x00, 0x02, 0x02, 0x04, 0x00, 0x02, 0x05, 0x05, 0x00, 0x03, 0x07, 0x01, 0x01
        /*0010*/ 	.byte	0x02, 0x03, 0x01, 0x00, 0x02, 0x06, 0x01, 0x00, 0x04, 0x0b, 0x08, 0x00, 0x00, 0x00, 0x00, 0x00
        /*0020*/ 	.byte	0x00, 0x00, 0x00, 0x00


//--------------------- .nv.info._ZN7cutlass13device_kernelIN5flash11enable_sm90INS1_16FlashAttnFwdSm90INS1_25CollectiveMainloopFwdSm90ILi2EN4cute5tupleIJNS5_1CILi1EEES8_S8_EEENS6_IJNS7_ILi64EEESA_SA_EEELi512ENS_6half_tEfNS_4arch4Sm90ELb0ELb0ELb1ELb0ELb0ELb0ELb0ELb0ELb0ELb1ELb0ELb0EEENS1_21CollectiveEpilogueFwdINS6_IJSA_NS7_ILi512EEESA_EEES9_SC_SE_Li256ELb0ELb1ELb0ELb0EEENS1_29StaticPersistentTileSchedulerILb0EEEEEEEEEvNT_6ParamsE --------------------------
	.section	.nv.info._ZN7cutlass13device_kernelIN5flash11enable_sm90INS1_16FlashAttnFwdSm90INS1_25CollectiveMainloopFwdSm90ILi2EN4cute5tupleIJNS5_1CILi1EEES8_S8_EEENS6_IJNS7_ILi64EEESA_SA_EEELi512ENS_6half_tEfNS_4arch4Sm90ELb0ELb0ELb1ELb0ELb0ELb0ELb0ELb0ELb0ELb1ELb0ELb0EEENS1_21CollectiveEpilogueFwdINS6_IJSA_NS7_ILi512EEESA_EEES9_SC_SE_Li256ELb0ELb1ELb0ELb0EEENS1_29StaticPersistentTileSchedulerILb0EEEEEEEEEvNT_6ParamsE,"",@"SHT_CUDA_INFO"
	.sectionflags	@""
	.align	4


	//----- nvinfo : EIATTR_CUDA_API_VERSION
	.align		4
        /*0000*/ 	.byte	0x04, 0x37
        /*0002*/ 	.short	(.L_134 - .L_133)
.L_133:
        /*0004*/ 	.word	0x00000082


	//----- nvinfo : EIATTR_KPARAM_INFO
	.align		4
.L_134:
        /*0008*/ 	.byte	0x04, 0x17
        /*000a*/ 	.short	(.L_136 - .L_135)
.L_135:
        /*000c*/ 	.word	0x00000000
        /*0010*/ 	.short	0x0000
        /*0012*/ 	.short	0x0070
        /*0014*/ 	.byte	0x00, 0xf0, 0x01, 0x28


	//----- nvinfo : EIATTR_SPARSE_MMA_MASK
	.align		4
.L_136:
        /*0018*/ 	.byte	0x03, 0x50
        /*001a*/ 	.short	0x0000


	//----- nvinfo : EIATTR_MAXREG_COUNT
	.align		4
        /*001c*/ 	.byte	0x03, 0x1b
        /*001e*/ 	.short	0x00a8


	//----- nvinfo : EIATTR_NUM_BARRIERS
	.align		4
        /*0020*/ 	.byte	0x02, 0x4c
        /*0022*/ 	.byte	0x10
	.zero		1


	//----- nvinfo : EIATTR_EXTERNS
	.align		4
        /*0024*/ 	.byte	0x04, 0x0f
        /*0026*/ 	.short	(.L_138 - .L_137)


	//   ....[0]....
	.align		4
.L_137:
        /*0028*/ 	.word	index@(__assertfail)


	//----- nvinfo : EIATTR_ANNOTATIONS
	.align		4
.L_138:
        /*002c*/ 	.byte	0x04, 0x55
        /*002e*/ 	.short	(.L_140 - .L_139)


	//   ....[0]....
.L_139:
        /*0030*/ 	.word	0x00000001
        /*0034*/ 	.byte	0x60, 0x8c, 0x00, 0x00, 0x01, 0x00, 0x00, 0x00, 0xa0, 0x8d, 0x00, 0x00, 0x01, 0x00, 0x00, 0x00
        /* <DEDUP_REMOVED lines=25> */
        /*01d4*/ 	.byte	0x40, 0xd7, 0x00, 0x00


	//----- nvinfo : EIATTR_MERCURY_ISA_VERSION
	.align		4
.L_140:
        /*01d8*/ 	.byte	0x03, 0x5f
        /*01da*/ 	.short	0x0101


	//----- nvinfo : EIATTR_INT_WARP_WIDE_INSTR_OFFSETS
	.align		4
        /*01dc*/ 	.byte	0x04, 0x31
        /*01de*/ 	.short	(.L_142 - .L_141)


	//   ....[0]....
.L_141:
        /*01e0*/ 	.word	0x00000130


	//   ....[1]....
        /*01e4*/ 	.word	0x00000170


	//   ....[2]....
        /*01e8*/ 	.word	0x000001e0


	//----- nvinfo : EIATTR_COOP_GROUP_MASK_REGIDS
	.align		4
.L_142:
        /*01ec*/ 	.byte	0x04, 0x29
        /*01ee*/ 	.short	(.L_144 - .L_143)


	//   ....[0]....
.L_143:
        /*01f0*/ 	.word	0xffffffff


	//   ....[1]....
        /*01f4*/ 	.word	0xffffffff


	//   ....[2]....
        /*01f8*/ 	.word	0xffffffff


	//   ....[3]....
        /*01fc*/ 	.word	0xffffffff


	//   ....[4]....
        /*0200*/ 	.word	0xffffffff


	//   ....[5]....
        /*0204*/ 	.word	0xffffffff


	//   ....[6]....
        /*0208*/ 	.word	0xffffffff


	//   ....[7]....
        /*020c*/ 	.word	0xffffffff


	//   ....[8]....
        /*0210*/ 	.word	0xffffffff


	//   ....[9]....
        /*0214*/ 	.word	0xffffffff


	//   ....[10]....
        /*0218*/ 	.word	0xffffffff


	//   ....[11]....
        /*021c*/ 	.word	0xffffffff


	//   ....[12]....
        /*0220*/ 	.word	0xffffffff


	//   ....[13]....
        /*0224*/ 	.word	0xffffffff


	//   ....[14]....
        /*0228*/ 	.word	0xffffffff


	//   ....[15]....
        /*022c*/ 	.word	0xffffffff


	//   ....[16]....
        /*0230*/ 	.word	0xffffffff


	//   ....[17]....
        /*0234*/ 	.word	0xffffffff


	//   ....[18]....
        /*0238*/ 	.word	0xffffffff


	//   ....[19]....
        /*023c*/ 	.word	0xffffffff


	//   ....[20]....
        /*0240*/ 	.word	0xffffffff


	//   ....[21]....
        /*0244*/ 	.word	0xffffffff


	//   ....[22]....
        /*0248*/ 	.word	0xffffffff


	//   ....[23]....
        /*024c*/ 	.word	0xffffffff


	//   ....[24]....
        /*0250*/ 	.word	0xffffffff


	//   ....[25]....
        /*0254*/ 	.word	0xffffffff


	//   ....[26]....
        /*0258*/ 	.word	0xffffffff


	//   ....[27]....
        /*025c*/ 	.word	0xffffffff


	//   ....[28]....
        /*0260*/ 	.word	0xffffffff


	//   ....[29]....
        /*0264*/ 	.word	0xffffffff


	//   ....[30]....
        /*0268*/ 	.word	0xffffffff


	//   ....[31]....
        /*026c*/ 	.word	0xffffffff


	//   ....[32]....
        /*0270*/ 	.word	0xffffffff


	//   ....[33]....
        /*0274*/ 	.word	0xffffffff


	//   ....[34]....
        /*0278*/ 	.word	0xffffffff


	//   ....[35]....
        /*027c*/ 	.word	0xffffffff


	//   ....[36]....
        /*0280*/ 	.word	0xffffffff


	//   ....[37]....
        /*0284*/ 	.word	0xffffffff


	//   ....[38]....
        /*0288*/ 	.word	0xffffffff


	//   ....[39]....
        /*028c*/ 	.word	0xffffffff


	//   ....[40]....
        /*0290*/ 	.word	0xffffffff


	//   ....[41]....
        /*0294*/ 	.word	0xffffffff


	//   ....[42]....
        /*0298*/ 	.word	0x0500000f


	//   ....[43]....
        /*029c*/ 	.word	0x0500000f


	//   ....[44]....
        /*02a0*/ 	.word	0x0500000f


	//   ....[45]....
        /*02a4*/ 	.word	0x0500000f


	//   ....[46]....
        /*02a8*/ 	.word	0x0500000f


	//   ....[47]....
        /*02ac*/ 	.word	0x0500000f


	//   ....[48]....
        /*02b0*/ 	.word	0x0500000f


	//   ....[49]....
        /*02b4*/ 	.word	0x0500000f


	//   ....[50]....
        /*02b8*/ 	.word	0x0500000f


	//   ....[51]....
        /*02bc*/ 	.word	0x0500000f


	//----- nvinfo : EIATTR_COOP_GROUP_INSTR_OFFSETS
	.align		4
.L_144:
        /*02c0*/ 	.byte	0x04, 0x28
        /*02c2*/ 	.short	(.L_146 - .L_145)


	//   ....[0]....
.L_145:
        /*02c4*/ 	.word	0x00000060


	//   ....[1]....
        /*02c8*/ 	.word	0x00000140


	//   ....[2]....
        /*02cc*/ 	.word	0x00000190


	//   ....[3]....
        /*02d0*/ 	.word	0x00000380


	//   ....[4]....
        /*02d4*/ 	.word	0x000004e0


	//   ....[5]....
        /*02d8*/ 	.word	0x00000600


	//   ....[6]....
        /*02dc*/ 	.word	0x00000760


	//   ....[7]....
        /*02e0*/ 	.word	0x000011b0


	//   ....[8]....
        /*02e4*/ 	.word	0x00002ad0


	//   ....[9]....
        /*02e8*/ 	.word	0x00003890


	//   ....[10]....
        /*02ec*/ 	.word	0x00003910


	//   ....[11]....
        /*02f0*/ 	.word	0x00003af0


	//   ....[12]....
        /*02f4*/ 	.word	0x00003bc0


	//   ....[13]....
        /*02f8*/ 	.word	0x000044c0


	//   ....[14]....
        /*02fc*/ 	.word	0x00004c50


	//   ....[15]....
        /*0300*/ 	.word	0x00004cc0


	//   ....[16]....
        /*0304*/ 	.word	0x00004f90


	//   ....[17]....
        /*0308*/ 	.word	0x00005150


	//   ....[18]....
        /*030c*/ 	.word	0x000061e0


	//   ....[19]....
        /*0310*/ 	.word	0x00006220


	//   ....[20]....
        /*0314*/ 	.word	0x00006260


	//   ....[21]....
        /*0318*/ 	.word	0x000062c0


	//   ....[22]....
        /*031c*/ 	.word	0x000062f0


	//   ....[23]....
        /*0320*/ 	.word	0x00006cd0


	//   ....[24]....
        /*0324*/ 	.word	0x00008050


	//   ....[25]....
        /*0328*/ 	.word	0x00008080


	//   ....[26]....
        /*032c*/ 	.word	0x000080a0


	//   ....[27]....
        /*0330*/ 	.word	0x000080c0


	//   ....[28]....
        /*0334*/ 	.word	0x000086e0


	//   ....[29]....
        /*0338*/ 	.word	0x00008700


	//   ....[30]....
        /*033c*/ 	.word	0x00008950


	//   ....[31]....
        /*0340*/ 	.word	0x00008980


	//   ....[32]....
        /*0344*/ 	.word	0x000094b0


	//   ....[33]....
        /*0348*/ 	.word	0x00009e10


	//   ....[34]....
        /*034c*/ 	.word	0x00009e40


	//   ....[35]....
        /*0350*/ 	.word	0x00009f10


	//   ....[36]....
        /*0354*/ 	.word	0x00009f20


	//   ....[37]....
        /*0358*/ 	.word	0x00009fa0


	//   ....[38]....
        /*035c*/ 	.word	0x00009fb0


	//   ....[39]....
        /*0360*/ 	.word	0x00009fc0


	//   ....[40]....
        /*0364*/ 	.word	0x00009fd0


	//   ....[41]....
        /*0368*/ 	.word	0x0000d670


	//   ....[42]....
        /*036c*/ 	.word	0x0000dc00


	//   ....[43]....
        /*0370*/ 	.word	0x0000dd70


	//   ....[44]....
        /*0374*/ 	.word	0x0000ddd0


	//   ....[45]....
        /*0378*/ 	.word	0x0000de90


	//   ....[46]....
        /*037c*/ 	.word	0x0000df90


	//   ....[47]....
        /*0380*/ 	.word	0x0000dff0


	//   ....[48]....
        /*0384*/ 	.word	0x0000e0e0


	//   ....[49]....
        /*0388*/ 	.word	0x0000e140


	//   ....[50]....
        /*038c*/ 	.word	0x0000e1e0


	//   ....[51]....
        /*0390*/ 	.word	0x0000e5d0


	//----- nvinfo : EIATTR_REG_RECONFIG
	.align		4
.L_146:
        /*0394*/ 	.byte	0x01, 0x54
	.zero		2


	//----- nvinfo : EIATTR_SYSCALL_OFFSETS
	.align		4
        /*0398*/ 	.byte	0x04, 0x46
        /*039a*/ 	.short	(.L_148 - .L_147)


	//   ....[0]....
.L_147:
        /*039c*/ 	.word	0x00002c90


	//   ....[1]....
        /*03a0*/ 	.word	0x00009110


	//   ....[2]....
        /*03a4*/ 	.word	0x00009250


	//   ....[3]....
        /*03a8*/ 	.word	0x00009340


	//   ....[4]....
        /*03ac*/ 	.word	0x00009a40


	//----- nvinfo : EIATTR_MBARRIER_INSTR_OFFSETS
	.align		4
.L_148:
        /*03b0*/ 	.byte	0x04, 0x39
        /*03b2*/ 	.short	(.L_150 - .L_149)


	//   ....[0]....
.L_149:
        /*03b4*/ 	.word	0x00000270
        /*03b8*/ 	.word	0x000000ff
        /*03bc*/ 	.word	0x00028c00
        /*03c0*/ 	.short	0x0100
        /*03c2*/ 	.byte	0x08
	.zero		1


	//   ....[1]....
        /*03c4*/ 	.word	0x00000280
        /*03c8*/ 	.word	0x000000ff
        /*03cc*/ 	.word	0x00028c20
        /*03d0*/ 	.short	0x0100
        /*03d2*/ 	.byte	0x08
	.zero		1


	//   ....[2]....
        /*03d4*/ 	.word	0x00000330
        /*03d8*/ 	.word	0x000000ff
        /*03dc*/ 	.word	0x00028c30
        /*03e0*/ 	.short	0x0100
        /*03e2*/ 	.byte	0x06
	.zero		1


	//   ....[3]....
        /*03e4*/ 	.word	0x00000340
        /*03e8*/ 	.word	0x000000ff
        /*03ec*/ 	.word	0x00028c40
        /*03f0*/ 	.short	0x0100
        /*03f2*/ 	.byte	0x06
	.zero		1


	//   ....[4]....
        /*03f4*/ 	.word	0x00000350
        /*03f8*/ 	.word	0x000000ff
        /*03fc*/ 	.word	0x00028c38
        /*0400*/ 	.short	0x0100
        /*0402*/ 	.byte	0x06
	.zero		1


	//   ....[5]....
        /*0404*/ 	.word	0x00000360
        /*0408*/ 	.word	0x000000ff
        /*040c*/ 	.word	0x00028c48
        /*0410*/ 	.short	0x0100
        /*0412*/ 	.byte	0x06
	.zero		1


	//   ....[6]....
        /*0414*/ 	.word	0x00000490
        /*0418*/ 	.word	0x000000ff
        /*041c*/ 	.word	0x00028c50
        /*0420*/ 	.short	0x0100
        /*0422*/ 	.byte	0x08
	.zero		1


	//   ....[7]....
        /*0424*/ 	.word	0x000004a0
        /*0428*/ 	.word	0x000000ff
        /*042c*/ 	.word	0x00028c60
        /*0430*/ 	.short	0x0100
        /*0432*/ 	.byte	0x08
	.zero		1


	//   ....[8]....
        /*0434*/ 	.word	0x000004b0
        /*0438*/ 	.word	0x000000ff
        /*043c*/ 	.word	0x00028c58
        /*0440*/ 	.short	0x0100
        /*0442*/ 	.byte	0x08
	.zero		1


	//   ....[9]....
        /*0444*/ 	.word	0x000004c0
        /*0448*/ 	.word	0x000000ff
        /*044c*/ 	.word	0x00028c68
        /*0450*/ 	.short	0x0100
        /*0452*/ 	.byte	0x08
	.zero		1


	//   ....[10]....
        /*0454*/ 	.word	0x000005b0
        /*0458*/ 	.word	0x000000ff
        /*045c*/ 	.word	0x00028c70
        /*0460*/ 	.short	0x0100
        /*0462*/ 	.byte	0x06
	.zero		1


	//   ....[11]....
        /*0464*/ 	.word	0x000005c0
        /*0468*/ 	.word	0x000000ff
        /*046c*/ 	.word	0x00028c80
        /*0470*/ 	.short	0x0100
        /*0472*/ 	.byte	0x06
	.zero		1


	//   ....[12]....
        /*0474*/ 	.word	0x000005d0
        /*0478*/ 	.word	0x000000ff
        /*047c*/ 	.word	0x00028c78
        /*0480*/ 	.short	0x0100
        /*0482*/ 	.byte	0x06
	.zero		1


	//   ....[13]....
        /*0484*/ 	.word	0x000005e0
        /*0488*/ 	.word	0x000000ff
        /*048c*/ 	.word	0x00028c88
        /*0490*/ 	.short	0x0100
        /*0492*/ 	.byte	0x06
	.zero		1


	//   ....[14]....
        /*0494*/ 	.word	0x00000710
        /*0498*/ 	.word	0x000000ff
        /*049c*/ 	.word	0x00028c90
        /*04a0*/ 	.short	0x0100
        /*04a2*/ 	.byte	0x08
	.zero		1


	//   ....[15]....
        /*04a4*/ 	.word	0x00000720
        /*04a8*/ 	.word	0x000000ff
        /*04ac*/ 	.word	0x00028ca0
        /*04b0*/ 	.short	0x0100
        /*04b2*/ 	.byte	0x08
	.zero		1


	//   ....[16]....
        /*04b4*/ 	.word	0x00000730
        /*04b8*/ 	.word	0x000000ff
        /*04bc*/ 	.word	0x00028c98
        /*04c0*/ 	.short	0x0100
        /*04c2*/ 	.byte	0x08
	.zero		1


	//   ....[17]....
        /*04c4*/ 	.word	0x00000740
        /*04c8*/ 	.word	0x000000ff
        /*04cc*/ 	.word	0x00028ca8
        /*04d0*/ 	.short	0x0100
        /*04d2*/ 	.byte	0x08
	.zero		1


	//   ....[18]....
        /*04d4*/ 	.word	0x00000870
        /*04d8*/ 	.word	0x000000ff
        /*04dc*/ 	.word	0x00028cb0
        /*04e0*/ 	.short	0x0100
        /*04e2*/ 	.byte	0x08
	.zero		1


	//   ....[19]....
        /*04e4*/ 	.word	0x00000880
        /*04e8*/ 	.word	0x000000ff
        /*04ec*/ 	.word	0x00028cc0
        /*04f0*/ 	.short	0x0100
        /*04f2*/ 	.byte	0x08
	.zero		1


	//   ....[20]....
        /*04f4*/ 	.word	0x00000890
        /*04f8*/ 	.word	0x000000ff
        /*04fc*/ 	.word	0x00028cb8
        /*0500*/ 	.short	0x0100
        /*0502*/ 	.byte	0x08
	.zero		1


	//   ....[21]....
        /*0504*/ 	.word	0x000008a0
        /*0508*/ 	.word	0x000000ff
        /*050c*/ 	.word	0x00028cc8
        /*0510*/ 	.short	0x0100
        /*0512*/ 	.byte	0x08
	.zero		1


	//   ....[22]....
        /*0514*/ 	.word	0x000012c0
        /*0518*/ 	.word	0x000000ff
        /*051c*/ 	.word	0x00028c50
        /*0520*/ 	.short	0x010a
        /*0522*/ 	.byte	0x10
	.zero		1


	//   ....[23]....
        /*0524*/ 	.word	0x000015a0
        /*0528*/ 	.word	0x00000000
        /*052c*/ 	.word	0x00000000
        /*0530*/ 	.short	0x0101
        /*0532*/ 	.byte	0x3f
	.zero		1


	//   ....[24]....
        /*0534*/ 	.word	0x00001f30
        /*0538*/ 	.word	0x000000ff
        /*053c*/ 	.word	0x00028c50
        /*0540*/ 	.short	0x010a
        /*0542*/ 	.byte	0x06
	.zero		1


	//   ....[25]....
        /*0544*/ 	.word	0x00001f70
        /*0548*/ 	.word	0x000000ff
        /*054c*/ 	.word	0x00028c50
        /*0550*/ 	.short	0x010a
        /*0552*/ 	.byte	0x06
	.zero		1


	//   ....[26]....
        /*0554*/ 	.word	0x000021c0
        /*0558*/ 	.word	0x00000003
        /*055c*/ 	.word	0x00000000
        /*0560*/ 	.short	0x0101
        /*0562*/ 	.byte	0x3f
	.zero		1


	//   ....[27]....
        /*0564*/ 	.word	0x00002d10
        /*0568*/ 	.word	0x000000ff
        /*056c*/ 	.word	0x00028c00
        /*0570*/ 	.short	0x010a
        /*0572*/ 	.byte	0x29
	.zero		1


	//   ....[28]....
        /*0574*/ 	.word	0x00002d90
        /*0578*/ 	.word	0x00000007
        /*057c*/ 	.word	0x00028c30
        /*0580*/ 	.short	0x010a
        /*0582*/ 	.byte	0x3f
	.zero		1


	//   ....[29]....
        /*0584*/ 	.word	0x00002dd0
        /*0588*/ 	.word	0x00000007
        /*058c*/ 	.word	0x00028c30
        /*0590*/ 	.short	0x010a
        /*0592*/ 	.byte	0x3f
	.zero		1


	//   ....[30]....
        /*0594*/ 	.word	0x00003dc0
        /*0598*/ 	.word	0x00000003
        /*059c*/ 	.word	0x00000000
        /*05a0*/ 	.short	0x0101
        /*05a2*/ 	.byte	0x3f
	.zero		1


	//   ....[31]....
        /*05a4*/ 	.word	0x00004230
        /*05a8*/ 	.word	0x00000007
        /*05ac*/ 	.word	0x00028c50
        /*05b0*/ 	.short	0x010a
        /*05b2*/ 	.byte	0x3f
	.zero		1


	//   ....[32]....
        /*05b4*/ 	.word	0x00004280
        /*05b8*/ 	.word	0x00000007
        /*05bc*/ 	.word	0x00028c50
        /*05c0*/ 	.short	0x010a
        /*05c2*/ 	.byte	0x3f
	.zero		1


	//   ....[33]....
        /*05c4*/ 	.word	0x000044e0
        /*05c8*/ 	.word	0x00000007
        /*05cc*/ 	.word	0x00000000
        /*05d0*/ 	.short	0x0101
        /*05d2*/ 	.byte	0x3f
	.zero		1


	//   ....[34]....
        /*05d4*/ 	.word	0x00004630
        /*05d8*/ 	.word	0x000000ff
        /*05dc*/ 	.word	0x00028c30
        /*05e0*/ 	.short	0x010a
        /*05e2*/ 	.byte	0x17
	.zero		1


	//   ....[35]....
        /*05e4*/ 	.word	0x00004670
        /*05e8*/ 	.word	0x000000ff
        /*05ec*/ 	.word	0x00028c30
        /*05f0*/ 	.short	0x010a
        /*05f2*/ 	.byte	0x17
	.zero		1


	//   ....[36]....
        /*05f4*/ 	.word	0x000054a0
        /*05f8*/ 	.word	0x00000098
        /*05fc*/ 	.word	0x00000000
        /*0600*/ 	.short	0x0101
        /*0602*/ 	.byte	0x3f
	.zero		1


	//   ....[37]....
        /*0604*/ 	.word	0x00005f50
        /*0608*/ 	.word	0x000000ff
        /*060c*/ 	.word	0x00028c50
        /*0610*/ 	.short	0x010a
        /*0612*/ 	.byte	0x17
	.zero		1


	//   ....[38]....
        /*0614*/ 	.word	0x00005f90
        /*0618*/ 	.word	0x000000ff
        /*061c*/ 	.word	0x00028c50
        /*0620*/ 	.short	0x010a
        /*0622*/ 	.byte	0x17
	.zero		1


	//   ....[39]....
        /*0624*/ 	.word	0x00006200
        /*0628*/ 	.word	0x000000ac
        /*062c*/ 	.word	0x00000000
        /*0630*/ 	.short	0x0101
        /*0632*/ 	.byte	0x3f
	.zero		1


	//   ....[40]....
        /*0634*/ 	.word	0x00008710
        /*0638*/ 	.word	0x000000ff
        /*063c*/ 	.word	0x00000000
        /*0640*/ 	.short	0x0101
        /*0642*/ 	.byte	0x04
	.zero		1


	//   ....[41]....
        /*0644*/ 	.word	0x000096e0
        /*0648*/ 	.word	0x00000000
        /*064c*/ 	.word	0x00028c40
        /*0650*/ 	.short	0x010a
        /*0652*/ 	.byte	0x3f
	.zero		1


	//   ....[42]....
        /*0654*/ 	.word	0x0000a0d0
        /*0658*/ 	.word	0x000000ff
        /*065c*/ 	.word	0x00028c00
        /*0660*/ 	.short	0x0107
        /*0662*/ 	.byte	0x24
	.zero		1


	//   ....[43]....
        /*0664*/ 	.word	0x0000a130
        /*0668*/ 	.word	0x000000ff
        /*066c*/ 	.word	0x00028c00
        /*0670*/ 	.short	0x0101
        /*0672*/ 	.byte	0x24
	.zero		1


	//   ....[44]....
        /*0674*/ 	.word	0x0000a150
        /*0678*/ 	.word	0x000000ff
        /*067c*/ 	.word	0x00028c20
        /*0680*/ 	.short	0x010a
        /*0682*/ 	.byte	0x24
	.zero		1


	//   ....[45]....
        /*0684*/ 	.word	0x0000a230
        /*0688*/ 	.word	0x00000003
        /*068c*/ 	.word	0x00028c60
        /*0690*/ 	.short	0x010a
        /*0692*/ 	.byte	0x3f
	.zero		1


	//   ....[46]....
        /*0694*/ 	.word	0x0000ae00
        /*0698*/ 	.word	0x00000003
        /*069c*/ 	.word	0x00028c40
        /*06a0*/ 	.short	0x010a
        /*06a2*/ 	.byte	0x3f
	.zero		1


	//   ....[47]....
        /*06a4*/ 	.word	0x0000b040
        /*06a8*/ 	.word	0x00000003
        /*06ac*/ 	.word	0x00028c60
        /*06b0*/ 	.short	0x010a
        /*06b2*/ 	.byte	0x3f
	.zero		1


	//   ....[48]....
        /*06b4*/ 	.word	0x0000bc10
        /*06b8*/ 	.word	0x00000004
        /*06bc*/ 	.word	0x00028c40
        /*06c0*/ 	.short	0x010a
        /*06c2*/ 	.byte	0x3f
	.zero		1


	//   ....[49]....
        /*06c4*/ 	.word	0x0000be30
        /*06c8*/ 	.word	0x00000004
        /*06cc*/ 	.word	0x00028c60
        /*06d0*/ 	.short	0x010a
        /*06d2*/ 	.byte	0x3f
	.zero		1


	//   ....[50]....
        /*06d4*/ 	.word	0x0000c950
        /*06d8*/ 	.word	0x00000004
        /*06dc*/ 	.word	0x00028c40
        /*06e0*/ 	.short	0x010a
        /*06e2*/ 	.byte	0x3f
	.zero		1


	//   ....[51]....
        /*06e4*/ 	.word	0x0000cb90
        /*06e8*/ 	.word	0x00000004
        /*06ec*/ 	.word	0x00028c60
        /*06f0*/ 	.short	0x010a
        /*06f2*/ 	.byte	0x3f
	.zero		1


	//   ....[52]....
        /*06f4*/ 	.word	0x0000d5f0
        /*06f8*/ 	.word	0x00000000
        /*06fc*/ 	.word	0x00028c20
        /*0700*/ 	.short	0x010a
        /*0702*/ 	.byte	0x3f
	.zero		1


	//   ....[53]....
        /*0704*/ 	.word	0x0000d7c0
        /*0708*/ 	.word	0x00000006
        /*070c*/ 	.word	0x00000000
        /*0710*/ 	.short	0x010a
        /*0712*/ 	.byte	0x3f
	.zero		1


	//   ....[54]....
        /*0714*/ 	.word	0x0000d810
        /*0718*/ 	.word	0x00000003
        /*071c*/ 	.word	0x00000000
        /*0720*/ 	.short	0x010a
        /*0722*/ 	.byte	0x3f
	.zero		1


	//   ....[55]....
        /*0724*/ 	.word	0x0000d870
        /*0728*/ 	.word	0x00000012
        /*072c*/ 	.word	0x00000000
        /*0730*/ 	.short	0x010a
        /*0732*/ 	.byte	0x3f
	.zero		1


	//   ....[56]....
        /*0734*/ 	.word	0x0000d8a0
        /*0738*/ 	.word	0x00000003
        /*073c*/ 	.word	0x00000000
        /*0740*/ 	.short	0x010a
        /*0742*/ 	.byte	0x3f
	.zero		1


	//   ....[57]....
        /*0744*/ 	.word	0x0000d910
        /*0748*/ 	.word	0x00000003
        /*074c*/ 	.word	0x00028c50
        /*0750*/ 	.short	0x010a
        /*0752*/ 	.byte	0x3f
	.zero		1


	//   ....[58]....
        /*0754*/ 	.word	0x0000d970
        /*0758*/ 	.word	0x00000004
        /*075c*/ 	.word	0x00028c50
        /*0760*/ 	.short	0x010a
        /*0762*/ 	.byte	0x3f
	.zero		1


	//   ....[59]....
        /*0764*/ 	.word	0x0000d9d0
        /*0768*/ 	.word	0x00000003
        /*076c*/ 	.word	0x00028c00
        /*0770*/ 	.short	0x010a
        /*0772*/ 	.byte	0x3f
	.zero		1


	//   ....[60]....
        /*0774*/ 	.word	0x0000da20
        /*0778*/ 	.word	0x00000007
        /*077c*/ 	.word	0x00028c30
        /*0780*/ 	.short	0x010a
        /*0782*/ 	.byte	0x3f
	.zero		1


	//   ....[61]....
        /*0784*/ 	.word	0x0000da70
        /*0788*/ 	.word	0x00000007
        /*078c*/ 	.word	0x00028c50
        /*0790*/ 	.short	0x010a
        /*0792*/ 	.byte	0x3f
	.zero		1


	//   ....[62]....
        /*0794*/ 	.word	0x0000dad0
        /*0798*/ 	.word	0x00000004
        /*079c*/ 	.word	0x00028c30
        /*07a0*/ 	.short	0x010a
        /*07a2*/ 	.byte	0x3f
	.zero		1


	//   ....[63]....
        /*07a4*/ 	.word	0x0000db20
        /*07a8*/ 	.word	0x000000ac
        /*07ac*/ 	.word	0x00028c50
        /*07b0*/ 	.short	0x010a
        /*07b2*/ 	.byte	0x3f
	.zero		1


	//   ....[64]....
        /*07b4*/ 	.word	0x0000dcc0
        /*07b8*/ 	.word	0x00000000
        /*07bc*/ 	.word	0x00028c40
        /*07c0*/ 	.short	0x010a
        /*07c2*/ 	.byte	0x3f
	.zero		1


	//   ....[65]....
        /*07c4*/ 	.word	0x0000e270
        /*07c8*/ 	.word	0x00000003
        /*07cc*/ 	.word	0x00028c20
        /*07d0*/ 	.short	0x010a
        /*07d2*/ 	.byte	0x3f
	.zero		1


	//   ....[66]....
        /*07d4*/ 	.word	0x0000e2c0
        /*07d8*/ 	.word	0x00000003
        /*07dc*/ 	.word	0x00028c60
        /*07e0*/ 	.short	0x010a
        /*07e2*/ 	.byte	0x3f
	.zero		1


	//   ....[67]....
        /*07e4*/ 	.word	0x0000e310
        /*07e8*/ 	.word	0x00000003
        /*07ec*/ 	.word	0x00028c40
        /*07f0*/ 	.short	0x010a
        /*07f2*/ 	.byte	0x3f
	.zero		1


	//   ....[68]....
        /*07f4*/ 	.word	0x0000e360
        /*07f8*/ 	.word	0x00000003
        /*07fc*/ 	.word	0x00028c60
        /*0800*/ 	.short	0x010a
        /*0802*/ 	.byte	0x3f
	.zero		1


	//   ....[69]....
        /*0804*/ 	.word	0x0000e3b0
        /*0808*/ 	.word	0x00000004
        /*080c*/ 	.word	0x00028c40
        /*0810*/ 	.short	0x010a
        /*0812*/ 	.byte	0x3f
	.zero		1


	//   ....[70]....
        /*0814*/ 	.word	0x0000e400
        /*0818*/ 	.word	0x00000004
        /*081c*/ 	.word	0x00028c60
        /*0820*/ 	.short	0x010a
        /*0822*/ 	.byte	0x3f
	.zero		1


	//   ....[71]....
        /*0824*/ 	.word	0x0000e450
        /*0828*/ 	.word	0x00000004
        /*082c*/ 	.word	0x00028c40
        /*0830*/ 	.short	0x010a
        /*0832*/ 	.byte	0x3f
	.zero		1


	//   ....[72]....
        /*0834*/ 	.word	0x0000e4a0
        /*0838*/ 	.word	0x00000004
        /*083c*/ 	.word	0x00028c60
        /*0840*/ 	.short	0x010a
        /*0842*/ 	.byte	0x3f
	.zero		1


	//   ....[73]....
        /*0844*/ 	.word	0x0000e4f0
        /*0848*/ 	.word	0x00000000
        /*084c*/ 	.word	0x00028c20
        /*0850*/ 	.short	0x010a
        /*0852*/ 	.byte	0x3f
	.zero		1


	//   ....[74]....
        /*0854*/ 	.word	0x0000e690
        /*0858*/ 	.word	0x00000006
        /*085c*/ 	.word	0x00000000
        /*0860*/ 	.short	0x010a
        /*0862*/ 	.byte	0x3f
	.zero		1


	//   ....[75]....
        /*0864*/ 	.word	0x0000e6e0
        /*0868*/ 	.word	0x00000003
        /*086c*/ 	.word	0x00000000
        /*0870*/ 	.short	0x010a
        /*0872*/ 	.byte	0x3f
	.zero		1


	//   ....[76]....
        /*0874*/ 	.word	0x0000e730
        /*0878*/ 	.word	0x00000012
        /*087c*/ 	.word	0x00000000
        /*0880*/ 	.short	0x010a
        /*0882*/ 	.byte	0x3f
	.zero		1


	//----- nvinfo : EIATTR_NUM_MBARRIERS
	.align		4
.L_150:
        /*0884*/ 	.byte	0x03, 0x38
        /*0886*/ 	.short	0x0016


	//----- nvinfo : EIATTR_EXIT_INSTR_OFFSETS
	.align		4
        /*0888*/ 	.byte	0x04, 0x1c
        /*088a*/ 	.short	(.L_152 - .L_151)


	//   ....[0]....
.L_151:
        /*088c*/ 	.word	0x000009f0


	//   ....[1]....
        /*0890*/ 	.word	0x00008bd0


	//   ....[2]....
        /*0894*/ 	.word	0x0000d8f0


	//----- nvinfo : EIATTR_MAX_THREADS
	.align		4
.L_152:
        /*0898*/ 	.byte	0x04, 0x05
        /*089a*/ 	.short	(.L_154 - .L_153)
.L_153:
        /*089c*/ 	.word	0x00000180
        /*08a0*/ 	.word	0x00000001
        /*08a4*/ 	.word	0x00000001


	//----- nvinfo : EIATTR_CRS_STACK_SIZE
	.align		4
.L_154:
        /*08a8*/ 	.byte	0x04, 0x1e
        /*08aa*/ 	.short	(.L_156 - .L_155)
.L_155:
        /*08ac*/ 	.word	0x00000000


	//----- nvinfo : EIATTR_CBANK_PARAM_SIZE
	.align		4
.L_156:
        /*08b0*/ 	.byte	0x03, 0x19
        /*08b2*/ 	.short	0x0a70


	//----- nvinfo : EIATTR_PARAM_CBANK
	.align		4
        /*08b4*/ 	.byte	0x04, 0x0a
        /*08b6*/ 	.short	(.L_158 - .L_157)
	.align		4
.L_157:
        /*08b8*/ 	.word	index@(.nv.constant0._ZN7cutlass13device_kernelIN5flash11enable_sm90INS1_16FlashAttnFwdSm90INS1_25CollectiveMainloopFwdSm90ILi2EN4cute5tupleIJNS5_1CILi1EEES8_S8_EEENS6_IJNS7_ILi64EEESA_SA_EEELi512ENS_6half_tEfNS_4arch4Sm90ELb0ELb0ELb1ELb0ELb0ELb0ELb0ELb0ELb0ELb1ELb0ELb0EEENS1_21CollectiveEpilogueFwdINS6_IJSA_NS7_ILi512EEESA_EEES9_SC_SE_Li256ELb0ELb1ELb0ELb0EEENS1_29StaticPersistentTileSchedulerILb0EEEEEEEEEvNT_6ParamsE)
        /*08bc*/ 	.short	0x0210
        /*08be*/ 	.short	0x0a70


	//----- nvinfo : EIATTR_SW_WAR
	.align		4
.L_158:
        /*08c0*/ 	.byte	0x04, 0x36
        /*08c2*/ 	.short	(.L_160 - .L_159)
.L_159:
        /*08c4*/ 	.word	0x00000008
.L_160:


//--------------------- .nv.info._ZN7cutlass13device_kernelIN5flash11enable_sm90INS1_16FlashAttnFwdSm90INS1_25CollectiveMainloopFwdSm90ILi2EN4cute5tupleIJNS5_1CILi1EEES8_S8_EEENS6_IJNS7_ILi64EEESA_SA_EEELi512ENS_6half_tEfNS_4arch4Sm90ELb0ELb0ELb1ELb0ELb0ELb0ELb1ELb0ELb0ELb1ELb0ELb0EEENS1_21CollectiveEpilogueFwdINS6_IJSA_NS7_ILi512EEESA_EEES9_SC_SE_Li256ELb0ELb1ELb0ELb0EEENS1_29StaticPersistentTileSchedulerILb0EEEEEEEEEvNT_6ParamsE --------------------------
	.section	.nv.info._ZN7cutlass13device_kernelIN5flash11enable_sm90INS1_16FlashAttnFwdSm90INS1_25CollectiveMainloopFwdSm90ILi2EN4cute5tupleIJNS5_1CILi1EEES8_S8_EEENS6_IJNS7_ILi64EEESA_SA_EEELi512ENS_6half_tEfNS_4arch4Sm90ELb0ELb0ELb1ELb0ELb0ELb0ELb1ELb0ELb0ELb1ELb0ELb0EEENS1_21CollectiveEpilogueFwdINS6_IJSA_NS7_ILi512EEESA_EEES9_SC_SE_Li256ELb0ELb1ELb0ELb0EEENS1_29StaticPersistentTileSchedulerILb0EEEEEEEEEvNT_6ParamsE,"",@"SHT_CUDA_INFO"
	.sectionflags	@""
	.align	4


	//----- nvinfo : EIATTR_CUDA_API_VERSION
	.align		4
        /*0000*/ 	.byte	0x04, 0x37
        /*0002*/ 	.short	(.L_162 - .L_161)
.L_161:
        /*0004*/ 	.word	0x00000082


	//----- nvinfo : EIATTR_KPARAM_INFO
	.align		4
.L_162:
        /*0008*/ 	.byte	0x04, 0x17
        /*000a*/ 	.short	(.L_164 - .L_163)
.L_163:
        /*000c*/ 	.word	0x00000000
        /*0010*/ 	.short	0x0000
        /*0012*/ 	.short	0x0070
        /*0014*/ 	.byte	0x00, 0xf0, 0x01, 0x2c


	//----- nvinfo : EIATTR_SPARSE_MMA_MASK
	.align		4
.L_164:
        /*0018*/ 	.byte	0x03, 0x50
        /*001a*/ 	.short	0x0000


	//----- nvinfo : EIATTR_MAXREG_COUNT
	.align		4
        /*001c*/ 	.byte	0x03, 0x1b
        /*001e*/ 	.short	0x00a8


	//----- nvinfo : EIATTR_NUM_BARRIERS
	.align		4
        /*0020*/ 	.byte	0x02, 0x4c
        /*0022*/ 	.byte	0x10
	.zero		1


	//----- nvinfo : EIATTR_EXTERNS
	.align		4
        /*0024*/ 	.byte	0x04, 0x0f
        /*0026*/ 	.short	(.L_166 - .L_165)


	//   ....[0]....
	.align		4
.L_165:
        /*0028*/ 	.word	index@(__assertfail)


	//----- nvinfo : EIATTR_ANNOTATIONS
	.align		4
.L_166:
        /*002c*/ 	.byte	0x04, 0x55
        /*002e*/ 	.short	(.L_168 - .L_167)


	//   ....[0]....
.L_167:
        /* <DEDUP_REMOVED lines=42> */
        /*02c4*/ 	.byte	0x50, 0x13, 0x01, 0x00, 0x01, 0x00, 0x00, 0x00, 0x30, 0x1a, 0x01, 0x00


	//----- nvinfo : EIATTR_MERCURY_ISA_VERSION
	.align		4
.L_168:
        /*02d0*/ 	.byte	0x03, 0x5f
        /*02d2*/ 	.short	0x0101


	//----- nvinfo : EIATTR_INT_WARP_WIDE_INSTR_OFFSETS
	.align		4
        /*02d4*/ 	.byte	0x04, 0x31
        /*02d6*/ 	.short	(.L_170 - .L_169)


	//   ....[0]....
.L_169:
        /*02d8*/ 	.word	0x00000130


	//   ....[1]....
        /*02dc*/ 	.word	0x00000170


	//   ....[2]....
        /*02e0*/ 	.word	0x000001e0


	//   ....[3]....
        /*02e4*/ 	.word	0x00000250


	//----- nvinfo : EIATTR_COOP_GROUP_MASK_REGIDS
	.align		4
.L_170:
        /*02e8*/ 	.byte	0x04, 0x29
        /*02ea*/ 	.short	(.L_172 - .L_171)


	//   ....[0]....
.L_171:
        /*02ec*/ 	.word	0xffffffff


	//   ....[1]....
        /*02f0*/ 	.word	0xffffffff


	//   ....[2]....
        /*02f4*/ 	.word	0xffffffff


	//   ....[3]....
        /*02f8*/ 	.word	0xffffffff


	//   ....[4]....
        /*02fc*/ 	.word	0xffffffff


	//   ....[5]....
        /*0300*/ 	.word	0xffffffff


	//   ....[6]....
        /*0304*/ 	.word	0xffffffff


	//   ....[7]....
        /*0308*/ 	.word	0xffffffff


	//   ....[8]....
        /*030c*/ 	.word	0xffffffff


	//   ....[9]....
        /*0310*/ 	.word	0xffffffff


	//   ....[10]....
        /*0314*/ 	.word	0xffffffff


	//   ....[11]....
        /*0318*/ 	.word	0xffffffff


	//   ....[12]....
        /*031c*/ 	.word	0xffffffff


	//   ....[13]....
        /*0320*/ 	.word	0xffffffff


	//   ....[14]....
        /*0324*/ 	.word	0xffffffff


	//   ....[15]....
        /*0328*/ 	.word	0xffffffff


	//   ....[16]....
        /*032c*/ 	.word	0xffffffff


	//   ....[17]....
        /*0330*/ 	.word	0xffffffff


	//   ....[18]....
        /*0334*/ 	.word	0xffffffff


	//   ....[19]....
        /*0338*/ 	.word	0xffffffff


	//   ....[20]....
        /*033c*/ 	.word	0xffffffff


	//   ....[21]....
        /*0340*/ 	.word	0xffffffff


	//   ....[22]....
        /*0344*/ 	.word	0xffffffff


	//   ....[23]....
        /*0348*/ 	.word	0xffffffff


	//   ....[24]....
        /*034c*/ 	.word	0xffffffff


	//   ....[25]....
        /*0350*/ 	.word	0xffffffff


	//   ....[26]....
        /*0354*/ 	.word	0xffffffff


	//   ....[27]....
        /*0358*/ 	.word	0xffffffff


	//   ....[28]....
        /*035c*/ 	.word	0xffffffff


	//   ....[29]....
        /*0360*/ 	.word	0xffffffff


	//   ....[30]....
        /*0364*/ 	.word	0xffffffff


	//   ....[31]....
        /*0368*/ 	.word	0xffffffff


	//   ....[32]....
        /*036c*/ 	.word	0xffffffff


	//   ....[33]....
        /*0370*/ 	.word	0xffffffff


	//   ....[34]....
        /*0374*/ 	.word	0xffffffff


	//   ....[35]....
        /*0378*/ 	.word	0xffffffff


	//   ....[36]....
        /*037c*/ 	.word	0xffffffff


	//   ....[37]....
        /*0380*/ 	.word	0xffffffff


	//   ....[38]....
        /*0384*/ 	.word	0xffffffff


	//   ....[39]....
        /*0388*/ 	.word	0xffffffff


	//   ....[40]....
        /*038c*/ 	.word	0xffffffff


	//   ....[41]....
        /*0390*/ 	.word	0xffffffff


	//   ....[42]....
        /*0394*/ 	.word	0xffffffff


	//   ....[43]....
        /*0398*/ 	.word	0xffffffff


	//   ....[44]....
        /*039c*/ 	.word	0xffffffff


	//   ....[45]....
        /*03a0*/ 	.word	0xffffffff


	//   ....[46]....
        /*03a4*/ 	.word	0xffffffff


	//   ....[47]....
        /*03a8*/ 	.word	0xffffffff


	//   ....[48]....
        /*03ac*/ 	.word	0xffffffff


	//   ....[49]....
        /*03b0*/ 	.word	0xffffffff


	//   ....[50]....
        /*03b4*/ 	.word	0xffffffff


	//   ....[51]....
        /*03b8*/ 	.word	0xffffffff


	//   ....[52]....
        /*03bc*/ 	.word	0x0500000f


	//   ....[53]....
        /*03c0*/ 	.word	0x0500000f


	//   ....[54]....
        /*03c4*/ 	.word	0x0500000f


	//   ....[55]....
        /*03c8*/ 	.word	0x0500000f


	//   ....[56]....
        /*03cc*/ 	.word	0x0500000f


	//   ....[57]....
        /*03d0*/ 	.word	0x0500000f


	//   ....[58]....
        /*03d4*/ 	.word	0x0500000f


	//   ....[59]....
        /*03d8*/ 	.word	0x0500000f


	//   ....[60]....
        /*03dc*/ 	.word	0x0500000f


	//   ....[61]....
        /*03e0*/ 	.word	0x0500000f


	//   ....[62]....
        /*03e4*/ 	.word	0x0500000f


	//   ....[63]....
        /*03e8*/ 	.word	0x0500000f


	//   ....[64]....
        /*03ec*/ 	.word	0x0500000f


	//   ....[65]....
        /*03f0*/ 	.word	0x0500000f


	//   ....[66]....
        /*03f4*/ 	.word	0x0500000f


	//   ....[67]....
        /*03f8*/ 	.word	0x0500000f


	//   ....[68]....
        /*03fc*/ 	.word	0x0500000f


	//   ....[69]....
        /*0400*/ 	.word	0x0500000f


	//----- nvinfo : EIATTR_COOP_GROUP_INSTR_OFFSETS
	.align		4
.L_172:
        /*0404*/ 	.byte	0x04, 0x28
        /*0406*/ 	.short	(.L_174 - .L_173)


	//   ....[0]....
.L_173:
        /*0408*/ 	.word	0x00000060


	//   ....[1]....
        /*040c*/ 	.word	0x00000140


	//   ....[2]....
        /*0410*/ 	.word	0x00000180


	//   ....[3]....
        /*0414*/ 	.word	0x00000390


	//   ....[4]....
        /*0418*/ 	.word	0x000004f0


	//   ....[5]....
        /*041c*/ 	.word	0x00000610


	//   ....[6]....
        /*0420*/ 	.word	0x00000770


	//   ....[7]....
        /*0424*/ 	.word	0x00001150


	//   ....[8]....
        /*0428*/ 	.word	0x000028b0


	//   ....[9]....
        /*042c*/ 	.word	0x00003100


	//   ....[10]....
        /*0430*/ 	.word	0x00004850


	//   ....[11]....
        /*0434*/ 	.word	0x00004950


	//   ....[12]....
        /*0438*/ 	.word	0x00004b00


	//   ....[13]....
        /*043c*/ 	.word	0x00004ba0


	//   ....[14]....
        /*0440*/ 	.word	0x000053b0


	//   ....[15]....
        /*0444*/ 	.word	0x000058d0


	//   ....[16]....
        /*0448*/ 	.word	0x00006cf0


	//   ....[17]....
        /*044c*/ 	.word	0x00006da0


	//   ....[18]....
        /*0450*/ 	.word	0x00007070


	//   ....[19]....
        /*0454*/ 	.word	0x00007230


	//   ....[20]....
        /*0458*/ 	.word	0x000081b0


	//   ....[21]....
        /*045c*/ 	.word	0x000081f0


	//   ....[22]....
        /*0460*/ 	.word	0x00008220


	//   ....[23]....
        /*0464*/ 	.word	0x000082a0


	//   ....[24]....
        /*0468*/ 	.word	0x000082d0


	//   ....[25]....
        /*046c*/ 	.word	0x00008c80


	//   ....[26]....
        /*0470*/ 	.word	0x00009ff0


	//   ....[27]....
        /*0474*/ 	.word	0x0000a020


	//   ....[28]....
        /*0478*/ 	.word	0x0000a050


	//   ....[29]....
        /*047c*/ 	.word	0x0000a070


	//   ....[30]....
        /*0480*/ 	.word	0x0000a690


	//   ....[31]....
        /*0484*/ 	.word	0x0000a6b0


	//   ....[32]....
        /*0488*/ 	.word	0x0000a900


	//   ....[33]....
        /*048c*/ 	.word	0x0000a930


	//   ....[34]....
        /*0490*/ 	.word	0x0000b520


	//   ....[35]....
        /*0494*/ 	.word	0x0000bed0


	//   ....[36]....
        /*0498*/ 	.word	0x0000bf00


	//   ....[37]....
        /*049c*/ 	.word	0x0000bf80


	//   ....[38]....
        /*04a0*/ 	.word	0x0000c000


	//   ....[39]....
        /*04a4*/ 	.word	0x0000c030


	//   ....[40]....
        /*04a8*/ 	.word	0x0000c090


	//   ....[41]....
        /*04ac*/ 	.word	0x0000c0a0


	//   ....[42]....
        /*04b0*/ 	.word	0x0000c110


	//   ....[43]....
        /*04b4*/ 	.word	0x0000ca20


	//   ....[44]....
        /*04b8*/ 	.word	0x0000ca40


	//   ....[45]....
        /*04bc*/ 	.word	0x0000ca60


	//   ....[46]....
        /*04c0*/ 	.word	0x0000cb90


	//   ....[47]....
        /*04c4*/ 	.word	0x0000cd50


	//   ....[48]....
        /*04c8*/ 	.word	0x0000cd60


	//   ....[49]....
        /*04cc*/ 	.word	0x0000ceb0


	//   ....[50]....
        /*04d0*/ 	.word	0x0000cec0


	//   ....[51]....
        /*04d4*/ 	.word	0x00010640


	//   ....[52]....
        /*04d8*/ 	.word	0x00010b10


	//   ....[53]....
        /*04dc*/ 	.word	0x00010c80


	//   ....[54]....
        /*04e0*/ 	.word	0x00010ce0


	//   ....[55]....
        /*04e4*/ 	.word	0x00010da0


	//   ....[56]....
        /*04e8*/ 	.word	0x00010e30


	//   ....[57]....
        /*04ec*/ 	.word	0x00010f00


	//   ....[58]....
        /*04f0*/ 	.word	0x00010fc0


	//   ....[59]....
        /*04f4*/ 	.word	0x00011090


	//   ....[60]....
        /*04f8*/ 	.word	0x00011170


	//   ....[61]....
        /*04fc*/ 	.word	0x00011210


	//   ....[62]....
        /*0500*/ 	.word	0x000112c0


	//   ....[63]....
        /*0504*/ 	.word	0x000115a0


	//   ....[64]....
        /*0508*/ 	.word	0x000115f0


	//   ....[65]....
        /*050c*/ 	.word	0x00011750


	//   ....[66]....
        /*0510*/ 	.word	0x000118a0


	//   ....[67]....
        /*0514*/ 	.word	0x00011a70


	//   ....[68]....
        /*0518*/ 	.word	0x00011ac0


	//   ....[69]....
        /*051c*/ 	.word	0x00011e70


	//----- nvinfo : EIATTR_REG_RECONFIG
	.align		4
.L_174:
        /*0520*/ 	.byte	0x01, 0x54
	.zero		2


	//----- nvinfo : EIATTR_SYSCALL_OFFSETS
	.align		4
        /*0524*/ 	.byte	0x04, 0x46
        /*0526*/ 	.short	(.L_176 - .L_175)


	//   ....[0]....
.L_175:
        /*0528*/ 	.word	0x00002ab0


	//   ....[1]....
        /*052c*/ 	.word	0x0000b140


	//   ....[2]....
        /*0530*/ 	.word	0x0000b280


	//   ....[3]....
        /*0534*/ 	.word	0x0000b370


	//   ....[4]....
        /*0538*/ 	.word	0x0000baf0


	//   ....[5]....
        /*053c*/ 	.word	0x0000c3b0


	//----- nvinfo : EIATTR_MBARRIER_INSTR_OFFSETS
	.align		4
.L_176:
        /*0540*/ 	.byte	0x04, 0x39
        /*0542*/ 	.short	(.L_178 - .L_177)


	//   ....[0]....
.L_177:
        /*0544*/ 	.word	0x00000270
        /*0548*/ 	.word	0x000000ff
        /*054c*/ 	.word	0x00038800
        /*0550*/ 	.short	0x0100
        /*0552*/ 	.byte	0x08
	.zero		1


	//   ....[1]....
        /*0554*/ 	.word	0x00000280
        /*0558*/ 	.word	0x000000ff
        /*055c*/ 	.word	0x00038810
        /*0560*/ 	.short	0x0100
        /*0562*/ 	.byte	0x08
	.zero		1


	//   ....[2]....
        /*0564*/ 	.word	0x00000290
        /*0568*/ 	.word	0x000000ff
        /*056c*/ 	.word	0x00038820
        /*0570*/ 	.short	0x0100
        /*0572*/ 	.byte	0x08
	.zero		1


	//   ....[3]....
        /*0574*/ 	.word	0x00000340
        /*0578*/ 	.word	0x000000ff
        /*057c*/ 	.word	0x00038830
        /*0580*/ 	.short	0x0100
        /*0582*/ 	.byte	0x06
	.zero		1


	//   ....[4]....
        /*0584*/ 	.word	0x00000350
        /*0588*/ 	.word	0x000000ff
        /*058c*/ 	.word	0x00038840
        /*0590*/ 	.short	0x0100
        /*0592*/ 	.byte	0x06
	.zero		1


	//   ....[5]....
        /*0594*/ 	.word	0x00000360
        /*0598*/ 	.word	0x000000ff
        /*059c*/ 	.word	0x00038838
        /*05a0*/ 	.short	0x0100
        /*05a2*/ 	.byte	0x06
	.zero		1


	//   ....[6]....
        /*05a4*/ 	.word	0x00000370
        /*05a8*/ 	.word	0x000000ff
        /*05ac*/ 	.word	0x00038848
        /*05b0*/ 	.short	0x0100
        /*05b2*/ 	.byte	0x06
	.zero		1


	//   ....[7]....
        /*05b4*/ 	.word	0x000004a0
        /*05b8*/ 	.word	0x000000ff
        /*05bc*/ 	.word	0x00038850
        /*05c0*/ 	.short	0x0100
        /*05c2*/ 	.byte	0x08
	.zero		1


	//   ....[8]....
        /*05c4*/ 	.word	0x000004b0
        /*05c8*/ 	.word	0x000000ff
        /*05cc*/ 	.word	0x00038860
        /*05d0*/ 	.short	0x0100
        /*05d2*/ 	.byte	0x08
	.zero		1


	//   ....[9]....
        /*05d4*/ 	.word	0x000004c0
        /*05d8*/ 	.word	0x000000ff
        /*05dc*/ 	.word	0x00038858
        /*05e0*/ 	.short	0x0100
        /*05e2*/ 	.byte	0x08
	.zero		1


	//   ....[10]....
        /*05e4*/ 	.word	0x000004d0
        /*05e8*/ 	.word	0x000000ff
        /*05ec*/ 	.word	0x00038868
        /*05f0*/ 	.short	0x0100
        /*05f2*/ 	.byte	0x08
	.zero		1


	//   ....[11]....
        /*05f4*/ 	.word	0x000005c0
        /*05f8*/ 	.word	0x000000ff
        /*05fc*/ 	.word	0x00038870
        /*0600*/ 	.short	0x0100
        /*0602*/ 	.byte	0x06
	.zero		1


	//   ....[12]....
        /*0604*/ 	.word	0x000005d0
        /*0608*/ 	.word	0x000000ff
        /*060c*/ 	.word	0x00038880
        /*0610*/ 	.short	0x0100
        /*0612*/ 	.byte	0x06
	.zero		1


	//   ....[13]....
        /*0614*/ 	.word	0x000005e0
        /*0618*/ 	.word	0x000000ff
        /*061c*/ 	.word	0x00038878
        /*0620*/ 	.short	0x0100
        /*0622*/ 	.byte	0x06
	.zero		1


	//   ....[14]....
        /*0624*/ 	.word	0x000005f0
        /*0628*/ 	.word	0x000000ff
        /*062c*/ 	.word	0x00038888
        /*0630*/ 	.short	0x0100
        /*0632*/ 	.byte	0x06
	.zero		1


	//   ....[15]....
        /*0634*/ 	.word	0x00000720
        /*0638*/ 	.word	0x000000ff
        /*063c*/ 	.word	0x00038890
        /*0640*/ 	.short	0x0100
        /*0642*/ 	.byte	0x08
	.zero		1


	//   ....[16]....
        /*0644*/ 	.word	0x00000730
        /*0648*/ 	.word	0x000000ff
        /*064c*/ 	.word	0x000388a0
        /*0650*/ 	.short	0x0100
        /*0652*/ 	.byte	0x08
	.zero		1


	//   ....[17]....
        /*0654*/ 	.word	0x00000740
        /*0658*/ 	.word	0x000000ff
        /*065c*/ 	.word	0x00038898
        /*0660*/ 	.short	0x0100
        /*0662*/ 	.byte	0x08
	.zero		1


	//   ....[18]....
        /*0664*/ 	.word	0x00000750
        /*0668*/ 	.word	0x000000ff
        /*066c*/ 	.word	0x000388a8
        /*0670*/ 	.short	0x0100
        /*0672*/ 	.byte	0x08
	.zero		1


	//   ....[19]....
        /*0674*/ 	.word	0x00000880
        /*0678*/ 	.word	0x000000ff
        /*067c*/ 	.word	0x000388b0
        /*0680*/ 	.short	0x0100
        /*0682*/ 	.byte	0x08
	.zero		1


	//   ....[20]....
        /*0684*/ 	.word	0x00000890
        /*0688*/ 	.word	0x000000ff
        /*068c*/ 	.word	0x000388c0
        /*0690*/ 	.short	0x0100
        /*0692*/ 	.byte	0x08
	.zero		1


	//   ....[21]....
        /*0694*/ 	.word	0x000008a0
        /*0698*/ 	.word	0x000000ff
        /*069c*/ 	.word	0x000388b8
        /*06a0*/ 	.short	0x0100
        /*06a2*/ 	.byte	0x08
	.zero		1


	//   ....[22]....
        /*06a4*/ 	.word	0x000008b0
        /*06a8*/ 	.word	0x000000ff
        /*06ac*/ 	.word	0x000388c8
        /*06b0*/ 	.short	0x0100
        /*06b2*/ 	.byte	0x08
	.zero		1


	//   ....[23]....
        /*06b4*/ 	.word	0x000014b0
        /*06b8*/ 	.word	0x00000000
        /*06bc*/ 	.word	0x00000000
        /*06c0*/ 	.short	0x0101
        /*06c2*/ 	.byte	0x3f
	.zero		1


	//   ....[24]....
        /*06c4*/ 	.word	0x00001fa0
        /*06c8*/ 	.word	0x00000000
        /*06cc*/ 	.word	0x00000000
        /*06d0*/ 	.short	0x0101
        /*06d2*/ 	.byte	0x3f
	.zero		1


	//   ....[25]....
        /*06d4*/ 	.word	0x00002b10
        /*06d8*/ 	.word	0x000000ff
        /*06dc*/ 	.word	0x00038800
        /*06e0*/ 	.short	0x010a
        /*06e2*/ 	.byte	0x25
	.zero		1


	//   ....[26]....
        /*06e4*/ 	.word	0x00002b90
        /*06e8*/ 	.word	0x00000003
        /*06ec*/ 	.word	0x00038830
        /*06f0*/ 	.short	0x010a
        /*06f2*/ 	.byte	0x3f
	.zero		1


	//   ....[27]....
        /*06f4*/ 	.word	0x00002bd0
        /*06f8*/ 	.word	0x00000003
        /*06fc*/ 	.word	0x00038830
        /*0700*/ 	.short	0x010a
        /*0702*/ 	.byte	0x3f
	.zero		1


	//   ....[28]....
        /*0704*/ 	.word	0x00002e50
        /*0708*/ 	.word	0x000000ff
        /*070c*/ 	.word	0x00038810
        /*0710*/ 	.short	0x010a
        /*0712*/ 	.byte	0x25
	.zero		1


	//   ....[29]....
        /*0714*/ 	.word	0x00002e90
        /*0718*/ 	.word	0x00000003
        /*071c*/ 	.word	0x00038850
        /*0720*/ 	.short	0x010a
        /*0722*/ 	.byte	0x3f
	.zero		1


	//   ....[30]....
        /*0724*/ 	.word	0x00002ed0
        /*0728*/ 	.word	0x00000003
        /*072c*/ 	.word	0x00038850
        /*0730*/ 	.short	0x010a
        /*0732*/ 	.byte	0x3f
	.zero		1


	//   ....[31]....
        /*0734*/ 	.word	0x00004df0
        /*0738*/ 	.word	0x00000018
        /*073c*/ 	.word	0x00000000
        /*0740*/ 	.short	0x0101
        /*0742*/ 	.byte	0x3f
	.zero		1


	//   ....[32]....
        /*0744*/ 	.word	0x000053d0
        /*0748*/ 	.word	0x00000003
        /*074c*/ 	.word	0x00000000
        /*0750*/ 	.short	0x0101
        /*0752*/ 	.byte	0x3f
	.zero		1


	//   ....[33]....
        /*0754*/ 	.word	0x000054f0
        /*0758*/ 	.word	0x000000ff
        /*075c*/ 	.word	0x00038830
        /*0760*/ 	.short	0x010a
        /*0762*/ 	.byte	0x05
	.zero		1


	//   ....[34]....
        /*0764*/ 	.word	0x00005530
        /*0768*/ 	.word	0x000000ff
        /*076c*/ 	.word	0x00038830
        /*0770*/ 	.short	0x010a
        /*0772*/ 	.byte	0x05
	.zero		1


	//   ....[35]....
        /*0774*/ 	.word	0x00005710
        /*0778*/ 	.word	0x000000ff
        /*077c*/ 	.word	0x00038850
        /*0780*/ 	.short	0x010a
        /*0782*/ 	.byte	0x05
	.zero		1


	//   ....[36]....
        /*0784*/ 	.word	0x00005750
        /*0788*/ 	.word	0x000000ff
        /*078c*/ 	.word	0x00038850
        /*0790*/ 	.short	0x010a
        /*0792*/ 	.byte	0x05
	.zero		1


	//   ....[37]....
        /*0794*/ 	.word	0x00007590
        /*0798*/ 	.word	0x0000009b
        /*079c*/ 	.word	0x00000000
        /*07a0*/ 	.short	0x0101
        /*07a2*/ 	.byte	0x3f
	.zero		1


	//   ....[38]....
        /*07a4*/ 	.word	0x000081d0
        /*07a8*/ 	.word	0x000000c5
        /*07ac*/ 	.word	0x00000000
        /*07b0*/ 	.short	0x0101
        /*07b2*/ 	.byte	0x3f
	.zero		1


	//   ....[39]....
        /*07b4*/ 	.word	0x0000a6c0
        /*07b8*/ 	.word	0x000000ff
        /*07bc*/ 	.word	0x00000000
        /*07c0*/ 	.short	0x0101
        /*07c2*/ 	.byte	0x04
	.zero		1


	//   ....[40]....
        /*07c4*/ 	.word	0x0000b740
        /*07c8*/ 	.word	0x00000000
        /*07cc*/ 	.word	0x00038840
        /*07d0*/ 	.short	0x010a
        /*07d2*/ 	.byte	0x3f
	.zero		1


	//   ....[41]....
        /*07d4*/ 	.word	0x0000c1c0
        /*07d8*/ 	.word	0x000000ff
        /*07dc*/ 	.word	0x00038800
        /*07e0*/ 	.short	0x0107
        /*07e2*/ 	.byte	0x24
	.zero		1


	//   ....[42]....
        /*07e4*/ 	.word	0x0000c230
        /*07e8*/ 	.word	0x000000ff
        /*07ec*/ 	.word	0x00038800
        /*07f0*/ 	.short	0x0101
        /*07f2*/ 	.byte	0x24
	.zero		1


	//   ....[43]....
        /*07f4*/ 	.word	0x0000d0e0
        /*07f8*/ 	.word	0x000000ff
        /*07fc*/ 	.word	0x00038810
        /*0800*/ 	.short	0x0107
        /*0802*/ 	.byte	0x24
	.zero		1


	//   ....[44]....
        /*0804*/ 	.word	0x0000d140
        /*0808*/ 	.word	0x000000ff
        /*080c*/ 	.word	0x00038810
        /*0810*/ 	.short	0x0101
        /*0812*/ 	.byte	0x24
	.zero		1


	//   ....[45]....
        /*0814*/ 	.word	0x0000d160
        /*0818*/ 	.word	0x000000ff
        /*081c*/ 	.word	0x00038820
        /*0820*/ 	.short	0x010a
        /*0822*/ 	.byte	0x24
	.zero		1


	//   ....[46]....
        /*0824*/ 	.word	0x0000d230
        /*0828*/ 	.word	0x00000003
        /*082c*/ 	.word	0x00038860
        /*0830*/ 	.short	0x010a
        /*0832*/ 	.byte	0x3f
	.zero		1


	//   ....[47]....
        /*0834*/ 	.word	0x0000ddf0
        /*0838*/ 	.word	0x00000003
        /*083c*/ 	.word	0x00038840
        /*0840*/ 	.short	0x010a
        /*0842*/ 	.byte	0x3f
	.zero		1


	//   ....[48]....
        /*0844*/ 	.word	0x0000e030
        /*0848*/ 	.word	0x00000003
        /*084c*/ 	.word	0x00038860
        /*0850*/ 	.short	0x010a
        /*0852*/ 	.byte	0x3f
	.zero		1


	//   ....[49]....
        /*0854*/ 	.word	0x0000ebf0
        /*0858*/ 	.word	0x00000004
        /*085c*/ 	.word	0x00038840
        /*0860*/ 	.short	0x010a
        /*0862*/ 	.byte	0x3f
	.zero		1


	//   ....[50]....
        /*0864*/ 	.word	0x0000ee10
        /*0868*/ 	.word	0x00000004
        /*086c*/ 	.word	0x00038860
        /*0870*/ 	.short	0x010a
        /*0872*/ 	.byte	0x3f
	.zero		1


	//   ....[51]....
        /*0874*/ 	.word	0x0000f920
        /*0878*/ 	.word	0x00000004
        /*087c*/ 	.word	0x00038840
        /*0880*/ 	.short	0x010a
        /*0882*/ 	.byte	0x3f
	.zero		1


	//   ....[52]....
        /*0884*/ 	.word	0x0000fb60
        /*0888*/ 	.word	0x00000004
        /*088c*/ 	.word	0x00038860
        /*0890*/ 	.short	0x010a
        /*0892*/ 	.byte	0x3f
	.zero		1


	//   ....[53]....
        /*0894*/ 	.word	0x000105c0
        /*0898*/ 	.word	0x00000009
        /*089c*/ 	.word	0x00038820
        /*08a0*/ 	.short	0x010a
        /*08a2*/ 	.byte	0x3f
	.zero		1


	//   ....[54]....
        /*08a4*/ 	.word	0x00010740
        /*08a8*/ 	.word	0x00000005
        /*08ac*/ 	.word	0x00000000
        /*08b0*/ 	.short	0x010a
        /*08b2*/ 	.byte	0x3f
	.zero		1


	//   ....[55]....
        /*08b4*/ 	.word	0x00010790
        /*08b8*/ 	.word	0x00000007
        /*08bc*/ 	.word	0x00000000
        /*08c0*/ 	.short	0x010a
        /*08c2*/ 	.byte	0x3f
	.zero		1


	//   ....[56]....
        /*08c4*/ 	.word	0x000107d0
        /*08c8*/ 	.word	0x00000013
        /*08cc*/ 	.word	0x00000000
        /*08d0*/ 	.short	0x010a
        /*08d2*/ 	.byte	0x3f
	.zero		1


	//   ....[57]....
        /*08d4*/ 	.word	0x00010800
        /*08d8*/ 	.word	0x00000003
        /*08dc*/ 	.word	0x00000000
        /*08e0*/ 	.short	0x010a
        /*08e2*/ 	.byte	0x3f
	.zero		1


	//   ....[58]....
        /*08e4*/ 	.word	0x00010870
        /*08e8*/ 	.word	0x00000003
        /*08ec*/ 	.word	0x00038800
        /*08f0*/ 	.short	0x010a
        /*08f2*/ 	.byte	0x3f
	.zero		1


	//   ....[59]....
        /*08f4*/ 	.word	0x000108c0
        /*08f8*/ 	.word	0x00000003
        /*08fc*/ 	.word	0x00038830
        /*0900*/ 	.short	0x010a
        /*0902*/ 	.byte	0x3f
	.zero		1


	//   ....[60]....
        /*0904*/ 	.word	0x00010920
        /*0908*/ 	.word	0x00000005
        /*090c*/ 	.word	0x00038810
        /*0910*/ 	.short	0x010a
        /*0912*/ 	.byte	0x3f
	.zero		1


	//   ....[61]....
        /*0914*/ 	.word	0x00010970
        /*0918*/ 	.word	0x00000003
        /*091c*/ 	.word	0x00038850
        /*0920*/ 	.short	0x010a
        /*0922*/ 	.byte	0x3f
	.zero		1


	//   ....[62]....
        /*0924*/ 	.word	0x000109d0
        /*0928*/ 	.word	0x00000005
        /*092c*/ 	.word	0x00038830
        /*0930*/ 	.short	0x010a
        /*0932*/ 	.byte	0x3f
	.zero		1


	//   ....[63]....
        /*0934*/ 	.word	0x00010a30
        /*0938*/ 	.word	0x00000005
        /*093c*/ 	.word	0x00038850
        /*0940*/ 	.short	0x010a
        /*0942*/ 	.byte	0x3f
	.zero		1


	//   ....[64]....
        /*0944*/ 	.word	0x00010bd0
        /*0948*/ 	.word	0x00000000
        /*094c*/ 	.word	0x00038840
        /*0950*/ 	.short	0x010a
        /*0952*/ 	.byte	0x3f
	.zero		1


	//   ....[65]....
        /*0954*/ 	.word	0x00011b10
        /*0958*/ 	.word	0x00000003
        /*095c*/ 	.word	0x00038820
        /*0960*/ 	.short	0x010a
        /*0962*/ 	.byte	0x3f
	.zero		1


	//   ....[66]....
        /*0964*/ 	.word	0x00011b60
        /*0968*/ 	.word	0x00000003
        /*096c*/ 	.word	0x00038860
        /*0970*/ 	.short	0x010a
        /*0972*/ 	.byte	0x3f
	.zero		1


	//   ....[67]....
        /*0974*/ 	.word	0x00011bb0
        /*0978*/ 	.word	0x00000003
        /*097c*/ 	.word	0x00038840
        /*0980*/ 	.short	0x010a
        /*0982*/ 	.byte	0x3f
	.zero		1


	//   ....[68]....
        /*0984*/ 	.word	0x00011c00
        /*0988*/ 	.word	0x00000003
        /*098c*/ 	.word	0x00038860
        /*0990*/ 	.short	0x010a
        /*0992*/ 	.byte	0x3f
	.zero		1


	//   ....[69]....
        /*0994*/ 	.word	0x00011c50
        /*0998*/ 	.word	0x00000004
        /*099c*/ 	.word	0x00038840
        /*09a0*/ 	.short	0x010a
        /*09a2*/ 	.byte	0x3f
	.zero		1


	//   ....[70]....
        /*09a4*/ 	.word	0x00011ca0
        /*09a8*/ 	.word	0x00000004
        /*09ac*/ 	.word	0x00038860
        /*09b0*/ 	.short	0x010a
        /*09b2*/ 	.byte	0x3f
	.zero		1


	//   ....[71]....
        /*09b4*/ 	.word	0x00011cf0
        /*09b8*/ 	.word	0x00000004
        /*09bc*/ 	.word	0x00038840
        /*09c0*/ 	.short	0x010a
        /*09c2*/ 	.byte	0x3f
	.zero		1


	//   ....[72]....
        /*09c4*/ 	.word	0x00011d40
        /*09c8*/ 	.word	0x00000004
        /*09cc*/ 	.word	0x00038860
        /*09d0*/ 	.short	0x010a
        /*09d2*/ 	.byte	0x3f
	.zero		1


	//   ....[73]....
        /*09d4*/ 	.word	0x00011d90
        /*09d8*/ 	.word	0x00000009
        /*09dc*/ 	.word	0x00038820
        /*09e0*/ 	.short	0x010a
        /*09e2*/ 	.byte	0x3f
	.zero		1


	//   ....[74]....
        /*09e4*/ 	.word	0x00011f30
        /*09e8*/ 	.word	0x00000005
        /*09ec*/ 	.word	0x00000000
        /*09f0*/ 	.short	0x010a
        /*09f2*/ 	.byte	0x3f
	.zero		1


	//   ....[75]....
        /*09f4*/ 	.word	0x00011f80
        /*09f8*/ 	.word	0x00000007
        /*09fc*/ 	.word	0x00000000
        /*0a00*/ 	.short	0x010a
        /*0a02*/ 	.byte	0x3f
	.zero		1


	//   ....[76]....
        /*0a04*/ 	.word	0x00011fd0
        /*0a08*/ 	.word	0x00000013
        /*0a0c*/ 	.word	0x00000000
        /*0a10*/ 	.short	0x010a
        /*0a12*/ 	.byte	0x3f
	.zero		1


	//----- nvinfo : EIATTR_NUM_MBARRIERS
	.align		4
.L_178:
        /*0a14*/ 	.byte	0x03, 0x38
        /*0a16*/ 	.short	0x0017


	//----- nvinfo : EIATTR_EXIT_INSTR_OFFSETS
	.align		4
        /*0a18*/ 	.byte	0x04, 0x1c
        /*0a1a*/ 	.short	(.L_180 - .L_179)


	//   ....[0]....
.L_179:
        /*0a1c*/ 	.word	0x000009e0


	//   ....[1]....
        /*0a20*/ 	.word	0x0000ab80


	//   ....[2]....
        /*0a24*/ 	.word	0x00010850


	//----- nvinfo : EIATTR_MAX_THREADS
	.align		4
.L_180:
        /*0a28*/ 	.byte	0x04, 0x05
        /*0a2a*/ 	.short	(.L_182 - .L_181)
.L_181:
        /*0a2c*/ 	.word	0x00000180
        /*0a30*/ 	.word	0x00000001
        /*0a34*/ 	.word	0x00000001


	//----- nvinfo : EIATTR_CRS_STACK_SIZE
	.align		4
.L_182:
        /*0a38*/ 	.byte	0x04, 0x1e
        /*0a3a*/ 	.short	(.L_184 - .L_183)
.L_183:
        /*0a3c*/ 	.word	0x00000000


	//----- nvinfo : EIATTR_CBANK_PARAM_SIZE
	.align		4
.L_184:
        /*0a40*/ 	.byte	0x03, 0x19
        /*0a42*/ 	.short	0x0b70


	//----- nvinfo : EIATTR_PARAM_CBANK
	.align		4
        /*0a44*/ 	.byte	0x04, 0x0a
        /*0a46*/ 	.short	(.L_186 - .L_185)
	.align		4
.L_185:
        /*0a48*/ 	.word	index@(.nv.constant0._ZN7cutlass13device_kernelIN5flash11enable_sm90INS1_16FlashAttnFwdSm90INS1_25CollectiveMainloopFwdSm90ILi2EN4cute5tupleIJNS5_1CILi1EEES8_S8_EEENS6_IJNS7_ILi64EEESA_SA_EEELi512ENS_6half_tEfNS_4arch4Sm90ELb0ELb0ELb1ELb0ELb0ELb0ELb1ELb0ELb0ELb1ELb0ELb0EEENS1_21CollectiveEpilogueFwdINS6_IJSA_NS7_ILi512EEESA_EEES9_SC_SE_Li256ELb0ELb1ELb0ELb0EEENS1_29StaticPersistentTileSchedulerILb0EEEEEEEEEvNT_6ParamsE)
        /*0a4c*/ 	.short	0x0210
        /*0a4e*/ 	.short	0x0b70


	//----- nvinfo : EIATTR_SW_WAR
	.align		4
.L_186:
        /*0a50*/ 	.byte	0x04, 0x36
        /*0a52*/ 	.short	(.L_188 - .L_187)
.L_187:
        /*0a54*/ 	.word	0x00000008
.L_188:


//--------------------- .nv.info._ZN7cutlass13device_kernelIN5flash11enable_sm90INS1_16FlashAttnFwdSm90INS1_25CollectiveMainloopFwdSm90ILi2EN4cute5tupleIJNS5_1CILi1EEES8_S8_EEENS6_IJNS7_ILi64EEESA_SA_EEELi512ENS_6half_tEfNS_4arch4Sm90ELb0ELb0ELb1ELb1ELb0ELb0ELb0ELb0ELb0ELb1ELb0ELb0EEENS1_21CollectiveEpilogueFwdINS6_IJSA_NS7_ILi512EEESA_EEES9_SC_SE_Li256ELb1ELb1ELb0ELb0EEENS1_36VarlenDynamicPersistentTileSchedulerILi64ELi64ELi256ELi128ELb0ELb1ELb1ELb0ELb1ELb1EEEEEEEEEvNT_6ParamsE --------------------------
	.section	.nv.info._ZN7cutlass13device_kernelIN5flash11enable_sm90INS1_16FlashAttnFwdSm90INS1_25CollectiveMainloopFwdSm90ILi2EN4cute5tupleIJNS5_1CILi1EEES8_S8_EEENS6_IJNS7_ILi64EEESA_SA_EEELi512ENS_6half_tEfNS_4arch4Sm90ELb0ELb0ELb1ELb1ELb0ELb0ELb0ELb0ELb0ELb1ELb0ELb0EEENS1_21CollectiveEpilogueFwdINS6_IJSA_NS7_ILi512EEESA_EEES9_SC_SE_Li256ELb1ELb1ELb0ELb0EEENS1_36VarlenDynamicPersistentTileSchedulerILi64ELi64ELi256ELi128ELb0ELb1ELb1ELb0ELb1ELb1EEEEEEEEEvNT_6ParamsE,"",@"SHT_CUDA_INFO"
	.sectionflags	@""
	.align	4


	//----- nvinfo : EIATTR_CUDA_API_VERSION
	.align		4
        /*0000*/ 	.byte	0x04, 0x37
        /*0002*/ 	.short	(.L_190 - .L_189)
.L_189:
        /*0004*/ 	.word	0x00000082


	//----- nvinfo : EIATTR_KPARAM_INFO
	.align		4
.L_190:
        /*0008*/ 	.byte	0x04, 0x17
        /*000a*/ 	.short	(.L_192 - .L_191)
.L_191:
        /*000c*/ 	.word	0x00000000
        /*0010*/ 	.short	0x0000
        /*0012*/ 	.short	0x0070
        /*0014*/ 	.byte	0x00, 0xf0, 0x01, 0x2a


	//----- nvinfo : EIATTR_SPARSE_MMA_MASK
	.align		4
.L_192:
        /*0018*/ 	.byte	0x03, 0x50
        /*001a*/ 	.short	0x0000


	//----- nvinfo : EIATTR_MAXREG_COUNT
	.align		4
        /*001c*/ 	.byte	0x03, 0x1b
        /*001e*/ 	.short	0x00a8


	//----- nvinfo : EIATTR_NUM_BARRIERS
	.align		4
        /*0020*/ 	.byte	0x02, 0x4c
        /*0022*/ 	.byte	0x10
	.zero		1


	//----- nvinfo : EIATTR_EXTERNS
	.align		4
        /*0024*/ 	.byte	0x04, 0x0f
        /*0026*/ 	.short	(.L_194 - .L_193)


	//   ....[0]....
	.align		4
.L_193:
        /*0028*/ 	.word	index@(__assertfail)


	//----- nvinfo : EIATTR_ANNOTATIONS
	.align		4
.L_194:
        /*002c*/ 	.byte	0x04, 0x55
        /*002e*/ 	.short	(.L_196 - .L_195)


	//   ....[0]....
.L_195:
        /* <DEDUP_REMOVED lines=81> */


	//----- nvinfo : EIATTR_MERCURY_ISA_VERSION
	.align		4
.L_196:
        /*0530*/ 	.byte	0x03, 0x5f
        /*0532*/ 	.short	0x0101


	//----- nvinfo : EIATTR_UNUSED_LOAD_BYTE_OFFSET
	.align		4
        /*0534*/ 	.byte	0x04, 0x44
        /*0536*/ 	.short	(.L_198 - .L_197)


	//   ....[0]....
.L_197:
        /*0538*/ 	.word	0x00000a20
        /*053c*/ 	.word	0x0000fff0


	//   ....[1]....
        /*0540*/ 	.word	0x00007360
        /*0544*/ 	.word	0x0000fff0


	//----- nvinfo : EIATTR_INT_WARP_WIDE_INSTR_OFFSETS
	.align		4
.L_198:
        /*0548*/ 	.byte	0x04, 0x31
        /*054a*/ 	.short	(.L_200 - .L_199)


	//   ....[0]....
.L_199:
        /*054c*/ 	.word	0x00000130


	//   ....[1]....
        /*0550*/ 	.word	0x00000170


	//   ....[2]....
        /*0554*/ 	.word	0x000001e0


	//   ....[3]....
        /*0558*/ 	.word	0x0000b360


	//   ....[4]....
        /*055c*/ 	.word	0x0000b3f0


	//   ....[5]....
        /*0560*/ 	.word	0x000100e0


	//   ....[6]....
        /*0564*/ 	.word	0x00010170


	//----- nvinfo : EIATTR_COOP_GROUP_MASK_REGIDS
	.align		4
.L_200:
        /*0568*/ 	.byte	0x04, 0x29
        /*056a*/ 	.short	(.L_202 - .L_201)


	//   ....[0]....
.L_201:
        /*056c*/ 	.word	0xffffffff


	//   ....[1]....
        /*0570*/ 	.word	0xffffffff


	//   ....[2]....
        /*0574*/ 	.word	0xffffffff


	//   ....[3]....
        /*0578*/ 	.word	0xffffffff


	//   ....[4]....
        /*057c*/ 	.word	0xffffffff


	//   ....[5]....
        /*0580*/ 	.word	0xffffffff


	//   ....[6]....
        /*0584*/ 	.word	0xffffffff


	//   ....[7]....
        /*0588*/ 	.word	0xffffffff


	//   ....[8]....
        /*058c*/ 	.word	0xffffffff


	//   ....[9]....
        /*0590*/ 	.word	0xffffffff


	//   ....[10]....
        /*0594*/ 	.word	0xffffffff


	//   ....[11]....
        /*0598*/ 	.word	0xffffffff


	//   ....[12]....
        /*059c*/ 	.word	0xffffffff


	//   ....[13]....
        /*05a0*/ 	.word	0xffffffff


	//   ....[14]....
        /*05a4*/ 	.word	0xffffffff


	//   ....[15]....
        /*05a8*/ 	.word	0xffffffff


	//   ....[16]....
        /*05ac*/ 	.word	0xffffffff


	//   ....[17]....
        /*05b0*/ 	.word	0xffffffff


	//   ....[18]....
        /*05b4*/ 	.word	0xffffffff


	//   ....[19]....
        /*05b8*/ 	.word	0xffffffff


	//   ....[20]....
        /*05bc*/ 	.word	0xffffffff


	//   ....[21]....
        /*05c0*/ 	.word	0xffffffff


	//   ....[22]....
        /*05c4*/ 	.word	0xffffffff


	//   ....[23]....
        /*05c8*/ 	.word	0xffffffff


	//   ....[24]....
        /*05cc*/ 	.word	0xffffffff


	//   ....[25]....
        /*05d0*/ 	.word	0xffffffff


	//   ....[26]....
        /*05d4*/ 	.word	0xffffffff


	//   ....[27]....
        /*05d8*/ 	.word	0xffffffff


	//   ....[28]....
        /*05dc*/ 	.word	0xffffffff


	//   ....[29]....
        /*05e0*/ 	.word	0xffffffff


	//   ....[30]....
        /*05e4*/ 	.word	0xffffffff


	//   ....[31]....
        /*05e8*/ 	.word	0xffffffff


	//   ....[32]....
        /*05ec*/ 	.word	0xffffffff


	//   ....[33]....
        /*05f0*/ 	.word	0xffffffff


	//   ....[34]....
        /*05f4*/ 	.word	0xffffffff


	//   ....[35]....
        /*05f8*/ 	.word	0xffffffff


	//   ....[36]....
        /*05fc*/ 	.word	0xffffffff


	//   ....[37]....
        /*0600*/ 	.word	0xffffffff


	//   ....[38]....
        /*0604*/ 	.word	0xffffffff


	//   ....[39]....
        /*0608*/ 	.word	0xffffffff


	//   ....[40]....
        /*060c*/ 	.word	0xffffffff


	//   ....[41]....
        /*0610*/ 	.word	0xffffffff


	//   ....[42]....
        /*0614*/ 	.word	0xffffffff


	//   ....[43]....
        /*0618*/ 	.word	0xffffffff


	//   ....[44]....
        /*061c*/ 	.word	0xffffffff


	//   ....[45]....
        /*0620*/ 	.word	0xffffffff


	//   ....[46]....
        /*0624*/ 	.word	0xffffffff


	//   ....[47]....
        /*0628*/ 	.word	0xffffffff


	//   ....[48]....
        /*062c*/ 	.word	0xffffffff


	//   ....[49]....
        /*0630*/ 	.word	0xffffffff


	//   ....[50]....
        /*0634*/ 	.word	0xffffffff


	//   ....[51]....
        /*0638*/ 	.word	0xffffffff


	//   ....[52]....
        /*063c*/ 	.word	0xffffffff


	//   ....[53]....
        /*0640*/ 	.word	0xffffffff


	//   ....[54]....
        /*0644*/ 	.word	0xffffffff


	//   ....[55]....
        /*0648*/ 	.word	0xffffffff


	//   ....[56]....
        /*064c*/ 	.word	0xffffffff


	//   ....[57]....
        /*0650*/ 	.word	0xffffffff


	//   ....[58]....
        /*0654*/ 	.word	0xffffffff


	//   ....[59]....
        /*0658*/ 	.word	0xffffffff


	//   ....[60]....
        /*065c*/ 	.word	0xffffffff


	//   ....[61]....
        /*0660*/ 	.word	0xffffffff


	//   ....[62]....
        /*0664*/ 	.word	0xffffffff


	//   ....[63]....
        /*0668*/ 	.word	0xffffffff


	//   ....[64]....
        /*066c*/ 	.word	0xffffffff


	//   ....[65]....
        /*0670*/ 	.word	0xffffffff


	//   ....[66]....
        /*0674*/ 	.word	0xffffffff


	//   ....[67]....
        /*0678*/ 	.word	0xffffffff


	//   ....[68]....
        /*067c*/ 	.word	0xffffffff


	//   ....[69]....
        /*0680*/ 	.word	0xffffffff


	//   ....[70]....
        /*0684*/ 	.word	0xffffffff


	//   ....[71]....
        /*0688*/ 	.word	0xffffffff


	//   ....[72]....
        /*068c*/ 	.word	0xffffffff


	//   ....[73]....
        /*0690*/ 	.word	0xffffffff


	//   ....[74]....
        /*0694*/ 	.word	0xffffffff


	//   ....[75]....
        /*0698*/ 	.word	0xffffffff


	//   ....[76]....
        /*069c*/ 	.word	0xffffffff


	//   ....[77]....
        /*06a0*/ 	.word	0xffffffff


	//   ....[78]....
        /*06a4*/ 	.word	0xffffffff


	//   ....[79]....
        /*06a8*/ 	.word	0x0500000f


	//   ....[80]....
        /*06ac*/ 	.word	0x0500000f


	//   ....[81]....
        /*06b0*/ 	.word	0x0500000f


	//   ....[82]....
        /*06b4*/ 	.word	0x0500000f


	//   ....[83]....
        /*06b8*/ 	.word	0x0500000f


	//   ....[84]....
        /*06bc*/ 	.word	0x0500000f


	//   ....[85]....
        /*06c0*/ 	.word	0x0500000f


	//   ....[86]....
        /*06c4*/ 	.word	0x0500000f


	//   ....[87]....
        /*06c8*/ 	.word	0x0500000f


	//   ....[88]....
        /*06cc*/ 	.word	0x0500000f


	//   ....[89]....
        /*06d0*/ 	.word	0x0500000f


	//   ....[90]....
        /*06d4*/ 	.word	0x0500000f


	//   ....[91]....
        /*06d8*/ 	.word	0x0500000f


	//   ....[92]....
        /*06dc*/ 	.word	0x0500000f


	//   ....[93]....
        /*06e0*/ 	.word	0x0500000f


	//   ....[94]....
        /*06e4*/ 	.word	0x0500000f


	//   ....[95]....
        /*06e8*/ 	.word	0x0500000f


	//   ....[96]....
        /*06ec*/ 	.word	0x0500000f


	//   ....[97]....
        /*06f0*/ 	.word	0x0500000f


	//   ....[98]....
        /*06f4*/ 	.word	0x0500000f


	//   ....[99]....
        /*06f8*/ 	.word	0x0500000f


	//   ....[100]....
        /*06fc*/ 	.word	0x0500000f


	//   ....[101]....
        /*0700*/ 	.word	0x0500000f


	//   ....[102]....
        /*0704*/ 	.word	0x0500000f


	//   ....[103]....
        /*0708*/ 	.word	0x0500000f


	//   ....[104]....
        /*070c*/ 	.word	0x0500000f


	//   ....[105]....
        /*0710*/ 	.word	0x0500000f


	//----- nvinfo : EIATTR_COOP_GROUP_INSTR_OFFSETS
	.align		4
.L_202:
        /*0714*/ 	.byte	0x04, 0x28
        /*0716*/ 	.short	(.L_204 - .L_203)


	//   ....[0]....
.L_203:
        /*0718*/ 	.word	0x00000060


	//   ....[1]....
        /*071c*/ 	.word	0x00000140


	//   ....[2]....
        /*0720*/ 	.word	0x00000190


	//   ....[3]....
        /*0724*/ 	.word	0x00000380


	//   ....[4]....
        /*0728*/ 	.word	0x000004e0


	//   ....[5]....
        /*072c*/ 	.word	0x00000600


	//   ....[6]....
        /*0730*/ 	.word	0x00000760


	//   ....[7]....
        /*0734*/ 	.word	0x00001800


	//   ....[8]....
        /*0738*/ 	.word	0x00003140


	//   ....[9]....
        /*073c*/ 	.word	0x00003ef0


	//   ....[10]....
        /*0740*/ 	.word	0x00003f70


	//   ....[11]....
        /*0744*/ 	.word	0x00004150


	//   ....[12]....
        /*0748*/ 	.word	0x00004220


	//   ....[13]....
        /*074c*/ 	.word	0x00004b10


	//   ....[14]....
        /*0750*/ 	.word	0x00005280


	//   ....[15]....
        /*0754*/ 	.word	0x00005310


	//   ....[16]....
        /*0758*/ 	.word	0x00005620


	//   ....[17]....
        /*075c*/ 	.word	0x00005770


	//   ....[18]....
        /*0760*/ 	.word	0x00006820


	//   ....[19]....
        /*0764*/ 	.word	0x00006860


	//   ....[20]....
        /*0768*/ 	.word	0x000068a0


	//   ....[21]....
        /*076c*/ 	.word	0x00006960


	//   ....[22]....
        /*0770*/ 	.word	0x00006980


	//   ....[23]....
        /*0774*/ 	.word	0x00008290


	//   ....[24]....
        /*0778*/ 	.word	0x000088d0


	//   ....[25]....
        /*077c*/ 	.word	0x00008900


	//   ....[26]....
        /*0780*/ 	.word	0x00008930


	//   ....[27]....
        /*0784*/ 	.word	0x00008950


	//   ....[28]....
        /*0788*/ 	.word	0x00008ff0


	//   ....[29]....
        /*078c*/ 	.word	0x00009010


	//   ....[30]....
        /*0790*/ 	.word	0x00009240


	//   ....[31]....
        /*0794*/ 	.word	0x00009260


	//   ....[32]....
        /*0798*/ 	.word	0x00009e10


	//   ....[33]....
        /*079c*/ 	.word	0x00009e50


	//   ....[34]....
        /*07a0*/ 	.word	0x0000a090


	//   ....[35]....
        /*07a4*/ 	.word	0x0000a0b0


	//   ....[36]....
        /*07a8*/ 	.word	0x0000a340


	//   ....[37]....
        /*07ac*/ 	.word	0x0000a520


	//   ....[38]....
        /*07b0*/ 	.word	0x0000a550


	//   ....[39]....
        /*07b4*/ 	.word	0x0000a580


	//   ....[40]....
        /*07b8*/ 	.word	0x0000a5b0


	//   ....[41]....
        /*07bc*/ 	.word	0x0000a5e0


	//   ....[42]....
        /*07c0*/ 	.word	0x0000a610


	//   ....[43]....
        /*07c4*/ 	.word	0x0000a780


	//   ....[44]....
        /*07c8*/ 	.word	0x0000a7b0


	//   ....[45]....
        /*07cc*/ 	.word	0x0000a7e0


	//   ....[46]....
        /*07d0*/ 	.word	0x0000a810


	//   ....[47]....
        /*07d4*/ 	.word	0x0000a840


	//   ....[48]....
        /*07d8*/ 	.word	0x0000a870


	//   ....[49]....
        /*07dc*/ 	.word	0x0000a910


	//   ....[50]....
        /*07e0*/ 	.word	0x0000a940


	//   ....[51]....
        /*07e4*/ 	.word	0x0000a9d0


	//   ....[52]....
        /*07e8*/ 	.word	0x0000b970


	//   ....[53]....
        /*07ec*/ 	.word	0x0000c4c0


	//   ....[54]....
        /*07f0*/ 	.word	0x0000c4d0


	//   ....[55]....
        /*07f4*/ 	.word	0x0000c4f0


	//   ....[56]....
        /*07f8*/ 	.word	0x0000c590


	//   ....[57]....
        /*07fc*/ 	.word	0x0000c5c0


	//   ....[58]....
        /*0800*/ 	.word	0x0000c630


	//   ....[59]....
        /*0804*/ 	.word	0x0000c640


	//   ....[60]....
        /*0808*/ 	.word	0x0000c6b0


	//   ....[61]....
        /*080c*/ 	.word	0x00010370


	//   ....[62]....
        /*0810*/ 	.word	0x000103a0


	//   ....[63]....
        /*0814*/ 	.word	0x000103e0


	//   ....[64]....
        /*0818*/ 	.word	0x00010410


	//   ....[65]....
        /*081c*/ 	.word	0x00010440


	//   ....[66]....
        /*0820*/ 	.word	0x00010470


	//   ....[67]....
        /*0824*/ 	.word	0x000104a0


	//   ....[68]....
        /*0828*/ 	.word	0x000104d0


	//   ....[69]....
        /*082c*/ 	.word	0x00010650


	//   ....[70]....
        /*0830*/ 	.word	0x00010680


	//   ....[71]....
        /*0834*/ 	.word	0x000106b0


	//   ....[72]....
        /*0838*/ 	.word	0x000106e0


	//   ....[73]....
        /*083c*/ 	.word	0x00010710


	//   ....[74]....
        /*0840*/ 	.word	0x00010740


	//   ....[75]....
        /*0844*/ 	.word	0x00010800


	//   ....[76]....
        /*0848*/ 	.word	0x00010820


	//   ....[77]....
        /*084c*/ 	.word	0x00010890


	//   ....[78]....
        /*0850*/ 	.word	0x00010d20


	//   ....[79]....
        /*0854*/ 	.word	0x000112d0


	//   ....[80]....
        /*0858*/ 	.word	0x00011480


	//   ....[81]....
        /*085c*/ 	.word	0x000114d0


	//   ....[82]....
        /*0860*/ 	.word	0x00011530


	//   ....[83]....
        /*0864*/ 	.word	0x000115d0


	//   ....[84]....
        /*0868*/ 	.word	0x00011680


	//   ....[85]....
        /*086c*/ 	.word	0x00011720


	//   ....[86]....
        /*0870*/ 	.word	0x000117e0


	//   ....[87]....
        /*0874*/ 	.word	0x000118c0


	//   ....[88]....
        /*0878*/ 	.word	0x00011bf0


	//   ....[89]....
        /*087c*/ 	.word	0x00011c90


	//   ....[90]....
        /*0880*/ 	.word	0x00011db0


	//   ....[91]....
        /*0884*/ 	.word	0x00011e20


	//   ....[92]....
        /*0888*/ 	.word	0x00011e90


	//   ....[93]....
        /*088c*/ 	.word	0x00011f00


	//   ....[94]....
        /*0890*/ 	.word	0x00011f70


	//   ....[95]....
        /*0894*/ 	.word	0x00011ff0


	//   ....[96]....
        /*0898*/ 	.word	0x00012080


	//   ....[97]....
        /*089c*/ 	.word	0x00012120


	//   ....[98]....
        /*08a0*/ 	.word	0x00012190


	//   ....[99]....
        /*08a4*/ 	.word	0x00012200


	//   ....[100]....
        /*08a8*/ 	.word	0x00012270


	//   ....[101]....
        /*08ac*/ 	.word	0x000122f0


	//   ....[102]....
        /*08b0*/ 	.word	0x00012360


	//   ....[103]....
        /*08b4*/ 	.word	0x00012400


	//   ....[104]....
        /*08b8*/ 	.word	0x00012490


	//   ....[105]....
        /*08bc*/ 	.word	0x000125b0


	//----- nvinfo : EIATTR_REG_RECONFIG
	.align		4
.L_204:
        /*08c0*/ 	.byte	0x01, 0x54
	.zero		2


	//----- nvinfo : EIATTR_SYSCALL_OFFSETS
	.align		4
        /*08c4*/ 	.byte	0x04, 0x46
        /*08c6*/ 	.short	(.L_206 - .L_205)


	//   ....[0]....
.L_205:
        /*08c8*/ 	.word	0x00003300


	//   ....[1]....
        /*08cc*/ 	.word	0x0000b560


	//   ....[2]....
        /*08d0*/ 	.word	0x0000b6c0


	//   ....[3]....
        /*08d4*/ 	.word	0x0000b7c0


	//   ....[4]....
        /*08d8*/ 	.word	0x0000c0f0


	//----- nvinfo : EIATTR_MBARRIER_INSTR_OFFSETS
	.align		4
.L_206:
        /*08dc*/ 	.byte	0x04, 0x39
        /*08de*/ 	.short	(.L_208 - .L_207)


	//   ....[0]....
.L_207:
        /*08e0*/ 	.word	0x00000270
        /*08e4*/ 	.word	0x000000ff
        /*08e8*/ 	.word	0x00028c00
        /*08ec*/ 	.short	0x0100
        /*08ee*/ 	.byte	0x08
	.zero		1


	//   ....[1]....
        /*08f0*/ 	.word	0x00000280
        /*08f4*/ 	.word	0x000000ff
        /*08f8*/ 	.word	0x00028c20
        /*08fc*/ 	.short	0x0100
        /*08fe*/ 	.byte	0x08
	.zero		1


	//   ....[2]....
        /*0900*/ 	.word	0x00000330
        /*0904*/ 	.word	0x000000ff
        /*0908*/ 	.word	0x00028c30
        /*090c*/ 	.short	0x0100
        /*090e*/ 	.byte	0x06
	.zero		1


	//   ....[3]....
        /*0910*/ 	.word	0x00000340
        /*0914*/ 	.word	0x000000ff
        /*0918*/ 	.word	0x00028c40
        /*091c*/ 	.short	0x0100
        /*091e*/ 	.byte	0x06
	.zero		1


	//   ....[4]....
        /*0920*/ 	.word	0x00000350
        /*0924*/ 	.word	0x000000ff
        /*0928*/ 	.word	0x00028c38
        /*092c*/ 	.short	0x0100
        /*092e*/ 	.byte	0x06
	.zero		1


	//   ....[5]....
        /*0930*/ 	.word	0x00000360
        /*0934*/ 	.word	0x000000ff
        /*0938*/ 	.word	0x00028c48
        /*093c*/ 	.short	0x0100
        /*093e*/ 	.byte	0x06
	.zero		1


	//   ....[6]....
        /*0940*/ 	.word	0x00000490
        /*0944*/ 	.word	0x000000ff
        /*0948*/ 	.word	0x00028c50
        /*094c*/ 	.short	0x0100
        /*094e*/ 	.byte	0x08
	.zero		1


	//   ....[7]....
        /*0950*/ 	.word	0x000004a0
        /*0954*/ 	.word	0x000000ff
        /*0958*/ 	.word	0x00028c60
        /*095c*/ 	.short	0x0100
        /*095e*/ 	.byte	0x08
	.zero		1


	//   ....[8]....
        /*0960*/ 	.word	0x000004b0
        /*0964*/ 	.word	0x000000ff
        /*0968*/ 	.word	0x00028c58
        /*096c*/ 	.short	0x0100
        /*096e*/ 	.byte	0x08
	.zero		1


	//   ....[9]....
        /*0970*/ 	.word	0x000004c0
        /*0974*/ 	.word	0x000000ff
        /*0978*/ 	.word	0x00028c68
        /*097c*/ 	.short	0x0100
        /*097e*/ 	.byte	0x08
	.zero		1


	//   ....[10]....
        /*0980*/ 	.word	0x000005b0
        /*0984*/ 	.word	0x000000ff
        /*0988*/ 	.word	0x00028c70
        /*098c*/ 	.short	0x0100
        /*098e*/ 	.byte	0x06
	.zero		1


	//   ....[11]....
        /*0990*/ 	.word	0x000005c0
        /*0994*/ 	.word	0x000000ff
        /*0998*/ 	.word	0x00028c80
        /*099c*/ 	.short	0x0100
        /*099e*/ 	.byte	0x06
	.zero		1


	//   ....[12]....
        /*09a0*/ 	.word	0x000005d0
        /*09a4*/ 	.word	0x000000ff
        /*09a8*/ 	.word	0x00028c78
        /*09ac*/ 	.short	0x0100
        /*09ae*/ 	.byte	0x06
	.zero		1


	//   ....[13]....
        /*09b0*/ 	.word	0x000005e0
        /*09b4*/ 	.word	0x000000ff
        /*09b8*/ 	.word	0x00028c88
        /*09bc*/ 	.short	0x0100
        /*09be*/ 	.byte	0x06
	.zero		1


	//   ....[14]....
        /*09c0*/ 	.word	0x00000710
        /*09c4*/ 	.word	0x000000ff
        /*09c8*/ 	.word	0x00028c90
        /*09cc*/ 	.short	0x0100
        /*09ce*/ 	.byte	0x08
	.zero		1


	//   ....[15]....
        /*09d0*/ 	.word	0x00000720
        /*09d4*/ 	.word	0x000000ff
        /*09d8*/ 	.word	0x00028ca0
        /*09dc*/ 	.short	0x0100
        /*09de*/ 	.byte	0x08
	.zero		1


	//   ....[16]....
        /*09e0*/ 	.word	0x00000730
        /*09e4*/ 	.word	0x000000ff
        /*09e8*/ 	.word	0x00028c98
        /*09ec*/ 	.short	0x0100
        /*09ee*/ 	.byte	0x08
	.zero		1


	//   ....[17]....
        /*09f0*/ 	.word	0x00000740
        /*09f4*/ 	.word	0x000000ff
        /*09f8*/ 	.word	0x00028ca8
        /*09fc*/ 	.short	0x0100
        /*09fe*/ 	.byte	0x08
	.zero		1


	//   ....[18]....
        /*0a00*/ 	.word	0x00000870
        /*0a04*/ 	.word	0x000000ff
        /*0a08*/ 	.word	0x00028cb0
        /*0a0c*/ 	.short	0x0100
        /*0a0e*/ 	.byte	0x08
	.zero		1


	//   ....[19]....
        /*0a10*/ 	.word	0x00000880
        /*0a14*/ 	.word	0x000000ff
        /*0a18*/ 	.word	0x00028cc0
        /*0a1c*/ 	.short	0x0100
        /*0a1e*/ 	.byte	0x08
	.zero		1


	//   ....[20]....
        /*0a20*/ 	.word	0x00000890
        /*0a24*/ 	.word	0x000000ff
        /*0a28*/ 	.word	0x00028cb8
        /*0a2c*/ 	.short	0x0100
        /*0a2e*/ 	.byte	0x08
	.zero		1


	//   ....[21]....
        /*0a30*/ 	.word	0x000008a0
        /*0a34*/ 	.word	0x000000ff
        /*0a38*/ 	.word	0x00028cc8
        /*0a3c*/ 	.short	0x0100
        /*0a3e*/ 	.byte	0x08
	.zero		1


	//   ....[22]....
        /*0a40*/ 	.word	0x00001910
        /*0a44*/ 	.word	0x000000ff
        /*0a48*/ 	.word	0x00028c50
        /*0a4c*/ 	.short	0x010a
        /*0a4e*/ 	.byte	0x10
	.zero		1


	//   ....[23]....
        /*0a50*/ 	.word	0x00001be0
        /*0a54*/ 	.word	0x00000000
        /*0a58*/ 	.word	0x00000000
        /*0a5c*/ 	.short	0x0101
        /*0a5e*/ 	.byte	0x3f
	.zero		1


	//   ....[24]....
        /*0a60*/ 	.word	0x00002560
        /*0a64*/ 	.word	0x000000ff
        /*0a68*/ 	.word	0x00028c50
        /*0a6c*/ 	.short	0x010a
        /*0a6e*/ 	.byte	0x06
	.zero		1


	//   ....[25]....
        /*0a70*/ 	.word	0x000025a0
        /*0a74*/ 	.word	0x000000ff
        /*0a78*/ 	.word	0x00028c50
        /*0a7c*/ 	.short	0x010a
        /*0a7e*/ 	.byte	0x06
	.zero		1


	//   ....[26]....
        /*0a80*/ 	.word	0x000027f0
        /*0a84*/ 	.word	0x00000000
        /*0a88*/ 	.word	0x00000000
        /*0a8c*/ 	.short	0x0101
        /*0a8e*/ 	.byte	0x3f
	.zero		1


	//   ....[27]....
        /*0a90*/ 	.word	0x00003380
        /*0a94*/ 	.word	0x000000ff
        /*0a98*/ 	.word	0x00028c00
        /*0a9c*/ 	.short	0x010a
        /*0a9e*/ 	.byte	0x2a
	.zero		1


	//   ....[28]....
        /*0aa0*/ 	.word	0x00003400
        /*0aa4*/ 	.word	0x00000007
        /*0aa8*/ 	.word	0x00028c30
        /*0aac*/ 	.short	0x010a
        /*0aae*/ 	.byte	0x3f
	.zero		1


	//   ....[29]....
        /*0ab0*/ 	.word	0x00003440
        /*0ab4*/ 	.word	0x00000007
        /*0ab8*/ 	.word	0x00028c30
        /*0abc*/ 	.short	0x010a
        /*0abe*/ 	.byte	0x3f
	.zero		1


	//   ....[30]....
        /*0ac0*/ 	.word	0x00004410
        /*0ac4*/ 	.word	0x00000005
        /*0ac8*/ 	.word	0x00000000
        /*0acc*/ 	.short	0x0101
        /*0ace*/ 	.byte	0x3f
	.zero		1


	//   ....[31]....
        /*0ad0*/ 	.word	0x00004890
        /*0ad4*/ 	.word	0x00000007
        /*0ad8*/ 	.word	0x00028c50
        /*0adc*/ 	.short	0x010a
        /*0ade*/ 	.byte	0x3f
	.zero		1


	//   ....[32]....
        /*0ae0*/ 	.word	0x000048e0
        /*0ae4*/ 	.word	0x00000007
        /*0ae8*/ 	.word	0x00028c50
        /*0aec*/ 	.short	0x010a
        /*0aee*/ 	.byte	0x3f
	.zero		1


	//   ....[33]....
        /*0af0*/ 	.word	0x00004b30
        /*0af4*/ 	.word	0x00000007
        /*0af8*/ 	.word	0x00000000
        /*0afc*/ 	.short	0x0101
        /*0afe*/ 	.byte	0x3f
	.zero		1


	//   ....[34]....
        /*0b00*/ 	.word	0x00004c70
        /*0b04*/ 	.word	0x000000ff
        /*0b08*/ 	.word	0x00028c30
        /*0b0c*/ 	.short	0x010a
        /*0b0e*/ 	.byte	0x17
	.zero		1


	//   ....[35]....
        /*0b10*/ 	.word	0x00004cb0
        /*0b14*/ 	.word	0x000000ff
        /*0b18*/ 	.word	0x00028c30
        /*0b1c*/ 	.short	0x010a
        /*0b1e*/ 	.byte	0x17
	.zero		1


	//   ....[36]....
        /*0b20*/ 	.word	0x00005ab0
        /*0b24*/ 	.word	0x00000098
        /*0b28*/ 	.word	0x00000000
        /*0b2c*/ 	.short	0x0101
        /*0b2e*/ 	.byte	0x3f
	.zero		1


	//   ....[37]....
        /*0b30*/ 	.word	0x00006590
        /*0b34*/ 	.word	0x000000ff
        /*0b38*/ 	.word	0x00028c50
        /*0b3c*/ 	.short	0x010a
        /*0b3e*/ 	.byte	0x17
	.zero		1


	//   ....[38]....
        /*0b40*/ 	.word	0x000065d0
        /*0b44*/ 	.word	0x000000ff
        /*0b48*/ 	.word	0x00028c50
        /*0b4c*/ 	.short	0x010a
        /*0b4e*/ 	.byte	0x17
	.zero		1


	//   ....[39]....
        /*0b50*/ 	.word	0x00006840
        /*0b54*/ 	.word	0x000000ad
        /*0b58*/ 	.word	0x00000000
        /*0b5c*/ 	.short	0x0101
        /*0b5e*/ 	.byte	0x3f
	.zero		1


	//   ....[40]....
        /*0b60*/ 	.word	0x00009000
        /*0b64*/ 	.word	0x000000ff
        /*0b68*/ 	.word	0x00000000
        /*0b6c*/ 	.short	0x0101
        /*0b6e*/ 	.byte	0x04
	.zero		1


	//   ....[41]....
        /*0b70*/ 	.word	0x0000bbf0
        /*0b74*/ 	.word	0x00000000
        /*0b78*/ 	.word	0x00028c40
        /*0b7c*/ 	.short	0x010a
        /*0b7e*/ 	.byte	0x3f
	.zero		1


	//   ....[42]....
        /*0b80*/ 	.word	0x0000c760
        /*0b84*/ 	.word	0x00000008
        /*0b88*/ 	.word	0x00028c00
        /*0b8c*/ 	.short	0x0107
        /*0b8e*/ 	.byte	0x3f
	.zero		1


	//   ....[43]....
        /*0b90*/ 	.word	0x0000c860
        /*0b94*/ 	.word	0x00000002
        /*0b98*/ 	.word	0x00028c00
        /*0b9c*/ 	.short	0x0101
        /*0b9e*/ 	.byte	0x3f
	.zero		1


	//   ....[44]....
        /*0ba0*/ 	.word	0x0000c880
        /*0ba4*/ 	.word	0x00000002
        /*0ba8*/ 	.word	0x00028c20
        /*0bac*/ 	.short	0x010a
        /*0bae*/ 	.byte	0x3f
	.zero		1


	//   ....[45]....
        /*0bb0*/ 	.word	0x0000c990
        /*0bb4*/ 	.word	0x00000003
        /*0bb8*/ 	.word	0x00028c60
        /*0bbc*/ 	.short	0x010a
        /*0bbe*/ 	.byte	0x3f
	.zero		1


	//   ....[46]....
        /*0bc0*/ 	.word	0x0000d6a0
        /*0bc4*/ 	.word	0x00000003
        /*0bc8*/ 	.word	0x00028c40
        /*0bcc*/ 	.short	0x010a
        /*0bce*/ 	.byte	0x3f
	.zero		1


	//   ....[47]....
        /*0bd0*/ 	.word	0x0000d900
        /*0bd4*/ 	.word	0x00000003
        /*0bd8*/ 	.word	0x00028c60
        /*0bdc*/ 	.short	0x010a
        /*0bde*/ 	.byte	0x3f
	.zero		1


	//   ....[48]....
        /*0be0*/ 	.word	0x0000e5a0
        /*0be4*/ 	.word	0x00000004
        /*0be8*/ 	.word	0x00028c40
        /*0bec*/ 	.short	0x010a
        /*0bee*/ 	.byte	0x3f
	.zero		1


	//   ....[49]....
        /*0bf0*/ 	.word	0x0000e7f0
        /*0bf4*/ 	.word	0x00000004
        /*0bf8*/ 	.word	0x00028c60
        /*0bfc*/ 	.short	0x010a
        /*0bfe*/ 	.byte	0x3f
	.zero		1


	//   ....[50]....
        /*0c00*/ 	.word	0x0000f400
        /*0c04*/ 	.word	0x00000004
        /*0c08*/ 	.word	0x00028c40
        /*0c0c*/ 	.short	0x010a
        /*0c0e*/ 	.byte	0x3f
	.zero		1


	//   ....[51]....
        /*0c10*/ 	.word	0x0000f660
        /*0c14*/ 	.word	0x00000004
        /*0c18*/ 	.word	0x00028c60
        /*0c1c*/ 	.short	0x010a
        /*0c1e*/ 	.byte	0x3f
	.zero		1


	//   ....[52]....
        /*0c20*/ 	.word	0x00010ca0
        /*0c24*/ 	.word	0x00000000
        /*0c28*/ 	.word	0x00028c20
        /*0c2c*/ 	.short	0x010a
        /*0c2e*/ 	.byte	0x3f
	.zero		1


	//   ....[53]....
        /*0c30*/ 	.word	0x00010e60
        /*0c34*/ 	.word	0x00000006
        /*0c38*/ 	.word	0x00000000
        /*0c3c*/ 	.short	0x010a
        /*0c3e*/ 	.byte	0x3f
	.zero		1


	//   ....[54]....
        /*0c40*/ 	.word	0x00010ed0
        /*0c44*/ 	.word	0x00000007
        /*0c48*/ 	.word	0x00000000
        /*0c4c*/ 	.short	0x010a
        /*0c4e*/ 	.byte	0x3f
	.zero		1


	//   ....[55]....
        /*0c50*/ 	.word	0x00010f40
        /*0c54*/ 	.word	0x00000004
        /*0c58*/ 	.word	0x00000000
        /*0c5c*/ 	.short	0x010a
        /*0c5e*/ 	.byte	0x3f
	.zero		1


	//   ....[56]....
        /*0c60*/ 	.word	0x00010f70
        /*0c64*/ 	.word	0x00000003
        /*0c68*/ 	.word	0x00000000
        /*0c6c*/ 	.short	0x010a
        /*0c6e*/ 	.byte	0x3f
	.zero		1


	//   ....[57]....
        /*0c70*/ 	.word	0x00010fe0
        /*0c74*/ 	.word	0x00000003
        /*0c78*/ 	.word	0x00028c50
        /*0c7c*/ 	.short	0x010a
        /*0c7e*/ 	.byte	0x3f
	.zero		1


	//   ....[58]....
        /*0c80*/ 	.word	0x00011040
        /*0c84*/ 	.word	0x00000003
        /*0c88*/ 	.word	0x00028c50
        /*0c8c*/ 	.short	0x010a
        /*0c8e*/ 	.byte	0x3f
	.zero		1


	//   ....[59]....
        /*0c90*/ 	.word	0x000110a0
        /*0c94*/ 	.word	0x00000003
        /*0c98*/ 	.word	0x00028c00
        /*0c9c*/ 	.short	0x010a
        /*0c9e*/ 	.byte	0x3f
	.zero		1


	//   ....[60]....
        /*0ca0*/ 	.word	0x000110f0
        /*0ca4*/ 	.word	0x00000007
        /*0ca8*/ 	.word	0x00028c30
        /*0cac*/ 	.short	0x010a
        /*0cae*/ 	.byte	0x3f
	.zero		1


	//   ....[61]....
        /*0cb0*/ 	.word	0x00011140
        /*0cb4*/ 	.word	0x00000007
        /*0cb8*/ 	.word	0x00028c50
        /*0cbc*/ 	.short	0x010a
        /*0cbe*/ 	.byte	0x3f
	.zero		1


	//   ....[62]....
        /*0cc0*/ 	.word	0x000111a0
        /*0cc4*/ 	.word	0x00000003
        /*0cc8*/ 	.word	0x00028c30
        /*0ccc*/ 	.short	0x010a
        /*0cce*/ 	.byte	0x3f
	.zero		1


	//   ....[63]....
        /*0cd0*/ 	.word	0x000111f0
        /*0cd4*/ 	.word	0x000000ad
        /*0cd8*/ 	.word	0x00028c50
        /*0cdc*/ 	.short	0x010a
        /*0cde*/ 	.byte	0x3f
	.zero		1


	//   ....[64]....
        /*0ce0*/ 	.word	0x00011390
        /*0ce4*/ 	.word	0x00000000
        /*0ce8*/ 	.word	0x00028c40
        /*0cec*/ 	.short	0x010a
        /*0cee*/ 	.byte	0x3f
	.zero		1


	//   ....[65]....
        /*0cf0*/ 	.word	0x00011910
        /*0cf4*/ 	.word	0x00000002
        /*0cf8*/ 	.word	0x00028c20
        /*0cfc*/ 	.short	0x010a
        /*0cfe*/ 	.byte	0x3f
	.zero		1


	//   ....[66]....
        /*0d00*/ 	.word	0x00011960
        /*0d04*/ 	.word	0x00000003
        /*0d08*/ 	.word	0x00028c60
        /*0d0c*/ 	.short	0x010a
        /*0d0e*/ 	.byte	0x3f
	.zero		1


	//   ....[67]....
        /*0d10*/ 	.word	0x000119b0
        /*0d14*/ 	.word	0x00000003
        /*0d18*/ 	.word	0x00028c40
        /*0d1c*/ 	.short	0x010a
        /*0d1e*/ 	.byte	0x3f
	.zero		1


	//   ....[68]....
        /*0d20*/ 	.word	0x00011a00
        /*0d24*/ 	.word	0x00000003
        /*0d28*/ 	.word	0x00028c60
        /*0d2c*/ 	.short	0x010a
        /*0d2e*/ 	.byte	0x3f
	.zero		1


	//   ....[69]....
        /*0d30*/ 	.word	0x00011a50
        /*0d34*/ 	.word	0x00000004
        /*0d38*/ 	.word	0x00028c40
        /*0d3c*/ 	.short	0x010a
        /*0d3e*/ 	.byte	0x3f
	.zero		1


	//   ....[70]....
        /*0d40*/ 	.word	0x00011aa0
        /*0d44*/ 	.word	0x00000004
        /*0d48*/ 	.word	0x00028c60
        /*0d4c*/ 	.short	0x010a
        /*0d4e*/ 	.byte	0x3f
	.zero		1


	//   ....[71]....
        /*0d50*/ 	.word	0x00011af0
        /*0d54*/ 	.word	0x00000004
        /*0d58*/ 	.word	0x00028c40
        /*0d5c*/ 	.short	0x010a
        /*0d5e*/ 	.byte	0x3f
	.zero		1


	//   ....[72]....
        /*0d60*/ 	.word	0x00011b40
        /*0d64*/ 	.word	0x00000004
        /*0d68*/ 	.word	0x00028c60
        /*0d6c*/ 	.short	0x010a
        /*0d6e*/ 	.byte	0x3f
	.zero		1


	//   ....[73]....
        /*0d70*/ 	.word	0x000124d0
        /*0d74*/ 	.word	0x00000000
        /*0d78*/ 	.word	0x00028c20
        /*0d7c*/ 	.short	0x010a
        /*0d7e*/ 	.byte	0x3f
	.zero		1


	//   ....[74]....
        /*0d80*/ 	.word	0x00012670
        /*0d84*/ 	.word	0x00000006
        /*0d88*/ 	.word	0x00000000
        /*0d8c*/ 	.short	0x010a
        /*0d8e*/ 	.byte	0x3f
	.zero		1


	//   ....[75]....
        /*0d90*/ 	.word	0x000126c0
        /*0d94*/ 	.word	0x00000007
        /*0d98*/ 	.word	0x00000000
        /*0d9c*/ 	.short	0x010a
        /*0d9e*/ 	.byte	0x3f
	.zero		1


	//   ....[76]....
        /*0da0*/ 	.word	0x00012710
        /*0da4*/ 	.word	0x00000004
        /*0da8*/ 	.word	0x00000000
        /*0dac*/ 	.short	0x010a
        /*0dae*/ 	.byte	0x3f
	.zero		1


	//----- nvinfo : EIATTR_NUM_MBARRIERS
	.align		4
.L_208:
        /*0db0*/ 	.byte	0x03, 0x38
        /*0db2*/ 	.short	0x0016


	//----- nvinfo : EIATTR_EXIT_INSTR_OFFSETS
	.align		4
        /*0db4*/ 	.byte	0x04, 0x1c
        /*0db6*/ 	.short	(.L_210 - .L_209)


	//   ....[0]....
.L_209:
        /*0db8*/ 	.word	0x00000a50


	//   ....[1]....
        /*0dbc*/ 	.word	0x0000a300


	//   ....[2]....
        /*0dc0*/ 	.word	0x00010fc0


	//----- nvinfo : EIATTR_MAX_THREADS
	.align		4
.L_210:
        /*0dc4*/ 	.byte	0x04, 0x05
        /*0dc6*/ 	.short	(.L_212 - .L_211)
.L_211:
        /*0dc8*/ 	.word	0x00000180
        /*0dcc*/ 	.word	0x00000001
        /*0dd0*/ 	.word	0x00000001


	//----- nvinfo : EIATTR_CRS_STACK_SIZE
	.align		4
.L_212:
        /*0dd4*/ 	.byte	0x04, 0x1e
        /*0dd6*/ 	.short	(.L_214 - .L_213)
.L_213:
        /*0dd8*/ 	.word	0x00000000


	//----- nvinfo : EIATTR_CBANK_PARAM_SIZE
	.align		4
.L_214:
        /*0ddc*/ 	.byte	0x03, 0x19
        /*0dde*/ 	.short	0x0af0


	//----- nvinfo : EIATTR_PARAM_CBANK
	.align		4
        /*0de0*/ 	.byte	0x04, 0x0a
        /*0de2*/ 	.short	(.L_216 - .L_215)
	.align		4
.L_215:
        /*0de4*/ 	.word	index@(.nv.constant0._ZN7cutlass13device_kernelIN5flash11enable_sm90INS1_16FlashAttnFwdSm90INS1_25CollectiveMainloopFwdSm90ILi2EN4cute5tupleIJNS5_1CILi1EEES8_S8_EEENS6_IJNS7_ILi64EEESA_SA_EEELi512ENS_6half_tEfNS_4arch4Sm90ELb0ELb0ELb1ELb1ELb0ELb0ELb0ELb0ELb0ELb1ELb0ELb0EEENS1_21CollectiveEpilogueFwdINS6_IJSA_NS7_ILi512EEESA_EEES9_SC_SE_Li256ELb1ELb1ELb0ELb0EEENS1_36VarlenDynamicPersistentTileSchedulerILi64ELi64ELi256ELi128ELb0ELb1ELb1ELb0ELb1ELb1EEEEEEEEEvNT_6ParamsE)
        /*0de8*/ 	.short	0x0210
        /*0dea*/ 	.short	0x0af0


	//----- nvinfo : EIATTR_SW_WAR
	.align		4
.L_216:
        /*0dec*/ 	.byte	0x04, 0x36
        /*0dee*/ 	.short	(.L_218 - .L_217)
.L_217:
        /*0df0*/ 	.word	0x00000008
.L_218:


//--------------------- .nv.info._ZN7cutlass13device_kernelIN5flash11enable_sm90INS1_16FlashAttnFwdSm90INS1_25CollectiveMainloopFwdSm90ILi2EN4cute5tupleIJNS5_1CILi1EEES8_S8_EEENS6_IJNS7_ILi64EEESA_SA_EEELi512ENS_6half_tEfNS_4arch4Sm90ELb0ELb0ELb1ELb1ELb0ELb1ELb0ELb0ELb0ELb1ELb0ELb0EEENS1_21CollectiveEpilogueFwdINS6_IJSA_NS7_ILi512EEESA_EEES9_SC_SE_Li256ELb1ELb1ELb0ELb0EEENS1_36VarlenDynamicPersistentTileSchedulerILi64ELi64ELi256ELi128ELb0ELb1ELb1ELb0ELb1ELb1EEEEEEEEEvNT_6ParamsE --------------------------
	.section	.nv.info._ZN7cutlass13device_kernelIN5flash11enable_sm90INS1_16FlashAttnFwdSm90INS1_25CollectiveMainloopFwdSm90ILi2EN4cute5tupleIJNS5_1CILi1EEES8_S8_EEENS6_IJNS7_ILi64EEESA_SA_EEELi512ENS_6half_tEfNS_4arch4Sm90ELb0ELb0ELb1ELb1ELb0ELb1ELb0ELb0ELb0ELb1ELb0ELb0EEENS1_21CollectiveEpilogueFwdINS6_IJSA_NS7_ILi512EEESA_EEES9_SC_SE_Li256ELb1ELb1ELb0ELb0EEENS1_36VarlenDynamicPersistentTileSchedulerILi64ELi64ELi256ELi128ELb0ELb1ELb1ELb0ELb1ELb1EEEEEEEEEvNT_6ParamsE,"",@"SHT_CUDA_INFO"
	.sectionflags	@""
	.align	4


	//----- nvinfo : EIATTR_CUDA_API_VERSION
	.align		4
        /*0000*/ 	.byte	0x04, 0x37
        /*0002*/ 	.short	(.L_220 - .L_219)
.L_219:
        /*0004*/ 	.word	0x00000082


	//----- nvinfo : EIATTR_KPARAM_INFO
	.align		4
.L_220:
        /*0008*/ 	.byte	0x04, 0x17
        /*000a*/ 	.short	(.L_222 - .L_221)
.L_221:
        /*000c*/ 	.word	0x00000000
        /*0010*/ 	.short	0x0000
        /*0012*/ 	.short	0x0070
        /*0014*/ 	.byte	0x00, 0xf0, 0x01, 0x2a


	//----- nvinfo : EIATTR_SPARSE_MMA_MASK
	.align		4
.L_222:
        /*0018*/ 	.byte	0x03, 0x50
        /*001a*/ 	.short	0x0000


	//----- nvinfo : EIATTR_MAXREG_COUNT
	.align		4
        /*001c*/ 	.byte	0x03, 0x1b
        /*001e*/ 	.short	0x00a8


	//----- nvinfo : EIATTR_NUM_BARRIERS
	.align		4
        /*0020*/ 	.byte	0x02, 0x4c
        /*0022*/ 	.byte	0x10
	.zero		1


	//----- nvinfo : EIATTR_EXTERNS
	.align		4
        /*0024*/ 	.byte	0x04, 0x0f
        /*0026*/ 	.short	(.L_224 - .L_223)


	//   ....[0]....
	.align		4
.L_223:
        /*0028*/ 	.word	index@(__assertfail)


	//----- nvinfo : EIATTR_ANNOTATIONS
	.align		4
.L_224:
        /*002c*/ 	.byte	0x04, 0x55
        /*002e*/ 	.short	(.L_226 - .L_225)


	//   ....[0]....
.L_225:
        /* <DEDUP_REMOVED lines=99> */


	//----- nvinfo : EIATTR_MERCURY_ISA_VERSION
	.align		4
.L_226:
        /*0650*/ 	.byte	0x03, 0x5f
        /*0652*/ 	.short	0x0101


	//----- nvinfo : EIATTR_UNUSED_LOAD_BYTE_OFFSET
	.align		4
        /*0654*/ 	.byte	0x04, 0x44
        /*0656*/ 	.short	(.L_228 - .L_227)


	//   ....[0]....
.L_227:
        /*0658*/ 	.word	0x00000ab0
        /*065c*/ 	.word	0x0000fff0


	//   ....[1]....
        /*0660*/ 	.word	0x0000c8c0
        /*0664*/ 	.word	0x0000fff0


	//----- nvinfo : EIATTR_INT_WARP_WIDE_INSTR_OFFSETS
	.align		4
.L_228:
        /*0668*/ 	.byte	0x04, 0x31
        /*066a*/ 	.short	(.L_230 - .L_229)


	//   ....[0]....
.L_229:
        /*066c*/ 	.word	0x00000190


	//   ....[1]....
        /*0670*/ 	.word	0x000001d0


	//   ....[2]....
        /*0674*/ 	.word	0x000002a0


	//   ....[3]....
        /*0678*/ 	.word	0x000123d0


	//   ....[4]....
        /*067c*/ 	.word	0x00012460


	//   ....[5]....
        /*0680*/ 	.word	0x00017190


	//   ....[6]....
        /*0684*/ 	.word	0x00017220


	//----- nvinfo : EIATTR_COOP_GROUP_MASK_REGIDS
	.align		4
.L_230:
        /*0688*/ 	.byte	0x04, 0x29
        /*068a*/ 	.short	(.L_232 - .L_231)


	//   ....[0]....
.L_231:
        /*068c*/ 	.word	0xffffffff


	//   ....[1]....
        /*0690*/ 	.word	0xffffffff


	//   ....[2]....
        /*0694*/ 	.word	0xffffffff


	//   ....[3]....
        /*0698*/ 	.word	0xffffffff


	//   ....[4]....
        /*069c*/ 	.word	0xffffffff


	//   ....[5]....
        /*06a0*/ 	.word	0xffffffff


	//   ....[6]....
        /*06a4*/ 	.word	0xffffffff


	//   ....[7]....
        /*06a8*/ 	.word	0xffffffff


	//   ....[8]....
        /*06ac*/ 	.word	0xffffffff


	//   ....[9]....
        /*06b0*/ 	.word	0xffffffff


	//   ....[10]....
        /*06b4*/ 	.word	0xffffffff


	//   ....[11]....
        /*06b8*/ 	.word	0xffffffff


	//   ....[12]....
        /*06bc*/ 	.word	0xffffffff


	//   ....[13]....
        /*06c0*/ 	.word	0xffffffff


	//   ....[14]....
        /*06c4*/ 	.word	0xffffffff


	//   ....[15]....
        /*06c8*/ 	.word	0xffffffff


	//   ....[16]....
        /*06cc*/ 	.word	0xffffffff


	//   ....[17]....
        /*06d0*/ 	.word	0xffffffff


	//   ....[18]....
        /*06d4*/ 	.word	0xffffffff


	//   ....[19]....
        /*06d8*/ 	.word	0xffffffff


	//   ....[20]....
        /*06dc*/ 	.word	0xffffffff


	//   ....[21]....
        /*06e0*/ 	.word	0xffffffff


	//   ....[22]....
        /*06e4*/ 	.word	0xffffffff


	//   ....[23]....
        /*06e8*/ 	.word	0xffffffff


	//   ....[24]....
        /*06ec*/ 	.word	0xffffffff


	//   ....[25]....
        /*06f0*/ 	.word	0xffffffff


	//   ....[26]....
        /*06f4*/ 	.word	0xffffffff


	//   ....[27]....
        /*06f8*/ 	.word	0xffffffff


	//   ....[28]....
        /*06fc*/ 	.word	0xffffffff


	//   ....[29]....
        /*0700*/ 	.word	0xffffffff


	//   ....[30]....
        /*0704*/ 	.word	0xffffffff


	//   ....[31]....
        /*0708*/ 	.word	0xffffffff


	//   ....[32]....
        /*070c*/ 	.word	0xffffffff


	//   ....[33]....
        /*0710*/ 	.word	0xffffffff


	//   ....[34]....
        /*0714*/ 	.word	0xffffffff


	//   ....[35]....
        /*0718*/ 	.word	0xffffffff


	//   ....[36]....
        /*071c*/ 	.word	0xffffffff


	//   ....[37]....
        /*0720*/ 	.word	0xffffffff


	//   ....[38]....
        /*0724*/ 	.word	0xffffffff


	//   ....[39]....
        /*0728*/ 	.word	0xffffffff


	//   ....[40]....
        /*072c*/ 	.word	0xffffffff


	//   ....[41]....
        /*0730*/ 	.word	0xffffffff


	//   ....[42]....
        /*0734*/ 	.word	0xffffffff


	//   ....[43]....
        /*0738*/ 	.word	0xffffffff


	//   ....[44]....
        /*073c*/ 	.word	0xffffffff


	//   ....[45]....
        /*0740*/ 	.word	0xffffffff


	//   ....[46]....
        /*0744*/ 	.word	0xffffffff


	//   ....[47]....
        /*0748*/ 	.word	0xffffffff


	//   ....[48]....
        /*074c*/ 	.word	0xffffffff


	//   ....[49]....
        /*0750*/ 	.word	0xffffffff


	//   ....[50]....
        /*0754*/ 	.word	0xffffffff


	//   ....[51]....
        /*0758*/ 	.word	0xffffffff


	//   ....[52]....
        /*075c*/ 	.word	0xffffffff


	//   ....[53]....
        /*0760*/ 	.word	0xffffffff


	//   ....[54]....
        /*0764*/ 	.word	0xffffffff


	//   ....[55]....
        /*0768*/ 	.word	0xffffffff


	//   ....[56]....
        /*076c*/ 	.word	0xffffffff


	//   ....[57]....
        /*0770*/ 	.word	0xffffffff


	//   ....[58]....
        /*0774*/ 	.word	0xffffffff


	//   ....[59]....
        /*0778*/ 	.word	0xffffffff


	//   ....[60]....
        /*077c*/ 	.word	0xffffffff


	//   ....[61]....
        /*0780*/ 	.word	0xffffffff


	//   ....[62]....
        /*0784*/ 	.word	0xffffffff


	//   ....[63]....
        /*0788*/ 	.word	0xffffffff


	//   ....[64]....
        /*078c*/ 	.word	0xffffffff


	//   ....[65]....
        /*0790*/ 	.word	0xffffffff


	//   ....[66]....
        /*0794*/ 	.word	0xffffffff


	//   ....[67]....
        /*0798*/ 	.word	0xffffffff


	//   ....[68]....
        /*079c*/ 	.word	0xffffffff


	//   ....[69]....
        /*07a0*/ 	.word	0xffffffff


	//   ....[70]....
        /*07a4*/ 	.word	0xffffffff


	//   ....[71]....
        /*07a8*/ 	.word	0xffffffff


	//   ....[72]....
        /*07ac*/ 	.word	0xffffffff


	//   ....[73]....
        /*07b0*/ 	.word	0xffffffff


	//   ....[74]....
        /*07b4*/ 	.word	0xffffffff


	//   ....[75]....
        /*07b8*/ 	.word	0xffffffff


	//   ....[76]....
        /*07bc*/ 	.word	0xffffffff


	//   ....[77]....
        /*07c0*/ 	.word	0xffffffff


	//   ....[78]....
        /*07c4*/ 	.word	0xffffffff


	//   ....[79]....
        /*07c8*/ 	.word	0xffffffff


	//   ....[80]....
        /*07cc*/ 	.word	0xffffffff


	//   ....[81]....
        /*07d0*/ 	.word	0xffffffff


	//   ....[82]....
        /*07d4*/ 	.word	0xffffffff


	//   ....[83]....
        /*07d8*/ 	.word	0xffffffff


	//   ....[84]....
        /*07dc*/ 	.word	0xffffffff


	//   ....[85]....
        /*07e0*/ 	.word	0xffffffff


	//   ....[86]....
        /*07e4*/ 	.word	0xffffffff


	//   ....[87]....
        /*07e8*/ 	.word	0xffffffff


	//   ....[88]....
        /*07ec*/ 	.word	0x0500000f


	//   ....[89]....
        /*07f0*/ 	.word	0x0500000f


	//   ....[90]....
        /*07f4*/ 	.word	0x0500000f


	//   ....[91]....
        /*07f8*/ 	.word	0x0500000f


	//   ....[92]....
        /*07fc*/ 	.word	0x0500000f


	//   ....[93]....
        /*0800*/ 	.word	0x0500000f


	//   ....[94]....
        /*0804*/ 	.word	0x0500000f


	//   ....[95]....
        /*0808*/ 	.word	0x0500000f


	//   ....[96]....
        /*080c*/ 	.word	0x0500000f


	//   ....[97]....
        /*0810*/ 	.word	0x0500000f


	//   ....[98]....
        /*0814*/ 	.word	0x0500000f


	//   ....[99]....
        /*0818*/ 	.word	0x0500000f


	//   ....[100]....
        /*081c*/ 	.word	0x0500000f


	//   ....[101]....
        /*0820*/ 	.word	0x0500000f


	//   ....[102]....
        /*0824*/ 	.word	0x0500000f


	//   ....[103]....
        /*0828*/ 	.word	0x0500000f


	//   ....[104]....
        /*082c*/ 	.word	0x0500000f


	//   ....[105]....
        /*0830*/ 	.word	0x0500000f


	//   ....[106]....
        /*0834*/ 	.word	0x0500000f


	//   ....[107]....
        /*0838*/ 	.word	0x0500000f


	//   ....[108]....
        /*083c*/ 	.word	0x0500000f


	//   ....[109]....
        /*0840*/ 	.word	0x0500000f


	//   ....[110]....
        /*0844*/ 	.word	0x0500000f


	//   ....[111]....
        /*0848*/ 	.word	0x0500000f


	//   ....[112]....
        /*084c*/ 	.word	0x0500000f


	//   ....[113]....
        /*0850*/ 	.word	0x0500000f


	//   ....[114]....
        /*0854*/ 	.word	0x0500000f


	//   ....[115]....
        /*0858*/ 	.word	0x0500000f


	//   ....[116]....
        /*085c*/ 	.word	0x0500000f


	//   ....[117]....
        /*0860*/ 	.word	0x0500000f


	//   ....[118]....
        /*0864*/ 	.word	0x0500000f


	//   ....[119]....
        /*0868*/ 	.word	0x0500000f


	//   ....[120]....
        /*086c*/ 	.word	0x0500000f


	//   ....[121]....
        /*0870*/ 	.word	0x0500000f


	//   ....[122]....
        /*0874*/ 	.word	0x0500000f


	//   ....[123]....
        /*0878*/ 	.word	0x0500000f


	//----- nvinfo : EIATTR_COOP_GROUP_INSTR_OFFSETS
	.align		4
.L_232:
        /*087c*/ 	.byte	0x04, 0x28
        /*087e*/ 	.short	(.L_234 - .L_233)


	//   ....[0]....
.L_233:
        /*0880*/ 	.word	0x00000060


	//   ....[1]....
        /*0884*/ 	.word	0x000001a0


	//   ....[2]....
        /*0888*/ 	.word	0x000001e0


	//   ....[3]....
        /*088c*/ 	.word	0x000003d0


	//   ....[4]....
        /*0890*/ 	.word	0x00000530


	//   ....[5]....
        /*0894*/ 	.word	0x00000650


	//   ....[6]....
        /*0898*/ 	.word	0x000007b0


	//   ....[7]....
        /*089c*/ 	.word	0x000046b0


	//   ....[8]....
        /*08a0*/ 	.word	0x00006190


	//   ....[9]....
        /*08a4*/ 	.word	0x00006750


	//   ....[10]....
        /*08a8*/ 	.word	0x00006760


	//   ....[11]....
        /*08ac*/ 	.word	0x00006770


	//   ....[12]....
        /*08b0*/ 	.word	0x00006780


	//   ....[13]....
        /*08b4*/ 	.word	0x00007730


	//   ....[14]....
        /*08b8*/ 	.word	0x00007740


	//   ....[15]....
        /*08bc*/ 	.word	0x00007750


	//   ....[16]....
        /*08c0*/ 	.word	0x00007760


	//   ....[17]....
        /*08c4*/ 	.word	0x00009230


	//   ....[18]....
        /*08c8*/ 	.word	0x000092a0


	//   ....[19]....
        /*08cc*/ 	.word	0x00009530


	//   ....[20]....
        /*08d0*/ 	.word	0x000095b0


	//   ....[21]....
        /*08d4*/ 	.word	0x00009f40


	//   ....[22]....
        /*08d8*/ 	.word	0x0000a790


	//   ....[23]....
        /*08dc*/ 	.word	0x0000a7f0


	//   ....[24]....
        /*08e0*/ 	.word	0x0000b010


	//   ....[25]....
        /*08e4*/ 	.word	0x0000b0b0


	//   ....[26]....
        /*08e8*/ 	.word	0x0000bd90


	//   ....[27]....
        /*08ec*/ 	.word	0x0000bde0


	//   ....[28]....
        /*08f0*/ 	.word	0x0000be10


	//   ....[29]....
        /*08f4*/ 	.word	0x0000bea0


	//   ....[30]....
        /*08f8*/ 	.word	0x0000bec0


	//   ....[31]....
        /*08fc*/ 	.word	0x0000d870


	//   ....[32]....
        /*0900*/ 	.word	0x0000dd50


	//   ....[33]....
        /*0904*/ 	.word	0x0000dd90


	//   ....[34]....
        /*0908*/ 	.word	0x0000ddb0


	//   ....[35]....
        /*090c*/ 	.word	0x0000ddd0


	//   ....[36]....
        /*0910*/ 	.word	0x0000e3d0


	//   ....[37]....
        /*0914*/ 	.word	0x0000e430


	//   ....[38]....
        /*0918*/ 	.word	0x0000e670


	//   ....[39]....
        /*091c*/ 	.word	0x0000e690


	//   ....[40]....
        /*0920*/ 	.word	0x0000f190


	//   ....[41]....
        /*0924*/ 	.word	0x0000f1b0


	//   ....[42]....
        /*0928*/ 	.word	0x0000f3e0


	//   ....[43]....
        /*092c*/ 	.word	0x0000f400


	//   ....[44]....
        /*0930*/ 	.word	0x0000f6a0


	//   ....[45]....
        /*0934*/ 	.word	0x0000f890


	//   ....[46]....
        /*0938*/ 	.word	0x0000f8c0


	//   ....[47]....
        /*093c*/ 	.word	0x0000f8f0


	//   ....[48]....
        /*0940*/ 	.word	0x0000f920


	//   ....[49]....
        /*0944*/ 	.word	0x0000f950


	//   ....[50]....
        /*0948*/ 	.word	0x0000f980


	//   ....[51]....
        /*094c*/ 	.word	0x0000faf0


	//   ....[52]....
        /*0950*/ 	.word	0x0000fb20


	//   ....[53]....
        /*0954*/ 	.word	0x0000fb50


	//   ....[54]....
        /*0958*/ 	.word	0x0000fb80


	//   ....[55]....
        /*095c*/ 	.word	0x0000fbb0


	//   ....[56]....
        /*0960*/ 	.word	0x0000fbe0


	//   ....[57]....
        /*0964*/ 	.word	0x0000fc80


	//   ....[58]....
        /*0968*/ 	.word	0x0000fcb0


	//   ....[59]....
        /*096c*/ 	.word	0x0000fd40


	//   ....[60]....
        /*0970*/ 	.word	0x00010870


	//   ....[61]....
        /*0974*/ 	.word	0x000129e0


	//   ....[62]....
        /*0978*/ 	.word	0x00013570


	//   ....[63]....
        /*097c*/ 	.word	0x00013580


	//   ....[64]....
        /*0980*/ 	.word	0x000135a0


	//   ....[65]....
        /*0984*/ 	.word	0x00013640


	//   ....[66]....
        /*0988*/ 	.word	0x00013670


	//   ....[67]....
        /*098c*/ 	.word	0x000136e0


	//   ....[68]....
        /*0990*/ 	.word	0x000136f0


	//   ....[69]....
        /*0994*/ 	.word	0x00013760


	//   ....[70]....
        /*0998*/ 	.word	0x00017420


	//   ....[71]....
        /*099c*/ 	.word	0x00017480


	//   ....[72]....
        /*09a0*/ 	.word	0x000174b0


	//   ....[73]....
        /*09a4*/ 	.word	0x000174e0


	//   ....[74]....
        /*09a8*/ 	.word	0x00017510


	//   ....[75]....
        /*09ac*/ 	.word	0x00017540


	//   ....[76]....
        /*09b0*/ 	.word	0x00017570


	//   ....[77]....
        /*09b4*/ 	.word	0x00017580


	//   ....[78]....
        /*09b8*/ 	.word	0x00017700


	//   ....[79]....
        /*09bc*/ 	.word	0x00017730


	//   ....[80]....
        /*09c0*/ 	.word	0x00017760


	//   ....[81]....
        /*09c4*/ 	.word	0x00017790


	//   ....[82]....
        /*09c8*/ 	.word	0x000177c0


	//   ....[83]....
        /*09cc*/ 	.word	0x000177f0


	//   ....[84]....
        /*09d0*/ 	.word	0x000178b0


	//   ....[85]....
        /*09d4*/ 	.word	0x000178d0


	//   ....[86]....
        /*09d8*/ 	.word	0x00017940


	//   ....[87]....
        /*09dc*/ 	.word	0x00017dd0


	//   ....[88]....
        /*09e0*/ 	.word	0x000182b0


	//   ....[89]....
        /*09e4*/ 	.word	0x00018340


	//   ....[90]....
        /*09e8*/ 	.word	0x00018390


	//   ....[91]....
        /*09ec*/ 	.word	0x000183e0


	//   ....[92]....
        /*09f0*/ 	.word	0x000184c0


	//   ....[93]....
        /*09f4*/ 	.word	0x00018550


	//   ....[94]....
        /*09f8*/ 	.word	0x000185a0


	//   ....[95]....
        /*09fc*/ 	.word	0x000185f0


	//   ....[96]....
        /*0a00*/ 	.word	0x00018860


	//   ....[97]....
        /*0a04*/ 	.word	0x00018b50


	//   ....[98]....
        /*0a08*/ 	.word	0x00018d00


	//   ....[99]....
        /*0a0c*/ 	.word	0x00018d50


	//   ....[100]....
        /*0a10*/ 	.word	0x00018db0


	//   ....[101]....
        /*0a14*/ 	.word	0x00018e50


	//   ....[102]....
        /*0a18*/ 	.word	0x00018f00


	//   ....[103]....
        /*0a1c*/ 	.word	0x00018fa0


	//   ....[104]....
        /*0a20*/ 	.word	0x00019060


	//   ....[105]....
        /*0a24*/ 	.word	0x00019140


	//   ....[106]....
        /*0a28*/ 	.word	0x00019470


	//   ....[107]....
        /*0a2c*/ 	.word	0x00019510


	//   ....[108]....
        /*0a30*/ 	.word	0x00019630


	//   ....[109]....
        /*0a34*/ 	.word	0x000196b0


	//   ....[110]....
        /*0a38*/ 	.word	0x00019730


	//   ....[111]....
        /*0a3c*/ 	.word	0x000197b0


	//   ....[112]....
        /*0a40*/ 	.word	0x00019830


	//   ....[113]....
        /*0a44*/ 	.word	0x000198c0


	//   ....[114]....
        /*0a48*/ 	.word	0x00019960


	//   ....[115]....
        /*0a4c*/ 	.word	0x00019a00


	//   ....[116]....
        /*0a50*/ 	.word	0x00019a80


	//   ....[117]....
        /*0a54*/ 	.word	0x00019b00


	//   ....[118]....
        /*0a58*/ 	.word	0x00019b80


	//   ....[119]....
        /*0a5c*/ 	.word	0x00019c10


	//   ....[120]....
        /*0a60*/ 	.word	0x00019c90


	//   ....[121]....
        /*0a64*/ 	.word	0x00019d30


	//   ....[122]....
        /*0a68*/ 	.word	0x00019dc0


	//   ....[123]....
        /*0a6c*/ 	.word	0x00019ef0


	//----- nvinfo : EIATTR_REG_RECONFIG
	.align		4
.L_234:
        /*0a70*/ 	.byte	0x01, 0x54
	.zero		2


	//----- nvinfo : EIATTR_SYSCALL_OFFSETS
	.align		4
        /*0a74*/ 	.byte	0x04, 0x46
        /*0a76*/ 	.short	(.L_236 - .L_235)


	//   ....[0]....
.L_235:
        /*0a78*/ 	.word	0x00001980


	//   ....[1]....
        /*0a7c*/ 	.word	0x00001ad0


	//   ....[2]....
        /*0a80*/ 	.word	0x00006340


	//   ....[3]....
        /*0a84*/ 	.word	0x000066c0


	//   ....[4]....
        /*0a88*/ 	.word	0x000125d0


	//   ....[5]....
        /*0a8c*/ 	.word	0x00012730


	//   ....[6]....
        /*0a90*/ 	.word	0x00012830


	//   ....[7]....
        /*0a94*/ 	.word	0x000131a0


	//----- nvinfo : EIATTR_MBARRIER_INSTR_OFFSETS
	.align		4
.L_236:
        /*0a98*/ 	.byte	0x04, 0x39
        /*0a9a*/ 	.short	(.L_238 - .L_237)


	//   ....[0]....
.L_237:
        /*0a9c*/ 	.word	0x000002c0
        /*0aa0*/ 	.word	0x000000ff
        /*0aa4*/ 	.word	0x00028c00
        /*0aa8*/ 	.short	0x0100
        /*0aaa*/ 	.byte	0x08
	.zero		1


	//   ....[1]....
        /*0aac*/ 	.word	0x000002d0
        /*0ab0*/ 	.word	0x000000ff
        /*0ab4*/ 	.word	0x00028c20
        /*0ab8*/ 	.short	0x0100
        /*0aba*/ 	.byte	0x08
	.zero		1


	//   ....[2]....
        /*0abc*/ 	.word	0x00000380
        /*0ac0*/ 	.word	0x000000ff
        /*0ac4*/ 	.word	0x00028c30
        /*0ac8*/ 	.short	0x0100
        /*0aca*/ 	.byte	0x06
	.zero		1


	//   ....[3]....
        /*0acc*/ 	.word	0x00000390
        /*0ad0*/ 	.word	0x000000ff
        /*0ad4*/ 	.word	0x00028c40
        /*0ad8*/ 	.short	0x0100
        /*0ada*/ 	.byte	0x06
	.zero		1


	//   ....[4]....
        /*0adc*/ 	.word	0x000003a0
        /*0ae0*/ 	.word	0x000000ff
        /*0ae4*/ 	.word	0x00028c38
        /*0ae8*/ 	.short	0x0100
        /*0aea*/ 	.byte	0x06
	.zero		1


	//   ....[5]....
        /*0aec*/ 	.word	0x000003b0
        /*0af0*/ 	.word	0x000000ff
        /*0af4*/ 	.word	0x00028c48
        /*0af8*/ 	.short	0x0100
        /*0afa*/ 	.byte	0x06
	.zero		1


	//   ....[6]....
        /*0afc*/ 	.word	0x000004e0
        /*0b00*/ 	.word	0x000000ff
        /*0b04*/ 	.word	0x00028c50
        /*0b08*/ 	.short	0x0100
        /*0b0a*/ 	.byte	0x08
	.zero		1


	//   ....[7]....
        /*0b0c*/ 	.word	0x000004f0
        /*0b10*/ 	.word	0x000000ff
        /*0b14*/ 	.word	0x00028c60
        /*0b18*/ 	.short	0x0100
        /*0b1a*/ 	.byte	0x08
	.zero		1


	//   ....[8]....
        /*0b1c*/ 	.word	0x00000500
        /*0b20*/ 	.word	0x000000ff
        /*0b24*/ 	.word	0x00028c58
        /*0b28*/ 	.short	0x0100
        /*0b2a*/ 	.byte	0x08
	.zero		1


	//   ....[9]....
        /*0b2c*/ 	.word	0x00000510
        /*0b30*/ 	.word	0x000000ff
        /*0b34*/ 	.word	0x00028c68
        /*0b38*/ 	.short	0x0100
        /*0b3a*/ 	.byte	0x08
	.zero		1


	//   ....[10]....
        /*0b3c*/ 	.word	0x00000600
        /*0b40*/ 	.word	0x000000ff
        /*0b44*/ 	.word	0x00028c70
        /*0b48*/ 	.short	0x0100
        /*0b4a*/ 	.byte	0x06
	.zero		1


	//   ....[11]....
        /*0b4c*/ 	.word	0x00000610
        /*0b50*/ 	.word	0x000000ff
        /*0b54*/ 	.word	0x00028c80
        /*0b58*/ 	.short	0x0100
        /*0b5a*/ 	.byte	0x06
	.zero		1


	//   ....[12]....
        /*0b5c*/ 	.word	0x00000620
        /*0b60*/ 	.word	0x000000ff
        /*0b64*/ 	.word	0x00028c78
        /*0b68*/ 	.short	0x0100
        /*0b6a*/ 	.byte	0x06
	.zero		1


	//   ....[13]....
        /*0b6c*/ 	.word	0x00000630
        /*0b70*/ 	.word	0x000000ff
        /*0b74*/ 	.word	0x00028c88
        /*0b78*/ 	.short	0x0100
        /*0b7a*/ 	.byte	0x06
	.zero		1


	//   ....[14]....
        /*0b7c*/ 	.word	0x00000760
        /*0b80*/ 	.word	0x000000ff
        /*0b84*/ 	.word	0x00028c90
        /*0b88*/ 	.short	0x0100
        /*0b8a*/ 	.byte	0x08
	.zero		1


	//   ....[15]....
        /*0b8c*/ 	.word	0x00000770
        /*0b90*/ 	.word	0x000000ff
        /*0b94*/ 	.word	0x00028ca0
        /*0b98*/ 	.short	0x0100
        /*0b9a*/ 	.byte	0x08
	.zero		1


	//   ....[16]....
        /*0b9c*/ 	.word	0x00000780
        /*0ba0*/ 	.word	0x000000ff
        /*0ba4*/ 	.word	0x00028c98
        /*0ba8*/ 	.short	0x0100
        /*0baa*/ 	.byte	0x08
	.zero		1


	//   ....[17]....
        /*0bac*/ 	.word	0x00000790
        /*0bb0*/ 	.word	0x000000ff
        /*0bb4*/ 	.word	0x00028ca8
        /*0bb8*/ 	.short	0x0100
        /*0bba*/ 	.byte	0x08
	.zero		1


	//   ....[18]....
        /*0bbc*/ 	.word	0x000008c0
        /*0bc0*/ 	.word	0x000000ff
        /*0bc4*/ 	.word	0x00028cb0
        /*0bc8*/ 	.short	0x0100
        /*0bca*/ 	.byte	0x08
	.zero		1


	//   ....[19]....
        /*0bcc*/ 	.word	0x000008d0
        /*0bd0*/ 	.word	0x000000ff
        /*0bd4*/ 	.word	0x00028cc0
        /*0bd8*/ 	.short	0x0100
        /*0bda*/ 	.byte	0x08
	.zero		1


	//   ....[20]....
        /*0bdc*/ 	.word	0x000008e0
        /*0be0*/ 	.word	0x000000ff
        /*0be4*/ 	.word	0x00028cb8
        /*0be8*/ 	.short	0x0100
        /*0bea*/ 	.byte	0x08
	.zero		1


	//   ....[21]....
        /*0bec*/ 	.word	0x000008f0
        /*0bf0*/ 	.word	0x000000ff
        /*0bf4*/ 	.word	0x00028cc8
        /*0bf8*/ 	.short	0x0100
        /*0bfa*/ 	.byte	0x08
	.zero		1


	//   ....[22]....
        /*0bfc*/ 	.word	0x00002690
        /*0c00*/ 	.word	0x00000042
        /*0c04*/ 	.word	0x00028c90
        /*0c08*/ 	.short	0x010a
        /*0c0a*/ 	.byte	0x3f
	.zero		1


	//   ....[23]....
        /*0c0c*/ 	.word	0x00003010
        /*0c10*/ 	.word	0x00000042
        /*0c14*/ 	.word	0x00028c90
        /*0c18*/ 	.short	0x010a
        /*0c1a*/ 	.byte	0x3f
	.zero		1


	//   ....[24]....
        /*0c1c*/ 	.word	0x00003890
        /*0c20*/ 	.word	0x00000042
        /*0c24*/ 	.word	0x00028c90
        /*0c28*/ 	.short	0x010a
        /*0c2a*/ 	.byte	0x3f
	.zero		1


	//   ....[25]....
        /*0c2c*/ 	.word	0x00003a90
        /*0c30*/ 	.word	0x00000004
        /*0c34*/ 	.word	0x00000000
        /*0c38*/ 	.short	0x0101
        /*0c3a*/ 	.byte	0x3f
	.zero		1


	//   ....[26]....
        /*0c3c*/ 	.word	0x00003ad0
        /*0c40*/ 	.word	0x00000042
        /*0c44*/ 	.word	0x00028cb0
        /*0c48*/ 	.short	0x010a
        /*0c4a*/ 	.byte	0x3f
	.zero		1


	//   ....[27]....
        /*0c4c*/ 	.word	0x000040f0
        /*0c50*/ 	.word	0x00000042
        /*0c54*/ 	.word	0x00000000
        /*0c58*/ 	.short	0x0101
        /*0c5a*/ 	.byte	0x3f
	.zero		1


	//   ....[28]....
        /*0c5c*/ 	.word	0x000047c0
        /*0c60*/ 	.word	0x0000000d
        /*0c64*/ 	.word	0x00028c50
        /*0c68*/ 	.short	0x010a
        /*0c6a*/ 	.byte	0x3f
	.zero		1


	//   ....[29]....
        /*0c6c*/ 	.word	0x00004b60
        /*0c70*/ 	.word	0x00000000
        /*0c74*/ 	.word	0x00000000
        /*0c78*/ 	.short	0x0101
        /*0c7a*/ 	.byte	0x3f
	.zero		1


	//   ....[30]....
        /*0c7c*/ 	.word	0x000054b0
        /*0c80*/ 	.word	0x00000000
        /*0c84*/ 	.word	0x00028c50
        /*0c88*/ 	.short	0x010a
        /*0c8a*/ 	.byte	0x3f
	.zero		1


	//   ....[31]....
        /*0c8c*/ 	.word	0x00005500
        /*0c90*/ 	.word	0x00000000
        /*0c94*/ 	.word	0x00028c50
        /*0c98*/ 	.short	0x010a
        /*0c9a*/ 	.byte	0x3f
	.zero		1


	//   ....[32]....
        /*0c9c*/ 	.word	0x00005850
        /*0ca0*/ 	.word	0x00000000
        /*0ca4*/ 	.word	0x00000000
        /*0ca8*/ 	.short	0x0101
        /*0caa*/ 	.byte	0x3f
	.zero		1


	//   ....[33]....
        /*0cac*/ 	.word	0x000063d0
        /*0cb0*/ 	.word	0x00000002
        /*0cb4*/ 	.word	0x00028c00
        /*0cb8*/ 	.short	0x010a
        /*0cba*/ 	.byte	0x3f
	.zero		1


	//   ....[34]....
        /*0cbc*/ 	.word	0x00006420
        /*0cc0*/ 	.word	0x00000002
        /*0cc4*/ 	.word	0x00028c00
        /*0cc8*/ 	.short	0x010a
        /*0cca*/ 	.byte	0x3f
	.zero		1


	//   ....[35]....
        /*0ccc*/ 	.word	0x00006a40
        /*0cd0*/ 	.word	0x00000002
        /*0cd4*/ 	.word	0x00028c00
        /*0cd8*/ 	.short	0x010a
        /*0cda*/ 	.byte	0x3f
	.zero		1


	//   ....[36]....
        /*0cdc*/ 	.word	0x00007910
        /*0ce0*/ 	.word	0x00000002
        /*0ce4*/ 	.word	0x00028c00
        /*0ce8*/ 	.short	0x010a
        /*0cea*/ 	.byte	0x3f
	.zero		1


	//   ....[37]....
        /*0cec*/ 	.word	0x000086b0
        /*0cf0*/ 	.word	0x0000000f
        /*0cf4*/ 	.word	0x00028c30
        /*0cf8*/ 	.short	0x010a
        /*0cfa*/ 	.byte	0x3f
	.zero		1


	//   ....[38]....
        /*0cfc*/ 	.word	0x00008760
        /*0d00*/ 	.word	0x0000000f
        /*0d04*/ 	.word	0x00028c30
        /*0d08*/ 	.short	0x010a
        /*0d0a*/ 	.byte	0x3f
	.zero		1


	//   ....[39]....
        /*0d0c*/ 	.word	0x000098b0
        /*0d10*/ 	.word	0x00000003
        /*0d14*/ 	.word	0x00000000
        /*0d18*/ 	.short	0x0101
        /*0d1a*/ 	.byte	0x3f
	.zero		1


	//   ....[40]....
        /*0d1c*/ 	.word	0x00009c10
        /*0d20*/ 	.word	0x0000000f
        /*0d24*/ 	.word	0x00028c50
        /*0d28*/ 	.short	0x010a
        /*0d2a*/ 	.byte	0x3f
	.zero		1


	//   ....[41]....
        /*0d2c*/ 	.word	0x00009cb0
        /*0d30*/ 	.word	0x0000000f
        /*0d34*/ 	.word	0x00028c50
        /*0d38*/ 	.short	0x010a
        /*0d3a*/ 	.byte	0x3f
	.zero		1


	//   ....[42]....
        /*0d3c*/ 	.word	0x00009f60
        /*0d40*/ 	.word	0x0000000f
        /*0d44*/ 	.word	0x00000000
        /*0d48*/ 	.short	0x0101
        /*0d4a*/ 	.byte	0x3f
	.zero		1


	//   ....[43]....
        /*0d4c*/ 	.word	0x0000a070
        /*0d50*/ 	.word	0x000000d8
        /*0d54*/ 	.word	0x00028c30
        /*0d58*/ 	.short	0x010a
        /*0d5a*/ 	.byte	0x3f
	.zero		1


	//   ....[44]....
        /*0d5c*/ 	.word	0x0000a120
        /*0d60*/ 	.word	0x000000d8
        /*0d64*/ 	.word	0x00028c30
        /*0d68*/ 	.short	0x010a
        /*0d6a*/ 	.byte	0x3f
	.zero		1


	//   ....[45]....
        /*0d6c*/ 	.word	0x0000ab70
        /*0d70*/ 	.word	0x0000000e
        /*0d74*/ 	.word	0x00000000
        /*0d78*/ 	.short	0x0101
        /*0d7a*/ 	.byte	0x3f
	.zero		1


	//   ....[46]....
        /*0d7c*/ 	.word	0x0000ba80
        /*0d80*/ 	.word	0x000000d8
        /*0d84*/ 	.word	0x00028c50
        /*0d88*/ 	.short	0x010a
        /*0d8a*/ 	.byte	0x3f
	.zero		1


	//   ....[47]....
        /*0d8c*/ 	.word	0x0000bad0
        /*0d90*/ 	.word	0x000000d8
        /*0d94*/ 	.word	0x00028c50
        /*0d98*/ 	.short	0x010a
        /*0d9a*/ 	.byte	0x3f
	.zero		1


	//   ....[48]....
        /*0d9c*/ 	.word	0x0000bdb0
        /*0da0*/ 	.word	0x000000d8
        /*0da4*/ 	.word	0x00000000
        /*0da8*/ 	.short	0x0101
        /*0daa*/ 	.byte	0x3f
	.zero		1


	//   ....[49]....
        /*0dac*/ 	.word	0x0000e3b0
        /*0db0*/ 	.word	0x00000000
        /*0db4*/ 	.word	0x00000000
        /*0db8*/ 	.short	0x0101
        /*0dba*/ 	.byte	0x3f
	.zero		1


	//   ....[50]....
        /*0dbc*/ 	.word	0x00010960
        /*0dc0*/ 	.word	0x00000006
        /*0dc4*/ 	.word	0x00028c20
        /*0dc8*/ 	.short	0x010a
        /*0dca*/ 	.byte	0x3f
	.zero		1


	//   ....[51]....
        /*0dcc*/ 	.word	0x00010a50
        /*0dd0*/ 	.word	0x00000005
        /*0dd4*/ 	.word	0x00028ca0
        /*0dd8*/ 	.short	0x010a
        /*0dda*/ 	.byte	0x3f
	.zero		1


	//   ....[52]....
        /*0ddc*/ 	.word	0x00010ca0
        /*0de0*/ 	.word	0x00000005
        /*0de4*/ 	.word	0x00028cc0
        /*0de8*/ 	.short	0x010a
        /*0dea*/ 	.byte	0x3f
	.zero		1


	//   ....[53]....
        /*0dec*/ 	.word	0x00011720
        /*0df0*/ 	.word	0x00000005
        /*0df4*/ 	.word	0x00028ca0
        /*0df8*/ 	.short	0x010a
        /*0dfa*/ 	.byte	0x3f
	.zero		1


	//   ....[54]....
        /*0dfc*/ 	.word	0x00011960
        /*0e00*/ 	.word	0x00000005
        /*0e04*/ 	.word	0x00028cc0
        /*0e08*/ 	.short	0x010a
        /*0e0a*/ 	.byte	0x3f
	.zero		1


	//   ....[55]....
        /*0e0c*/ 	.word	0x00012c80
        /*0e10*/ 	.word	0x00000000
        /*0e14*/ 	.word	0x00028c40
        /*0e18*/ 	.short	0x010a
        /*0e1a*/ 	.byte	0x3f
	.zero		1


	//   ....[56]....
        /*0e1c*/ 	.word	0x00013810
        /*0e20*/ 	.word	0x00000008
        /*0e24*/ 	.word	0x00028c00
        /*0e28*/ 	.short	0x0107
        /*0e2a*/ 	.byte	0x3f
	.zero		1


	//   ....[57]....
        /*0e2c*/ 	.word	0x00013910
        /*0e30*/ 	.word	0x00000002
        /*0e34*/ 	.word	0x00028c00
        /*0e38*/ 	.short	0x0101
        /*0e3a*/ 	.byte	0x3f
	.zero		1


	//   ....[58]....
        /*0e3c*/ 	.word	0x00013930
        /*0e40*/ 	.word	0x00000002
        /*0e44*/ 	.word	0x00028c20
        /*0e48*/ 	.short	0x010a
        /*0e4a*/ 	.byte	0x3f
	.zero		1


	//   ....[59]....
        /*0e4c*/ 	.word	0x00013a40
        /*0e50*/ 	.word	0x00000003
        /*0e54*/ 	.word	0x00028c60
        /*0e58*/ 	.short	0x010a
        /*0e5a*/ 	.byte	0x3f
	.zero		1


	//   ....[60]....
        /*0e5c*/ 	.word	0x00014750
        /*0e60*/ 	.word	0x00000003
        /*0e64*/ 	.word	0x00028c40
        /*0e68*/ 	.short	0x010a
        /*0e6a*/ 	.byte	0x3f
	.zero		1


	//   ....[61]....
        /*0e6c*/ 	.word	0x000149b0
        /*0e70*/ 	.word	0x00000003
        /*0e74*/ 	.word	0x00028c60
        /*0e78*/ 	.short	0x010a
        /*0e7a*/ 	.byte	0x3f
	.zero		1


	//   ....[62]....
        /*0e7c*/ 	.word	0x00015650
        /*0e80*/ 	.word	0x00000004
        /*0e84*/ 	.word	0x00028c40
        /*0e88*/ 	.short	0x010a
        /*0e8a*/ 	.byte	0x3f
	.zero		1


	//   ....[63]....
        /*0e8c*/ 	.word	0x000158a0
        /*0e90*/ 	.word	0x00000004
        /*0e94*/ 	.word	0x00028c60
        /*0e98*/ 	.short	0x010a
        /*0e9a*/ 	.byte	0x3f
	.zero		1


	//   ....[64]....
        /*0e9c*/ 	.word	0x000164b0
        /*0ea0*/ 	.word	0x00000004
        /*0ea4*/ 	.word	0x00028c40
        /*0ea8*/ 	.short	0x010a
        /*0eaa*/ 	.byte	0x3f
	.zero		1


	//   ....[65]....
        /*0eac*/ 	.word	0x00016710
        /*0eb0*/ 	.word	0x00000004
        /*0eb4*/ 	.word	0x00028c60
        /*0eb8*/ 	.short	0x010a
        /*0eba*/ 	.byte	0x3f
	.zero		1


	//   ....[66]....
        /*0ebc*/ 	.word	0x00017d50
        /*0ec0*/ 	.word	0x00000000
        /*0ec4*/ 	.word	0x00028c20
        /*0ec8*/ 	.short	0x010a
        /*0eca*/ 	.byte	0x3f
	.zero		1


	//   ....[67]....
        /*0ecc*/ 	.word	0x00017f00
        /*0ed0*/ 	.word	0x00000006
        /*0ed4*/ 	.word	0x00000000
        /*0ed8*/ 	.short	0x010a
        /*0eda*/ 	.byte	0x3f
	.zero		1


	//   ....[68]....
        /*0edc*/ 	.word	0x00017f70
        /*0ee0*/ 	.word	0x00000007
        /*0ee4*/ 	.word	0x00000000
        /*0ee8*/ 	.short	0x010a
        /*0eea*/ 	.byte	0x3f
	.zero		1


	//   ....[69]....
        /*0eec*/ 	.word	0x00017fe0
        /*0ef0*/ 	.word	0x00000004
        /*0ef4*/ 	.word	0x00000000
        /*0ef8*/ 	.short	0x010a
        /*0efa*/ 	.byte	0x3f
	.zero		1


	//   ....[70]....
        /*0efc*/ 	.word	0x00018010
        /*0f00*/ 	.word	0x00000003
        /*0f04*/ 	.word	0x00000000
        /*0f08*/ 	.short	0x010a
        /*0f0a*/ 	.byte	0x3f
	.zero		1


	//   ....[71]....
        /*0f0c*/ 	.word	0x00018070
        /*0f10*/ 	.word	0x00000042
        /*0f14*/ 	.word	0x00028c90
        /*0f18*/ 	.short	0x010a
        /*0f1a*/ 	.byte	0x3f
	.zero		1


	//   ....[72]....
        /*0f1c*/ 	.word	0x000180c0
        /*0f20*/ 	.word	0x00000042
        /*0f24*/ 	.word	0x00028c90
        /*0f28*/ 	.short	0x010a
        /*0f2a*/ 	.byte	0x3f
	.zero		1


	//   ....[73]....
        /*0f2c*/ 	.word	0x00018110
        /*0f30*/ 	.word	0x00000042
        /*0f34*/ 	.word	0x00028c90
        /*0f38*/ 	.short	0x010a
        /*0f3a*/ 	.byte	0x3f
	.zero		1


	//   ....[74]....
        /*0f3c*/ 	.word	0x00018160
        /*0f40*/ 	.word	0x00000042
        /*0f44*/ 	.word	0x00028cb0
        /*0f48*/ 	.short	0x010a
        /*0f4a*/ 	.byte	0x3f
	.zero		1


	//   ....[75]....
        /*0f4c*/ 	.word	0x000181b0
        /*0f50*/ 	.word	0x0000000d
        /*0f54*/ 	.word	0x00028c50
        /*0f58*/ 	.short	0x010a
        /*0f5a*/ 	.byte	0x3f
	.zero		1


	//   ....[76]....
        /*0f5c*/ 	.word	0x00018200
        /*0f60*/ 	.word	0x00000000
        /*0f64*/ 	.word	0x00028c50
        /*0f68*/ 	.short	0x010a
        /*0f6a*/ 	.byte	0x3f
	.zero		1


	//   ....[77]....
        /*0f6c*/ 	.word	0x00018410
        /*0f70*/ 	.word	0x00000002
        /*0f74*/ 	.word	0x00028c00
        /*0f78*/ 	.short	0x010a
        /*0f7a*/ 	.byte	0x3f
	.zero		1


	//   ....[78]....
        /*0f7c*/ 	.word	0x00018640
        /*0f80*/ 	.word	0x00000002
        /*0f84*/ 	.word	0x00028c00
        /*0f88*/ 	.short	0x010a
        /*0f8a*/ 	.byte	0x3f
	.zero		1


	//   ....[79]....
        /*0f8c*/ 	.word	0x00018690
        /*0f90*/ 	.word	0x0000000f
        /*0f94*/ 	.word	0x00028c30
        /*0f98*/ 	.short	0x010a
        /*0f9a*/ 	.byte	0x3f
	.zero		1


	//   ....[80]....
        /*0f9c*/ 	.word	0x000186e0
        /*0fa0*/ 	.word	0x0000000f
        /*0fa4*/ 	.word	0x00028c50
        /*0fa8*/ 	.short	0x010a
        /*0faa*/ 	.byte	0x3f
	.zero		1


	//   ....[81]....
        /*0fac*/ 	.word	0x00018730
        /*0fb0*/ 	.word	0x000000d8
        /*0fb4*/ 	.word	0x00028c30
        /*0fb8*/ 	.short	0x010a
        /*0fba*/ 	.byte	0x3f
	.zero		1


	//   ....[82]....
        /*0fbc*/ 	.word	0x00018780
        /*0fc0*/ 	.word	0x000000d8
        /*0fc4*/ 	.word	0x00028c50
        /*0fc8*/ 	.short	0x010a
        /*0fca*/ 	.byte	0x3f
	.zero		1


	//   ....[83]....
        /*0fcc*/ 	.word	0x00018930
        /*0fd0*/ 	.word	0x00000005
        /*0fd4*/ 	.word	0x00028c20
        /*0fd8*/ 	.short	0x010a
        /*0fda*/ 	.byte	0x3f
	.zero		1


	//   ....[84]....
        /*0fdc*/ 	.word	0x00018980
        /*0fe0*/ 	.word	0x00000005
        /*0fe4*/ 	.word	0x00028ca0
        /*0fe8*/ 	.short	0x010a
        /*0fea*/ 	.byte	0x3f
	.zero		1


	//   ....[85]....
        /*0fec*/ 	.word	0x000189d0
        /*0ff0*/ 	.word	0x00000005
        /*0ff4*/ 	.word	0x00028cc0
        /*0ff8*/ 	.short	0x010a
        /*0ffa*/ 	.byte	0x3f
	.zero		1


	//   ....[86]....
        /*0ffc*/ 	.word	0x00018a20
        /*1000*/ 	.word	0x00000005
        /*1004*/ 	.word	0x00028ca0
        /*1008*/ 	.short	0x010a
        /*100a*/ 	.byte	0x3f
	.zero		1


	//   ....[87]....
        /*100c*/ 	.word	0x00018a70
        /*1010*/ 	.word	0x00000005
        /*1014*/ 	.word	0x00028cc0
        /*1018*/ 	.short	0x010a
        /*101a*/ 	.byte	0x3f
	.zero		1


	//   ....[88]....
        /*101c*/ 	.word	0x00018c10
        /*1020*/ 	.word	0x00000000
        /*1024*/ 	.word	0x00028c40
        /*1028*/ 	.short	0x010a
        /*102a*/ 	.byte	0x3f
	.zero		1


	//   ....[89]....
        /*102c*/ 	.word	0x00019190
        /*1030*/ 	.word	0x00000002
        /*1034*/ 	.word	0x00028c20
        /*1038*/ 	.short	0x010a
        /*103a*/ 	.byte	0x3f
	.zero		1


	//   ....[90]....
        /*103c*/ 	.word	0x000191e0
        /*1040*/ 	.word	0x00000003
        /*1044*/ 	.word	0x00028c60
        /*1048*/ 	.short	0x010a
        /*104a*/ 	.byte	0x3f
	.zero		1


	//   ....[91]....
        /*104c*/ 	.word	0x00019230
        /*1050*/ 	.word	0x00000003
        /*1054*/ 	.word	0x00028c40
        /*1058*/ 	.short	0x010a
        /*105a*/ 	.byte	0x3f
	.zero		1


	//   ....[92]....
        /*105c*/ 	.word	0x00019280
        /*1060*/ 	.word	0x00000003
        /*1064*/ 	.word	0x00028c60
        /*1068*/ 	.short	0x010a
        /*106a*/ 	.byte	0x3f
	.zero		1


	//   ....[93]....
        /*106c*/ 	.word	0x000192d0
        /*1070*/ 	.word	0x00000004
        /*1074*/ 	.word	0x00028c40
        /*1078*/ 	.short	0x010a
        /*107a*/ 	.byte	0x3f
	.zero		1


	//   ....[94]....
        /*107c*/ 	.word	0x00019320
        /*1080*/ 	.word	0x00000004
        /*1084*/ 	.word	0x00028c60
        /*1088*/ 	.short	0x010a
        /*108a*/ 	.byte	0x3f
	.zero		1


	//   ....[95]....
        /*108c*/ 	.word	0x00019370
        /*1090*/ 	.word	0x00000004
        /*1094*/ 	.word	0x00028c40
        /*1098*/ 	.short	0x010a
        /*109a*/ 	.byte	0x3f
	.zero		1


	//   ....[96]....
        /*109c*/ 	.word	0x000193c0
        /*10a0*/ 	.word	0x00000004
        /*10a4*/ 	.word	0x00028c60
        /*10a8*/ 	.short	0x010a
        /*10aa*/ 	.byte	0x3f
	.zero		1


	//   ....[97]....
        /*10ac*/ 	.word	0x00019e10
        /*10b0*/ 	.word	0x00000000
        /*10b4*/ 	.word	0x00028c20
        /*10b8*/ 	.short	0x010a
        /*10ba*/ 	.byte	0x3f
	.zero		1


	//   ....[98]....
        /*10bc*/ 	.word	0x00019fb0
        /*10c0*/ 	.word	0x00000006
        /*10c4*/ 	.word	0x00000000
        /*10c8*/ 	.short	0x010a
        /*10ca*/ 	.byte	0x3f
	.zero		1


	//   ....[99]....
        /*10cc*/ 	.word	0x0001a000
        /*10d0*/ 	.word	0x00000007
        /*10d4*/ 	.word	0x00000000
        /*10d8*/ 	.short	0x010a
        /*10da*/ 	.byte	0x3f
	.zero		1


	//   ....[100]....
        /*10dc*/ 	.word	0x0001a050
        /*10e0*/ 	.word	0x00000004
        /*10e4*/ 	.word	0x00000000
        /*10e8*/ 	.short	0x010a
        /*10ea*/ 	.byte	0x3f
	.zero		1


	//----- nvinfo : EIATTR_NUM_MBARRIERS
	.align		4
.L_238:
        /*10ec*/ 	.byte	0x03, 0x38
        /*10ee*/ 	.short	0x0016


	//----- nvinfo : EIATTR_EXIT_INSTR_OFFSETS
	.align		4
        /*10f0*/ 	.byte	0x04, 0x1c
        /*10f2*/ 	.short	(.L_240 - .L_239)


	//   ....[0]....
.L_239:
        /*10f4*/ 	.word	0x00018060


	//----- nvinfo : EIATTR_MAX_THREADS
	.align		4
.L_240:
        /*10f8*/ 	.byte	0x04, 0x05
        /*10fa*/ 	.short	(.L_242 - .L_241)
.L_241:
        /*10fc*/ 	.word	0x00000180
        /*1100*/ 	.word	0x00000001
        /*1104*/ 	.word	0x00000001


	//----- nvinfo : EIATTR_CRS_STACK_SIZE
	.align		4
.L_242:
        /*1108*/ 	.byte	0x04, 0x1e
        /*110a*/ 	.short	(.L_244 - .L_243)
.L_243:
        /*110c*/ 	.word	0x00000000


	//----- nvinfo : EIATTR_CBANK_PARAM_SIZE
	.align		4
.L_244:
        /*1110*/ 	.byte	0x03, 0x19
        /*1112*/ 	.short	0x0af0


	//----- nvinfo : EIATTR_PARAM_CBANK
	.align		4
        /*1114*/ 	.byte	0x04, 0x0a
        /*1116*/ 	.short	(.L_246 - .L_245)
	.align		4
.L_245:
        /*1118*/ 	.word	index@(.nv.constant0._ZN7cutlass13device_kernelIN5flash11enable_sm90INS1_16FlashAttnFwdSm90INS1_25CollectiveMainloopFwdSm90ILi2EN4cute5tupleIJNS5_1CILi1EEES8_S8_EEENS6_IJNS7_ILi64EEESA_SA_EEELi512ENS_6half_tEfNS_4arch4Sm90ELb0ELb0ELb1ELb1ELb0ELb1ELb0ELb0ELb0ELb1ELb0ELb0EEENS1_21CollectiveEpilogueFwdINS6_IJSA_NS7_ILi512EEESA_EEES9_SC_SE_Li256ELb1ELb1ELb0ELb0EEENS1_36VarlenDynamicPersistentTileSchedulerILi64ELi64ELi256ELi128ELb0ELb1ELb1ELb0ELb1ELb1EEEEEEEEEvNT_6ParamsE)
        /*111c*/ 	.short	0x0210
        /*111e*/ 	.short	0x0af0


	//----- nvinfo : EIATTR_SW_WAR
	.align		4
.L_246:
        /*1120*/ 	.byte	0x04, 0x36
        /*1122*/ 	.short	(.L_248 - .L_247)
.L_247:
        /*1124*/ 	.word	0x00000008
.L_248:


//--------------------- .nv.info._ZN7cutlass13device_kernelIN5flash11enable_sm90INS1_16FlashAttnFwdSm90INS1_25CollectiveMainloopFwdSm90ILi2EN4cute5tupleIJNS5_1CILi1EEES8_S8_EEENS6_IJNS7_ILi64EEESA_SA_EEELi512ENS_6half_tEfNS_4arch4Sm90ELb0ELb0ELb1ELb1ELb0ELb0ELb1ELb0ELb0ELb1ELb0ELb0EEENS1_21CollectiveEpilogueFwdINS6_IJSA_NS7_ILi512EEESA_EEES9_SC_SE_Li256ELb1ELb1ELb0ELb0EEENS1_36VarlenDynamicPersistentTileSchedulerILi64ELi64ELi256ELi128ELb0ELb1ELb1ELb0ELb1ELb1EEEEEEEEEvNT_6ParamsE --------------------------
	.section	.nv.info._ZN7cutlass13device_kernelIN5flash11enable_sm90INS1_16FlashAttnFwdSm90INS1_25CollectiveMainloopFwdSm90ILi2EN4cute5tupleIJNS5_1CILi1EEES8_S8_EEENS6_IJNS7_ILi64EEESA_SA_EEELi512ENS_6half_tEfNS_4arch4Sm90ELb0ELb0ELb1ELb1ELb0ELb0ELb1ELb0ELb0ELb1ELb0ELb0EEENS1_21CollectiveEpilogueFwdINS6_IJSA_NS7_ILi512EEESA_EEES9_SC_SE_Li256ELb1ELb1ELb0ELb0EEENS1_36VarlenDynamicPersistentTileSchedulerILi64ELi64ELi256ELi128ELb0ELb1ELb1ELb0ELb1ELb1EEEEEEEEEvNT_6ParamsE,"",@"SHT_CUDA_INFO"
	.sectionflags	@""
	.align	4


	//----- nvinfo : EIATTR_CUDA_API_VERSION
	.align		4
        /*0000*/ 	.byte	0x04, 0x37
        /*0002*/ 	.short	(.L_250 - .L_249)
.L_249:
        /*0004*/ 	.word	0x00000082


	//----- nvinfo : EIATTR_KPARAM_INFO
	.align		4
.L_250:
        /*0008*/ 	.byte	0x04, 0x17
        /*000a*/ 	.short	(.L_252 - .L_251)
.L_251:
        /*000c*/ 	.word	0x00000000
        /*0010*/ 	.short	0x0000
        /*0012*/ 	.short	0x0070
        /*0014*/ 	.byte	0x00, 0xf0, 0x01, 0x2e


	//----- nvinfo : EIATTR_SPARSE_MMA_MASK
	.align		4
.L_252:
        /*0018*/ 	.byte	0x03, 0x50
        /*001a*/ 	.short	0x0000


	//----- nvinfo : EIATTR_MAXREG_COUNT
	.align		4
        /*001c*/ 	.byte	0x03, 0x1b
        /*001e*/ 	.short	0x00a8


	//----- nvinfo : EIATTR_NUM_BARRIERS
	.align		4
        /*0020*/ 	.byte	0x02, 0x4c
        /*0022*/ 	.byte	0x10
	.zero		1


	//----- nvinfo : EIATTR_EXTERNS
	.align		4
        /*0024*/ 	.byte	0x04, 0x0f
        /*0026*/ 	.short	(.L_254 - .L_253)


	//   ....[0]....
	.align		4
.L_253:
        /*0028*/ 	.word	index@(__assertfail)


	//----- nvinfo : EIATTR_ANNOTATIONS
	.align		4
.L_254:
        /*002c*/ 	.byte	0x04, 0x55
        /*002e*/ 	.short	(.L_256 - .L_255)


	//   ....[0]....
.L_255:
        /* <DEDUP_REMOVED lines=103> */


	//----- nvinfo : EIATTR_MERCURY_ISA_VERSION
	.align		4
.L_256:
        /*0690*/ 	.byte	0x03, 0x5f
        /*0692*/ 	.short	0x0101


	//----- nvinfo : EIATTR_UNUSED_LOAD_BYTE_OFFSET
	.align		4
        /*0694*/ 	.byte	0x04, 0x44
        /*0696*/ 	.short	(.L_258 - .L_257)


	//   ....[0]....
.L_257:
        /*0698*/ 	.word	0x00000a10
        /*069c*/ 	.word	0x0000fff0


	//   ....[1]....
        /*06a0*/ 	.word	0x00009380
        /*06a4*/ 	.word	0x0000fff0


	//----- nvinfo : EIATTR_INT_WARP_WIDE_INSTR_OFFSETS
	.align		4
.L_258:
        /*06a8*/ 	.byte	0x04, 0x31
        /*06aa*/ 	.short	(.L_260 - .L_259)


	//   ....[0]....
.L_259:
        /*06ac*/ 	.word	0x00000130


	//   ....[1]....
        /*06b0*/ 	.word	0x00000170


	//   ....[2]....
        /*06b4*/ 	.word	0x000001e0


	//   ....[3]....
        /*06b8*/ 	.word	0x00000250


	//   ....[4]....
        /*06bc*/ 	.word	0x0000d420


	//   ....[5]....
        /*06c0*/ 	.word	0x0000d480


	//   ....[6]....
        /*06c4*/ 	.word	0x00013260


	//   ....[7]....
        /*06c8*/ 	.word	0x000132c0


	//----- nvinfo : EIATTR_COOP_GROUP_MASK_REGIDS
	.align		4
.L_260:
        /*06cc*/ 	.byte	0x04, 0x29
        /*06ce*/ 	.short	(.L_262 - .L_261)


	//   ....[0]....
.L_261:
        /*06d0*/ 	.word	0xffffffff


	//   ....[1]....
        /*06d4*/ 	.word	0xffffffff


	//   ....[2]....
        /*06d8*/ 	.word	0xffffffff


	//   ....[3]....
        /*06dc*/ 	.word	0xffffffff


	//   ....[4]....
        /*06e0*/ 	.word	0xffffffff


	//   ....[5]....
        /*06e4*/ 	.word	0xffffffff


	//   ....[6]....
        /*06e8*/ 	.word	0xffffffff


	//   ....[7]....
        /*06ec*/ 	.word	0xffffffff


	//   ....[8]....
        /*06f0*/ 	.word	0xffffffff


	//   ....[9]....
        /*06f4*/ 	.word	0xffffffff


	//   ....[10]....
        /*06f8*/ 	.word	0xffffffff


	//   ....[11]....
        /*06fc*/ 	.word	0xffffffff


	//   ....[12]....
        /*0700*/ 	.word	0xffffffff


	//   ....[13]....
        /*0704*/ 	.word	0xffffffff


	//   ....[14]....
        /*0708*/ 	.word	0xffffffff


	//   ....[15]....
        /*070c*/ 	.word	0xffffffff


	//   ....[16]....
        /*0710*/ 	.word	0xffffffff


	//   ....[17]....
        /*0714*/ 	.word	0xffffffff


	//   ....[18]....
        /*0718*/ 	.word	0xffffffff


	//   ....[19]....
        /*071c*/ 	.word	0xffffffff


	//   ....[20]....
        /*0720*/ 	.word	0xffffffff


	//   ....[21]....
        /*0724*/ 	.word	0xffffffff


	//   ....[22]....
        /*0728*/ 	.word	0xffffffff


	//   ....[23]....
        /*072c*/ 	.word	0xffffffff


	//   ....[24]....
        /*0730*/ 	.word	0xffffffff


	//   ....[25]....
        /*0734*/ 	.word	0xffffffff


	//   ....[26]....
        /*0738*/ 	.word	0xffffffff


	//   ....[27]....
        /*073c*/ 	.word	0xffffffff


	//   ....[28]....
        /*0740*/ 	.word	0xffffffff


	//   ....[29]....
        /*0744*/ 	.word	0xffffffff


	//   ....[30]....
        /*0748*/ 	.word	0xffffffff


	//   ....[31]....
        /*074c*/ 	.word	0xffffffff


	//   ....[32]....
        /*0750*/ 	.word	0xffffffff


	//   ....[33]....
        /*0754*/ 	.word	0xffffffff


	//   ....[34]....
        /*0758*/ 	.word	0xffffffff


	//   ....[35]....
        /*075c*/ 	.word	0xffffffff


	//   ....[36]....
        /*0760*/ 	.word	0xffffffff


	//   ....[37]....
        /*0764*/ 	.word	0xffffffff


	//   ....[38]....
        /*0768*/ 	.word	0xffffffff


	//   ....[39]....
        /*076c*/ 	.word	0xffffffff


	//   ....[40]....
        /*0770*/ 	.word	0xffffffff


	//   ....[41]....
        /*0774*/ 	.word	0xffffffff


	//   ....[42]....
        /*0778*/ 	.word	0xffffffff


	//   ....[43]....
        /*077c*/ 	.word	0xffffffff


	//   ....[44]....
        /*0780*/ 	.word	0xffffffff


	//   ....[45]....
        /*0784*/ 	.word	0xffffffff


	//   ....[46]....
        /*0788*/ 	.word	0xffffffff


	//   ....[47]....
        /*078c*/ 	.word	0xffffffff


	//   ....[48]....
        /*0790*/ 	.word	0xffffffff


	//   ....[49]....
        /*0794*/ 	.word	0xffffffff


	//   ....[50]....
        /*0798*/ 	.word	0xffffffff


	//   ....[51]....
        /*079c*/ 	.word	0xffffffff


	//   ....[52]....
        /*07a0*/ 	.word	0xffffffff


	//   ....[53]....
        /*07a4*/ 	.word	0xffffffff


	//   ....[54]....
        /*07a8*/ 	.word	0xffffffff


	//   ....[55]....
        /*07ac*/ 	.word	0xffffffff


	//   ....[56]....
        /*07b0*/ 	.word	0xffffffff


	//   ....[57]....
        /*07b4*/ 	.word	0xffffffff


	//   ....[58]....
        /*07b8*/ 	.word	0xffffffff


	//   ....[59]....
        /*07bc*/ 	.word	0xffffffff


	//   ....[60]....
        /*07c0*/ 	.word	0xffffffff


	//   ....[61]....
        /*07c4*/ 	.word	0xffffffff


	//   ....[62]....
        /*07c8*/ 	.word	0xffffffff


	//   ....[63]....
        /*07cc*/ 	.word	0xffffffff


	//   ....[64]....
        /*07d0*/ 	.word	0xffffffff


	//   ....[65]....
        /*07d4*/ 	.word	0xffffffff


	//   ....[66]....
        /*07d8*/ 	.word	0xffffffff


	//   ....[67]....
        /*07dc*/ 	.word	0xffffffff


	//   ....[68]....
        /*07e0*/ 	.word	0xffffffff


	//   ....[69]....
        /*07e4*/ 	.word	0xffffffff


	//   ....[70]....
        /*07e8*/ 	.word	0xffffffff


	//   ....[71]....
        /*07ec*/ 	.word	0xffffffff


	//   ....[72]....
        /*07f0*/ 	.word	0xffffffff


	//   ....[73]....
        /*07f4*/ 	.word	0xffffffff


	//   ....[74]....
        /*07f8*/ 	.word	0xffffffff


	//   ....[75]....
        /*07fc*/ 	.word	0xffffffff


	//   ....[76]....
        /*0800*/ 	.word	0xffffffff


	//   ....[77]....
        /*0804*/ 	.word	0xffffffff


	//   ....[78]....
        /*0808*/ 	.word	0xffffffff


	//   ....[79]....
        /*080c*/ 	.word	0xffffffff


	//   ....[80]....
        /*0810*/ 	.word	0xffffffff


	//   ....[81]....
        /*0814*/ 	.word	0xffffffff


	//   ....[82]....
        /*0818*/ 	.word	0xffffffff


	//   ....[83]....
        /*081c*/ 	.word	0xffffffff


	//   ....[84]....
        /*0820*/ 	.word	0xffffffff


	//   ....[85]....
        /*0824*/ 	.word	0xffffffff


	//   ....[86]....
        /*0828*/ 	.word	0xffffffff


	//   ....[87]....
        /*082c*/ 	.word	0xffffffff


	//   ....[88]....
        /*0830*/ 	.word	0xffffffff


	//   ....[89]....
        /*0834*/ 	.word	0x0500000f


	//   ....[90]....
        /*0838*/ 	.word	0x0500000f


	//   ....[91]....
        /*083c*/ 	.word	0x0500000f


	//   ....[92]....
        /*0840*/ 	.word	0x0500000f


	//   ....[93]....
        /*0844*/ 	.word	0x0500000f


	//   ....[94]....
        /*0848*/ 	.word	0x0500000f


	//   ....[95]....
        /*084c*/ 	.word	0x0500000f


	//   ....[96]....
        /*0850*/ 	.word	0x0500000f


	//   ....[97]....
        /*0854*/ 	.word	0x0500000f


	//   ....[98]....
        /*0858*/ 	.word	0x0500000f


	//   ....[99]....
        /*085c*/ 	.word	0x0500000f


	//   ....[100]....
        /*0860*/ 	.word	0x0500000f


	//   ....[101]....
        /*0864*/ 	.word	0x0500000f


	//   ....[102]....
        /*0868*/ 	.word	0x0500000f


	//   ....[103]....
        /*086c*/ 	.word	0x0500000f


	//   ....[104]....
        /*0870*/ 	.word	0x0500000f


	//   ....[105]....
        /*0874*/ 	.word	0x0500000f


	//   ....[106]....
        /*0878*/ 	.word	0x0500000f


	//   ....[107]....
        /*087c*/ 	.word	0x0500000f


	//   ....[108]....
        /*0880*/ 	.word	0x0500000f


	//   ....[109]....
        /*0884*/ 	.word	0x0500000f


	//   ....[110]....
        /*0888*/ 	.word	0x0500000f


	//   ....[111]....
        /*088c*/ 	.word	0x0500000f


	//   ....[112]....
        /*0890*/ 	.word	0x0500000f


	//   ....[113]....
        /*0894*/ 	.word	0x0500000f


	//   ....[114]....
        /*0898*/ 	.word	0x0500000f


	//   ....[115]....
        /*089c*/ 	.word	0x0500000f


	//   ....[116]....
        /*08a0*/ 	.word	0x0500000f


	//   ....[117]....
        /*08a4*/ 	.word	0x0500000f


	//   ....[118]....
        /*08a8*/ 	.word	0x0500000f


	//   ....[119]....
        /*08ac*/ 	.word	0x0500000f


	//   ....[120]....
        /*08b0*/ 	.word	0x0500000f


	//   ....[121]....
        /*08b4*/ 	.word	0x0500000f


	//   ....[122]....
        /*08b8*/ 	.word	0x0500000f


	//   ....[123]....
        /*08bc*/ 	.word	0x0500000f


	//----- nvinfo : EIATTR_COOP_GROUP_INSTR_OFFSETS
	.align		4
.L_262:
        /*08c0*/ 	.byte	0x04, 0x28
        /*08c2*/ 	.short	(.L_264 - .L_263)


	//   ....[0]....
.L_263:
        /*08c4*/ 	.word	0x00000060


	//   ....[1]....
        /*08c8*/ 	.word	0x00000140


	//   ....[2]....
        /*08cc*/ 	.word	0x00000180


	//   ....[3]....
        /*08d0*/ 	.word	0x00000390


	//   ....[4]....
        /*08d4*/ 	.word	0x000004f0


	//   ....[5]....
        /*08d8*/ 	.word	0x00000610


	//   ....[6]....
        /*08dc*/ 	.word	0x00000770


	//   ....[7]....
        /*08e0*/ 	.word	0x000017f0


	//   ....[8]....
        /*08e4*/ 	.word	0x00002f40


	//   ....[9]....
        /*08e8*/ 	.word	0x00003750


	//   ....[10]....
        /*08ec*/ 	.word	0x00004e70


	//   ....[11]....
        /*08f0*/ 	.word	0x00004f10


	//   ....[12]....
        /*08f4*/ 	.word	0x00005140


	//   ....[13]....
        /*08f8*/ 	.word	0x000051f0


	//   ....[14]....
        /*08fc*/ 	.word	0x00005a00


	//   ....[15]....
        /*0900*/ 	.word	0x00005f30


	//   ....[16]....
        /*0904*/ 	.word	0x00007320


	//   ....[17]....
        /*0908*/ 	.word	0x00007390


	//   ....[18]....
        /*090c*/ 	.word	0x000076a0


	//   ....[19]....
        /*0910*/ 	.word	0x000077f0


	//   ....[20]....
        /*0914*/ 	.word	0x00008840


	//   ....[21]....
        /*0918*/ 	.word	0x00008880


	//   ....[22]....
        /*091c*/ 	.word	0x000088b0


	//   ....[23]....
        /*0920*/ 	.word	0x00008940


	//   ....[24]....
        /*0924*/ 	.word	0x00008960


	//   ....[25]....
        /*0928*/ 	.word	0x0000a2b0


	//   ....[26]....
        /*092c*/ 	.word	0x0000a8e0


	//   ....[27]....
        /*0930*/ 	.word	0x0000a910


	//   ....[28]....
        /*0934*/ 	.word	0x0000a930


	//   ....[29]....
        /*0938*/ 	.word	0x0000a960


	//   ....[30]....
        /*093c*/ 	.word	0x0000b020


	//   ....[31]....
        /*0940*/ 	.word	0x0000b030


	//   ....[32]....
        /*0944*/ 	.word	0x0000b260


	//   ....[33]....
        /*0948*/ 	.word	0x0000b280


	//   ....[34]....
        /*094c*/ 	.word	0x0000be40


	//   ....[35]....
        /*0950*/ 	.word	0x0000be70


	//   ....[36]....
        /*0954*/ 	.word	0x0000c0b0


	//   ....[37]....
        /*0958*/ 	.word	0x0000c0d0


	//   ....[38]....
        /*095c*/ 	.word	0x0000c370


	//   ....[39]....
        /*0960*/ 	.word	0x0000c560


	//   ....[40]....
        /*0964*/ 	.word	0x0000c590


	//   ....[41]....
        /*0968*/ 	.word	0x0000c5c0


	//   ....[42]....
        /*096c*/ 	.word	0x0000c5f0


	//   ....[43]....
        /*0970*/ 	.word	0x0000c620


	//   ....[44]....
        /*0974*/ 	.word	0x0000c650


	//   ....[45]....
        /*0978*/ 	.word	0x0000c7c0


	//   ....[46]....
        /*097c*/ 	.word	0x0000c7f0


	//   ....[47]....
        /*0980*/ 	.word	0x0000c820


	//   ....[48]....
        /*0984*/ 	.word	0x0000c850


	//   ....[49]....
        /*0988*/ 	.word	0x0000c880


	//   ....[50]....
        /*098c*/ 	.word	0x0000c8b0


	//   ....[51]....
        /*0990*/ 	.word	0x0000c950


	//   ....[52]....
        /*0994*/ 	.word	0x0000c980


	//   ....[53]....
        /*0998*/ 	.word	0x0000ca10


	//   ....[54]....
        /*099c*/ 	.word	0x0000da30


	//   ....[55]....
        /*09a0*/ 	.word	0x0000e5b0


	//   ....[56]....
        /*09a4*/ 	.word	0x0000e5c0


	//   ....[57]....
        /*09a8*/ 	.word	0x0000e5e0


	//   ....[58]....
        /*09ac*/ 	.word	0x0000e6b0


	//   ....[59]....
        /*09b0*/ 	.word	0x0000e6e0


	//   ....[60]....
        /*09b4*/ 	.word	0x0000e740


	//   ....[61]....
        /*09b8*/ 	.word	0x0000e750


	//   ....[62]....
        /*09bc*/ 	.word	0x0000e7c0


	//   ....[63]....
        /*09c0*/ 	.word	0x0000f110


	//   ....[64]....
        /*09c4*/ 	.word	0x0000f120


	//   ....[65]....
        /*09c8*/ 	.word	0x0000f250


	//   ....[66]....
        /*09cc*/ 	.word	0x0000f280


	//   ....[67]....
        /*09d0*/ 	.word	0x0000f500


	//   ....[68]....
        /*09d4*/ 	.word	0x0000f530


	//   ....[69]....
        /*09d8*/ 	.word	0x0000f6a0


	//   ....[70]....
        /*09dc*/ 	.word	0x0000f6b0


	//   ....[71]....
        /*09e0*/ 	.word	0x000134f0


	//   ....[72]....
        /*09e4*/ 	.word	0x00013520


	//   ....[73]....
        /*09e8*/ 	.word	0x00013560


	//   ....[74]....
        /*09ec*/ 	.word	0x00013590


	//   ....[75]....
        /*09f0*/ 	.word	0x000135c0


	//   ....[76]....
        /*09f4*/ 	.word	0x000135f0


	//   ....[77]....
        /*09f8*/ 	.word	0x00013620


	//   ....[78]....
        /*09fc*/ 	.word	0x00013650


	//   ....[79]....
        /*0a00*/ 	.word	0x000137d0


	//   ....[80]....
        /*0a04*/ 	.word	0x00013800


	//   ....[81]....
        /*0a08*/ 	.word	0x00013830


	//   ....[82]....
        /*0a0c*/ 	.word	0x00013860


	//   ....[83]....
        /*0a10*/ 	.word	0x00013890


	//   ....[84]....
        /*0a14*/ 	.word	0x000138c0


	//   ....[85]....
        /*0a18*/ 	.word	0x00013980


	//   ....[86]....
        /*0a1c*/ 	.word	0x000139a0


	//   ....[87]....
        /*0a20*/ 	.word	0x00013a10


	//   ....[88]....
        /*0a24*/ 	.word	0x00013ea0


	//   ....[89]....
        /*0a28*/ 	.word	0x00014390


	//   ....[90]....
        /*0a2c*/ 	.word	0x00014510


	//   ....[91]....
        /*0a30*/ 	.word	0x00014560


	//   ....[92]....
        /*0a34*/ 	.word	0x000145c0


	//   ....[93]....
        /*0a38*/ 	.word	0x00014620


	//   ....[94]....
        /*0a3c*/ 	.word	0x00014770


	//   ....[95]....
        /*0a40*/ 	.word	0x00014810


	//   ....[96]....
        /*0a44*/ 	.word	0x000148c0


	//   ....[97]....
        /*0a48*/ 	.word	0x000149a0


	//   ....[98]....
        /*0a4c*/ 	.word	0x00014b70


	//   ....[99]....
        /*0a50*/ 	.word	0x00014c30


	//   ....[100]....
        /*0a54*/ 	.word	0x00014ee0


	//   ....[101]....
        /*0a58*/ 	.word	0x00015000


	//   ....[102]....
        /*0a5c*/ 	.word	0x000151d0


	//   ....[103]....
        /*0a60*/ 	.word	0x000152a0


	//   ....[104]....
        /*0a64*/ 	.word	0x000154a0


	//   ....[105]....
        /*0a68*/ 	.word	0x00015530


	//   ....[106]....
        /*0a6c*/ 	.word	0x00015860


	//   ....[107]....
        /*0a70*/ 	.word	0x00015900


	//   ....[108]....
        /*0a74*/ 	.word	0x00015a20


	//   ....[109]....
        /*0a78*/ 	.word	0x00015aa0


	//   ....[110]....
        /*0a7c*/ 	.word	0x00015b20


	//   ....[111]....
        /*0a80*/ 	.word	0x00015ba0


	//   ....[112]....
        /*0a84*/ 	.word	0x00015c20


	//   ....[113]....
        /*0a88*/ 	.word	0x00015cb0


	//   ....[114]....
        /*0a8c*/ 	.word	0x00015d50


	//   ....[115]....
        /*0a90*/ 	.word	0x00015e00


	//   ....[116]....
        /*0a94*/ 	.word	0x00015e80


	//   ....[117]....
        /*0a98*/ 	.word	0x00015f00


	//   ....[118]....
        /*0a9c*/ 	.word	0x00015f80


	//   ....[119]....
        /*0aa0*/ 	.word	0x00016010


	//   ....[120]....
        /*0aa4*/ 	.word	0x00016090


	//   ....[121]....
        /*0aa8*/ 	.word	0x00016130


	//   ....[122]....
        /*0aac*/ 	.word	0x000161c0


	//   ....[123]....
        /*0ab0*/ 	.word	0x000162f0


	//----- nvinfo : EIATTR_REG_RECONFIG
	.align		4
.L_264:
        /*0ab4*/ 	.byte	0x01, 0x54
	.zero		2


	//----- nvinfo : EIATTR_SYSCALL_OFFSETS
	.align		4
        /*0ab8*/ 	.byte	0x04, 0x46
        /*0aba*/ 	.short	(.L_266 - .L_265)


	//   ....[0]....
.L_265:
        /*0abc*/ 	.word	0x00003100


	//   ....[1]....
        /*0ac0*/ 	.word	0x0000d620


	//   ....[2]....
        /*0ac4*/ 	.word	0x0000d780


	//   ....[3]....
        /*0ac8*/ 	.word	0x0000d880


	//   ....[4]....
        /*0acc*/ 	.word	0x0000e190


	//   ....[5]....
        /*0ad0*/ 	.word	0x0000eae0


	//----- nvinfo : EIATTR_MBARRIER_INSTR_OFFSETS
	.align		4
.L_266:
        /*0ad4*/ 	.byte	0x04, 0x39
        /*0ad6*/ 	.short	(.L_268 - .L_267)


	//   ....[0]....
.L_267:
        /*0ad8*/ 	.word	0x00000270
        /*0adc*/ 	.word	0x000000ff
        /*0ae0*/ 	.word	0x00038800
        /*0ae4*/ 	.short	0x0100
        /*0ae6*/ 	.byte	0x08
	.zero		1


	//   ....[1]....
        /*0ae8*/ 	.word	0x00000280
        /*0aec*/ 	.word	0x000000ff
        /*0af0*/ 	.word	0x00038810
        /*0af4*/ 	.short	0x0100
        /*0af6*/ 	.byte	0x08
	.zero		1


	//   ....[2]....
        /*0af8*/ 	.word	0x00000290
        /*0afc*/ 	.word	0x000000ff
        /*0b00*/ 	.word	0x00038820
        /*0b04*/ 	.short	0x0100
        /*0b06*/ 	.byte	0x08
	.zero		1


	//   ....[3]....
        /*0b08*/ 	.word	0x00000340
        /*0b0c*/ 	.word	0x000000ff
        /*0b10*/ 	.word	0x00038830
        /*0b14*/ 	.short	0x0100
        /*0b16*/ 	.byte	0x06
	.zero		1


	//   ....[4]....
        /*0b18*/ 	.word	0x00000350
        /*0b1c*/ 	.word	0x000000ff
        /*0b20*/ 	.word	0x00038840
        /*0b24*/ 	.short	0x0100
        /*0b26*/ 	.byte	0x06
	.zero		1


	//   ....[5]....
        /*0b28*/ 	.word	0x00000360
        /*0b2c*/ 	.word	0x000000ff
        /*0b30*/ 	.word	0x00038838
        /*0b34*/ 	.short	0x0100
        /*0b36*/ 	.byte	0x06
	.zero		1


	//   ....[6]....
        /*0b38*/ 	.word	0x00000370
        /*0b3c*/ 	.word	0x000000ff
        /*0b40*/ 	.word	0x00038848
        /*0b44*/ 	.short	0x0100
        /*0b46*/ 	.byte	0x06
	.zero		1


	//   ....[7]....
        /*0b48*/ 	.word	0x000004a0
        /*0b4c*/ 	.word	0x000000ff
        /*0b50*/ 	.word	0x00038850
        /*0b54*/ 	.short	0x0100
        /*0b56*/ 	.byte	0x08
	.zero		1


	//   ....[8]....
        /*0b58*/ 	.word	0x000004b0
        /*0b5c*/ 	.word	0x000000ff
        /*0b60*/ 	.word	0x00038860
        /*0b64*/ 	.short	0x0100
        /*0b66*/ 	.byte	0x08
	.zero		1


	//   ....[9]....
        /*0b68*/ 	.word	0x000004c0
        /*0b6c*/ 	.word	0x000000ff
        /*0b70*/ 	.word	0x00038858
        /*0b74*/ 	.short	0x0100
        /*0b76*/ 	.byte	0x08
	.zero		1


	//   ....[10]....
        /*0b78*/ 	.word	0x000004d0
        /*0b7c*/ 	.word	0x000000ff
        /*0b80*/ 	.word	0x00038868
        /*0b84*/ 	.short	0x0100
        /*0b86*/ 	.byte	0x08
	.zero		1


	//   ....[11]....
        /*0b88*/ 	.word	0x000005c0
        /*0b8c*/ 	.word	0x000000ff
        /*0b90*/ 	.word	0x00038870
        /*0b94*/ 	.short	0x0100
        /*0b96*/ 	.byte	0x06
	.zero		1


	//   ....[12]....
        /*0b98*/ 	.word	0x000005d0
        /*0b9c*/ 	.word	0x000000ff
        /*0ba0*/ 	.word	0x00038880
        /*0ba4*/ 	.short	0x0100
        /*0ba6*/ 	.byte	0x06
	.zero		1


	//   ....[13]....
        /*0ba8*/ 	.word	0x000005e0
        /*0bac*/ 	.word	0x000000ff
        /*0bb0*/ 	.word	0x00038878
        /*0bb4*/ 	.short	0x0100
        /*0bb6*/ 	.byte	0x06
	.zero		1


	//   ....[14]....
        /*0bb8*/ 	.word	0x000005f0
        /*0bbc*/ 	.word	0x000000ff
        /*0bc0*/ 	.word	0x00038888
        /*0bc4*/ 	.short	0x0100
        /*0bc6*/ 	.byte	0x06
	.zero		1


	//   ....[15]....
        /*0bc8*/ 	.word	0x00000720
        /*0bcc*/ 	.word	0x000000ff
        /*0bd0*/ 	.word	0x00038890
        /*0bd4*/ 	.short	0x0100
        /*0bd6*/ 	.byte	0x08
	.zero		1


	//   ....[16]....
        /*0bd8*/ 	.word	0x00000730
        /*0bdc*/ 	.word	0x000000ff
        /*0be0*/ 	.word	0x000388a0
        /*0be4*/ 	.short	0x0100
        /*0be6*/ 	.byte	0x08
	.zero		1


	//   ....[17]....
        /*0be8*/ 	.word	0x00000740
        /*0bec*/ 	.word	0x000000ff
        /*0bf0*/ 	.word	0x00038898
        /*0bf4*/ 	.short	0x0100
        /*0bf6*/ 	.byte	0x08
	.zero		1


	//   ....[18]....
        /*0bf8*/ 	.word	0x00000750
        /*0bfc*/ 	.word	0x000000ff
        /*0c00*/ 	.word	0x000388a8
        /*0c04*/ 	.short	0x0100
        /*0c06*/ 	.byte	0x08
	.zero		1


	//   ....[19]....
        /*0c08*/ 	.word	0x00000880
        /*0c0c*/ 	.word	0x000000ff
        /*0c10*/ 	.word	0x000388b0
        /*0c14*/ 	.short	0x0100
        /*0c16*/ 	.byte	0x08
	.zero		1


	//   ....[20]....
        /*0c18*/ 	.word	0x00000890
        /*0c1c*/ 	.word	0x000000ff
        /*0c20*/ 	.word	0x000388c0
        /*0c24*/ 	.short	0x0100
        /*0c26*/ 	.byte	0x08
	.zero		1


	//   ....[21]....
        /*0c28*/ 	.word	0x000008a0
        /*0c2c*/ 	.word	0x000000ff
        /*0c30*/ 	.word	0x000388b8
        /*0c34*/ 	.short	0x0100
        /*0c36*/ 	.byte	0x08
	.zero		1


	//   ....[22]....
        /*0c38*/ 	.word	0x000008b0
        /*0c3c*/ 	.word	0x000000ff
        /*0c40*/ 	.word	0x000388c8
        /*0c44*/ 	.short	0x0100
        /*0c46*/ 	.byte	0x08
	.zero		1


	//   ....[23]....
        /*0c48*/ 	.word	0x00001b50
        /*0c4c*/ 	.word	0x00000004
        /*0c50*/ 	.word	0x00000000
        /*0c54*/ 	.short	0x0101
        /*0c56*/ 	.byte	0x3f
	.zero		1


	//   ....[24]....
        /*0c58*/ 	.word	0x00002610
        /*0c5c*/ 	.word	0x00000004
        /*0c60*/ 	.word	0x00000000
        /*0c64*/ 	.short	0x0101
        /*0c66*/ 	.byte	0x3f
	.zero		1


	//   ....[25]....
        /*0c68*/ 	.word	0x00003160
        /*0c6c*/ 	.word	0x000000ff
        /*0c70*/ 	.word	0x00038800
        /*0c74*/ 	.short	0x010a
        /*0c76*/ 	.byte	0x25
	.zero		1


	//   ....[26]....
        /*0c78*/ 	.word	0x000031e0
        /*0c7c*/ 	.word	0x00000003
        /*0c80*/ 	.word	0x00038830
        /*0c84*/ 	.short	0x010a
        /*0c86*/ 	.byte	0x3f
	.zero		1


	//   ....[27]....
        /*0c88*/ 	.word	0x00003220
        /*0c8c*/ 	.word	0x00000003
        /*0c90*/ 	.word	0x00038830
        /*0c94*/ 	.short	0x010a
        /*0c96*/ 	.byte	0x3f
	.zero		1


	//   ....[28]....
        /*0c98*/ 	.word	0x000034a0
        /*0c9c*/ 	.word	0x000000ff
        /*0ca0*/ 	.word	0x00038810
        /*0ca4*/ 	.short	0x010a
        /*0ca6*/ 	.byte	0x25
	.zero		1


	//   ....[29]....
        /*0ca8*/ 	.word	0x000034e0
        /*0cac*/ 	.word	0x00000003
        /*0cb0*/ 	.word	0x00038850
        /*0cb4*/ 	.short	0x010a
        /*0cb6*/ 	.byte	0x3f
	.zero		1


	//   ....[30]....
        /*0cb8*/ 	.word	0x00003520
        /*0cbc*/ 	.word	0x00000003
        /*0cc0*/ 	.word	0x00038850
        /*0cc4*/ 	.short	0x010a
        /*0cc6*/ 	.byte	0x3f
	.zero		1


	//   ....[31]....
        /*0cc8*/ 	.word	0x00005430
        /*0ccc*/ 	.word	0x00000018
        /*0cd0*/ 	.word	0x00000000
        /*0cd4*/ 	.short	0x0101
        /*0cd6*/ 	.byte	0x3f
	.zero		1


	//   ....[32]....
        /*0cd8*/ 	.word	0x00005a20
        /*0cdc*/ 	.word	0x00000003
        /*0ce0*/ 	.word	0x00000000
        /*0ce4*/ 	.short	0x0101
        /*0ce6*/ 	.byte	0x3f
	.zero		1


	//   ....[33]....
        /*0ce8*/ 	.word	0x00005b50
        /*0cec*/ 	.word	0x000000ff
        /*0cf0*/ 	.word	0x00038830
        /*0cf4*/ 	.short	0x010a
        /*0cf6*/ 	.byte	0x05
	.zero		1


	//   ....[34]....
        /*0cf8*/ 	.word	0x00005b90
        /*0cfc*/ 	.word	0x000000ff
        /*0d00*/ 	.word	0x00038830
        /*0d04*/ 	.short	0x010a
        /*0d06*/ 	.byte	0x05
	.zero		1


	//   ....[35]....
        /*0d08*/ 	.word	0x00005d70
        /*0d0c*/ 	.word	0x000000ff
        /*0d10*/ 	.word	0x00038850
        /*0d14*/ 	.short	0x010a
        /*0d16*/ 	.byte	0x05
	.zero		1


	//   ....[36]....
        /*0d18*/ 	.word	0x00005db0
        /*0d1c*/ 	.word	0x000000ff
        /*0d20*/ 	.word	0x00038850
        /*0d24*/ 	.short	0x010a
        /*0d26*/ 	.byte	0x05
	.zero		1


	//   ....[37]....
        /*0d28*/ 	.word	0x00007ba0
        /*0d2c*/ 	.word	0x0000009a
        /*0d30*/ 	.word	0x00000000
        /*0d34*/ 	.short	0x0101
        /*0d36*/ 	.byte	0x3f
	.zero		1


	//   ....[38]....
        /*0d38*/ 	.word	0x00008860
        /*0d3c*/ 	.word	0x000000d3
        /*0d40*/ 	.word	0x00000000
        /*0d44*/ 	.short	0x0101
        /*0d46*/ 	.byte	0x3f
	.zero		1


	//   ....[39]....
        /*0d48*/ 	.word	0x0000b000
        /*0d4c*/ 	.word	0x000000ff
        /*0d50*/ 	.word	0x00000000
        /*0d54*/ 	.short	0x0101
        /*0d56*/ 	.byte	0x04
	.zero		1


	//   ....[40]....
        /*0d58*/ 	.word	0x0000dcd0
        /*0d5c*/ 	.word	0x00000000
        /*0d60*/ 	.word	0x00038840
        /*0d64*/ 	.short	0x010a
        /*0d66*/ 	.byte	0x3f
	.zero		1


	//   ....[41]....
        /*0d68*/ 	.word	0x0000e880
        /*0d6c*/ 	.word	0x00000008
        /*0d70*/ 	.word	0x00038800
        /*0d74*/ 	.short	0x0107
        /*0d76*/ 	.byte	0x3f
	.zero		1


	//   ....[42]....
        /*0d78*/ 	.word	0x0000e930
        /*0d7c*/ 	.word	0x00000000
        /*0d80*/ 	.word	0x00038800
        /*0d84*/ 	.short	0x0101
        /*0d86*/ 	.byte	0x3f
	.zero		1


	//   ....[43]....
        /*0d88*/ 	.word	0x0000f8e0
        /*0d8c*/ 	.word	0x00000000
        /*0d90*/ 	.word	0x00038810
        /*0d94*/ 	.short	0x0107
        /*0d96*/ 	.byte	0x3f
	.zero		1


	//   ....[44]....
        /*0d98*/ 	.word	0x0000f9e0
        /*0d9c*/ 	.word	0x00000002
        /*0da0*/ 	.word	0x00038810
        /*0da4*/ 	.short	0x0101
        /*0da6*/ 	.byte	0x3f
	.zero		1


	//   ....[45]....
        /*0da8*/ 	.word	0x0000fa00
        /*0dac*/ 	.word	0x00000002
        /*0db0*/ 	.word	0x00038820
        /*0db4*/ 	.short	0x010a
        /*0db6*/ 	.byte	0x3f
	.zero		1


	//   ....[46]....
        /*0db8*/ 	.word	0x0000fb10
        /*0dbc*/ 	.word	0x00000003
        /*0dc0*/ 	.word	0x00038860
        /*0dc4*/ 	.short	0x010a
        /*0dc6*/ 	.byte	0x3f
	.zero		1


	//   ....[47]....
        /*0dc8*/ 	.word	0x00010820
        /*0dcc*/ 	.word	0x00000003
        /*0dd0*/ 	.word	0x00038840
        /*0dd4*/ 	.short	0x010a
        /*0dd6*/ 	.byte	0x3f
	.zero		1


	//   ....[48]....
        /*0dd8*/ 	.word	0x00010a80
        /*0ddc*/ 	.word	0x00000003
        /*0de0*/ 	.word	0x00038860
        /*0de4*/ 	.short	0x010a
        /*0de6*/ 	.byte	0x3f
	.zero		1


	//   ....[49]....
        /*0de8*/ 	.word	0x00011720
        /*0dec*/ 	.word	0x00000004
        /*0df0*/ 	.word	0x00038840
        /*0df4*/ 	.short	0x010a
        /*0df6*/ 	.byte	0x3f
	.zero		1


	//   ....[50]....
        /*0df8*/ 	.word	0x00011970
        /*0dfc*/ 	.word	0x00000004
        /*0e00*/ 	.word	0x00038860
        /*0e04*/ 	.short	0x010a
        /*0e06*/ 	.byte	0x3f
	.zero		1


	//   ....[51]....
        /*0e08*/ 	.word	0x00012580
        /*0e0c*/ 	.word	0x00000004
        /*0e10*/ 	.word	0x00038840
        /*0e14*/ 	.short	0x010a
        /*0e16*/ 	.byte	0x3f
	.zero		1


	//   ....[52]....
        /*0e18*/ 	.word	0x000127e0
        /*0e1c*/ 	.word	0x00000004
        /*0e20*/ 	.word	0x00038860
        /*0e24*/ 	.short	0x010a
        /*0e26*/ 	.byte	0x3f
	.zero		1


	//   ....[53]....
        /*0e28*/ 	.word	0x00013e20
        /*0e2c*/ 	.word	0x00000009
        /*0e30*/ 	.word	0x00038820
        /*0e34*/ 	.short	0x010a
        /*0e36*/ 	.byte	0x3f
	.zero		1


	//   ....[54]....
        /*0e38*/ 	.word	0x00013f90
        /*0e3c*/ 	.word	0x00000005
        /*0e40*/ 	.word	0x00000000
        /*0e44*/ 	.short	0x010a
        /*0e46*/ 	.byte	0x3f
	.zero		1


	//   ....[55]....
        /*0e48*/ 	.word	0x00014010
        /*0e4c*/ 	.word	0x00000007
        /*0e50*/ 	.word	0x00000000
        /*0e54*/ 	.short	0x010a
        /*0e56*/ 	.byte	0x3f
	.zero		1


	//   ....[56]....
        /*0e58*/ 	.word	0x00014050
        /*0e5c*/ 	.word	0x00000005
        /*0e60*/ 	.word	0x00000000
        /*0e64*/ 	.short	0x010a
        /*0e66*/ 	.byte	0x3f
	.zero		1


	//   ....[57]....
        /*0e68*/ 	.word	0x00014080
        /*0e6c*/ 	.word	0x00000003
        /*0e70*/ 	.word	0x00000000
        /*0e74*/ 	.short	0x010a
        /*0e76*/ 	.byte	0x3f
	.zero		1


	//   ....[58]....
        /*0e78*/ 	.word	0x000140f0
        /*0e7c*/ 	.word	0x00000003
        /*0e80*/ 	.word	0x00038800
        /*0e84*/ 	.short	0x010a
        /*0e86*/ 	.byte	0x3f
	.zero		1


	//   ....[59]....
        /*0e88*/ 	.word	0x00014140
        /*0e8c*/ 	.word	0x00000003
        /*0e90*/ 	.word	0x00038830
        /*0e94*/ 	.short	0x010a
        /*0e96*/ 	.byte	0x3f
	.zero		1


	//   ....[60]....
        /*0e98*/ 	.word	0x000141a0
        /*0e9c*/ 	.word	0x00000005
        /*0ea0*/ 	.word	0x00038810
        /*0ea4*/ 	.short	0x010a
        /*0ea6*/ 	.byte	0x3f
	.zero		1


	//   ....[61]....
        /*0ea8*/ 	.word	0x000141f0
        /*0eac*/ 	.word	0x00000003
        /*0eb0*/ 	.word	0x00038850
        /*0eb4*/ 	.short	0x010a
        /*0eb6*/ 	.byte	0x3f
	.zero		1


	//   ....[62]....
        /*0eb8*/ 	.word	0x00014250
        /*0ebc*/ 	.word	0x00000005
        /*0ec0*/ 	.word	0x00038830
        /*0ec4*/ 	.short	0x010a
        /*0ec6*/ 	.byte	0x3f
	.zero		1


	//   ....[63]....
        /*0ec8*/ 	.word	0x000142b0
        /*0ecc*/ 	.word	0x00000005
        /*0ed0*/ 	.word	0x00038850
        /*0ed4*/ 	.short	0x010a
        /*0ed6*/ 	.byte	0x3f
	.zero		1


	//   ....[64]....
        /*0ed8*/ 	.word	0x00014450
        /*0edc*/ 	.word	0x00000000
        /*0ee0*/ 	.word	0x00038840
        /*0ee4*/ 	.short	0x010a
        /*0ee6*/ 	.byte	0x3f
	.zero		1


	//   ....[65]....
        /*0ee8*/ 	.word	0x00015580
        /*0eec*/ 	.word	0x00000002
        /*0ef0*/ 	.word	0x00038820
        /*0ef4*/ 	.short	0x010a
        /*0ef6*/ 	.byte	0x3f
	.zero		1


	//   ....[66]....
        /*0ef8*/ 	.word	0x000155d0
        /*0efc*/ 	.word	0x00000003
        /*0f00*/ 	.word	0x00038860
        /*0f04*/ 	.short	0x010a
        /*0f06*/ 	.byte	0x3f
	.zero		1


	//   ....[67]....
        /*0f08*/ 	.word	0x00015620
        /*0f0c*/ 	.word	0x00000003
        /*0f10*/ 	.word	0x00038840
        /*0f14*/ 	.short	0x010a
        /*0f16*/ 	.byte	0x3f
	.zero		1


	//   ....[68]....
        /*0f18*/ 	.word	0x00015670
        /*0f1c*/ 	.word	0x00000003
        /*0f20*/ 	.word	0x00038860
        /*0f24*/ 	.short	0x010a
        /*0f26*/ 	.byte	0x3f
	.zero		1


	//   ....[69]....
        /*0f28*/ 	.word	0x000156c0
        /*0f2c*/ 	.word	0x00000004
        /*0f30*/ 	.word	0x00038840
        /*0f34*/ 	.short	0x010a
        /*0f36*/ 	.byte	0x3f
	.zero		1


	//   ....[70]....
        /*0f38*/ 	.word	0x00015710
        /*0f3c*/ 	.word	0x00000004
        /*0f40*/ 	.word	0x00038860
        /*0f44*/ 	.short	0x010a
        /*0f46*/ 	.byte	0x3f
	.zero		1


	//   ....[71]....
        /*0f48*/ 	.word	0x00015760
        /*0f4c*/ 	.word	0x00000004
        /*0f50*/ 	.word	0x00038840
        /*0f54*/ 	.short	0x010a
        /*0f56*/ 	.byte	0x3f
	.zero		1


	//   ....[72]....
        /*0f58*/ 	.word	0x000157b0
        /*0f5c*/ 	.word	0x00000004
        /*0f60*/ 	.word	0x00038860
        /*0f64*/ 	.short	0x010a
        /*0f66*/ 	.byte	0x3f
	.zero		1


	//   ....[73]....
        /*0f68*/ 	.word	0x00016210
        /*0f6c*/ 	.word	0x00000009
        /*0f70*/ 	.word	0x00038820
        /*0f74*/ 	.short	0x010a
        /*0f76*/ 	.byte	0x3f
	.zero		1


	//   ....[74]....
        /*0f78*/ 	.word	0x000163b0
        /*0f7c*/ 	.word	0x00000005
        /*0f80*/ 	.word	0x00000000
        /*0f84*/ 	.short	0x010a
        /*0f86*/ 	.byte	0x3f
	.zero		1


	//   ....[75]....
        /*0f88*/ 	.word	0x00016400
        /*0f8c*/ 	.word	0x00000007
        /*0f90*/ 	.word	0x00000000
        /*0f94*/ 	.short	0x010a
        /*0f96*/ 	.byte	0x3f
	.zero		1


	//   ....[76]....
        /*0f98*/ 	.word	0x00016450
        /*0f9c*/ 	.word	0x00000005
        /*0fa0*/ 	.word	0x00000000
        /*0fa4*/ 	.short	0x010a
        /*0fa6*/ 	.byte	0x3f
	.zero		1


	//----- nvinfo : EIATTR_NUM_MBARRIERS
	.align		4
.L_268:
        /*0fa8*/ 	.byte	0x03, 0x38
        /*0faa*/ 	.short	0x0017


	//----- nvinfo : EIATTR_EXIT_INSTR_OFFSETS
	.align		4
        /*0fac*/ 	.byte	0x04, 0x1c
        /*0fae*/ 	.short	(.L_270 - .L_269)


	//   ....[0]....
.L_269:
        /*0fb0*/ 	.word	0x00000a40


	//   ....[1]....
        /*0fb4*/ 	.word	0x0000c320


	//   ....[2]....
        /*0fb8*/ 	.word	0x000140d0


	//----- nvinfo : EIATTR_MAX_THREADS
	.align		4
.L_270:
        /*0fbc*/ 	.byte	0x04, 0x05
        /*0fbe*/ 	.short	(.L_272 - .L_271)
.L_271:
        /*0fc0*/ 	.word	0x00000180
        /*0fc4*/ 	.word	0x00000001
        /*0fc8*/ 	.word	0x00000001


	//----- nvinfo : EIATTR_CRS_STACK_SIZE
	.align		4
.L_272:
        /*0fcc*/ 	.byte	0x04, 0x1e
        /*0fce*/ 	.short	(.L_274 - .L_273)
.L_273:
        /*0fd0*/ 	.word	0x00000000


	//----- nvinfo : EIATTR_CBANK_PARAM_SIZE
	.align		4
.L_274:
        /*0fd4*/ 	.byte	0x03, 0x19
        /*0fd6*/ 	.short	0x0bf0


	//----- nvinfo : EIATTR_PARAM_CBANK
	.align		4
        /*0fd8*/ 	.byte	0x04, 0x0a
        /*0fda*/ 	.short	(.L_276 - .L_275)
	.align		4
.L_275:
        /*0fdc*/ 	.word	index@(.nv.constant0._ZN7cutlass13device_kernelIN5flash11enable_sm90INS1_16FlashAttnFwdSm90INS1_25CollectiveMainloopFwdSm90ILi2EN4cute5tupleIJNS5_1CILi1EEES8_S8_EEENS6_IJNS7_ILi64EEESA_SA_EEELi512ENS_6half_tEfNS_4arch4Sm90ELb0ELb0ELb1ELb1ELb0ELb0ELb1ELb0ELb0ELb1ELb0ELb0EEENS1_21CollectiveEpilogueFwdINS6_IJSA_NS7_ILi512EEESA_EEES9_SC_SE_Li256ELb1ELb1ELb0ELb0EEENS1_36VarlenDynamicPersistentTileSchedulerILi64ELi64ELi256ELi128ELb0ELb1ELb1ELb0ELb1ELb1EEEEEEEEEvNT_6ParamsE)
        /*0fe0*/ 	.short	0x0210
        /*0fe2*/ 	.short	0x0bf0


	//----- nvinfo : EIATTR_SW_WAR
	.align		4
.L_276:
        /*0fe4*/ 	.byte	0x04, 0x36
        /*0fe6*/ 	.short	(.L_278 - .L_277)
.L_277:
        /*0fe8*/ 	.word	0x00000008
.L_278:


//--------------------- .nv.info._ZN7cutlass13device_kernelIN5flash11enable_sm90INS1_16FlashAttnFwdSm90INS1_25CollectiveMainloopFwdSm90ILi2EN4cute5tupleIJNS5_1CILi1EEES8_S8_EEENS6_IJNS7_ILi64EEESA_SA_EEELi512ENS_6half_tEfNS_4arch4Sm90ELb0ELb0ELb1ELb1ELb0ELb1ELb1ELb0ELb0ELb1ELb0ELb0EEENS1_21CollectiveEpilogueFwdINS6_IJSA_NS7_ILi512EEESA_EEES9_SC_SE_Li256ELb1ELb1ELb0ELb0EEENS1_36VarlenDynamicPersistentTileSchedulerILi64ELi64ELi256ELi128ELb0ELb1ELb1ELb0ELb1ELb1EEEEEEEEEvNT_6ParamsE --------------------------
	.section	.nv.info._ZN7cutlass13device_kernelIN5flash11enable_sm90INS1_16FlashAttnFwdSm90INS1_25CollectiveMainloopFwdSm90ILi2EN4cute5tupleIJNS5_1CILi1EEES8_S8_EEENS6_IJNS7_ILi64EEESA_SA_EEELi512ENS_6half_tEfNS_4arch4Sm90ELb0ELb0ELb1ELb1ELb0ELb1ELb1ELb0ELb0ELb1ELb0ELb0EEENS1_21CollectiveEpilogueFwdINS6_IJSA_NS7_ILi512EEESA_EEES9_SC_SE_Li256ELb1ELb1ELb0ELb0EEENS1_36VarlenDynamicPersistentTileSchedulerILi64ELi64ELi256ELi128ELb0ELb1ELb1ELb0ELb1ELb1EEEEEEEEEvNT_6ParamsE,"",@"SHT_CUDA_INFO"
	.sectionflags	@""
	.align	4


	//----- nvinfo : EIATTR_CUDA_API_VERSION
	.align		4
        /*0000*/ 	.byte	0x04, 0x37
        /*0002*/ 	.short	(.L_280 - .L_279)
.L_279:
        /*0004*/ 	.word	0x00000082


	//----- nvinfo : EIATTR_KPARAM_INFO
	.align		4
.L_280:
        /*0008*/ 	.byte	0x04, 0x17
        /*000a*/ 	.short	(.L_282 - .L_281)
.L_281:
        /*000c*/ 	.word	0x00000000
        /*0010*/ 	.short	0x0000
        /*0012*/ 	.short	0x0070
        /*0014*/ 	.byte	0x00, 0xf0, 0x01, 0x2e


	//----- nvinfo : EIATTR_SPARSE_MMA_MASK
	.align		4
.L_282:
        /*0018*/ 	.byte	0x03, 0x50
        /*001a*/ 	.short	0x0000


	//----- nvinfo : EIATTR_MAXREG_COUNT
	.align		4
        /*001c*/ 	.byte	0x03, 0x1b
        /*001e*/ 	.short	0x00a8


	//----- nvinfo : EIATTR_NUM_BARRIERS
	.align		4
        /*0020*/ 	.byte	0x02, 0x4c
        /*0022*/ 	.byte	0x10
	.zero		1


	//----- nvinfo : EIATTR_EXTERNS
	.align		4
        /*0024*/ 	.byte	0x04, 0x0f
        /*0026*/ 	.short	(.L_284 - .L_283)


	//   ....[0]....
	.align		4
.L_283:
        /*0028*/ 	.word	index@(__assertfail)


	//----- nvinfo : EIATTR_ANNOTATIONS
	.align		4
.L_284:
        /*002c*/ 	.byte	0x04, 0x55
        /*002e*/ 	.short	(.L_286 - .L_285)


	//   ....[0]....
.L_285:
        /* <DEDUP_REMOVED lines=118> */


	//----- nvinfo : EIATTR_MERCURY_ISA_VERSION
	.align		4
.L_286:
        /*0780*/ 	.byte	0x03, 0x5f
        /*0782*/ 	.short	0x0101


	//----- nvinfo : EIATTR_UNUSED_LOAD_BYTE_OFFSET
	.align		4
        /*0784*/ 	.byte	0x04, 0x44
        /*0786*/ 	.short	(.L_288 - .L_287)


	//   ....[0]....
.L_287:
        /*0788*/ 	.word	0x00000ad0
        /*078c*/ 	.word	0x0000fff0


	//   ....[1]....
        /*0790*/ 	.word	0x0000f940
        /*0794*/ 	.word	0x0000fff0


	//----- nvinfo : EIATTR_INT_WARP_WIDE_INSTR_OFFSETS
	.align		4
.L_288:
        /*0798*/ 	.byte	0x04, 0x31
        /*079a*/ 	.short	(.L_290 - .L_289)


	//   ....[0]....
.L_289:
        /*079c*/ 	.word	0x00000190


	//   ....[1]....
        /*07a0*/ 	.word	0x000001d0


	//   ....[2]....
        /*07a4*/ 	.word	0x00000240


	//   ....[3]....
        /*07a8*/ 	.word	0x000002b0


	//   ....[4]....
        /*07ac*/ 	.word	0x00015570


	//   ....[5]....
        /*07b0*/ 	.word	0x000155d0


	//   ....[6]....
        /*07b4*/ 	.word	0x0001b3b0


	//   ....[7]....
        /*07b8*/ 	.word	0x0001b410


	//----- nvinfo : EIATTR_COOP_GROUP_MASK_REGIDS
	.align		4
.L_290:
        /*07bc*/ 	.byte	0x04, 0x29
        /*07be*/ 	.short	(.L_292 - .L_291)


	//   ....[0]....
.L_291:
        /*07c0*/ 	.word	0xffffffff


	//   ....[1]....
        /*07c4*/ 	.word	0xffffffff


	//   ....[2]....
        /*07c8*/ 	.word	0xffffffff


	//   ....[3]....
        /*07cc*/ 	.word	0xffffffff


	//   ....[4]....
        /*07d0*/ 	.word	0xffffffff


	//   ....[5]....
        /*07d4*/ 	.word	0xffffffff


	//   ....[6]....
        /*07d8*/ 	.word	0xffffffff


	//   ....[7]....
        /*07dc*/ 	.word	0xffffffff


	//   ....[8]....
        /*07e0*/ 	.word	0xffffffff


	//   ....[9]....
        /*07e4*/ 	.word	0xffffffff


	//   ....[10]....
        /*07e8*/ 	.word	0xffffffff


	//   ....[11]....
        /*07ec*/ 	.word	0xffffffff


	//   ....[12]....
        /*07f0*/ 	.word	0xffffffff


	//   ....[13]....
        /*07f4*/ 	.word	0xffffffff


	//   ....[14]....
        /*07f8*/ 	.word	0xffffffff


	//   ....[15]....
        /*07fc*/ 	.word	0xffffffff


	//   ....[16]....
        /*0800*/ 	.word	0xffffffff


	//   ....[17]....
        /*0804*/ 	.word	0xffffffff


	//   ....[18]....
        /*0808*/ 	.word	0xffffffff


	//   ....[19]....
        /*080c*/ 	.word	0xffffffff


	//   ....[20]....
        /*0810*/ 	.word	0xffffffff


	//   ....[21]....
        /*0814*/ 	.word	0xffffffff


	//   ....[22]....
        /*0818*/ 	.word	0xffffffff


	//   ....[23]....
        /*081c*/ 	.word	0xffffffff


	//   ....[24]....
        /*0820*/ 	.word	0xffffffff


	//   ....[25]....
        /*0824*/ 	.word	0xffffffff


	//   ....[26]....
        /*0828*/ 	.word	0xffffffff


	//   ....[27]....
        /*082c*/ 	.word	0xffffffff


	//   ....[28]....
        /*0830*/ 	.word	0xffffffff


	//   ....[29]....
        /*0834*/ 	.word	0xffffffff


	//   ....[30]....
        /*0838*/ 	.word	0xffffffff


	//   ....[31]....
        /*083c*/ 	.word	0xffffffff


	//   ....[32]....
        /*0840*/ 	.word	0xffffffff


	//   ....[33]....
        /*0844*/ 	.word	0xffffffff


	//   ....[34]....
        /*0848*/ 	.word	0xffffffff


	//   ....[35]....
        /*084c*/ 	.word	0xffffffff


	//   ....[36]....
        /*0850*/ 	.word	0xffffffff


	//   ....[37]....
        /*0854*/ 	.word	0xffffffff


	//   ....[38]....
        /*0858*/ 	.word	0xffffffff


	//   ....[39]....
        /*085c*/ 	.word	0xffffffff


	//   ....[40]....
        /*0860*/ 	.word	0xffffffff


	//   ....[41]....
        /*0864*/ 	.word	0xffffffff


	//   ....[42]....
        /*0868*/ 	.word	0xffffffff


	//   ....[43]....
        /*086c*/ 	.word	0xffffffff


	//   ....[44]....
        /*0870*/ 	.word	0xffffffff


	//   ....[45]....
        /*0874*/ 	.word	0xffffffff


	//   ....[46]....
        /*0878*/ 	.word	0xffffffff


	//   ....[47]....
        /*087c*/ 	.word	0xffffffff


	//   ....[48]....
        /*0880*/ 	.word	0xffffffff


	//   ....[49]....
        /*0884*/ 	.word	0xffffffff


	//   ....[50]....
        /*0888*/ 	.word	0xffffffff


	//   ....[51]....
        /*088c*/ 	.word	0xffffffff


	//   ....[52]....
        /*0890*/ 	.word	0xffffffff


	//   ....[53]....
        /*0894*/ 	.word	0xffffffff


	//   ....[54]....
        /*0898*/ 	.word	0xffffffff


	//   ....[55]....
        /*089c*/ 	.word	0xffffffff


	//   ....[56]....
        /*08a0*/ 	.word	0xffffffff


	//   ....[57]....
        /*08a4*/ 	.word	0xffffffff


	//   ....[58]....
        /*08a8*/ 	.word	0xffffffff


	//   ....[59]....
        /*08ac*/ 	.word	0xffffffff


	//   ....[60]....
        /*08b0*/ 	.word	0xffffffff


	//   ....[61]....
        /*08b4*/ 	.word	0xffffffff


	//   ....[62]....
        /*08b8*/ 	.word	0xffffffff


	//   ....[63]....
        /*08bc*/ 	.word	0xffffffff


	//   ....[64]....
        /*08c0*/ 	.word	0xffffffff


	//   ....[65]....
        /*08c4*/ 	.word	0xffffffff


	//   ....[66]....
        /*08c8*/ 	.word	0xffffffff


	//   ....[67]....
        /*08cc*/ 	.word	0xffffffff


	//   ....[68]....
        /*08d0*/ 	.word	0xffffffff


	//   ....[69]....
        /*08d4*/ 	.word	0xffffffff


	//   ....[70]....
        /*08d8*/ 	.word	0xffffffff


	//   ....[71]....
        /*08dc*/ 	.word	0xffffffff


	//   ....[72]....
        /*08e0*/ 	.word	0xffffffff


	//   ....[73]....
        /*08e4*/ 	.word	0xffffffff


	//   ....[74]....
        /*08e8*/ 	.word	0xffffffff


	//   ....[75]....
        /*08ec*/ 	.word	0xffffffff


	//   ....[76]....
        /*08f0*/ 	.word	0xffffffff


	//   ....[77]....
        /*08f4*/ 	.word	0xffffffff


	//   ....[78]....
        /*08f8*/ 	.word	0xffffffff


	//   ....[79]....
        /*08fc*/ 	.word	0xffffffff


	//   ....[80]....
        /*0900*/ 	.word	0xffffffff


	//   ....[81]....
        /*0904*/ 	.word	0xffffffff


	//   ....[82]....
        /*0908*/ 	.word	0xffffffff


	//   ....[83]....
        /*090c*/ 	.word	0xffffffff


	//   ....[84]....
        /*0910*/ 	.word	0xffffffff


	//   ....[85]....
        /*0914*/ 	.word	0xffffffff


	//   ....[86]....
        /*0918*/ 	.word	0xffffffff


	//   ....[87]....
        /*091c*/ 	.word	0xffffffff


	//   ....[88]....
        /*0920*/ 	.word	0xffffffff


	//   ....[89]....
        /*0924*/ 	.word	0xffffffff


	//   ....[90]....
        /*0928*/ 	.word	0xffffffff


	//   ....[91]....
        /*092c*/ 	.word	0xffffffff


	//   ....[92]....
        /*0930*/ 	.word	0xffffffff


	//   ....[93]....
        /*0934*/ 	.word	0xffffffff


	//   ....[94]....
        /*0938*/ 	.word	0xffffffff


	//   ....[95]....
        /*093c*/ 	.word	0xffffffff


	//   ....[96]....
        /*0940*/ 	.word	0xffffffff


	//   ....[97]....
        /*0944*/ 	.word	0xffffffff


	//   ....[98]....
        /*0948*/ 	.word	0x0500000f


	//   ....[99]....
        /*094c*/ 	.word	0x0500000f


	//   ....[100]....
        /*0950*/ 	.word	0x0500000f


	//   ....[101]....
        /*0954*/ 	.word	0x0500000f


	//   ....[102]....
        /*0958*/ 	.word	0x0500000f


	//   ....[103]....
        /*095c*/ 	.word	0x0500000f


	//   ....[104]....
        /*0960*/ 	.word	0x0500000f


	//   ....[105]....
        /*0964*/ 	.word	0x0500000f


	//   ....[106]....
        /*0968*/ 	.word	0x0500000f


	//   ....[107]....
        /*096c*/ 	.word	0x0500000f


	//   ....[108]....
        /*0970*/ 	.word	0x0500000f


	//   ....[109]....
        /*0974*/ 	.word	0x0500000f


	//   ....[110]....
        /*0978*/ 	.word	0x0500000f


	//   ....[111]....
        /*097c*/ 	.word	0x0500000f


	//   ....[112]....
        /*0980*/ 	.word	0x0500000f


	//   ....[113]....
        /*0984*/ 	.word	0x0500000f


	//   ....[114]....
        /*0988*/ 	.word	0x0500000f


	//   ....[115]....
        /*098c*/ 	.word	0x0500000f


	//   ....[116]....
        /*0990*/ 	.word	0x0500000f


	//   ....[117]....
        /*0994*/ 	.word	0x0500000f


	//   ....[118]....
        /*0998*/ 	.word	0x0500000f


	//   ....[119]....
        /*099c*/ 	.word	0x0500000f


	//   ....[120]....
        /*09a0*/ 	.word	0x0500000f


	//   ....[121]....
        /*09a4*/ 	.word	0x0500000f


	//   ....[122]....
        /*09a8*/ 	.word	0x0500000f


	//   ....[123]....
        /*09ac*/ 	.word	0x0500000f


	//   ....[124]....
        /*09b0*/ 	.word	0x0500000f


	//   ....[125]....
        /*09b4*/ 	.word	0x0500000f


	//   ....[126]....
        /*09b8*/ 	.word	0x0500000f


	//   ....[127]....
        /*09bc*/ 	.word	0x0500000f


	//   ....[128]....
        /*09c0*/ 	.word	0x0500000f


	//   ....[129]....
        /*09c4*/ 	.word	0x0500000f


	//   ....[130]....
        /*09c8*/ 	.word	0x0500000f


	//   ....[131]....
        /*09cc*/ 	.word	0x0500000f


	//   ....[132]....
        /*09d0*/ 	.word	0x0500000f


	//   ....[133]....
        /*09d4*/ 	.word	0x0500000f


	//   ....[134]....
        /*09d8*/ 	.word	0x0500000f


	//   ....[135]....
        /*09dc*/ 	.word	0x0500000f


	//   ....[136]....
        /*09e0*/ 	.word	0x0500000f


	//   ....[137]....
        /*09e4*/ 	.word	0x0500000f


	//   ....[138]....
        /*09e8*/ 	.word	0x0500000f


	//   ....[139]....
        /*09ec*/ 	.word	0x0500000f


	//   ....[140]....
        /*09f0*/ 	.word	0x0500000f


	//   ....[141]....
        /*09f4*/ 	.word	0x0500000f


	//----- nvinfo : EIATTR_COOP_GROUP_INSTR_OFFSETS
	.align		4
.L_292:
        /*09f8*/ 	.byte	0x04, 0x28
        /*09fa*/ 	.short	(.L_294 - .L_293)


	//   ....[0]....
.L_293:
        /*09fc*/ 	.word	0x00000060


	//   ....[1]....
        /*0a00*/ 	.word	0x000001a0


	//   ....[2]....
        /*0a04*/ 	.word	0x000001e0


	//   ....[3]....
        /*0a08*/ 	.word	0x000003f0


	//   ....[4]....
        /*0a0c*/ 	.word	0x00000550


	//   ....[5]....
        /*0a10*/ 	.word	0x00000670


	//   ....[6]....
        /*0a14*/ 	.word	0x000007d0


	//   ....[7]....
        /*0a18*/ 	.word	0x000046c0


	//   ....[8]....
        /*0a1c*/ 	.word	0x00005fc0


	//   ....[9]....
        /*0a20*/ 	.word	0x00006580


	//   ....[10]....
        /*0a24*/ 	.word	0x00006590


	//   ....[11]....
        /*0a28*/ 	.word	0x000065a0


	//   ....[12]....
        /*0a2c*/ 	.word	0x000065b0


	//   ....[13]....
        /*0a30*/ 	.word	0x00007560


	//   ....[14]....
        /*0a34*/ 	.word	0x00007570


	//   ....[15]....
        /*0a38*/ 	.word	0x00007580


	//   ....[16]....
        /*0a3c*/ 	.word	0x00007590


	//   ....[17]....
        /*0a40*/ 	.word	0x00008c10


	//   ....[18]....
        /*0a44*/ 	.word	0x0000aa80


	//   ....[19]....
        /*0a48*/ 	.word	0x0000aaf0


	//   ....[20]....
        /*0a4c*/ 	.word	0x0000ad80


	//   ....[21]....
        /*0a50*/ 	.word	0x0000adf0


	//   ....[22]....
        /*0a54*/ 	.word	0x0000b6d0


	//   ....[23]....
        /*0a58*/ 	.word	0x0000c710


	//   ....[24]....
        /*0a5c*/ 	.word	0x0000d9a0


	//   ....[25]....
        /*0a60*/ 	.word	0x0000da40


	//   ....[26]....
        /*0a64*/ 	.word	0x0000dc10


	//   ....[27]....
        /*0a68*/ 	.word	0x0000dd00


	//   ....[28]....
        /*0a6c*/ 	.word	0x0000ee10


	//   ....[29]....
        /*0a70*/ 	.word	0x0000ee60


	//   ....[30]....
        /*0a74*/ 	.word	0x0000ee90


	//   ....[31]....
        /*0a78*/ 	.word	0x0000eef0


	//   ....[32]....
        /*0a7c*/ 	.word	0x0000ef10


	//   ....[33]....
        /*0a80*/ 	.word	0x000108f0


	//   ....[34]....
        /*0a84*/ 	.word	0x00010dc0


	//   ....[35]....
        /*0a88*/ 	.word	0x00010e00


	//   ....[36]....
        /*0a8c*/ 	.word	0x00010e20


	//   ....[37]....
        /*0a90*/ 	.word	0x00010e40


	//   ....[38]....
        /*0a94*/ 	.word	0x00011450


	//   ....[39]....
        /*0a98*/ 	.word	0x000114b0


	//   ....[40]....
        /*0a9c*/ 	.word	0x00011720


	//   ....[41]....
        /*0aa0*/ 	.word	0x00011740


	//   ....[42]....
        /*0aa4*/ 	.word	0x000122a0


	//   ....[43]....
        /*0aa8*/ 	.word	0x000122c0


	//   ....[44]....
        /*0aac*/ 	.word	0x000124f0


	//   ....[45]....
        /*0ab0*/ 	.word	0x00012510


	//   ....[46]....
        /*0ab4*/ 	.word	0x000127b0


	//   ....[47]....
        /*0ab8*/ 	.word	0x000129a0


	//   ....[48]....
        /*0abc*/ 	.word	0x000129d0


	//   ....[49]....
        /*0ac0*/ 	.word	0x00012a00


	//   ....[50]....
        /*0ac4*/ 	.word	0x00012a30


	//   ....[51]....
        /*0ac8*/ 	.word	0x00012a60


	//   ....[52]....
        /*0acc*/ 	.word	0x00012a90


	//   ....[53]....
        /*0ad0*/ 	.word	0x00012c00


	//   ....[54]....
        /*0ad4*/ 	.word	0x00012c30


	//   ....[55]....
        /*0ad8*/ 	.word	0x00012c60


	//   ....[56]....
        /*0adc*/ 	.word	0x00012c90


	//   ....[57]....
        /*0ae0*/ 	.word	0x00012cc0


	//   ....[58]....
        /*0ae4*/ 	.word	0x00012cf0


	//   ....[59]....
        /*0ae8*/ 	.word	0x00012d90


	//   ....[60]....
        /*0aec*/ 	.word	0x00012dc0


	//   ....[61]....
        /*0af0*/ 	.word	0x00012e50


	//   ....[62]....
        /*0af4*/ 	.word	0x00013a10


	//   ....[63]....
        /*0af8*/ 	.word	0x00015b80


	//   ....[64]....
        /*0afc*/ 	.word	0x00016700


	//   ....[65]....
        /*0b00*/ 	.word	0x00016710


	//   ....[66]....
        /*0b04*/ 	.word	0x00016730


	//   ....[67]....
        /*0b08*/ 	.word	0x00016800


	//   ....[68]....
        /*0b0c*/ 	.word	0x00016830


	//   ....[69]....
        /*0b10*/ 	.word	0x00016890


	//   ....[70]....
        /*0b14*/ 	.word	0x000168a0


	//   ....[71]....
        /*0b18*/ 	.word	0x00016910


	//   ....[72]....
        /*0b1c*/ 	.word	0x00017260


	//   ....[73]....
        /*0b20*/ 	.word	0x00017270


	//   ....[74]....
        /*0b24*/ 	.word	0x000173b0


	//   ....[75]....
        /*0b28*/ 	.word	0x000173c0


	//   ....[76]....
        /*0b2c*/ 	.word	0x00017670


	//   ....[77]....
        /*0b30*/ 	.word	0x00017680


	//   ....[78]....
        /*0b34*/ 	.word	0x000177f0


	//   ....[79]....
        /*0b38*/ 	.word	0x00017800


	//   ....[80]....
        /*0b3c*/ 	.word	0x0001b640


	//   ....[81]....
        /*0b40*/ 	.word	0x0001b670


	//   ....[82]....
        /*0b44*/ 	.word	0x0001b6b0


	//   ....[83]....
        /*0b48*/ 	.word	0x0001b6e0


	//   ....[84]....
        /*0b4c*/ 	.word	0x0001b710


	//   ....[85]....
        /*0b50*/ 	.word	0x0001b740


	//   ....[86]....
        /*0b54*/ 	.word	0x0001b770


	//   ....[87]....
        /*0b58*/ 	.word	0x0001b7a0


	//   ....[88]....
        /*0b5c*/ 	.word	0x0001b920


	//   ....[89]....
        /*0b60*/ 	.word	0x0001b950


	//   ....[90]....
        /*0b64*/ 	.word	0x0001b980


	//   ....[91]....
        /*0b68*/ 	.word	0x0001b9b0


	//   ....[92]....
        /*0b6c*/ 	.word	0x0001b9e0


	//   ....[93]....
        /*0b70*/ 	.word	0x0001ba10


	//   ....[94]....
        /*0b74*/ 	.word	0x0001bad0


	//   ....[95]....
        /*0b78*/ 	.word	0x0001baf0


	//   ....[96]....
        /*0b7c*/ 	.word	0x0001bb60


	//   ....[97]....
        /*0b80*/ 	.word	0x0001c000


	//   ....[98]....
        /*0b84*/ 	.word	0x0001c440


	//   ....[99]....
        /*0b88*/ 	.word	0x0001c4d0


	//   ....[100]....
        /*0b8c*/ 	.word	0x0001c520


	//   ....[101]....
        /*0b90*/ 	.word	0x0001c570


	//   ....[102]....
        /*0b94*/ 	.word	0x0001c650


	//   ....[103]....
        /*0b98*/ 	.word	0x0001c6e0


	//   ....[104]....
        /*0b9c*/ 	.word	0x0001c740


	//   ....[105]....
        /*0ba0*/ 	.word	0x0001c7a0


	//   ....[106]....
        /*0ba4*/ 	.word	0x0001ca40


	//   ....[107]....
        /*0ba8*/ 	.word	0x0001cd30


	//   ....[108]....
        /*0bac*/ 	.word	0x0001ceb0


	//   ....[109]....
        /*0bb0*/ 	.word	0x0001cf00


	//   ....[110]....
        /*0bb4*/ 	.word	0x0001cf60


	//   ....[111]....
        /*0bb8*/ 	.word	0x0001cfc0


	//   ....[112]....
        /*0bbc*/ 	.word	0x0001d110


	//   ....[113]....
        /*0bc0*/ 	.word	0x0001d1b0


	//   ....[114]....
        /*0bc4*/ 	.word	0x0001d260


	//   ....[115]....
        /*0bc8*/ 	.word	0x0001d340


	//   ....[116]....
        /*0bcc*/ 	.word	0x0001d510


	//   ....[117]....
        /*0bd0*/ 	.word	0x0001d5d0


	//   ....[118]....
        /*0bd4*/ 	.word	0x0001d880


	//   ....[119]....
        /*0bd8*/ 	.word	0x0001d9a0


	//   ....[120]....
        /*0bdc*/ 	.word	0x0001db70


	//   ....[121]....
        /*0be0*/ 	.word	0x0001dc40


	//   ....[122]....
        /*0be4*/ 	.word	0x0001de40


	//   ....[123]....
        /*0be8*/ 	.word	0x0001ded0


	//   ....[124]....
        /*0bec*/ 	.word	0x0001e200


	//   ....[125]....
        /*0bf0*/ 	.word	0x0001e2a0


	//   ....[126]....
        /*0bf4*/ 	.word	0x0001e3c0


	//   ....[127]....
        /*0bf8*/ 	.word	0x0001e440


	//   ....[128]....
        /*0bfc*/ 	.word	0x0001e4c0


	//   ....[129]....
        /*0c00*/ 	.word	0x0001e540


	//   ....[130]....
        /*0c04*/ 	.word	0x0001e5c0


	//   ....[131]....
        /*0c08*/ 	.word	0x0001e650


	//   ....[132]....
        /*0c0c*/ 	.word	0x0001e6f0


	//   ....[133]....
        /*0c10*/ 	.word	0x0001e7a0


	//   ....[134]....
        /*0c14*/ 	.word	0x0001e820


	//   ....[135]....
        /*0c18*/ 	.word	0x0001e8a0


	//   ....[136]....
        /*0c1c*/ 	.word	0x0001e920


	//   ....[137]....
        /*0c20*/ 	.word	0x0001e9b0


	//   ....[138]....
        /*0c24*/ 	.word	0x0001ea30


	//   ....[139]....
        /*0c28*/ 	.word	0x0001ead0


	//   ....[140]....
        /*0c2c*/ 	.word	0x0001eb60


	//   ....[141]....
        /*0c30*/ 	.word	0x0001ec90


	//----- nvinfo : EIATTR_REG_RECONFIG
	.align		4
.L_294:
        /*0c34*/ 	.byte	0x01, 0x54
	.zero		2


	//----- nvinfo : EIATTR_SYSCALL_OFFSETS
	.align		4
        /*0c38*/ 	.byte	0x04, 0x46
        /*0c3a*/ 	.short	(.L_296 - .L_295)


	//   ....[0]....
.L_295:
        /*0c3c*/ 	.word	0x000019a0


	//   ....[1]....
        /*0c40*/ 	.word	0x00001af0


	//   ....[2]....
        /*0c44*/ 	.word	0x00006170


	//   ....[3]....
        /*0c48*/ 	.word	0x000064f0


	//   ....[4]....
        /*0c4c*/ 	.word	0x00015770


	//   ....[5]....
        /*0c50*/ 	.word	0x000158d0


	//   ....[6]....
        /*0c54*/ 	.word	0x000159d0


	//   ....[7]....
        /*0c58*/ 	.word	0x000162e0


	//   ....[8]....
        /*0c5c*/ 	.word	0x00016c30


	//----- nvinfo : EIATTR_MBARRIER_INSTR_OFFSETS
	.align		4
.L_296:
        /*0c60*/ 	.byte	0x04, 0x39
        /*0c62*/ 	.short	(.L_298 - .L_297)


	//   ....[0]....
.L_297:
        /*0c64*/ 	.word	0x000002d0
        /*0c68*/ 	.word	0x000000ff
        /*0c6c*/ 	.word	0x00038800
        /*0c70*/ 	.short	0x0100
        /*0c72*/ 	.byte	0x08
	.zero		1


	//   ....[1]....
        /*0c74*/ 	.word	0x000002e0
        /*0c78*/ 	.word	0x000000ff
        /*0c7c*/ 	.word	0x00038810
        /*0c80*/ 	.short	0x0100
        /*0c82*/ 	.byte	0x08
	.zero		1


	//   ....[2]....
        /*0c84*/ 	.word	0x000002f0
        /*0c88*/ 	.word	0x000000ff
        /*0c8c*/ 	.word	0x00038820
        /*0c90*/ 	.short	0x0100
        /*0c92*/ 	.byte	0x08
	.zero		1


	//   ....[3]....
        /*0c94*/ 	.word	0x000003a0
        /*0c98*/ 	.word	0x000000ff
        /*0c9c*/ 	.word	0x00038830
        /*0ca0*/ 	.short	0x0100
        /*0ca2*/ 	.byte	0x06
	.zero		1


	//   ....[4]....
        /*0ca4*/ 	.word	0x000003b0
        /*0ca8*/ 	.word	0x000000ff
        /*0cac*/ 	.word	0x00038840
        /*0cb0*/ 	.short	0x0100
        /*0cb2*/ 	.byte	0x06
	.zero		1


	//   ....[5]....
        /*0cb4*/ 	.word	0x000003c0
        /*0cb8*/ 	.word	0x000000ff
        /*0cbc*/ 	.word	0x00038838
        /*0cc0*/ 	.short	0x0100
        /*0cc2*/ 	.byte	0x06
	.zero		1


	//   ....[6]....
        /*0cc4*/ 	.word	0x000003d0
        /*0cc8*/ 	.word	0x000000ff
        /*0ccc*/ 	.word	0x00038848
        /*0cd0*/ 	.short	0x0100
        /*0cd2*/ 	.byte	0x06
	.zero		1


	//   ....[7]....
        /*0cd4*/ 	.word	0x00000500
        /*0cd8*/ 	.word	0x000000ff
        /*0cdc*/ 	.word	0x00038850
        /*0ce0*/ 	.short	0x0100
        /*0ce2*/ 	.byte	0x08
	.zero		1


	//   ....[8]....
        /*0ce4*/ 	.word	0x00000510
        /*0ce8*/ 	.word	0x000000ff
        /*0cec*/ 	.word	0x00038860
        /*0cf0*/ 	.short	0x0100
        /*0cf2*/ 	.byte	0x08
	.zero		1


	//   ....[9]....
        /*0cf4*/ 	.word	0x00000520
        /*0cf8*/ 	.word	0x000000ff
        /*0cfc*/ 	.word	0x00038858
        /*0d00*/ 	.short	0x0100
        /*0d02*/ 	.byte	0x08
	.zero		1


	//   ....[10]....
        /*0d04*/ 	.word	0x00000530
        /*0d08*/ 	.word	0x000000ff
        /*0d0c*/ 	.word	0x00038868
        /*0d10*/ 	.short	0x0100
        /*0d12*/ 	.byte	0x08
	.zero		1


	//   ....[11]....
        /*0d14*/ 	.word	0x00000620
        /*0d18*/ 	.word	0x000000ff
        /*0d1c*/ 	.word	0x00038870
        /*0d20*/ 	.short	0x0100
        /*0d22*/ 	.byte	0x06
	.zero		1


	//   ....[12]....
        /*0d24*/ 	.word	0x00000630
        /*0d28*/ 	.word	0x000000ff
        /*0d2c*/ 	.word	0x00038880
        /*0d30*/ 	.short	0x0100
        /*0d32*/ 	.byte	0x06
	.zero		1


	//   ....[13]....
        /*0d34*/ 	.word	0x00000640
        /*0d38*/ 	.word	0x000000ff
        /*0d3c*/ 	.word	0x00038878
        /*0d40*/ 	.short	0x0100
        /*0d42*/ 	.byte	0x06
	.zero		1


	//   ....[14]....
        /*0d44*/ 	.word	0x00000650
        /*0d48*/ 	.word	0x000000ff
        /*0d4c*/ 	.word	0x00038888
        /*0d50*/ 	.short	0x0100
        /*0d52*/ 	.byte	0x06
	.zero		1


	//   ....[15]....
        /*0d54*/ 	.word	0x00000780
        /*0d58*/ 	.word	0x000000ff
        /*0d5c*/ 	.word	0x00038890
        /*0d60*/ 	.short	0x0100
        /*0d62*/ 	.byte	0x08
	.zero		1


	//   ....[16]....
        /*0d64*/ 	.word	0x00000790
        /*0d68*/ 	.word	0x000000ff
        /*0d6c*/ 	.word	0x000388a0
        /*0d70*/ 	.short	0x0100
        /*0d72*/ 	.byte	0x08
	.zero		1


	//   ....[17]....
        /*0d74*/ 	.word	0x000007a0
        /*0d78*/ 	.word	0x000000ff
        /*0d7c*/ 	.word	0x00038898
        /*0d80*/ 	.short	0x0100
        /*0d82*/ 	.byte	0x08
	.zero		1


	//   ....[18]....
        /*0d84*/ 	.word	0x000007b0
        /*0d88*/ 	.word	0x000000ff
        /*0d8c*/ 	.word	0x000388a8
        /*0d90*/ 	.short	0x0100
        /*0d92*/ 	.byte	0x08
	.zero		1


	//   ....[19]....
        /*0d94*/ 	.word	0x000008e0
        /*0d98*/ 	.word	0x000000ff
        /*0d9c*/ 	.word	0x000388b0
        /*0da0*/ 	.short	0x0100
        /*0da2*/ 	.byte	0x08
	.zero		1


	//   ....[20]....
        /*0da4*/ 	.word	0x000008f0
        /*0da8*/ 	.word	0x000000ff
        /*0dac*/ 	.word	0x000388c0
        /*0db0*/ 	.short	0x0100
        /*0db2*/ 	.byte	0x08
	.zero		1


	//   ....[21]....
        /*0db4*/ 	.word	0x00000900
        /*0db8*/ 	.word	0x000000ff
        /*0dbc*/ 	.word	0x000388b8
        /*0dc0*/ 	.short	0x0100
        /*0dc2*/ 	.byte	0x08
	.zero		1


	//   ....[22]....
        /*0dc4*/ 	.word	0x00000910
        /*0dc8*/ 	.word	0x000000ff
        /*0dcc*/ 	.word	0x000388c8
        /*0dd0*/ 	.short	0x0100
        /*0dd2*/ 	.byte	0x08
	.zero		1


	//   ....[23]....
        /*0dd4*/ 	.word	0x000026b0
        /*0dd8*/ 	.word	0x00000042
        /*0ddc*/ 	.word	0x00038890
        /*0de0*/ 	.short	0x010a
        /*0de2*/ 	.byte	0x3f
	.zero		1


	//   ....[24]....
        /*0de4*/ 	.word	0x00003030
        /*0de8*/ 	.word	0x00000042
        /*0dec*/ 	.word	0x00038890
        /*0df0*/ 	.short	0x010a
        /*0df2*/ 	.byte	0x3f
	.zero		1


	//   ....[25]....
        /*0df4*/ 	.word	0x000038b0
        /*0df8*/ 	.word	0x00000042
        /*0dfc*/ 	.word	0x00038890
        /*0e00*/ 	.short	0x010a
        /*0e02*/ 	.byte	0x3f
	.zero		1


	//   ....[26]....
        /*0e04*/ 	.word	0x00003ab0
        /*0e08*/ 	.word	0x00000004
        /*0e0c*/ 	.word	0x00000000
        /*0e10*/ 	.short	0x0101
        /*0e12*/ 	.byte	0x3f
	.zero		1


	//   ....[27]....
        /*0e14*/ 	.word	0x00003af0
        /*0e18*/ 	.word	0x00000042
        /*0e1c*/ 	.word	0x000388b0
        /*0e20*/ 	.short	0x010a
        /*0e22*/ 	.byte	0x3f
	.zero		1


	//   ....[28]....
        /*0e24*/ 	.word	0x00004110
        /*0e28*/ 	.word	0x00000042
        /*0e2c*/ 	.word	0x00000000
        /*0e30*/ 	.short	0x0101
        /*0e32*/ 	.byte	0x3f
	.zero		1


	//   ....[29]....
        /*0e34*/ 	.word	0x00004b00
        /*0e38*/ 	.word	0x00000000
        /*0e3c*/ 	.word	0x00000000
        /*0e40*/ 	.short	0x0101
        /*0e42*/ 	.byte	0x3f
	.zero		1


	//   ....[30]....
        /*0e44*/ 	.word	0x00005670
        /*0e48*/ 	.word	0x00000000
        /*0e4c*/ 	.word	0x00000000
        /*0e50*/ 	.short	0x0101
        /*0e52*/ 	.byte	0x3f
	.zero		1


	//   ....[31]....
        /*0e54*/ 	.word	0x00006200
        /*0e58*/ 	.word	0x00000002
        /*0e5c*/ 	.word	0x00038800
        /*0e60*/ 	.short	0x010a
        /*0e62*/ 	.byte	0x3f
	.zero		1


	//   ....[32]....
        /*0e64*/ 	.word	0x00006250
        /*0e68*/ 	.word	0x00000002
        /*0e6c*/ 	.word	0x00038800
        /*0e70*/ 	.short	0x010a
        /*0e72*/ 	.byte	0x3f
	.zero		1


	//   ....[33]....
        /*0e74*/ 	.word	0x00006870
        /*0e78*/ 	.word	0x00000002
        /*0e7c*/ 	.word	0x00038800
        /*0e80*/ 	.short	0x010a
        /*0e82*/ 	.byte	0x3f
	.zero		1


	//   ....[34]....
        /*0e84*/ 	.word	0x00007740
        /*0e88*/ 	.word	0x00000002
        /*0e8c*/ 	.word	0x00038800
        /*0e90*/ 	.short	0x010a
        /*0e92*/ 	.byte	0x3f
	.zero		1


	//   ....[35]....
        /*0e94*/ 	.word	0x000084f0
        /*0e98*/ 	.word	0x00000014
        /*0e9c*/ 	.word	0x00038830
        /*0ea0*/ 	.short	0x010a
        /*0ea2*/ 	.byte	0x3f
	.zero		1


	//   ....[36]....
        /*0ea4*/ 	.word	0x000085a0
        /*0ea8*/ 	.word	0x00000014
        /*0eac*/ 	.word	0x00038830
        /*0eb0*/ 	.short	0x010a
        /*0eb2*/ 	.byte	0x3f
	.zero		1


	//   ....[37]....
        /*0eb4*/ 	.word	0x000088b0
        /*0eb8*/ 	.word	0x00000002
        /*0ebc*/ 	.word	0x00038810
        /*0ec0*/ 	.short	0x010a
        /*0ec2*/ 	.byte	0x3f
	.zero		1


	//   ....[38]....
        /*0ec4*/ 	.word	0x00008900
        /*0ec8*/ 	.word	0x00000014
        /*0ecc*/ 	.word	0x00038850
        /*0ed0*/ 	.short	0x010a
        /*0ed2*/ 	.byte	0x3f
	.zero		1


	//   ....[39]....
        /*0ed4*/ 	.word	0x000089c0
        /*0ed8*/ 	.word	0x00000014
        /*0edc*/ 	.word	0x00038850
        /*0ee0*/ 	.short	0x010a
        /*0ee2*/ 	.byte	0x3f
	.zero		1


	//   ....[40]....
        /*0ee4*/ 	.word	0x0000aff0
        /*0ee8*/ 	.word	0x0000000c
        /*0eec*/ 	.word	0x00000000
        /*0ef0*/ 	.short	0x0101
        /*0ef2*/ 	.byte	0x3f
	.zero		1


	//   ....[41]....
        /*0ef4*/ 	.word	0x0000b6f0
        /*0ef8*/ 	.word	0x00000014
        /*0efc*/ 	.word	0x00000000
        /*0f00*/ 	.short	0x0101
        /*0f02*/ 	.byte	0x3f
	.zero		1


	//   ....[42]....
        /*0f04*/ 	.word	0x0000b800
        /*0f08*/ 	.word	0x0000000c
        /*0f0c*/ 	.word	0x00038830
        /*0f10*/ 	.short	0x010a
        /*0f12*/ 	.byte	0x3f
	.zero		1


	//   ....[43]....
        /*0f14*/ 	.word	0x0000b8b0
        /*0f18*/ 	.word	0x0000000c
        /*0f1c*/ 	.word	0x00038830
        /*0f20*/ 	.short	0x010a
        /*0f22*/ 	.byte	0x3f
	.zero		1


	//   ....[44]....
        /*0f24*/ 	.word	0x0000bb20
        /*0f28*/ 	.word	0x0000000c
        /*0f2c*/ 	.word	0x00038850
        /*0f30*/ 	.short	0x010a
        /*0f32*/ 	.byte	0x3f
	.zero		1


	//   ....[45]....
        /*0f34*/ 	.word	0x0000bb70
        /*0f38*/ 	.word	0x0000000c
        /*0f3c*/ 	.word	0x00038850
        /*0f40*/ 	.short	0x010a
        /*0f42*/ 	.byte	0x3f
	.zero		1


	//   ....[46]....
        /*0f44*/ 	.word	0x0000e050
        /*0f48*/ 	.word	0x000000a2
        /*0f4c*/ 	.word	0x00000000
        /*0f50*/ 	.short	0x0101
        /*0f52*/ 	.byte	0x3f
	.zero		1


	//   ....[47]....
        /*0f54*/ 	.word	0x0000ee30
        /*0f58*/ 	.word	0x0000000c
        /*0f5c*/ 	.word	0x00000000
        /*0f60*/ 	.short	0x0101
        /*0f62*/ 	.byte	0x3f
	.zero		1


	//   ....[48]....
        /*0f64*/ 	.word	0x00011420
        /*0f68*/ 	.word	0x00000000
        /*0f6c*/ 	.word	0x00000000
        /*0f70*/ 	.short	0x0101
        /*0f72*/ 	.byte	0x3f
	.zero		1


	//   ....[49]....
        /*0f74*/ 	.word	0x00013b00
        /*0f78*/ 	.word	0x00000005
        /*0f7c*/ 	.word	0x00038820
        /*0f80*/ 	.short	0x010a
        /*0f82*/ 	.byte	0x3f
	.zero		1


	//   ....[50]....
        /*0f84*/ 	.word	0x00013bf0
        /*0f88*/ 	.word	0x00000004
        /*0f8c*/ 	.word	0x000388a0
        /*0f90*/ 	.short	0x010a
        /*0f92*/ 	.byte	0x3f
	.zero		1


	//   ....[51]....
        /*0f94*/ 	.word	0x00013e40
        /*0f98*/ 	.word	0x00000004
        /*0f9c*/ 	.word	0x000388c0
        /*0fa0*/ 	.short	0x010a
        /*0fa2*/ 	.byte	0x3f
	.zero		1


	//   ....[52]....
        /*0fa4*/ 	.word	0x000148c0
        /*0fa8*/ 	.word	0x00000004
        /*0fac*/ 	.word	0x000388a0
        /*0fb0*/ 	.short	0x010a
        /*0fb2*/ 	.byte	0x3f
	.zero		1


	//   ....[53]....
        /*0fb4*/ 	.word	0x00014b00
        /*0fb8*/ 	.word	0x00000004
        /*0fbc*/ 	.word	0x000388c0
        /*0fc0*/ 	.short	0x010a
        /*0fc2*/ 	.byte	0x3f
	.zero		1


	//   ....[54]....
        /*0fc4*/ 	.word	0x00015e20
        /*0fc8*/ 	.word	0x00000000
        /*0fcc*/ 	.word	0x00038840
        /*0fd0*/ 	.short	0x010a
        /*0fd2*/ 	.byte	0x3f
	.zero		1


	//   ....[55]....
        /*0fd4*/ 	.word	0x000169d0
        /*0fd8*/ 	.word	0x00000008
        /*0fdc*/ 	.word	0x00038800
        /*0fe0*/ 	.short	0x0107
        /*0fe2*/ 	.byte	0x3f
	.zero		1


	//   ....[56]....
        /*0fe4*/ 	.word	0x00016a80
        /*0fe8*/ 	.word	0x00000000
        /*0fec*/ 	.word	0x00038800
        /*0ff0*/ 	.short	0x0101
        /*0ff2*/ 	.byte	0x3f
	.zero		1


	//   ....[57]....
        /*0ff4*/ 	.word	0x00017a30
        /*0ff8*/ 	.word	0x00000000
        /*0ffc*/ 	.word	0x00038810
        /*1000*/ 	.short	0x0107
        /*1002*/ 	.byte	0x3f
	.zero		1


	//   ....[58]....
        /*1004*/ 	.word	0x00017b30
        /*1008*/ 	.word	0x00000002
        /*100c*/ 	.word	0x00038810
        /*1010*/ 	.short	0x0101
        /*1012*/ 	.byte	0x3f
	.zero		1


	//   ....[59]....
        /*1014*/ 	.word	0x00017b50
        /*1018*/ 	.word	0x00000002
        /*101c*/ 	.word	0x00038820
        /*1020*/ 	.short	0x010a
        /*1022*/ 	.byte	0x3f
	.zero		1


	//   ....[60]....
        /*1024*/ 	.word	0x00017c60
        /*1028*/ 	.word	0x00000003
        /*102c*/ 	.word	0x00038860
        /*1030*/ 	.short	0x010a
        /*1032*/ 	.byte	0x3f
	.zero		1


	//   ....[61]....
        /*1034*/ 	.word	0x00018970
        /*1038*/ 	.word	0x00000002
        /*103c*/ 	.word	0x00038840
        /*1040*/ 	.short	0x010a
        /*1042*/ 	.byte	0x3f
	.zero		1


	//   ....[62]....
        /*1044*/ 	.word	0x00018bd0
        /*1048*/ 	.word	0x00000002
        /*104c*/ 	.word	0x00038860
        /*1050*/ 	.short	0x010a
        /*1052*/ 	.byte	0x3f
	.zero		1


	//   ....[63]....
        /*1054*/ 	.word	0x00019870
        /*1058*/ 	.word	0x00000002
        /*105c*/ 	.word	0x00038840
        /*1060*/ 	.short	0x010a
        /*1062*/ 	.byte	0x3f
	.zero		1


	//   ....[64]....
        /*1064*/ 	.word	0x00019ac0
        /*1068*/ 	.word	0x00000002
        /*106c*/ 	.word	0x00038860
        /*1070*/ 	.short	0x010a
        /*1072*/ 	.byte	0x3f
	.zero		1


	//   ....[65]....
        /*1074*/ 	.word	0x0001a6d0
        /*1078*/ 	.word	0x00000002
        /*107c*/ 	.word	0x00038840
        /*1080*/ 	.short	0x010a
        /*1082*/ 	.byte	0x3f
	.zero		1


	//   ....[66]....
        /*1084*/ 	.word	0x0001a930
        /*1088*/ 	.word	0x00000002
        /*108c*/ 	.word	0x00038860
        /*1090*/ 	.short	0x010a
        /*1092*/ 	.byte	0x3f
	.zero		1


	//   ....[67]....
        /*1094*/ 	.word	0x0001bf80
        /*1098*/ 	.word	0x00000000
        /*109c*/ 	.word	0x00038820
        /*10a0*/ 	.short	0x010a
        /*10a2*/ 	.byte	0x3f
	.zero		1


	//   ....[68]....
        /*10a4*/ 	.word	0x0001c130
        /*10a8*/ 	.word	0x00000006
        /*10ac*/ 	.word	0x00000000
        /*10b0*/ 	.short	0x010a
        /*10b2*/ 	.byte	0x3f
	.zero		1


	//   ....[69]....
        /*10b4*/ 	.word	0x0001c1a0
        /*10b8*/ 	.word	0x00000007
        /*10bc*/ 	.word	0x00000000
        /*10c0*/ 	.short	0x010a
        /*10c2*/ 	.byte	0x3f
	.zero		1


	//   ....[70]....
        /*10c4*/ 	.word	0x0001c210
        /*10c8*/ 	.word	0x00000004
        /*10cc*/ 	.word	0x00000000
        /*10d0*/ 	.short	0x010a
        /*10d2*/ 	.byte	0x3f
	.zero		1


	//   ....[71]....
        /*10d4*/ 	.word	0x0001c240
        /*10d8*/ 	.word	0x00000003
        /*10dc*/ 	.word	0x00000000
        /*10e0*/ 	.short	0x010a
        /*10e2*/ 	.byte	0x3f
	.zero		1


	//   ....[72]....
        /*10e4*/ 	.word	0x0001c2a0
        /*10e8*/ 	.word	0x00000042
        /*10ec*/ 	.word	0x00038890
        /*10f0*/ 	.short	0x010a
        /*10f2*/ 	.byte	0x3f
	.zero		1


	//   ....[73]....
        /*10f4*/ 	.word	0x0001c2f0
        /*10f8*/ 	.word	0x00000042
        /*10fc*/ 	.word	0x00038890
        /*1100*/ 	.short	0x010a
        /*1102*/ 	.byte	0x3f
	.zero		1


	//   ....[74]....
        /*1104*/ 	.word	0x0001c340
        /*1108*/ 	.word	0x00000042
        /*110c*/ 	.word	0x00038890
        /*1110*/ 	.short	0x010a
        /*1112*/ 	.byte	0x3f
	.zero		1


	//   ....[75]....
        /*1114*/ 	.word	0x0001c390
        /*1118*/ 	.word	0x00000042
        /*111c*/ 	.word	0x000388b0
        /*1120*/ 	.short	0x010a
        /*1122*/ 	.byte	0x3f
	.zero		1


	//   ....[76]....
        /*1124*/ 	.word	0x0001c5a0
        /*1128*/ 	.word	0x00000002
        /*112c*/ 	.word	0x00038800
        /*1130*/ 	.short	0x010a
        /*1132*/ 	.byte	0x3f
	.zero		1


	//   ....[77]....
        /*1134*/ 	.word	0x0001c7d0
        /*1138*/ 	.word	0x00000002
        /*113c*/ 	.word	0x00038800
        /*1140*/ 	.short	0x010a
        /*1142*/ 	.byte	0x3f
	.zero		1


	//   ....[78]....
        /*1144*/ 	.word	0x0001c820
        /*1148*/ 	.word	0x00000014
        /*114c*/ 	.word	0x00038830
        /*1150*/ 	.short	0x010a
        /*1152*/ 	.byte	0x3f
	.zero		1


	//   ....[79]....
        /*1154*/ 	.word	0x0001c870
        /*1158*/ 	.word	0x00000002
        /*115c*/ 	.word	0x00038810
        /*1160*/ 	.short	0x010a
        /*1162*/ 	.byte	0x3f
	.zero		1


	//   ....[80]....
        /*1164*/ 	.word	0x0001c8c0
        /*1168*/ 	.word	0x00000014
        /*116c*/ 	.word	0x00038850
        /*1170*/ 	.short	0x010a
        /*1172*/ 	.byte	0x3f
	.zero		1


	//   ....[81]....
        /*1174*/ 	.word	0x0001c910
        /*1178*/ 	.word	0x0000000c
        /*117c*/ 	.word	0x00038830
        /*1180*/ 	.short	0x010a
        /*1182*/ 	.byte	0x3f
	.zero		1


	//   ....[82]....
        /*1184*/ 	.word	0x0001c960
        /*1188*/ 	.word	0x0000000c
        /*118c*/ 	.word	0x00038850
        /*1190*/ 	.short	0x010a
        /*1192*/ 	.byte	0x3f
	.zero		1


	//   ....[83]....
        /*1194*/ 	.word	0x0001cb10
        /*1198*/ 	.word	0x00000004
        /*119c*/ 	.word	0x00038820
        /*11a0*/ 	.short	0x010a
        /*11a2*/ 	.byte	0x3f
	.zero		1


	//   ....[84]....
        /*11a4*/ 	.word	0x0001cb60
        /*11a8*/ 	.word	0x00000004
        /*11ac*/ 	.word	0x000388a0
        /*11b0*/ 	.short	0x010a
        /*11b2*/ 	.byte	0x3f
	.zero		1


	//   ....[85]....
        /*11b4*/ 	.word	0x0001cbb0
        /*11b8*/ 	.word	0x00000004
        /*11bc*/ 	.word	0x000388c0
        /*11c0*/ 	.short	0x010a
        /*11c2*/ 	.byte	0x3f
	.zero		1


	//   ....[86]....
        /*11c4*/ 	.word	0x0001cc00
        /*11c8*/ 	.word	0x00000004
        /*11cc*/ 	.word	0x000388a0
        /*11d0*/ 	.short	0x010a
        /*11d2*/ 	.byte	0x3f
	.zero		1


	//   ....[87]....
        /*11d4*/ 	.word	0x0001cc50
        /*11d8*/ 	.word	0x00000004
        /*11dc*/ 	.word	0x000388c0
        /*11e0*/ 	.short	0x010a
        /*11e2*/ 	.byte	0x3f
	.zero		1


	//   ....[88]....
        /*11e4*/ 	.word	0x0001cdf0
        /*11e8*/ 	.word	0x00000000
        /*11ec*/ 	.word	0x00038840
        /*11f0*/ 	.short	0x010a
        /*11f2*/ 	.byte	0x3f
	.zero		1


	//   ....[89]....
        /*11f4*/ 	.word	0x0001df20
        /*11f8*/ 	.word	0x00000002
        /*11fc*/ 	.word	0x00038820
        /*1200*/ 	.short	0x010a
        /*1202*/ 	.byte	0x3f
	.zero		1


	//   ....[90]....
        /*1204*/ 	.word	0x0001df70
        /*1208*/ 	.word	0x00000003
        /*120c*/ 	.word	0x00038860
        /*1210*/ 	.short	0x010a
        /*1212*/ 	.byte	0x3f
	.zero		1


	//   ....[91]....
        /*1214*/ 	.word	0x0001dfc0
        /*1218*/ 	.word	0x00000002
        /*121c*/ 	.word	0x00038840
        /*1220*/ 	.short	0x010a
        /*1222*/ 	.byte	0x3f
	.zero		1


	//   ....[92]....
        /*1224*/ 	.word	0x0001e010
        /*1228*/ 	.word	0x00000002
        /*122c*/ 	.word	0x00038860
        /*1230*/ 	.short	0x010a
        /*1232*/ 	.byte	0x3f
	.zero		1


	//   ....[93]....
        /*1234*/ 	.word	0x0001e060
        /*1238*/ 	.word	0x00000002
        /*123c*/ 	.word	0x00038840
        /*1240*/ 	.short	0x010a
        /*1242*/ 	.byte	0x3f
	.zero		1


	//   ....[94]....
        /*1244*/ 	.word	0x0001e0b0
        /*1248*/ 	.word	0x00000002
        /*124c*/ 	.word	0x00038860
        /*1250*/ 	.short	0x010a
        /*1252*/ 	.byte	0x3f
	.zero		1


	//   ....[95]....
        /*1254*/ 	.word	0x0001e100
        /*1258*/ 	.word	0x00000002
        /*125c*/ 	.word	0x00038840
        /*1260*/ 	.short	0x010a
        /*1262*/ 	.byte	0x3f
	.zero		1


	//   ....[96]....
        /*1264*/ 	.word	0x0001e150
        /*1268*/ 	.word	0x00000002
        /*126c*/ 	.word	0x00038860
        /*1270*/ 	.short	0x010a
        /*1272*/ 	.byte	0x3f
	.zero		1


	//   ....[97]....
        /*1274*/ 	.word	0x0001ebb0
        /*1278*/ 	.word	0x00000000
        /*127c*/ 	.word	0x00038820
        /*1280*/ 	.short	0x010a
        /*1282*/ 	.byte	0x3f
	.zero		1


	//   ....[98]....
        /*1284*/ 	.word	0x0001ed50
        /*1288*/ 	.word	0x00000006
        /*128c*/ 	.word	0x00000000
        /*1290*/ 	.short	0x010a
        /*1292*/ 	.byte	0x3f
	.zero		1


	//   ....[99]....
        /*1294*/ 	.word	0x0001eda0
        /*1298*/ 	.word	0x00000007
        /*129c*/ 	.word	0x00000000
        /*12a0*/ 	.short	0x010a
        /*12a2*/ 	.byte	0x3f
	.zero		1


	//   ....[100]....
        /*12a4*/ 	.word	0x0001edf0
        /*12a8*/ 	.word	0x00000004
        /*12ac*/ 	.word	0x00000000
        /*12b0*/ 	.short	0x010a
        /*12b2*/ 	.byte	0x3f
	.zero		1


	//----- nvinfo : EIATTR_NUM_MBARRIERS
	.align		4
.L_298:
        /*12b4*/ 	.byte	0x03, 0x38
        /*12b6*/ 	.short	0x0017


	//----- nvinfo : EIATTR_EXIT_INSTR_OFFSETS
	.align		4
        /*12b8*/ 	.byte	0x04, 0x1c
        /*12ba*/ 	.short	(.L_300 - .L_299)


	//   ....[0]....
.L_299:
        /*12bc*/ 	.word	0x0001c290


	//----- nvinfo : EIATTR_MAX_THREADS
	.align		4
.L_300:
        /*12c0*/ 	.byte	0x04, 0x05
        /*12c2*/ 	.short	(.L_302 - .L_301)
.L_301:
        /*12c4*/ 	.word	0x00000180
        /*12c8*/ 	.word	0x00000001
        /*12cc*/ 	.word	0x00000001


	//----- nvinfo : EIATTR_CRS_STACK_SIZE
	.align		4
.L_302:
        /*12d0*/ 	.byte	0x04, 0x1e
        /*12d2*/ 	.short	(.L_304 - .L_303)
.L_303:
        /*12d4*/ 	.word	0x00000000


	//----- nvinfo : EIATTR_CBANK_PARAM_SIZE
	.align		4
.L_304:
        /*12d8*/ 	.byte	0x03, 0x19
        /*12da*/ 	.short	0x0bf0


	//----- nvinfo : EIATTR_PARAM_CBANK
	.align		4
        /*12dc*/ 	.byte	0x04, 0x0a
        /*12de*/ 	.short	(.L_306 - .L_305)
	.align		4
.L_305:
        /*12e0*/ 	.word	index@(.nv.constant0._ZN7cutlass13device_kernelIN5flash11enable_sm90INS1_16FlashAttnFwdSm90INS1_25CollectiveMainloopFwdSm90ILi2EN4cute5tupleIJNS5_1CILi1EEES8_S8_EEENS6_IJNS7_ILi64EEESA_SA_EEELi512ENS_6half_tEfNS_4arch4Sm90ELb0ELb0ELb1ELb1ELb0ELb1ELb1ELb0ELb0ELb1ELb0ELb0EEENS1_21CollectiveEpilogueFwdINS6_IJSA_NS7_ILi512EEESA_EEES9_SC_SE_Li256ELb1ELb1ELb0ELb0EEENS1_36VarlenDynamicPersistentTileSchedulerILi64ELi64ELi256ELi128ELb0ELb1ELb1ELb0ELb1ELb1EEEEEEEEEvNT_6ParamsE)
        /*12e4*/ 	.short	0x0210
        /*12e6*/ 	.short	0x0bf0


	//----- nvinfo : EIATTR_SW_WAR
	.align		4
.L_306:
        /*12e8*/ 	.byte	0x04, 0x36
        /*12ea*/ 	.short	(.L_308 - .L_307)
.L_307:
        /*12ec*/ 	.word	0x00000008
.L_308:


//--------------------- .nv.info._ZN7cutlass13device_kernelIN5flash11enable_sm90INS1_16FlashAttnFwdSm90INS1_25CollectiveMainloopFwdSm90ILi2EN4cute5tupleIJNS5_1CILi1EEES8_S8_EEENS6_IJNS7_ILi64EEESA_SA_EEELi512ENS_6half_tEfNS_4arch4Sm90ELb0ELb1ELb1ELb0ELb0ELb0ELb0ELb0ELb0ELb1ELb0ELb0EEENS1_21CollectiveEpilogueFwdINS6_IJSA_NS7_ILi512EEESA_EEES9_SC_SE_Li256ELb0ELb1ELb0ELb0EEENS1_30DynamicPersistentTileSchedulerILi256ELi128ELb0ELb1ELb1EEEEEEEEEvNT_6ParamsE --------------------------
	.section	.nv.info._ZN7cutlass13device_kernelIN5flash11enable_sm90INS1_16FlashAttnFwdSm90INS1_25CollectiveMainloopFwdSm90ILi2EN4cute5tupleIJNS5_1CILi1EEES8_S8_EEENS6_IJNS7_ILi64EEESA_SA_EEELi512ENS_6half_tEfNS_4arch4Sm90ELb0ELb1ELb1ELb0ELb0ELb0ELb0ELb0ELb0ELb1ELb0ELb0EEENS1_21CollectiveEpilogueFwdINS6_IJSA_NS7_ILi512EEESA_EEES9_SC_SE_Li256ELb0ELb1ELb0ELb0EEENS1_30DynamicPersistentTileSchedulerILi256ELi128ELb0ELb1ELb1EEEEEEEEEvNT_6ParamsE,"",@"SHT_CUDA_INFO"
	.sectionflags	@""
	.align	4


	//----- nvinfo : EIATTR_CUDA_API_VERSION
	.align		4
        /*0000*/ 	.byte	0x04, 0x37
        /*0002*/ 	.short	(.L_310 - .L_309)
.L_309:
        /*0004*/ 	.word	0x00000082


	//----- nvinfo : EIATTR_KPARAM_INFO
	.align		4
.L_310:
        /*0008*/ 	.byte	0x04, 0x17
        /*000a*/ 	.short	(.L_312 - .L_311)
.L_311:
        /*000c*/ 	.word	0x00000000
        /*0010*/ 	.short	0x0000
        /*0012*/ 	.short	0x0070
        /*0014*/ 	.byte	0x00, 0xf0, 0x01, 0x2a


	//----- nvinfo : EIATTR_SPARSE_MMA_MASK
	.align		4
.L_312:
        /*0018*/ 	.byte	0x03, 0x50
        /*001a*/ 	.short	0x0000


	//----- nvinfo : EIATTR_MAXREG_COUNT
	.align		4
        /*001c*/ 	.byte	0x03, 0x1b
        /*001e*/ 	.short	0x00a8


	//----- nvinfo : EIATTR_NUM_BARRIERS
	.align		4
        /*0020*/ 	.byte	0x02, 0x4c
        /*0022*/ 	.byte	0x10
	.zero		1


	//----- nvinfo : EIATTR_EXTERNS
	.align		4
        /*0024*/ 	.byte	0x04, 0x0f
        /*0026*/ 	.short	(.L_314 - .L_313)


	//   ....[0]....
	.align		4
.L_313:
        /*0028*/ 	.word	index@(__assertfail)


	//----- nvinfo : EIATTR_ANNOTATIONS
	.align		4
.L_314:
        /*002c*/ 	.byte	0x04, 0x55
        /*002e*/ 	.short	(.L_316 - .L_315)


	//   ....[0]....
.L_315:
        /* <DEDUP_REMOVED lines=24> */


	//----- nvinfo : EIATTR_MERCURY_ISA_VERSION
	.align		4
.L_316:
        /*01a0*/ 	.byte	0x03, 0x5f
        /*01a2*/ 	.short	0x0101


	//----- nvinfo : EIATTR_INT_WARP_WIDE_INSTR_OFFSETS
	.align		4
        /*01a4*/ 	.byte	0x04, 0x31
        /*01a6*/ 	.short	(.L_318 - .L_317)


	//   ....[0]....
.L_317:
        /*01a8*/ 	.word	0x00000130


	//   ....[1]....
        /*01ac*/ 	.word	0x00000170


	//   ....[2]....
        /*01b0*/ 	.word	0x000001e0


	//   ....[3]....
        /*01b4*/ 	.word	0x000114f0


	//   ....[4]....
        /*01b8*/ 	.word	0x00011580


	//   ....[5]....
        /*01bc*/ 	.word	0x00015ba0


	//   ....[6]....
        /*01c0*/ 	.word	0x00015c30


	//----- nvinfo : EIATTR_COOP_GROUP_MASK_REGIDS
	.align		4
.L_318:
        /*01c4*/ 	.byte	0x04, 0x29
        /*01c6*/ 	.short	(.L_320 - .L_319)


	//   ....[0]....
.L_319:
        /*01c8*/ 	.word	0xffffffff


	//   ....[1]....
        /*01cc*/ 	.word	0xffffffff


	//   ....[2]....
        /*01d0*/ 	.word	0xffffffff


	//   ....[3]....
        /*01d4*/ 	.word	0xffffffff


	//   ....[4]....
        /*01d8*/ 	.word	0xffffffff


	//   ....[5]....
        /*01dc*/ 	.word	0xffffffff


	//   ....[6]....
        /*01e0*/ 	.word	0xffffffff


	//   ....[7]....
        /*01e4*/ 	.word	0xffffffff


	//   ....[8]....
        /*01e8*/ 	.word	0xffffffff


	//   ....[9]....
        /*01ec*/ 	.word	0xffffffff


	//   ....[10]....
        /*01f0*/ 	.word	0xffffffff


	//   ....[11]....
        /*01f4*/ 	.word	0xffffffff


	//   ....[12]....
        /*01f8*/ 	.word	0xffffffff


	//   ....[13]....
        /*01fc*/ 	.word	0xffffffff


	//   ....[14]....
        /*0200*/ 	.word	0xffffffff


	//   ....[15]....
        /*0204*/ 	.word	0xffffffff


	//   ....[16]....
        /*0208*/ 	.word	0xffffffff


	//   ....[17]....
        /*020c*/ 	.word	0xffffffff


	//   ....[18]....
        /*0210*/ 	.word	0xffffffff


	//   ....[19]....
        /*0214*/ 	.word	0xffffffff


	//   ....[20]....
        /*0218*/ 	.word	0xffffffff


	//   ....[21]....
        /*021c*/ 	.word	0xffffffff


	//   ....[22]....
        /*0220*/ 	.word	0xffffffff


	//   ....[23]....
        /*0224*/ 	.word	0xffffffff


	//   ....[24]....
        /*0228*/ 	.word	0xffffffff


	//   ....[25]....
        /*022c*/ 	.word	0xffffffff


	//   ....[26]....
        /*0230*/ 	.word	0xffffffff


	//   ....[27]....
        /*0234*/ 	.word	0xffffffff


	//   ....[28]....
        /*0238*/ 	.word	0xffffffff


	//   ....[29]....
        /*023c*/ 	.word	0xffffffff


	//   ....[30]....
        /*0240*/ 	.word	0xffffffff


	//   ....[31]....
        /*0244*/ 	.word	0xffffffff


	//   ....[32]....
        /*0248*/ 	.word	0xffffffff


	//   ....[33]....
        /*024c*/ 	.word	0xffffffff


	//   ....[34]....
        /*0250*/ 	.word	0xffffffff


	//   ....[35]....
        /*0254*/ 	.word	0xffffffff


	//   ....[36]....
        /*0258*/ 	.word	0xffffffff


	//   ....[37]....
        /*025c*/ 	.word	0xffffffff


	//   ....[38]....
        /*0260*/ 	.word	0xffffffff


	//   ....[39]....
        /*0264*/ 	.word	0xffffffff


	//   ....[40]....
        /*0268*/ 	.word	0xffffffff


	//   ....[41]....
        /*026c*/ 	.word	0xffffffff


	//   ....[42]....
        /*0270*/ 	.word	0xffffffff


	//   ....[43]....
        /*0274*/ 	.word	0xffffffff


	//   ....[44]....
        /*0278*/ 	.word	0xffffffff


	//   ....[45]....
        /*027c*/ 	.word	0xffffffff


	//   ....[46]....
        /*0280*/ 	.word	0xffffffff


	//   ....[47]....
        /*0284*/ 	.word	0xffffffff


	//   ....[48]....
        /*0288*/ 	.word	0xffffffff


	//   ....[49]....
        /*028c*/ 	.word	0xffffffff


	//   ....[50]....
        /*0290*/ 	.word	0xffffffff


	//   ....[51]....
        /*0294*/ 	.word	0xffffffff


	//   ....[52]....
        /*0298*/ 	.word	0xffffffff


	//   ....[53]....
        /*029c*/ 	.word	0xffffffff


	//   ....[54]....
        /*02a0*/ 	.word	0xffffffff


	//   ....[55]....
        /*02a4*/ 	.word	0xffffffff


	//   ....[56]....
        /*02a8*/ 	.word	0xffffffff


	//   ....[57]....
        /*02ac*/ 	.word	0xffffffff


	//   ....[58]....
        /*02b0*/ 	.word	0xffffffff


	//   ....[59]....
        /*02b4*/ 	.word	0xffffffff


	//   ....[60]....
        /*02b8*/ 	.word	0xffffffff


	//   ....[61]....
        /*02bc*/ 	.word	0xffffffff


	//   ....[62]....
        /*02c0*/ 	.word	0xffffffff


	//   ....[63]....
        /*02c4*/ 	.word	0xffffffff


	//   ....[64]....
        /*02c8*/ 	.word	0x0500000f


	//   ....[65]....
        /*02cc*/ 	.word	0x0500000f


	//   ....[66]....
        /*02d0*/ 	.word	0x0500000f


	//   ....[67]....
        /*02d4*/ 	.word	0x0500000f


	//   ....[68]....
        /*02d8*/ 	.word	0x0500000f


	//   ....[69]....
        /*02dc*/ 	.word	0x0500000f


	//   ....[70]....
        /*02e0*/ 	.word	0x0500000f


	//   ....[71]....
        /*02e4*/ 	.word	0x0500000f


	//   ....[72]....
        /*02e8*/ 	.word	0x0500000f


	//   ....[73]....
        /*02ec*/ 	.word	0x0500000f


	//   ....[74]....
        /*02f0*/ 	.word	0x0500000f


	//----- nvinfo : EIATTR_COOP_GROUP_INSTR_OFFSETS
	.align		4
.L_320:
        /*02f4*/ 	.byte	0x04, 0x28
        /*02f6*/ 	.short	(.L_322 - .L_321)


	//   ....[0]....
.L_321:
        /*02f8*/ 	.word	0x00000060


	//   ....[1]....
        /*02fc*/ 	.word	0x00000140


	//   ....[2]....
        /*0300*/ 	.word	0x00000190


	//   ....[3]....
        /*0304*/ 	.word	0x00000380


	//   ....[4]....
        /*0308*/ 	.word	0x000004e0


	//   ....[5]....
        /*030c*/ 	.word	0x00000600


	//   ....[6]....
        /*0310*/ 	.word	0x00000760


	//   ....[7]....
        /*0314*/ 	.word	0x00001c10


	//   ....[8]....
        /*0318*/ 	.word	0x00003d20


	//   ....[9]....
        /*031c*/ 	.word	0x00004320


	//   ....[10]....
        /*0320*/ 	.word	0x00004a60


	//   ....[11]....
        /*0324*/ 	.word	0x000053b0


	//   ....[12]....
        /*0328*/ 	.word	0x000053d0


	//   ....[13]....
        /*032c*/ 	.word	0x00005b10


	//   ....[14]....
        /*0330*/ 	.word	0x00005b50


	//   ....[15]....
        /*0334*/ 	.word	0x00006380


	//   ....[16]....
        /*0338*/ 	.word	0x00006970


	//   ....[17]....
        /*033c*/ 	.word	0x00006f00


	//   ....[18]....
        /*0340*/ 	.word	0x000075f0


	//   ....[19]....
        /*0344*/ 	.word	0x000076b0


	//   ....[20]....
        /*0348*/ 	.word	0x00007ac0


	//   ....[21]....
        /*034c*/ 	.word	0x00007b50


	//   ....[22]....
        /*0350*/ 	.word	0x00008cc0


	//   ....[23]....
        /*0354*/ 	.word	0x00009690


	//   ....[24]....
        /*0358*/ 	.word	0x00009720


	//   ....[25]....
        /*035c*/ 	.word	0x00009a10


	//   ....[26]....
        /*0360*/ 	.word	0x00009b60


	//   ....[27]....
        /*0364*/ 	.word	0x0000ac30


	//   ....[28]....
        /*0368*/ 	.word	0x0000b0e0


	//   ....[29]....
        /*036c*/ 	.word	0x0000b640


	//   ....[30]....
        /*0370*/ 	.word	0x0000bd30


	//   ....[31]....
        /*0374*/ 	.word	0x0000be30


	//   ....[32]....
        /*0378*/ 	.word	0x0000c180


	//   ....[33]....
        /*037c*/ 	.word	0x0000c230


	//   ....[34]....
        /*0380*/ 	.word	0x0000d400


	//   ....[35]....
        /*0384*/ 	.word	0x0000d440


	//   ....[36]....
        /*0388*/ 	.word	0x0000d480


	//   ....[37]....
        /*038c*/ 	.word	0x0000d4f0


	//   ....[38]....
        /*0390*/ 	.word	0x0000d520


	//   ....[39]....
        /*0394*/ 	.word	0x0000dfa0


	//   ....[40]....
        /*0398*/ 	.word	0x0000f260


	//   ....[41]....
        /*039c*/ 	.word	0x0000f290


	//   ....[42]....
        /*03a0*/ 	.word	0x0000f2c0


	//   ....[43]....
        /*03a4*/ 	.word	0x0000f2e0


	//   ....[44]....
        /*03a8*/ 	.word	0x0000f930


	//   ....[45]....
        /*03ac*/ 	.word	0x0000f940


	//   ....[46]....
        /*03b0*/ 	.word	0x0000fb70


	//   ....[47]....
        /*03b4*/ 	.word	0x0000fb90


	//   ....[48]....
        /*03b8*/ 	.word	0x00010520


	//   ....[49]....
        /*03bc*/ 	.word	0x00010540


	//   ....[50]....
        /*03c0*/ 	.word	0x00010770


	//   ....[51]....
        /*03c4*/ 	.word	0x00010790


	//   ....[52]....
        /*03c8*/ 	.word	0x00010a50


	//   ....[53]....
        /*03cc*/ 	.word	0x00011ae0


	//   ....[54]....
        /*03d0*/ 	.word	0x00012420


	//   ....[55]....
        /*03d4*/ 	.word	0x00012430


	//   ....[56]....
        /*03d8*/ 	.word	0x000124f0


	//   ....[57]....
        /*03dc*/ 	.word	0x00012500


	//   ....[58]....
        /*03e0*/ 	.word	0x00012570


	//   ....[59]....
        /*03e4*/ 	.word	0x00012580


	//   ....[60]....
        /*03e8*/ 	.word	0x00012590


	//   ....[61]....
        /*03ec*/ 	.word	0x000125d0


	//   ....[62]....
        /*03f0*/ 	.word	0x00015d90


	//   ....[63]....
        /*03f4*/ 	.word	0x00015f80


	//   ....[64]....
        /*03f8*/ 	.word	0x00016630


	//   ....[65]....
        /*03fc*/ 	.word	0x00016790


	//   ....[66]....
        /*0400*/ 	.word	0x000167f0


	//   ....[67]....
        /*0404*/ 	.word	0x000168b0


	//   ....[68]....
        /*0408*/ 	.word	0x00016980


	//   ....[69]....
        /*040c*/ 	.word	0x000169e0


	//   ....[70]....
        /*0410*/ 	.word	0x00016ac0


	//   ....[71]....
        /*0414*/ 	.word	0x00016b20


	//   ....[72]....
        /*0418*/ 	.word	0x00016be0


	//   ....[73]....
        /*041c*/ 	.word	0x00016f00


	//   ....[74]....
        /*0420*/ 	.word	0x00017020


	//----- nvinfo : EIATTR_REG_RECONFIG
	.align		4
.L_322:
        /*0424*/ 	.byte	0x01, 0x54
	.zero		2


	//----- nvinfo : EIATTR_SYSCALL_OFFSETS
	.align		4
        /*0428*/ 	.byte	0x04, 0x46
        /*042a*/ 	.short	(.L_324 - .L_323)


	//   ....[0]....
.L_323:
        /*042c*/ 	.word	0x00003ef0


	//   ....[1]....
        /*0430*/ 	.word	0x000116f0


	//   ....[2]....
        /*0434*/ 	.word	0x00011840


	//   ....[3]....
        /*0438*/ 	.word	0x00011930


	//   ....[4]....
        /*043c*/ 	.word	0x00012060


	//----- nvinfo : EIATTR_MBARRIER_INSTR_OFFSETS
	.align		4
.L_324:
        /*0440*/ 	.byte	0x04, 0x39
        /*0442*/ 	.short	(.L_326 - .L_325)


	//   ....[0]....
.L_325:
        /*0444*/ 	.word	0x00000270
        /*0448*/ 	.word	0x000000ff
        /*044c*/ 	.word	0x00028c00
        /*0450*/ 	.short	0x0100
        /*0452*/ 	.byte	0x08
	.zero		1


	//   ....[1]....
        /*0454*/ 	.word	0x00000280
        /*0458*/ 	.word	0x000000ff
        /*045c*/ 	.word	0x00028c20
        /*0460*/ 	.short	0x0100
        /*0462*/ 	.byte	0x08
	.zero		1


	//   ....[2]....
        /*0464*/ 	.word	0x00000330
        /*0468*/ 	.word	0x000000ff
        /*046c*/ 	.word	0x00028c30
        /*0470*/ 	.short	0x0100
        /*0472*/ 	.byte	0x06
	.zero		1


	//   ....[3]....
        /*0474*/ 	.word	0x00000340
        /*0478*/ 	.word	0x000000ff
        /*047c*/ 	.word	0x00028c40
        /*0480*/ 	.short	0x0100
        /*0482*/ 	.byte	0x06
	.zero		1


	//   ....[4]....
        /*0484*/ 	.word	0x00000350
        /*0488*/ 	.word	0x000000ff
        /*048c*/ 	.word	0x00028c38
        /*0490*/ 	.short	0x0100
        /*0492*/ 	.byte	0x06
	.zero		1


	//   ....[5]....
        /*0494*/ 	.word	0x00000360
        /*0498*/ 	.word	0x000000ff
        /*049c*/ 	.word	0x00028c48
        /*04a0*/ 	.short	0x0100
        /*04a2*/ 	.byte	0x06
	.zero		1


	//   ....[6]....
        /*04a4*/ 	.word	0x00000490
        /*04a8*/ 	.word	0x000000ff
        /*04ac*/ 	.word	0x00028c50
        /*04b0*/ 	.short	0x0100
        /*04b2*/ 	.byte	0x08
	.zero		1


	//   ....[7]....
        /*04b4*/ 	.word	0x000004a0
        /*04b8*/ 	.word	0x000000ff
        /*04bc*/ 	.word	0x00028c60
        /*04c0*/ 	.short	0x0100
        /*04c2*/ 	.byte	0x08
	.zero		1


	//   ....[8]....
        /*04c4*/ 	.word	0x000004b0
        /*04c8*/ 	.word	0x000000ff
        /*04cc*/ 	.word	0x00028c58
        /*04d0*/ 	.short	0x0100
        /*04d2*/ 	.byte	0x08
	.zero		1


	//   ....[9]....
        /*04d4*/ 	.word	0x000004c0
        /*04d8*/ 	.word	0x000000ff
        /*04dc*/ 	.word	0x00028c68
        /*04e0*/ 	.short	0x0100
        /*04e2*/ 	.byte	0x08
	.zero		1


	//   ....[10]....
        /*04e4*/ 	.word	0x000005b0
        /*04e8*/ 	.word	0x000000ff
        /*04ec*/ 	.word	0x00028c70
        /*04f0*/ 	.short	0x0100
        /*04f2*/ 	.byte	0x06
	.zero		1


	//   ....[11]....
        /*04f4*/ 	.word	0x000005c0
        /*04f8*/ 	.word	0x000000ff
        /*04fc*/ 	.word	0x00028c80
        /*0500*/ 	.short	0x0100
        /*0502*/ 	.byte	0x06
	.zero		1


	//   ....[12]....
        /*0504*/ 	.word	0x000005d0
        /*0508*/ 	.word	0x000000ff
        /*050c*/ 	.word	0x00028c78
        /*0510*/ 	.short	0x0100
        /*0512*/ 	.byte	0x06
	.zero		1


	//   ....[13]....
        /*0514*/ 	.word	0x000005e0
        /*0518*/ 	.word	0x000000ff
        /*051c*/ 	.word	0x00028c88
        /*0520*/ 	.short	0x0100
        /*0522*/ 	.byte	0x06
	.zero		1


	//   ....[14]....
        /*0524*/ 	.word	0x00000710
        /*0528*/ 	.word	0x000000ff
        /*052c*/ 	.word	0x00028c90
        /*0530*/ 	.short	0x0100
        /*0532*/ 	.byte	0x08
	.zero		1


	//   ....[15]....
        /*0534*/ 	.word	0x00000720
        /*0538*/ 	.word	0x000000ff
        /*053c*/ 	.word	0x00028ca0
        /*0540*/ 	.short	0x0100
        /*0542*/ 	.byte	0x08
	.zero		1


	//   ....[16]....
        /*0544*/ 	.word	0x00000730
        /*0548*/ 	.word	0x000000ff
        /*054c*/ 	.word	0x00028c98
        /*0550*/ 	.short	0x0100
        /*0552*/ 	.byte	0x08
	.zero		1


	//   ....[17]....
        /*0554*/ 	.word	0x00000740
        /*0558*/ 	.word	0x000000ff
        /*055c*/ 	.word	0x00028ca8
        /*0560*/ 	.short	0x0100
        /*0562*/ 	.byte	0x08
	.zero		1


	//   ....[18]....
        /*0564*/ 	.word	0x00000870
        /*0568*/ 	.word	0x000000ff
        /*056c*/ 	.word	0x00028cb0
        /*0570*/ 	.short	0x0100
        /*0572*/ 	.byte	0x08
	.zero		1


	//   ....[19]....
        /*0574*/ 	.word	0x00000880
        /*0578*/ 	.word	0x000000ff
        /*057c*/ 	.word	0x00028cc0
        /*0580*/ 	.short	0x0100
        /*0582*/ 	.byte	0x08
	.zero		1


	//   ....[20]....
        /*0584*/ 	.word	0x00000890
        /*0588*/ 	.word	0x000000ff
        /*058c*/ 	.word	0x00028cb8
        /*0590*/ 	.short	0x0100
        /*0592*/ 	.byte	0x08
	.zero		1


	//   ....[21]....
        /*0594*/ 	.word	0x000008a0
        /*0598*/ 	.word	0x000000ff
        /*059c*/ 	.word	0x00028cc8
        /*05a0*/ 	.short	0x0100
        /*05a2*/ 	.byte	0x08
	.zero		1


	//   ....[22]....
        /*05a4*/ 	.word	0x00001d20
        /*05a8*/ 	.word	0x000000ff
        /*05ac*/ 	.word	0x00028c50
        /*05b0*/ 	.short	0x010a
        /*05b2*/ 	.byte	0x15
	.zero		1


	//   ....[23]....
        /*05b4*/ 	.word	0x00001ff0
        /*05b8*/ 	.word	0x00000000
        /*05bc*/ 	.word	0x00000000
        /*05c0*/ 	.short	0x0101
        /*05c2*/ 	.byte	0x3f
	.zero		1


	//   ....[24]....
        /*05c4*/ 	.word	0x00002930
        /*05c8*/ 	.word	0x000000ff
        /*05cc*/ 	.word	0x00028c50
        /*05d0*/ 	.short	0x010a
        /*05d2*/ 	.byte	0x15
	.zero		1


	//   ....[25]....
        /*05d4*/ 	.word	0x00002970
        /*05d8*/ 	.word	0x000000ff
        /*05dc*/ 	.word	0x00028c50
        /*05e0*/ 	.short	0x010a
        /*05e2*/ 	.byte	0x15
	.zero		1


	//   ....[26]....
        /*05e4*/ 	.word	0x00002b40
        /*05e8*/ 	.word	0x00000000
        /*05ec*/ 	.word	0x00000000
        /*05f0*/ 	.short	0x0101
        /*05f2*/ 	.byte	0x3f
	.zero		1


	//   ....[27]....
        /*05f4*/ 	.word	0x00003f70
        /*05f8*/ 	.word	0x000000ff
        /*05fc*/ 	.word	0x00028c00
        /*0600*/ 	.short	0x010a
        /*0602*/ 	.byte	0x2b
	.zero		1


	//   ....[28]....
        /*0604*/ 	.word	0x00003ff0
        /*0608*/ 	.word	0x00000007
        /*060c*/ 	.word	0x00028c30
        /*0610*/ 	.short	0x010a
        /*0612*/ 	.byte	0x3f
	.zero		1


	//   ....[29]....
        /*0614*/ 	.word	0x00004030
        /*0618*/ 	.word	0x00000007
        /*061c*/ 	.word	0x00028c30
        /*0620*/ 	.short	0x010a
        /*0622*/ 	.byte	0x3f
	.zero		1


	//   ....[30]....
        /*0624*/ 	.word	0x00004620
        /*0628*/ 	.word	0x00000003
        /*062c*/ 	.word	0x00000000
        /*0630*/ 	.short	0x0101
        /*0632*/ 	.byte	0x3f
	.zero		1


	//   ....[31]....
        /*0634*/ 	.word	0x000060d0
        /*0638*/ 	.word	0x00000007
        /*063c*/ 	.word	0x00028c50
        /*0640*/ 	.short	0x010a
        /*0642*/ 	.byte	0x3f
	.zero		1


	//   ....[32]....
        /*0644*/ 	.word	0x00006110
        /*0648*/ 	.word	0x00000007
        /*064c*/ 	.word	0x00028c50
        /*0650*/ 	.short	0x010a
        /*0652*/ 	.byte	0x3f
	.zero		1


	//   ....[33]....
        /*0654*/ 	.word	0x000063a0
        /*0658*/ 	.word	0x00000007
        /*065c*/ 	.word	0x00000000
        /*0660*/ 	.short	0x0101
        /*0662*/ 	.byte	0x3f
	.zero		1


	//   ....[34]....
        /*0664*/ 	.word	0x00006660
        /*0668*/ 	.word	0x000000ff
        /*066c*/ 	.word	0x00028c30
        /*0670*/ 	.short	0x010a
        /*0672*/ 	.byte	0x1c
	.zero		1


	//   ....[35]....
        /*0674*/ 	.word	0x000066a0
        /*0678*/ 	.word	0x000000ff
        /*067c*/ 	.word	0x00028c30
        /*0680*/ 	.short	0x010a
        /*0682*/ 	.byte	0x1c
	.zero		1


	//   ....[36]....
        /*0684*/ 	.word	0x00006b50
        /*0688*/ 	.word	0x0000000a
        /*068c*/ 	.word	0x00000000
        /*0690*/ 	.short	0x0101
        /*0692*/ 	.byte	0x3f
	.zero		1


	//   ....[37]....
        /*0694*/ 	.word	0x00008a10
        /*0698*/ 	.word	0x000000ff
        /*069c*/ 	.word	0x00028c50
        /*06a0*/ 	.short	0x010a
        /*06a2*/ 	.byte	0x1c
	.zero		1


	//   ....[38]....
        /*06a4*/ 	.word	0x00008a50
        /*06a8*/ 	.word	0x000000ff
        /*06ac*/ 	.word	0x00028c50
        /*06b0*/ 	.short	0x010a
        /*06b2*/ 	.byte	0x1c
	.zero		1


	//   ....[39]....
        /*06b4*/ 	.word	0x00008ce0
        /*06b8*/ 	.word	0x000000a8
        /*06bc*/ 	.word	0x00000000
        /*06c0*/ 	.short	0x0101
        /*06c2*/ 	.byte	0x3f
	.zero		1


	//   ....[40]....
        /*06c4*/ 	.word	0x000090c0
        /*06c8*/ 	.word	0x000000ff
        /*06cc*/ 	.word	0x00028c30
        /*06d0*/ 	.short	0x010a
        /*06d2*/ 	.byte	0x19
	.zero		1


	//   ....[41]....
        /*06d4*/ 	.word	0x00009100
        /*06d8*/ 	.word	0x000000ff
        /*06dc*/ 	.word	0x00028c30
        /*06e0*/ 	.short	0x010a
        /*06e2*/ 	.byte	0x19
	.zero		1


	//   ....[42]....
        /*06e4*/ 	.word	0x00009ee0
        /*06e8*/ 	.word	0x00000098
        /*06ec*/ 	.word	0x00000000
        /*06f0*/ 	.short	0x0101
        /*06f2*/ 	.byte	0x3f
	.zero		1


	//   ....[43]....
        /*06f4*/ 	.word	0x0000a9a0
        /*06f8*/ 	.word	0x000000ff
        /*06fc*/ 	.word	0x00028c50
        /*0700*/ 	.short	0x010a
        /*0702*/ 	.byte	0x19
	.zero		1


	//   ....[44]....
        /*0704*/ 	.word	0x0000a9e0
        /*0708*/ 	.word	0x000000ff
        /*070c*/ 	.word	0x00028c50
        /*0710*/ 	.short	0x010a
        /*0712*/ 	.byte	0x19
	.zero		1


	//   ....[45]....
        /*0714*/ 	.word	0x0000ac50
        /*0718*/ 	.word	0x000000ad
        /*071c*/ 	.word	0x00000000
        /*0720*/ 	.short	0x0101
        /*0722*/ 	.byte	0x3f
	.zero		1


	//   ....[46]....
        /*0724*/ 	.word	0x0000adc0
        /*0728*/ 	.word	0x000000ff
        /*072c*/ 	.word	0x00028c30
        /*0730*/ 	.short	0x010a
        /*0732*/ 	.byte	0x1b
	.zero		1


	//   ....[47]....
        /*0734*/ 	.word	0x0000ae00
        /*0738*/ 	.word	0x000000ff
        /*073c*/ 	.word	0x00028c30
        /*0740*/ 	.short	0x010a
        /*0742*/ 	.byte	0x1b
	.zero		1


	//   ....[48]....
        /*0744*/ 	.word	0x0000b280
        /*0748*/ 	.word	0x00000008
        /*074c*/ 	.word	0x00000000
        /*0750*/ 	.short	0x0101
        /*0752*/ 	.byte	0x3f
	.zero		1


	//   ....[49]....
        /*0754*/ 	.word	0x0000d150
        /*0758*/ 	.word	0x000000ff
        /*075c*/ 	.word	0x00028c50
        /*0760*/ 	.short	0x010a
        /*0762*/ 	.byte	0x1b
	.zero		1


	//   ....[50]....
        /*0764*/ 	.word	0x0000d190
        /*0768*/ 	.word	0x000000ff
        /*076c*/ 	.word	0x00028c50
        /*0770*/ 	.short	0x010a
        /*0772*/ 	.byte	0x1b
	.zero		1


	//   ....[51]....
        /*0774*/ 	.word	0x0000d420
        /*0778*/ 	.word	0x00000014
        /*077c*/ 	.word	0x00000000
        /*0780*/ 	.short	0x0101
        /*0782*/ 	.byte	0x3f
	.zero		1


	//   ....[52]....
        /*0784*/ 	.word	0x0000f8e0
        /*0788*/ 	.word	0x000000ff
        /*078c*/ 	.word	0x00000000
        /*0790*/ 	.short	0x0101
        /*0792*/ 	.byte	0x05
	.zero		1


	//   ....[53]....
        /*0794*/ 	.word	0x00011d40
        /*0798*/ 	.word	0x00000003
        /*079c*/ 	.word	0x00028c40
        /*07a0*/ 	.short	0x010a
        /*07a2*/ 	.byte	0x3f
	.zero		1


	//   ....[54]....
        /*07a4*/ 	.word	0x00012680
        /*07a8*/ 	.word	0x00000011
        /*07ac*/ 	.word	0x00028c00
        /*07b0*/ 	.short	0x0107
        /*07b2*/ 	.byte	0x3f
	.zero		1


	//   ....[55]....
        /*07b4*/ 	.word	0x00012770
        /*07b8*/ 	.word	0x00000011
        /*07bc*/ 	.word	0x00028c00
        /*07c0*/ 	.short	0x0101
        /*07c2*/ 	.byte	0x3f
	.zero		1


	//   ....[56]....
        /*07c4*/ 	.word	0x00012790
        /*07c8*/ 	.word	0x00000011
        /*07cc*/ 	.word	0x00028c20
        /*07d0*/ 	.short	0x010a
        /*07d2*/ 	.byte	0x3f
	.zero		1


	//   ....[57]....
        /*07d4*/ 	.word	0x00012870
        /*07d8*/ 	.word	0x00000000
        /*07dc*/ 	.word	0x00028c60
        /*07e0*/ 	.short	0x010a
        /*07e2*/ 	.byte	0x3f
	.zero		1


	//   ....[58]....
        /*07e4*/ 	.word	0x00013440
        /*07e8*/ 	.word	0x00000002
        /*07ec*/ 	.word	0x00028c40
        /*07f0*/ 	.short	0x010a
        /*07f2*/ 	.byte	0x3f
	.zero		1


	//   ....[59]....
        /*07f4*/ 	.word	0x00013680
        /*07f8*/ 	.word	0x00000002
        /*07fc*/ 	.word	0x00028c60
        /*0800*/ 	.short	0x010a
        /*0802*/ 	.byte	0x3f
	.zero		1


	//   ....[60]....
        /*0804*/ 	.word	0x00014220
        /*0808*/ 	.word	0x00000004
        /*080c*/ 	.word	0x00028c40
        /*0810*/ 	.short	0x010a
        /*0812*/ 	.byte	0x3f
	.zero		1


	//   ....[61]....
        /*0814*/ 	.word	0x00014460
        /*0818*/ 	.word	0x00000004
        /*081c*/ 	.word	0x00028c60
        /*0820*/ 	.short	0x010a
        /*0822*/ 	.byte	0x3f
	.zero		1


	//   ....[62]....
        /*0824*/ 	.word	0x00014f90
        /*0828*/ 	.word	0x00000004
        /*082c*/ 	.word	0x00028c40
        /*0830*/ 	.short	0x010a
        /*0832*/ 	.byte	0x3f
	.zero		1


	//   ....[63]....
        /*0834*/ 	.word	0x000151d0
        /*0838*/ 	.word	0x00000004
        /*083c*/ 	.word	0x00028c60
        /*0840*/ 	.short	0x010a
        /*0842*/ 	.byte	0x3f
	.zero		1


	//   ....[64]....
        /*0844*/ 	.word	0x00015f00
        /*0848*/ 	.word	0x00000000
        /*084c*/ 	.word	0x00028c20
        /*0850*/ 	.short	0x010a
        /*0852*/ 	.byte	0x3f
	.zero		1


	//   ....[65]....
        /*0854*/ 	.word	0x000160d0
        /*0858*/ 	.word	0x00000006
        /*085c*/ 	.word	0x00000000
        /*0860*/ 	.short	0x010a
        /*0862*/ 	.byte	0x3f
	.zero		1


	//   ....[66]....
        /*0864*/ 	.word	0x00016120
        /*0868*/ 	.word	0x00000003
        /*086c*/ 	.word	0x00000000
        /*0870*/ 	.short	0x010a
        /*0872*/ 	.byte	0x3f
	.zero		1


	//   ....[67]....
        /*0874*/ 	.word	0x00016180
        /*0878*/ 	.word	0x00000012
        /*087c*/ 	.word	0x00000000
        /*0880*/ 	.short	0x010a
        /*0882*/ 	.byte	0x3f
	.zero		1


	//   ....[68]....
        /*0884*/ 	.word	0x000161b0
        /*0888*/ 	.word	0x00000003
        /*088c*/ 	.word	0x00000000
        /*0890*/ 	.short	0x010a
        /*0892*/ 	.byte	0x3f
	.zero		1


	//   ....[69]....
        /*0894*/ 	.word	0x00016220
        /*0898*/ 	.word	0x00000003
        /*089c*/ 	.word	0x00028c50
        /*08a0*/ 	.short	0x010a
        /*08a2*/ 	.byte	0x3f
	.zero		1


	//   ....[70]....
        /*08a4*/ 	.word	0x00016280
        /*08a8*/ 	.word	0x00000003
        /*08ac*/ 	.word	0x00028c50
        /*08b0*/ 	.short	0x010a
        /*08b2*/ 	.byte	0x3f
	.zero		1


	//   ....[71]....
        /*08b4*/ 	.word	0x000162e0
        /*08b8*/ 	.word	0x00000003
        /*08bc*/ 	.word	0x00028c00
        /*08c0*/ 	.short	0x010a
        /*08c2*/ 	.byte	0x3f
	.zero		1


	//   ....[72]....
        /*08c4*/ 	.word	0x00016330
        /*08c8*/ 	.word	0x00000007
        /*08cc*/ 	.word	0x00028c30
        /*08d0*/ 	.short	0x010a
        /*08d2*/ 	.byte	0x3f
	.zero		1


	//   ....[73]....
        /*08d4*/ 	.word	0x00016380
        /*08d8*/ 	.word	0x00000007
        /*08dc*/ 	.word	0x00028c50
        /*08e0*/ 	.short	0x010a
        /*08e2*/ 	.byte	0x3f
	.zero		1


	//   ....[74]....
        /*08e4*/ 	.word	0x000163e0
        /*08e8*/ 	.word	0x0000000a
        /*08ec*/ 	.word	0x00028c30
        /*08f0*/ 	.short	0x010a
        /*08f2*/ 	.byte	0x3f
	.zero		1


	//   ....[75]....
        /*08f4*/ 	.word	0x00016430
        /*08f8*/ 	.word	0x000000a8
        /*08fc*/ 	.word	0x00028c50
        /*0900*/ 	.short	0x010a
        /*0902*/ 	.byte	0x3f
	.zero		1


	//   ....[76]....
        /*0904*/ 	.word	0x00016490
        /*0908*/ 	.word	0x00000005
        /*090c*/ 	.word	0x00028c30
        /*0910*/ 	.short	0x010a
        /*0912*/ 	.byte	0x3f
	.zero		1


	//   ....[77]....
        /*0914*/ 	.word	0x000164e0
        /*0918*/ 	.word	0x000000ad
        /*091c*/ 	.word	0x00028c50
        /*0920*/ 	.short	0x010a
        /*0922*/ 	.byte	0x3f
	.zero		1


	//   ....[78]....
        /*0924*/ 	.word	0x00016540
        /*0928*/ 	.word	0x00000006
        /*092c*/ 	.word	0x00028c30
        /*0930*/ 	.short	0x010a
        /*0932*/ 	.byte	0x3f
	.zero		1


	//   ....[79]....
        /*0934*/ 	.word	0x00016590
        /*0938*/ 	.word	0x00000014
        /*093c*/ 	.word	0x00028c50
        /*0940*/ 	.short	0x010a
        /*0942*/ 	.byte	0x3f
	.zero		1


	//   ....[80]....
        /*0944*/ 	.word	0x000166e0
        /*0948*/ 	.word	0x00000003
        /*094c*/ 	.word	0x00028c40
        /*0950*/ 	.short	0x010a
        /*0952*/ 	.byte	0x3f
	.zero		1


	//   ....[81]....
        /*0954*/ 	.word	0x00016c20
        /*0958*/ 	.word	0x00000011
        /*095c*/ 	.word	0x00028c20
        /*0960*/ 	.short	0x010a
        /*0962*/ 	.byte	0x3f
	.zero		1


	//   ....[82]....
        /*0964*/ 	.word	0x00016c70
        /*0968*/ 	.word	0x00000000
        /*096c*/ 	.word	0x00028c60
        /*0970*/ 	.short	0x010a
        /*0972*/ 	.byte	0x3f
	.zero		1


	//   ....[83]....
        /*0974*/ 	.word	0x00016cc0
        /*0978*/ 	.word	0x00000002
        /*097c*/ 	.word	0x00028c40
        /*0980*/ 	.short	0x010a
        /*0982*/ 	.byte	0x3f
	.zero		1


	//   ....[84]....
        /*0984*/ 	.word	0x00016d10
        /*0988*/ 	.word	0x00000002
        /*098c*/ 	.word	0x00028c60
        /*0990*/ 	.short	0x010a
        /*0992*/ 	.byte	0x3f
	.zero		1


	//   ....[85]....
        /*0994*/ 	.word	0x00016d60
        /*0998*/ 	.word	0x00000004
        /*099c*/ 	.word	0x00028c40
        /*09a0*/ 	.short	0x010a
        /*09a2*/ 	.byte	0x3f
	.zero		1


	//   ....[86]....
        /*09a4*/ 	.word	0x00016db0
        /*09a8*/ 	.word	0x00000004
        /*09ac*/ 	.word	0x00028c60
        /*09b0*/ 	.short	0x010a
        /*09b2*/ 	.byte	0x3f
	.zero		1


	//   ....[87]....
        /*09b4*/ 	.word	0x00016e00
        /*09b8*/ 	.word	0x00000004
        /*09bc*/ 	.word	0x00028c40
        /*09c0*/ 	.short	0x010a
        /*09c2*/ 	.byte	0x3f
	.zero		1


	//   ....[88]....
        /*09c4*/ 	.word	0x00016e50
        /*09c8*/ 	.word	0x00000004
        /*09cc*/ 	.word	0x00028c60
        /*09d0*/ 	.short	0x010a
        /*09d2*/ 	.byte	0x3f
	.zero		1


	//   ....[89]....
        /*09d4*/ 	.word	0x00016f40
        /*09d8*/ 	.word	0x00000000
        /*09dc*/ 	.word	0x00028c20
        /*09e0*/ 	.short	0x010a
        /*09e2*/ 	.byte	0x3f
	.zero		1


	//   ....[90]....
        /*09e4*/ 	.word	0x000170e0
        /*09e8*/ 	.word	0x00000006
        /*09ec*/ 	.word	0x00000000
        /*09f0*/ 	.short	0x010a
        /*09f2*/ 	.byte	0x3f
	.zero		1


	//   ....[91]....
        /*09f4*/ 	.word	0x00017130
        /*09f8*/ 	.word	0x00000003
        /*09fc*/ 	.word	0x00000000
        /*0a00*/ 	.short	0x010a
        /*0a02*/ 	.byte	0x3f
	.zero		1


	//   ....[92]....
        /*0a04*/ 	.word	0x00017180
        /*0a08*/ 	.word	0x00000012
        /*0a0c*/ 	.word	0x00000000
        /*0a10*/ 	.short	0x010a
        /*0a12*/ 	.byte	0x3f
	.zero		1


	//----- nvinfo : EIATTR_NUM_MBARRIERS
	.align		4
.L_326:
        /*0a14*/ 	.byte	0x03, 0x38
        /*0a16*/ 	.short	0x0016


	//----- nvinfo : EIATTR_EXIT_INSTR_OFFSETS
	.align		4
        /*0a18*/ 	.byte	0x04, 0x1c
        /*0a1a*/ 	.short	(.L_328 - .L_327)


	//   ....[0]....
.L_327:
        /*0a1c*/ 	.word	0x00000a00


	//   ....[1]....
        /*0a20*/ 	.word	0x000109f0


	//   ....[2]....
        /*0a24*/ 	.word	0x00016200


	//----- nvinfo : EIATTR_MAX_THREADS
	.align		4
.L_328:
        /*0a28*/ 	.byte	0x04, 0x05
        /*0a2a*/ 	.short	(.L_330 - .L_329)
.L_329:
        /*0a2c*/ 	.word	0x00000180
        /*0a30*/ 	.word	0x00000001
        /*0a34*/ 	.word	0x00000001


	//----- nvinfo : EIATTR_CRS_STACK_SIZE
	.align		4
.L_330:
        /*0a38*/ 	.byte	0x04, 0x1e
        /*0a3a*/ 	.short	(.L_332 - .L_331)
.L_331:
        /*0a3c*/ 	.word	0x00000000


	//----- nvinfo : EIATTR_CBANK_PARAM_SIZE
	.align		4
.L_332:
        /*0a40*/ 	.byte	0x03, 0x19
        /*0a42*/ 	.short	0x0af0


	//----- nvinfo : EIATTR_PARAM_CBANK
	.align		4
        /*0a44*/ 	.byte	0x04, 0x0a
        /*0a46*/ 	.short	(.L_334 - .L_333)
	.align		4
.L_333:
        /*0a48*/ 	.word	index@(.nv.constant0._ZN7cutlass13device_kernelIN5flash11enable_sm90INS1_16FlashAttnFwdSm90INS1_25CollectiveMainloopFwdSm90ILi2EN4cute5tupleIJNS5_1CILi1EEES8_S8_EEENS6_IJNS7_ILi64EEESA_SA_EEELi512ENS_6half_tEfNS_4arch4Sm90ELb0ELb1ELb1ELb0ELb0ELb0ELb0ELb0ELb0ELb1ELb0ELb0EEENS1_21CollectiveEpilogueFwdINS6_IJSA_NS7_ILi512EEESA_EEES9_SC_SE_Li256ELb0ELb1ELb0ELb0EEENS1_30DynamicPersistentTileSchedulerILi256ELi128ELb0ELb1ELb1EEEEEEEEEvNT_6ParamsE)
        /*0a4c*/ 	.short	0x0210
        /*0a4e*/ 	.short	0x0af0


	//----- nvinfo : EIATTR_SW_WAR
	.align		4
.L_334:
        /*0a50*/ 	.byte	0x04, 0x36
        /*0a52*/ 	.short	(.L_336 - .L_335)
.L_335:
        /*0a54*/ 	.word	0x00000008
.L_336:


//--------------------- .nv.info._ZN7cutlass13device_kernelIN5flash11enable_sm90INS1_16FlashAttnFwdSm90INS1_25CollectiveMainloopFwdSm90ILi2EN4cute5tupleIJNS5_1CILi1EEES8_S8_EEENS6_IJNS7_ILi64EEESA_SA_EEELi512ENS_6half_tEfNS_4arch4Sm90ELb0ELb1ELb1ELb0ELb0ELb0ELb1ELb0ELb0ELb1ELb0ELb0EEENS1_21CollectiveEpilogueFwdINS6_IJSA_NS7_ILi512EEESA_EEES9_SC_SE_Li256ELb0ELb1ELb0ELb0EEENS1_30DynamicPersistentTileSchedulerILi256ELi128ELb0ELb1ELb1EEEEEEEEEvNT_6ParamsE --------------------------
	.section	.nv.info._ZN7cutlass13device_kernelIN5flash11enable_sm90INS1_16FlashAttnFwdSm90INS1_25CollectiveMainloopFwdSm90ILi2EN4cute5tupleIJNS5_1CILi1EEES8_S8_EEENS6_IJNS7_ILi64EEESA_SA_EEELi512ENS_6half_tEfNS_4arch4Sm90ELb0ELb1ELb1ELb0ELb0ELb0ELb1ELb0ELb0ELb1ELb0ELb0EEENS1_21CollectiveEpilogueFwdINS6_IJSA_NS7_ILi512EEESA_EEES9_SC_SE_Li256ELb0ELb1ELb0ELb0EEENS1_30DynamicPersistentTileSchedulerILi256ELi128ELb0ELb1ELb1EEEEEEEEEvNT_6ParamsE,"",@"SHT_CUDA_INFO"
	.sectionflags	@""
	.align	4


	//----- nvinfo : EIATTR_CUDA_API_VERSION
	.align		4
        /*0000*/ 	.byte	0x04, 0x37
        /*0002*/ 	.short	(.L_338 - .L_337)
.L_337:
        /*0004*/ 	.word	0x00000082


	//----- nvinfo : EIATTR_KPARAM_INFO
	.align		4
.L_338:
        /*0008*/ 	.byte	0x04, 0x17
        /*000a*/ 	.short	(.L_340 - .L_339)
.L_339:
        /*000c*/ 	.word	0x00000000
        /*0010*/ 	.short	0x0000
        /*0012*/ 	.short	0x0070
        /*0014*/ 	.byte	0x00, 0xf0, 0x01, 0x2e


	//----- nvinfo : EIATTR_SPARSE_MMA_MASK
	.align		4
.L_340:
        /*0018*/ 	.byte	0x03, 0x50
        /*001a*/ 	.short	0x0000


	//----- nvinfo : EIATTR_MAXREG_COUNT
	.align		4
        /*001c*/ 	.byte	0x03, 0x1b
        /*001e*/ 	.short	0x00a8


	//----- nvinfo : EIATTR_NUM_BARRIERS
	.align		4
        /*0020*/ 	.byte	0x02, 0x4c
        /*0022*/ 	.byte	0x10
	.zero		1


	//----- nvinfo : EIATTR_EXTERNS
	.align		4
        /*0024*/ 	.byte	0x04, 0x0f
        /*0026*/ 	.short	(.L_342 - .L_341)


	//   ....[0]....
	.align		4
.L_341:
        /*0028*/ 	.word	index@(__assertfail)


	//----- nvinfo : EIATTR_ANNOTATIONS
	.align		4
.L_342:
        /*002c*/ 	.byte	0x04, 0x55
        /*002e*/ 	.short	(.L_344 - .L_343)


	//   ....[0]....
.L_343:
        /* <DEDUP_REMOVED lines=33> */


	//----- nvinfo : EIATTR_MERCURY_ISA_VERSION
	.align		4
.L_344:
        /*0230*/ 	.byte	0x03, 0x5f
        /*0232*/ 	.short	0x0101


	//----- nvinfo : EIATTR_INT_WARP_WIDE_INSTR_OFFSETS
	.align		4
        /*0234*/ 	.byte	0x04, 0x31
        /*0236*/ 	.short	(.L_346 - .L_345)


	//   ....[0]....
.L_345:
        /*0238*/ 	.word	0x00000160


	//   ....[1]....
        /*023c*/ 	.word	0x00000200


	//   ....[2]....
        /*0240*/ 	.word	0x00000210


	//   ....[3]....
        /*0244*/ 	.word	0x00000280


	//   ....[4]....
        /*0248*/ 	.word	0x0002eb80


	//   ....[5]....
        /*024c*/ 	.word	0x0002ec10


	//   ....[6]....
        /*0250*/ 	.word	0x00034280


	//   ....[7]....
        /*0254*/ 	.word	0x00034310


	//----- nvinfo : EIATTR_COOP_GROUP_MASK_REGIDS
	.align		4
.L_346:
        /*0258*/ 	.byte	0x04, 0x29
        /*025a*/ 	.short	(.L_348 - .L_347)


	//   ....[0]....
.L_347:
        /*025c*/ 	.word	0xffffffff


	//   ....[1]....
        /*0260*/ 	.word	0xffffffff


	//   ....[2]....
        /*0264*/ 	.word	0xffffffff


	//   ....[3]....
        /*0268*/ 	.word	0xffffffff


	//   ....[4]....
        /*026c*/ 	.word	0xffffffff


	//   ....[5]....
        /*0270*/ 	.word	0xffffffff


	//   ....[6]....
        /*0274*/ 	.word	0xffffffff


	//   ....[7]....
        /*0278*/ 	.word	0xffffffff


	//   ....[8]....
        /*027c*/ 	.word	0xffffffff


	//   ....[9]....
        /*0280*/ 	.word	0xffffffff


	//   ....[10]....
        /*0284*/ 	.word	0xffffffff


	//   ....[11]....
        /*0288*/ 	.word	0xffffffff


	//   ....[12]....
        /*028c*/ 	.word	0xffffffff


	//   ....[13]....
        /*0290*/ 	.word	0xffffffff


	//   ....[14]....
        /*0294*/ 	.word	0xffffffff


	//   ....[15]....
        /*0298*/ 	.word	0xffffffff


	//   ....[16]....
        /*029c*/ 	.word	0xffffffff


	//   ....[17]....
        /*02a0*/ 	.word	0xffffffff


	//   ....[18]....
        /*02a4*/ 	.word	0xffffffff


	//   ....[19]....
        /*02a8*/ 	.word	0xffffffff


	//   ....[20]....
        /*02ac*/ 	.word	0xffffffff


	//   ....[21]....
        /*02b0*/ 	.word	0xffffffff


	//   ....[22]....
        /*02b4*/ 	.word	0xffffffff


	//   ....[23]....
        /*02b8*/ 	.word	0xffffffff


	//   ....[24]....
        /*02bc*/ 	.word	0xffffffff


	//   ....[25]....
        /*02c0*/ 	.word	0xffffffff


	//   ....[26]....
        /*02c4*/ 	.word	0xffffffff


	//   ....[27]....
        /*02c8*/ 	.word	0xffffffff


	//   ....[28]....
        /*02cc*/ 	.word	0xffffffff


	//   ....[29]....
        /*02d0*/ 	.word	0xffffffff


	//   ....[30]....
        /*02d4*/ 	.word	0xffffffff


	//   ....[31]....
        /*02d8*/ 	.word	0xffffffff


	//   ....[32]....
        /*02dc*/ 	.word	0xffffffff


	//   ....[33]....
        /*02e0*/ 	.word	0xffffffff


	//   ....[34]....
        /*02e4*/ 	.word	0xffffffff


	//   ....[35]....
        /*02e8*/ 	.word	0xffffffff


	//   ....[36]....
        /*02ec*/ 	.word	0xffffffff


	//   ....[37]....
        /*02f0*/ 	.word	0xffffffff


	//   ....[38]....
        /*02f4*/ 	.word	0xffffffff


	//   ....[39]....
        /*02f8*/ 	.word	0xffffffff


	//   ....[40]....
        /*02fc*/ 	.word	0xffffffff


	//   ....[41]....
        /*0300*/ 	.word	0xffffffff


	//   ....[42]....
        /*0304*/ 	.word	0xffffffff


	//   ....[43]....
        /*0308*/ 	.word	0xffffffff


	//   ....[44]....
        /*030c*/ 	.word	0xffffffff


	//   ....[45]....
        /*0310*/ 	.word	0xffffffff


	//   ....[46]....
        /*0314*/ 	.word	0xffffffff


	//   ....[47]....
        /*0318*/ 	.word	0xffffffff


	//   ....[48]....
        /*031c*/ 	.word	0xffffffff


	//   ....[49]....
        /*0320*/ 	.word	0xffffffff


	//   ....[50]....
        /*0324*/ 	.word	0xffffffff


	//   ....[51]....
        /*0328*/ 	.word	0xffffffff


	//   ....[52]....
        /*032c*/ 	.word	0xffffffff


	//   ....[53]....
        /*0330*/ 	.word	0xffffffff


	//   ....[54]....
        /*0334*/ 	.word	0xffffffff


	//   ....[55]....
        /*0338*/ 	.word	0xffffffff


	//   ....[56]....
        /*033c*/ 	.word	0xffffffff


	//   ....[57]....
        /*0340*/ 	.word	0xffffffff


	//   ....[58]....
        /*0344*/ 	.word	0xffffffff


	//   ....[59]....
        /*0348*/ 	.word	0xffffffff


	//   ....[60]....
        /*034c*/ 	.word	0xffffffff


	//   ....[61]....
        /*0350*/ 	.word	0xffffffff


	//   ....[62]....
        /*0354*/ 	.word	0xffffffff


	//   ....[63]....
        /*0358*/ 	.word	0xffffffff


	//   ....[64]....
        /*035c*/ 	.word	0xffffffff


	//   ....[65]....
        /*0360*/ 	.word	0xffffffff


	//   ....[66]....
        /*0364*/ 	.word	0xffffffff


	//   ....[67]....
        /*0368*/ 	.word	0xffffffff


	//   ....[68]....
        /*036c*/ 	.word	0x0500000f


	//   ....[69]....
        /*0370*/ 	.word	0x0500000f


	//   ....[70]....
        /*0374*/ 	.word	0x0500000f


	//   ....[71]....
        /*0378*/ 	.word	0x0500000f


	//   ....[72]....
        /*037c*/ 	.word	0x0500000f


	//   ....[73]....
        /*0380*/ 	.word	0x0500000f


	//   ....[74]....
        /*0384*/ 	.word	0x0500000f


	//   ....[75]....
        /*0388*/ 	.word	0x0500000f


	//   ....[76]....
        /*038c*/ 	.word	0x0500000f


	//   ....[77]....
        /*0390*/ 	.word	0x0500000f


	//   ....[78]....
        /*0394*/ 	.word	0x0500000f


	//   ....[79]....
        /*0398*/ 	.word	0x0500000f


	//   ....[80]....
        /*039c*/ 	.word	0x0500000f


	//   ....[81]....
        /*03a0*/ 	.word	0x0500000f


	//   ....[82]....
        /*03a4*/ 	.word	0x0500000f


	//   ....[83]....
        /*03a8*/ 	.word	0x0500000f


	//   ....[84]....
        /*03ac*/ 	.word	0x0500000f


	//   ....[85]....
        /*03b0*/ 	.word	0x0500000f


	//   ....[86]....
        /*03b4*/ 	.word	0x0500000f


	//   ....[87]....
        /*03b8*/ 	.word	0xffffffff


	//   ....[88]....
        /*03bc*/ 	.word	0xffffffff


	//   ....[89]....
        /*03c0*/ 	.word	0xffffffff


	//   ....[90]....
        /*03c4*/ 	.word	0xffffffff


	//   ....[91]....
        /*03c8*/ 	.word	0xffffffff


	//   ....[92]....
        /*03cc*/ 	.word	0xffffffff


	//   ....[93]....
        /*03d0*/ 	.word	0xffffffff


	//   ....[94]....
        /*03d4*/ 	.word	0xffffffff


	//----- nvinfo : EIATTR_COOP_GROUP_INSTR_OFFSETS
	.align		4
.L_348:
        /*03d8*/ 	.byte	0x04, 0x28
        /*03da*/ 	.short	(.L_350 - .L_349)


	//   ....[0]....
.L_349:
        /*03dc*/ 	.word	0x00000070


	//   ....[1]....
        /*03e0*/ 	.word	0x00000170


	//   ....[2]....
        /*03e4*/ 	.word	0x00000220


	//   ....[3]....
        /*03e8*/ 	.word	0x000003c0


	//   ....[4]....
        /*03ec*/ 	.word	0x00000520


	//   ....[5]....
        /*03f0*/ 	.word	0x00000640


	//   ....[6]....
        /*03f4*/ 	.word	0x000007a0


	//   ....[7]....
        /*03f8*/ 	.word	0x00002520


	//   ....[8]....
        /*03fc*/ 	.word	0x0000a050


	//   ....[9]....
        /*0400*/ 	.word	0x0000c710


	//   ....[10]....
        /*0404*/ 	.word	0x0000da00


	//   ....[11]....
        /*0408*/ 	.word	0x0000df10


	//   ....[12]....
        /*040c*/ 	.word	0x0000ea30


	//   ....[13]....
        /*0410*/ 	.word	0x0000eac0


	//   ....[14]....
        /*0414*/ 	.word	0x0000ebb0


	//   ....[15]....
        /*0418*/ 	.word	0x0000ebd0


	//   ....[16]....
        /*041c*/ 	.word	0x00015990


	//   ....[17]....
        /*0420*/ 	.word	0x000172c0


	//   ....[18]....
        /*0424*/ 	.word	0x00018670


	//   ....[19]....
        /*0428*/ 	.word	0x000187f0


	//   ....[20]....
        /*042c*/ 	.word	0x00018920


	//   ....[21]....
        /*0430*/ 	.word	0x00018940


	//   ....[22]....
        /*0434*/ 	.word	0x0001f690


	//   ....[23]....
        /*0438*/ 	.word	0x00020cd0


	//   ....[24]....
        /*043c*/ 	.word	0x00021fb0


	//   ....[25]....
        /*0440*/ 	.word	0x000227b0


	//   ....[26]....
        /*0444*/ 	.word	0x00023020


	//   ....[27]....
        /*0448*/ 	.word	0x000230b0


	//   ....[28]....
        /*044c*/ 	.word	0x00023170


	//   ....[29]....
        /*0450*/ 	.word	0x00023190


	//   ....[30]....
        /*0454*/ 	.word	0x00029f60


	//   ....[31]....
        /*0458*/ 	.word	0x0002a0a0


	//   ....[32]....
        /*045c*/ 	.word	0x0002a0c0


	//   ....[33]....
        /*0460*/ 	.word	0x0002a100


	//   ....[34]....
        /*0464*/ 	.word	0x0002a120


	//   ....[35]....
        /*0468*/ 	.word	0x0002bba0


	//   ....[36]....
        /*046c*/ 	.word	0x0002c7d0


	//   ....[37]....
        /*0470*/ 	.word	0x0002c800


	//   ....[38]....
        /*0474*/ 	.word	0x0002c840


	//   ....[39]....
        /*0478*/ 	.word	0x0002c850


	//   ....[40]....
        /*047c*/ 	.word	0x0002ce80


	//   ....[41]....
        /*0480*/ 	.word	0x0002ceb0


	//   ....[42]....
        /*0484*/ 	.word	0x0002d100


	//   ....[43]....
        /*0488*/ 	.word	0x0002d120


	//   ....[44]....
        /*048c*/ 	.word	0x0002dac0


	//   ....[45]....
        /*0490*/ 	.word	0x0002db00


	//   ....[46]....
        /*0494*/ 	.word	0x0002dd50


	//   ....[47]....
        /*0498*/ 	.word	0x0002dd70


	//   ....[48]....
        /*049c*/ 	.word	0x0002e060


	//   ....[49]....
        /*04a0*/ 	.word	0x0002f180


	//   ....[50]....
        /*04a4*/ 	.word	0x0002fac0


	//   ....[51]....
        /*04a8*/ 	.word	0x0002faf0


	//   ....[52]....
        /*04ac*/ 	.word	0x0002fbf0


	//   ....[53]....
        /*04b0*/ 	.word	0x0002fc00


	//   ....[54]....
        /*04b4*/ 	.word	0x0002fc80


	//   ....[55]....
        /*04b8*/ 	.word	0x0002fc90


	//   ....[56]....
        /*04bc*/ 	.word	0x0002fca0


	//   ....[57]....
        /*04c0*/ 	.word	0x0002fcb0


	//   ....[58]....
        /*04c4*/ 	.word	0x000306a0


	//   ....[59]....
        /*04c8*/ 	.word	0x000306e0


	//   ....[60]....
        /*04cc*/ 	.word	0x00030700


	//   ....[61]....
        /*04d0*/ 	.word	0x00030840


	//   ....[62]....
        /*04d4*/ 	.word	0x00030a00


	//   ....[63]....
        /*04d8*/ 	.word	0x00030a10


	//   ....[64]....
        /*04dc*/ 	.word	0x00030b60


	//   ....[65]....
        /*04e0*/ 	.word	0x00030b70


	//   ....[66]....
        /*04e4*/ 	.word	0x00034460


	//   ....[67]....
        /*04e8*/ 	.word	0x00034650


	//   ....[68]....
        /*04ec*/ 	.word	0x00034b00


	//   ....[69]....
        /*04f0*/ 	.word	0x00034c60


	//   ....[70]....
        /*04f4*/ 	.word	0x00034ce0


	//   ....[71]....
        /*04f8*/ 	.word	0x00034d90


	//   ....[72]....
        /*04fc*/ 	.word	0x00034e80


	//   ....[73]....
        /*0500*/ 	.word	0x00034ee0


	//   ....[74]....
        /*0504*/ 	.word	0x00034fd0


	//   ....[75]....
        /*0508*/ 	.word	0x00035030


	//   ....[76]....
        /*050c*/ 	.word	0x000350d0


	//   ....[77]....
        /*0510*/ 	.word	0x000351b0


	//   ....[78]....
        /*0514*/ 	.word	0x00035260


	//   ....[79]....
        /*0518*/ 	.word	0x00035540


	//   ....[80]....
        /*051c*/ 	.word	0x00035590


	//   ....[81]....
        /*0520*/ 	.word	0x000356d0


	//   ....[82]....
        /*0524*/ 	.word	0x000357e0


	//   ....[83]....
        /*0528*/ 	.word	0x00035a10


	//   ....[84]....
        /*052c*/ 	.word	0x00035a60


	//   ....[85]....
        /*0530*/ 	.word	0x00035d80


	//   ....[86]....
        /*0534*/ 	.word	0x00035ea0


	//   ....[87]....
        /*0538*/ 	.word	0x00037da0


	//   ....[88]....
        /*053c*/ 	.word	0x00039570


	//   ....[89]....
        /*0540*/ 	.word	0x00039ba0


	//   ....[90]....
        /*0544*/ 	.word	0x0003a8d0


	//   ....[91]....
        /*0548*/ 	.word	0x0003a920


	//   ....[92]....
        /*054c*/ 	.word	0x0003a940


	//   ....[93]....
        /*0550*/ 	.word	0x0003a950


	//   ....[94]....
        /*0554*/ 	.word	0x000455a0


	//----- nvinfo : EIATTR_REG_RECONFIG
	.align		4
.L_350:
        /*0558*/ 	.byte	0x01, 0x54
	.zero		2


	//----- nvinfo : EIATTR_SYSCALL_OFFSETS
	.align		4
        /*055c*/ 	.byte	0x04, 0x46
        /*055e*/ 	.short	(.L_352 - .L_351)


	//   ....[0]....
.L_351:
        /*0560*/ 	.word	0x0000a5a0


	//   ....[1]....
        /*0564*/ 	.word	0x0002ed80


	//   ....[2]....
        /*0568*/ 	.word	0x0002eed0


	//   ....[3]....
        /*056c*/ 	.word	0x0002efc0


	//   ....[4]....
        /*0570*/ 	.word	0x0002f720


	//   ....[5]....
        /*0574*/ 	.word	0x00030000


	//----- nvinfo : EIATTR_MBARRIER_INSTR_OFFSETS
	.align		4
.L_352:
        /*0578*/ 	.byte	0x04, 0x39
        /*057a*/ 	.short	(.L_354 - .L_353)


	//   ....[0]....
.L_353:
        /*057c*/ 	.word	0x000002a0
        /*0580*/ 	.word	0x000000ff
        /*0584*/ 	.word	0x00038800
        /*0588*/ 	.short	0x0100
        /*058a*/ 	.byte	0x08
	.zero		1


	//   ....[1]....
        /*058c*/ 	.word	0x000002b0
        /*0590*/ 	.word	0x000000ff
        /*0594*/ 	.word	0x00038810
        /*0598*/ 	.short	0x0100
        /*059a*/ 	.byte	0x08
	.zero		1


	//   ....[2]....
        /*059c*/ 	.word	0x000002c0
        /*05a0*/ 	.word	0x000000ff
        /*05a4*/ 	.word	0x00038820
        /*05a8*/ 	.short	0x0100
        /*05aa*/ 	.byte	0x08
	.zero		1


	//   ....[3]....
        /*05ac*/ 	.word	0x00000370
        /*05b0*/ 	.word	0x000000ff
        /*05b4*/ 	.word	0x00038830
        /*05b8*/ 	.short	0x0100
        /*05ba*/ 	.byte	0x06
	.zero		1


	//   ....[4]....
        /*05bc*/ 	.word	0x00000380
        /*05c0*/ 	.word	0x000000ff
        /*05c4*/ 	.word	0x00038840
        /*05c8*/ 	.short	0x0100
        /*05ca*/ 	.byte	0x06
	.zero		1


	//   ....[5]....
        /*05cc*/ 	.word	0x00000390
        /*05d0*/ 	.word	0x000000ff
        /*05d4*/ 	.word	0x00038838
        /*05d8*/ 	.short	0x0100
        /*05da*/ 	.byte	0x06
	.zero		1


	//   ....[6]....
        /*05dc*/ 	.word	0x000003a0
        /*05e0*/ 	.word	0x000000ff
        /*05e4*/ 	.word	0x00038848
        /*05e8*/ 	.short	0x0100
        /*05ea*/ 	.byte	0x06
	.zero		1


	//   ....[7]....
        /*05ec*/ 	.word	0x000004d0
        /*05f0*/ 	.word	0x000000ff
        /*05f4*/ 	.word	0x00038850
        /*05f8*/ 	.short	0x0100
        /*05fa*/ 	.byte	0x08
	.zero		1


	//   ....[8]....
        /*05fc*/ 	.word	0x000004e0
        /*0600*/ 	.word	0x000000ff
        /*0604*/ 	.word	0x00038860
        /*0608*/ 	.short	0x0100
        /*060a*/ 	.byte	0x08
	.zero		1


	//   ....[9]....
        /*060c*/ 	.word	0x000004f0
        /*0610*/ 	.word	0x000000ff
        /*0614*/ 	.word	0x00038858
        /*0618*/ 	.short	0x0100
        /*061a*/ 	.byte	0x08
	.zero		1


	//   ....[10]....
        /*061c*/ 	.word	0x00000500
        /*0620*/ 	.word	0x000000ff
        /*0624*/ 	.word	0x00038868
        /*0628*/ 	.short	0x0100
        /*062a*/ 	.byte	0x08
	.zero		1


	//   ....[11]....
        /*062c*/ 	.word	0x000005f0
        /*0630*/ 	.word	0x000000ff
        /*0634*/ 	.word	0x00038870
        /*0638*/ 	.short	0x0100
        /*063a*/ 	.byte	0x06
	.zero		1


	//   ....[12]....
        /*063c*/ 	.word	0x00000600
        /*0640*/ 	.word	0x000000ff
        /*0644*/ 	.word	0x00038880
        /*0648*/ 	.short	0x0100
        /*064a*/ 	.byte	0x06
	.zero		1


	//   ....[13]....
        /*064c*/ 	.word	0x00000610
        /*0650*/ 	.word	0x000000ff
        /*0654*/ 	.word	0x00038878
        /*0658*/ 	.short	0x0100
        /*065a*/ 	.byte	0x06
	.zero		1


	//   ....[14]....
        /*065c*/ 	.word	0x00000620
        /*0660*/ 	.word	0x000000ff
        /*0664*/ 	.word	0x00038888
        /*0668*/ 	.short	0x0100
        /*066a*/ 	.byte	0x06
	.zero		1


	//   ....[15]....
        /*066c*/ 	.word	0x00000750
        /*0670*/ 	.word	0x000000ff
        /*0674*/ 	.word	0x00038890
        /*0678*/ 	.short	0x0100
        /*067a*/ 	.byte	0x08
	.zero		1


	//   ....[16]....
        /*067c*/ 	.word	0x00000760
        /*0680*/ 	.word	0x000000ff
        /*0684*/ 	.word	0x000388a0
        /*0688*/ 	.short	0x0100
        /*068a*/ 	.byte	0x08
	.zero		1


	//   ....[17]....
        /*068c*/ 	.word	0x00000770
        /*0690*/ 	.word	0x000000ff
        /*0694*/ 	.word	0x00038898
        /*0698*/ 	.short	0x0100
        /*069a*/ 	.byte	0x08
	.zero		1


	//   ....[18]....
        /*069c*/ 	.word	0x00000780
        /*06a0*/ 	.word	0x000000ff
        /*06a4*/ 	.word	0x000388a8
        /*06a8*/ 	.short	0x0100
        /*06aa*/ 	.byte	0x08
	.zero		1


	//   ....[19]....
        /*06ac*/ 	.word	0x000008c0
        /*06b0*/ 	.word	0x000000ff
        /*06b4*/ 	.word	0x000388b0
        /*06b8*/ 	.short	0x0100
        /*06ba*/ 	.byte	0x08
	.zero		1


	//   ....[20]....
        /*06bc*/ 	.word	0x000008d0
        /*06c0*/ 	.word	0x000000ff
        /*06c4*/ 	.word	0x000388c0
        /*06c8*/ 	.short	0x0100
        /*06ca*/ 	.byte	0x08
	.zero		1


	//   ....[21]....
        /*06cc*/ 	.word	0x000008e0
        /*06d0*/ 	.word	0x000000ff
        /*06d4*/ 	.word	0x000388b8
        /*06d8*/ 	.short	0x0100
        /*06da*/ 	.byte	0x08
	.zero		1


	//   ....[22]....
        /*06dc*/ 	.word	0x000008f0
        /*06e0*/ 	.word	0x000000ff
        /*06e4*/ 	.word	0x000388c8
        /*06e8*/ 	.short	0x0100
        /*06ea*/ 	.byte	0x08
	.zero		1


	//   ....[23]....
        /*06ec*/ 	.word	0x000048e0
        /*06f0*/ 	.word	0x00000000
        /*06f4*/ 	.word	0x00000000
        /*06f8*/ 	.short	0x0101
        /*06fa*/ 	.byte	0x3f
	.zero		1


	//   ....[24]....
        /*06fc*/ 	.word	0x000086a0
        /*0700*/ 	.word	0x00000000
        /*0704*/ 	.word	0x00000000
        /*0708*/ 	.short	0x0101
        /*070a*/ 	.byte	0x3f
	.zero		1


	//   ....[25]....
        /*070c*/ 	.word	0x0000ab10
        /*0710*/ 	.word	0x000000ff
        /*0714*/ 	.word	0x00038800
        /*0718*/ 	.short	0x010a
        /*071a*/ 	.byte	0x27
	.zero		1


	//   ....[26]....
        /*071c*/ 	.word	0x0000b330
        /*0720*/ 	.word	0x00000009
        /*0724*/ 	.word	0x00000000
        /*0728*/ 	.short	0x010a
        /*072a*/ 	.byte	0x3f
	.zero		1


	//   ....[27]....
        /*072c*/ 	.word	0x0000b430
        /*0730*/ 	.word	0x00000005
        /*0734*/ 	.word	0x00000000
        /*0738*/ 	.short	0x010a
        /*073a*/ 	.byte	0x3f
	.zero		1


	//   ....[28]....
        /*073c*/ 	.word	0x0000b870
        /*0740*/ 	.word	0x00000014
        /*0744*/ 	.word	0x00000000
        /*0748*/ 	.short	0x010a
        /*074a*/ 	.byte	0x3f
	.zero		1


	//   ....[29]....
        /*074c*/ 	.word	0x0000b970
        /*0750*/ 	.word	0x00000008
        /*0754*/ 	.word	0x00000000
        /*0758*/ 	.short	0x010a
        /*075a*/ 	.byte	0x3f
	.zero		1


	//   ....[30]....
        /*075c*/ 	.word	0x0000d6b0
        /*0760*/ 	.word	0x00000014
        /*0764*/ 	.word	0x00000000
        /*0768*/ 	.short	0x0101
        /*076a*/ 	.byte	0x3f
	.zero		1


	//   ....[31]....
        /*076c*/ 	.word	0x00015a10
        /*0770*/ 	.word	0x00000005
        /*0774*/ 	.word	0x00000000
        /*0778*/ 	.short	0x0101
        /*077a*/ 	.byte	0x3f
	.zero		1


	//   ....[32]....
        /*077c*/ 	.word	0x00015e90
        /*0780*/ 	.word	0x00000009
        /*0784*/ 	.word	0x00000000
        /*0788*/ 	.short	0x010a
        /*078a*/ 	.byte	0x3f
	.zero		1


	//   ....[33]....
        /*078c*/ 	.word	0x00015f90
        /*0790*/ 	.word	0x00000008
        /*0794*/ 	.word	0x00000000
        /*0798*/ 	.short	0x010a
        /*079a*/ 	.byte	0x3f
	.zero		1


	//   ....[34]....
        /*079c*/ 	.word	0x000163f0
        /*07a0*/ 	.word	0x00000014
        /*07a4*/ 	.word	0x00000000
        /*07a8*/ 	.short	0x010a
        /*07aa*/ 	.byte	0x3f
	.zero		1


	//   ....[35]....
        /*07ac*/ 	.word	0x000164f0
        /*07b0*/ 	.word	0x00000008
        /*07b4*/ 	.word	0x00000000
        /*07b8*/ 	.short	0x010a
        /*07ba*/ 	.byte	0x3f
	.zero		1


	//   ....[36]....
        /*07bc*/ 	.word	0x00018230
        /*07c0*/ 	.word	0x00000014
        /*07c4*/ 	.word	0x00000000
        /*07c8*/ 	.short	0x0101
        /*07ca*/ 	.byte	0x3f
	.zero		1


	//   ....[37]....
        /*07cc*/ 	.word	0x0001f710
        /*07d0*/ 	.word	0x00000005
        /*07d4*/ 	.word	0x00000000
        /*07d8*/ 	.short	0x0101
        /*07da*/ 	.byte	0x3f
	.zero		1


	//   ....[38]....
        /*07dc*/ 	.word	0x0001f8f0
        /*07e0*/ 	.word	0x00000007
        /*07e4*/ 	.word	0x00000000
        /*07e8*/ 	.short	0x010a
        /*07ea*/ 	.byte	0x3f
	.zero		1


	//   ....[39]....
        /*07ec*/ 	.word	0x0001f9f0
        /*07f0*/ 	.word	0x00000006
        /*07f4*/ 	.word	0x00000000
        /*07f8*/ 	.short	0x010a
        /*07fa*/ 	.byte	0x3f
	.zero		1


	//   ....[40]....
        /*07fc*/ 	.word	0x0001fe30
        /*0800*/ 	.word	0x0000000e
        /*0804*/ 	.word	0x00000000
        /*0808*/ 	.short	0x010a
        /*080a*/ 	.byte	0x3f
	.zero		1


	//   ....[41]....
        /*080c*/ 	.word	0x0001ff30
        /*0810*/ 	.word	0x00000006
        /*0814*/ 	.word	0x00000000
        /*0818*/ 	.short	0x010a
        /*081a*/ 	.byte	0x3f
	.zero		1


	//   ....[42]....
        /*081c*/ 	.word	0x00021c70
        /*0820*/ 	.word	0x0000000e
        /*0824*/ 	.word	0x00000000
        /*0828*/ 	.short	0x0101
        /*082a*/ 	.byte	0x3f
	.zero		1


	//   ....[43]....
        /*082c*/ 	.word	0x00029fe0
        /*0830*/ 	.word	0x00000006
        /*0834*/ 	.word	0x00000000
        /*0838*/ 	.short	0x0101
        /*083a*/ 	.byte	0x3f
	.zero		1


	//   ....[44]....
        /*083c*/ 	.word	0x0002cea0
        /*0840*/ 	.word	0x000000ff
        /*0844*/ 	.word	0x00000000
        /*0848*/ 	.short	0x0101
        /*084a*/ 	.byte	0x05
	.zero		1


	//   ....[45]....
        /*084c*/ 	.word	0x0002f3b0
        /*0850*/ 	.word	0x00000000
        /*0854*/ 	.word	0x00038840
        /*0858*/ 	.short	0x010a
        /*085a*/ 	.byte	0x3f
	.zero		1


	//   ....[46]....
        /*085c*/ 	.word	0x0002fdd0
        /*0860*/ 	.word	0x00000011
        /*0864*/ 	.word	0x00038800
        /*0868*/ 	.short	0x0107
        /*086a*/ 	.byte	0x3f
	.zero		1


	//   ....[47]....
        /*086c*/ 	.word	0x0002fe70
        /*0870*/ 	.word	0x00000011
        /*0874*/ 	.word	0x00038800
        /*0878*/ 	.short	0x0101
        /*087a*/ 	.byte	0x3f
	.zero		1


	//   ....[48]....
        /*087c*/ 	.word	0x00030d90
        /*0880*/ 	.word	0x00000011
        /*0884*/ 	.word	0x00038810
        /*0888*/ 	.short	0x0107
        /*088a*/ 	.byte	0x3f
	.zero		1


	//   ....[49]....
        /*088c*/ 	.word	0x00030e90
        /*0890*/ 	.word	0x00000011
        /*0894*/ 	.word	0x00038810
        /*0898*/ 	.short	0x0101
        /*089a*/ 	.byte	0x3f
	.zero		1


	//   ....[50]....
        /*089c*/ 	.word	0x00030eb0
        /*08a0*/ 	.word	0x00000011
        /*08a4*/ 	.word	0x00038820
        /*08a8*/ 	.short	0x010a
        /*08aa*/ 	.byte	0x3f
	.zero		1


	//   ....[51]....
        /*08ac*/ 	.word	0x00030f80
        /*08b0*/ 	.word	0x00000000
        /*08b4*/ 	.word	0x00038860
        /*08b8*/ 	.short	0x010a
        /*08ba*/ 	.byte	0x3f
	.zero		1


	//   ....[52]....
        /*08bc*/ 	.word	0x00031b60
        /*08c0*/ 	.word	0x00000003
        /*08c4*/ 	.word	0x00038840
        /*08c8*/ 	.short	0x010a
        /*08ca*/ 	.byte	0x3f
	.zero		1


	//   ....[53]....
        /*08cc*/ 	.word	0x00031d80
        /*08d0*/ 	.word	0x00000003
        /*08d4*/ 	.word	0x00038860
        /*08d8*/ 	.short	0x010a
        /*08da*/ 	.byte	0x3f
	.zero		1


	//   ....[54]....
        /*08dc*/ 	.word	0x00032930
        /*08e0*/ 	.word	0x00000004
        /*08e4*/ 	.word	0x00038840
        /*08e8*/ 	.short	0x010a
        /*08ea*/ 	.byte	0x3f
	.zero		1


	//   ....[55]....
        /*08ec*/ 	.word	0x00032b50
        /*08f0*/ 	.word	0x00000004
        /*08f4*/ 	.word	0x00038860
        /*08f8*/ 	.short	0x010a
        /*08fa*/ 	.byte	0x3f
	.zero		1


	//   ....[56]....
        /*08fc*/ 	.word	0x00033690
        /*0900*/ 	.word	0x00000004
        /*0904*/ 	.word	0x00038840
        /*0908*/ 	.short	0x010a
        /*090a*/ 	.byte	0x3f
	.zero		1


	//   ....[57]....
        /*090c*/ 	.word	0x000338b0
        /*0910*/ 	.word	0x00000004
        /*0914*/ 	.word	0x00038860
        /*0918*/ 	.short	0x010a
        /*091a*/ 	.byte	0x3f
	.zero		1


	//   ....[58]....
        /*091c*/ 	.word	0x000345d0
        /*0920*/ 	.word	0x00000009
        /*0924*/ 	.word	0x00038820
        /*0928*/ 	.short	0x010a
        /*092a*/ 	.byte	0x3f
	.zero		1


	//   ....[59]....
        /*092c*/ 	.word	0x00034750
        /*0930*/ 	.word	0x00000005
        /*0934*/ 	.word	0x00000000
        /*0938*/ 	.short	0x010a
        /*093a*/ 	.byte	0x3f
	.zero		1


	//   ....[60]....
        /*093c*/ 	.word	0x000347a0
        /*0940*/ 	.word	0x00000007
        /*0944*/ 	.word	0x00000000
        /*0948*/ 	.short	0x010a
        /*094a*/ 	.byte	0x3f
	.zero		1


	//   ....[61]....
        /*094c*/ 	.word	0x000347e0
        /*0950*/ 	.word	0x00000013
        /*0954*/ 	.word	0x00000000
        /*0958*/ 	.short	0x010a
        /*095a*/ 	.byte	0x3f
	.zero		1


	//   ....[62]....
        /*095c*/ 	.word	0x00034810
        /*0960*/ 	.word	0x00000003
        /*0964*/ 	.word	0x00000000
        /*0968*/ 	.short	0x010a
        /*096a*/ 	.byte	0x3f
	.zero		1


	//   ....[63]....
        /*096c*/ 	.word	0x00034880
        /*0970*/ 	.word	0x00000005
        /*0974*/ 	.word	0x00038800
        /*0978*/ 	.short	0x010a
        /*097a*/ 	.byte	0x3f
	.zero		1


	//   ....[64]....
        /*097c*/ 	.word	0x000348d0
        /*0980*/ 	.word	0x00000005
        /*0984*/ 	.word	0x00000000
        /*0988*/ 	.short	0x010a
        /*098a*/ 	.byte	0x3f
	.zero		1


	//   ....[65]....
        /*098c*/ 	.word	0x00034920
        /*0990*/ 	.word	0x00000008
        /*0994*/ 	.word	0x00000000
        /*0998*/ 	.short	0x010a
        /*099a*/ 	.byte	0x3f
	.zero		1


	//   ....[66]....
        /*099c*/ 	.word	0x00034970
        /*09a0*/ 	.word	0x00000008
        /*09a4*/ 	.word	0x00000000
        /*09a8*/ 	.short	0x010a
        /*09aa*/ 	.byte	0x3f
	.zero		1


	//   ....[67]....
        /*09ac*/ 	.word	0x000349c0
        /*09b0*/ 	.word	0x00000008
        /*09b4*/ 	.word	0x00000000
        /*09b8*/ 	.short	0x010a
        /*09ba*/ 	.byte	0x3f
	.zero		1


	//   ....[68]....
        /*09bc*/ 	.word	0x00034a10
        /*09c0*/ 	.word	0x00000006
        /*09c4*/ 	.word	0x00000000
        /*09c8*/ 	.short	0x010a
        /*09ca*/ 	.byte	0x3f
	.zero		1


	//   ....[69]....
        /*09cc*/ 	.word	0x00034a60
        /*09d0*/ 	.word	0x00000006
        /*09d4*/ 	.word	0x00000000
        /*09d8*/ 	.short	0x010a
        /*09da*/ 	.byte	0x3f
	.zero		1


	//   ....[70]....
        /*09dc*/ 	.word	0x00034bb0
        /*09e0*/ 	.word	0x00000000
        /*09e4*/ 	.word	0x00038840
        /*09e8*/ 	.short	0x010a
        /*09ea*/ 	.byte	0x3f
	.zero		1


	//   ....[71]....
        /*09ec*/ 	.word	0x00035aa0
        /*09f0*/ 	.word	0x00000011
        /*09f4*/ 	.word	0x00038820
        /*09f8*/ 	.short	0x010a
        /*09fa*/ 	.byte	0x3f
	.zero		1


	//   ....[72]....
        /*09fc*/ 	.word	0x00035af0
        /*0a00*/ 	.word	0x00000000
        /*0a04*/ 	.word	0x00038860
        /*0a08*/ 	.short	0x010a
        /*0a0a*/ 	.byte	0x3f
	.zero		1


	//   ....[73]....
        /*0a0c*/ 	.word	0x00035b40
        /*0a10*/ 	.word	0x00000003
        /*0a14*/ 	.word	0x00038840
        /*0a18*/ 	.short	0x010a
        /*0a1a*/ 	.byte	0x3f
	.zero		1


	//   ....[74]....
        /*0a1c*/ 	.word	0x00035b90
        /*0a20*/ 	.word	0x00000003
        /*0a24*/ 	.word	0x00038860
        /*0a28*/ 	.short	0x010a
        /*0a2a*/ 	.byte	0x3f
	.zero		1


	//   ....[75]....
        /*0a2c*/ 	.word	0x00035be0
        /*0a30*/ 	.word	0x00000004
        /*0a34*/ 	.word	0x00038840
        /*0a38*/ 	.short	0x010a
        /*0a3a*/ 	.byte	0x3f
	.zero		1


	//   ....[76]....
        /*0a3c*/ 	.word	0x00035c30
        /*0a40*/ 	.word	0x00000004
        /*0a44*/ 	.word	0x00038860
        /*0a48*/ 	.short	0x010a
        /*0a4a*/ 	.byte	0x3f
	.zero		1


	//   ....[77]....
        /*0a4c*/ 	.word	0x00035c80
        /*0a50*/ 	.word	0x00000004
        /*0a54*/ 	.word	0x00038840
        /*0a58*/ 	.short	0x010a
        /*0a5a*/ 	.byte	0x3f
	.zero		1


	//   ....[78]....
        /*0a5c*/ 	.word	0x00035cd0
        /*0a60*/ 	.word	0x00000004
        /*0a64*/ 	.word	0x00038860
        /*0a68*/ 	.short	0x010a
        /*0a6a*/ 	.byte	0x3f
	.zero		1


	//   ....[79]....
        /*0a6c*/ 	.word	0x00035dc0
        /*0a70*/ 	.word	0x00000009
        /*0a74*/ 	.word	0x00038820
        /*0a78*/ 	.short	0x010a
        /*0a7a*/ 	.byte	0x3f
	.zero		1


	//   ....[80]....
        /*0a7c*/ 	.word	0x00035f60
        /*0a80*/ 	.word	0x00000005
        /*0a84*/ 	.word	0x00000000
        /*0a88*/ 	.short	0x010a
        /*0a8a*/ 	.byte	0x3f
	.zero		1


	//   ....[81]....
        /*0a8c*/ 	.word	0x00035fb0
        /*0a90*/ 	.word	0x00000007
        /*0a94*/ 	.word	0x00000000
        /*0a98*/ 	.short	0x010a
        /*0a9a*/ 	.byte	0x3f
	.zero		1


	//   ....[82]....
        /*0a9c*/ 	.word	0x00036000
        /*0aa0*/ 	.word	0x00000013
        /*0aa4*/ 	.word	0x00000000
        /*0aa8*/ 	.short	0x010a
        /*0aaa*/ 	.byte	0x3f
	.zero		1


	//   ....[83]....
        /*0aac*/ 	.word	0x00036200
        /*0ab0*/ 	.word	0x00000009
        /*0ab4*/ 	.word	0x00000000
        /*0ab8*/ 	.short	0x010a
        /*0aba*/ 	.byte	0x3f
	.zero		1


	//   ....[84]....
        /*0abc*/ 	.word	0x00036340
        /*0ac0*/ 	.word	0x0000000d
        /*0ac4*/ 	.word	0x00000000
        /*0ac8*/ 	.short	0x010a
        /*0aca*/ 	.byte	0x3f
	.zero		1


	//   ....[85]....
        /*0acc*/ 	.word	0x000368e0
        /*0ad0*/ 	.word	0x0000000e
        /*0ad4*/ 	.word	0x00038810
        /*0ad8*/ 	.short	0x010a
        /*0ada*/ 	.byte	0x3f
	.zero		1


	//   ....[86]....
        /*0adc*/ 	.word	0x00036a60
        /*0ae0*/ 	.word	0x0000000d
        /*0ae4*/ 	.word	0x00000000
        /*0ae8*/ 	.short	0x010a
        /*0aea*/ 	.byte	0x3f
	.zero		1


	//   ....[87]....
        /*0aec*/ 	.word	0x00036ba0
        /*0af0*/ 	.word	0x00000038
        /*0af4*/ 	.word	0x00000000
        /*0af8*/ 	.short	0x010a
        /*0afa*/ 	.byte	0x3f
	.zero		1


	//   ....[88]....
        /*0afc*/ 	.word	0x00039010
        /*0b00*/ 	.word	0x0000000d
        /*0b04*/ 	.word	0x00000000
        /*0b08*/ 	.short	0x0101
        /*0b0a*/ 	.byte	0x3f
	.zero		1


	//   ....[89]....
        /*0b0c*/ 	.word	0x00045680
        /*0b10*/ 	.word	0x00000004
        /*0b14*/ 	.word	0x00000000
        /*0b18*/ 	.short	0x0101
        /*0b1a*/ 	.byte	0x3f
	.zero		1


	//   ....[90]....
        /*0b1c*/ 	.word	0x000456b0
        /*0b20*/ 	.word	0x0000000d
        /*0b24*/ 	.word	0x00000000
        /*0b28*/ 	.short	0x010a
        /*0b2a*/ 	.byte	0x3f
	.zero		1


	//   ....[91]....
        /*0b2c*/ 	.word	0x00045700
        /*0b30*/ 	.word	0x0000000e
        /*0b34*/ 	.word	0x00038810
        /*0b38*/ 	.short	0x010a
        /*0b3a*/ 	.byte	0x3f
	.zero		1


	//   ....[92]....
        /*0b3c*/ 	.word	0x00045750
        /*0b40*/ 	.word	0x00000038
        /*0b44*/ 	.word	0x00000000
        /*0b48*/ 	.short	0x010a
        /*0b4a*/ 	.byte	0x3f
	.zero		1


	//----- nvinfo : EIATTR_NUM_MBARRIERS
	.align		4
.L_354:
        /*0b4c*/ 	.byte	0x03, 0x38
        /*0b4e*/ 	.short	0x0017


	//----- nvinfo : EIATTR_EXIT_INSTR_OFFSETS
	.align		4
        /*0b50*/ 	.byte	0x04, 0x1c
        /*0b52*/ 	.short	(.L_356 - .L_355)


	//   ....[0]....
.L_355:
        /*0b54*/ 	.word	0x00000b10


	//   ....[1]....
        /*0b58*/ 	.word	0x0002dfe0


	//   ....[2]....
        /*0b5c*/ 	.word	0x00034860


	//----- nvinfo : EIATTR_MAX_THREADS
	.align		4
.L_356:
        /*0b60*/ 	.byte	0x04, 0x05
        /*0b62*/ 	.short	(.L_358 - .L_357)
.L_357:
        /*0b64*/ 	.word	0x00000180
        /*0b68*/ 	.word	0x00000001
        /*0b6c*/ 	.word	0x00000001


	//----- nvinfo : EIATTR_CRS_STACK_SIZE
	.align		4
.L_358:
        /*0b70*/ 	.byte	0x04, 0x1e
        /*0b72*/ 	.short	(.L_360 - .L_359)
.L_359:
        /*0b74*/ 	.word	0x00000000


	//----- nvinfo : EIATTR_CBANK_PARAM_SIZE
	.align		4
.L_360:
        /*0b78*/ 	.byte	0x03, 0x19
        /*0b7a*/ 	.short	0x0bf0


	//----- nvinfo : EIATTR_PARAM_CBANK
	.align		4
        /*0b7c*/ 	.byte	0x04, 0x0a
        /*0b7e*/ 	.short	(.L_362 - .L_361)
	.align		4
.L_361:
        /*0b80*/ 	.word	index@(.nv.constant0._ZN7cutlass13device_kernelIN5flash11enable_sm90INS1_16FlashAttnFwdSm90INS1_25CollectiveMainloopFwdSm90ILi2EN4cute5tupleIJNS5_1CILi1EEES8_S8_EEENS6_IJNS7_ILi64EEESA_SA_EEELi512ENS_6half_tEfNS_4arch4Sm90ELb0ELb1ELb1ELb0ELb0ELb0ELb1ELb0ELb0ELb1ELb0ELb0EEENS1_21CollectiveEpilogueFwdINS6_IJSA_NS7_ILi512EEESA_EEES9_SC_SE_Li256ELb0ELb1ELb0ELb0EEENS1_30DynamicPersistentTileSchedulerILi256ELi128ELb0ELb1ELb1EEEEEEEEEvNT_6ParamsE)
        /*0b84*/ 	.short	0x0210
        /*0b86*/ 	.short	0x0bf0


	//----- nvinfo : EIATTR_SW_WAR
	.align		4
.L_362:
        /*0b88*/ 	.byte	0x04, 0x36
        /*0b8a*/ 	.short	(.L_364 - .L_363)
.L_363:
        /*0b8c*/ 	.word	0x00000008
.L_364:


//--------------------- .nv.info._ZN7cutlass13device_kernelIN5flash11enable_sm90INS1_16FlashAttnFwdSm90INS1_25CollectiveMainloopFwdSm90ILi2EN4cute5tupleIJNS5_1CILi1EEES8_S8_EEENS6_IJNS7_ILi64EEESA_SA_EEELi512ENS_6half_tEfNS_4arch4Sm90ELb0ELb1ELb1ELb1ELb0ELb0ELb0ELb0ELb0ELb1ELb0ELb0EEENS1_21CollectiveEpilogueFwdINS6_IJSA_NS7_ILi512EEESA_EEES9_SC_SE_Li256ELb1ELb1ELb0ELb0EEENS1_36VarlenDynamicPersistentTileSchedulerILi64ELi64ELi256ELi128ELb0ELb1ELb1ELb1ELb0ELb1EEEEEEEEEvNT_6ParamsE --------------------------
	.section	.nv.info._ZN7cutlass13device_kernelIN5flash11enable_sm90INS1_16FlashAttnFwdSm90INS1_25CollectiveMainloopFwdSm90ILi2EN4cute5tupleIJNS5_1CILi1EEES8_S8_EEENS6_IJNS7_ILi64EEESA_SA_EEELi512ENS_6half_tEfNS_4arch4Sm90ELb0ELb1ELb1ELb1ELb0ELb0ELb0ELb0ELb0ELb1ELb0ELb0EEENS1_21CollectiveEpilogueFwdINS6_IJSA_NS7_ILi512EEESA_EEES9_SC_SE_Li256ELb1ELb1ELb0ELb0EEENS1_36VarlenDynamicPersistentTileSchedulerILi64ELi64ELi256ELi128ELb0ELb1ELb1ELb1ELb0ELb1EEEEEEEEEvNT_6ParamsE,"",@"SHT_CUDA_INFO"
	.sectionflags	@""
	.align	4


	//----- nvinfo : EIATTR_CUDA_API_VERSION
	.align		4
        /*0000*/ 	.byte	0x04, 0x37
        /*0002*/ 	.short	(.L_366 - .L_365)
.L_365:
        /*0004*/ 	.word	0x00000082


	//----- nvinfo : EIATTR_KPARAM_INFO
	.align		4
.L_366:
        /*0008*/ 	.byte	0x04, 0x17
        /*000a*/ 	.short	(.L_368 - .L_367)
.L_367:
        /*000c*/ 	.word	0x00000000
        /*0010*/ 	.short	0x0000
        /*0012*/ 	.short	0x0070
        /*0014*/ 	.byte	0x00, 0xf0, 0x01, 0x2a


	//----- nvinfo : EIATTR_SPARSE_MMA_MASK
	.align		4
.L_368:
        /*0018*/ 	.byte	0x03, 0x50
        /*001a*/ 	.short	0x0000


	//----- nvinfo : EIATTR_MAXREG_COUNT
	.align		4
        /*001c*/ 	.byte	0x03, 0x1b
        /*001e*/ 	.short	0x00a8


	//----- nvinfo : EIATTR_NUM_BARRIERS
	.align		4
        /*0020*/ 	.byte	0x02, 0x4c
        /*0022*/ 	.byte	0x10
	.zero		1


	//----- nvinfo : EIATTR_EXTERNS
	.align		4
        /*0024*/ 	.byte	0x04, 0x0f
        /*0026*/ 	.short	(.L_370 - .L_369)


	//   ....[0]....
	.align		4
.L_369:
        /*0028*/ 	.word	index@(__assertfail)


	//----- nvinfo : EIATTR_ANNOTATIONS
	.align		4
.L_370:
        /*002c*/ 	.byte	0x04, 0x55
        /*002e*/ 	.short	(.L_372 - .L_371)


	//   ....[0]....
.L_371:
        /* <DEDUP_REMOVED lines=55> */


	//----- nvinfo : EIATTR_MERCURY_ISA_VERSION
	.align		4
.L_372:
        /*0390*/ 	.byte	0x03, 0x5f
        /*0392*/ 	.short	0x0101


	//----- nvinfo : EIATTR_UNUSED_LOAD_BYTE_OFFSET
	.align		4
        /*0394*/ 	.byte	0x04, 0x44
        /*0396*/ 	.short	(.L_374 - .L_373)


	//   ....[0]....
.L_373:
        /*0398*/ 	.word	0x00000a10
        /*039c*/ 	.word	0x0000fff0


	//   ....[1]....
        /*03a0*/ 	.word	0x0000de80
        /*03a4*/ 	.word	0x0000fff0


	//----- nvinfo : EIATTR_INT_WARP_WIDE_INSTR_OFFSETS
	.align		4
.L_374:
        /*03a8*/ 	.byte	0x04, 0x31
        /*03aa*/ 	.short	(.L_376 - .L_375)


	//   ....[0]....
.L_375:
        /*03ac*/ 	.word	0x00000130


	//   ....[1]....
        /*03b0*/ 	.word	0x00000170


	//   ....[2]....
        /*03b4*/ 	.word	0x000001e0


	//   ....[3]....
        /*03b8*/ 	.word	0x000123e0


	//   ....[4]....
        /*03bc*/ 	.word	0x00012470


	//   ....[5]....
        /*03c0*/ 	.word	0x00016ea0


	//   ....[6]....
        /*03c4*/ 	.word	0x00016f30


	//----- nvinfo : EIATTR_COOP_GROUP_MASK_REGIDS
	.align		4
.L_376:
        /*03c8*/ 	.byte	0x04, 0x29
        /*03ca*/ 	.short	(.L_378 - .L_377)


	//   ....[0]....
.L_377:
        /*03cc*/ 	.word	0xffffffff


	//   ....[1]....
        /*03d0*/ 	.word	0xffffffff


	//   ....[2]....
        /*03d4*/ 	.word	0xffffffff


	//   ....[3]....
        /*03d8*/ 	.word	0xffffffff


	//   ....[4]....
        /*03dc*/ 	.word	0xffffffff


	//   ....[5]....
        /*03e0*/ 	.word	0xffffffff


	//   ....[6]....
        /*03e4*/ 	.word	0xffffffff


	//   ....[7]....
        /*03e8*/ 	.word	0xffffffff


	//   ....[8]....
        /*03ec*/ 	.word	0xffffffff


	//   ....[9]....
        /*03f0*/ 	.word	0xffffffff


	//   ....[10]....
        /*03f4*/ 	.word	0xffffffff


	//   ....[11]....
        /*03f8*/ 	.word	0xffffffff


	//   ....[12]....
        /*03fc*/ 	.word	0xffffffff


	//   ....[13]....
        /*0400*/ 	.word	0xffffffff


	//   ....[14]....
        /*0404*/ 	.word	0xffffffff


	//   ....[15]....
        /*0408*/ 	.word	0xffffffff


	//   ....[16]....
        /*040c*/ 	.word	0xffffffff


	//   ....[17]....
        /*0410*/ 	.word	0xffffffff


	//   ....[18]....
        /*0414*/ 	.word	0xffffffff


	//   ....[19]....
        /*0418*/ 	.word	0xffffffff


	//   ....[20]....
        /*041c*/ 	.word	0xffffffff


	//   ....[21]....
        /*0420*/ 	.word	0xffffffff


	//   ....[22]....
        /*0424*/ 	.word	0xffffffff


	//   ....[23]....
        /*0428*/ 	.word	0xffffffff


	//   ....[24]....
        /*042c*/ 	.word	0xffffffff


	//   ....[25]....
        /*0430*/ 	.word	0xffffffff


	//   ....[26]....
        /*0434*/ 	.word	0xffffffff


	//   ....[27]....
        /*0438*/ 	.word	0xffffffff


	//   ....[28]....
        /*043c*/ 	.word	0xffffffff


	//   ....[29]....
        /*0440*/ 	.word	0xffffffff


	//   ....[30]....
        /*0444*/ 	.word	0xffffffff


	//   ....[31]....
        /*0448*/ 	.word	0xffffffff


	//   ....[32]....
        /*044c*/ 	.word	0xffffffff


	//   ....[33]....
        /*0450*/ 	.word	0xffffffff


	//   ....[34]....
        /*0454*/ 	.word	0xffffffff


	//   ....[35]....
        /*0458*/ 	.word	0xffffffff


	//   ....[36]....
        /*045c*/ 	.word	0xffffffff


	//   ....[37]....
        /*0460*/ 	.word	0xffffffff


	//   ....[38]....
        /*0464*/ 	.word	0xffffffff


	//   ....[39]....
        /*0468*/ 	.word	0xffffffff


	//   ....[40]....
        /*046c*/ 	.word	0xffffffff


	//   ....[41]....
        /*0470*/ 	.word	0xffffffff


	//   ....[42]....
        /*0474*/ 	.word	0xffffffff


	//   ....[43]....
        /*0478*/ 	.word	0xffffffff


	//   ....[44]....
        /*047c*/ 	.word	0xffffffff


	//   ....[45]....
        /*0480*/ 	.word	0xffffffff


	//   ....[46]....
        /*0484*/ 	.word	0xffffffff


	//   ....[47]....
        /*0488*/ 	.word	0xffffffff


	//   ....[48]....
        /*048c*/ 	.word	0xffffffff


	//   ....[49]....
        /*0490*/ 	.word	0xffffffff


	//   ....[50]....
        /*0494*/ 	.word	0xffffffff


	//   ....[51]....
        /*0498*/ 	.word	0xffffffff


	//   ....[52]....
        /*049c*/ 	.word	0xffffffff


	//   ....[53]....
        /*04a0*/ 	.word	0xffffffff


	//   ....[54]....
        /*04a4*/ 	.word	0xffffffff


	//   ....[55]....
        /*04a8*/ 	.word	0xffffffff


	//   ....[56]....
        /*04ac*/ 	.word	0xffffffff


	//   ....[57]....
        /*04b0*/ 	.word	0xffffffff


	//   ....[58]....
        /*04b4*/ 	.word	0xffffffff


	//   ....[59]....
        /*04b8*/ 	.word	0xffffffff


	//   ....[60]....
        /*04bc*/ 	.word	0xffffffff


	//   ....[61]....
        /*04c0*/ 	.word	0xffffffff


	//   ....[62]....
        /*04c4*/ 	.word	0xffffffff


	//   ....[63]....
        /*04c8*/ 	.word	0xffffffff


	//   ....[64]....
        /*04cc*/ 	.word	0xffffffff


	//   ....[65]....
        /*04d0*/ 	.word	0xffffffff


	//   ....[66]....
        /*04d4*/ 	.word	0xffffffff


	//   ....[67]....
        /*04d8*/ 	.word	0xffffffff


	//   ....[68]....
        /*04dc*/ 	.word	0xffffffff


	//   ....[69]....
        /*04e0*/ 	.word	0xffffffff


	//   ....[70]....
        /*04e4*/ 	.word	0xffffffff


	//   ....[71]....
        /*04e8*/ 	.word	0xffffffff


	//   ....[72]....
        /*04ec*/ 	.word	0xffffffff


	//   ....[73]....
        /*04f0*/ 	.word	0xffffffff


	//   ....[74]....
        /*04f4*/ 	.word	0xffffffff


	//   ....[75]....
        /*04f8*/ 	.word	0xffffffff


	//   ....[76]....
        /*04fc*/ 	.word	0xffffffff


	//   ....[77]....
        /*0500*/ 	.word	0xffffffff


	//   ....[78]....
        /*0504*/ 	.word	0xffffffff


	//   ....[79]....
        /*0508*/ 	.word	0xffffffff


	//   ....[80]....
        /*050c*/ 	.word	0xffffffff


	//   ....[81]....
        /*0510*/ 	.word	0xffffffff


	//   ....[82]....
        /*0514*/ 	.word	0xffffffff


	//   ....[83]....
        /*0518*/ 	.word	0xffffffff


	//   ....[84]....
        /*051c*/ 	.word	0xffffffff


	//   ....[85]....
        /*0520*/ 	.word	0xffffffff


	//   ....[86]....
        /*0524*/ 	.word	0xffffffff


	//   ....[87]....
        /*0528*/ 	.word	0xffffffff


	//   ....[88]....
        /*052c*/ 	.word	0xffffffff


	//   ....[89]....
        /*0530*/ 	.word	0xffffffff


	//   ....[90]....
        /*0534*/ 	.word	0xffffffff


	//   ....[91]....
        /*0538*/ 	.word	0xffffffff


	//   ....[92]....
        /*053c*/ 	.word	0xffffffff


	//   ....[93]....
        /*0540*/ 	.word	0xffffffff


	//   ....[94]....
        /*0544*/ 	.word	0xffffffff


	//   ....[95]....
        /*0548*/ 	.word	0x0500000f


	//   ....[96]....
        /*054c*/ 	.word	0x0500000f


	//   ....[97]....
        /*0550*/ 	.word	0x0500000f


	//   ....[98]....
        /*0554*/ 	.word	0x0500000f


	//   ....[99]....
        /*0558*/ 	.word	0x0500000f


	//   ....[100]....
        /*055c*/ 	.word	0x0500000f


	//   ....[101]....
        /*0560*/ 	.word	0x0500000f


	//   ....[102]....
        /*0564*/ 	.word	0x0500000f


	//   ....[103]....
        /*0568*/ 	.word	0x0500000f


	//   ....[104]....
        /*056c*/ 	.word	0x0500000f


	//   ....[105]....
        /*0570*/ 	.word	0x0500000f


	//   ....[106]....
        /*0574*/ 	.word	0x0500000f


	//   ....[107]....
        /*0578*/ 	.word	0x0500000f


	//   ....[108]....
        /*057c*/ 	.word	0x0500000f


	//   ....[109]....
        /*0580*/ 	.word	0x0500000f


	//   ....[110]....
        /*0584*/ 	.word	0x0500000f


	//   ....[111]....
        /*0588*/ 	.word	0x0500000f


	//   ....[112]....
        /*058c*/ 	.word	0x0500000f


	//   ....[113]....
        /*0590*/ 	.word	0x0500000f


	//   ....[114]....
        /*0594*/ 	.word	0x0500000f


	//   ....[115]....
        /*0598*/ 	.word	0x0500000f


	//   ....[116]....
        /*059c*/ 	.word	0x0500000f


	//   ....[117]....
        /*05a0*/ 	.word	0x0500000f


	//   ....[118]....
        /*05a4*/ 	.word	0x0500000f


	//   ....[119]....
        /*05a8*/ 	.word	0x0500000f


	//   ....[120]....
        /*05ac*/ 	.word	0x0500000f


	//   ....[121]....
        /*05b0*/ 	.word	0x0500000f


	//----- nvinfo : EIATTR_COOP_GROUP_INSTR_OFFSETS
	.align		4
.L_378:
        /*05b4*/ 	.byte	0x04, 0x28
        /*05b6*/ 	.short	(.L_380 - .L_379)


	//   ....[0]....
.L_379:
        /*05b8*/ 	.word	0x00000060


	//   ....[1]....
        /*05bc*/ 	.word	0x00000140


	//   ....[2]....
        /*05c0*/ 	.word	0x00000190


	//   ....[3]....
        /*05c4*/ 	.word	0x00000380


	//   ....[4]....
        /*05c8*/ 	.word	0x000004e0


	//   ....[5]....
        /*05cc*/ 	.word	0x00000600


	//   ....[6]....
        /*05d0*/ 	.word	0x00000760


	//   ....[7]....
        /*05d4*/ 	.word	0x00001da0


	//   ....[8]....
        /*05d8*/ 	.word	0x00003e90


	//   ....[9]....
        /*05dc*/ 	.word	0x000044e0


	//   ....[10]....
        /*05e0*/ 	.word	0x00005060


	//   ....[11]....
        /*05e4*/ 	.word	0x00005680


	//   ....[12]....
        /*05e8*/ 	.word	0x00005700


	//   ....[13]....
        /*05ec*/ 	.word	0x00005970


	//   ....[14]....
        /*05f0*/ 	.word	0x000059e0


	//   ....[15]....
        /*05f4*/ 	.word	0x00006320


	//   ....[16]....
        /*05f8*/ 	.word	0x000068e0


	//   ....[17]....
        /*05fc*/ 	.word	0x00006e60


	//   ....[18]....
        /*0600*/ 	.word	0x00007550


	//   ....[19]....
        /*0604*/ 	.word	0x00007650


	//   ....[20]....
        /*0608*/ 	.word	0x00007a60


	//   ....[21]....
        /*060c*/ 	.word	0x00007c30


	//   ....[22]....
        /*0610*/ 	.word	0x00008c20


	//   ....[23]....
        /*0614*/ 	.word	0x00009600


	//   ....[24]....
        /*0618*/ 	.word	0x00009690


	//   ....[25]....
        /*061c*/ 	.word	0x00009980


	//   ....[26]....
        /*0620*/ 	.word	0x00009ad0


	//   ....[27]....
        /*0624*/ 	.word	0x0000aba0


	//   ....[28]....
        /*0628*/ 	.word	0x0000b040


	//   ....[29]....
        /*062c*/ 	.word	0x0000b5f0


	//   ....[30]....
        /*0630*/ 	.word	0x0000bc70


	//   ....[31]....
        /*0634*/ 	.word	0x0000bd40


	//   ....[32]....
        /*0638*/ 	.word	0x0000c0f0


	//   ....[33]....
        /*063c*/ 	.word	0x0000c1d0


	//   ....[34]....
        /*0640*/ 	.word	0x0000d340


	//   ....[35]....
        /*0644*/ 	.word	0x0000d380


	//   ....[36]....
        /*0648*/ 	.word	0x0000d3b0


	//   ....[37]....
        /*064c*/ 	.word	0x0000d420


	//   ....[38]....
        /*0650*/ 	.word	0x0000d450


	//   ....[39]....
        /*0654*/ 	.word	0x0000eda0


	//   ....[40]....
        /*0658*/ 	.word	0x0000f3e0


	//   ....[41]....
        /*065c*/ 	.word	0x0000f410


	//   ....[42]....
        /*0660*/ 	.word	0x0000f430


	//   ....[43]....
        /*0664*/ 	.word	0x0000f450


	//   ....[44]....
        /*0668*/ 	.word	0x0000fae0


	//   ....[45]....
        /*066c*/ 	.word	0x0000faf0


	//   ....[46]....
        /*0670*/ 	.word	0x0000fd20


	//   ....[47]....
        /*0674*/ 	.word	0x0000fd40


	//   ....[48]....
        /*0678*/ 	.word	0x000108e0


	//   ....[49]....
        /*067c*/ 	.word	0x00010910


	//   ....[50]....
        /*0680*/ 	.word	0x00010b50


	//   ....[51]....
        /*0684*/ 	.word	0x00010b70


	//   ....[52]....
        /*0688*/ 	.word	0x00010e30


	//   ....[53]....
        /*068c*/ 	.word	0x00011000


	//   ....[54]....
        /*0690*/ 	.word	0x00011030


	//   ....[55]....
        /*0694*/ 	.word	0x00011060


	//   ....[56]....
        /*0698*/ 	.word	0x00011090


	//   ....[57]....
        /*069c*/ 	.word	0x000110c0


	//   ....[58]....
        /*06a0*/ 	.word	0x000110f0


	//   ....[59]....
        /*06a4*/ 	.word	0x00011260


	//   ....[60]....
        /*06a8*/ 	.word	0x00011290


	//   ....[61]....
        /*06ac*/ 	.word	0x000112c0


	//   ....[62]....
        /*06b0*/ 	.word	0x000112f0


	//   ....[63]....
        /*06b4*/ 	.word	0x00011320


	//   ....[64]....
        /*06b8*/ 	.word	0x00011350


	//   ....[65]....
        /*06bc*/ 	.word	0x000113f0


	//   ....[66]....
        /*06c0*/ 	.word	0x00011450


	//   ....[67]....
        /*06c4*/ 	.word	0x000114e0


	//   ....[68]....
        /*06c8*/ 	.word	0x000129a0


	//   ....[69]....
        /*06cc*/ 	.word	0x000134d0


	//   ....[70]....
        /*06d0*/ 	.word	0x000134f0


	//   ....[71]....
        /*06d4*/ 	.word	0x000135a0


	//   ....[72]....
        /*06d8*/ 	.word	0x000135b0


	//   ....[73]....
        /*06dc*/ 	.word	0x00013630


	//   ....[74]....
        /*06e0*/ 	.word	0x00013640


	//   ....[75]....
        /*06e4*/ 	.word	0x00013650


	//   ....[76]....
        /*06e8*/ 	.word	0x00013660


	//   ....[77]....
        /*06ec*/ 	.word	0x00017130


	//   ....[78]....
        /*06f0*/ 	.word	0x00017160


	//   ....[79]....
        /*06f4*/ 	.word	0x000171a0


	//   ....[80]....
        /*06f8*/ 	.word	0x000171d0


	//   ....[81]....
        /*06fc*/ 	.word	0x00017200


	//   ....[82]....
        /*0700*/ 	.word	0x00017230


	//   ....[83]....
        /*0704*/ 	.word	0x00017260


	//   ....[84]....
        /*0708*/ 	.word	0x00017290


	//   ....[85]....
        /*070c*/ 	.word	0x00017410


	//   ....[86]....
        /*0710*/ 	.word	0x00017440


	//   ....[87]....
        /*0714*/ 	.word	0x00017470


	//   ....[88]....
        /*0718*/ 	.word	0x000174a0


	//   ....[89]....
        /*071c*/ 	.word	0x000174d0


	//   ....[90]....
        /*0720*/ 	.word	0x00017500


	//   ....[91]....
        /*0724*/ 	.word	0x000175c0


	//   ....[92]....
        /*0728*/ 	.word	0x000175e0


	//   ....[93]....
        /*072c*/ 	.word	0x00017650


	//   ....[94]....
        /*0730*/ 	.word	0x00017d10


	//   ....[95]....
        /*0734*/ 	.word	0x00018420


	//   ....[96]....
        /*0738*/ 	.word	0x000185e0


	//   ....[97]....
        /*073c*/ 	.word	0x00018630


	//   ....[98]....
        /*0740*/ 	.word	0x00018690


	//   ....[99]....
        /*0744*/ 	.word	0x00018780


	//   ....[100]....
        /*0748*/ 	.word	0x000187e0


	//   ....[101]....
        /*074c*/ 	.word	0x000188d0


	//   ....[102]....
        /*0750*/ 	.word	0x00018930


	//   ....[103]....
        /*0754*/ 	.word	0x00018a00


	//   ....[104]....
        /*0758*/ 	.word	0x00018d30


	//   ....[105]....
        /*075c*/ 	.word	0x00018dd0


	//   ....[106]....
        /*0760*/ 	.word	0x00018ef0


	//   ....[107]....
        /*0764*/ 	.word	0x00018f60


	//   ....[108]....
        /*0768*/ 	.word	0x00018fd0


	//   ....[109]....
        /*076c*/ 	.word	0x00019040


	//   ....[110]....
        /*0770*/ 	.word	0x000190b0


	//   ....[111]....
        /*0774*/ 	.word	0x00019130


	//   ....[112]....
        /*0778*/ 	.word	0x000191c0


	//   ....[113]....
        /*077c*/ 	.word	0x00019250


	//   ....[114]....
        /*0780*/ 	.word	0x000192c0


	//   ....[115]....
        /*0784*/ 	.word	0x00019330


	//   ....[116]....
        /*0788*/ 	.word	0x000193a0


	//   ....[117]....
        /*078c*/ 	.word	0x00019420


	//   ....[118]....
        /*0790*/ 	.word	0x00019490


	//   ....[119]....
        /*0794*/ 	.word	0x00019530


	//   ....[120]....
        /*0798*/ 	.word	0x000195c0


	//   ....[121]....
        /*079c*/ 	.word	0x000196f0


	//----- nvinfo : EIATTR_REG_RECONFIG
	.align		4
.L_380:
        /*07a0*/ 	.byte	0x01, 0x54
	.zero		2


	//----- nvinfo : EIATTR_SYSCALL_OFFSETS
	.align		4
        /*07a4*/ 	.byte	0x04, 0x46
        /*07a6*/ 	.short	(.L_382 - .L_381)


	//   ....[0]....
.L_381:
        /*07a8*/ 	.word	0x00004060


	//   ....[1]....
        /*07ac*/ 	.word	0x000125e0


	//   ....[2]....
        /*07b0*/ 	.word	0x00012730


	//   ....[3]....
        /*07b4*/ 	.word	0x00012820


	//   ....[4]....
        /*07b8*/ 	.word	0x00013090


	//----- nvinfo : EIATTR_MBARRIER_INSTR_OFFSETS
	.align		4
.L_382:
        /*07bc*/ 	.byte	0x04, 0x39
        /*07be*/ 	.short	(.L_384 - .L_383)


	//   ....[0]....
.L_383:
        /*07c0*/ 	.word	0x00000270
        /*07c4*/ 	.word	0x000000ff
        /*07c8*/ 	.word	0x00028c00
        /*07cc*/ 	.short	0x0100
        /*07ce*/ 	.byte	0x08
	.zero		1


	//   ....[1]....
        /*07d0*/ 	.word	0x00000280
        /*07d4*/ 	.word	0x000000ff
        /*07d8*/ 	.word	0x00028c20
        /*07dc*/ 	.short	0x0100
        /*07de*/ 	.byte	0x08
	.zero		1


	//   ....[2]....
        /*07e0*/ 	.word	0x00000330
        /*07e4*/ 	.word	0x000000ff
        /*07e8*/ 	.word	0x00028c30
        /*07ec*/ 	.short	0x0100
        /*07ee*/ 	.byte	0x06
	.zero		1


	//   ....[3]....
        /*07f0*/ 	.word	0x00000340
        /*07f4*/ 	.word	0x000000ff
        /*07f8*/ 	.word	0x00028c40
        /*07fc*/ 	.short	0x0100
        /*07fe*/ 	.byte	0x06
	.zero		1


	//   ....[4]....
        /*0800*/ 	.word	0x00000350
        /*0804*/ 	.word	0x000000ff
        /*0808*/ 	.word	0x00028c38
        /*080c*/ 	.short	0x0100
        /*080e*/ 	.byte	0x06
	.zero		1


	//   ....[5]....
        /*0810*/ 	.word	0x00000360
        /*0814*/ 	.word	0x000000ff
        /*0818*/ 	.word	0x00028c48
        /*081c*/ 	.short	0x0100
        /*081e*/ 	.byte	0x06
	.zero		1


	//   ....[6]....
        /*0820*/ 	.word	0x00000490
        /*0824*/ 	.word	0x000000ff
        /*0828*/ 	.word	0x00028c50
        /*082c*/ 	.short	0x0100
        /*082e*/ 	.byte	0x08
	.zero		1


	//   ....[7]....
        /*0830*/ 	.word	0x000004a0
        /*0834*/ 	.word	0x000000ff
        /*0838*/ 	.word	0x00028c60
        /*083c*/ 	.short	0x0100
        /*083e*/ 	.byte	0x08
	.zero		1


	//   ....[8]....
        /*0840*/ 	.word	0x000004b0
        /*0844*/ 	.word	0x000000ff
        /*0848*/ 	.word	0x00028c58
        /*084c*/ 	.short	0x0100
        /*084e*/ 	.byte	0x08
	.zero		1


	//   ....[9]....
        /*0850*/ 	.word	0x000004c0
        /*0854*/ 	.word	0x000000ff
        /*0858*/ 	.word	0x00028c68
        /*085c*/ 	.short	0x0100
        /*085e*/ 	.byte	0x08
	.zero		1


	//   ....[10]....
        /*0860*/ 	.word	0x000005b0
        /*0864*/ 	.word	0x000000ff
        /*0868*/ 	.word	0x00028c70
        /*086c*/ 	.short	0x0100
        /*086e*/ 	.byte	0x06
	.zero		1


	//   ....[11]....
        /*0870*/ 	.word	0x000005c0
        /*0874*/ 	.word	0x000000ff
        /*0878*/ 	.word	0x00028c80
        /*087c*/ 	.short	0x0100
        /*087e*/ 	.byte	0x06
	.zero		1


	//   ....[12]....
        /*0880*/ 	.word	0x000005d0
        /*0884*/ 	.word	0x000000ff
        /*0888*/ 	.word	0x00028c78
        /*088c*/ 	.short	0x0100
        /*088e*/ 	.byte	0x06
	.zero		1


	//   ....[13]....
        /*0890*/ 	.word	0x000005e0
        /*0894*/ 	.word	0x000000ff
        /*0898*/ 	.word	0x00028c88
        /*089c*/ 	.short	0x0100
        /*089e*/ 	.byte	0x06
	.zero		1


	//   ....[14]....
        /*08a0*/ 	.word	0x00000710
        /*08a4*/ 	.word	0x000000ff
        /*08a8*/ 	.word	0x00028c90
        /*08ac*/ 	.short	0x0100
        /*08ae*/ 	.byte	0x08
	.zero		1


	//   ....[15]....
        /*08b0*/ 	.word	0x00000720
        /*08b4*/ 	.word	0x000000ff
        /*08b8*/ 	.word	0x00028ca0
        /*08bc*/ 	.short	0x0100
        /*08be*/ 	.byte	0x08
	.zero		1


	//   ....[16]....
        /*08c0*/ 	.word	0x00000730
        /*08c4*/ 	.word	0x000000ff
        /*08c8*/ 	.word	0x00028c98
        /*08cc*/ 	.short	0x0100
        /*08ce*/ 	.byte	0x08
	.zero		1


	//   ....[17]....
        /*08d0*/ 	.word	0x00000740
        /*08d4*/ 	.word	0x000000ff
        /*08d8*/ 	.word	0x00028ca8
        /*08dc*/ 	.short	0x0100
        /*08de*/ 	.byte	0x08
	.zero		1


	//   ....[18]....
        /*08e0*/ 	.word	0x00000870
        /*08e4*/ 	.word	0x000000ff
        /*08e8*/ 	.word	0x00028cb0
        /*08ec*/ 	.short	0x0100
        /*08ee*/ 	.byte	0x08
	.zero		1


	//   ....[19]....
        /*08f0*/ 	.word	0x00000880
        /*08f4*/ 	.word	0x000000ff
        /*08f8*/ 	.word	0x00028cc0
        /*08fc*/ 	.short	0x0100
        /*08fe*/ 	.byte	0x08
	.zero		1


	//   ....[20]....
        /*0900*/ 	.word	0x00000890
        /*0904*/ 	.word	0x000000ff
        /*0908*/ 	.word	0x00028cb8
        /*090c*/ 	.short	0x0100
        /*090e*/ 	.byte	0x08
	.zero		1


	//   ....[21]....
        /*0910*/ 	.word	0x000008a0
        /*0914*/ 	.word	0x000000ff
        /*0918*/ 	.word	0x00028cc8
        /*091c*/ 	.short	0x0100
        /*091e*/ 	.byte	0x08
	.zero		1


	//   ....[22]....
        /*0920*/ 	.word	0x00001eb0
        /*0924*/ 	.word	0x000000ff
        /*0928*/ 	.word	0x00028c50
        /*092c*/ 	.short	0x010a
        /*092e*/ 	.byte	0x15
	.zero		1


	//   ....[23]....
        /*0930*/ 	.word	0x00002180
        /*0934*/ 	.word	0x00000000
        /*0938*/ 	.word	0x00000000
        /*093c*/ 	.short	0x0101
        /*093e*/ 	.byte	0x3f
	.zero		1


	//   ....[24]....
        /*0940*/ 	.word	0x00002ac0
        /*0944*/ 	.word	0x000000ff
        /*0948*/ 	.word	0x00028c50
        /*094c*/ 	.short	0x010a
        /*094e*/ 	.byte	0x15
	.zero		1


	//   ....[25]....
        /*0950*/ 	.word	0x00002b00
        /*0954*/ 	.word	0x000000ff
        /*0958*/ 	.word	0x00028c50
        /*095c*/ 	.short	0x010a
        /*095e*/ 	.byte	0x15
	.zero		1


	//   ....[26]....
        /*0960*/ 	.word	0x00002cd0
        /*0964*/ 	.word	0x00000000
        /*0968*/ 	.word	0x00000000
        /*096c*/ 	.short	0x0101
        /*096e*/ 	.byte	0x3f
	.zero		1


	//   ....[27]....
        /*0970*/ 	.word	0x000040e0
        /*0974*/ 	.word	0x000000ff
        /*0978*/ 	.word	0x00028c00
        /*097c*/ 	.short	0x010a
        /*097e*/ 	.byte	0x2e
	.zero		1


	//   ....[28]....
        /*0980*/ 	.word	0x00004160
        /*0984*/ 	.word	0x00000007
        /*0988*/ 	.word	0x00028c30
        /*098c*/ 	.short	0x010a
        /*098e*/ 	.byte	0x3f
	.zero		1


	//   ....[29]....
        /*0990*/ 	.word	0x000041a0
        /*0994*/ 	.word	0x00000007
        /*0998*/ 	.word	0x00028c30
        /*099c*/ 	.short	0x010a
        /*099e*/ 	.byte	0x3f
	.zero		1


	//   ....[30]....
        /*09a0*/ 	.word	0x00004590
        /*09a4*/ 	.word	0x00000003
        /*09a8*/ 	.word	0x00000000
        /*09ac*/ 	.short	0x0101
        /*09ae*/ 	.byte	0x3f
	.zero		1


	//   ....[31]....
        /*09b0*/ 	.word	0x00006040
        /*09b4*/ 	.word	0x00000007
        /*09b8*/ 	.word	0x00028c50
        /*09bc*/ 	.short	0x010a
        /*09be*/ 	.byte	0x3f
	.zero		1


	//   ....[32]....
        /*09c0*/ 	.word	0x00006080
        /*09c4*/ 	.word	0x00000007
        /*09c8*/ 	.word	0x00028c50
        /*09cc*/ 	.short	0x010a
        /*09ce*/ 	.byte	0x3f
	.zero		1


	//   ....[33]....
        /*09d0*/ 	.word	0x00006340
        /*09d4*/ 	.word	0x00000007
        /*09d8*/ 	.word	0x00000000
        /*09dc*/ 	.short	0x0101
        /*09de*/ 	.byte	0x3f
	.zero		1


	//   ....[34]....
        /*09e0*/ 	.word	0x000065d0
        /*09e4*/ 	.word	0x000000ff
        /*09e8*/ 	.word	0x00028c30
        /*09ec*/ 	.short	0x010a
        /*09ee*/ 	.byte	0x1b
	.zero		1


	//   ....[35]....
        /*09f0*/ 	.word	0x00006610
        /*09f4*/ 	.word	0x000000ff
        /*09f8*/ 	.word	0x00028c30
        /*09fc*/ 	.short	0x010a
        /*09fe*/ 	.byte	0x1b
	.zero		1


	//   ....[36]....
        /*0a00*/ 	.word	0x00006a60
        /*0a04*/ 	.word	0x0000000a
        /*0a08*/ 	.word	0x00000000
        /*0a0c*/ 	.short	0x0101
        /*0a0e*/ 	.byte	0x3f
	.zero		1


	//   ....[37]....
        /*0a10*/ 	.word	0x00008970
        /*0a14*/ 	.word	0x000000ff
        /*0a18*/ 	.word	0x00028c50
        /*0a1c*/ 	.short	0x010a
        /*0a1e*/ 	.byte	0x1b
	.zero		1


	//   ....[38]....
        /*0a20*/ 	.word	0x000089b0
        /*0a24*/ 	.word	0x000000ff
        /*0a28*/ 	.word	0x00028c50
        /*0a2c*/ 	.short	0x010a
        /*0a2e*/ 	.byte	0x1b
	.zero		1


	//   ....[39]....
        /*0a30*/ 	.word	0x00008c40
        /*0a34*/ 	.word	0x00000015
        /*0a38*/ 	.word	0x00000000
        /*0a3c*/ 	.short	0x0101
        /*0a3e*/ 	.byte	0x3f
	.zero		1


	//   ....[40]....
        /*0a40*/ 	.word	0x00009030
        /*0a44*/ 	.word	0x000000ff
        /*0a48*/ 	.word	0x00028c30
        /*0a4c*/ 	.short	0x010a
        /*0a4e*/ 	.byte	0x19
	.zero		1


	//   ....[41]....
        /*0a50*/ 	.word	0x00009070
        /*0a54*/ 	.word	0x000000ff
        /*0a58*/ 	.word	0x00028c30
        /*0a5c*/ 	.short	0x010a
        /*0a5e*/ 	.byte	0x19
	.zero		1


	//   ....[42]....
        /*0a60*/ 	.word	0x00009e20
        /*0a64*/ 	.word	0x00000098
        /*0a68*/ 	.word	0x00000000
        /*0a6c*/ 	.short	0x0101
        /*0a6e*/ 	.byte	0x3f
	.zero		1


	//   ....[43]....
        /*0a70*/ 	.word	0x0000a910
        /*0a74*/ 	.word	0x000000ff
        /*0a78*/ 	.word	0x00028c50
        /*0a7c*/ 	.short	0x010a
        /*0a7e*/ 	.byte	0x19
	.zero		1


	//   ....[44]....
        /*0a80*/ 	.word	0x0000a950
        /*0a84*/ 	.word	0x000000ff
        /*0a88*/ 	.word	0x00028c50
        /*0a8c*/ 	.short	0x010a
        /*0a8e*/ 	.byte	0x19
	.zero		1


	//   ....[45]....
        /*0a90*/ 	.word	0x0000abc0
        /*0a94*/ 	.word	0x000000aa
        /*0a98*/ 	.word	0x00000000
        /*0a9c*/ 	.short	0x0101
        /*0a9e*/ 	.byte	0x3f
	.zero		1


	//   ....[46]....
        /*0aa0*/ 	.word	0x0000ad20
        /*0aa4*/ 	.word	0x000000ff
        /*0aa8*/ 	.word	0x00028c30
        /*0aac*/ 	.short	0x010a
        /*0aae*/ 	.byte	0x1a
	.zero		1


	//   ....[47]....
        /*0ab0*/ 	.word	0x0000ad60
        /*0ab4*/ 	.word	0x000000ff
        /*0ab8*/ 	.word	0x00028c30
        /*0abc*/ 	.short	0x010a
        /*0abe*/ 	.byte	0x1a
	.zero		1


	//   ....[48]....
        /*0ac0*/ 	.word	0x0000b190
        /*0ac4*/ 	.word	0x0000000a
        /*0ac8*/ 	.word	0x00000000
        /*0acc*/ 	.short	0x0101
        /*0ace*/ 	.byte	0x3f
	.zero		1


	//   ....[49]....
        /*0ad0*/ 	.word	0x0000d090
        /*0ad4*/ 	.word	0x000000ff
        /*0ad8*/ 	.word	0x00028c50
        /*0adc*/ 	.short	0x010a
        /*0ade*/ 	.byte	0x1a
	.zero		1


	//   ....[50]....
        /*0ae0*/ 	.word	0x0000d0d0
        /*0ae4*/ 	.word	0x000000ff
        /*0ae8*/ 	.word	0x00028c50
        /*0aec*/ 	.short	0x010a
        /*0aee*/ 	.byte	0x1a
	.zero		1


	//   ....[51]....
        /*0af0*/ 	.word	0x0000d360
        /*0af4*/ 	.word	0x00000015
        /*0af8*/ 	.word	0x00000000
        /*0afc*/ 	.short	0x0101
        /*0afe*/ 	.byte	0x3f
	.zero		1


	//   ....[52]....
        /*0b00*/ 	.word	0x0000fac0
        /*0b04*/ 	.word	0x000000ff
        /*0b08*/ 	.word	0x00000000
        /*0b0c*/ 	.short	0x0101
        /*0b0e*/ 	.byte	0x04
	.zero		1


	//   ....[53]....
        /*0b10*/ 	.word	0x00012c30
        /*0b14*/ 	.word	0x00000000
        /*0b18*/ 	.word	0x00028c40
        /*0b1c*/ 	.short	0x010a
        /*0b1e*/ 	.byte	0x3f
	.zero		1


	//   ....[54]....
        /*0b20*/ 	.word	0x00013760
        /*0b24*/ 	.word	0x00000008
        /*0b28*/ 	.word	0x00028c00
        /*0b2c*/ 	.short	0x0107
        /*0b2e*/ 	.byte	0x3f
	.zero		1


	//   ....[55]....
        /*0b30*/ 	.word	0x00013860
        /*0b34*/ 	.word	0x00000002
        /*0b38*/ 	.word	0x00028c00
        /*0b3c*/ 	.short	0x0101
        /*0b3e*/ 	.byte	0x3f
	.zero		1


	//   ....[56]....
        /*0b40*/ 	.word	0x00013880
        /*0b44*/ 	.word	0x00000002
        /*0b48*/ 	.word	0x00028c20
        /*0b4c*/ 	.short	0x010a
        /*0b4e*/ 	.byte	0x3f
	.zero		1


	//   ....[57]....
        /*0b50*/ 	.word	0x00013980
        /*0b54*/ 	.word	0x00000000
        /*0b58*/ 	.word	0x00028c60
        /*0b5c*/ 	.short	0x010a
        /*0b5e*/ 	.byte	0x3f
	.zero		1


	//   ....[58]....
        /*0b60*/ 	.word	0x00014600
        /*0b64*/ 	.word	0x00000003
        /*0b68*/ 	.word	0x00028c40
        /*0b6c*/ 	.short	0x010a
        /*0b6e*/ 	.byte	0x3f
	.zero		1


	//   ....[59]....
        /*0b70*/ 	.word	0x00014850
        /*0b74*/ 	.word	0x00000003
        /*0b78*/ 	.word	0x00028c60
        /*0b7c*/ 	.short	0x010a
        /*0b7e*/ 	.byte	0x3f
	.zero		1


	//   ....[60]....
        /*0b80*/ 	.word	0x00015470
        /*0b84*/ 	.word	0x00000004
        /*0b88*/ 	.word	0x00028c40
        /*0b8c*/ 	.short	0x010a
        /*0b8e*/ 	.byte	0x3f
	.zero		1


	//   ....[61]....
        /*0b90*/ 	.word	0x000156b0
        /*0b94*/ 	.word	0x00000004
        /*0b98*/ 	.word	0x00028c60
        /*0b9c*/ 	.short	0x010a
        /*0b9e*/ 	.byte	0x3f
	.zero		1


	//   ....[62]....
        /*0ba0*/ 	.word	0x00016240
        /*0ba4*/ 	.word	0x00000004
        /*0ba8*/ 	.word	0x00028c40
        /*0bac*/ 	.short	0x010a
        /*0bae*/ 	.byte	0x3f
	.zero		1


	//   ....[63]....
        /*0bb0*/ 	.word	0x00016490
        /*0bb4*/ 	.word	0x00000004
        /*0bb8*/ 	.word	0x00028c60
        /*0bbc*/ 	.short	0x010a
        /*0bbe*/ 	.byte	0x3f
	.zero		1


	//   ....[64]....
        /*0bc0*/ 	.word	0x00017c90
        /*0bc4*/ 	.word	0x00000000
        /*0bc8*/ 	.word	0x00028c20
        /*0bcc*/ 	.short	0x010a
        /*0bce*/ 	.byte	0x3f
	.zero		1


	//   ....[65]....
        /*0bd0*/ 	.word	0x00017e50
        /*0bd4*/ 	.word	0x00000006
        /*0bd8*/ 	.word	0x00000000
        /*0bdc*/ 	.short	0x010a
        /*0bde*/ 	.byte	0x3f
	.zero		1


	//   ....[66]....
        /*0be0*/ 	.word	0x00017ec0
        /*0be4*/ 	.word	0x00000007
        /*0be8*/ 	.word	0x00000000
        /*0bec*/ 	.short	0x010a
        /*0bee*/ 	.byte	0x3f
	.zero		1


	//   ....[67]....
        /*0bf0*/ 	.word	0x00017f30
        /*0bf4*/ 	.word	0x00000004
        /*0bf8*/ 	.word	0x00000000
        /*0bfc*/ 	.short	0x010a
        /*0bfe*/ 	.byte	0x3f
	.zero		1


	//   ....[68]....
        /*0c00*/ 	.word	0x00017f60
        /*0c04*/ 	.word	0x00000003
        /*0c08*/ 	.word	0x00000000
        /*0c0c*/ 	.short	0x010a
        /*0c0e*/ 	.byte	0x3f
	.zero		1


	//   ....[69]....
        /*0c10*/ 	.word	0x00017fd0
        /*0c14*/ 	.word	0x00000003
        /*0c18*/ 	.word	0x00028c50
        /*0c1c*/ 	.short	0x010a
        /*0c1e*/ 	.byte	0x3f
	.zero		1


	//   ....[70]....
        /*0c20*/ 	.word	0x00018030
        /*0c24*/ 	.word	0x00000003
        /*0c28*/ 	.word	0x00028c50
        /*0c2c*/ 	.short	0x010a
        /*0c2e*/ 	.byte	0x3f
	.zero		1


	//   ....[71]....
        /*0c30*/ 	.word	0x00018090
        /*0c34*/ 	.word	0x00000003
        /*0c38*/ 	.word	0x00028c00
        /*0c3c*/ 	.short	0x010a
        /*0c3e*/ 	.byte	0x3f
	.zero		1


	//   ....[72]....
        /*0c40*/ 	.word	0x000180e0
        /*0c44*/ 	.word	0x00000007
        /*0c48*/ 	.word	0x00028c30
        /*0c4c*/ 	.short	0x010a
        /*0c4e*/ 	.byte	0x3f
	.zero		1


	//   ....[73]....
        /*0c50*/ 	.word	0x00018130
        /*0c54*/ 	.word	0x00000007
        /*0c58*/ 	.word	0x00028c50
        /*0c5c*/ 	.short	0x010a
        /*0c5e*/ 	.byte	0x3f
	.zero		1


	//   ....[74]....
        /*0c60*/ 	.word	0x00018190
        /*0c64*/ 	.word	0x00000009
        /*0c68*/ 	.word	0x00028c30
        /*0c6c*/ 	.short	0x010a
        /*0c6e*/ 	.byte	0x3f
	.zero		1


	//   ....[75]....
        /*0c70*/ 	.word	0x000181e0
        /*0c74*/ 	.word	0x00000015
        /*0c78*/ 	.word	0x00028c50
        /*0c7c*/ 	.short	0x010a
        /*0c7e*/ 	.byte	0x3f
	.zero		1


	//   ....[76]....
        /*0c80*/ 	.word	0x00018240
        /*0c84*/ 	.word	0x00000006
        /*0c88*/ 	.word	0x00028c30
        /*0c8c*/ 	.short	0x010a
        /*0c8e*/ 	.byte	0x3f
	.zero		1


	//   ....[77]....
        /*0c90*/ 	.word	0x00018290
        /*0c94*/ 	.word	0x000000aa
        /*0c98*/ 	.word	0x00028c50
        /*0c9c*/ 	.short	0x010a
        /*0c9e*/ 	.byte	0x3f
	.zero		1


	//   ....[78]....
        /*0ca0*/ 	.word	0x000182f0
        /*0ca4*/ 	.word	0x00000005
        /*0ca8*/ 	.word	0x00028c30
        /*0cac*/ 	.short	0x010a
        /*0cae*/ 	.byte	0x3f
	.zero		1


	//   ....[79]....
        /*0cb0*/ 	.word	0x00018340
        /*0cb4*/ 	.word	0x00000015
        /*0cb8*/ 	.word	0x00028c50
        /*0cbc*/ 	.short	0x010a
        /*0cbe*/ 	.byte	0x3f
	.zero		1


	//   ....[80]....
        /*0cc0*/ 	.word	0x000184e0
        /*0cc4*/ 	.word	0x00000000
        /*0cc8*/ 	.word	0x00028c40
        /*0ccc*/ 	.short	0x010a
        /*0cce*/ 	.byte	0x3f
	.zero		1


	//   ....[81]....
        /*0cd0*/ 	.word	0x00018a50
        /*0cd4*/ 	.word	0x00000002
        /*0cd8*/ 	.word	0x00028c20
        /*0cdc*/ 	.short	0x010a
        /*0cde*/ 	.byte	0x3f
	.zero		1


	//   ....[82]....
        /*0ce0*/ 	.word	0x00018aa0
        /*0ce4*/ 	.word	0x00000000
        /*0ce8*/ 	.word	0x00028c60
        /*0cec*/ 	.short	0x010a
        /*0cee*/ 	.byte	0x3f
	.zero		1


	//   ....[83]....
        /*0cf0*/ 	.word	0x00018af0
        /*0cf4*/ 	.word	0x00000003
        /*0cf8*/ 	.word	0x00028c40
        /*0cfc*/ 	.short	0x010a
        /*0cfe*/ 	.byte	0x3f
	.zero		1


	//   ....[84]....
        /*0d00*/ 	.word	0x00018b40
        /*0d04*/ 	.word	0x00000003
        /*0d08*/ 	.word	0x00028c60
        /*0d0c*/ 	.short	0x010a
        /*0d0e*/ 	.byte	0x3f
	.zero		1


	//   ....[85]....
        /*0d10*/ 	.word	0x00018b90
        /*0d14*/ 	.word	0x00000004
        /*0d18*/ 	.word	0x00028c40
        /*0d1c*/ 	.short	0x010a
        /*0d1e*/ 	.byte	0x3f
	.zero		1


	//   ....[86]....
        /*0d20*/ 	.word	0x00018be0
        /*0d24*/ 	.word	0x00000004
        /*0d28*/ 	.word	0x00028c60
        /*0d2c*/ 	.short	0x010a
        /*0d2e*/ 	.byte	0x3f
	.zero		1


	//   ....[87]....
        /*0d30*/ 	.word	0x00018c30
        /*0d34*/ 	.word	0x00000004
        /*0d38*/ 	.word	0x00028c40
        /*0d3c*/ 	.short	0x010a
        /*0d3e*/ 	.byte	0x3f
	.zero		1


	//   ....[88]....
        /*0d40*/ 	.word	0x00018c80
        /*0d44*/ 	.word	0x00000004
        /*0d48*/ 	.word	0x00028c60
        /*0d4c*/ 	.short	0x010a
        /*0d4e*/ 	.byte	0x3f
	.zero		1


	//   ....[89]....
        /*0d50*/ 	.word	0x00019610
        /*0d54*/ 	.word	0x00000000
        /*0d58*/ 	.word	0x00028c20
        /*0d5c*/ 	.short	0x010a
        /*0d5e*/ 	.byte	0x3f
	.zero		1


	//   ....[90]....
        /*0d60*/ 	.word	0x000197b0
        /*0d64*/ 	.word	0x00000006
        /*0d68*/ 	.word	0x00000000
        /*0d6c*/ 	.short	0x010a
        /*0d6e*/ 	.byte	0x3f
	.zero		1


	//   ....[91]....
        /*0d70*/ 	.word	0x00019800
        /*0d74*/ 	.word	0x00000007
        /*0d78*/ 	.word	0x00000000
        /*0d7c*/ 	.short	0x010a
        /*0d7e*/ 	.byte	0x3f
	.zero		1


	//   ....[92]....
        /*0d80*/ 	.word	0x00019850
        /*0d84*/ 	.word	0x00000004
        /*0d88*/ 	.word	0x00000000
        /*0d8c*/ 	.short	0x010a
        /*0d8e*/ 	.byte	0x3f
	.zero		1


	//----- nvinfo : EIATTR_NUM_MBARRIERS
	.align		4
.L_384:
        /*0d90*/ 	.byte	0x03, 0x38
        /*0d92*/ 	.short	0x0016


	//----- nvinfo : EIATTR_EXIT_INSTR_OFFSETS
	.align		4
        /*0d94*/ 	.byte	0x04, 0x1c
        /*0d96*/ 	.short	(.L_386 - .L_385)


	//   ....[0]....
.L_385:
        /*0d98*/ 	.word	0x00000a40


	//   ....[1]....
        /*0d9c*/ 	.word	0x00010dd0


	//   ....[2]....
        /*0da0*/ 	.word	0x00017fb0


	//----- nvinfo : EIATTR_MAX_THREADS
	.align		4
.L_386:
        /*0da4*/ 	.byte	0x04, 0x05
        /*0da6*/ 	.short	(.L_388 - .L_387)
.L_387:
        /*0da8*/ 	.word	0x00000180
        /*0dac*/ 	.word	0x00000001
        /*0db0*/ 	.word	0x00000001


	//----- nvinfo : EIATTR_CRS_STACK_SIZE
	.align		4
.L_388:
        /*0db4*/ 	.byte	0x04, 0x1e
        /*0db6*/ 	.short	(.L_390 - .L_389)
.L_389:
        /*0db8*/ 	.word	0x00000000


	//----- nvinfo : EIATTR_CBANK_PARAM_SIZE
	.align		4
.L_390:
        /*0dbc*/ 	.byte	0x03, 0x19
        /*0dbe*/ 	.short	0x0af0


	//----- nvinfo : EIATTR_PARAM_CBANK
	.align		4
        /*0dc0*/ 	.byte	0x04, 0x0a
        /*0dc2*/ 	.short	(.L_392 - .L_391)
	.align		4
.L_391:
        /*0dc4*/ 	.word	index@(.nv.constant0._ZN7cutlass13device_kernelIN5flash11enable_sm90INS1_16FlashAttnFwdSm90INS1_25CollectiveMainloopFwdSm90ILi2EN4cute5tupleIJNS5_1CILi1EEES8_S8_EEENS6_IJNS7_ILi64EEESA_SA_EEELi512ENS_6half_tEfNS_4arch4Sm90ELb0ELb1ELb1ELb1ELb0ELb0ELb0ELb0ELb0ELb1ELb0ELb0EEENS1_21CollectiveEpilogueFwdINS6_IJSA_NS7_ILi512EEESA_EEES9_SC_SE_Li256ELb1ELb1ELb0ELb0EEENS1_36VarlenDynamicPersistentTileSchedulerILi64ELi64ELi256ELi128ELb0ELb1ELb1ELb1ELb0ELb1EEEEEEEEEvNT_6ParamsE)
        /*0dc8*/ 	.short	0x0210
        /*0dca*/ 	.short	0x0af0


	//----- nvinfo : EIATTR_SW_WAR
	.align		4
.L_392:
        /*0dcc*/ 	.byte	0x04, 0x36
        /*0dce*/ 	.short	(.L_394 - .L_393)
.L_393:
        /*0dd0*/ 	.word	0x00000008
.L_394:


//--------------------- .nv.info._ZN7cutlass13device_kernelIN5flash11enable_sm90INS1_16FlashAttnFwdSm90INS1_25CollectiveMainloopFwdSm90ILi2EN4cute5tupleIJNS5_1CILi1EEES8_S8_EEENS6_IJNS7_ILi64EEESA_SA_EEELi512ENS_6half_tEfNS_4arch4Sm90ELb0ELb1ELb1ELb1ELb0ELb1ELb0ELb0ELb0ELb1ELb0ELb0EEENS1_21CollectiveEpilogueFwdINS6_IJSA_NS7_ILi512EEESA_EEES9_SC_SE_Li256ELb1ELb1ELb0ELb0EEENS1_36VarlenDynamicPersistentTileSchedulerILi64ELi64ELi256ELi128ELb0ELb1ELb1ELb1ELb0ELb1EEEEEEEEEvNT_6ParamsE --------------------------
	.section	.nv.info._ZN7cutlass13device_kernelIN5flash11enable_sm90INS1_16FlashAttnFwdSm90INS1_25CollectiveMainloopFwdSm90ILi2EN4cute5tupleIJNS5_1CILi1EEES8_S8_EEENS6_IJNS7_ILi64EEESA_SA_EEELi512ENS_6half_tEfNS_4arch4Sm90ELb0ELb1ELb1ELb1ELb0ELb1ELb0ELb0ELb0ELb1ELb0ELb0EEENS1_21CollectiveEpilogueFwdINS6_IJSA_NS7_ILi512EEESA_EEES9_SC_SE_Li256ELb1ELb1ELb0ELb0EEENS1_36VarlenDynamicPersistentTileSchedulerILi64ELi64ELi256ELi128ELb0ELb1ELb1ELb1ELb0ELb1EEEEEEEEEvNT_6ParamsE,"",@"SHT_CUDA_INFO"
	.sectionflags	@""
	.align	4


	//----- nvinfo : EIATTR_CUDA_API_VERSION
	.align		4
        /*0000*/ 	.byte	0x04, 0x37
        /*0002*/ 	.short	(.L_396 - .L_395)
.L_395:
        /*0004*/ 	.word	0x00000082


	//----- nvinfo : EIATTR_KPARAM_INFO
	.align		4
.L_396:
        /*0008*/ 	.byte	0x04, 0x17
        /*000a*/ 	.short	(.L_398 - .L_397)
.L_397:
        /*000c*/ 	.word	0x00000000
        /*0010*/ 	.short	0x0000
        /*0012*/ 	.short	0x0070
        /*0014*/ 	.byte	0x00, 0xf0, 0x01, 0x2a


	//----- nvinfo : EIATTR_SPARSE_MMA_MASK
	.align		4
.L_398:
        /*0018*/ 	.byte	0x03, 0x50
        /*001a*/ 	.short	0x0000


	//----- nvinfo : EIATTR_MAXREG_COUNT
	.align		4
        /*001c*/ 	.byte	0x03, 0x1b
        /*001e*/ 	.short	0x00a8


	//----- nvinfo : EIATTR_NUM_BARRIERS
	.align		4
        /*0020*/ 	.byte	0x02, 0x4c
        /*0022*/ 	.byte	0x10
	.zero		1


	//----- nvinfo : EIATTR_EXTERNS
	.align		4
        /*0024*/ 	.byte	0x04, 0x0f
        /*0026*/ 	.short	(.L_400 - .L_399)


	//   ....[0]....
	.align		4
.L_399:
        /*0028*/ 	.word	index@(__assertfail)


	//----- nvinfo : EIATTR_ANNOTATIONS
	.align		4
.L_400:
        /*002c*/ 	.byte	0x04, 0x55
        /*002e*/ 	.short	(.L_402 - .L_401)


	//   ....[0]....
.L_401:
        /* <DEDUP_REMOVED lines=69> */


	//----- nvinfo : EIATTR_MERCURY_ISA_VERSION
	.align		4
.L_402:
        /*0470*/ 	.byte	0x03, 0x5f
        /*0472*/ 	.short	0x0101


	//----- nvinfo : EIATTR_UNUSED_LOAD_BYTE_OFFSET
	.align		4
        /*0474*/ 	.byte	0x04, 0x44
        /*0476*/ 	.short	(.L_404 - .L_403)


	//   ....[0]....
.L_403:
        /*0478*/ 	.word	0x00000a80
        /*047c*/ 	.word	0x0000fff0


	//   ....[1]....
        /*0480*/ 	.word	0x00014290
        /*0484*/ 	.word	0x0000fff0


	//----- nvinfo : EIATTR_INT_WARP_WIDE_INSTR_OFFSETS
	.align		4
.L_404:
        /*0488*/ 	.byte	0x04, 0x31
        /*048a*/ 	.short	(.L_406 - .L_405)


	//   ....[0]....
.L_405:
        /*048c*/ 	.word	0x00000190


	//   ....[1]....
        /*0490*/ 	.word	0x000001d0


	//   ....[2]....
        /*0494*/ 	.word	0x00000240


	//   ....[3]....
        /*0498*/ 	.word	0x0001a820


	//   ....[4]....
        /*049c*/ 	.word	0x0001a8b0


	//   ....[5]....
        /*04a0*/ 	.word	0x0001f2e0


	//   ....[6]....
        /*04a4*/ 	.word	0x0001f370


	//----- nvinfo : EIATTR_COOP_GROUP_MASK_REGIDS
	.align		4
.L_406:
        /*04a8*/ 	.byte	0x04, 0x29
        /*04aa*/ 	.short	(.L_408 - .L_407)


	//   ....[0]....
.L_407:
        /*04ac*/ 	.word	0xffffffff


	//   ....[1]....
        /*04b0*/ 	.word	0xffffffff


	//   ....[2]....
        /*04b4*/ 	.word	0xffffffff


	//   ....[3]....
        /*04b8*/ 	.word	0xffffffff


	//   ....[4]....
        /*04bc*/ 	.word	0xffffffff


	//   ....[5]....
        /*04c0*/ 	.word	0xffffffff


	//   ....[6]....
        /*04c4*/ 	.word	0xffffffff


	//   ....[7]....
        /*04c8*/ 	.word	0xffffffff


	//   ....[8]....
        /*04cc*/ 	.word	0xffffffff


	//   ....[9]....
        /*04d0*/ 	.word	0xffffffff


	//   ....[10]....
        /*04d4*/ 	.word	0xffffffff


	//   ....[11]....
        /*04d8*/ 	.word	0xffffffff


	//   ....[12]....
        /*04dc*/ 	.word	0xffffffff


	//   ....[13]....
        /*04e0*/ 	.word	0xffffffff


	//   ....[14]....
        /*04e4*/ 	.word	0xffffffff


	//   ....[15]....
        /*04e8*/ 	.word	0xffffffff


	//   ....[16]....
        /*04ec*/ 	.word	0xffffffff


	//   ....[17]....
        /*04f0*/ 	.word	0xffffffff


	//   ....[18]....
        /*04f4*/ 	.word	0xffffffff


	//   ....[19]....
        /*04f8*/ 	.word	0xffffffff


	//   ....[20]....
        /*04fc*/ 	.word	0xffffffff


	//   ....[21]....
        /*0500*/ 	.word	0xffffffff


	//   ....[22]....
        /*0504*/ 	.word	0xffffffff


	//   ....[23]....
        /*0508*/ 	.word	0xffffffff


	//   ....[24]....
        /*050c*/ 	.word	0xffffffff


	//   ....[25]....
        /*0510*/ 	.word	0xffffffff


	//   ....[26]....
        /*0514*/ 	.word	0xffffffff


	//   ....[27]....
        /*0518*/ 	.word	0xffffffff


	//   ....[28]....
        /*051c*/ 	.word	0xffffffff


	//   ....[29]....
        /*0520*/ 	.word	0xffffffff


	//   ....[30]....
        /*0524*/ 	.word	0xffffffff


	//   ....[31]....
        /*0528*/ 	.word	0xffffffff


	//   ....[32]....
        /*052c*/ 	.word	0xffffffff


	//   ....[33]....
        /*0530*/ 	.word	0xffffffff


	//   ....[34]....
        /*0534*/ 	.word	0xffffffff


	//   ....[35]....
        /*0538*/ 	.word	0xffffffff


	//   ....[36]....
        /*053c*/ 	.word	0xffffffff


	//   ....[37]....
        /*0540*/ 	.word	0xffffffff


	//   ....[38]....
        /*0544*/ 	.word	0xffffffff


	//   ....[39]....
        /*0548*/ 	.word	0xffffffff


	//   ....[40]....
        /*054c*/ 	.word	0xffffffff


	//   ....[41]....
        /*0550*/ 	.word	0xffffffff


	//   ....[42]....
        /*0554*/ 	.word	0xffffffff


	//   ....[43]....
        /*0558*/ 	.word	0xffffffff


	//   ....[44]....
        /*055c*/ 	.word	0xffffffff


	//   ....[45]....
        /*0560*/ 	.word	0xffffffff


	//   ....[46]....
        /*0564*/ 	.word	0xffffffff


	//   ....[47]....
        /*0568*/ 	.word	0xffffffff


	//   ....[48]....
        /*056c*/ 	.word	0xffffffff


	//   ....[49]....
        /*0570*/ 	.word	0xffffffff


	//   ....[50]....
        /*0574*/ 	.word	0xffffffff


	//   ....[51]....
        /*0578*/ 	.word	0xffffffff


	//   ....[52]....
        /*057c*/ 	.word	0xffffffff


	//   ....[53]....
        /*0580*/ 	.word	0xffffffff


	//   ....[54]....
        /*0584*/ 	.word	0xffffffff


	//   ....[55]....
        /*0588*/ 	.word	0xffffffff


	//   ....[56]....
        /*058c*/ 	.word	0xffffffff


	//   ....[57]....
        /*0590*/ 	.word	0xffffffff


	//   ....[58]....
        /*0594*/ 	.word	0xffffffff


	//   ....[59]....
        /*0598*/ 	.word	0xffffffff


	//   ....[60]....
        /*059c*/ 	.word	0xffffffff


	//   ....[61]....
        /*05a0*/ 	.word	0xffffffff


	//   ....[62]....
        /*05a4*/ 	.word	0xffffffff


	//   ....[63]....
        /*05a8*/ 	.word	0xffffffff


	//   ....[64]....
        /*05ac*/ 	.word	0xffffffff


	//   ....[65]....
        /*05b0*/ 	.word	0xffffffff


	//   ....[66]....
        /*05b4*/ 	.word	0xffffffff


	//   ....[67]....
        /*05b8*/ 	.word	0xffffffff


	//   ....[68]....
        /*05bc*/ 	.word	0xffffffff


	//   ....[69]....
        /*05c0*/ 	.word	0xffffffff


	//   ....[70]....
        /*05c4*/ 	.word	0xffffffff


	//   ....[71]....
        /*05c8*/ 	.word	0xffffffff


	//   ....[72]....
        /*05cc*/ 	.word	0xffffffff


	//   ....[73]....
        /*05d0*/ 	.word	0xffffffff


	//   ....[74]....
        /*05d4*/ 	.word	0xffffffff


	//   ....[75]....
        /*05d8*/ 	.word	0xffffffff


	//   ....[76]....
        /*05dc*/ 	.word	0xffffffff


	//   ....[77]....
        /*05e0*/ 	.word	0xffffffff


	//   ....[78]....
        /*05e4*/ 	.word	0xffffffff


	//   ....[79]....
        /*05e8*/ 	.word	0xffffffff


	//   ....[80]....
        /*05ec*/ 	.word	0xffffffff


	//   ....[81]....
        /*05f0*/ 	.word	0xffffffff


	//   ....[82]....
        /*05f4*/ 	.word	0xffffffff


	//   ....[83]....
        /*05f8*/ 	.word	0xffffffff


	//   ....[84]....
        /*05fc*/ 	.word	0xffffffff


	//   ....[85]....
        /*0600*/ 	.word	0xffffffff


	//   ....[86]....
        /*0604*/ 	.word	0xffffffff


	//   ....[87]....
        /*0608*/ 	.word	0xffffffff


	//   ....[88]....
        /*060c*/ 	.word	0xffffffff


	//   ....[89]....
        /*0610*/ 	.word	0xffffffff


	//   ....[90]....
        /*0614*/ 	.word	0xffffffff


	//   ....[91]....
        /*0618*/ 	.word	0xffffffff


	//   ....[92]....
        /*061c*/ 	.word	0xffffffff


	//   ....[93]....
        /*0620*/ 	.word	0xffffffff


	//   ....[94]....
        /*0624*/ 	.word	0xffffffff


	//   ....[95]....
        /*0628*/ 	.word	0xffffffff


	//   ....[96]....
        /*062c*/ 	.word	0xffffffff


	//   ....[97]....
        /*0630*/ 	.word	0xffffffff


	//   ....[98]....
        /*0634*/ 	.word	0xffffffff


	//   ....[99]....
        /*0638*/ 	.word	0xffffffff


	//   ....[100]....
        /*063c*/ 	.word	0xffffffff


	//   ....[101]....
        /*0640*/ 	.word	0xffffffff


	//   ....[102]....
        /*0644*/ 	.word	0xffffffff


	//   ....[103]....
        /*0648*/ 	.word	0xffffffff


	//   ....[104]....
        /*064c*/ 	.word	0xffffffff


	//   ....[105]....
        /*0650*/ 	.word	0xffffffff


	//   ....[106]....
        /*0654*/ 	.word	0xffffffff


	//   ....[107]....
        /*0658*/ 	.word	0xffffffff


	//   ....[108]....
        /*065c*/ 	.word	0xffffffff


	//   ....[109]....
        /*0660*/ 	.word	0xffffffff


	//   ....[110]....
        /*0664*/ 	.word	0xffffffff


	//   ....[111]....
        /*0668*/ 	.word	0xffffffff


	//   ....[112]....
        /*066c*/ 	.word	0x0500000f


	//   ....[113]....
        /*0670*/ 	.word	0x0500000f


	//   ....[114]....
        /*0674*/ 	.word	0x0500000f


	//   ....[115]....
        /*0678*/ 	.word	0x0500000f


	//   ....[116]....
        /*067c*/ 	.word	0x0500000f


	//   ....[117]....
        /*0680*/ 	.word	0x0500000f


	//   ....[118]....
        /*0684*/ 	.word	0x0500000f


	//   ....[119]....
        /*0688*/ 	.word	0x0500000f


	//   ....[120]....
        /*068c*/ 	.word	0x0500000f


	//   ....[121]....
        /*0690*/ 	.word	0x0500000f


	//   ....[122]....
        /*0694*/ 	.word	0x0500000f


	//   ....[123]....
        /*0698*/ 	.word	0x0500000f


	//   ....[124]....
        /*069c*/ 	.word	0x0500000f


	//   ....[125]....
        /*06a0*/ 	.word	0x0500000f


	//   ....[126]....
        /*06a4*/ 	.word	0x0500000f


	//   ....[127]....
        /*06a8*/ 	.word	0x0500000f


	//   ....[128]....
        /*06ac*/ 	.word	0x0500000f


	//   ....[129]....
        /*06b0*/ 	.word	0x0500000f


	//   ....[130]....
        /*06b4*/ 	.word	0x0500000f


	//   ....[131]....
        /*06b8*/ 	.word	0x0500000f


	//   ....[132]....
        /*06bc*/ 	.word	0x0500000f


	//   ....[133]....
        /*06c0*/ 	.word	0x0500000f


	//   ....[134]....
        /*06c4*/ 	.word	0x0500000f


	//   ....[135]....
        /*06c8*/ 	.word	0x0500000f


	//   ....[136]....
        /*06cc*/ 	.word	0x0500000f


	//   ....[137]....
        /*06d0*/ 	.word	0x0500000f


	//   ....[138]....
        /*06d4*/ 	.word	0x0500000f


	//   ....[139]....
        /*06d8*/ 	.word	0x0500000f


	//   ....[140]....
        /*06dc*/ 	.word	0x0500000f


	//   ....[141]....
        /*06e0*/ 	.word	0x0500000f


	//   ....[142]....
        /*06e4*/ 	.word	0x0500000f


	//   ....[143]....
        /*06e8*/ 	.word	0x0500000f


	//   ....[144]....
        /*06ec*/ 	.word	0x0500000f


	//   ....[145]....
        /*06f0*/ 	.word	0x0500000f


	//   ....[146]....
        /*06f4*/ 	.word	0x0500000f


	//   ....[147]....
        /*06f8*/ 	.word	0x0500000f


	//   ....[148]....
        /*06fc*/ 	.word	0x0500000f


	//   ....[149]....
        /*0700*/ 	.word	0x0500000f


	//   ....[150]....
        /*0704*/ 	.word	0x0500000f


	//   ....[151]....
        /*0708*/ 	.word	0x0500000f


	//   ....[152]....
        /*070c*/ 	.word	0x0500000f


	//   ....[153]....
        /*0710*/ 	.word	0x0500000f


	//   ....[154]....
        /*0714*/ 	.word	0x0500000f


	//   ....[155]....
        /*0718*/ 	.word	0x0500000f


	//----- nvinfo : EIATTR_COOP_GROUP_INSTR_OFFSETS
	.align		4
.L_408:
        /*071c*/ 	.byte	0x04, 0x28
        /*071e*/ 	.short	(.L_410 - .L_409)


	//   ....[0]....
.L_409:
        /*0720*/ 	.word	0x00000060


	//   ....[1]....
        /*0724*/ 	.word	0x000001a0


	//   ....[2]....
        /*0728*/ 	.word	0x000001f0


	//   ....[3]....
        /*072c*/ 	.word	0x000003e0


	//   ....[4]....
        /*0730*/ 	.word	0x00000540


	//   ....[5]....
        /*0734*/ 	.word	0x00000660


	//   ....[6]....
        /*0738*/ 	.word	0x000007c0


	//   ....[7]....
        /*073c*/ 	.word	0x00004dd0


	//   ....[8]....
        /*0740*/ 	.word	0x00007090


	//   ....[9]....
        /*0744*/ 	.word	0x000077c0


	//   ....[10]....
        /*0748*/ 	.word	0x000077d0


	//   ....[11]....
        /*074c*/ 	.word	0x000077e0


	//   ....[12]....
        /*0750*/ 	.word	0x000077f0


	//   ....[13]....
        /*0754*/ 	.word	0x00007b00


	//   ....[14]....
        /*0758*/ 	.word	0x00007b10


	//   ....[15]....
        /*075c*/ 	.word	0x00007b20


	//   ....[16]....
        /*0760*/ 	.word	0x00007b30


	//   ....[17]....
        /*0764*/ 	.word	0x00008d00


	//   ....[18]....
        /*0768*/ 	.word	0x00008d10


	//   ....[19]....
        /*076c*/ 	.word	0x00008d20


	//   ....[20]....
        /*0770*/ 	.word	0x00008d30


	//   ....[21]....
        /*0774*/ 	.word	0x00008f80


	//   ....[22]....
        /*0778*/ 	.word	0x00008f90


	//   ....[23]....
        /*077c*/ 	.word	0x00008fa0


	//   ....[24]....
        /*0780*/ 	.word	0x00008fb0


	//   ....[25]....
        /*0784*/ 	.word	0x0000a410


	//   ....[26]....
        /*0788*/ 	.word	0x0000af30


	//   ....[27]....
        /*078c*/ 	.word	0x0000b500


	//   ....[28]....
        /*0790*/ 	.word	0x0000b5f0


	//   ....[29]....
        /*0794*/ 	.word	0x0000b890


	//   ....[30]....
        /*0798*/ 	.word	0x0000b920


	//   ....[31]....
        /*079c*/ 	.word	0x0000c2a0


	//   ....[32]....
        /*07a0*/ 	.word	0x0000c890


	//   ....[33]....
        /*07a4*/ 	.word	0x0000cef0


	//   ....[34]....
        /*07a8*/ 	.word	0x0000d5c0


	//   ....[35]....
        /*07ac*/ 	.word	0x0000d6a0


	//   ....[36]....
        /*07b0*/ 	.word	0x0000dcc0


	//   ....[37]....
        /*07b4*/ 	.word	0x0000de90


	//   ....[38]....
        /*07b8*/ 	.word	0x0000ed20


	//   ....[39]....
        /*07bc*/ 	.word	0x0000f820


	//   ....[40]....
        /*07c0*/ 	.word	0x0000f880


	//   ....[41]....
        /*07c4*/ 	.word	0x000100f0


	//   ....[42]....
        /*07c8*/ 	.word	0x00010140


	//   ....[43]....
        /*07cc*/ 	.word	0x00010e30


	//   ....[44]....
        /*07d0*/ 	.word	0x00011270


	//   ....[45]....
        /*07d4*/ 	.word	0x00011910


	//   ....[46]....
        /*07d8*/ 	.word	0x00011ef0


	//   ....[47]....
        /*07dc*/ 	.word	0x00011f10


	//   ....[48]....
        /*07e0*/ 	.word	0x00012770


	//   ....[49]....
        /*07e4*/ 	.word	0x00012940


	//   ....[50]....
        /*07e8*/ 	.word	0x00013750


	//   ....[51]....
        /*07ec*/ 	.word	0x000137a0


	//   ....[52]....
        /*07f0*/ 	.word	0x000137d0


	//   ....[53]....
        /*07f4*/ 	.word	0x00013830


	//   ....[54]....
        /*07f8*/ 	.word	0x00013850


	//   ....[55]....
        /*07fc*/ 	.word	0x00015220


	//   ....[56]....
        /*0800*/ 	.word	0x00015740


	//   ....[57]....
        /*0804*/ 	.word	0x00015760


	//   ....[58]....
        /*0808*/ 	.word	0x00015790


	//   ....[59]....
        /*080c*/ 	.word	0x000157a0


	//   ....[60]....
        /*0810*/ 	.word	0x00015db0


	//   ....[61]....
        /*0814*/ 	.word	0x00015e10


	//   ....[62]....
        /*0818*/ 	.word	0x00016090


	//   ....[63]....
        /*081c*/ 	.word	0x000160b0


	//   ....[64]....
        /*0820*/ 	.word	0x00016c20


	//   ....[65]....
        /*0824*/ 	.word	0x00016c40


	//   ....[66]....
        /*0828*/ 	.word	0x00016e70


	//   ....[67]....
        /*082c*/ 	.word	0x00016e90


	//   ....[68]....
        /*0830*/ 	.word	0x00017140


	//   ....[69]....
        /*0834*/ 	.word	0x00017310


	//   ....[70]....
        /*0838*/ 	.word	0x00017340


	//   ....[71]....
        /*083c*/ 	.word	0x00017370


	//   ....[72]....
        /*0840*/ 	.word	0x000173a0


	//   ....[73]....
        /*0844*/ 	.word	0x000173d0


	//   ....[74]....
        /*0848*/ 	.word	0x00017400


	//   ....[75]....
        /*084c*/ 	.word	0x00017570


	//   ....[76]....
        /*0850*/ 	.word	0x000175a0


	//   ....[77]....
        /*0854*/ 	.word	0x000175d0


	//   ....[78]....
        /*0858*/ 	.word	0x00017600


	//   ....[79]....
        /*085c*/ 	.word	0x00017630


	//   ....[80]....
        /*0860*/ 	.word	0x00017660


	//   ....[81]....
        /*0864*/ 	.word	0x00017700


	//   ....[82]....
        /*0868*/ 	.word	0x00017760


	//   ....[83]....
        /*086c*/ 	.word	0x000177f0


	//   ....[84]....
        /*0870*/ 	.word	0x000188a0


	//   ....[85]....
        /*0874*/ 	.word	0x0001ade0


	//   ....[86]....
        /*0878*/ 	.word	0x0001b910


	//   ....[87]....
        /*087c*/ 	.word	0x0001b930


	//   ....[88]....
        /*0880*/ 	.word	0x0001b9e0


	//   ....[89]....
        /*0884*/ 	.word	0x0001b9f0


	//   ....[90]....
        /*0888*/ 	.word	0x0001ba70


	//   ....[91]....
        /*088c*/ 	.word	0x0001ba80


	//   ....[92]....
        /*0890*/ 	.word	0x0001bad0


	//   ....[93]....
        /*0894*/ 	.word	0x0001baf0


	//   ....[94]....
        /*0898*/ 	.word	0x0001f570


	//   ....[95]....
        /*089c*/ 	.word	0x0001f5a0


	//   ....[96]....
        /*08a0*/ 	.word	0x0001f5e0


	//   ....[97]....
        /*08a4*/ 	.word	0x0001f610


	//   ....[98]....
        /*08a8*/ 	.word	0x0001f640


	//   ....[99]....
        /*08ac*/ 	.word	0x0001f670


	//   ....[100]....
        /*08b0*/ 	.word	0x0001f6a0


	//   ....[101]....
        /*08b4*/ 	.word	0x0001f6d0


	//   ....[102]....
        /*08b8*/ 	.word	0x0001f850


	//   ....[103]....
        /*08bc*/ 	.word	0x0001f880


	//   ....[104]....
        /*08c0*/ 	.word	0x0001f8b0


	//   ....[105]....
        /*08c4*/ 	.word	0x0001f8e0


	//   ....[106]....
        /*08c8*/ 	.word	0x0001f910


	//   ....[107]....
        /*08cc*/ 	.word	0x0001f940


	//   ....[108]....
        /*08d0*/ 	.word	0x0001fa00


	//   ....[109]....
        /*08d4*/ 	.word	0x0001fa20


	//   ....[110]....
        /*08d8*/ 	.word	0x0001fa90


	//   ....[111]....
        /*08dc*/ 	.word	0x00020150


	//   ....[112]....
        /*08e0*/ 	.word	0x00020630


	//   ....[113]....
        /*08e4*/ 	.word	0x000206c0


	//   ....[114]....
        /*08e8*/ 	.word	0x00020710


	//   ....[115]....
        /*08ec*/ 	.word	0x00020760


	//   ....[116]....
        /*08f0*/ 	.word	0x000207f0


	//   ....[117]....
        /*08f4*/ 	.word	0x00020880


	//   ....[118]....
        /*08f8*/ 	.word	0x000208d0


	//   ....[119]....
        /*08fc*/ 	.word	0x00020920


	//   ....[120]....
        /*0900*/ 	.word	0x00020a00


	//   ....[121]....
        /*0904*/ 	.word	0x00020a90


	//   ....[122]....
        /*0908*/ 	.word	0x00020ae0


	//   ....[123]....
        /*090c*/ 	.word	0x00020b40


	//   ....[124]....
        /*0910*/ 	.word	0x00020be0


	//   ....[125]....
        /*0914*/ 	.word	0x00020c70


	//   ....[126]....
        /*0918*/ 	.word	0x00020cc0


	//   ....[127]....
        /*091c*/ 	.word	0x00020d10


	//   ....[128]....
        /*0920*/ 	.word	0x000210c0


	//   ....[129]....
        /*0924*/ 	.word	0x000213b0


	//   ....[130]....
        /*0928*/ 	.word	0x00021570


	//   ....[131]....
        /*092c*/ 	.word	0x000215c0


	//   ....[132]....
        /*0930*/ 	.word	0x00021620


	//   ....[133]....
        /*0934*/ 	.word	0x00021710


	//   ....[134]....
        /*0938*/ 	.word	0x00021770


	//   ....[135]....
        /*093c*/ 	.word	0x00021860


	//   ....[136]....
        /*0940*/ 	.word	0x000218c0


	//   ....[137]....
        /*0944*/ 	.word	0x00021990


	//   ....[138]....
        /*0948*/ 	.word	0x00021cc0


	//   ....[139]....
        /*094c*/ 	.word	0x00021d60


	//   ....[140]....
        /*0950*/ 	.word	0x00021e80


	//   ....[141]....
        /*0954*/ 	.word	0x00021ef0


	//   ....[142]....
        /*0958*/ 	.word	0x00021f60


	//   ....[143]....
        /*095c*/ 	.word	0x00021fd0


	//   ....[144]....
        /*0960*/ 	.word	0x00022040


	//   ....[145]....
        /*0964*/ 	.word	0x000220c0


	//   ....[146]....
        /*0968*/ 	.word	0x00022150


	//   ....[147]....
        /*096c*/ 	.word	0x000221f0


	//   ....[148]....
        /*0970*/ 	.word	0x00022260


	//   ....[149]....
        /*0974*/ 	.word	0x000222d0


	//   ....[150]....
        /*0978*/ 	.word	0x00022340


	//   ....[151]....
        /*097c*/ 	.word	0x000223c0


	//   ....[152]....
        /*0980*/ 	.word	0x00022430


	//   ....[153]....
        /*0984*/ 	.word	0x000224d0


	//   ....[154]....
        /*0988*/ 	.word	0x00022560


	//   ....[155]....
        /*098c*/ 	.word	0x00022690


	//----- nvinfo : EIATTR_REG_RECONFIG
	.align		4
.L_410:
        /*0990*/ 	.byte	0x01, 0x54
	.zero		2


	//----- nvinfo : EIATTR_SYSCALL_OFFSETS
	.align		4
        /*0994*/ 	.byte	0x04, 0x46
        /*0996*/ 	.short	(.L_412 - .L_411)


	//   ....[0]....
.L_411:
        /*0998*/ 	.word	0x00001ce0


	//   ....[1]....
        /*099c*/ 	.word	0x00001e30


	//   ....[2]....
        /*09a0*/ 	.word	0x00007250


	//   ....[3]....
        /*09a4*/ 	.word	0x00007570


	//   ....[4]....
        /*09a8*/ 	.word	0x0001aa20


	//   ....[5]....
        /*09ac*/ 	.word	0x0001ab70


	//   ....[6]....
        /*09b0*/ 	.word	0x0001ac60


	//   ....[7]....
        /*09b4*/ 	.word	0x0001b4d0


	//----- nvinfo : EIATTR_MBARRIER_INSTR_OFFSETS
	.align		4
.L_412:
        /*09b8*/ 	.byte	0x04, 0x39
        /*09ba*/ 	.short	(.L_414 - .L_413)


	//   ....[0]....
.L_413:
        /*09bc*/ 	.word	0x000002d0
        /*09c0*/ 	.word	0x000000ff
        /*09c4*/ 	.word	0x00028c00
        /*09c8*/ 	.short	0x0100
        /*09ca*/ 	.byte	0x08
	.zero		1


	//   ....[1]....
        /*09cc*/ 	.word	0x000002e0
        /*09d0*/ 	.word	0x000000ff
        /*09d4*/ 	.word	0x00028c20
        /*09d8*/ 	.short	0x0100
        /*09da*/ 	.byte	0x08
	.zero		1


	//   ....[2]....
        /*09dc*/ 	.word	0x00000390
        /*09e0*/ 	.word	0x000000ff
        /*09e4*/ 	.word	0x00028c30
        /*09e8*/ 	.short	0x0100
        /*09ea*/ 	.byte	0x06
	.zero		1


	//   ....[3]....
        /*09ec*/ 	.word	0x000003a0
        /*09f0*/ 	.word	0x000000ff
        /*09f4*/ 	.word	0x00028c40
        /*09f8*/ 	.short	0x0100
        /*09fa*/ 	.byte	0x06
	.zero		1


	//   ....[4]....
        /*09fc*/ 	.word	0x000003b0
        /*0a00*/ 	.word	0x000000ff
        /*0a04*/ 	.word	0x00028c38
        /*0a08*/ 	.short	0x0100
        /*0a0a*/ 	.byte	0x06
	.zero		1


	//   ....[5]....
        /*0a0c*/ 	.word	0x000003c0
        /*0a10*/ 	.word	0x000000ff
        /*0a14*/ 	.word	0x00028c48
        /*0a18*/ 	.short	0x0100
        /*0a1a*/ 	.byte	0x06
	.zero		1


	//   ....[6]....
        /*0a1c*/ 	.word	0x000004f0
        /*0a20*/ 	.word	0x000000ff
        /*0a24*/ 	.word	0x00028c50
        /*0a28*/ 	.short	0x0100
        /*0a2a*/ 	.byte	0x08
	.zero		1


	//   ....[7]....
        /*0a2c*/ 	.word	0x00000500
        /*0a30*/ 	.word	0x000000ff
        /*0a34*/ 	.word	0x00028c60
        /*0a38*/ 	.short	0x0100
        /*0a3a*/ 	.byte	0x08
	.zero		1


	//   ....[8]....
        /*0a3c*/ 	.word	0x00000510
        /*0a40*/ 	.word	0x000000ff
        /*0a44*/ 	.word	0x00028c58
        /*0a48*/ 	.short	0x0100
        /*0a4a*/ 	.byte	0x08
	.zero		1


	//   ....[9]....
        /*0a4c*/ 	.word	0x00000520
        /*0a50*/ 	.word	0x000000ff
        /*0a54*/ 	.word	0x00028c68
        /*0a58*/ 	.short	0x0100
        /*0a5a*/ 	.byte	0x08
	.zero		1


	//   ....[10]....
        /*0a5c*/ 	.word	0x00000610
        /*0a60*/ 	.word	0x000000ff
        /*0a64*/ 	.word	0x00028c70
        /*0a68*/ 	.short	0x0100
        /*0a6a*/ 	.byte	0x06
	.zero		1


	//   ....[11]....
        /*0a6c*/ 	.word	0x00000620
        /*0a70*/ 	.word	0x000000ff
        /*0a74*/ 	.word	0x00028c80
        /*0a78*/ 	.short	0x0100
        /*0a7a*/ 	.byte	0x06
	.zero		1


	//   ....[12]....
        /*0a7c*/ 	.word	0x00000630
        /*0a80*/ 	.word	0x000000ff
        /*0a84*/ 	.word	0x00028c78
        /*0a88*/ 	.short	0x0100
        /*0a8a*/ 	.byte	0x06
	.zero		1


	//   ....[13]....
        /*0a8c*/ 	.word	0x00000640
        /*0a90*/ 	.word	0x000000ff
        /*0a94*/ 	.word	0x00028c88
        /*0a98*/ 	.short	0x0100
        /*0a9a*/ 	.byte	0x06
	.zero		1


	//   ....[14]....
        /*0a9c*/ 	.word	0x00000770
        /*0aa0*/ 	.word	0x000000ff
        /*0aa4*/ 	.word	0x00028c90
        /*0aa8*/ 	.short	0x0100
        /*0aaa*/ 	.byte	0x08
	.zero		1


	//   ....[15]....
        /*0aac*/ 	.word	0x00000780
        /*0ab0*/ 	.word	0x000000ff
        /*0ab4*/ 	.word	0x00028ca0
        /*0ab8*/ 	.short	0x0100
        /*0aba*/ 	.byte	0x08
	.zero		1


	//   ....[16]....
        /*0abc*/ 	.word	0x00000790
        /*0ac0*/ 	.word	0x000000ff
        /*0ac4*/ 	.word	0x00028c98
        /*0ac8*/ 	.short	0x0100
        /*0aca*/ 	.byte	0x08
	.zero		1


	//   ....[17]....
        /*0acc*/ 	.word	0x000007a0
        /*0ad0*/ 	.word	0x000000ff
        /*0ad4*/ 	.word	0x00028ca8
        /*0ad8*/ 	.short	0x0100
        /*0ada*/ 	.byte	0x08
	.zero		1


	//   ....[18]....
        /*0adc*/ 	.word	0x000008d0
        /*0ae0*/ 	.word	0x000000ff
        /*0ae4*/ 	.word	0x00028cb0
        /*0ae8*/ 	.short	0x0100
        /*0aea*/ 	.byte	0x08
	.zero		1


	//   ....[19]....
        /*0aec*/ 	.word	0x000008e0
        /*0af0*/ 	.word	0x000000ff
        /*0af4*/ 	.word	0x00028cc0
        /*0af8*/ 	.short	0x0100
        /*0afa*/ 	.byte	0x08
	.zero		1


	//   ....[20]....
        /*0afc*/ 	.word	0x000008f0
        /*0b00*/ 	.word	0x000000ff
        /*0b04*/ 	.word	0x00028cb8
        /*0b08*/ 	.short	0x0100
        /*0b0a*/ 	.byte	0x08
	.zero		1


	//   ....[21]....
        /*0b0c*/ 	.word	0x00000900
        /*0b10*/ 	.word	0x000000ff
        /*0b14*/ 	.word	0x00028cc8
        /*0b18*/ 	.short	0x0100
        /*0b1a*/ 	.byte	0x08
	.zero		1


	//   ....[22]....
        /*0b1c*/ 	.word	0x000029e0
        /*0b20*/ 	.word	0x00000040
        /*0b24*/ 	.word	0x00028c90
        /*0b28*/ 	.short	0x010a
        /*0b2a*/ 	.byte	0x3f
	.zero		1


	//   ....[23]....
        /*0b2c*/ 	.word	0x00003370
        /*0b30*/ 	.word	0x00000040
        /*0b34*/ 	.word	0x00028c90
        /*0b38*/ 	.short	0x010a
        /*0b3a*/ 	.byte	0x3f
	.zero		1


	//   ....[24]....
        /*0b3c*/ 	.word	0x00003bf0
        /*0b40*/ 	.word	0x00000040
        /*0b44*/ 	.word	0x00028c90
        /*0b48*/ 	.short	0x010a
        /*0b4a*/ 	.byte	0x3f
	.zero		1


	//   ....[25]....
        /*0b4c*/ 	.word	0x00003df0
        /*0b50*/ 	.word	0x00000004
        /*0b54*/ 	.word	0x00000000
        /*0b58*/ 	.short	0x0101
        /*0b5a*/ 	.byte	0x3f
	.zero		1


	//   ....[26]....
        /*0b5c*/ 	.word	0x00003e30
        /*0b60*/ 	.word	0x00000040
        /*0b64*/ 	.word	0x00028cb0
        /*0b68*/ 	.short	0x010a
        /*0b6a*/ 	.byte	0x3f
	.zero		1


	//   ....[27]....
        /*0b6c*/ 	.word	0x00004450
        /*0b70*/ 	.word	0x00000040
        /*0b74*/ 	.word	0x00000000
        /*0b78*/ 	.short	0x0101
        /*0b7a*/ 	.byte	0x3f
	.zero		1


	//   ....[28]....
        /*0b7c*/ 	.word	0x00004ef0
        /*0b80*/ 	.word	0x00000016
        /*0b84*/ 	.word	0x00028c50
        /*0b88*/ 	.short	0x010a
        /*0b8a*/ 	.byte	0x3f
	.zero		1


	//   ....[29]....
        /*0b8c*/ 	.word	0x000052b0
        /*0b90*/ 	.word	0x00000000
        /*0b94*/ 	.word	0x00000000
        /*0b98*/ 	.short	0x0101
        /*0b9a*/ 	.byte	0x3f
	.zero		1


	//   ....[30]....
        /*0b9c*/ 	.word	0x00005bd0
        /*0ba0*/ 	.word	0x00000000
        /*0ba4*/ 	.word	0x00028c50
        /*0ba8*/ 	.short	0x010a
        /*0baa*/ 	.byte	0x3f
	.zero		1


	//   ....[31]....
        /*0bac*/ 	.word	0x00005c20
        /*0bb0*/ 	.word	0x00000000
        /*0bb4*/ 	.word	0x00028c50
        /*0bb8*/ 	.short	0x010a
        /*0bba*/ 	.byte	0x3f
	.zero		1


	//   ....[32]....
        /*0bbc*/ 	.word	0x00005ee0
        /*0bc0*/ 	.word	0x00000000
        /*0bc4*/ 	.word	0x00000000
        /*0bc8*/ 	.short	0x0101
        /*0bca*/ 	.byte	0x3f
	.zero		1


	//   ....[33]....
        /*0bcc*/ 	.word	0x000072e0
        /*0bd0*/ 	.word	0x00000002
        /*0bd4*/ 	.word	0x00028c00
        /*0bd8*/ 	.short	0x010a
        /*0bda*/ 	.byte	0x3f
	.zero		1


	//   ....[34]....
        /*0bdc*/ 	.word	0x00007330
        /*0be0*/ 	.word	0x00000002
        /*0be4*/ 	.word	0x00028c00
        /*0be8*/ 	.short	0x010a
        /*0bea*/ 	.byte	0x3f
	.zero		1


	//   ....[35]....
        /*0bec*/ 	.word	0x00007d70
        /*0bf0*/ 	.word	0x00000002
        /*0bf4*/ 	.word	0x00028c00
        /*0bf8*/ 	.short	0x010a
        /*0bfa*/ 	.byte	0x3f
	.zero		1


	//   ....[36]....
        /*0bfc*/ 	.word	0x00009160
        /*0c00*/ 	.word	0x00000002
        /*0c04*/ 	.word	0x00028c00
        /*0c08*/ 	.short	0x010a
        /*0c0a*/ 	.byte	0x3f
	.zero		1


	//   ....[37]....
        /*0c0c*/ 	.word	0x00009f50
        /*0c10*/ 	.word	0x0000000c
        /*0c14*/ 	.word	0x00028c30
        /*0c18*/ 	.short	0x010a
        /*0c1a*/ 	.byte	0x3f
	.zero		1


	//   ....[38]....
        /*0c1c*/ 	.word	0x00009fe0
        /*0c20*/ 	.word	0x0000000c
        /*0c24*/ 	.word	0x00028c30
        /*0c28*/ 	.short	0x010a
        /*0c2a*/ 	.byte	0x3f
	.zero		1


	//   ....[39]....
        /*0c2c*/ 	.word	0x0000a470
        /*0c30*/ 	.word	0x00000000
        /*0c34*/ 	.word	0x00000000
        /*0c38*/ 	.short	0x0101
        /*0c3a*/ 	.byte	0x3f
	.zero		1


	//   ....[40]....
        /*0c3c*/ 	.word	0x0000bf20
        /*0c40*/ 	.word	0x0000000c
        /*0c44*/ 	.word	0x00028c50
        /*0c48*/ 	.short	0x010a
        /*0c4a*/ 	.byte	0x3f
	.zero		1


	//   ....[41]....
        /*0c4c*/ 	.word	0x0000bfd0
        /*0c50*/ 	.word	0x0000000c
        /*0c54*/ 	.word	0x00028c50
        /*0c58*/ 	.short	0x010a
        /*0c5a*/ 	.byte	0x3f
	.zero		1


	//   ....[42]....
        /*0c5c*/ 	.word	0x0000c2c0
        /*0c60*/ 	.word	0x0000000c
        /*0c64*/ 	.word	0x00000000
        /*0c68*/ 	.short	0x0101
        /*0c6a*/ 	.byte	0x3f
	.zero		1


	//   ....[43]....
        /*0c6c*/ 	.word	0x0000c590
        /*0c70*/ 	.word	0x000000d7
        /*0c74*/ 	.word	0x00028c30
        /*0c78*/ 	.short	0x010a
        /*0c7a*/ 	.byte	0x3f
	.zero		1


	//   ....[44]....
        /*0c7c*/ 	.word	0x0000c600
        /*0c80*/ 	.word	0x000000d7
        /*0c84*/ 	.word	0x00028c30
        /*0c88*/ 	.short	0x010a
        /*0c8a*/ 	.byte	0x3f
	.zero		1


	//   ....[45]....
        /*0c8c*/ 	.word	0x0000cb20
        /*0c90*/ 	.word	0x00000014
        /*0c94*/ 	.word	0x00000000
        /*0c98*/ 	.short	0x0101
        /*0c9a*/ 	.byte	0x3f
	.zero		1


	//   ....[46]....
        /*0c9c*/ 	.word	0x0000e9f0
        /*0ca0*/ 	.word	0x000000d7
        /*0ca4*/ 	.word	0x00028c50
        /*0ca8*/ 	.short	0x010a
        /*0caa*/ 	.byte	0x3f
	.zero		1


	//   ....[47]....
        /*0cac*/ 	.word	0x0000ea40
        /*0cb0*/ 	.word	0x000000d7
        /*0cb4*/ 	.word	0x00028c50
        /*0cb8*/ 	.short	0x010a
        /*0cba*/ 	.byte	0x3f
	.zero		1


	//   ....[48]....
        /*0cbc*/ 	.word	0x0000ed40
        /*0cc0*/ 	.word	0x000000d7
        /*0cc4*/ 	.word	0x00000000
        /*0cc8*/ 	.short	0x0101
        /*0cca*/ 	.byte	0x3f
	.zero		1


	//   ....[49]....
        /*0ccc*/ 	.word	0x0000f130
        /*0cd0*/ 	.word	0x0000000c
        /*0cd4*/ 	.word	0x00028c30
        /*0cd8*/ 	.short	0x010a
        /*0cda*/ 	.byte	0x3f
	.zero		1


	//   ....[50]....
        /*0cdc*/ 	.word	0x0000f1a0
        /*0ce0*/ 	.word	0x0000000c
        /*0ce4*/ 	.word	0x00028c30
        /*0ce8*/ 	.short	0x010a
        /*0cea*/ 	.byte	0x3f
	.zero		1


	//   ....[51]....
        /*0cec*/ 	.word	0x0000fc20
        /*0cf0*/ 	.word	0x0000000f
        /*0cf4*/ 	.word	0x00000000
        /*0cf8*/ 	.short	0x0101
        /*0cfa*/ 	.byte	0x3f
	.zero		1


	//   ....[52]....
        /*0cfc*/ 	.word	0x00010b20
        /*0d00*/ 	.word	0x0000000c
        /*0d04*/ 	.word	0x00028c50
        /*0d08*/ 	.short	0x010a
        /*0d0a*/ 	.byte	0x3f
	.zero		1


	//   ....[53]....
        /*0d0c*/ 	.word	0x00010b70
        /*0d10*/ 	.word	0x0000000c
        /*0d14*/ 	.word	0x00028c50
        /*0d18*/ 	.short	0x010a
        /*0d1a*/ 	.byte	0x3f
	.zero		1


	//   ....[54]....
        /*0d1c*/ 	.word	0x00010e50
        /*0d20*/ 	.word	0x0000000c
        /*0d24*/ 	.word	0x00000000
        /*0d28*/ 	.short	0x0101
        /*0d2a*/ 	.byte	0x3f
	.zero		1


	//   ....[55]....
        /*0d2c*/ 	.word	0x00010f90
        /*0d30*/ 	.word	0x000000ce
        /*0d34*/ 	.word	0x00028c30
        /*0d38*/ 	.short	0x010a
        /*0d3a*/ 	.byte	0x3f
	.zero		1


	//   ....[56]....
        /*0d3c*/ 	.word	0x00011000
        /*0d40*/ 	.word	0x000000ce
        /*0d44*/ 	.word	0x00028c30
        /*0d48*/ 	.short	0x010a
        /*0d4a*/ 	.byte	0x3f
	.zero		1


	//   ....[57]....
        /*0d4c*/ 	.word	0x00011520
        /*0d50*/ 	.word	0x0000000e
        /*0d54*/ 	.word	0x00000000
        /*0d58*/ 	.short	0x0101
        /*0d5a*/ 	.byte	0x3f
	.zero		1


	//   ....[58]....
        /*0d5c*/ 	.word	0x00013420
        /*0d60*/ 	.word	0x000000ce
        /*0d64*/ 	.word	0x00028c50
        /*0d68*/ 	.short	0x010a
        /*0d6a*/ 	.byte	0x3f
	.zero		1


	//   ....[59]....
        /*0d6c*/ 	.word	0x00013470
        /*0d70*/ 	.word	0x000000ce
        /*0d74*/ 	.word	0x00028c50
        /*0d78*/ 	.short	0x010a
        /*0d7a*/ 	.byte	0x3f
	.zero		1


	//   ....[60]....
        /*0d7c*/ 	.word	0x00013770
        /*0d80*/ 	.word	0x000000ce
        /*0d84*/ 	.word	0x00000000
        /*0d88*/ 	.short	0x0101
        /*0d8a*/ 	.byte	0x3f
	.zero		1


	//   ....[61]....
        /*0d8c*/ 	.word	0x00015d80
        /*0d90*/ 	.word	0x00000000
        /*0d94*/ 	.word	0x00000000
        /*0d98*/ 	.short	0x0101
        /*0d9a*/ 	.byte	0x3f
	.zero		1


	//   ....[62]....
        /*0d9c*/ 	.word	0x00018990
        /*0da0*/ 	.word	0x00000007
        /*0da4*/ 	.word	0x00028c20
        /*0da8*/ 	.short	0x010a
        /*0daa*/ 	.byte	0x3f
	.zero		1


	//   ....[63]....
        /*0dac*/ 	.word	0x00018a70
        /*0db0*/ 	.word	0x00000006
        /*0db4*/ 	.word	0x00028ca0
        /*0db8*/ 	.short	0x010a
        /*0dba*/ 	.byte	0x3f
	.zero		1


	//   ....[64]....
        /*0dbc*/ 	.word	0x00018cc0
        /*0dc0*/ 	.word	0x00000006
        /*0dc4*/ 	.word	0x00028cc0
        /*0dc8*/ 	.short	0x010a
        /*0dca*/ 	.byte	0x3f
	.zero		1


	//   ....[65]....
        /*0dcc*/ 	.word	0x00019740
        /*0dd0*/ 	.word	0x00000005
        /*0dd4*/ 	.word	0x00028ca0
        /*0dd8*/ 	.short	0x010a
        /*0dda*/ 	.byte	0x3f
	.zero		1


	//   ....[66]....
        /*0ddc*/ 	.word	0x00019980
        /*0de0*/ 	.word	0x00000005
        /*0de4*/ 	.word	0x00028cc0
        /*0de8*/ 	.short	0x010a
        /*0dea*/ 	.byte	0x3f
	.zero		1


	//   ....[67]....
        /*0dec*/ 	.word	0x0001b070
        /*0df0*/ 	.word	0x00000000
        /*0df4*/ 	.word	0x00028c40
        /*0df8*/ 	.short	0x010a
        /*0dfa*/ 	.byte	0x3f
	.zero		1


	//   ....[68]....
        /*0dfc*/ 	.word	0x0001bba0
        /*0e00*/ 	.word	0x00000008
        /*0e04*/ 	.word	0x00028c00
        /*0e08*/ 	.short	0x0107
        /*0e0a*/ 	.byte	0x3f
	.zero		1


	//   ....[69]....
        /*0e0c*/ 	.word	0x0001bca0
        /*0e10*/ 	.word	0x00000002
        /*0e14*/ 	.word	0x00028c00
        /*0e18*/ 	.short	0x0101
        /*0e1a*/ 	.byte	0x3f
	.zero		1


	//   ....[70]....
        /*0e1c*/ 	.word	0x0001bcc0
        /*0e20*/ 	.word	0x00000002
        /*0e24*/ 	.word	0x00028c20
        /*0e28*/ 	.short	0x010a
        /*0e2a*/ 	.byte	0x3f
	.zero		1


	//   ....[71]....
        /*0e2c*/ 	.word	0x0001bdc0
        /*0e30*/ 	.word	0x00000000
        /*0e34*/ 	.word	0x00028c60
        /*0e38*/ 	.short	0x010a
        /*0e3a*/ 	.byte	0x3f
	.zero		1


	//   ....[72]....
        /*0e3c*/ 	.word	0x0001ca40
        /*0e40*/ 	.word	0x00000003
        /*0e44*/ 	.word	0x00028c40
        /*0e48*/ 	.short	0x010a
        /*0e4a*/ 	.byte	0x3f
	.zero		1


	//   ....[73]....
        /*0e4c*/ 	.word	0x0001cc90
        /*0e50*/ 	.word	0x00000003
        /*0e54*/ 	.word	0x00028c60
        /*0e58*/ 	.short	0x010a
        /*0e5a*/ 	.byte	0x3f
	.zero		1


	//   ....[74]....
        /*0e5c*/ 	.word	0x0001d8b0
        /*0e60*/ 	.word	0x00000002
        /*0e64*/ 	.word	0x00028c40
        /*0e68*/ 	.short	0x010a
        /*0e6a*/ 	.byte	0x3f
	.zero		1


	//   ....[75]....
        /*0e6c*/ 	.word	0x0001daf0
        /*0e70*/ 	.word	0x00000002
        /*0e74*/ 	.word	0x00028c60
        /*0e78*/ 	.short	0x010a
        /*0e7a*/ 	.byte	0x3f
	.zero		1


	//   ....[76]....
        /*0e7c*/ 	.word	0x0001e680
        /*0e80*/ 	.word	0x00000003
        /*0e84*/ 	.word	0x00028c40
        /*0e88*/ 	.short	0x010a
        /*0e8a*/ 	.byte	0x3f
	.zero		1


	//   ....[77]....
        /*0e8c*/ 	.word	0x0001e8d0
        /*0e90*/ 	.word	0x00000003
        /*0e94*/ 	.word	0x00028c60
        /*0e98*/ 	.short	0x010a
        /*0e9a*/ 	.byte	0x3f
	.zero		1


	//   ....[78]....
        /*0e9c*/ 	.word	0x000200d0
        /*0ea0*/ 	.word	0x00000000
        /*0ea4*/ 	.word	0x00028c20
        /*0ea8*/ 	.short	0x010a
        /*0eaa*/ 	.byte	0x3f
	.zero		1


	//   ....[79]....
        /*0eac*/ 	.word	0x00020280
        /*0eb0*/ 	.word	0x00000006
        /*0eb4*/ 	.word	0x00000000
        /*0eb8*/ 	.short	0x010a
        /*0eba*/ 	.byte	0x3f
	.zero		1


	//   ....[80]....
        /*0ebc*/ 	.word	0x000202f0
        /*0ec0*/ 	.word	0x00000007
        /*0ec4*/ 	.word	0x00000000
        /*0ec8*/ 	.short	0x010a
        /*0eca*/ 	.byte	0x3f
	.zero		1


	//   ....[81]....
        /*0ecc*/ 	.word	0x00020360
        /*0ed0*/ 	.word	0x00000004
        /*0ed4*/ 	.word	0x00000000
        /*0ed8*/ 	.short	0x010a
        /*0eda*/ 	.byte	0x3f
	.zero		1


	//   ....[82]....
        /*0edc*/ 	.word	0x00020390
        /*0ee0*/ 	.word	0x00000003
        /*0ee4*/ 	.word	0x00000000
        /*0ee8*/ 	.short	0x010a
        /*0eea*/ 	.byte	0x3f
	.zero		1


	//   ....[83]....
        /*0eec*/ 	.word	0x000203f0
        /*0ef0*/ 	.word	0x00000040
        /*0ef4*/ 	.word	0x00028c90
        /*0ef8*/ 	.short	0x010a
        /*0efa*/ 	.byte	0x3f
	.zero		1


	//   ....[84]....
        /*0efc*/ 	.word	0x00020440
        /*0f00*/ 	.word	0x00000040
        /*0f04*/ 	.word	0x00028c90
        /*0f08*/ 	.short	0x010a
        /*0f0a*/ 	.byte	0x3f
	.zero		1


	//   ....[85]....
        /*0f0c*/ 	.word	0x00020490
        /*0f10*/ 	.word	0x00000040
        /*0f14*/ 	.word	0x00028c90
        /*0f18*/ 	.short	0x010a
        /*0f1a*/ 	.byte	0x3f
	.zero		1


	//   ....[86]....
        /*0f1c*/ 	.word	0x000204e0
        /*0f20*/ 	.word	0x00000040
        /*0f24*/ 	.word	0x00028cb0
        /*0f28*/ 	.short	0x010a
        /*0f2a*/ 	.byte	0x3f
	.zero		1


	//   ....[87]....
        /*0f2c*/ 	.word	0x00020530
        /*0f30*/ 	.word	0x00000016
        /*0f34*/ 	.word	0x00028c50
        /*0f38*/ 	.short	0x010a
        /*0f3a*/ 	.byte	0x3f
	.zero		1


	//   ....[88]....
        /*0f3c*/ 	.word	0x00020580
        /*0f40*/ 	.word	0x00000000
        /*0f44*/ 	.word	0x00028c50
        /*0f48*/ 	.short	0x010a
        /*0f4a*/ 	.byte	0x3f
	.zero		1


	//   ....[89]....
        /*0f4c*/ 	.word	0x00020950
        /*0f50*/ 	.word	0x00000002
        /*0f54*/ 	.word	0x00028c00
        /*0f58*/ 	.short	0x010a
        /*0f5a*/ 	.byte	0x3f
	.zero		1


	//   ....[90]....
        /*0f5c*/ 	.word	0x00020d60
        /*0f60*/ 	.word	0x00000002
        /*0f64*/ 	.word	0x00028c00
        /*0f68*/ 	.short	0x010a
        /*0f6a*/ 	.byte	0x3f
	.zero		1


	//   ....[91]....
        /*0f6c*/ 	.word	0x00020db0
        /*0f70*/ 	.word	0x0000000c
        /*0f74*/ 	.word	0x00028c30
        /*0f78*/ 	.short	0x010a
        /*0f7a*/ 	.byte	0x3f
	.zero		1


	//   ....[92]....
        /*0f7c*/ 	.word	0x00020e00
        /*0f80*/ 	.word	0x0000000c
        /*0f84*/ 	.word	0x00028c50
        /*0f88*/ 	.short	0x010a
        /*0f8a*/ 	.byte	0x3f
	.zero		1


	//   ....[93]....
        /*0f8c*/ 	.word	0x00020e50
        /*0f90*/ 	.word	0x000000d7
        /*0f94*/ 	.word	0x00028c30
        /*0f98*/ 	.short	0x010a
        /*0f9a*/ 	.byte	0x3f
	.zero		1


	//   ....[94]....
        /*0f9c*/ 	.word	0x00020ea0
        /*0fa0*/ 	.word	0x000000d7
        /*0fa4*/ 	.word	0x00028c50
        /*0fa8*/ 	.short	0x010a
        /*0faa*/ 	.byte	0x3f
	.zero		1


	//   ....[95]....
        /*0fac*/ 	.word	0x00020ef0
        /*0fb0*/ 	.word	0x0000000c
        /*0fb4*/ 	.word	0x00028c30
        /*0fb8*/ 	.short	0x010a
        /*0fba*/ 	.byte	0x3f
	.zero		1


	//   ....[96]....
        /*0fbc*/ 	.word	0x00020f40
        /*0fc0*/ 	.word	0x0000000c
        /*0fc4*/ 	.word	0x00028c50
        /*0fc8*/ 	.short	0x010a
        /*0fca*/ 	.byte	0x3f
	.zero		1


	//   ....[97]....
        /*0fcc*/ 	.word	0x00020f90
        /*0fd0*/ 	.word	0x000000ce
        /*0fd4*/ 	.word	0x00028c30
        /*0fd8*/ 	.short	0x010a
        /*0fda*/ 	.byte	0x3f
	.zero		1


	//   ....[98]....
        /*0fdc*/ 	.word	0x00020fe0
        /*0fe0*/ 	.word	0x000000ce
        /*0fe4*/ 	.word	0x00028c50
        /*0fe8*/ 	.short	0x010a
        /*0fea*/ 	.byte	0x3f
	.zero		1


	//   ....[99]....
        /*0fec*/ 	.word	0x00021190
        /*0ff0*/ 	.word	0x00000006
        /*0ff4*/ 	.word	0x00028c20
        /*0ff8*/ 	.short	0x010a
        /*0ffa*/ 	.byte	0x3f
	.zero		1


	//   ....[100]....
        /*0ffc*/ 	.word	0x000211e0
        /*1000*/ 	.word	0x00000006
        /*1004*/ 	.word	0x00028ca0
        /*1008*/ 	.short	0x010a
        /*100a*/ 	.byte	0x3f
	.zero		1


	//   ....[101]....
        /*100c*/ 	.word	0x00021230
        /*1010*/ 	.word	0x00000006
        /*1014*/ 	.word	0x00028cc0
        /*1018*/ 	.short	0x010a
        /*101a*/ 	.byte	0x3f
	.zero		1


	//   ....[102]....
        /*101c*/ 	.word	0x00021280
        /*1020*/ 	.word	0x00000005
        /*1024*/ 	.word	0x00028ca0
        /*1028*/ 	.short	0x010a
        /*102a*/ 	.byte	0x3f
	.zero		1


	//   ....[103]....
        /*102c*/ 	.word	0x000212d0
        /*1030*/ 	.word	0x00000005
        /*1034*/ 	.word	0x00028cc0
        /*1038*/ 	.short	0x010a
        /*103a*/ 	.byte	0x3f
	.zero		1


	//   ....[104]....
        /*103c*/ 	.word	0x00021470
        /*1040*/ 	.word	0x00000000
        /*1044*/ 	.word	0x00028c40
        /*1048*/ 	.short	0x010a
        /*104a*/ 	.byte	0x3f
	.zero		1


	//   ....[105]....
        /*104c*/ 	.word	0x000219e0
        /*1050*/ 	.word	0x00000002
        /*1054*/ 	.word	0x00028c20
        /*1058*/ 	.short	0x010a
        /*105a*/ 	.byte	0x3f
	.zero		1


	//   ....[106]....
        /*105c*/ 	.word	0x00021a30
        /*1060*/ 	.word	0x00000000
        /*1064*/ 	.word	0x00028c60
        /*1068*/ 	.short	0x010a
        /*106a*/ 	.byte	0x3f
	.zero		1


	//   ....[107]....
        /*106c*/ 	.word	0x00021a80
        /*1070*/ 	.word	0x00000003
        /*1074*/ 	.word	0x00028c40
        /*1078*/ 	.short	0x010a
        /*107a*/ 	.byte	0x3f
	.zero		1


	//   ....[108]....
        /*107c*/ 	.word	0x00021ad0
        /*1080*/ 	.word	0x00000003
        /*1084*/ 	.word	0x00028c60
        /*1088*/ 	.short	0x010a
        /*108a*/ 	.byte	0x3f
	.zero		1


	//   ....[109]....
        /*108c*/ 	.word	0x00021b20
        /*1090*/ 	.word	0x00000002
        /*1094*/ 	.word	0x00028c40
        /*1098*/ 	.short	0x010a
        /*109a*/ 	.byte	0x3f
	.zero		1


	//   ....[110]....
        /*109c*/ 	.word	0x00021b70
        /*10a0*/ 	.word	0x00000002
        /*10a4*/ 	.word	0x00028c60
        /*10a8*/ 	.short	0x010a
        /*10aa*/ 	.byte	0x3f
	.zero		1


	//   ....[111]....
        /*10ac*/ 	.word	0x00021bc0
        /*10b0*/ 	.word	0x00000003
        /*10b4*/ 	.word	0x00028c40
        /*10b8*/ 	.short	0x010a
        /*10ba*/ 	.byte	0x3f
	.zero		1


	//   ....[112]....
        /*10bc*/ 	.word	0x00021c10
        /*10c0*/ 	.word	0x00000003
        /*10c4*/ 	.word	0x00028c60
        /*10c8*/ 	.short	0x010a
        /*10ca*/ 	.byte	0x3f
	.zero		1


	//   ....[113]....
        /*10cc*/ 	.word	0x000225b0
        /*10d0*/ 	.word	0x00000000
        /*10d4*/ 	.word	0x00028c20
        /*10d8*/ 	.short	0x010a
        /*10da*/ 	.byte	0x3f
	.zero		1


	//   ....[114]....
        /*10dc*/ 	.word	0x00022750
        /*10e0*/ 	.word	0x00000006
        /*10e4*/ 	.word	0x00000000
        /*10e8*/ 	.short	0x010a
        /*10ea*/ 	.byte	0x3f
	.zero		1


	//   ....[115]....
        /*10ec*/ 	.word	0x000227a0
        /*10f0*/ 	.word	0x00000007
        /*10f4*/ 	.word	0x00000000
        /*10f8*/ 	.short	0x010a
        /*10fa*/ 	.byte	0x3f
	.zero		1


	//   ....[116]....
        /*10fc*/ 	.word	0x000227f0
        /*1100*/ 	.word	0x00000004
        /*1104*/ 	.word	0x00000000
        /*1108*/ 	.short	0x010a
        /*110a*/ 	.byte	0x3f
	.zero		1


	//----- nvinfo : EIATTR_NUM_MBARRIERS
	.align		4
.L_414:
        /*110c*/ 	.byte	0x03, 0x38
        /*110e*/ 	.short	0x0016


	//----- nvinfo : EIATTR_EXIT_INSTR_OFFSETS
	.align		4
        /*1110*/ 	.byte	0x04, 0x1c
        /*1112*/ 	.short	(.L_416 - .L_415)


	//   ....[0]....
.L_415:
        /*1114*/ 	.word	0x000203e0


	//----- nvinfo : EIATTR_MAX_THREADS
	.align		4
.L_416:
        /*1118*/ 	.byte	0x04, 0x05
        /*111a*/ 	.short	(.L_418 - .L_417)
.L_417:
        /*111c*/ 	.word	0x00000180
        /*1120*/ 	.word	0x00000001
        /*1124*/ 	.word	0x00000001


	//----- nvinfo : EIATTR_CRS_STACK_SIZE
	.align		4
.L_418:
        /*1128*/ 	.byte	0x04, 0x1e
        /*112a*/ 	.short	(.L_420 - .L_419)
.L_419:
        /*112c*/ 	.word	0x00000000


	//----- nvinfo : EIATTR_CBANK_PARAM_SIZE
	.align		4
.L_420:
        /*1130*/ 	.byte	0x03, 0x19
        /*1132*/ 	.short	0x0af0


	//----- nvinfo : EIATTR_PARAM_CBANK
	.align		4
        /*1134*/ 	.byte	0x04, 0x0a
        /*1136*/ 	.short	(.L_422 - .L_421)
	.align		4
.L_421:
        /*1138*/ 	.word	index@(.nv.constant0._ZN7cutlass13device_kernelIN5flash11enable_sm90INS1_16FlashAttnFwdSm90INS1_25CollectiveMainloopFwdSm90ILi2EN4cute5tupleIJNS5_1CILi1EEES8_S8_EEENS6_IJNS7_ILi64EEESA_SA_EEELi512ENS_6half_tEfNS_4arch4Sm90ELb0ELb1ELb1ELb1ELb0ELb1ELb0ELb0ELb0ELb1ELb0ELb0EEENS1_21CollectiveEpilogueFwdINS6_IJSA_NS7_ILi512EEESA_EEES9_SC_SE_Li256ELb1ELb1ELb0ELb0EEENS1_36VarlenDynamicPersistentTileSchedulerILi64ELi64ELi256ELi128ELb0ELb1ELb1ELb1ELb0ELb1EEEEEEEEEvNT_6ParamsE)
        /*113c*/ 	.short	0x0210
        /*113e*/ 	.short	0x0af0


	//----- nvinfo : EIATTR_SW_WAR
	.align		4
.L_422:
        /*1140*/ 	.byte	0x04, 0x36
        /*1142*/ 	.short	(.L_424 - .L_423)
.L_423:
        /*1144*/ 	.word	0x00000008
.L_424:


//--------------------- .nv.info._ZN7cutlass13device_kernelIN5flash11enable_sm90INS1_16FlashAttnFwdSm90INS1_25CollectiveMainloopFwdSm90ILi2EN4cute5tupleIJNS5_1CILi1EEES8_S8_EEENS6_IJNS7_ILi64EEESA_SA_EEELi512ENS_6half_tEfNS_4arch4Sm90ELb0ELb1ELb1ELb1ELb0ELb0ELb1ELb0ELb0ELb1ELb0ELb0EEENS1_21CollectiveEpilogueFwdINS6_IJSA_NS7_ILi512EEESA_EEES9_SC_SE_Li256ELb1ELb1ELb0ELb0EEENS1_36VarlenDynamicPersistentTileSchedulerILi64ELi64ELi256ELi128ELb0ELb1ELb1ELb1ELb0ELb1EEEEEEEEEvNT_6ParamsE --------------------------
	.section	.nv.info._ZN7cutlass13device_kernelIN5flash11enable_sm90INS1_16FlashAttnFwdSm90INS1_25CollectiveMainloopFwdSm90ILi2EN4cute5tupleIJNS5_1CILi1EEES8_S8_EEENS6_IJNS7_ILi64EEESA_SA_EEELi512ENS_6half_tEfNS_4arch4Sm90ELb0ELb1ELb1ELb1ELb0ELb0ELb1ELb0ELb0ELb1ELb0ELb0EEENS1_21CollectiveEpilogueFwdINS6_IJSA_NS7_ILi512EEESA_EEES9_SC_SE_Li256ELb1ELb1ELb0ELb0EEENS1_36VarlenDynamicPersistentTileSchedulerILi64ELi64ELi256ELi128ELb0ELb1ELb1ELb1ELb0ELb1EEEEEEEEEvNT_6ParamsE,"",@"SHT_CUDA_INFO"
	.sectionflags	@""
	.align	4


	//----- nvinfo : EIATTR_CUDA_API_VERSION
	.align		4
        /*0000*/ 	.byte	0x04, 0x37
        /*0002*/ 	.short	(.L_426 - .L_425)
.L_425:
        /*0004*/ 	.word	0x00000082


	//----- nvinfo : EIATTR_KPARAM_INFO
	.align		4
.L_426:
        /*0008*/ 	.byte	0x04, 0x17
        /*000a*/ 	.short	(.L_428 - .L_427)
.L_427:
        /*000c*/ 	.word	0x00000000
        /*0010*/ 	.short	0x0000
        /*0012*/ 	.short	0x0070
        /*0014*/ 	.byte	0x00, 0xf0, 0x01, 0x2e


	//----- nvinfo : EIATTR_SPARSE_MMA_MASK
	.align		4
.L_428:
        /*0018*/ 	.byte	0x03, 0x50
        /*001a*/ 	.short	0x0000


	//----- nvinfo : EIATTR_MAXREG_COUNT
	.align		4
        /*001c*/ 	.byte	0x03, 0x1b
        /*001e*/ 	.short	0x00a8


	//----- nvinfo : EIATTR_NUM_BARRIERS
	.align		4
        /*0020*/ 	.byte	0x02, 0x4c
        /*0022*/ 	.byte	0x10
	.zero		1


	//----- nvinfo : EIATTR_EXTERNS
	.align		4
        /*0024*/ 	.byte	0x04, 0x0f
        /*0026*/ 	.short	(.L_430 - .L_429)


	//   ....[0]....
	.align		4
.L_429:
        /*0028*/ 	.word	index@(__assertfail)


	//----- nvinfo : EIATTR_ANNOTATIONS
	.align		4
.L_430:
        /*002c*/ 	.byte	0x04, 0x55
        /*002e*/ 	.short	(.L_432 - .L_431)


	//   ....[0]....
.L_431:
        /* <DEDUP_REMOVED lines=83> */


	//----- nvinfo : EIATTR_MERCURY_ISA_VERSION
	.align		4
.L_432:
        /*0548*/ 	.byte	0x03, 0x5f
        /*054a*/ 	.short	0x0101


	//----- nvinfo : EIATTR_UNUSED_LOAD_BYTE_OFFSET
	.align		4
        /*054c*/ 	.byte	0x04, 0x44
        /*054e*/ 	.short	(.L_434 - .L_433)


	//   ....[0]....
.L_433:
        /*0550*/ 	.word	0x00000b60
        /*0554*/ 	.word	0x0000fff0


	//   ....[1]....
        /*0558*/ 	.word	0x0002b830
        /*055c*/ 	.word	0x0000fff0


	//----- nvinfo : EIATTR_INT_WARP_WIDE_INSTR_OFFSETS
	.align		4
.L_434:
        /*0560*/ 	.byte	0x04, 0x31
        /*0562*/ 	.short	(.L_436 - .L_435)


	//   ....[0]....
.L_435:
        /*0564*/ 	.word	0x00000160


	//   ....[1]....
        /*0568*/ 	.word	0x00000200


	//   ....[2]....
        /*056c*/ 	.word	0x00000210


	//   ....[3]....
        /*0570*/ 	.word	0x00000280


	//   ....[4]....
        /*0574*/ 	.word	0x0002fd50


	//   ....[5]....
        /*0578*/ 	.word	0x0002fdb0


	//   ....[6]....
        /*057c*/ 	.word	0x00035920


	//   ....[7]....
        /*0580*/ 	.word	0x000359b0


	//----- nvinfo : EIATTR_COOP_GROUP_MASK_REGIDS
	.align		4
.L_436:
        /*0584*/ 	.byte	0x04, 0x29
        /*0586*/ 	.short	(.L_438 - .L_437)


	//   ....[0]....
.L_437:
        /*0588*/ 	.word	0xffffffff


	//   ....[1]....
        /*058c*/ 	.word	0xffffffff


	//   ....[2]....
        /*0590*/ 	.word	0xffffffff


	//   ....[3]....
        /*0594*/ 	.word	0xffffffff


	//   ....[4]....
        /*0598*/ 	.word	0xffffffff


	//   ....[5]....
        /*059c*/ 	.word	0xffffffff


	//   ....[6]....
        /*05a0*/ 	.word	0xffffffff


	//   ....[7]....
        /*05a4*/ 	.word	0xffffffff


	//   ....[8]....
        /*05a8*/ 	.word	0xffffffff


	//   ....[9]....
        /*05ac*/ 	.word	0xffffffff


	//   ....[10]....
        /*05b0*/ 	.word	0xffffffff


	//   ....[11]....
        /*05b4*/ 	.word	0xffffffff


	//   ....[12]....
        /*05b8*/ 	.word	0xffffffff


	//   ....[13]....
        /*05bc*/ 	.word	0xffffffff


	//   ....[14]....
        /*05c0*/ 	.word	0xffffffff


	//   ....[15]....
        /*05c4*/ 	.word	0xffffffff


	//   ....[16]....
        /*05c8*/ 	.word	0xffffffff


	//   ....[17]....
        /*05cc*/ 	.word	0xffffffff


	//   ....[18]....
        /*05d0*/ 	.word	0xffffffff


	//   ....[19]....
        /*05d4*/ 	.word	0xffffffff


	//   ....[20]....
        /*05d8*/ 	.word	0xffffffff


	//   ....[21]....
        /*05dc*/ 	.word	0xffffffff


	//   ....[22]....
        /*05e0*/ 	.word	0xffffffff


	//   ....[23]....
        /*05e4*/ 	.word	0xffffffff


	//   ....[24]....
        /*05e8*/ 	.word	0xffffffff


	//   ....[25]....
        /*05ec*/ 	.word	0xffffffff


	//   ....[26]....
        /*05f0*/ 	.word	0xffffffff


	//   ....[27]....
        /*05f4*/ 	.word	0xffffffff


	//   ....[28]....
        /*05f8*/ 	.word	0xffffffff


	//   ....[29]....
        /*05fc*/ 	.word	0xffffffff


	//   ....[30]....
        /*0600*/ 	.word	0xffffffff


	//   ....[31]....
        /*0604*/ 	.word	0xffffffff


	//   ....[32]....
        /*0608*/ 	.word	0xffffffff


	//   ....[33]....
        /*060c*/ 	.word	0xffffffff


	//   ....[34]....
        /*0610*/ 	.word	0xffffffff


	//   ....[35]....
        /*0614*/ 	.word	0xffffffff


	//   ....[36]....
        /*0618*/ 	.word	0xffffffff


	//   ....[37]....
        /*061c*/ 	.word	0xffffffff


	//   ....[38]....
        /*0620*/ 	.word	0xffffffff


	//   ....[39]....
        /*0624*/ 	.word	0xffffffff


	//   ....[40]....
        /*0628*/ 	.word	0xffffffff


	//   ....[41]....
        /*062c*/ 	.word	0xffffffff


	//   ....[42]....
        /*0630*/ 	.word	0xffffffff


	//   ....[43]....
        /*0634*/ 	.word	0xffffffff


	//   ....[44]....
        /*0638*/ 	.word	0xffffffff


	//   ....[45]....
        /*063c*/ 	.word	0xffffffff


	//   ....[46]....
        /*0640*/ 	.word	0xffffffff


	//   ....[47]....
        /*0644*/ 	.word	0xffffffff


	//   ....[48]....
        /*0648*/ 	.word	0xffffffff


	//   ....[49]....
        /*064c*/ 	.word	0xffffffff


	//   ....[50]....
        /*0650*/ 	.word	0xffffffff


	//   ....[51]....
        /*0654*/ 	.word	0xffffffff


	//   ....[52]....
        /*0658*/ 	.word	0xffffffff


	//   ....[53]....
        /*065c*/ 	.word	0xffffffff


	//   ....[54]....
        /*0660*/ 	.word	0xffffffff


	//   ....[55]....
        /*0664*/ 	.word	0xffffffff


	//   ....[56]....
        /*0668*/ 	.word	0xffffffff


	//   ....[57]....
        /*066c*/ 	.word	0xffffffff


	//   ....[58]....
        /*0670*/ 	.word	0xffffffff


	//   ....[59]....
        /*0674*/ 	.word	0xffffffff


	//   ....[60]....
        /*0678*/ 	.word	0xffffffff


	//   ....[61]....
        /*067c*/ 	.word	0xffffffff


	//   ....[62]....
        /*0680*/ 	.word	0xffffffff


	//   ....[63]....
        /*0684*/ 	.word	0xffffffff


	//   ....[64]....
        /*0688*/ 	.word	0xffffffff


	//   ....[65]....
        /*068c*/ 	.word	0xffffffff


	//   ....[66]....
        /*0690*/ 	.word	0xffffffff


	//   ....[67]....
        /*0694*/ 	.word	0xffffffff


	//   ....[68]....
        /*0698*/ 	.word	0xffffffff


	//   ....[69]....
        /*069c*/ 	.word	0xffffffff


	//   ....[70]....
        /*06a0*/ 	.word	0xffffffff


	//   ....[71]....
        /*06a4*/ 	.word	0xffffffff


	//   ....[72]....
        /*06a8*/ 	.word	0xffffffff


	//   ....[73]....
        /*06ac*/ 	.word	0xffffffff


	//   ....[74]....
        /*06b0*/ 	.word	0xffffffff


	//   ....[75]....
        /*06b4*/ 	.word	0xffffffff


	//   ....[76]....
        /*06b8*/ 	.word	0xffffffff


	//   ....[77]....
        /*06bc*/ 	.word	0xffffffff


	//   ....[78]....
        /*06c0*/ 	.word	0xffffffff


	//   ....[79]....
        /*06c4*/ 	.word	0xffffffff


	//   ....[80]....
        /*06c8*/ 	.word	0xffffffff


	//   ....[81]....
        /*06cc*/ 	.word	0xffffffff


	//   ....[82]....
        /*06d0*/ 	.word	0xffffffff


	//   ....[83]....
        /*06d4*/ 	.word	0xffffffff


	//   ....[84]....
        /*06d8*/ 	.word	0xffffffff


	//   ....[85]....
        /*06dc*/ 	.word	0xffffffff


	//   ....[86]....
        /*06e0*/ 	.word	0xffffffff


	//   ....[87]....
        /*06e4*/ 	.word	0xffffffff


	//   ....[88]....
        /*06e8*/ 	.word	0xffffffff


	//   ....[89]....
        /*06ec*/ 	.word	0xffffffff


	//   ....[90]....
        /*06f0*/ 	.word	0xffffffff


	//   ....[91]....
        /*06f4*/ 	.word	0xffffffff


	//   ....[92]....
        /*06f8*/ 	.word	0xffffffff


	//   ....[93]....
        /*06fc*/ 	.word	0xffffffff


	//   ....[94]....
        /*0700*/ 	.word	0xffffffff


	//   ....[95]....
        /*0704*/ 	.word	0xffffffff


	//   ....[96]....
        /*0708*/ 	.word	0xffffffff


	//   ....[97]....
        /*070c*/ 	.word	0xffffffff


	//   ....[98]....
        /*0710*/ 	.word	0xffffffff


	//   ....[99]....
        /*0714*/ 	.word	0x0500000f


	//   ....[100]....
        /*0718*/ 	.word	0x0500000f


	//   ....[101]....
        /*071c*/ 	.word	0x0500000f


	//   ....[102]....
        /*0720*/ 	.word	0x0500000f


	//   ....[103]....
        /*0724*/ 	.word	0x0500000f


	//   ....[104]....
        /*0728*/ 	.word	0x0500000f


	//   ....[105]....
        /*072c*/ 	.word	0x0500000f


	//   ....[106]....
        /*0730*/ 	.word	0x0500000f


	//   ....[107]....
        /*0734*/ 	.word	0x0500000f


	//   ....[108]....
        /*0738*/ 	.word	0x0500000f


	//   ....[109]....
        /*073c*/ 	.word	0x0500000f


	//   ....[110]....
        /*0740*/ 	.word	0x0500000f


	//   ....[111]....
        /*0744*/ 	.word	0x0500000f


	//   ....[112]....
        /*0748*/ 	.word	0x0500000f


	//   ....[113]....
        /*074c*/ 	.word	0x0500000f


	//   ....[114]....
        /*0750*/ 	.word	0x0500000f


	//   ....[115]....
        /*0754*/ 	.word	0x0500000f


	//   ....[116]....
        /*0758*/ 	.word	0x0500000f


	//   ....[117]....
        /*075c*/ 	.word	0x0500000f


	//   ....[118]....
        /*0760*/ 	.word	0x0500000f


	//   ....[119]....
        /*0764*/ 	.word	0x0500000f


	//   ....[120]....
        /*0768*/ 	.word	0x0500000f


	//   ....[121]....
        /*076c*/ 	.word	0x0500000f


	//   ....[122]....
        /*0770*/ 	.word	0x0500000f


	//   ....[123]....
        /*0774*/ 	.word	0x0500000f


	//   ....[124]....
        /*0778*/ 	.word	0x0500000f


	//   ....[125]....
        /*077c*/ 	.word	0x0500000f


	//   ....[126]....
        /*0780*/ 	.word	0x0500000f


	//   ....[127]....
        /*0784*/ 	.word	0x0500000f


	//   ....[128]....
        /*0788*/ 	.word	0x0500000f


	//   ....[129]....
        /*078c*/ 	.word	0x0500000f


	//   ....[130]....
        /*0790*/ 	.word	0x0500000f


	//   ....[131]....
        /*0794*/ 	.word	0x0500000f


	//   ....[132]....
        /*0798*/ 	.word	0x0500000f


	//   ....[133]....
        /*079c*/ 	.word	0x0500000f


	//   ....[134]....
        /*07a0*/ 	.word	0xffffffff


	//   ....[135]....
        /*07a4*/ 	.word	0xffffffff


	//   ....[136]....
        /*07a8*/ 	.word	0xffffffff


	//   ....[137]....
        /*07ac*/ 	.word	0xffffffff


	//   ....[138]....
        /*07b0*/ 	.word	0xffffffff


	//   ....[139]....
        /*07b4*/ 	.word	0xffffffff


	//   ....[140]....
        /*07b8*/ 	.word	0xffffffff


	//   ....[141]....
        /*07bc*/ 	.word	0xffffffff


	//----- nvinfo : EIATTR_COOP_GROUP_INSTR_OFFSETS
	.align		4
.L_438:
        /*07c0*/ 	.byte	0x04, 0x28
        /*07c2*/ 	.short	(.L_440 - .L_439)


	//   ....[0]....
.L_439:
        /*07c4*/ 	.word	0x00000070


	//   ....[1]....
        /*07c8*/ 	.word	0x00000170


	//   ....[2]....
        /*07cc*/ 	.word	0x00000220


	//   ....[3]....
        /*07d0*/ 	.word	0x000003c0


	//   ....[4]....
        /*07d4*/ 	.word	0x00000520


	//   ....[5]....
        /*07d8*/ 	.word	0x00000640


	//   ....[6]....
        /*07dc*/ 	.word	0x000007a0


	//   ....[7]....
        /*07e0*/ 	.word	0x00002790


	//   ....[8]....
        /*07e4*/ 	.word	0x0000a2e0


	//   ....[9]....
        /*07e8*/ 	.word	0x0000c9c0


	//   ....[10]....
        /*07ec*/ 	.word	0x0000dc90


	//   ....[11]....
        /*07f0*/ 	.word	0x0000e630


	//   ....[12]....
        /*07f4*/ 	.word	0x0000ecd0


	//   ....[13]....
        /*07f8*/ 	.word	0x0000ed60


	//   ....[14]....
        /*07fc*/ 	.word	0x0000ee60


	//   ....[15]....
        /*0800*/ 	.word	0x0000ee80


	//   ....[16]....
        /*0804*/ 	.word	0x00015c40


	//   ....[17]....
        /*0808*/ 	.word	0x00017570


	//   ....[18]....
        /*080c*/ 	.word	0x00018920


	//   ....[19]....
        /*0810*/ 	.word	0x00018aa0


	//   ....[20]....
        /*0814*/ 	.word	0x00018bd0


	//   ....[21]....
        /*0818*/ 	.word	0x00018bf0


	//   ....[22]....
        /*081c*/ 	.word	0x0001f940


	//   ....[23]....
        /*0820*/ 	.word	0x00020fa0


	//   ....[24]....
        /*0824*/ 	.word	0x000222d0


	//   ....[25]....
        /*0828*/ 	.word	0x00022b90


	//   ....[26]....
        /*082c*/ 	.word	0x000232e0


	//   ....[27]....
        /*0830*/ 	.word	0x00023370


	//   ....[28]....
        /*0834*/ 	.word	0x00023440


	//   ....[29]....
        /*0838*/ 	.word	0x00023460


	//   ....[30]....
        /*083c*/ 	.word	0x0002a230


	//   ....[31]....
        /*0840*/ 	.word	0x0002a380


	//   ....[32]....
        /*0844*/ 	.word	0x0002a3a0


	//   ....[33]....
        /*0848*/ 	.word	0x0002a3e0


	//   ....[34]....
        /*084c*/ 	.word	0x0002a400


	//   ....[35]....
        /*0850*/ 	.word	0x0002c770


	//   ....[36]....
        /*0854*/ 	.word	0x0002cc50


	//   ....[37]....
        /*0858*/ 	.word	0x0002cc70


	//   ....[38]....
        /*085c*/ 	.word	0x0002cca0


	//   ....[39]....
        /*0860*/ 	.word	0x0002ccb0


	//   ....[40]....
        /*0864*/ 	.word	0x0002d350


	//   ....[41]....
        /*0868*/ 	.word	0x0002d360


	//   ....[42]....
        /*086c*/ 	.word	0x0002d5a0


	//   ....[43]....
        /*0870*/ 	.word	0x0002d5c0


	//   ....[44]....
        /*0874*/ 	.word	0x0002e1b0


	//   ....[45]....
        /*0878*/ 	.word	0x0002e1d0


	//   ....[46]....
        /*087c*/ 	.word	0x0002e420


	//   ....[47]....
        /*0880*/ 	.word	0x0002e440


	//   ....[48]....
        /*0884*/ 	.word	0x0002e710


	//   ....[49]....
        /*0888*/ 	.word	0x0002e8f0


	//   ....[50]....
        /*088c*/ 	.word	0x0002e920


	//   ....[51]....
        /*0890*/ 	.word	0x0002e950


	//   ....[52]....
        /*0894*/ 	.word	0x0002e980


	//   ....[53]....
        /*0898*/ 	.word	0x0002e9b0


	//   ....[54]....
        /*089c*/ 	.word	0x0002e9e0


	//   ....[55]....
        /*08a0*/ 	.word	0x0002eb50


	//   ....[56]....
        /*08a4*/ 	.word	0x0002eb80


	//   ....[57]....
        /*08a8*/ 	.word	0x0002ebb0


	//   ....[58]....
        /*08ac*/ 	.word	0x0002ebe0


	//   ....[59]....
        /*08b0*/ 	.word	0x0002ec10


	//   ....[60]....
        /*08b4*/ 	.word	0x0002ec40


	//   ....[61]....
        /*08b8*/ 	.word	0x0002ece0


	//   ....[62]....
        /*08bc*/ 	.word	0x0002ed40


	//   ....[63]....
        /*08c0*/ 	.word	0x0002edd0


	//   ....[64]....
        /*08c4*/ 	.word	0x00030310


	//   ....[65]....
        /*08c8*/ 	.word	0x00030e70


	//   ....[66]....
        /*08cc*/ 	.word	0x00030e80


	//   ....[67]....
        /*08d0*/ 	.word	0x00030eb0


	//   ....[68]....
        /*08d4*/ 	.word	0x00030f90


	//   ....[69]....
        /*08d8*/ 	.word	0x00030fc0


	//   ....[70]....
        /*08dc*/ 	.word	0x00031020


	//   ....[71]....
        /*08e0*/ 	.word	0x00031030


	//   ....[72]....
        /*08e4*/ 	.word	0x000310a0


	//   ....[73]....
        /*08e8*/ 	.word	0x00031a10


	//   ....[74]....
        /*08ec*/ 	.word	0x00031a20


	//   ....[75]....
        /*08f0*/ 	.word	0x00031b30


	//   ....[76]....
        /*08f4*/ 	.word	0x00031b70


	//   ....[77]....
        /*08f8*/ 	.word	0x00031e10


	//   ....[78]....
        /*08fc*/ 	.word	0x00031e20


	//   ....[79]....
        /*0900*/ 	.word	0x00031f90


	//   ....[80]....
        /*0904*/ 	.word	0x00031fa0


	//   ....[81]....
        /*0908*/ 	.word	0x00035bb0


	//   ....[82]....
        /*090c*/ 	.word	0x00035be0


	//   ....[83]....
        /*0910*/ 	.word	0x00035c20


	//   ....[84]....
        /*0914*/ 	.word	0x00035c50


	//   ....[85]....
        /*0918*/ 	.word	0x00035c80


	//   ....[86]....
        /*091c*/ 	.word	0x00035cb0


	//   ....[87]....
        /*0920*/ 	.word	0x00035ce0


	//   ....[88]....
        /*0924*/ 	.word	0x00035d10


	//   ....[89]....
        /*0928*/ 	.word	0x00035e90


	//   ....[90]....
        /*092c*/ 	.word	0x00035ec0


	//   ....[91]....
        /*0930*/ 	.word	0x00035ef0


	//   ....[92]....
        /*0934*/ 	.word	0x00035f20


	//   ....[93]....
        /*0938*/ 	.word	0x00035f50


	//   ....[94]....
        /*093c*/ 	.word	0x00035f80


	//   ....[95]....
        /*0940*/ 	.word	0x00036040


	//   ....[96]....
        /*0944*/ 	.word	0x00036060


	//   ....[97]....
        /*0948*/ 	.word	0x000360d0


	//   ....[98]....
        /*094c*/ 	.word	0x000367a0


	//   ....[99]....
        /*0950*/ 	.word	0x00036cb0


	//   ....[100]....
        /*0954*/ 	.word	0x00036e40


	//   ....[101]....
        /*0958*/ 	.word	0x00036ea0


	//   ....[102]....
        /*095c*/ 	.word	0x00036f00


	//   ....[103]....
        /*0960*/ 	.word	0x00036f50


	//   ....[104]....
        /*0964*/ 	.word	0x000370b0


	//   ....[105]....
        /*0968*/ 	.word	0x00037150


	//   ....[106]....
        /*096c*/ 	.word	0x00037200


	//   ....[107]....
        /*0970*/ 	.word	0x000372e0


	//   ....[108]....
        /*0974*/ 	.word	0x000374c0


	//   ....[109]....
        /*0978*/ 	.word	0x00037590


	//   ....[110]....
        /*097c*/ 	.word	0x00037840


	//   ....[111]....
        /*0980*/ 	.word	0x00037960


	//   ....[112]....
        /*0984*/ 	.word	0x00037b30


	//   ....[113]....
        /*0988*/ 	.word	0x00037c00


	//   ....[114]....
        /*098c*/ 	.word	0x00037e20


	//   ....[115]....
        /*0990*/ 	.word	0x00037e70


	//   ....[116]....
        /*0994*/ 	.word	0x000381a0


	//   ....[117]....
        /*0998*/ 	.word	0x00038240


	//   ....[118]....
        /*099c*/ 	.word	0x00038360


	//   ....[119]....
        /*09a0*/ 	.word	0x000383e0


	//   ....[120]....
        /*09a4*/ 	.word	0x00038460


	//   ....[121]....
        /*09a8*/ 	.word	0x000384e0


	//   ....[122]....
        /*09ac*/ 	.word	0x00038560


	//   ....[123]....
        /*09b0*/ 	.word	0x000385f0


	//   ....[124]....
        /*09b4*/ 	.word	0x00038690


	//   ....[125]....
        /*09b8*/ 	.word	0x00038740


	//   ....[126]....
        /*09bc*/ 	.word	0x000387c0


	//   ....[127]....
        /*09c0*/ 	.word	0x00038840


	//   ....[128]....
        /*09c4*/ 	.word	0x000388c0


	//   ....[129]....
        /*09c8*/ 	.word	0x00038950


	//   ....[130]....
        /*09cc*/ 	.word	0x000389d0


	//   ....[131]....
        /*09d0*/ 	.word	0x00038a70


	//   ....[132]....
        /*09d4*/ 	.word	0x00038b00


	//   ....[133]....
        /*09d8*/ 	.word	0x00038c30


	//   ....[134]....
        /*09dc*/ 	.word	0x0003aab0


	//   ....[135]....
        /*09e0*/ 	.word	0x0003c350


	//   ....[136]....
        /*09e4*/ 	.word	0x0003ce00


	//   ....[137]....
        /*09e8*/ 	.word	0x0003d690


	//   ....[138]....
        /*09ec*/ 	.word	0x0003d6e0


	//   ....[139]....
        /*09f0*/ 	.word	0x0003d700


	//   ....[140]....
        /*09f4*/ 	.word	0x0003d710


	//   ....[141]....
        /*09f8*/ 	.word	0x00048360


	//----- nvinfo : EIATTR_REG_RECONFIG
	.align		4
.L_440:
        /*09fc*/ 	.byte	0x01, 0x54
	.zero		2


	//----- nvinfo : EIATTR_SYSCALL_OFFSETS
	.align		4
        /*0a00*/ 	.byte	0x04, 0x46
        /*0a02*/ 	.short	(.L_442 - .L_441)


	//   ....[0]....
.L_441:
        /*0a04*/ 	.word	0x0000a890


	//   ....[1]....
        /*0a08*/ 	.word	0x0002ff50


	//   ....[2]....
        /*0a0c*/ 	.word	0x000300a0


	//   ....[3]....
        /*0a10*/ 	.word	0x00030190


	//   ....[4]....
        /*0a14*/ 	.word	0x00030a40


	//   ....[5]....
        /*0a18*/ 	.word	0x000313d0


	//----- nvinfo : EIATTR_MBARRIER_INSTR_OFFSETS
	.align		4
.L_442:
        /*0a1c*/ 	.byte	0x04, 0x39
        /*0a1e*/ 	.short	(.L_444 - .L_443)


	//   ....[0]....
.L_443:
        /*0a20*/ 	.word	0x000002a0
        /*0a24*/ 	.word	0x000000ff
        /*0a28*/ 	.word	0x00038800
        /*0a2c*/ 	.short	0x0100
        /*0a2e*/ 	.byte	0x08
	.zero		1


	//   ....[1]....
        /*0a30*/ 	.word	0x000002b0
        /*0a34*/ 	.word	0x000000ff
        /*0a38*/ 	.word	0x00038810
        /*0a3c*/ 	.short	0x0100
        /*0a3e*/ 	.byte	0x08
	.zero		1


	//   ....[2]....
        /*0a40*/ 	.word	0x000002c0
        /*0a44*/ 	.word	0x000000ff
        /*0a48*/ 	.word	0x00038820
        /*0a4c*/ 	.short	0x0100
        /*0a4e*/ 	.byte	0x08
	.zero		1


	//   ....[3]....
        /*0a50*/ 	.word	0x00000370
        /*0a54*/ 	.word	0x000000ff
        /*0a58*/ 	.word	0x00038830
        /*0a5c*/ 	.short	0x0100
        /*0a5e*/ 	.byte	0x06
	.zero		1


	//   ....[4]....
        /*0a60*/ 	.word	0x00000380
        /*0a64*/ 	.word	0x000000ff
        /*0a68*/ 	.word	0x00038840
        /*0a6c*/ 	.short	0x0100
        /*0a6e*/ 	.byte	0x06
	.zero		1


	//   ....[5]....
        /*0a70*/ 	.word	0x00000390
        /*0a74*/ 	.word	0x000000ff
        /*0a78*/ 	.word	0x00038838
        /*0a7c*/ 	.short	0x0100
        /*0a7e*/ 	.byte	0x06
	.zero		1


	//   ....[6]....
        /*0a80*/ 	.word	0x000003a0
        /*0a84*/ 	.word	0x000000ff
        /*0a88*/ 	.word	0x00038848
        /*0a8c*/ 	.short	0x0100
        /*0a8e*/ 	.byte	0x06
	.zero		1


	//   ....[7]....
        /*0a90*/ 	.word	0x000004d0
        /*0a94*/ 	.word	0x000000ff
        /*0a98*/ 	.word	0x00038850
        /*0a9c*/ 	.short	0x0100
        /*0a9e*/ 	.byte	0x08
	.zero		1


	//   ....[8]....
        /*0aa0*/ 	.word	0x000004e0
        /*0aa4*/ 	.word	0x000000ff
        /*0aa8*/ 	.word	0x00038860
        /*0aac*/ 	.short	0x0100
        /*0aae*/ 	.byte	0x08
	.zero		1


	//   ....[9]....
        /*0ab0*/ 	.word	0x000004f0
        /*0ab4*/ 	.word	0x000000ff
        /*0ab8*/ 	.word	0x00038858
        /*0abc*/ 	.short	0x0100
        /*0abe*/ 	.byte	0x08
	.zero		1


	//   ....[10]....
        /*0ac0*/ 	.word	0x00000500
        /*0ac4*/ 	.word	0x000000ff
        /*0ac8*/ 	.word	0x00038868
        /*0acc*/ 	.short	0x0100
        /*0ace*/ 	.byte	0x08
	.zero		1


	//   ....[11]....
        /*0ad0*/ 	.word	0x000005f0
        /*0ad4*/ 	.word	0x000000ff
        /*0ad8*/ 	.word	0x00038870
        /*0adc*/ 	.short	0x0100
        /*0ade*/ 	.byte	0x06
	.zero		1


	//   ....[12]....
        /*0ae0*/ 	.word	0x00000600
        /*0ae4*/ 	.word	0x000000ff
        /*0ae8*/ 	.word	0x00038880
        /*0aec*/ 	.short	0x0100
        /*0aee*/ 	.byte	0x06
	.zero		1


	//   ....[13]....
        /*0af0*/ 	.word	0x00000610
        /*0af4*/ 	.word	0x000000ff
        /*0af8*/ 	.word	0x00038878
        /*0afc*/ 	.short	0x0100
        /*0afe*/ 	.byte	0x06
	.zero		1


	//   ....[14]....
        /*0b00*/ 	.word	0x00000620
        /*0b04*/ 	.word	0x000000ff
        /*0b08*/ 	.word	0x00038888
        /*0b0c*/ 	.short	0x0100
        /*0b0e*/ 	.byte	0x06
	.zero		1


	//   ....[15]....
        /*0b10*/ 	.word	0x00000750
        /*0b14*/ 	.word	0x000000ff
        /*0b18*/ 	.word	0x00038890
        /*0b1c*/ 	.short	0x0100
        /*0b1e*/ 	.byte	0x08
	.zero		1


	//   ....[16]....
        /*0b20*/ 	.word	0x00000760
        /*0b24*/ 	.word	0x000000ff
        /*0b28*/ 	.word	0x000388a0
        /*0b2c*/ 	.short	0x0100
        /*0b2e*/ 	.byte	0x08
	.zero		1


	//   ....[17]....
        /*0b30*/ 	.word	0x00000770
        /*0b34*/ 	.word	0x000000ff
        /*0b38*/ 	.word	0x00038898
        /*0b3c*/ 	.short	0x0100
        /*0b3e*/ 	.byte	0x08
	.zero		1


	//   ....[18]....
        /*0b40*/ 	.word	0x00000780
        /*0b44*/ 	.word	0x000000ff
        /*0b48*/ 	.word	0x000388a8
        /*0b4c*/ 	.short	0x0100
        /*0b4e*/ 	.byte	0x08
	.zero		1


	//   ....[19]....
        /*0b50*/ 	.word	0x000008c0
        /*0b54*/ 	.word	0x000000ff
        /*0b58*/ 	.word	0x000388b0
        /*0b5c*/ 	.short	0x0100
        /*0b5e*/ 	.byte	0x08
	.zero		1


	//   ....[20]....
        /*0b60*/ 	.word	0x000008d0
        /*0b64*/ 	.word	0x000000ff
        /*0b68*/ 	.word	0x000388c0
        /*0b6c*/ 	.short	0x0100
        /*0b6e*/ 	.byte	0x08
	.zero		1


	//   ....[21]....
        /*0b70*/ 	.word	0x000008e0
        /*0b74*/ 	.word	0x000000ff
        /*0b78*/ 	.word	0x000388b8
        /*0b7c*/ 	.short	0x0100
        /*0b7e*/ 	.byte	0x08
	.zero		1


	//   ....[22]....
        /*0b80*/ 	.word	0x000008f0
        /*0b84*/ 	.word	0x000000ff
        /*0b88*/ 	.word	0x000388c8
        /*0b8c*/ 	.short	0x0100
        /*0b8e*/ 	.byte	0x08
	.zero		1


	//   ....[23]....
        /*0b90*/ 	.word	0x00004b50
        /*0b94*/ 	.word	0x00000000
        /*0b98*/ 	.word	0x00000000
        /*0b9c*/ 	.short	0x0101
        /*0b9e*/ 	.byte	0x3f
	.zero		1


	//   ....[24]....
        /*0ba0*/ 	.word	0x00008910
        /*0ba4*/ 	.word	0x00000000
        /*0ba8*/ 	.word	0x00000000
        /*0bac*/ 	.short	0x0101
        /*0bae*/ 	.byte	0x3f
	.zero		1


	//   ....[25]....
        /*0bb0*/ 	.word	0x0000ae10
        /*0bb4*/ 	.word	0x000000ff
        /*0bb8*/ 	.word	0x00038800
        /*0bbc*/ 	.short	0x010a
        /*0bbe*/ 	.byte	0x27
	.zero		1


	//   ....[26]....
        /*0bc0*/ 	.word	0x0000b5e0
        /*0bc4*/ 	.word	0x00000009
        /*0bc8*/ 	.word	0x00000000
        /*0bcc*/ 	.short	0x010a
        /*0bce*/ 	.byte	0x3f
	.zero		1


	//   ....[27]....
        /*0bd0*/ 	.word	0x0000b6e0
        /*0bd4*/ 	.word	0x00000005
        /*0bd8*/ 	.word	0x00000000
        /*0bdc*/ 	.short	0x010a
        /*0bde*/ 	.byte	0x3f
	.zero		1


	//   ....[28]....
        /*0be0*/ 	.word	0x0000bb20
        /*0be4*/ 	.word	0x00000014
        /*0be8*/ 	.word	0x00000000
        /*0bec*/ 	.short	0x010a
        /*0bee*/ 	.byte	0x3f
	.zero		1


	//   ....[29]....
        /*0bf0*/ 	.word	0x0000bc20
        /*0bf4*/ 	.word	0x00000008
        /*0bf8*/ 	.word	0x00000000
        /*0bfc*/ 	.short	0x010a
        /*0bfe*/ 	.byte	0x3f
	.zero		1


	//   ....[30]....
        /*0c00*/ 	.word	0x0000d960
        /*0c04*/ 	.word	0x00000014
        /*0c08*/ 	.word	0x00000000
        /*0c0c*/ 	.short	0x0101
        /*0c0e*/ 	.byte	0x3f
	.zero		1


	//   ....[31]....
        /*0c10*/ 	.word	0x00015cc0
        /*0c14*/ 	.word	0x00000005
        /*0c18*/ 	.word	0x00000000
        /*0c1c*/ 	.short	0x0101
        /*0c1e*/ 	.byte	0x3f
	.zero		1


	//   ....[32]....
        /*0c20*/ 	.word	0x00016140
        /*0c24*/ 	.word	0x00000009
        /*0c28*/ 	.word	0x00000000
        /*0c2c*/ 	.short	0x010a
        /*0c2e*/ 	.byte	0x3f
	.zero		1


	//   ....[33]....
        /*0c30*/ 	.word	0x00016240
        /*0c34*/ 	.word	0x00000008
        /*0c38*/ 	.word	0x00000000
        /*0c3c*/ 	.short	0x010a
        /*0c3e*/ 	.byte	0x3f
	.zero		1


	//   ....[34]....
        /*0c40*/ 	.word	0x000166a0
        /*0c44*/ 	.word	0x00000014
        /*0c48*/ 	.word	0x00000000
        /*0c4c*/ 	.short	0x010a
        /*0c4e*/ 	.byte	0x3f
	.zero		1


	//   ....[35]....
        /*0c50*/ 	.word	0x000167a0
        /*0c54*/ 	.word	0x00000008
        /*0c58*/ 	.word	0x00000000
        /*0c5c*/ 	.short	0x010a
        /*0c5e*/ 	.byte	0x3f
	.zero		1


	//   ....[36]....
        /*0c60*/ 	.word	0x000184e0
        /*0c64*/ 	.word	0x00000014
        /*0c68*/ 	.word	0x00000000
        /*0c6c*/ 	.short	0x0101
        /*0c6e*/ 	.byte	0x3f
	.zero		1


	//   ....[37]....
        /*0c70*/ 	.word	0x0001f9c0
        /*0c74*/ 	.word	0x00000005
        /*0c78*/ 	.word	0x00000000
        /*0c7c*/ 	.short	0x0101
        /*0c7e*/ 	.byte	0x3f
	.zero		1


	//   ....[38]....
        /*0c80*/ 	.word	0x0001fbc0
        /*0c84*/ 	.word	0x00000007
        /*0c88*/ 	.word	0x00000000
        /*0c8c*/ 	.short	0x010a
        /*0c8e*/ 	.byte	0x3f
	.zero		1


	//   ....[39]....
        /*0c90*/ 	.word	0x0001fcc0
        /*0c94*/ 	.word	0x00000006
        /*0c98*/ 	.word	0x00000000
        /*0c9c*/ 	.short	0x010a
        /*0c9e*/ 	.byte	0x3f
	.zero		1


	//   ....[40]....
        /*0ca0*/ 	.word	0x00020100
        /*0ca4*/ 	.word	0x0000000e
        /*0ca8*/ 	.word	0x00000000
        /*0cac*/ 	.short	0x010a
        /*0cae*/ 	.byte	0x3f
	.zero		1


	//   ....[41]....
        /*0cb0*/ 	.word	0x00020200
        /*0cb4*/ 	.word	0x00000006
        /*0cb8*/ 	.word	0x00000000
        /*0cbc*/ 	.short	0x010a
        /*0cbe*/ 	.byte	0x3f
	.zero		1


	//   ....[42]....
        /*0cc0*/ 	.word	0x00021f40
        /*0cc4*/ 	.word	0x0000000e
        /*0cc8*/ 	.word	0x00000000
        /*0ccc*/ 	.short	0x0101
        /*0cce*/ 	.byte	0x3f
	.zero		1


	//   ....[43]....
        /*0cd0*/ 	.word	0x0002a2b0
        /*0cd4*/ 	.word	0x00000006
        /*0cd8*/ 	.word	0x00000000
        /*0cdc*/ 	.short	0x0101
        /*0cde*/ 	.byte	0x3f
	.zero		1


	//   ....[44]....
        /*0ce0*/ 	.word	0x0002d340
        /*0ce4*/ 	.word	0x000000ff
        /*0ce8*/ 	.word	0x00000000
        /*0cec*/ 	.short	0x0101
        /*0cee*/ 	.byte	0x04
	.zero		1


	//   ....[45]....
        /*0cf0*/ 	.word	0x000305a0
        /*0cf4*/ 	.word	0x00000000
        /*0cf8*/ 	.word	0x00038840
        /*0cfc*/ 	.short	0x010a
        /*0cfe*/ 	.byte	0x3f
	.zero		1


	//   ....[46]....
        /*0d00*/ 	.word	0x00031170
        /*0d04*/ 	.word	0x00000008
        /*0d08*/ 	.word	0x00038800
        /*0d0c*/ 	.short	0x0107
        /*0d0e*/ 	.byte	0x3f
	.zero		1


	//   ....[47]....
        /*0d10*/ 	.word	0x00031220
        /*0d14*/ 	.word	0x00000000
        /*0d18*/ 	.word	0x00038800
        /*0d1c*/ 	.short	0x0101
        /*0d1e*/ 	.byte	0x3f
	.zero		1


	//   ....[48]....
        /*0d20*/ 	.word	0x000321d0
        /*0d24*/ 	.word	0x00000000
        /*0d28*/ 	.word	0x00038810
        /*0d2c*/ 	.short	0x0107
        /*0d2e*/ 	.byte	0x3f
	.zero		1


	//   ....[49]....
        /*0d30*/ 	.word	0x000322d0
        /*0d34*/ 	.word	0x00000002
        /*0d38*/ 	.word	0x00038810
        /*0d3c*/ 	.short	0x0101
        /*0d3e*/ 	.byte	0x3f
	.zero		1


	//   ....[50]....
        /*0d40*/ 	.word	0x000322f0
        /*0d44*/ 	.word	0x00000002
        /*0d48*/ 	.word	0x00038820
        /*0d4c*/ 	.short	0x010a
        /*0d4e*/ 	.byte	0x3f
	.zero		1


	//   ....[51]....
        /*0d50*/ 	.word	0x00032400
        /*0d54*/ 	.word	0x00000000
        /*0d58*/ 	.word	0x00038860
        /*0d5c*/ 	.short	0x010a
        /*0d5e*/ 	.byte	0x3f
	.zero		1


	//   ....[52]....
        /*0d60*/ 	.word	0x00033080
        /*0d64*/ 	.word	0x00000003
        /*0d68*/ 	.word	0x00038840
        /*0d6c*/ 	.short	0x010a
        /*0d6e*/ 	.byte	0x3f
	.zero		1


	//   ....[53]....
        /*0d70*/ 	.word	0x000332d0
        /*0d74*/ 	.word	0x00000003
        /*0d78*/ 	.word	0x00038860
        /*0d7c*/ 	.short	0x010a
        /*0d7e*/ 	.byte	0x3f
	.zero		1


	//   ....[54]....
        /*0d80*/ 	.word	0x00033ef0
        /*0d84*/ 	.word	0x00000004
        /*0d88*/ 	.word	0x00038840
        /*0d8c*/ 	.short	0x010a
        /*0d8e*/ 	.byte	0x3f
	.zero		1


	//   ....[55]....
        /*0d90*/ 	.word	0x00034130
        /*0d94*/ 	.word	0x00000004
        /*0d98*/ 	.word	0x00038860
        /*0d9c*/ 	.short	0x010a
        /*0d9e*/ 	.byte	0x3f
	.zero		1


	//   ....[56]....
        /*0da0*/ 	.word	0x00034cc0
        /*0da4*/ 	.word	0x00000002
        /*0da8*/ 	.word	0x00038840
        /*0dac*/ 	.short	0x010a
        /*0dae*/ 	.byte	0x3f
	.zero		1


	//   ....[57]....
        /*0db0*/ 	.word	0x00034f10
        /*0db4*/ 	.word	0x00000002
        /*0db8*/ 	.word	0x00038860
        /*0dbc*/ 	.short	0x010a
        /*0dbe*/ 	.byte	0x3f
	.zero		1


	//   ....[58]....
        /*0dc0*/ 	.word	0x00036720
        /*0dc4*/ 	.word	0x00000009
        /*0dc8*/ 	.word	0x00038820
        /*0dcc*/ 	.short	0x010a
        /*0dce*/ 	.byte	0x3f
	.zero		1


	//   ....[59]....
        /*0dd0*/ 	.word	0x00036890
        /*0dd4*/ 	.word	0x00000005
        /*0dd8*/ 	.word	0x00000000
        /*0ddc*/ 	.short	0x010a
        /*0dde*/ 	.byte	0x3f
	.zero		1


	//   ....[60]....
        /*0de0*/ 	.word	0x00036910
        /*0de4*/ 	.word	0x00000007
        /*0de8*/ 	.word	0x00000000
        /*0dec*/ 	.short	0x010a
        /*0dee*/ 	.byte	0x3f
	.zero		1


	//   ....[61]....
        /*0df0*/ 	.word	0x00036950
        /*0df4*/ 	.word	0x00000005
        /*0df8*/ 	.word	0x00000000
        /*0dfc*/ 	.short	0x010a
        /*0dfe*/ 	.byte	0x3f
	.zero		1


	//   ....[62]....
        /*0e00*/ 	.word	0x00036980
        /*0e04*/ 	.word	0x00000003
        /*0e08*/ 	.word	0x00000000
        /*0e0c*/ 	.short	0x010a
        /*0e0e*/ 	.byte	0x3f
	.zero		1


	//   ....[63]....
        /*0e10*/ 	.word	0x000369f0
        /*0e14*/ 	.word	0x00000005
        /*0e18*/ 	.word	0x00038800
        /*0e1c*/ 	.short	0x010a
        /*0e1e*/ 	.byte	0x3f
	.zero		1


	//   ....[64]....
        /*0e20*/ 	.word	0x00036a40
        /*0e24*/ 	.word	0x00000005
        /*0e28*/ 	.word	0x00000000
        /*0e2c*/ 	.short	0x010a
        /*0e2e*/ 	.byte	0x3f
	.zero		1


	//   ....[65]....
        /*0e30*/ 	.word	0x00036a90
        /*0e34*/ 	.word	0x00000008
        /*0e38*/ 	.word	0x00000000
        /*0e3c*/ 	.short	0x010a
        /*0e3e*/ 	.byte	0x3f
	.zero		1


	//   ....[66]....
        /*0e40*/ 	.word	0x00036ae0
        /*0e44*/ 	.word	0x00000008
        /*0e48*/ 	.word	0x00000000
        /*0e4c*/ 	.short	0x010a
        /*0e4e*/ 	.byte	0x3f
	.zero		1


	//   ....[67]....
        /*0e50*/ 	.word	0x00036b30
        /*0e54*/ 	.word	0x00000008
        /*0e58*/ 	.word	0x00000000
        /*0e5c*/ 	.short	0x010a
        /*0e5e*/ 	.byte	0x3f
	.zero		1


	//   ....[68]....
        /*0e60*/ 	.word	0x00036b80
        /*0e64*/ 	.word	0x00000006
        /*0e68*/ 	.word	0x00000000
        /*0e6c*/ 	.short	0x010a
        /*0e6e*/ 	.byte	0x3f
	.zero		1


	//   ....[69]....
        /*0e70*/ 	.word	0x00036bd0
        /*0e74*/ 	.word	0x00000006
        /*0e78*/ 	.word	0x00000000
        /*0e7c*/ 	.short	0x010a
        /*0e7e*/ 	.byte	0x3f
	.zero		1


	//   ....[70]....
        /*0e80*/ 	.word	0x00036d70
        /*0e84*/ 	.word	0x00000000
        /*0e88*/ 	.word	0x00038840
        /*0e8c*/ 	.short	0x010a
        /*0e8e*/ 	.byte	0x3f
	.zero		1


	//   ....[71]....
        /*0e90*/ 	.word	0x00037ec0
        /*0e94*/ 	.word	0x00000002
        /*0e98*/ 	.word	0x00038820
        /*0e9c*/ 	.short	0x010a
        /*0e9e*/ 	.byte	0x3f
	.zero		1


	//   ....[72]....
        /*0ea0*/ 	.word	0x00037f10
        /*0ea4*/ 	.word	0x00000000
        /*0ea8*/ 	.word	0x00038860
        /*0eac*/ 	.short	0x010a
        /*0eae*/ 	.byte	0x3f
	.zero		1


	//   ....[73]....
        /*0eb0*/ 	.word	0x00037f60
        /*0eb4*/ 	.word	0x00000003
        /*0eb8*/ 	.word	0x00038840
        /*0ebc*/ 	.short	0x010a
        /*0ebe*/ 	.byte	0x3f
	.zero		1


	//   ....[74]....
        /*0ec0*/ 	.word	0x00037fb0
        /*0ec4*/ 	.word	0x00000003
        /*0ec8*/ 	.word	0x00038860
        /*0ecc*/ 	.short	0x010a
        /*0ece*/ 	.byte	0x3f
	.zero		1


	//   ....[75]....
        /*0ed0*/ 	.word	0x00038000
        /*0ed4*/ 	.word	0x00000004
        /*0ed8*/ 	.word	0x00038840
        /*0edc*/ 	.short	0x010a
        /*0ede*/ 	.byte	0x3f
	.zero		1


	//   ....[76]....
        /*0ee0*/ 	.word	0x00038050
        /*0ee4*/ 	.word	0x00000004
        /*0ee8*/ 	.word	0x00038860
        /*0eec*/ 	.short	0x010a
        /*0eee*/ 	.byte	0x3f
	.zero		1


	//   ....[77]....
        /*0ef0*/ 	.word	0x000380a0
        /*0ef4*/ 	.word	0x00000002
        /*0ef8*/ 	.word	0x00038840
        /*0efc*/ 	.short	0x010a
        /*0efe*/ 	.byte	0x3f
	.zero		1


	//   ....[78]....
        /*0f00*/ 	.word	0x000380f0
        /*0f04*/ 	.word	0x00000002
        /*0f08*/ 	.word	0x00038860
        /*0f0c*/ 	.short	0x010a
        /*0f0e*/ 	.byte	0x3f
	.zero		1


	//   ....[79]....
        /*0f10*/ 	.word	0x00038b50
        /*0f14*/ 	.word	0x00000009
        /*0f18*/ 	.word	0x00038820
        /*0f1c*/ 	.short	0x010a
        /*0f1e*/ 	.byte	0x3f
	.zero		1


	//   ....[80]....
        /*0f20*/ 	.word	0x00038cf0
        /*0f24*/ 	.word	0x00000005
        /*0f28*/ 	.word	0x00000000
        /*0f2c*/ 	.short	0x010a
        /*0f2e*/ 	.byte	0x3f
	.zero		1


	//   ....[81]....
        /*0f30*/ 	.word	0x00038d40
        /*0f34*/ 	.word	0x00000007
        /*0f38*/ 	.word	0x00000000
        /*0f3c*/ 	.short	0x010a
        /*0f3e*/ 	.byte	0x3f
	.zero		1


	//   ....[82]....
        /*0f40*/ 	.word	0x00038d90
        /*0f44*/ 	.word	0x00000005
        /*0f48*/ 	.word	0x00000000
        /*0f4c*/ 	.short	0x010a
        /*0f4e*/ 	.byte	0x3f
	.zero		1


	//   ....[83]....
        /*0f50*/ 	.word	0x00038f90
        /*0f54*/ 	.word	0x00000007
        /*0f58*/ 	.word	0x00000000
        /*0f5c*/ 	.short	0x010a
        /*0f5e*/ 	.byte	0x3f
	.zero		1


	//   ....[84]....
        /*0f60*/ 	.word	0x000390d0
        /*0f64*/ 	.word	0x0000000d
        /*0f68*/ 	.word	0x00000000
        /*0f6c*/ 	.short	0x010a
        /*0f6e*/ 	.byte	0x3f
	.zero		1


	//   ....[85]....
        /*0f70*/ 	.word	0x00039670
        /*0f74*/ 	.word	0x0000000a
        /*0f78*/ 	.word	0x00038810
        /*0f7c*/ 	.short	0x010a
        /*0f7e*/ 	.byte	0x3f
	.zero		1


	//   ....[86]....
        /*0f80*/ 	.word	0x000397f0
        /*0f84*/ 	.word	0x0000000d
        /*0f88*/ 	.word	0x00000000
        /*0f8c*/ 	.short	0x010a
        /*0f8e*/ 	.byte	0x3f
	.zero		1


	//   ....[87]....
        /*0f90*/ 	.word	0x00039930
        /*0f94*/ 	.word	0x00000014
        /*0f98*/ 	.word	0x00000000
        /*0f9c*/ 	.short	0x010a
        /*0f9e*/ 	.byte	0x3f
	.zero		1


	//   ....[88]....
        /*0fa0*/ 	.word	0x0003bdc0
        /*0fa4*/ 	.word	0x0000000d
        /*0fa8*/ 	.word	0x00000000
        /*0fac*/ 	.short	0x0101
        /*0fae*/ 	.byte	0x3f
	.zero		1


	//   ....[89]....
        /*0fb0*/ 	.word	0x00048440
        /*0fb4*/ 	.word	0x00000004
        /*0fb8*/ 	.word	0x00000000
        /*0fbc*/ 	.short	0x0101
        /*0fbe*/ 	.byte	0x3f
	.zero		1


	//   ....[90]....
        /*0fc0*/ 	.word	0x00048470
        /*0fc4*/ 	.word	0x0000000d
        /*0fc8*/ 	.word	0x00000000
        /*0fcc*/ 	.short	0x010a
        /*0fce*/ 	.byte	0x3f
	.zero		1


	//   ....[91]....
        /*0fd0*/ 	.word	0x000484c0
        /*0fd4*/ 	.word	0x0000000a
        /*0fd8*/ 	.word	0x00038810
        /*0fdc*/ 	.short	0x010a
        /*0fde*/ 	.byte	0x3f
	.zero		1


	//   ....[92]....
        /*0fe0*/ 	.word	0x00048510
        /*0fe4*/ 	.word	0x00000014
        /*0fe8*/ 	.word	0x00000000
        /*0fec*/ 	.short	0x010a
        /*0fee*/ 	.byte	0x3f
	.zero		1


	//----- nvinfo : EIATTR_NUM_MBARRIERS
	.align		4
.L_444:
        /*0ff0*/ 	.byte	0x03, 0x38
        /*0ff2*/ 	.short	0x0017


	//----- nvinfo : EIATTR_EXIT_INSTR_OFFSETS
	.align		4
        /*0ff4*/ 	.byte	0x04, 0x1c
        /*0ff6*/ 	.short	(.L_446 - .L_445)


	//   ....[0]....
.L_445:
        /*0ff8*/ 	.word	0x00000b90


	//   ....[1]....
        /*0ffc*/ 	.word	0x0002e6b0


	//   ....[2]....
        /*1000*/ 	.word	0x000369d0


	//----- nvinfo : EIATTR_MAX_THREADS
	.align		4
.L_446:
        /*1004*/ 	.byte	0x04, 0x05
        /*1006*/ 	.short	(.L_448 - .L_447)
.L_447:
        /*1008*/ 	.word	0x00000180
        /*100c*/ 	.word	0x00000001
        /*1010*/ 	.word	0x00000001


	//----- nvinfo : EIATTR_CRS_STACK_SIZE
	.align		4
.L_448:
        /*1014*/ 	.byte	0x04, 0x1e
        /*1016*/ 	.short	(.L_450 - .L_449)
.L_449:
        /*1018*/ 	.word	0x00000000


	//----- nvinfo : EIATTR_CBANK_PARAM_SIZE
	.align		4
.L_450:
        /*101c*/ 	.byte	0x03, 0x19
        /*101e*/ 	.short	0x0bf0


	//----- nvinfo : EIATTR_PARAM_CBANK
	.align		4
        /*1020*/ 	.byte	0x04, 0x0a
        /*1022*/ 	.short	(.L_452 - .L_451)
	.align		4
.L_451:
        /*1024*/ 	.word	index@(.nv.constant0._ZN7cutlass13device_kernelIN5flash11enable_sm90INS1_16FlashAttnFwdSm90INS1_25CollectiveMainloopFwdSm90ILi2EN4cute5tupleIJNS5_1CILi1EEES8_S8_EEENS6_IJNS7_ILi64EEESA_SA_EEELi512ENS_6half_tEfNS_4arch4Sm90ELb0ELb1ELb1ELb1ELb0ELb0ELb1ELb0ELb0ELb1ELb0ELb0EEENS1_21CollectiveEpilogueFwdINS6_IJSA_NS7_ILi512EEESA_EEES9_SC_SE_Li256ELb1ELb1ELb0ELb0EEENS1_36VarlenDynamicPersistentTileSchedulerILi64ELi64ELi256ELi128ELb0ELb1ELb1ELb1ELb0ELb1EEEEEEEEEvNT_6ParamsE)
        /*1028*/ 	.short	0x0210
        /*102a*/ 	.short	0x0bf0


	//----- nvinfo : EIATTR_SW_WAR
	.align		4
.L_452:
        /*102c*/ 	.byte	0x04, 0x36
        /*102e*/ 	.short	(.L_454 - .L_453)
.L_453:
        /*1030*/ 	.word	0x00000008
.L_454:


//--------------------- .nv.info._ZN7cutlass13device_kernelIN5flash11enable_sm90INS1_16FlashAttnFwdSm90INS1_25CollectiveMainloopFwdSm90ILi2EN4cute5tupleIJNS5_1CILi1EEES8_S8_EEENS6_IJNS7_ILi64EEESA_SA_EEELi512ENS_6half_tEfNS_4arch4Sm90ELb0ELb1ELb1ELb1ELb0ELb1ELb1ELb0ELb0ELb1ELb0ELb0EEENS1_21CollectiveEpilogueFwdINS6_IJSA_NS7_ILi512EEESA_EEES9_SC_SE_Li256ELb1ELb1ELb0ELb0EEENS1_36VarlenDynamicPersistentTileSchedulerILi64ELi64ELi256ELi128ELb0ELb1ELb1ELb1ELb0ELb1EEEEEEEEEvNT_6ParamsE --------------------------
	.section	.nv.info._ZN7cutlass13device_kernelIN5flash11enable_sm90INS1_16FlashAttnFwdSm90INS1_25CollectiveMainloopFwdSm90ILi2EN4cute5tupleIJNS5_1CILi1EEES8_S8_EEENS6_IJNS7_ILi64EEESA_SA_EEELi512ENS_6half_tEfNS_4arch4Sm90ELb0ELb1ELb1ELb1ELb0ELb1ELb1ELb0ELb0ELb1ELb0ELb0EEENS1_21CollectiveEpilogueFwdINS6_IJSA_NS7_ILi512EEESA_EEES9_SC_SE_Li256ELb1ELb1ELb0ELb0EEENS1_36VarlenDynamicPersistentTileSchedulerILi64ELi64ELi256ELi128ELb0ELb1ELb1ELb1ELb0ELb1EEEEEEEEEvNT_6ParamsE,"",@"SHT_CUDA_INFO"
	.sectionflags	@""
	.align	4


	//----- nvinfo : EIATTR_CUDA_API_VERSION
	.align		4
        /*0000*/ 	.byte	0x04, 0x37
        /*0002*/ 	.short	(.L_456 - .L_455)
.L_455:
        /*0004*/ 	.word	0x00000082


	//----- nvinfo : EIATTR_KPARAM_INFO
	.align		4
.L_456:
        /*0008*/ 	.byte	0x04, 0x17
        /*000a*/ 	.short	(.L_458 - .L_457)
.L_457:
        /*000c*/ 	.word	0x00000000
        /*0010*/ 	.short	0x0000
        /*0012*/ 	.short	0x0070
        /*0014*/ 	.byte	0x00, 0xf0, 0x01, 0x2e


	//----- nvinfo : EIATTR_SPARSE_MMA_MASK
	.align		4
.L_458:
        /*0018*/ 	.byte	0x03, 0x50
        /*001a*/ 	.short	0x0000


	//----- nvinfo : EIATTR_MAXREG_COUNT
	.align		4
        /*001c*/ 	.byte	0x03, 0x1b
        /*001e*/ 	.short	0x00a8


	//----- nvinfo : EIATTR_NUM_BARRIERS
	.align		4
        /*0020*/ 	.byte	0x02, 0x4c
        /*0022*/ 	.byte	0x10
	.zero		1


	//----- nvinfo : EIATTR_EXTERNS
	.align		4
        /*0024*/ 	.byte	0x04, 0x0f
        /*0026*/ 	.short	(.L_460 - .L_459)


	//   ....[0]....
	.align		4
.L_459:
        /*0028*/ 	.word	index@(__assertfail)


	//----- nvinfo : EIATTR_ANNOTATIONS
	.align		4
.L_460:
        /*002c*/ 	.byte	0x04, 0x55
        /*002e*/ 	.short	(.L_462 - .L_461)


	//   ....[0]....
.L_461:
        /* <DEDUP_REMOVED lines=97> */


	//----- nvinfo : EIATTR_MERCURY_ISA_VERSION
	.align		4
.L_462:
        /*0628*/ 	.byte	0x03, 0x5f
        /*062a*/ 	.short	0x0101


	//----- nvinfo : EIATTR_UNUSED_LOAD_BYTE_OFFSET
	.align		4
        /*062c*/ 	.byte	0x04, 0x44
        /*062e*/ 	.short	(.L_464 - .L_463)


	//   ....[0]....
.L_463:
        /*0630*/ 	.word	0x00000b60
        /*0634*/ 	.word	0x0000fff0


	//   ....[1]....
        /*0638*/ 	.word	0x00031540
        /*063c*/ 	.word	0x0000fff0


	//----- nvinfo : EIATTR_INT_WARP_WIDE_INSTR_OFFSETS
	.align		4
.L_464:
        /*0640*/ 	.byte	0x04, 0x31
        /*0642*/ 	.short	(.L_466 - .L_465)


	//   ....[0]....
.L_465:
        /*0644*/ 	.word	0x000001e0


	//   ....[1]....
        /*0648*/ 	.word	0x00000220


	//   ....[2]....
        /*064c*/ 	.word	0x00000290


	//   ....[3]....
        /*0650*/ 	.word	0x000002a0


	//   ....[4]....
        /*0654*/ 	.word	0x00037c70


	//   ....[5]....
        /*0658*/ 	.word	0x00037cd0


	//   ....[6]....
        /*065c*/ 	.word	0x0003d840


	//   ....[7]....
        /*0660*/ 	.word	0x0003d8a0


	//----- nvinfo : EIATTR_COOP_GROUP_MASK_REGIDS
	.align		4
.L_466:
        /*0664*/ 	.byte	0x04, 0x29
        /*0666*/ 	.short	(.L_468 - .L_467)


	//   ....[0]....
.L_467:
        /*0668*/ 	.word	0xffffffff


	//   ....[1]....
        /*066c*/ 	.word	0xffffffff


	//   ....[2]....
        /*0670*/ 	.word	0xffffffff


	//   ....[3]....
        /*0674*/ 	.word	0xffffffff


	//   ....[4]....
        /*0678*/ 	.word	0xffffffff


	//   ....[5]....
        /*067c*/ 	.word	0xffffffff


	//   ....[6]....
        /*0680*/ 	.word	0xffffffff


	//   ....[7]....
        /*0684*/ 	.word	0xffffffff


	//   ....[8]....
        /*0688*/ 	.word	0xffffffff


	//   ....[9]....
        /*068c*/ 	.word	0xffffffff


	//   ....[10]....
        /*0690*/ 	.word	0xffffffff


	//   ....[11]....
        /*0694*/ 	.word	0xffffffff


	//   ....[12]....
        /*0698*/ 	.word	0xffffffff


	//   ....[13]....
        /*069c*/ 	.word	0xffffffff


	//   ....[14]....
        /*06a0*/ 	.word	0xffffffff


	//   ....[15]....
        /*06a4*/ 	.word	0xffffffff


	//   ....[16]....
        /*06a8*/ 	.word	0xffffffff


	//   ....[17]....
        /*06ac*/ 	.word	0xffffffff


	//   ....[18]....
        /*06b0*/ 	.word	0xffffffff


	//   ....[19]....
        /*06b4*/ 	.word	0xffffffff


	//   ....[20]....
        /*06b8*/ 	.word	0xffffffff


	//   ....[21]....
        /*06bc*/ 	.word	0xffffffff


	//   ....[22]....
        /*06c0*/ 	.word	0xffffffff


	//   ....[23]....
        /*06c4*/ 	.word	0xffffffff


	//   ....[24]....
        /*06c8*/ 	.word	0xffffffff


	//   ....[25]....
        /*06cc*/ 	.word	0xffffffff


	//   ....[26]....
        /*06d0*/ 	.word	0xffffffff


	//   ....[27]....
        /*06d4*/ 	.word	0xffffffff


	//   ....[28]....
        /*06d8*/ 	.word	0xffffffff


	//   ....[29]....
        /*06dc*/ 	.word	0xffffffff


	//   ....[30]....
        /*06e0*/ 	.word	0xffffffff


	//   ....[31]....
        /*06e4*/ 	.word	0xffffffff


	//   ....[32]....
        /*06e8*/ 	.word	0xffffffff


	//   ....[33]....
        /*06ec*/ 	.word	0xffffffff


	//   ....[34]....
        /*06f0*/ 	.word	0xffffffff


	//   ....[35]....
        /*06f4*/ 	.word	0xffffffff


	//   ....[36]....
        /*06f8*/ 	.word	0xffffffff


	//   ....[37]....
        /*06fc*/ 	.word	0xffffffff


	//   ....[38]....
        /*0700*/ 	.word	0xffffffff


	//   ....[39]....
        /*0704*/ 	.word	0xffffffff


	//   ....[40]....
        /*0708*/ 	.word	0xffffffff


	//   ....[41]....
        /*070c*/ 	.word	0xffffffff


	//   ....[42]....
        /*0710*/ 	.word	0xffffffff


	//   ....[43]....
        /*0714*/ 	.word	0xffffffff


	//   ....[44]....
        /*0718*/ 	.word	0xffffffff


	//   ....[45]....
        /*071c*/ 	.word	0xffffffff


	//   ....[46]....
        /*0720*/ 	.word	0xffffffff


	//   ....[47]....
        /*0724*/ 	.word	0xffffffff


	//   ....[48]....
        /*0728*/ 	.word	0xffffffff


	//   ....[49]....
        /*072c*/ 	.word	0xffffffff


	//   ....[50]....
        /*0730*/ 	.word	0xffffffff


	//   ....[51]....
        /*0734*/ 	.word	0xffffffff


	//   ....[52]....
        /*0738*/ 	.word	0xffffffff


	//   ....[53]....
        /*073c*/ 	.word	0xffffffff


	//   ....[54]....
        /*0740*/ 	.word	0xffffffff


	//   ....[55]....
        /*0744*/ 	.word	0xffffffff


	//   ....[56]....
        /*0748*/ 	.word	0xffffffff


	//   ....[57]....
        /*074c*/ 	.word	0xffffffff


	//   ....[58]....
        /*0750*/ 	.word	0xffffffff


	//   ....[59]....
        /*0754*/ 	.word	0xffffffff


	//   ....[60]....
        /*0758*/ 	.word	0xffffffff


	//   ....[61]....
        /*075c*/ 	.word	0xffffffff


	//   ....[62]....
        /*0760*/ 	.word	0xffffffff


	//   ....[63]....
        /*0764*/ 	.word	0xffffffff


	//   ....[64]....
        /*0768*/ 	.word	0xffffffff


	//   ....[65]....
        /*076c*/ 	.word	0xffffffff


	//   ....[66]....
        /*0770*/ 	.word	0xffffffff


	//   ....[67]....
        /*0774*/ 	.word	0xffffffff


	//   ....[68]....
        /*0778*/ 	.word	0xffffffff


	//   ....[69]....
        /*077c*/ 	.word	0xffffffff


	//   ....[70]....
        /*0780*/ 	.word	0xffffffff


	//   ....[71]....
        /*0784*/ 	.word	0xffffffff


	//   ....[72]....
        /*0788*/ 	.word	0xffffffff


	//   ....[73]....
        /*078c*/ 	.word	0xffffffff


	//   ....[74]....
        /*0790*/ 	.word	0xffffffff


	//   ....[75]....
        /*0794*/ 	.word	0xffffffff


	//   ....[76]....
        /*0798*/ 	.word	0xffffffff


	//   ....[77]....
        /*079c*/ 	.word	0xffffffff


	//   ....[78]....
        /*07a0*/ 	.word	0xffffffff


	//   ....[79]....
        /*07a4*/ 	.word	0xffffffff


	//   ....[80]....
        /*07a8*/ 	.word	0xffffffff


	//   ....[81]....
        /*07ac*/ 	.word	0xffffffff


	//   ....[82]....
        /*07b0*/ 	.word	0xffffffff


	//   ....[83]....
        /*07b4*/ 	.word	0xffffffff


	//   ....[84]....
        /*07b8*/ 	.word	0xffffffff


	//   ....[85]....
        /*07bc*/ 	.word	0xffffffff


	//   ....[86]....
        /*07c0*/ 	.word	0xffffffff


	//   ....[87]....
        /*07c4*/ 	.word	0xffffffff


	//   ....[88]....
        /*07c8*/ 	.word	0xffffffff


	//   ....[89]....
        /*07cc*/ 	.word	0xffffffff


	//   ....[90]....
        /*07d0*/ 	.word	0xffffffff


	//   ....[91]....
        /*07d4*/ 	.word	0xffffffff


	//   ....[92]....
        /*07d8*/ 	.word	0xffffffff


	//   ....[93]....
        /*07dc*/ 	.word	0xffffffff


	//   ....[94]....
        /*07e0*/ 	.word	0xffffffff


	//   ....[95]....
        /*07e4*/ 	.word	0xffffffff


	//   ....[96]....
        /*07e8*/ 	.word	0xffffffff


	//   ....[97]....
        /*07ec*/ 	.word	0xffffffff


	//   ....[98]....
        /*07f0*/ 	.word	0xffffffff


	//   ....[99]....
        /*07f4*/ 	.word	0xffffffff


	//   ....[100]....
        /*07f8*/ 	.word	0xffffffff


	//   ....[101]....
        /*07fc*/ 	.word	0xffffffff


	//   ....[102]....
        /*0800*/ 	.word	0xffffffff


	//   ....[103]....
        /*0804*/ 	.word	0xffffffff


	//   ....[104]....
        /*0808*/ 	.word	0xffffffff


	//   ....[105]....
        /*080c*/ 	.word	0xffffffff


	//   ....[106]....
        /*0810*/ 	.word	0xffffffff


	//   ....[107]....
        /*0814*/ 	.word	0xffffffff


	//   ....[108]....
        /*0818*/ 	.word	0xffffffff


	//   ....[109]....
        /*081c*/ 	.word	0xffffffff


	//   ....[110]....
        /*0820*/ 	.word	0xffffffff


	//   ....[111]....
        /*0824*/ 	.word	0xffffffff


	//   ....[112]....
        /*0828*/ 	.word	0xffffffff


	//   ....[113]....
        /*082c*/ 	.word	0xffffffff


	//   ....[114]....
        /*0830*/ 	.word	0xffffffff


	//   ....[115]....
        /*0834*/ 	.word	0xffffffff


	//   ....[116]....
        /*0838*/ 	.word	0x0500000f


	//   ....[117]....
        /*083c*/ 	.word	0x0500000f


	//   ....[118]....
        /*0840*/ 	.word	0x0500000f


	//   ....[119]....
        /*0844*/ 	.word	0x0500000f


	//   ....[120]....
        /*0848*/ 	.word	0x0500000f


	//   ....[121]....
        /*084c*/ 	.word	0x0500000f


	//   ....[122]....
        /*0850*/ 	.word	0x0500000f


	//   ....[123]....
        /*0854*/ 	.word	0x0500000f


	//   ....[124]....
        /*0858*/ 	.word	0x0500000f


	//   ....[125]....
        /*085c*/ 	.word	0x0500000f


	//   ....[126]....
        /*0860*/ 	.word	0x0500000f


	//   ....[127]....
        /*0864*/ 	.word	0x0500000f


	//   ....[128]....
        /*0868*/ 	.word	0x0500000f


	//   ....[129]....
        /*086c*/ 	.word	0x0500000f


	//   ....[130]....
        /*0870*/ 	.word	0x0500000f


	//   ....[131]....
        /*0874*/ 	.word	0x0500000f


	//   ....[132]....
        /*0878*/ 	.word	0x0500000f


	//   ....[133]....
        /*087c*/ 	.word	0x0500000f


	//   ....[134]....
        /*0880*/ 	.word	0x0500000f


	//   ....[135]....
        /*0884*/ 	.word	0x0500000f


	//   ....[136]....
        /*0888*/ 	.word	0x0500000f


	//   ....[137]....
        /*088c*/ 	.word	0x0500000f


	//   ....[138]....
        /*0890*/ 	.word	0x0500000f


	//   ....[139]....
        /*0894*/ 	.word	0x0500000f


	//   ....[140]....
        /*0898*/ 	.word	0x0500000f


	//   ....[141]....
        /*089c*/ 	.word	0x0500000f


	//   ....[142]....
        /*08a0*/ 	.word	0x0500000f


	//   ....[143]....
        /*08a4*/ 	.word	0x0500000f


	//   ....[144]....
        /*08a8*/ 	.word	0x0500000f


	//   ....[145]....
        /*08ac*/ 	.word	0x0500000f


	//   ....[146]....
        /*08b0*/ 	.word	0x0500000f


	//   ....[147]....
        /*08b4*/ 	.word	0x0500000f


	//   ....[148]....
        /*08b8*/ 	.word	0x0500000f


	//   ....[149]....
        /*08bc*/ 	.word	0x0500000f


	//   ....[150]....
        /*08c0*/ 	.word	0x0500000f


	//   ....[151]....
        /*08c4*/ 	.word	0x0500000f


	//   ....[152]....
        /*08c8*/ 	.word	0x0500000f


	//   ....[153]....
        /*08cc*/ 	.word	0x0500000f


	//   ....[154]....
        /*08d0*/ 	.word	0x0500000f


	//   ....[155]....
        /*08d4*/ 	.word	0x0500000f


	//   ....[156]....
        /*08d8*/ 	.word	0x0500000f


	//   ....[157]....
        /*08dc*/ 	.word	0x0500000f


	//   ....[158]....
        /*08e0*/ 	.word	0x0500000f


	//   ....[159]....
        /*08e4*/ 	.word	0x0500000f


	//   ....[160]....
        /*08e8*/ 	.word	0x0500000f


	//   ....[161]....
        /*08ec*/ 	.word	0x0500000f


	//   ....[162]....
        /*08f0*/ 	.word	0x0500000f


	//   ....[163]....
        /*08f4*/ 	.word	0x0500000f


	//   ....[164]....
        /*08f8*/ 	.word	0x0500000f


	//   ....[165]....
        /*08fc*/ 	.word	0x0500000f


	//   ....[166]....
        /*0900*/ 	.word	0x0500000f


	//   ....[167]....
        /*0904*/ 	.word	0x0500000f


	//   ....[168]....
        /*0908*/ 	.word	0xffffffff


	//   ....[169]....
        /*090c*/ 	.word	0xffffffff


	//   ....[170]....
        /*0910*/ 	.word	0xffffffff


	//   ....[171]....
        /*0914*/ 	.word	0xffffffff


	//   ....[172]....
        /*0918*/ 	.word	0xffffffff


	//   ....[173]....
        /*091c*/ 	.word	0xffffffff


	//   ....[174]....
        /*0920*/ 	.word	0xffffffff


	//   ....[175]....
        /*0924*/ 	.word	0xffffffff


	//----- nvinfo : EIATTR_COOP_GROUP_INSTR_OFFSETS
	.align		4
.L_468:
        /*0928*/ 	.byte	0x04, 0x28
        /*092a*/ 	.short	(.L_470 - .L_469)


	//   ....[0]....
.L_469:
        /*092c*/ 	.word	0x000000c0


	//   ....[1]....
        /*0930*/ 	.word	0x000001f0


	//   ....[2]....
        /*0934*/ 	.word	0x00000240


	//   ....[3]....
        /*0938*/ 	.word	0x00000450


	//   ....[4]....
        /*093c*/ 	.word	0x000005b0


	//   ....[5]....
        /*0940*/ 	.word	0x000006d0


	//   ....[6]....
        /*0944*/ 	.word	0x00000830


	//   ....[7]....
        /*0948*/ 	.word	0x00005490


	//   ....[8]....
        /*094c*/ 	.word	0x0000cff0


	//   ....[9]....
        /*0950*/ 	.word	0x0000e190


	//   ....[10]....
        /*0954*/ 	.word	0x0000e1a0


	//   ....[11]....
        /*0958*/ 	.word	0x0000e1b0


	//   ....[12]....
        /*095c*/ 	.word	0x0000e1c0


	//   ....[13]....
        /*0960*/ 	.word	0x0000e4e0


	//   ....[14]....
        /*0964*/ 	.word	0x0000e4f0


	//   ....[15]....
        /*0968*/ 	.word	0x0000e500


	//   ....[16]....
        /*096c*/ 	.word	0x0000e510


	//   ....[17]....
        /*0970*/ 	.word	0x0000f6d0


	//   ....[18]....
        /*0974*/ 	.word	0x0000f6f0


	//   ....[19]....
        /*0978*/ 	.word	0x0000f700


	//   ....[20]....
        /*097c*/ 	.word	0x0000f710


	//   ....[21]....
        /*0980*/ 	.word	0x0000f820


	//   ....[22]....
        /*0984*/ 	.word	0x0000f840


	//   ....[23]....
        /*0988*/ 	.word	0x0000f850


	//   ....[24]....
        /*098c*/ 	.word	0x0000f8d0


	//   ....[25]....
        /*0990*/ 	.word	0x00012480


	//   ....[26]....
        /*0994*/ 	.word	0x00013730


	//   ....[27]....
        /*0998*/ 	.word	0x00013c80


	//   ....[28]....
        /*099c*/ 	.word	0x000147d0


	//   ....[29]....
        /*09a0*/ 	.word	0x00014860


	//   ....[30]....
        /*09a4*/ 	.word	0x00014940


	//   ....[31]....
        /*09a8*/ 	.word	0x00014960


	//   ....[32]....
        /*09ac*/ 	.word	0x0001b780


	//   ....[33]....
        /*09b0*/ 	.word	0x0001d090


	//   ....[34]....
        /*09b4*/ 	.word	0x0001e470


	//   ....[35]....
        /*09b8*/ 	.word	0x0001e5f0


	//   ....[36]....
        /*09bc*/ 	.word	0x0001e710


	//   ....[37]....
        /*09c0*/ 	.word	0x0001e730


	//   ....[38]....
        /*09c4*/ 	.word	0x000254d0


	//   ....[39]....
        /*09c8*/ 	.word	0x00026b10


	//   ....[40]....
        /*09cc*/ 	.word	0x00027dc0


	//   ....[41]....
        /*09d0*/ 	.word	0x00028310


	//   ....[42]....
        /*09d4*/ 	.word	0x00028e60


	//   ....[43]....
        /*09d8*/ 	.word	0x00028ef0


	//   ....[44]....
        /*09dc*/ 	.word	0x00028fd0


	//   ....[45]....
        /*09e0*/ 	.word	0x00028ff0


	//   ....[46]....
        /*09e4*/ 	.word	0x0002ff40


	//   ....[47]....
        /*09e8*/ 	.word	0x00030070


	//   ....[48]....
        /*09ec*/ 	.word	0x00030090


	//   ....[49]....
        /*09f0*/ 	.word	0x000300d0


	//   ....[50]....
        /*09f4*/ 	.word	0x000300f0


	//   ....[51]....
        /*09f8*/ 	.word	0x000326c0


	//   ....[52]....
        /*09fc*/ 	.word	0x00032bc0


	//   ....[53]....
        /*0a00*/ 	.word	0x00032be0


	//   ....[54]....
        /*0a04*/ 	.word	0x00032c10


	//   ....[55]....
        /*0a08*/ 	.word	0x00032c20


	//   ....[56]....
        /*0a0c*/ 	.word	0x00033260


	//   ....[57]....
        /*0a10*/ 	.word	0x00033280


	//   ....[58]....
        /*0a14*/ 	.word	0x000334b0


	//   ....[59]....
        /*0a18*/ 	.word	0x000334d0


	//   ....[60]....
        /*0a1c*/ 	.word	0x00033fd0


	//   ....[61]....
        /*0a20*/ 	.word	0x00033ff0


	//   ....[62]....
        /*0a24*/ 	.word	0x00034220


	//   ....[63]....
        /*0a28*/ 	.word	0x00034240


	//   ....[64]....
        /*0a2c*/ 	.word	0x000344f0


	//   ....[65]....
        /*0a30*/ 	.word	0x000346d0


	//   ....[66]....
        /*0a34*/ 	.word	0x00034700


	//   ....[67]....
        /*0a38*/ 	.word	0x00034730


	//   ....[68]....
        /*0a3c*/ 	.word	0x00034760


	//   ....[69]....
        /*0a40*/ 	.word	0x00034790


	//   ....[70]....
        /*0a44*/ 	.word	0x000347c0


	//   ....[71]....
        /*0a48*/ 	.word	0x00034930


	//   ....[72]....
        /*0a4c*/ 	.word	0x00034960


	//   ....[73]....
        /*0a50*/ 	.word	0x00034990


	//   ....[74]....
        /*0a54*/ 	.word	0x000349c0


	//   ....[75]....
        /*0a58*/ 	.word	0x000349f0


	//   ....[76]....
        /*0a5c*/ 	.word	0x00034a20


	//   ....[77]....
        /*0a60*/ 	.word	0x00034ac0


	//   ....[78]....
        /*0a64*/ 	.word	0x00034b20


	//   ....[79]....
        /*0a68*/ 	.word	0x00034bb0


	//   ....[80]....
        /*0a6c*/ 	.word	0x00035ce0


	//   ....[81]....
        /*0a70*/ 	.word	0x00038230


	//   ....[82]....
        /*0a74*/ 	.word	0x00038d90


	//   ....[83]....
        /*0a78*/ 	.word	0x00038da0


	//   ....[84]....
        /*0a7c*/ 	.word	0x00038dd0


	//   ....[85]....
        /*0a80*/ 	.word	0x00038eb0


	//   ....[86]....
        /*0a84*/ 	.word	0x00038ee0


	//   ....[87]....
        /*0a88*/ 	.word	0x00038f40


	//   ....[88]....
        /*0a8c*/ 	.word	0x00038f50


	//   ....[89]....
        /*0a90*/ 	.word	0x00038fc0


	//   ....[90]....
        /*0a94*/ 	.word	0x00039930


	//   ....[91]....
        /*0a98*/ 	.word	0x00039940


	//   ....[92]....
        /*0a9c*/ 	.word	0x00039a50


	//   ....[93]....
        /*0aa0*/ 	.word	0x00039a90


	//   ....[94]....
        /*0aa4*/ 	.word	0x00039d30


	//   ....[95]....
        /*0aa8*/ 	.word	0x00039d40


	//   ....[96]....
        /*0aac*/ 	.word	0x00039eb0


	//   ....[97]....
        /*0ab0*/ 	.word	0x00039ec0


	//   ....[98]....
        /*0ab4*/ 	.word	0x0003dad0


	//   ....[99]....
        /*0ab8*/ 	.word	0x0003db00


	//   ....[100]....
        /*0abc*/ 	.word	0x0003db40


	//   ....[101]....
        /*0ac0*/ 	.word	0x0003db70


	//   ....[102]....
        /*0ac4*/ 	.word	0x0003dba0


	//   ....[103]....
        /*0ac8*/ 	.word	0x0003dbd0


	//   ....[104]....
        /*0acc*/ 	.word	0x0003dc00


	//   ....[105]....
        /*0ad0*/ 	.word	0x0003dc30


	//   ....[106]....
        /*0ad4*/ 	.word	0x0003ddb0


	//   ....[107]....
        /*0ad8*/ 	.word	0x0003dde0


	//   ....[108]....
        /*0adc*/ 	.word	0x0003de10


	//   ....[109]....
        /*0ae0*/ 	.word	0x0003de40


	//   ....[110]....
        /*0ae4*/ 	.word	0x0003de70


	//   ....[111]....
        /*0ae8*/ 	.word	0x0003dea0


	//   ....[112]....
        /*0aec*/ 	.word	0x0003df60


	//   ....[113]....
        /*0af0*/ 	.word	0x0003df80


	//   ....[114]....
        /*0af4*/ 	.word	0x0003dff0


	//   ....[115]....
        /*0af8*/ 	.word	0x0003e6c0


	//   ....[116]....
        /*0afc*/ 	.word	0x0003eb00


	//   ....[117]....
        /*0b00*/ 	.word	0x0003eb90


	//   ....[118]....
        /*0b04*/ 	.word	0x0003ebe0


	//   ....[119]....
        /*0b08*/ 	.word	0x0003ec30


	//   ....[120]....
        /*0b0c*/ 	.word	0x0003ecc0


	//   ....[121]....
        /*0b10*/ 	.word	0x0003ed50


	//   ....[122]....
        /*0b14*/ 	.word	0x0003eda0


	//   ....[123]....
        /*0b18*/ 	.word	0x0003edf0


	//   ....[124]....
        /*0b1c*/ 	.word	0x0003eee0


	//   ....[125]....
        /*0b20*/ 	.word	0x0003ef90


	//   ....[126]....
        /*0b24*/ 	.word	0x0003f010


	//   ....[127]....
        /*0b28*/ 	.word	0x0003f0a0


	//   ....[128]....
        /*0b2c*/ 	.word	0x0003f200


	//   ....[129]....
        /*0b30*/ 	.word	0x0003f320


	//   ....[130]....
        /*0b34*/ 	.word	0x0003f390


	//   ....[131]....
        /*0b38*/ 	.word	0x0003f3f0


	//   ....[132]....
        /*0b3c*/ 	.word	0x0003f6e0


	//   ....[133]....
        /*0b40*/ 	.word	0x0003f9d0


	//   ....[134]....
        /*0b44*/ 	.word	0x0003fb60


	//   ....[135]....
        /*0b48*/ 	.word	0x0003fbc0


	//   ....[136]....
        /*0b4c*/ 	.word	0x0003fc20


	//   ....[137]....
        /*0b50*/ 	.word	0x0003fc70


	//   ....[138]....
        /*0b54*/ 	.word	0x0003fdd0


	//   ....[139]....
        /*0b58*/ 	.word	0x0003fe70


	//   ....[140]....
        /*0b5c*/ 	.word	0x0003ff20


	//   ....[141]....
        /*0b60*/ 	.word	0x00040000


	//   ....[142]....
        /*0b64*/ 	.word	0x000401e0


	//   ....[143]....
        /*0b68*/ 	.word	0x000402b0


	//   ....[144]....
        /*0b6c*/ 	.word	0x00040560


	//   ....[145]....
        /*0b70*/ 	.word	0x00040680


	//   ....[146]....
        /*0b74*/ 	.word	0x00040850


	//   ....[147]....
        /*0b78*/ 	.word	0x00040920


	//   ....[148]....
        /*0b7c*/ 	.word	0x00040b40


	//   ....[149]....
        /*0b80*/ 	.word	0x00040b90


	//   ....[150]....
        /*0b84*/ 	.word	0x00040ec0


	//   ....[151]....
        /*0b88*/ 	.word	0x00040f60


	//   ....[152]....
        /*0b8c*/ 	.word	0x00041080


	//   ....[153]....
        /*0b90*/ 	.word	0x00041100


	//   ....[154]....
        /*0b94*/ 	.word	0x00041180


	//   ....[155]....
        /*0b98*/ 	.word	0x00041200


	//   ....[156]....
        /*0b9c*/ 	.word	0x00041280


	//   ....[157]....
        /*0ba0*/ 	.word	0x00041310


	//   ....[158]....
        /*0ba4*/ 	.word	0x000413b0


	//   ....[159]....
        /*0ba8*/ 	.word	0x00041460


	//   ....[160]....
        /*0bac*/ 	.word	0x000414e0


	//   ....[161]....
        /*0bb0*/ 	.word	0x00041560


	//   ....[162]....
        /*0bb4*/ 	.word	0x000415e0


	//   ....[163]....
        /*0bb8*/ 	.word	0x00041670


	//   ....[164]....
        /*0bbc*/ 	.word	0x000416f0


	//   ....[165]....
        /*0bc0*/ 	.word	0x00041790


	//   ....[166]....
        /*0bc4*/ 	.word	0x00041820


	//   ....[167]....
        /*0bc8*/ 	.word	0x00041950


	//   ....[168]....
        /*0bcc*/ 	.word	0x00043870


	//   ....[169]....
        /*0bd0*/ 	.word	0x00045000


	//   ....[170]....
        /*0bd4*/ 	.word	0x00045af0


	//   ....[171]....
        /*0bd8*/ 	.word	0x00046390


	//   ....[172]....
        /*0bdc*/ 	.word	0x000463e0


	//   ....[173]....
        /*0be0*/ 	.word	0x00046400


	//   ....[174]....
        /*0be4*/ 	.word	0x00046410


	//   ....[175]....
        /*0be8*/ 	.word	0x00051060


	//----- nvinfo : EIATTR_REG_RECONFIG
	.align		4
.L_470:
        /*0bec*/ 	.byte	0x01, 0x54
	.zero		2


	//----- nvinfo : EIATTR_SYSCALL_OFFSETS
	.align		4
        /*0bf0*/ 	.byte	0x04, 0x46
        /*0bf2*/ 	.short	(.L_472 - .L_471)


	//   ....[0]....
.L_471:
        /*0bf4*/ 	.word	0x00001e30


	//   ....[1]....
        /*0bf8*/ 	.word	0x00001f80


	//   ....[2]....
        /*0bfc*/ 	.word	0x0000d5e0


	//   ....[3]....
        /*0c00*/ 	.word	0x0000df30


	//   ....[4]....
        /*0c04*/ 	.word	0x00037e70


	//   ....[5]....
        /*0c08*/ 	.word	0x00037fc0


	//   ....[6]....
        /*0c0c*/ 	.word	0x000380b0


	//   ....[7]....
        /*0c10*/ 	.word	0x00038960


	//   ....[8]....
        /*0c14*/ 	.word	0x000392f0


	//----- nvinfo : EIATTR_MBARRIER_INSTR_OFFSETS
	.align		4
.L_472:
        /*0c18*/ 	.byte	0x04, 0x39
        /*0c1a*/ 	.short	(.L_474 - .L_473)


	//   ....[0]....
.L_473:
        /*0c1c*/ 	.word	0x00000330
        /*0c20*/ 	.word	0x000000ff
        /*0c24*/ 	.word	0x00038800
        /*0c28*/ 	.short	0x0100
        /*0c2a*/ 	.byte	0x08
	.zero		1


	//   ....[1]....
        /*0c2c*/ 	.word	0x00000340
        /*0c30*/ 	.word	0x000000ff
        /*0c34*/ 	.word	0x00038810
        /*0c38*/ 	.short	0x0100
        /*0c3a*/ 	.byte	0x08
	.zero		1


	//   ....[2]....
        /*0c3c*/ 	.word	0x00000350
        /*0c40*/ 	.word	0x000000ff
        /*0c44*/ 	.word	0x00038820
        /*0c48*/ 	.short	0x0100
        /*0c4a*/ 	.byte	0x08
	.zero		1


	//   ....[3]....
        /*0c4c*/ 	.word	0x00000400
        /*0c50*/ 	.word	0x000000ff
        /*0c54*/ 	.word	0x00038830
        /*0c58*/ 	.short	0x0100
        /*0c5a*/ 	.byte	0x06
	.zero		1


	//   ....[4]....
        /*0c5c*/ 	.word	0x00000410
        /*0c60*/ 	.word	0x000000ff
        /*0c64*/ 	.word	0x00038840
        /*0c68*/ 	.short	0x0100
        /*0c6a*/ 	.byte	0x06
	.zero		1


	//   ....[5]....
        /*0c6c*/ 	.word	0x00000420
        /*0c70*/ 	.word	0x000000ff
        /*0c74*/ 	.word	0x00038838
        /*0c78*/ 	.short	0x0100
        /*0c7a*/ 	.byte	0x06
	.zero		1


	//   ....[6]....
        /*0c7c*/ 	.word	0x00000430
        /*0c80*/ 	.word	0x000000ff
        /*0c84*/ 	.word	0x00038848
        /*0c88*/ 	.short	0x0100
        /*0c8a*/ 	.byte	0x06
	.zero		1


	//   ....[7]....
        /*0c8c*/ 	.word	0x00000560
        /*0c90*/ 	.word	0x000000ff
        /*0c94*/ 	.word	0x00038850
        /*0c98*/ 	.short	0x0100
        /*0c9a*/ 	.byte	0x08
	.zero		1


	//   ....[8]....
        /*0c9c*/ 	.word	0x00000570
        /*0ca0*/ 	.word	0x000000ff
        /*0ca4*/ 	.word	0x00038860
        /*0ca8*/ 	.short	0x0100
        /*0caa*/ 	.byte	0x08
	.zero		1


	//   ....[9]....
        /*0cac*/ 	.word	0x00000580
        /*0cb0*/ 	.word	0x000000ff
        /*0cb4*/ 	.word	0x00038858
        /*0cb8*/ 	.short	0x0100
        /*0cba*/ 	.byte	0x08
	.zero		1


	//   ....[10]....
        /*0cbc*/ 	.word	0x00000590
        /*0cc0*/ 	.word	0x000000ff
        /*0cc4*/ 	.word	0x00038868
        /*0cc8*/ 	.short	0x0100
        /*0cca*/ 	.byte	0x08
	.zero		1


	//   ....[11]....
        /*0ccc*/ 	.word	0x00000680
        /*0cd0*/ 	.word	0x000000ff
        /*0cd4*/ 	.word	0x00038870
        /*0cd8*/ 	.short	0x0100
        /*0cda*/ 	.byte	0x06
	.zero		1


	//   ....[12]....
        /*0cdc*/ 	.word	0x00000690
        /*0ce0*/ 	.word	0x000000ff
        /*0ce4*/ 	.word	0x00038880
        /*0ce8*/ 	.short	0x0100
        /*0cea*/ 	.byte	0x06
	.zero		1


	//   ....[13]....
        /*0cec*/ 	.word	0x000006a0
        /*0cf0*/ 	.word	0x000000ff
        /*0cf4*/ 	.word	0x00038878
        /*0cf8*/ 	.short	0x0100
        /*0cfa*/ 	.byte	0x06
	.zero		1


	//   ....[14]....
        /*0cfc*/ 	.word	0x000006b0
        /*0d00*/ 	.word	0x000000ff
        /*0d04*/ 	.word	0x00038888
        /*0d08*/ 	.short	0x0100
        /*0d0a*/ 	.byte	0x06
	.zero		1


	//   ....[15]....
        /*0d0c*/ 	.word	0x000007e0
        /*0d10*/ 	.word	0x000000ff
        /*0d14*/ 	.word	0x00038890
        /*0d18*/ 	.short	0x0100
        /*0d1a*/ 	.byte	0x08
	.zero		1


	//   ....[16]....
        /*0d1c*/ 	.word	0x000007f0
        /*0d20*/ 	.word	0x000000ff
        /*0d24*/ 	.word	0x000388a0
        /*0d28*/ 	.short	0x0100
        /*0d2a*/ 	.byte	0x08
	.zero		1


	//   ....[17]....
        /*0d2c*/ 	.word	0x00000800
        /*0d30*/ 	.word	0x000000ff
        /*0d34*/ 	.word	0x00038898
        /*0d38*/ 	.short	0x0100
        /*0d3a*/ 	.byte	0x08
	.zero		1


	//   ....[18]....
        /*0d3c*/ 	.word	0x00000810
        /*0d40*/ 	.word	0x000000ff
        /*0d44*/ 	.word	0x000388a8
        /*0d48*/ 	.short	0x0100
        /*0d4a*/ 	.byte	0x08
	.zero		1


	//   ....[19]....
        /*0d4c*/ 	.word	0x00000940
        /*0d50*/ 	.word	0x000000ff
        /*0d54*/ 	.word	0x000388b0
        /*0d58*/ 	.short	0x0100
        /*0d5a*/ 	.byte	0x08
	.zero		1


	//   ....[20]....
        /*0d5c*/ 	.word	0x00000950
        /*0d60*/ 	.word	0x000000ff
        /*0d64*/ 	.word	0x000388c0
        /*0d68*/ 	.short	0x0100
        /*0d6a*/ 	.byte	0x08
	.zero		1


	//   ....[21]....
        /*0d6c*/ 	.word	0x00000960
        /*0d70*/ 	.word	0x000000ff
        /*0d74*/ 	.word	0x000388b8
        /*0d78*/ 	.short	0x0100
        /*0d7a*/ 	.byte	0x08
	.zero		1


	//   ....[22]....
        /*0d7c*/ 	.word	0x00000970
        /*0d80*/ 	.word	0x000000ff
        /*0d84*/ 	.word	0x000388c8
        /*0d88*/ 	.short	0x0100
        /*0d8a*/ 	.byte	0x08
	.zero		1


	//   ....[23]....
        /*0d8c*/ 	.word	0x00002aa0
        /*0d90*/ 	.word	0x0000003c
        /*0d94*/ 	.word	0x00038890
        /*0d98*/ 	.short	0x010a
        /*0d9a*/ 	.byte	0x3f
	.zero		1


	//   ....[24]....
        /*0d9c*/ 	.word	0x00003440
        /*0da0*/ 	.word	0x0000003c
        /*0da4*/ 	.word	0x00038890
        /*0da8*/ 	.short	0x010a
        /*0daa*/ 	.byte	0x3f
	.zero		1


	//   ....[25]....
        /*0dac*/ 	.word	0x00003cb0
        /*0db0*/ 	.word	0x0000003c
        /*0db4*/ 	.word	0x00038890
        /*0db8*/ 	.short	0x010a
        /*0dba*/ 	.byte	0x3f
	.zero		1


	//   ....[26]....
        /*0dbc*/ 	.word	0x00003e60
        /*0dc0*/ 	.word	0x00000004
        /*0dc4*/ 	.word	0x00000000
        /*0dc8*/ 	.short	0x0101
        /*0dca*/ 	.byte	0x3f
	.zero		1


	//   ....[27]....
        /*0dcc*/ 	.word	0x00003ea0
        /*0dd0*/ 	.word	0x0000003c
        /*0dd4*/ 	.word	0x000388b0
        /*0dd8*/ 	.short	0x010a
        /*0dda*/ 	.byte	0x3f
	.zero		1


	//   ....[28]....
        /*0ddc*/ 	.word	0x000044b0
        /*0de0*/ 	.word	0x0000003c
        /*0de4*/ 	.word	0x00000000
        /*0de8*/ 	.short	0x0101
        /*0dea*/ 	.byte	0x3f
	.zero		1


	//   ....[29]....
        /*0dec*/ 	.word	0x000078e0
        /*0df0*/ 	.word	0x0000000c
        /*0df4*/ 	.word	0x00000000
        /*0df8*/ 	.short	0x0101
        /*0dfa*/ 	.byte	0x3f
	.zero		1


	//   ....[30]....
        /*0dfc*/ 	.word	0x0000b6e0
        /*0e00*/ 	.word	0x0000000c
        /*0e04*/ 	.word	0x00000000
        /*0e08*/ 	.short	0x0101
        /*0e0a*/ 	.byte	0x3f
	.zero		1


	//   ....[31]....
        /*0e0c*/ 	.word	0x0000dcb0
        /*0e10*/ 	.word	0x00000002
        /*0e14*/ 	.word	0x00038800
        /*0e18*/ 	.short	0x010a
        /*0e1a*/ 	.byte	0x3f
	.zero		1


	//   ....[32]....
        /*0e1c*/ 	.word	0x0000dd00
        /*0e20*/ 	.word	0x00000002
        /*0e24*/ 	.word	0x00038800
        /*0e28*/ 	.short	0x010a
        /*0e2a*/ 	.byte	0x3f
	.zero		1


	//   ....[33]....
        /*0e2c*/ 	.word	0x0000e760
        /*0e30*/ 	.word	0x00000002
        /*0e34*/ 	.word	0x00038800
        /*0e38*/ 	.short	0x010a
        /*0e3a*/ 	.byte	0x3f
	.zero		1


	//   ....[34]....
        /*0e3c*/ 	.word	0x0000fb70
        /*0e40*/ 	.word	0x00000002
        /*0e44*/ 	.word	0x00038800
        /*0e48*/ 	.short	0x010a
        /*0e4a*/ 	.byte	0x3f
	.zero		1


	//   ....[35]....
        /*0e4c*/ 	.word	0x000110a0
        /*0e50*/ 	.word	0x00000005
        /*0e54*/ 	.word	0x00000000
        /*0e58*/ 	.short	0x010a
        /*0e5a*/ 	.byte	0x3f
	.zero		1


	//   ....[36]....
        /*0e5c*/ 	.word	0x000111a0
        /*0e60*/ 	.word	0x00000004
        /*0e64*/ 	.word	0x00000000
        /*0e68*/ 	.short	0x010a
        /*0e6a*/ 	.byte	0x3f
	.zero		1


	//   ....[37]....
        /*0e6c*/ 	.word	0x000115e0
        /*0e70*/ 	.word	0x0000000e
        /*0e74*/ 	.word	0x00000000
        /*0e78*/ 	.short	0x010a
        /*0e7a*/ 	.byte	0x3f
	.zero		1


	//   ....[38]....
        /*0e7c*/ 	.word	0x000116e0
        /*0e80*/ 	.word	0x00000004
        /*0e84*/ 	.word	0x00000000
        /*0e88*/ 	.short	0x010a
        /*0e8a*/ 	.byte	0x3f
	.zero		1


	//   ....[39]....
        /*0e8c*/ 	.word	0x00013420
        /*0e90*/ 	.word	0x0000000e
        /*0e94*/ 	.word	0x00000000
        /*0e98*/ 	.short	0x0101
        /*0e9a*/ 	.byte	0x3f
	.zero		1


	//   ....[40]....
        /*0e9c*/ 	.word	0x0001b800
        /*0ea0*/ 	.word	0x00000004
        /*0ea4*/ 	.word	0x00000000
        /*0ea8*/ 	.short	0x0101
        /*0eaa*/ 	.byte	0x3f
	.zero		1


	//   ....[41]....
        /*0eac*/ 	.word	0x0001bc80
        /*0eb0*/ 	.word	0x00000005
        /*0eb4*/ 	.word	0x00000000
        /*0eb8*/ 	.short	0x010a
        /*0eba*/ 	.byte	0x3f
	.zero		1


	//   ....[42]....
        /*0ebc*/ 	.word	0x0001bd80
        /*0ec0*/ 	.word	0x00000006
        /*0ec4*/ 	.word	0x00000000
        /*0ec8*/ 	.short	0x010a
        /*0eca*/ 	.byte	0x3f
	.zero		1


	//   ....[43]....
        /*0ecc*/ 	.word	0x0001c1c0
        /*0ed0*/ 	.word	0x0000000b
        /*0ed4*/ 	.word	0x00000000
        /*0ed8*/ 	.short	0x010a
        /*0eda*/ 	.byte	0x3f
	.zero		1


	//   ....[44]....
        /*0edc*/ 	.word	0x0001c2c0
        /*0ee0*/ 	.word	0x00000006
        /*0ee4*/ 	.word	0x00000000
        /*0ee8*/ 	.short	0x010a
        /*0eea*/ 	.byte	0x3f
	.zero		1


	//   ....[45]....
        /*0eec*/ 	.word	0x0001e000
        /*0ef0*/ 	.word	0x00000012
        /*0ef4*/ 	.word	0x00000000
        /*0ef8*/ 	.short	0x0101
        /*0efa*/ 	.byte	0x3f
	.zero		1


	//   ....[46]....
        /*0efc*/ 	.word	0x00025550
        /*0f00*/ 	.word	0x00000004
        /*0f04*/ 	.word	0x00000000
        /*0f08*/ 	.short	0x0101
        /*0f0a*/ 	.byte	0x3f
	.zero		1


	//   ....[47]....
        /*0f0c*/ 	.word	0x00025730
        /*0f10*/ 	.word	0x00000005
        /*0f14*/ 	.word	0x00000000
        /*0f18*/ 	.short	0x010a
        /*0f1a*/ 	.byte	0x3f
	.zero		1


	//   ....[48]....
        /*0f1c*/ 	.word	0x00025830
        /*0f20*/ 	.word	0x00000004
        /*0f24*/ 	.word	0x00000000
        /*0f28*/ 	.short	0x010a
        /*0f2a*/ 	.byte	0x3f
	.zero		1


	//   ....[49]....
        /*0f2c*/ 	.word	0x00025c70
        /*0f30*/ 	.word	0x0000000c
        /*0f34*/ 	.word	0x00000000
        /*0f38*/ 	.short	0x010a
        /*0f3a*/ 	.byte	0x3f
	.zero		1


	//   ....[50]....
        /*0f3c*/ 	.word	0x00025d70
        /*0f40*/ 	.word	0x00000004
        /*0f44*/ 	.word	0x00000000
        /*0f48*/ 	.short	0x010a
        /*0f4a*/ 	.byte	0x3f
	.zero		1


	//   ....[51]....
        /*0f4c*/ 	.word	0x00027ab0
        /*0f50*/ 	.word	0x0000000c
        /*0f54*/ 	.word	0x00000000
        /*0f58*/ 	.short	0x0101
        /*0f5a*/ 	.byte	0x3f
	.zero		1


	//   ....[52]....
        /*0f5c*/ 	.word	0x0002ffc0
        /*0f60*/ 	.word	0x00000004
        /*0f64*/ 	.word	0x00000000
        /*0f68*/ 	.short	0x0101
        /*0f6a*/ 	.byte	0x3f
	.zero		1


	//   ....[53]....
        /*0f6c*/ 	.word	0x00033250
        /*0f70*/ 	.word	0x00000000
        /*0f74*/ 	.word	0x00000000
        /*0f78*/ 	.short	0x0101
        /*0f7a*/ 	.byte	0x3f
	.zero		1


	//   ....[54]....
        /*0f7c*/ 	.word	0x00035dd0
        /*0f80*/ 	.word	0x00000006
        /*0f84*/ 	.word	0x00038820
        /*0f88*/ 	.short	0x010a
        /*0f8a*/ 	.byte	0x3f
	.zero		1


	//   ....[55]....
        /*0f8c*/ 	.word	0x00035ec0
        /*0f90*/ 	.word	0x00000005
        /*0f94*/ 	.word	0x000388a0
        /*0f98*/ 	.short	0x010a
        /*0f9a*/ 	.byte	0x3f
	.zero		1


	//   ....[56]....
        /*0f9c*/ 	.word	0x00036110
        /*0fa0*/ 	.word	0x00000005
        /*0fa4*/ 	.word	0x000388c0
        /*0fa8*/ 	.short	0x010a
        /*0faa*/ 	.byte	0x3f
	.zero		1


	//   ....[57]....
        /*0fac*/ 	.word	0x00036b90
        /*0fb0*/ 	.word	0x00000005
        /*0fb4*/ 	.word	0x000388a0
        /*0fb8*/ 	.short	0x010a
        /*0fba*/ 	.byte	0x3f
	.zero		1


	//   ....[58]....
        /*0fbc*/ 	.word	0x00036dd0
        /*0fc0*/ 	.word	0x00000005
        /*0fc4*/ 	.word	0x000388c0
        /*0fc8*/ 	.short	0x010a
        /*0fca*/ 	.byte	0x3f
	.zero		1


	//   ....[59]....
        /*0fcc*/ 	.word	0x000384c0
        /*0fd0*/ 	.word	0x00000000
        /*0fd4*/ 	.word	0x00038840
        /*0fd8*/ 	.short	0x010a
        /*0fda*/ 	.byte	0x3f
	.zero		1


	//   ....[60]....
        /*0fdc*/ 	.word	0x00039090
        /*0fe0*/ 	.word	0x00000008
        /*0fe4*/ 	.word	0x00038800
        /*0fe8*/ 	.short	0x0107
        /*0fea*/ 	.byte	0x3f
	.zero		1


	//   ....[61]....
        /*0fec*/ 	.word	0x00039140
        /*0ff0*/ 	.word	0x00000000
        /*0ff4*/ 	.word	0x00038800
        /*0ff8*/ 	.short	0x0101
        /*0ffa*/ 	.byte	0x3f
	.zero		1


	//   ....[62]....
        /*0ffc*/ 	.word	0x0003a0f0
        /*1000*/ 	.word	0x00000000
        /*1004*/ 	.word	0x00038810
        /*1008*/ 	.short	0x0107
        /*100a*/ 	.byte	0x3f
	.zero		1


	//   ....[63]....
        /*100c*/ 	.word	0x0003a1f0
        /*1010*/ 	.word	0x00000002
        /*1014*/ 	.word	0x00038810
        /*1018*/ 	.short	0x0101
        /*101a*/ 	.byte	0x3f
	.zero		1


	//   ....[64]....
        /*101c*/ 	.word	0x0003a210
        /*1020*/ 	.word	0x00000002
        /*1024*/ 	.word	0x00038820
        /*1028*/ 	.short	0x010a
        /*102a*/ 	.byte	0x3f
	.zero		1


	//   ....[65]....
        /*102c*/ 	.word	0x0003a320
        /*1030*/ 	.word	0x00000000
        /*1034*/ 	.word	0x00038860
        /*1038*/ 	.short	0x010a
        /*103a*/ 	.byte	0x3f
	.zero		1


	//   ....[66]....
        /*103c*/ 	.word	0x0003afa0
        /*1040*/ 	.word	0x00000002
        /*1044*/ 	.word	0x00038840
        /*1048*/ 	.short	0x010a
        /*104a*/ 	.byte	0x3f
	.zero		1


	//   ....[67]....
        /*104c*/ 	.word	0x0003b1f0
        /*1050*/ 	.word	0x00000002
        /*1054*/ 	.word	0x00038860
        /*1058*/ 	.short	0x010a
        /*105a*/ 	.byte	0x3f
	.zero		1


	//   ....[68]....
        /*105c*/ 	.word	0x0003be10
        /*1060*/ 	.word	0x00000003
        /*1064*/ 	.word	0x00038840
        /*1068*/ 	.short	0x010a
        /*106a*/ 	.byte	0x3f
	.zero		1


	//   ....[69]....
        /*106c*/ 	.word	0x0003c050
        /*1070*/ 	.word	0x00000003
        /*1074*/ 	.word	0x00038860
        /*1078*/ 	.short	0x010a
        /*107a*/ 	.byte	0x3f
	.zero		1


	//   ....[70]....
        /*107c*/ 	.word	0x0003cbe0
        /*1080*/ 	.word	0x00000003
        /*1084*/ 	.word	0x00038840
        /*1088*/ 	.short	0x010a
        /*108a*/ 	.byte	0x3f
	.zero		1


	//   ....[71]....
        /*108c*/ 	.word	0x0003ce30
        /*1090*/ 	.word	0x00000003
        /*1094*/ 	.word	0x00038860
        /*1098*/ 	.short	0x010a
        /*109a*/ 	.byte	0x3f
	.zero		1


	//   ....[72]....
        /*109c*/ 	.word	0x0003e640
        /*10a0*/ 	.word	0x00000000
        /*10a4*/ 	.word	0x00038820
        /*10a8*/ 	.short	0x010a
        /*10aa*/ 	.byte	0x3f
	.zero		1


	//   ....[73]....
        /*10ac*/ 	.word	0x0003e7f0
        /*10b0*/ 	.word	0x00000006
        /*10b4*/ 	.word	0x00000000
        /*10b8*/ 	.short	0x010a
        /*10ba*/ 	.byte	0x3f
	.zero		1


	//   ....[74]....
        /*10bc*/ 	.word	0x0003e860
        /*10c0*/ 	.word	0x00000007
        /*10c4*/ 	.word	0x00000000
        /*10c8*/ 	.short	0x010a
        /*10ca*/ 	.byte	0x3f
	.zero		1


	//   ....[75]....
        /*10cc*/ 	.word	0x0003e8d0
        /*10d0*/ 	.word	0x00000004
        /*10d4*/ 	.word	0x00000000
        /*10d8*/ 	.short	0x010a
        /*10da*/ 	.byte	0x3f
	.zero		1


	//   ....[76]....
        /*10dc*/ 	.word	0x0003e900
        /*10e0*/ 	.word	0x00000003
        /*10e4*/ 	.word	0x00000000
        /*10e8*/ 	.short	0x010a
        /*10ea*/ 	.byte	0x3f
	.zero		1


	//   ....[77]....
        /*10ec*/ 	.word	0x0003e960
        /*10f0*/ 	.word	0x0000003c
        /*10f4*/ 	.word	0x00038890
        /*10f8*/ 	.short	0x010a
        /*10fa*/ 	.byte	0x3f
	.zero		1


	//   ....[78]....
        /*10fc*/ 	.word	0x0003e9b0
        /*1100*/ 	.word	0x0000003c
        /*1104*/ 	.word	0x00038890
        /*1108*/ 	.short	0x010a
        /*110a*/ 	.byte	0x3f
	.zero		1


	//   ....[79]....
        /*110c*/ 	.word	0x0003ea00
        /*1110*/ 	.word	0x0000003c
        /*1114*/ 	.word	0x00038890
        /*1118*/ 	.short	0x010a
        /*111a*/ 	.byte	0x3f
	.zero		1


	//   ....[80]....
        /*111c*/ 	.word	0x0003ea50
        /*1120*/ 	.word	0x0000003c
        /*1124*/ 	.word	0x000388b0
        /*1128*/ 	.short	0x010a
        /*112a*/ 	.byte	0x3f
	.zero		1


	//   ....[81]....
        /*112c*/ 	.word	0x0003ee20
        /*1130*/ 	.word	0x00000002
        /*1134*/ 	.word	0x00038800
        /*1138*/ 	.short	0x010a
        /*113a*/ 	.byte	0x3f
	.zero		1


	//   ....[82]....
        /*113c*/ 	.word	0x0003f420
        /*1140*/ 	.word	0x00000002
        /*1144*/ 	.word	0x00038800
        /*1148*/ 	.short	0x010a
        /*114a*/ 	.byte	0x3f
	.zero		1


	//   ....[83]....
        /*114c*/ 	.word	0x0003f470
        /*1150*/ 	.word	0x00000004
        /*1154*/ 	.word	0x00000000
        /*1158*/ 	.short	0x010a
        /*115a*/ 	.byte	0x3f
	.zero		1


	//   ....[84]....
        /*115c*/ 	.word	0x0003f4c0
        /*1160*/ 	.word	0x00000004
        /*1164*/ 	.word	0x00000000
        /*1168*/ 	.short	0x010a
        /*116a*/ 	.byte	0x3f
	.zero		1


	//   ....[85]....
        /*116c*/ 	.word	0x0003f510
        /*1170*/ 	.word	0x00000006
        /*1174*/ 	.word	0x00000000
        /*1178*/ 	.short	0x010a
        /*117a*/ 	.byte	0x3f
	.zero		1


	//   ....[86]....
        /*117c*/ 	.word	0x0003f560
        /*1180*/ 	.word	0x00000006
        /*1184*/ 	.word	0x00000000
        /*1188*/ 	.short	0x010a
        /*118a*/ 	.byte	0x3f
	.zero		1


	//   ....[87]....
        /*118c*/ 	.word	0x0003f5b0
        /*1190*/ 	.word	0x00000004
        /*1194*/ 	.word	0x00000000
        /*1198*/ 	.short	0x010a
        /*119a*/ 	.byte	0x3f
	.zero		1


	//   ....[88]....
        /*119c*/ 	.word	0x0003f600
        /*11a0*/ 	.word	0x00000004
        /*11a4*/ 	.word	0x00000000
        /*11a8*/ 	.short	0x010a
        /*11aa*/ 	.byte	0x3f
	.zero		1


	//   ....[89]....
        /*11ac*/ 	.word	0x0003f7b0
        /*11b0*/ 	.word	0x00000005
        /*11b4*/ 	.word	0x00038820
        /*11b8*/ 	.short	0x010a
        /*11ba*/ 	.byte	0x3f
	.zero		1


	//   ....[90]....
        /*11bc*/ 	.word	0x0003f800
        /*11c0*/ 	.word	0x00000005
        /*11c4*/ 	.word	0x000388a0
        /*11c8*/ 	.short	0x010a
        /*11ca*/ 	.byte	0x3f
	.zero		1


	//   ....[91]....
        /*11cc*/ 	.word	0x0003f850
        /*11d0*/ 	.word	0x00000005
        /*11d4*/ 	.word	0x000388c0
        /*11d8*/ 	.short	0x010a
        /*11da*/ 	.byte	0x3f
	.zero		1


	//   ....[92]....
        /*11dc*/ 	.word	0x0003f8a0
        /*11e0*/ 	.word	0x00000005
        /*11e4*/ 	.word	0x000388a0
        /*11e8*/ 	.short	0x010a
        /*11ea*/ 	.byte	0x3f
	.zero		1


	//   ....[93]....
        /*11ec*/ 	.word	0x0003f8f0
        /*11f0*/ 	.word	0x00000005
        /*11f4*/ 	.word	0x000388c0
        /*11f8*/ 	.short	0x010a
        /*11fa*/ 	.byte	0x3f
	.zero		1


	//   ....[94]....
        /*11fc*/ 	.word	0x0003fa90
        /*1200*/ 	.word	0x00000000
        /*1204*/ 	.word	0x00038840
        /*1208*/ 	.short	0x010a
        /*120a*/ 	.byte	0x3f
	.zero		1


	//   ....[95]....
        /*120c*/ 	.word	0x00040be0
        /*1210*/ 	.word	0x00000002
        /*1214*/ 	.word	0x00038820
        /*1218*/ 	.short	0x010a
        /*121a*/ 	.byte	0x3f
	.zero		1


	//   ....[96]....
        /*121c*/ 	.word	0x00040c30
        /*1220*/ 	.word	0x00000000
        /*1224*/ 	.word	0x00038860
        /*1228*/ 	.short	0x010a
        /*122a*/ 	.byte	0x3f
	.zero		1


	//   ....[97]....
        /*122c*/ 	.word	0x00040c80
        /*1230*/ 	.word	0x00000002
        /*1234*/ 	.word	0x00038840
        /*1238*/ 	.short	0x010a
        /*123a*/ 	.byte	0x3f
	.zero		1


	//   ....[98]....
        /*123c*/ 	.word	0x00040cd0
        /*1240*/ 	.word	0x00000002
        /*1244*/ 	.word	0x00038860
        /*1248*/ 	.short	0x010a
        /*124a*/ 	.byte	0x3f
	.zero		1


	//   ....[99]....
        /*124c*/ 	.word	0x00040d20
        /*1250*/ 	.word	0x00000003
        /*1254*/ 	.word	0x00038840
        /*1258*/ 	.short	0x010a
        /*125a*/ 	.byte	0x3f
	.zero		1


	//   ....[100]....
        /*125c*/ 	.word	0x00040d70
        /*1260*/ 	.word	0x00000003
        /*1264*/ 	.word	0x00038860
        /*1268*/ 	.short	0x010a
        /*126a*/ 	.byte	0x3f
	.zero		1


	//   ....[101]....
        /*126c*/ 	.word	0x00040dc0
        /*1270*/ 	.word	0x00000003
        /*1274*/ 	.word	0x00038840
        /*1278*/ 	.short	0x010a
        /*127a*/ 	.byte	0x3f
	.zero		1


	//   ....[102]....
        /*127c*/ 	.word	0x00040e10
        /*1280*/ 	.word	0x00000003
        /*1284*/ 	.word	0x00038860
        /*1288*/ 	.short	0x010a
        /*128a*/ 	.byte	0x3f
	.zero		1


	//   ....[103]....
        /*128c*/ 	.word	0x00041870
        /*1290*/ 	.word	0x00000000
        /*1294*/ 	.word	0x00038820
        /*1298*/ 	.short	0x010a
        /*129a*/ 	.byte	0x3f
	.zero		1


	//   ....[104]....
        /*129c*/ 	.word	0x00041a10
        /*12a0*/ 	.word	0x00000006
        /*12a4*/ 	.word	0x00000000
        /*12a8*/ 	.short	0x010a
        /*12aa*/ 	.byte	0x3f
	.zero		1


	//   ....[105]....
        /*12ac*/ 	.word	0x00041a60
        /*12b0*/ 	.word	0x00000007
        /*12b4*/ 	.word	0x00000000
        /*12b8*/ 	.short	0x010a
        /*12ba*/ 	.byte	0x3f
	.zero		1


	//   ....[106]....
        /*12bc*/ 	.word	0x00041ab0
        /*12c0*/ 	.word	0x00000004
        /*12c4*/ 	.word	0x00000000
        /*12c8*/ 	.short	0x010a
        /*12ca*/ 	.byte	0x3f
	.zero		1


	//   ....[107]....
        /*12cc*/ 	.word	0x00041cd0
        /*12d0*/ 	.word	0x00000009
        /*12d4*/ 	.word	0x00000000
        /*12d8*/ 	.short	0x010a
        /*12da*/ 	.byte	0x3f
	.zero		1


	//   ....[108]....
        /*12dc*/ 	.word	0x00041e10
        /*12e0*/ 	.word	0x0000000b
        /*12e4*/ 	.word	0x00000000
        /*12e8*/ 	.short	0x010a
        /*12ea*/ 	.byte	0x3f
	.zero		1


	//   ....[109]....
        /*12ec*/ 	.word	0x000423b0
        /*12f0*/ 	.word	0x00000006
        /*12f4*/ 	.word	0x00038810
        /*12f8*/ 	.short	0x010a
        /*12fa*/ 	.byte	0x3f
	.zero		1


	//   ....[110]....
        /*12fc*/ 	.word	0x00042530
        /*1300*/ 	.word	0x0000000b
        /*1304*/ 	.word	0x00000000
        /*1308*/ 	.short	0x010a
        /*130a*/ 	.byte	0x3f
	.zero		1


	//   ....[111]....
        /*130c*/ 	.word	0x00042670
        /*1310*/ 	.word	0x0000000e
        /*1314*/ 	.word	0x00000000
        /*1318*/ 	.short	0x010a
        /*131a*/ 	.byte	0x3f
	.zero		1


	//   ....[112]....
        /*131c*/ 	.word	0x00044ae0
        /*1320*/ 	.word	0x0000000b
        /*1324*/ 	.word	0x00000000
        /*1328*/ 	.short	0x0101
        /*132a*/ 	.byte	0x3f
	.zero		1


	//   ....[113]....
        /*132c*/ 	.word	0x00051140
        /*1330*/ 	.word	0x00000002
        /*1334*/ 	.word	0x00000000
        /*1338*/ 	.short	0x0101
        /*133a*/ 	.byte	0x3f
	.zero		1


	//   ....[114]....
        /*133c*/ 	.word	0x00051170
        /*1340*/ 	.word	0x0000000b
        /*1344*/ 	.word	0x00000000
        /*1348*/ 	.short	0x010a
        /*134a*/ 	.byte	0x3f
	.zero		1


	//   ....[115]....
        /*134c*/ 	.word	0x000511c0
        /*1350*/ 	.word	0x00000006
        /*1354*/ 	.word	0x00038810
        /*1358*/ 	.short	0x010a
        /*135a*/ 	.byte	0x3f
	.zero		1


	//   ....[116]....
        /*135c*/ 	.word	0x00051210
        /*1360*/ 	.word	0x0000000e
        /*1364*/ 	.word	0x00000000
        /*1368*/ 	.short	0x010a
        /*136a*/ 	.byte	0x3f
	.zero		1


	//----- nvinfo : EIATTR_NUM_MBARRIERS
	.align		4
.L_474:
        /*136c*/ 	.byte	0x03, 0x38
        /*136e*/ 	.short	0x0017


	//----- nvinfo : EIATTR_EXIT_INSTR_OFFSETS
	.align		4
        /*1370*/ 	.byte	0x04, 0x1c
        /*1372*/ 	.short	(.L_476 - .L_475)


	//   ....[0]....
.L_475:
        /*1374*/ 	.word	0x0003e950


	//----- nvinfo : EIATTR_MAX_THREADS
	.align		4
.L_476:
        /*1378*/ 	.byte	0x04, 0x05
        /*137a*/ 	.short	(.L_478 - .L_477)
.L_477:
        /*137c*/ 	.word	0x00000180
        /*1380*/ 	.word	0x00000001
        /*1384*/ 	.word	0x00000001


	//----- nvinfo : EIATTR_CRS_STACK_SIZE
	.align		4
.L_478:
        /*1388*/ 	.byte	0x04, 0x1e
        /*138a*/ 	.short	(.L_480 - .L_479)
.L_479:
        /*138c*/ 	.word	0x00000000


	//----- nvinfo : EIATTR_CBANK_PARAM_SIZE
	.align		4
.L_480:
        /*1390*/ 	.byte	0x03, 0x19
        /*1392*/ 	.short	0x0bf0


	//----- nvinfo : EIATTR_PARAM_CBANK
	.align		4
        /*1394*/ 	.byte	0x04, 0x0a
        /*1396*/ 	.short	(.L_482 - .L_481)
	.align		4
.L_481:
        /*1398*/ 	.word	index@(.nv.constant0._ZN7cutlass13device_kernelIN5flash11enable_sm90INS1_16FlashAttnFwdSm90INS1_25CollectiveMainloopFwdSm90ILi2EN4cute5tupleIJNS5_1CILi1EEES8_S8_EEENS6_IJNS7_ILi64EEESA_SA_EEELi512ENS_6half_tEfNS_4arch4Sm90ELb0ELb1ELb1ELb1ELb0ELb1ELb1ELb0ELb0ELb1ELb0ELb0EEENS1_21CollectiveEpilogueFwdINS6_IJSA_NS7_ILi512EEESA_EEES9_SC_SE_Li256ELb1ELb1ELb0ELb0EEENS1_36VarlenDynamicPersistentTileSchedulerILi64ELi64ELi256ELi128ELb0ELb1ELb1ELb1ELb0ELb1EEEEEEEEEvNT_6ParamsE)
        /*139c*/ 	.short	0x0210
        /*139e*/ 	.short	0x0bf0


	//----- nvinfo : EIATTR_SW_WAR
	.align		4
.L_482:
        /*13a0*/ 	.byte	0x04, 0x36
        /*13a2*/ 	.short	(.L_484 - .L_483)
.L_483:
        /*13a4*/ 	.word	0x00000008
.L_484:


//--------------------- .nv.info._ZN7cutlass13device_kernelIN5flash11enable_sm90INS1_16FlashAttnFwdSm90INS1_25CollectiveMainloopFwdSm90ILi2EN4cute5tupleIJNS5_1CILi1EEES8_S8_EEENS6_IJNS7_ILi64EEESA_SA_EEELi512ENS_6half_tEfNS_4arch4Sm90ELb1ELb0ELb1ELb0ELb0ELb0ELb0ELb0ELb0ELb1ELb0ELb0EEENS1_21CollectiveEpilogueFwdINS6_IJSA_NS7_ILi512EEESA_EEES9_SC_SE_Li256ELb0ELb1ELb0ELb0EEENS1_30DynamicPersistentTileSchedulerILi256ELi128ELb0ELb1ELb1EEEEEEEEEvNT_6ParamsE --------------------------
	.section	.nv.info._ZN7cutlass13device_kernelIN5flash11enable_sm90INS1_16FlashAttnFwdSm90INS1_25CollectiveMainloopFwdSm90ILi2EN4cute5tupleIJNS5_1CILi1EEES8_S8_EEENS6_IJNS7_ILi64EEESA_SA_EEELi512ENS_6half_tEfNS_4arch4Sm90ELb1ELb0ELb1ELb0ELb0ELb0ELb0ELb0ELb0ELb1ELb0ELb0EEENS1_21CollectiveEpilogueFwdINS6_IJSA_NS7_ILi512EEESA_EEES9_SC_SE_Li256ELb0ELb1ELb0ELb0EEENS1_30DynamicPersistentTileSchedulerILi256ELi128ELb0ELb1ELb1EEEEEEEEEvNT_6ParamsE,"",@"SHT_CUDA_INFO"
	.sectionflags	@""
	.align	4


	//----- nvinfo : EIATTR_CUDA_API_VERSION
	.align		4
        /*0000*/ 	.byte	0x04, 0x37
        /*0002*/ 	.short	(.L_486 - .L_485)
.L_485:
        /*0004*/ 	.word	0x00000082


	//----- nvinfo : EIATTR_KPARAM_INFO
	.align		4
.L_486:
        /*0008*/ 	.byte	0x04, 0x17
        /*000a*/ 	.short	(.L_488 - .L_487)
.L_487:
        /*000c*/ 	.word	0x00000000
        /*0010*/ 	.short	0x0000
        /*0012*/ 	.short	0x0070
        /*0014*/ 	.byte	0x00, 0xf0, 0x01, 0x2a


	//----- nvinfo : EIATTR_SPARSE_MMA_MASK
	.align		4
.L_488:
        /*0018*/ 	.byte	0x03, 0x50
        /*001a*/ 	.short	0x0000


	//----- nvinfo : EIATTR_MAXREG_COUNT
	.align		4
        /*001c*/ 	.byte	0x03, 0x1b
        /*001e*/ 	.short	0x00a8


	//----- nvinfo : EIATTR_NUM_BARRIERS
	.align		4
        /*0020*/ 	.byte	0x02, 0x4c
        /*0022*/ 	.byte	0x10
	.zero		1


	//----- nvinfo : EIATTR_EXTERNS
	.align		4
        /*0024*/ 	.byte	0x04, 0x0f
        /*0026*/ 	.short	(.L_490 - .L_489)


	//   ....[0]....
	.align		4
.L_489:
        /*0028*/ 	.word	index@(__assertfail)


	//----- nvinfo : EIATTR_ANNOTATIONS
	.align		4
.L_490:
        /*002c*/ 	.byte	0x04, 0x55
        /*002e*/ 	.short	(.L_492 - .L_491)


	//   ....[0]....
.L_491:
        /* <DEDUP_REMOVED lines=24> */


	//----- nvinfo : EIATTR_MERCURY_ISA_VERSION
	.align		4
.L_492:
        /*01a0*/ 	.byte	0x03, 0x5f
        /*01a2*/ 	.short	0x0101


	//----- nvinfo : EIATTR_INT_WARP_WIDE_INSTR_OFFSETS
	.align		4
        /*01a4*/ 	.byte	0x04, 0x31
        /*01a6*/ 	.short	(.L_494 - .L_493)


	//   ....[0]....
.L_493:
        /*01a8*/ 	.word	0x00000130


	//   ....[1]....
        /*01ac*/ 	.word	0x00000170


	//   ....[2]....
        /*01b0*/ 	.word	0x000001e0


	//   ....[3]....
        /*01b4*/ 	.word	0x0000d010


	//   ....[4]....
        /*01b8*/ 	.word	0x0000d0a0


	//   ....[5]....
        /*01bc*/ 	.word	0x00011690


	//   ....[6]....
        /*01c0*/ 	.word	0x00011720


	//----- nvinfo : EIATTR_COOP_GROUP_MASK_REGIDS
	.align		4
.L_494:
        /*01c4*/ 	.byte	0x04, 0x29
        /*01c6*/ 	.short	(.L_496 - .L_495)


	//   ....[0]....
.L_495:
        /*01c8*/ 	.word	0xffffffff


	//   ....[1]....
        /*01cc*/ 	.word	0xffffffff


	//   ....[2]....
        /*01d0*/ 	.word	0xffffffff


	//   ....[3]....
        /*01d4*/ 	.word	0xffffffff


	//   ....[4]....
        /*01d8*/ 	.word	0xffffffff


	//   ....[5]....
        /*01dc*/ 	.word	0xffffffff


	//   ....[6]....
        /*01e0*/ 	.word	0xffffffff


	//   ....[7]....
        /*01e4*/ 	.word	0xffffffff


	//   ....[8]....
        /*01e8*/ 	.word	0xffffffff


	//   ....[9]....
        /*01ec*/ 	.word	0xffffffff


	//   ....[10]....
        /*01f0*/ 	.word	0xffffffff


	//   ....[11]....
        /*01f4*/ 	.word	0xffffffff


	//   ....[12]....
        /*01f8*/ 	.word	0xffffffff


	//   ....[13]....
        /*01fc*/ 	.word	0xffffffff


	//   ....[14]....
        /*0200*/ 	.word	0xffffffff


	//   ....[15]....
        /*0204*/ 	.word	0xffffffff


	//   ....[16]....
        /*0208*/ 	.word	0xffffffff


	//   ....[17]....
        /*020c*/ 	.word	0xffffffff


	//   ....[18]....
        /*0210*/ 	.word	0xffffffff


	//   ....[19]....
        /*0214*/ 	.word	0xffffffff


	//   ....[20]....
        /*0218*/ 	.word	0xffffffff


	//   ....[21]....
        /*021c*/ 	.word	0xffffffff


	//   ....[22]....
        /*0220*/ 	.word	0xffffffff


	//   ....[23]....
        /*0224*/ 	.word	0xffffffff


	//   ....[24]....
        /*0228*/ 	.word	0xffffffff


	//   ....[25]....
        /*022c*/ 	.word	0xffffffff


	//   ....[26]....
        /*0230*/ 	.word	0xffffffff


	//   ....[27]....
        /*0234*/ 	.word	0xffffffff


	//   ....[28]....
        /*0238*/ 	.word	0xffffffff


	//   ....[29]....
        /*023c*/ 	.word	0xffffffff


	//   ....[30]....
        /*0240*/ 	.word	0xffffffff


	//   ....[31]....
        /*0244*/ 	.word	0xffffffff


	//   ....[32]....
        /*0248*/ 	.word	0xffffffff


	//   ....[33]....
        /*024c*/ 	.word	0xffffffff


	//   ....[34]....
        /*0250*/ 	.word	0xffffffff


	//   ....[35]....
        /*0254*/ 	.word	0xffffffff


	//   ....[36]....
        /*0258*/ 	.word	0xffffffff


	//   ....[37]....
        /*025c*/ 	.word	0xffffffff


	//   ....[38]....
        /*0260*/ 	.word	0xffffffff


	//   ....[39]....
        /*0264*/ 	.word	0xffffffff


	//   ....[40]....
        /*0268*/ 	.word	0xffffffff


	//   ....[41]....
        /*026c*/ 	.word	0xffffffff


	//   ....[42]....
        /*0270*/ 	.word	0xffffffff


	//   ....[43]....
        /*0274*/ 	.word	0xffffffff


	//   ....[44]....
        /*0278*/ 	.word	0xffffffff


	//   ....[45]....
        /*027c*/ 	.word	0xffffffff


	//   ....[46]....
        /*0280*/ 	.word	0xffffffff


	//   ....[47]....
        /*0284*/ 	.word	0xffffffff


	//   ....[48]....
        /*0288*/ 	.word	0xffffffff


	//   ....[49]....
        /*028c*/ 	.word	0xffffffff


	//   ....[50]....
        /*0290*/ 	.word	0xffffffff


	//   ....[51]....
        /*0294*/ 	.word	0xffffffff


	//   ....[52]....
        /*0298*/ 	.word	0xffffffff


	//   ....[53]....
        /*029c*/ 	.word	0xffffffff


	//   ....[54]....
        /*02a0*/ 	.word	0xffffffff


	//   ....[55]....
        /*02a4*/ 	.word	0xffffffff


	//   ....[56]....
        /*02a8*/ 	.word	0xffffffff


	//   ....[57]....
        /*02ac*/ 	.word	0x0500000f


	//   ....[58]....
        /*02b0*/ 	.word	0x0500000f


	//   ....[59]....
        /*02b4*/ 	.word	0x0500000f


	//   ....[60]....
        /*02b8*/ 	.word	0x0500000f


	//   ....[61]....
        /*02bc*/ 	.word	0x0500000f


	//   ....[62]....
        /*02c0*/ 	.word	0x0500000f


	//   ....[63]....
        /*02c4*/ 	.word	0x0500000f


	//   ....[64]....
        /*02c8*/ 	.word	0x0500000f


	//   ....[65]....
        /*02cc*/ 	.word	0x0500000f


	//   ....[66]....
        /*02d0*/ 	.word	0x0500000f


	//   ....[67]....
        /*02d4*/ 	.word	0x0500000f


	//----- nvinfo : EIATTR_COOP_GROUP_INSTR_OFFSETS
	.align		4
.L_496:
        /*02d8*/ 	.byte	0x04, 0x28
        /*02da*/ 	.short	(.L_498 - .L_497)


	//   ....[0]....
.L_497:
        /*02dc*/ 	.word	0x00000060


	//   ....[1]....
        /*02e0*/ 	.word	0x00000140


	//   ....[2]....
        /*02e4*/ 	.word	0x00000190


	//   ....[3]....
        /*02e8*/ 	.word	0x00000380


	//   ....[4]....
        /*02ec*/ 	.word	0x000004e0


	//   ....[5]....
        /*02f0*/ 	.word	0x00000600


	//   ....[6]....
        /*02f4*/ 	.word	0x00000760


	//   ....[7]....
        /*02f8*/ 	.word	0x00001900


	//   ....[8]....
        /*02fc*/ 	.word	0x000036c0


	//   ....[9]....
        /*0300*/ 	.word	0x00003cb0


	//   ....[10]....
        /*0304*/ 	.word	0x00003cd0


	//   ....[11]....
        /*0308*/ 	.word	0x00004470


	//   ....[12]....
        /*030c*/ 	.word	0x00004510


	//   ....[13]....
        /*0310*/ 	.word	0x00004980


	//   ....[14]....
        /*0314*/ 	.word	0x000049f0


	//   ....[15]....
        /*0318*/ 	.word	0x00005390


	//   ....[16]....
        /*031c*/ 	.word	0x00005690


	//   ....[17]....
        /*0320*/ 	.word	0x000056a0


	//   ....[18]....
        /*0324*/ 	.word	0x00005dd0


	//   ....[19]....
        /*0328*/ 	.word	0x00005e50


	//   ....[20]....
        /*032c*/ 	.word	0x000062b0


	//   ....[21]....
        /*0330*/ 	.word	0x00006350


	//   ....[22]....
        /*0334*/ 	.word	0x000075b0


	//   ....[23]....
        /*0338*/ 	.word	0x00007cd0


	//   ....[24]....
        /*033c*/ 	.word	0x00007d40


	//   ....[25]....
        /*0340*/ 	.word	0x00008030


	//   ....[26]....
        /*0344*/ 	.word	0x000081f0


	//   ....[27]....
        /*0348*/ 	.word	0x00009290


	//   ....[28]....
        /*034c*/ 	.word	0x000092d0


	//   ....[29]....
        /*0350*/ 	.word	0x00009310


	//   ....[30]....
        /*0354*/ 	.word	0x00009390


	//   ....[31]....
        /*0358*/ 	.word	0x000093c0


	//   ....[32]....
        /*035c*/ 	.word	0x00009e30


	//   ....[33]....
        /*0360*/ 	.word	0x0000b0f0


	//   ....[34]....
        /*0364*/ 	.word	0x0000b120


	//   ....[35]....
        /*0368*/ 	.word	0x0000b150


	//   ....[36]....
        /*036c*/ 	.word	0x0000b170


	//   ....[37]....
        /*0370*/ 	.word	0x0000b7c0


	//   ....[38]....
        /*0374*/ 	.word	0x0000b7d0


	//   ....[39]....
        /*0378*/ 	.word	0x0000ba00


	//   ....[40]....
        /*037c*/ 	.word	0x0000ba20


	//   ....[41]....
        /*0380*/ 	.word	0x0000c3b0


	//   ....[42]....
        /*0384*/ 	.word	0x0000c3d0


	//   ....[43]....
        /*0388*/ 	.word	0x0000c600


	//   ....[44]....
        /*038c*/ 	.word	0x0000c620


	//   ....[45]....
        /*0390*/ 	.word	0x0000c8e0


	//   ....[46]....
        /*0394*/ 	.word	0x0000d600


	//   ....[47]....
        /*0398*/ 	.word	0x0000df40


	//   ....[48]....
        /*039c*/ 	.word	0x0000df70


	//   ....[49]....
        /*03a0*/ 	.word	0x0000e020


	//   ....[50]....
        /*03a4*/ 	.word	0x0000e030


	//   ....[51]....
        /*03a8*/ 	.word	0x0000e0a0


	//   ....[52]....
        /*03ac*/ 	.word	0x0000e0b0


	//   ....[53]....
        /*03b0*/ 	.word	0x0000e0c0


	//   ....[54]....
        /*03b4*/ 	.word	0x0000e100


	//   ....[55]....
        /*03b8*/ 	.word	0x00011880


	//   ....[56]....
        /*03bc*/ 	.word	0x00011a70


	//   ....[57]....
        /*03c0*/ 	.word	0x00012070


	//   ....[58]....
        /*03c4*/ 	.word	0x000121d0


	//   ....[59]....
        /*03c8*/ 	.word	0x00012230


	//   ....[60]....
        /*03cc*/ 	.word	0x000122c0


	//   ....[61]....
        /*03d0*/ 	.word	0x000123a0


	//   ....[62]....
        /*03d4*/ 	.word	0x00012400


	//   ....[63]....
        /*03d8*/ 	.word	0x000124e0


	//   ....[64]....
        /*03dc*/ 	.word	0x00012540


	//   ....[65]....
        /*03e0*/ 	.word	0x00012600


	//   ....[66]....
        /*03e4*/ 	.word	0x00012920


	//   ....[67]....
        /*03e8*/ 	.word	0x00012a40


	//----- nvinfo : EIATTR_REG_RECONFIG
	.align		4
.L_498:
        /*03ec*/ 	.byte	0x01, 0x54
	.zero		2


	//----- nvinfo : EIATTR_SYSCALL_OFFSETS
	.align		4
        /*03f0*/ 	.byte	0x04, 0x46
        /*03f2*/ 	.short	(.L_500 - .L_499)


	//   ....[0]....
.L_499:
        /*03f4*/ 	.word	0x00003890


	//   ....[1]....
        /*03f8*/ 	.word	0x0000d210


	//   ....[2]....
        /*03fc*/ 	.word	0x0000d360


	//   ....[3]....
        /*0400*/ 	.word	0x0000d450


	//   ....[4]....
        /*0404*/ 	.word	0x0000db80


	//----- nvinfo : EIATTR_MBARRIER_INSTR_OFFSETS
	.align		4
.L_500:
        /*0408*/ 	.byte	0x04, 0x39
        /*040a*/ 	.short	(.L_502 - .L_501)


	//   ....[0]....
.L_501:
        /*040c*/ 	.word	0x00000270
        /*0410*/ 	.word	0x000000ff
        /*0414*/ 	.word	0x00028c00
        /*0418*/ 	.short	0x0100
        /*041a*/ 	.byte	0x08
	.zero		1


	//   ....[1]....
        /*041c*/ 	.word	0x00000280
        /*0420*/ 	.word	0x000000ff
        /*0424*/ 	.word	0x00028c20
        /*0428*/ 	.short	0x0100
        /*042a*/ 	.byte	0x08
	.zero		1


	//   ....[2]....
        /*042c*/ 	.word	0x00000330
        /*0430*/ 	.word	0x000000ff
        /*0434*/ 	.word	0x00028c30
        /*0438*/ 	.short	0x0100
        /*043a*/ 	.byte	0x06
	.zero		1


	//   ....[3]....
        /*043c*/ 	.word	0x00000340
        /*0440*/ 	.word	0x000000ff
        /*0444*/ 	.word	0x00028c40
        /*0448*/ 	.short	0x0100
        /*044a*/ 	.byte	0x06
	.zero		1


	//   ....[4]....
        /*044c*/ 	.word	0x00000350
        /*0450*/ 	.word	0x000000ff
        /*0454*/ 	.word	0x00028c38
        /*0458*/ 	.short	0x0100
        /*045a*/ 	.byte	0x06
	.zero		1


	//   ....[5]....
        /*045c*/ 	.word	0x00000360
        /*0460*/ 	.word	0x000000ff
        /*0464*/ 	.word	0x00028c48
        /*0468*/ 	.short	0x0100
        /*046a*/ 	.byte	0x06
	.zero		1


	//   ....[6]....
        /*046c*/ 	.word	0x00000490
        /*0470*/ 	.word	0x000000ff
        /*0474*/ 	.word	0x00028c50
        /*0478*/ 	.short	0x0100
        /*047a*/ 	.byte	0x08
	.zero		1


	//   ....[7]....
        /*047c*/ 	.word	0x000004a0
        /*0480*/ 	.word	0x000000ff
        /*0484*/ 	.word	0x00028c60
        /*0488*/ 	.short	0x0100
        /*048a*/ 	.byte	0x08
	.zero		1


	//   ....[8]....
        /*048c*/ 	.word	0x000004b0
        /*0490*/ 	.word	0x000000ff
        /*0494*/ 	.word	0x00028c58
        /*0498*/ 	.short	0x0100
        /*049a*/ 	.byte	0x08
	.zero		1


	//   ....[9]....
        /*049c*/ 	.word	0x000004c0
        /*04a0*/ 	.word	0x000000ff
        /*04a4*/ 	.word	0x00028c68
        /*04a8*/ 	.short	0x0100
        /*04aa*/ 	.byte	0x08
	.zero		1


	//   ....[10]....
        /*04ac*/ 	.word	0x000005b0
        /*04b0*/ 	.word	0x000000ff
        /*04b4*/ 	.word	0x00028c70
        /*04b8*/ 	.short	0x0100
        /*04ba*/ 	.byte	0x06
	.zero		1


	//   ....[11]....
        /*04bc*/ 	.word	0x000005c0
        /*04c0*/ 	.word	0x000000ff
        /*04c4*/ 	.word	0x00028c80
        /*04c8*/ 	.short	0x0100
        /*04ca*/ 	.byte	0x06
	.zero		1


	//   ....[12]....
        /*04cc*/ 	.word	0x000005d0
        /*04d0*/ 	.word	0x000000ff
        /*04d4*/ 	.word	0x00028c78
        /*04d8*/ 	.short	0x0100
        /*04da*/ 	.byte	0x06
	.zero		1


	//   ....[13]....
        /*04dc*/ 	.word	0x000005e0
        /*04e0*/ 	.word	0x000000ff
        /*04e4*/ 	.word	0x00028c88
        /*04e8*/ 	.short	0x0100
        /*04ea*/ 	.byte	0x06
	.zero		1


	//   ....[14]....
        /*04ec*/ 	.word	0x00000710
        /*04f0*/ 	.word	0x000000ff
        /*04f4*/ 	.word	0x00028c90
        /*04f8*/ 	.short	0x0100
        /*04fa*/ 	.byte	0x08
	.zero		1


	//   ....[15]....
        /*04fc*/ 	.word	0x00000720
        /*0500*/ 	.word	0x000000ff
        /*0504*/ 	.word	0x00028ca0
        /*0508*/ 	.short	0x0100
        /*050a*/ 	.byte	0x08
	.zero		1


	//   ....[16]....
        /*050c*/ 	.word	0x00000730
        /*0510*/ 	.word	0x000000ff
        /*0514*/ 	.word	0x00028c98
        /*0518*/ 	.short	0x0100
        /*051a*/ 	.byte	0x08
	.zero		1


	//   ....[17]....
        /*051c*/ 	.word	0x00000740
        /*0520*/ 	.word	0x000000ff
        /*0524*/ 	.word	0x00028ca8
        /*0528*/ 	.short	0x0100
        /*052a*/ 	.byte	0x08
	.zero		1


	//   ....[18]....
        /*052c*/ 	.word	0x00000870
        /*0530*/ 	.word	0x000000ff
        /*0534*/ 	.word	0x00028cb0
        /*0538*/ 	.short	0x0100
        /*053a*/ 	.byte	0x08
	.zero		1


	//   ....[19]....
        /*053c*/ 	.word	0x00000880
        /*0540*/ 	.word	0x000000ff
        /*0544*/ 	.word	0x00028cc0
        /*0548*/ 	.short	0x0100
        /*054a*/ 	.byte	0x08
	.zero		1


	//   ....[20]....
        /*054c*/ 	.word	0x00000890
        /*0550*/ 	.word	0x000000ff
        /*0554*/ 	.word	0x00028cb8
        /*0558*/ 	.short	0x0100
        /*055a*/ 	.byte	0x08
	.zero		1


	//   ....[21]....
        /*055c*/ 	.word	0x000008a0
        /*0560*/ 	.word	0x000000ff
        /*0564*/ 	.word	0x00028cc8
        /*0568*/ 	.short	0x0100
        /*056a*/ 	.byte	0x08
	.zero		1


	//   ....[22]....
        /*056c*/ 	.word	0x00001a10
        /*0570*/ 	.word	0x000000ff
        /*0574*/ 	.word	0x00028c50
        /*0578*/ 	.short	0x010a
        /*057a*/ 	.byte	0x15
	.zero		1


	//   ....[23]....
        /*057c*/ 	.word	0x00001cd0
        /*0580*/ 	.word	0x00000000
        /*0584*/ 	.word	0x00000000
        /*0588*/ 	.short	0x0101
        /*058a*/ 	.byte	0x3f
	.zero		1


	//   ....[24]....
        /*058c*/ 	.word	0x00002620
        /*0590*/ 	.word	0x000000ff
        /*0594*/ 	.word	0x00028c50
        /*0598*/ 	.short	0x010a
        /*059a*/ 	.byte	0x15
	.zero		1


	//   ....[25]....
        /*059c*/ 	.word	0x00002660
        /*05a0*/ 	.word	0x000000ff
        /*05a4*/ 	.word	0x00028c50
        /*05a8*/ 	.short	0x010a
        /*05aa*/ 	.byte	0x15
	.zero		1


	//   ....[26]....
        /*05ac*/ 	.word	0x00002830
        /*05b0*/ 	.word	0x00000000
        /*05b4*/ 	.word	0x00000000
        /*05b8*/ 	.short	0x0101
        /*05ba*/ 	.byte	0x3f
	.zero		1


	//   ....[27]....
        /*05bc*/ 	.word	0x00003910
        /*05c0*/ 	.word	0x000000ff
        /*05c4*/ 	.word	0x00028c00
        /*05c8*/ 	.short	0x010a
        /*05ca*/ 	.byte	0x2b
	.zero		1


	//   ....[28]....
        /*05cc*/ 	.word	0x00003990
        /*05d0*/ 	.word	0x00000007
        /*05d4*/ 	.word	0x00028c30
        /*05d8*/ 	.short	0x010a
        /*05da*/ 	.byte	0x3f
	.zero		1


	//   ....[29]....
        /*05dc*/ 	.word	0x000039d0
        /*05e0*/ 	.word	0x00000007
        /*05e4*/ 	.word	0x00028c30
        /*05e8*/ 	.short	0x010a
        /*05ea*/ 	.byte	0x3f
	.zero		1


	//   ....[30]....
        /*05ec*/ 	.word	0x00004c00
        /*05f0*/ 	.word	0x00000003
        /*05f4*/ 	.word	0x00000000
        /*05f8*/ 	.short	0x0101
        /*05fa*/ 	.byte	0x3f
	.zero		1


	//   ....[31]....
        /*05fc*/ 	.word	0x00005040
        /*0600*/ 	.word	0x00000007
        /*0604*/ 	.word	0x00028c50
        /*0608*/ 	.short	0x010a
        /*060a*/ 	.byte	0x3f
	.zero		1


	//   ....[32]....
        /*060c*/ 	.word	0x00005080
        /*0610*/ 	.word	0x00000007
        /*0614*/ 	.word	0x00028c50
        /*0618*/ 	.short	0x010a
        /*061a*/ 	.byte	0x3f
	.zero		1


	//   ....[33]....
        /*061c*/ 	.word	0x000053b0
        /*0620*/ 	.word	0x00000007
        /*0624*/ 	.word	0x00000000
        /*0628*/ 	.short	0x0101
        /*062a*/ 	.byte	0x3f
	.zero		1


	//   ....[34]....
        /*062c*/ 	.word	0x000054d0
        /*0630*/ 	.word	0x000000ff
        /*0634*/ 	.word	0x00028c30
        /*0638*/ 	.short	0x010a
        /*063a*/ 	.byte	0x1a
	.zero		1


	//   ....[35]....
        /*063c*/ 	.word	0x00005510
        /*0640*/ 	.word	0x000000ff
        /*0644*/ 	.word	0x00028c30
        /*0648*/ 	.short	0x010a
        /*064a*/ 	.byte	0x1a
	.zero		1


	//   ....[36]....
        /*064c*/ 	.word	0x00006610
        /*0650*/ 	.word	0x0000009f
        /*0654*/ 	.word	0x00000000
        /*0658*/ 	.short	0x0101
        /*065a*/ 	.byte	0x3f
	.zero		1


	//   ....[37]....
        /*065c*/ 	.word	0x000072f0
        /*0660*/ 	.word	0x000000ff
        /*0664*/ 	.word	0x00028c50
        /*0668*/ 	.short	0x010a
        /*066a*/ 	.byte	0x1a
	.zero		1


	//   ....[38]....
        /*066c*/ 	.word	0x00007330
        /*0670*/ 	.word	0x000000ff
        /*0674*/ 	.word	0x00028c50
        /*0678*/ 	.short	0x010a
        /*067a*/ 	.byte	0x1a
	.zero		1


	//   ....[39]....
        /*067c*/ 	.word	0x000075d0
        /*0680*/ 	.word	0x000000b2
        /*0684*/ 	.word	0x00000000
        /*0688*/ 	.short	0x0101
        /*068a*/ 	.byte	0x3f
	.zero		1


	//   ....[40]....
        /*068c*/ 	.word	0x00007700
        /*0690*/ 	.word	0x000000ff
        /*0694*/ 	.word	0x00028c30
        /*0698*/ 	.short	0x010a
        /*069a*/ 	.byte	0x18
	.zero		1


	//   ....[41]....
        /*069c*/ 	.word	0x00007740
        /*06a0*/ 	.word	0x000000ff
        /*06a4*/ 	.word	0x00028c30
        /*06a8*/ 	.short	0x010a
        /*06aa*/ 	.byte	0x18
	.zero		1


	//   ....[42]....
        /*06ac*/ 	.word	0x00008590
        /*06b0*/ 	.word	0x00000098
        /*06b4*/ 	.word	0x00000000
        /*06b8*/ 	.short	0x0101
        /*06ba*/ 	.byte	0x3f
	.zero		1


	//   ....[43]....
        /*06bc*/ 	.word	0x00008fe0
        /*06c0*/ 	.word	0x000000ff
        /*06c4*/ 	.word	0x00028c50
        /*06c8*/ 	.short	0x010a
        /*06ca*/ 	.byte	0x18
	.zero		1


	//   ....[44]....
        /*06cc*/ 	.word	0x00009020
        /*06d0*/ 	.word	0x000000ff
        /*06d4*/ 	.word	0x00028c50
        /*06d8*/ 	.short	0x010a
        /*06da*/ 	.byte	0x18
	.zero		1


	//   ....[45]....
        /*06dc*/ 	.word	0x000092b0
        /*06e0*/ 	.word	0x000000aa
        /*06e4*/ 	.word	0x00000000
        /*06e8*/ 	.short	0x0101
        /*06ea*/ 	.byte	0x3f
	.zero		1


	//   ....[46]....
        /*06ec*/ 	.word	0x0000b770
        /*06f0*/ 	.word	0x000000ff
        /*06f4*/ 	.word	0x00000000
        /*06f8*/ 	.short	0x0101
        /*06fa*/ 	.byte	0x05
	.zero		1


	//   ....[47]....
        /*06fc*/ 	.word	0x0000d860
        /*0700*/ 	.word	0x00000003
        /*0704*/ 	.word	0x00028c40
        /*0708*/ 	.short	0x010a
        /*070a*/ 	.byte	0x3f
	.zero		1


	//   ....[48]....
        /*070c*/ 	.word	0x0000e1b0
        /*0710*/ 	.word	0x00000011
        /*0714*/ 	.word	0x00028c00
        /*0718*/ 	.short	0x0107
        /*071a*/ 	.byte	0x3f
	.zero		1


	//   ....[49]....
        /*071c*/ 	.word	0x0000e2a0
        /*0720*/ 	.word	0x00000011
        /*0724*/ 	.word	0x00028c00
        /*0728*/ 	.short	0x0101
        /*072a*/ 	.byte	0x3f
	.zero		1


	//   ....[50]....
        /*072c*/ 	.word	0x0000e2c0
        /*0730*/ 	.word	0x00000011
        /*0734*/ 	.word	0x00028c20
        /*0738*/ 	.short	0x010a
        /*073a*/ 	.byte	0x3f
	.zero		1


	//   ....[51]....
        /*073c*/ 	.word	0x0000e3a0
        /*0740*/ 	.word	0x00000000
        /*0744*/ 	.word	0x00028c60
        /*0748*/ 	.short	0x010a
        /*074a*/ 	.byte	0x3f
	.zero		1


	//   ....[52]....
        /*074c*/ 	.word	0x0000ef80
        /*0750*/ 	.word	0x00000002
        /*0754*/ 	.word	0x00028c40
        /*0758*/ 	.short	0x010a
        /*075a*/ 	.byte	0x3f
	.zero		1


	//   ....[53]....
        /*075c*/ 	.word	0x0000f1a0
        /*0760*/ 	.word	0x00000002
        /*0764*/ 	.word	0x00028c60
        /*0768*/ 	.short	0x010a
        /*076a*/ 	.byte	0x3f
	.zero		1


	//   ....[54]....
        /*076c*/ 	.word	0x0000fd40
        /*0770*/ 	.word	0x00000004
        /*0774*/ 	.word	0x00028c40
        /*0778*/ 	.short	0x010a
        /*077a*/ 	.byte	0x3f
	.zero		1


	//   ....[55]....
        /*077c*/ 	.word	0x0000ff60
        /*0780*/ 	.word	0x00000004
        /*0784*/ 	.word	0x00028c60
        /*0788*/ 	.short	0x010a
        /*078a*/ 	.byte	0x3f
	.zero		1


	//   ....[56]....
        /*078c*/ 	.word	0x00010aa0
        /*0790*/ 	.word	0x00000004
        /*0794*/ 	.word	0x00028c40
        /*0798*/ 	.short	0x010a
        /*079a*/ 	.byte	0x3f
	.zero		1


	//   ....[57]....
        /*079c*/ 	.word	0x00010cc0
        /*07a0*/ 	.word	0x00000004
        /*07a4*/ 	.word	0x00028c60
        /*07a8*/ 	.short	0x010a
        /*07aa*/ 	.byte	0x3f
	.zero		1


	//   ....[58]....
        /*07ac*/ 	.word	0x000119f0
        /*07b0*/ 	.word	0x00000000
        /*07b4*/ 	.word	0x00028c20
        /*07b8*/ 	.short	0x010a
        /*07ba*/ 	.byte	0x3f
	.zero		1


	//   ....[59]....
        /*07bc*/ 	.word	0x00011bc0
        /*07c0*/ 	.word	0x00000006
        /*07c4*/ 	.word	0x00000000
        /*07c8*/ 	.short	0x010a
        /*07ca*/ 	.byte	0x3f
	.zero		1


	//   ....[60]....
        /*07cc*/ 	.word	0x00011c10
        /*07d0*/ 	.word	0x00000003
        /*07d4*/ 	.word	0x00000000
        /*07d8*/ 	.short	0x010a
        /*07da*/ 	.byte	0x3f
	.zero		1


	//   ....[61]....
        /*07dc*/ 	.word	0x00011c70
        /*07e0*/ 	.word	0x00000012
        /*07e4*/ 	.word	0x00000000
        /*07e8*/ 	.short	0x010a
        /*07ea*/ 	.byte	0x3f
	.zero		1


	//   ....[62]....
        /*07ec*/ 	.word	0x00011ca0
        /*07f0*/ 	.word	0x00000003
        /*07f4*/ 	.word	0x00000000
        /*07f8*/ 	.short	0x010a
        /*07fa*/ 	.byte	0x3f
	.zero		1


	//   ....[63]....
        /*07fc*/ 	.word	0x00011d10
        /*0800*/ 	.word	0x00000003
        /*0804*/ 	.word	0x00028c50
        /*0808*/ 	.short	0x010a
        /*080a*/ 	.byte	0x3f
	.zero		1


	//   ....[64]....
        /*080c*/ 	.word	0x00011d70
        /*0810*/ 	.word	0x00000003
        /*0814*/ 	.word	0x00028c50
        /*0818*/ 	.short	0x010a
        /*081a*/ 	.byte	0x3f
	.zero		1


	//   ....[65]....
        /*081c*/ 	.word	0x00011dd0
        /*0820*/ 	.word	0x00000003
        /*0824*/ 	.word	0x00028c00
        /*0828*/ 	.short	0x010a
        /*082a*/ 	.byte	0x3f
	.zero		1


	//   ....[66]....
        /*082c*/ 	.word	0x00011e20
        /*0830*/ 	.word	0x00000007
        /*0834*/ 	.word	0x00028c30
        /*0838*/ 	.short	0x010a
        /*083a*/ 	.byte	0x3f
	.zero		1


	//   ....[67]....
        /*083c*/ 	.word	0x00011e70
        /*0840*/ 	.word	0x00000007
        /*0844*/ 	.word	0x00028c50
        /*0848*/ 	.short	0x010a
        /*084a*/ 	.byte	0x3f
	.zero		1


	//   ....[68]....
        /*084c*/ 	.word	0x00011ed0
        /*0850*/ 	.word	0x00000006
        /*0854*/ 	.word	0x00028c30
        /*0858*/ 	.short	0x010a
        /*085a*/ 	.byte	0x3f
	.zero		1


	//   ....[69]....
        /*085c*/ 	.word	0x00011f20
        /*0860*/ 	.word	0x000000b2
        /*0864*/ 	.word	0x00028c50
        /*0868*/ 	.short	0x010a
        /*086a*/ 	.byte	0x3f
	.zero		1


	//   ....[70]....
        /*086c*/ 	.word	0x00011f80
        /*0870*/ 	.word	0x00000006
        /*0874*/ 	.word	0x00028c30
        /*0878*/ 	.short	0x010a
        /*087a*/ 	.byte	0x3f
	.zero		1


	//   ....[71]....
        /*087c*/ 	.word	0x00011fd0
        /*0880*/ 	.word	0x000000aa
        /*0884*/ 	.word	0x00028c50
        /*0888*/ 	.short	0x010a
        /*088a*/ 	.byte	0x3f
	.zero		1


	//   ....[72]....
        /*088c*/ 	.word	0x00012120
        /*0890*/ 	.word	0x00000003
        /*0894*/ 	.word	0x00028c40
        /*0898*/ 	.short	0x010a
        /*089a*/ 	.byte	0x3f
	.zero		1


	//   ....[73]....
        /*089c*/ 	.word	0x00012640
        /*08a0*/ 	.word	0x00000011
        /*08a4*/ 	.word	0x00028c20
        /*08a8*/ 	.short	0x010a
        /*08aa*/ 	.byte	0x3f
	.zero		1


	//   ....[74]....
        /*08ac*/ 	.word	0x00012690
        /*08b0*/ 	.word	0x00000000
        /*08b4*/ 	.word	0x00028c60
        /*08b8*/ 	.short	0x010a
        /*08ba*/ 	.byte	0x3f
	.zero		1


	//   ....[75]....
        /*08bc*/ 	.word	0x000126e0
        /*08c0*/ 	.word	0x00000002
        /*08c4*/ 	.word	0x00028c40
        /*08c8*/ 	.short	0x010a
        /*08ca*/ 	.byte	0x3f
	.zero		1


	//   ....[76]....
        /*08cc*/ 	.word	0x00012730
        /*08d0*/ 	.word	0x00000002
        /*08d4*/ 	.word	0x00028c60
        /*08d8*/ 	.short	0x010a
        /*08da*/ 	.byte	0x3f
	.zero		1


	//   ....[77]....
        /*08dc*/ 	.word	0x00012780
        /*08e0*/ 	.word	0x00000004
        /*08e4*/ 	.word	0x00028c40
        /*08e8*/ 	.short	0x010a
        /*08ea*/ 	.byte	0x3f
	.zero		1


	//   ....[78]....
        /*08ec*/ 	.word	0x000127d0
        /*08f0*/ 	.word	0x00000004
        /*08f4*/ 	.word	0x00028c60
        /*08f8*/ 	.short	0x010a
        /*08fa*/ 	.byte	0x3f
	.zero		1


	//   ....[79]....
        /*08fc*/ 	.word	0x00012820
        /*0900*/ 	.word	0x00000004
        /*0904*/ 	.word	0x00028c40
        /*0908*/ 	.short	0x010a
        /*090a*/ 	.byte	0x3f
	.zero		1


	//   ....[80]....
        /*090c*/ 	.word	0x00012870
        /*0910*/ 	.word	0x00000004
        /*0914*/ 	.word	0x00028c60
        /*0918*/ 	.short	0x010a
        /*091a*/ 	.byte	0x3f
	.zero		1


	//   ....[81]....
        /*091c*/ 	.word	0x00012960
        /*0920*/ 	.word	0x00000000
        /*0924*/ 	.word	0x00028c20
        /*0928*/ 	.short	0x010a
        /*092a*/ 	.byte	0x3f
	.zero		1


	//   ....[82]....
        /*092c*/ 	.word	0x00012b00
        /*0930*/ 	.word	0x00000006
        /*0934*/ 	.word	0x00000000
        /*0938*/ 	.short	0x010a
        /*093a*/ 	.byte	0x3f
	.zero		1


	//   ....[83]....
        /*093c*/ 	.word	0x00012b50
        /*0940*/ 	.word	0x00000003
        /*0944*/ 	.word	0x00000000
        /*0948*/ 	.short	0x010a
        /*094a*/ 	.byte	0x3f
	.zero		1


	//   ....[84]....
        /*094c*/ 	.word	0x00012ba0
        /*0950*/ 	.word	0x00000012
        /*0954*/ 	.word	0x00000000
        /*0958*/ 	.short	0x010a
        /*095a*/ 	.byte	0x3f
	.zero		1


	//----- nvinfo : EIATTR_NUM_MBARRIERS
	.align		4
.L_502:
        /*095c*/ 	.byte	0x03, 0x38
        /*095e*/ 	.short	0x0016


	//----- nvinfo : EIATTR_EXIT_INSTR_OFFSETS
	.align		4
        /*0960*/ 	.byte	0x04, 0x1c
        /*0962*/ 	.short	(.L_504 - .L_503)


	//   ....[0]....
.L_503:
        /*0964*/ 	.word	0x00000a10


	//   ....[1]....
        /*0968*/ 	.word	0x0000c880


	//   ....[2]....
        /*096c*/ 	.word	0x00011cf0


	//----- nvinfo : EIATTR_MAX_THREADS
	.align		4
.L_504:
        /*0970*/ 	.byte	0x04, 0x05
        /*0972*/ 	.short	(.L_506 - .L_505)
.L_505:
        /*0974*/ 	.word	0x00000180
        /*0978*/ 	.word	0x00000001
        /*097c*/ 	.word	0x00000001


	//----- nvinfo : EIATTR_CRS_STACK_SIZE
	.align		4
.L_506:
        /*0980*/ 	.byte	0x04, 0x1e
        /*0982*/ 	.short	(.L_508 - .L_507)
.L_507:
        /*0984*/ 	.word	0x00000000


	//----- nvinfo : EIATTR_CBANK_PARAM_SIZE
	.align		4
.L_508:
        /*0988*/ 	.byte	0x03, 0x19
        /*098a*/ 	.short	0x0af0


	//----- nvinfo : EIATTR_PARAM_CBANK
	.align		4
        /*098c*/ 	.byte	0x04, 0x0a
        /*098e*/ 	.short	(.L_510 - .L_509)
	.align		4
.L_509:
        /*0990*/ 	.word	index@(.nv.constant0._ZN7cutlass13device_kernelIN5flash11enable_sm90INS1_16FlashAttnFwdSm90INS1_25CollectiveMainloopFwdSm90ILi2EN4cute5tupleIJNS5_1CILi1EEES8_S8_EEENS6_IJNS7_ILi64EEESA_SA_EEELi512ENS_6half_tEfNS_4arch4Sm90ELb1ELb0ELb1ELb0ELb0ELb0ELb0ELb0ELb0ELb1ELb0ELb0EEENS1_21CollectiveEpilogueFwdINS6_IJSA_NS7_ILi512EEESA_EEES9_SC_SE_Li256ELb0ELb1ELb0ELb0EEENS1_30DynamicPersistentTileSchedulerILi256ELi128ELb0ELb1ELb1EEEEEEEEEvNT_6ParamsE)
        /*0994*/ 	.short	0x0210
        /*0996*/ 	.short	0x0af0


	//----- nvinfo : EIATTR_SW_WAR
	.align		4
.L_510:
        /*0998*/ 	.byte	0x04, 0x36
        /*099a*/ 	.short	(.L_512 - .L_511)
.L_511:
        /*099c*/ 	.word	0x00000008
.L_512:


//--------------------- .nv.info._ZN7cutlass13device_kernelIN5flash11enable_sm90INS1_16FlashAttnFwdSm90INS1_25CollectiveMainloopFwdSm90ILi2EN4cute5tupleIJNS5_1CILi1EEES8_S8_EEENS6_IJNS7_ILi64EEESA_SA_EEELi512ENS_6half_tEfNS_4arch4Sm90ELb1ELb0ELb1ELb0ELb0ELb0ELb1ELb0ELb0ELb1ELb0ELb0EEENS1_21CollectiveEpilogueFwdINS6_IJSA_NS7_ILi512EEESA_EEES9_SC_SE_Li256ELb0ELb1ELb0ELb0EEENS1_30DynamicPersistentTileSchedulerILi256ELi128ELb0ELb1ELb1EEEEEEEEEvNT_6ParamsE --------------------------
	.section	.nv.info._ZN7cutlass13device_kernelIN5flash11enable_sm90INS1_16FlashAttnFwdSm90INS1_25CollectiveMainloopFwdSm90ILi2EN4cute5tupleIJNS5_1CILi1EEES8_S8_EEENS6_IJNS7_ILi64EEESA_SA_EEELi512ENS_6half_tEfNS_4arch4Sm90ELb1ELb0ELb1ELb0ELb0ELb0ELb1ELb0ELb0ELb1ELb0ELb0EEENS1_21CollectiveEpilogueFwdINS6_IJSA_NS7_ILi512EEESA_EEES9_SC_SE_Li256ELb0ELb1ELb0ELb0EEENS1_30DynamicPersistentTileSchedulerILi256ELi128ELb0ELb1ELb1EEEEEEEEEvNT_6ParamsE,"",@"SHT_CUDA_INFO"
	.sectionflags	@""
	.align	4


	//----- nvinfo : EIATTR_CUDA_API_VERSION
	.align		4
        /*0000*/ 	.byte	0x04, 0x37
        /*0002*/ 	.short	(.L_514 - .L_513)
.L_513:
        /*0004*/ 	.word	0x00000082


	//----- nvinfo : EIATTR_KPARAM_INFO
	.align		4
.L_514:
        /*0008*/ 	.byte	0x04, 0x17
        /*000a*/ 	.short	(.L_516 - .L_515)
.L_515:
        /*000c*/ 	.word	0x00000000
        /*0010*/ 	.short	0x0000
        /*0012*/ 	.short	0x0070
        /*0014*/ 	.byte	0x00, 0xf0, 0x01, 0x2e


	//----- nvinfo : EIATTR_SPARSE_MMA_MASK
	.align		4
.L_516:
        /*0018*/ 	.byte	0x03, 0x50
        /*001a*/ 	.short	0x0000


	//----- nvinfo : EIATTR_MAXREG_COUNT
	.align		4
        /*001c*/ 	.byte	0x03, 0x1b
        /*001e*/ 	.short	0x00a8


	//----- nvinfo : EIATTR_NUM_BARRIERS
	.align		4
        /*0020*/ 	.byte	0x02, 0x4c
        /*0022*/ 	.byte	0x10
	.zero		1


	//----- nvinfo : EIATTR_EXTERNS
	.align		4
        /*0024*/ 	.byte	0x04, 0x0f
        /*0026*/ 	.short	(.L_518 - .L_517)


	//   ....[0]....
	.align		4
.L_517:
        /*0028*/ 	.word	index@(__assertfail)


	//----- nvinfo : EIATTR_ANNOTATIONS
	.align		4
.L_518:
        /*002c*/ 	.byte	0x04, 0x55
        /*002e*/ 	.short	(.L_520 - .L_519)


	//   ....[0]....
.L_519:
        /* <DEDUP_REMOVED lines=33> */


	//----- nvinfo : EIATTR_MERCURY_ISA_VERSION
	.align		4
.L_520:
        /*0230*/ 	.byte	0x03, 0x5f
        /*0232*/ 	.short	0x0101


	//----- nvinfo : EIATTR_INT_WARP_WIDE_INSTR_OFFSETS
	.align		4
        /*0234*/ 	.byte	0x04, 0x31
        /*0236*/ 	.short	(.L_522 - .L_521)


	//   ....[0]....
.L_521:
        /*0238*/ 	.word	0x00000130


	//   ....[1]....
        /*023c*/ 	.word	0x00000170


	//   ....[2]....
        /*0240*/ 	.word	0x000001e0


	//   ....[3]....
        /*0244*/ 	.word	0x000001f0


	//   ....[4]....
        /*0248*/ 	.word	0x00010dc0


	//   ....[5]....
        /*024c*/ 	.word	0x00010e50


	//   ....[6]....
        /*0250*/ 	.word	0x000164a0


	//   ....[7]....
        /*0254*/ 	.word	0x00016530


	//----- nvinfo : EIATTR_COOP_GROUP_MASK_REGIDS
	.align		4
.L_522:
        /*0258*/ 	.byte	0x04, 0x29
        /*025a*/ 	.short	(.L_524 - .L_523)


	//   ....[0]....
.L_523:
        /*025c*/ 	.word	0xffffffff


	//   ....[1]....
        /*0260*/ 	.word	0xffffffff


	//   ....[2]....
        /*0264*/ 	.word	0xffffffff


	//   ....[3]....
        /*0268*/ 	.word	0xffffffff


	//   ....[4]....
        /*026c*/ 	.word	0xffffffff


	//   ....[5]....
        /*0270*/ 	.word	0xffffffff


	//   ....[6]....
        /*0274*/ 	.word	0xffffffff


	//   ....[7]....
        /*0278*/ 	.word	0xffffffff


	//   ....[8]....
        /*027c*/ 	.word	0xffffffff


	//   ....[9]....
        /*0280*/ 	.word	0xffffffff


	//   ....[10]....
        /*0284*/ 	.word	0xffffffff


	//   ....[11]....
        /*0288*/ 	.word	0xffffffff


	//   ....[12]....
        /*028c*/ 	.word	0xffffffff


	//   ....[13]....
        /*0290*/ 	.word	0xffffffff


	//   ....[14]....
        /*0294*/ 	.word	0xffffffff


	//   ....[15]....
        /*0298*/ 	.word	0xffffffff


	//   ....[16]....
        /*029c*/ 	.word	0xffffffff


	//   ....[17]....
        /*02a0*/ 	.word	0xffffffff


	//   ....[18]....
        /*02a4*/ 	.word	0xffffffff


	//   ....[19]....
        /*02a8*/ 	.word	0xffffffff


	//   ....[20]....
        /*02ac*/ 	.word	0xffffffff


	//   ....[21]....
        /*02b0*/ 	.word	0xffffffff


	//   ....[22]....
        /*02b4*/ 	.word	0xffffffff


	//   ....[23]....
        /*02b8*/ 	.word	0xffffffff


	//   ....[24]....
        /*02bc*/ 	.word	0xffffffff


	//   ....[25]....
        /*02c0*/ 	.word	0xffffffff


	//   ....[26]....
        /*02c4*/ 	.word	0xffffffff


	//   ....[27]....
        /*02c8*/ 	.word	0xffffffff


	//   ....[28]....
        /*02cc*/ 	.word	0xffffffff


	//   ....[29]....
        /*02d0*/ 	.word	0xffffffff


	//   ....[30]....
        /*02d4*/ 	.word	0xffffffff


	//   ....[31]....
        /*02d8*/ 	.word	0xffffffff


	//   ....[32]....
        /*02dc*/ 	.word	0xffffffff


	//   ....[33]....
        /*02e0*/ 	.word	0xffffffff


	//   ....[34]....
        /*02e4*/ 	.word	0xffffffff


	//   ....[35]....
        /*02e8*/ 	.word	0xffffffff


	//   ....[36]....
        /*02ec*/ 	.word	0xffffffff


	//   ....[37]....
        /*02f0*/ 	.word	0xffffffff


	//   ....[38]....
        /*02f4*/ 	.word	0xffffffff


	//   ....[39]....
        /*02f8*/ 	.word	0xffffffff


	//   ....[40]....
        /*02fc*/ 	.word	0xffffffff


	//   ....[41]....
        /*0300*/ 	.word	0xffffffff


	//   ....[42]....
        /*0304*/ 	.word	0xffffffff


	//   ....[43]....
        /*0308*/ 	.word	0xffffffff


	//   ....[44]....
        /*030c*/ 	.word	0xffffffff


	//   ....[45]....
        /*0310*/ 	.word	0xffffffff


	//   ....[46]....
        /*0314*/ 	.word	0xffffffff


	//   ....[47]....
        /*0318*/ 	.word	0xffffffff


	//   ....[48]....
        /*031c*/ 	.word	0xffffffff


	//   ....[49]....
        /*0320*/ 	.word	0xffffffff


	//   ....[50]....
        /*0324*/ 	.word	0xffffffff


	//   ....[51]....
        /*0328*/ 	.word	0xffffffff


	//   ....[52]....
        /*032c*/ 	.word	0xffffffff


	//   ....[53]....
        /*0330*/ 	.word	0xffffffff


	//   ....[54]....
        /*0334*/ 	.word	0xffffffff


	//   ....[55]....
        /*0338*/ 	.word	0xffffffff


	//   ....[56]....
        /*033c*/ 	.word	0xffffffff


	//   ....[57]....
        /*0340*/ 	.word	0xffffffff


	//   ....[58]....
        /*0344*/ 	.word	0xffffffff


	//   ....[59]....
        /*0348*/ 	.word	0xffffffff


	//   ....[60]....
        /*034c*/ 	.word	0xffffffff


	//   ....[61]....
        /*0350*/ 	.word	0xffffffff


	//   ....[62]....
        /*0354*/ 	.word	0xffffffff


	//   ....[63]....
        /*0358*/ 	.word	0xffffffff


	//   ....[64]....
        /*035c*/ 	.word	0xffffffff


	//   ....[65]....
        /*0360*/ 	.word	0xffffffff


	//   ....[66]....
        /*0364*/ 	.word	0xffffffff


	//   ....[67]....
        /*0368*/ 	.word	0xffffffff


	//   ....[68]....
        /*036c*/ 	.word	0x0500000f


	//   ....[69]....
        /*0370*/ 	.word	0x0500000f


	//   ....[70]....
        /*0374*/ 	.word	0x0500000f


	//   ....[71]....
        /*0378*/ 	.word	0x0500000f


	//   ....[72]....
        /*037c*/ 	.word	0x0500000f


	//   ....[73]....
        /*0380*/ 	.word	0x0500000f


	//   ....[74]....
        /*0384*/ 	.word	0x0500000f


	//   ....[75]....
        /*0388*/ 	.word	0x0500000f


	//   ....[76]....
        /*038c*/ 	.word	0x0500000f


	//   ....[77]....
        /*0390*/ 	.word	0x0500000f


	//   ....[78]....
        /*0394*/ 	.word	0x0500000f


	//   ....[79]....
        /*0398*/ 	.word	0x0500000f


	//   ....[80]....
        /*039c*/ 	.word	0x0500000f


	//   ....[81]....
        /*03a0*/ 	.word	0x0500000f


	//   ....[82]....
        /*03a4*/ 	.word	0x0500000f


	//   ....[83]....
        /*03a8*/ 	.word	0x0500000f


	//   ....[84]....
        /*03ac*/ 	.word	0x0500000f


	//   ....[85]....
        /*03b0*/ 	.word	0x0500000f


	//   ....[86]....
        /*03b4*/ 	.word	0x0500000f


	//----- nvinfo : EIATTR_COOP_GROUP_INSTR_OFFSETS
	.align		4
.L_524:
        /*03b8*/ 	.byte	0x04, 0x28
        /*03ba*/ 	.short	(.L_526 - .L_525)


	//   ....[0]....
.L_525:
        /*03bc*/ 	.word	0x00000070


	//   ....[1]....
        /*03c0*/ 	.word	0x00000140


	//   ....[2]....
        /*03c4*/ 	.word	0x00000190


	//   ....[3]....
        /*03c8*/ 	.word	0x000003a0


	//   ....[4]....
        /*03cc*/ 	.word	0x00000500


	//   ....[5]....
        /*03d0*/ 	.word	0x00000620


	//   ....[6]....
        /*03d4*/ 	.word	0x00000780


	//   ....[7]....
        /*03d8*/ 	.word	0x00001940


	//   ....[8]....
        /*03dc*/ 	.word	0x00003640


	//   ....[9]....
        /*03e0*/ 	.word	0x00004680


	//   ....[10]....
        /*03e4*/ 	.word	0x00005280


	//   ....[11]....
        /*03e8*/ 	.word	0x000052a0


	//   ....[12]....
        /*03ec*/ 	.word	0x000059f0


	//   ....[13]....
        /*03f0*/ 	.word	0x00005ac0


	//   ....[14]....
        /*03f4*/ 	.word	0x00005ef0


	//   ....[15]....
        /*03f8*/ 	.word	0x00005f90


	//   ....[16]....
        /*03fc*/ 	.word	0x00006840


	//   ....[17]....
        /*0400*/ 	.word	0x00007500


	//   ....[18]....
        /*0404*/ 	.word	0x000081f0


	//   ....[19]....
        /*0408*/ 	.word	0x000085d0


	//   ....[20]....
        /*040c*/ 	.word	0x000087c0


	//   ....[21]....
        /*0410*/ 	.word	0x00008900


	//   ....[22]....
        /*0414*/ 	.word	0x00008cb0


	//   ....[23]....
        /*0418*/ 	.word	0x00008d40


	//   ....[24]....
        /*041c*/ 	.word	0x00009ec0


	//   ....[25]....
        /*0420*/ 	.word	0x0000ab20


	//   ....[26]....
        /*0424*/ 	.word	0x0000bab0


	//   ....[27]....
        /*0428*/ 	.word	0x0000bb30


	//   ....[28]....
        /*042c*/ 	.word	0x0000be40


	//   ....[29]....
        /*0430*/ 	.word	0x0000c000


	//   ....[30]....
        /*0434*/ 	.word	0x0000cff0


	//   ....[31]....
        /*0438*/ 	.word	0x0000d030


	//   ....[32]....
        /*043c*/ 	.word	0x0000d060


	//   ....[33]....
        /*0440*/ 	.word	0x0000d0c0


	//   ....[34]....
        /*0444*/ 	.word	0x0000d0e0


	//   ....[35]....
        /*0448*/ 	.word	0x0000dc00


	//   ....[36]....
        /*044c*/ 	.word	0x0000ee20


	//   ....[37]....
        /*0450*/ 	.word	0x0000ee50


	//   ....[38]....
        /*0454*/ 	.word	0x0000ee80


	//   ....[39]....
        /*0458*/ 	.word	0x0000eea0


	//   ....[40]....
        /*045c*/ 	.word	0x0000f4e0


	//   ....[41]....
        /*0460*/ 	.word	0x0000f500


	//   ....[42]....
        /*0464*/ 	.word	0x0000f730


	//   ....[43]....
        /*0468*/ 	.word	0x0000f750


	//   ....[44]....
        /*046c*/ 	.word	0x000100d0


	//   ....[45]....
        /*0470*/ 	.word	0x000100f0


	//   ....[46]....
        /*0474*/ 	.word	0x00010330


	//   ....[47]....
        /*0478*/ 	.word	0x00010350


	//   ....[48]....
        /*047c*/ 	.word	0x00010630


	//   ....[49]....
        /*0480*/ 	.word	0x000113c0


	//   ....[50]....
        /*0484*/ 	.word	0x00011d10


	//   ....[51]....
        /*0488*/ 	.word	0x00011d40


	//   ....[52]....
        /*048c*/ 	.word	0x00011e50


	//   ....[53]....
        /*0490*/ 	.word	0x00011e60


	//   ....[54]....
        /*0494*/ 	.word	0x00011ee0


	//   ....[55]....
        /*0498*/ 	.word	0x00011ef0


	//   ....[56]....
        /*049c*/ 	.word	0x00011f00


	//   ....[57]....
        /*04a0*/ 	.word	0x00011f10


	//   ....[58]....
        /*04a4*/ 	.word	0x00012900


	//   ....[59]....
        /*04a8*/ 	.word	0x00012940


	//   ....[60]....
        /*04ac*/ 	.word	0x000129c0


	//   ....[61]....
        /*04b0*/ 	.word	0x00012a90


	//   ....[62]....
        /*04b4*/ 	.word	0x00012c60


	//   ....[63]....
        /*04b8*/ 	.word	0x00012c70


	//   ....[64]....
        /*04bc*/ 	.word	0x00012dc0


	//   ....[65]....
        /*04c0*/ 	.word	0x00012dd0


	//   ....[66]....
        /*04c4*/ 	.word	0x00016680


	//   ....[67]....
        /*04c8*/ 	.word	0x00016870


	//   ....[68]....
        /*04cc*/ 	.word	0x00016dd0


	//   ....[69]....
        /*04d0*/ 	.word	0x00016f30


	//   ....[70]....
        /*04d4*/ 	.word	0x00016fb0


	//   ....[71]....
        /*04d8*/ 	.word	0x00017070


	//   ....[72]....
        /*04dc*/ 	.word	0x00017160


	//   ....[73]....
        /*04e0*/ 	.word	0x000171c0


	//   ....[74]....
        /*04e4*/ 	.word	0x000172b0


	//   ....[75]....
        /*04e8*/ 	.word	0x00017310


	//   ....[76]....
        /*04ec*/ 	.word	0x000173b0


	//   ....[77]....
        /*04f0*/ 	.word	0x00017490


	//   ....[78]....
        /*04f4*/ 	.word	0x00017540


	//   ....[79]....
        /*04f8*/ 	.word	0x00017820


	//   ....[80]....
        /*04fc*/ 	.word	0x00017870


	//   ....[81]....
        /*0500*/ 	.word	0x000179d0


	//   ....[82]....
        /*0504*/ 	.word	0x00017b20


	//   ....[83]....
        /*0508*/ 	.word	0x00017cf0


	//   ....[84]....
        /*050c*/ 	.word	0x00017d40


	//   ....[85]....
        /*0510*/ 	.word	0x00018060


	//   ....[86]....
        /*0514*/ 	.word	0x00018180


	//----- nvinfo : EIATTR_REG_RECONFIG
	.align		4
.L_526:
        /*0518*/ 	.byte	0x01, 0x54
	.zero		2


	//----- nvinfo : EIATTR_SYSCALL_OFFSETS
	.align		4
        /*051c*/ 	.byte	0x04, 0x46
        /*051e*/ 	.short	(.L_528 - .L_527)


	//   ....[0]....
.L_527:
        /*0520*/ 	.word	0x000037f0


	//   ....[1]....
        /*0524*/ 	.word	0x00010fc0


	//   ....[2]....
        /*0528*/ 	.word	0x00011110


	//   ....[3]....
        /*052c*/ 	.word	0x00011200


	//   ....[4]....
        /*0530*/ 	.word	0x00011960


	//   ....[5]....
        /*0534*/ 	.word	0x00012260


	//----- nvinfo : EIATTR_MBARRIER_INSTR_OFFSETS
	.align		4
.L_528:
        /*0538*/ 	.byte	0x04, 0x39
        /*053a*/ 	.short	(.L_530 - .L_529)


	//   ....[0]....
.L_529:
        /*053c*/ 	.word	0x00000280
        /*0540*/ 	.word	0x000000ff
        /*0544*/ 	.word	0x00038800
        /*0548*/ 	.short	0x0100
        /*054a*/ 	.byte	0x08
	.zero		1


	//   ....[1]....
        /*054c*/ 	.word	0x00000290
        /*0550*/ 	.word	0x000000ff
        /*0554*/ 	.word	0x00038810
        /*0558*/ 	.short	0x0100
        /*055a*/ 	.byte	0x08
	.zero		1


	//   ....[2]....
        /*055c*/ 	.word	0x000002a0
        /*0560*/ 	.word	0x000000ff
        /*0564*/ 	.word	0x00038820
        /*0568*/ 	.short	0x0100
        /*056a*/ 	.byte	0x08
	.zero		1


	//   ....[3]....
        /*056c*/ 	.word	0x00000350
        /*0570*/ 	.word	0x000000ff
        /*0574*/ 	.word	0x00038830
        /*0578*/ 	.short	0x0100
        /*057a*/ 	.byte	0x06
	.zero		1


	//   ....[4]....
        /*057c*/ 	.word	0x00000360
        /*0580*/ 	.word	0x000000ff
        /*0584*/ 	.word	0x00038840
        /*0588*/ 	.short	0x0100
        /*058a*/ 	.byte	0x06
	.zero		1


	//   ....[5]....
        /*058c*/ 	.word	0x00000370
        /*0590*/ 	.word	0x000000ff
        /*0594*/ 	.word	0x00038838
        /*0598*/ 	.short	0x0100
        /*059a*/ 	.byte	0x06
	.zero		1


	//   ....[6]....
        /*059c*/ 	.word	0x00000380
        /*05a0*/ 	.word	0x000000ff
        /*05a4*/ 	.word	0x00038848
        /*05a8*/ 	.short	0x0100
        /*05aa*/ 	.byte	0x06
	.zero		1


	//   ....[7]....
        /*05ac*/ 	.word	0x000004b0
        /*05b0*/ 	.word	0x000000ff
        /*05b4*/ 	.word	0x00038850
        /*05b8*/ 	.short	0x0100
        /*05ba*/ 	.byte	0x08
	.zero		1


	//   ....[8]....
        /*05bc*/ 	.word	0x000004c0
        /*05c0*/ 	.word	0x000000ff
        /*05c4*/ 	.word	0x00038860
        /*05c8*/ 	.short	0x0100
        /*05ca*/ 	.byte	0x08
	.zero		1


	//   ....[9]....
        /*05cc*/ 	.word	0x000004d0
        /*05d0*/ 	.word	0x000000ff
        /*05d4*/ 	.word	0x00038858
        /*05d8*/ 	.short	0x0100
        /*05da*/ 	.byte	0x08
	.zero		1


	//   ....[10]....
        /*05dc*/ 	.word	0x000004e0
        /*05e0*/ 	.word	0x000000ff
        /*05e4*/ 	.word	0x00038868
        /*05e8*/ 	.short	0x0100
        /*05ea*/ 	.byte	0x08
	.zero		1


	//   ....[11]....
        /*05ec*/ 	.word	0x000005d0
        /*05f0*/ 	.word	0x000000ff
        /*05f4*/ 	.word	0x00038870
        /*05f8*/ 	.short	0x0100
        /*05fa*/ 	.byte	0x06
	.zero		1


	//   ....[12]....
        /*05fc*/ 	.word	0x000005e0
        /*0600*/ 	.word	0x000000ff
        /*0604*/ 	.word	0x00038880
        /*0608*/ 	.short	0x0100
        /*060a*/ 	.byte	0x06
	.zero		1


	//   ....[13]....
        /*060c*/ 	.word	0x000005f0
        /*0610*/ 	.word	0x000000ff
        /*0614*/ 	.word	0x00038878
        /*0618*/ 	.short	0x0100
        /*061a*/ 	.byte	0x06
	.zero		1


	//   ....[14]....
        /*061c*/ 	.word	0x00000600
        /*0620*/ 	.word	0x000000ff
        /*0624*/ 	.word	0x00038888
        /*0628*/ 	.short	0x0100
        /*062a*/ 	.byte	0x06
	.zero		1


	//   ....[15]....
        /*062c*/ 	.word	0x00000730
        /*0630*/ 	.word	0x000000ff
        /*0634*/ 	.word	0x00038890
        /*0638*/ 	.short	0x0100
        /*063a*/ 	.byte	0x08
	.zero		1


	//   ....[16]....
        /*063c*/ 	.word	0x00000740
        /*0640*/ 	.word	0x000000ff
        /*0644*/ 	.word	0x000388a0
        /*0648*/ 	.short	0x0100
        /*064a*/ 	.byte	0x08
	.zero		1


	//   ....[17]....
        /*064c*/ 	.word	0x00000750
        /*0650*/ 	.word	0x000000ff
        /*0654*/ 	.word	0x00038898
        /*0658*/ 	.short	0x0100
        /*065a*/ 	.byte	0x08
	.zero		1


	//   ....[18]....
        /*065c*/ 	.word	0x00000760
        /*0660*/ 	.word	0x000000ff
        /*0664*/ 	.word	0x000388a8
        /*0668*/ 	.short	0x0100
        /*066a*/ 	.byte	0x08
	.zero		1


	//   ....[19]....
        /*066c*/ 	.word	0x00000890
        /*0670*/ 	.word	0x000000ff
        /*0674*/ 	.word	0x000388b0
        /*0678*/ 	.short	0x0100
        /*067a*/ 	.byte	0x08
	.zero		1


	//   ....[20]....
        /*067c*/ 	.word	0x000008a0
        /*0680*/ 	.word	0x000000ff
        /*0684*/ 	.word	0x000388c0
        /*0688*/ 	.short	0x0100
        /*068a*/ 	.byte	0x08
	.zero		1


	//   ....[21]....
        /*068c*/ 	.word	0x000008b0
        /*0690*/ 	.word	0x000000ff
        /*0694*/ 	.word	0x000388b8
        /*0698*/ 	.short	0x0100
        /*069a*/ 	.byte	0x08
	.zero		1


	//   ....[22]....
        /*069c*/ 	.word	0x000008c0
        /*06a0*/ 	.word	0x000000ff
        /*06a4*/ 	.word	0x000388c8
        /*06a8*/ 	.short	0x0100
        /*06aa*/ 	.byte	0x08
	.zero		1


	//   ....[23]....
        /*06ac*/ 	.word	0x00001cf0
        /*06b0*/ 	.word	0x00000000
        /*06b4*/ 	.word	0x00000000
        /*06b8*/ 	.short	0x0101
        /*06ba*/ 	.byte	0x3f
	.zero		1


	//   ....[24]....
        /*06bc*/ 	.word	0x000027c0
        /*06c0*/ 	.word	0x00000000
        /*06c4*/ 	.word	0x00000000
        /*06c8*/ 	.short	0x0101
        /*06ca*/ 	.byte	0x3f
	.zero		1


	//   ....[25]....
        /*06cc*/ 	.word	0x00003870
        /*06d0*/ 	.word	0x00000011
        /*06d4*/ 	.word	0x00038800
        /*06d8*/ 	.short	0x010a
        /*06da*/ 	.byte	0x3f
	.zero		1


	//   ....[26]....
        /*06dc*/ 	.word	0x000038d0
        /*06e0*/ 	.word	0x00000005
        /*06e4*/ 	.word	0x00038830
        /*06e8*/ 	.short	0x010a
        /*06ea*/ 	.byte	0x3f
	.zero		1


	//   ....[27]....
        /*06ec*/ 	.word	0x00003940
        /*06f0*/ 	.word	0x00000005
        /*06f4*/ 	.word	0x00038830
        /*06f8*/ 	.short	0x010a
        /*06fa*/ 	.byte	0x3f
	.zero		1


	//   ....[28]....
        /*06fc*/ 	.word	0x00003bc0
        /*0700*/ 	.word	0x00000011
        /*0704*/ 	.word	0x00038810
        /*0708*/ 	.short	0x010a
        /*070a*/ 	.byte	0x3f
	.zero		1


	//   ....[29]....
        /*070c*/ 	.word	0x00003c00
        /*0710*/ 	.word	0x00000005
        /*0714*/ 	.word	0x00038850
        /*0718*/ 	.short	0x010a
        /*071a*/ 	.byte	0x3f
	.zero		1


	//   ....[30]....
        /*071c*/ 	.word	0x00003cd0
        /*0720*/ 	.word	0x00000005
        /*0724*/ 	.word	0x00038850
        /*0728*/ 	.short	0x010a
        /*072a*/ 	.byte	0x3f
	.zero		1


	//   ....[31]....
        /*072c*/ 	.word	0x000061e0
        /*0730*/ 	.word	0x00000018
        /*0734*/ 	.word	0x00000000
        /*0738*/ 	.short	0x0101
        /*073a*/ 	.byte	0x3f
	.zero		1


	//   ....[32]....
        /*073c*/ 	.word	0x00006860
        /*0740*/ 	.word	0x00000005
        /*0744*/ 	.word	0x00000000
        /*0748*/ 	.short	0x0101
        /*074a*/ 	.byte	0x3f
	.zero		1


	//   ....[33]....
        /*074c*/ 	.word	0x00006990
        /*0750*/ 	.word	0x00000009
        /*0754*/ 	.word	0x00038830
        /*0758*/ 	.short	0x010a
        /*075a*/ 	.byte	0x3f
	.zero		1


	//   ....[34]....
        /*075c*/ 	.word	0x000069e0
        /*0760*/ 	.word	0x00000009
        /*0764*/ 	.word	0x00038830
        /*0768*/ 	.short	0x010a
        /*076a*/ 	.byte	0x3f
	.zero		1


	//   ....[35]....
        /*076c*/ 	.word	0x00006b80
        /*0770*/ 	.word	0x00000009
        /*0774*/ 	.word	0x00038850
        /*0778*/ 	.short	0x010a
        /*077a*/ 	.byte	0x3f
	.zero		1


	//   ....[36]....
        /*077c*/ 	.word	0x00006bc0
        /*0780*/ 	.word	0x00000009
        /*0784*/ 	.word	0x00038850
        /*0788*/ 	.short	0x010a
        /*078a*/ 	.byte	0x3f
	.zero		1


	//   ....[37]....
        /*078c*/ 	.word	0x00008e00
        /*0790*/ 	.word	0x00000098
        /*0794*/ 	.word	0x00000000
        /*0798*/ 	.short	0x0101
        /*079a*/ 	.byte	0x3f
	.zero		1


	//   ....[38]....
        /*079c*/ 	.word	0x00009ee0
        /*07a0*/ 	.word	0x00000009
        /*07a4*/ 	.word	0x00000000
        /*07a8*/ 	.short	0x0101
        /*07aa*/ 	.byte	0x3f
	.zero		1


	//   ....[39]....
        /*07ac*/ 	.word	0x0000a000
        /*07b0*/ 	.word	0x00000009
        /*07b4*/ 	.word	0x00038830
        /*07b8*/ 	.short	0x010a
        /*07ba*/ 	.byte	0x3f
	.zero		1


	//   ....[40]....
        /*07bc*/ 	.word	0x0000a050
        /*07c0*/ 	.word	0x00000009
        /*07c4*/ 	.word	0x00038830
        /*07c8*/ 	.short	0x010a
        /*07ca*/ 	.byte	0x3f
	.zero		1


	//   ....[41]....
        /*07cc*/ 	.word	0x0000a1d0
        /*07d0*/ 	.word	0x00000009
        /*07d4*/ 	.word	0x00038850
        /*07d8*/ 	.short	0x010a
        /*07da*/ 	.byte	0x3f
	.zero		1


	//   ....[42]....
        /*07dc*/ 	.word	0x0000a210
        /*07e0*/ 	.word	0x00000009
        /*07e4*/ 	.word	0x00038850
        /*07e8*/ 	.short	0x010a
        /*07ea*/ 	.byte	0x3f
	.zero		1


	//   ....[43]....
        /*07ec*/ 	.word	0x0000c330
        /*07f0*/ 	.word	0x00000098
        /*07f4*/ 	.word	0x00000000
        /*07f8*/ 	.short	0x0101
        /*07fa*/ 	.byte	0x3f
	.zero		1


	//   ....[44]....
        /*07fc*/ 	.word	0x0000d010
        /*0800*/ 	.word	0x00000009
        /*0804*/ 	.word	0x00000000
        /*0808*/ 	.short	0x0101
        /*080a*/ 	.byte	0x3f
	.zero		1


	//   ....[45]....
        /*080c*/ 	.word	0x0000f4d0
        /*0810*/ 	.word	0x00000000
        /*0814*/ 	.word	0x00000000
        /*0818*/ 	.short	0x0101
        /*081a*/ 	.byte	0x3f
	.zero		1


	//   ....[46]....
        /*081c*/ 	.word	0x000115f0
        /*0820*/ 	.word	0x00000000
        /*0824*/ 	.word	0x00038840
        /*0828*/ 	.short	0x010a
        /*082a*/ 	.byte	0x3f
	.zero		1


	//   ....[47]....
        /*082c*/ 	.word	0x00012030
        /*0830*/ 	.word	0x00000011
        /*0834*/ 	.word	0x00038800
        /*0838*/ 	.short	0x0107
        /*083a*/ 	.byte	0x3f
	.zero		1


	//   ....[48]....
        /*083c*/ 	.word	0x000120d0
        /*0840*/ 	.word	0x00000011
        /*0844*/ 	.word	0x00038800
        /*0848*/ 	.short	0x0101
        /*084a*/ 	.byte	0x3f
	.zero		1


	//   ....[49]....
        /*084c*/ 	.word	0x00012ff0
        /*0850*/ 	.word	0x00000011
        /*0854*/ 	.word	0x00038810
        /*0858*/ 	.short	0x0107
        /*085a*/ 	.byte	0x3f
	.zero		1


	//   ....[50]....
        /*085c*/ 	.word	0x000130f0
        /*0860*/ 	.word	0x00000011
        /*0864*/ 	.word	0x00038810
        /*0868*/ 	.short	0x0101
        /*086a*/ 	.byte	0x3f
	.zero		1


	//   ....[51]....
        /*086c*/ 	.word	0x00013110
        /*0870*/ 	.word	0x00000011
        /*0874*/ 	.word	0x00038820
        /*0878*/ 	.short	0x010a
        /*087a*/ 	.byte	0x3f
	.zero		1


	//   ....[52]....
        /*087c*/ 	.word	0x000131e0
        /*0880*/ 	.word	0x00000000
        /*0884*/ 	.word	0x00038860
        /*0888*/ 	.short	0x010a
        /*088a*/ 	.byte	0x3f
	.zero		1


	//   ....[53]....
        /*088c*/ 	.word	0x00013db0
        /*0890*/ 	.word	0x00000003
        /*0894*/ 	.word	0x00038840
        /*0898*/ 	.short	0x010a
        /*089a*/ 	.byte	0x3f
	.zero		1


	//   ....[54]....
        /*089c*/ 	.word	0x00013fd0
        /*08a0*/ 	.word	0x00000003
        /*08a4*/ 	.word	0x00038860
        /*08a8*/ 	.short	0x010a
        /*08aa*/ 	.byte	0x3f
	.zero		1


	//   ....[55]....
        /*08ac*/ 	.word	0x00014b60
        /*08b0*/ 	.word	0x00000004
        /*08b4*/ 	.word	0x00038840
        /*08b8*/ 	.short	0x010a
        /*08ba*/ 	.byte	0x3f
	.zero		1


	//   ....[56]....
        /*08bc*/ 	.word	0x00014d80
        /*08c0*/ 	.word	0x00000004
        /*08c4*/ 	.word	0x00038860
        /*08c8*/ 	.short	0x010a
        /*08ca*/ 	.byte	0x3f
	.zero		1


	//   ....[57]....
        /*08cc*/ 	.word	0x000158b0
        /*08d0*/ 	.word	0x00000004
        /*08d4*/ 	.word	0x00038840
        /*08d8*/ 	.short	0x010a
        /*08da*/ 	.byte	0x3f
	.zero		1


	//   ....[58]....
        /*08dc*/ 	.word	0x00015ad0
        /*08e0*/ 	.word	0x00000004
        /*08e4*/ 	.word	0x00038860
        /*08e8*/ 	.short	0x010a
        /*08ea*/ 	.byte	0x3f
	.zero		1


	//   ....[59]....
        /*08ec*/ 	.word	0x000167f0
        /*08f0*/ 	.word	0x00000000
        /*08f4*/ 	.word	0x00038820
        /*08f8*/ 	.short	0x010a
        /*08fa*/ 	.byte	0x3f
	.zero		1


	//   ....[60]....
        /*08fc*/ 	.word	0x000169e0
        /*0900*/ 	.word	0x00000006
        /*0904*/ 	.word	0x00000000
        /*0908*/ 	.short	0x010a
        /*090a*/ 	.byte	0x3f
	.zero		1


	//   ....[61]....
        /*090c*/ 	.word	0x00016a10
        /*0910*/ 	.word	0x00000007
        /*0914*/ 	.word	0x00000000
        /*0918*/ 	.short	0x010a
        /*091a*/ 	.byte	0x3f
	.zero		1


	//   ....[62]....
        /*091c*/ 	.word	0x00016a70
        /*0920*/ 	.word	0x00000004
        /*0924*/ 	.word	0x00000000
        /*0928*/ 	.short	0x010a
        /*092a*/ 	.byte	0x3f
	.zero		1


	//   ....[63]....
        /*092c*/ 	.word	0x00016aa0
        /*0930*/ 	.word	0x00000003
        /*0934*/ 	.word	0x00000000
        /*0938*/ 	.short	0x010a
        /*093a*/ 	.byte	0x3f
	.zero		1


	//   ....[64]....
        /*093c*/ 	.word	0x00016b00
        /*0940*/ 	.word	0x00000011
        /*0944*/ 	.word	0x00038800
        /*0948*/ 	.short	0x010a
        /*094a*/ 	.byte	0x3f
	.zero		1


	//   ....[65]....
        /*094c*/ 	.word	0x00016b50
        /*0950*/ 	.word	0x00000005
        /*0954*/ 	.word	0x00038830
        /*0958*/ 	.short	0x010a
        /*095a*/ 	.byte	0x3f
	.zero		1


	//   ....[66]....
        /*095c*/ 	.word	0x00016ba0
        /*0960*/ 	.word	0x00000011
        /*0964*/ 	.word	0x00038810
        /*0968*/ 	.short	0x010a
        /*096a*/ 	.byte	0x3f
	.zero		1


	//   ....[67]....
        /*096c*/ 	.word	0x00016bf0
        /*0970*/ 	.word	0x00000005
        /*0974*/ 	.word	0x00038850
        /*0978*/ 	.short	0x010a
        /*097a*/ 	.byte	0x3f
	.zero		1


	//   ....[68]....
        /*097c*/ 	.word	0x00016c40
        /*0980*/ 	.word	0x00000009
        /*0984*/ 	.word	0x00038830
        /*0988*/ 	.short	0x010a
        /*098a*/ 	.byte	0x3f
	.zero		1


	//   ....[69]....
        /*098c*/ 	.word	0x00016c90
        /*0990*/ 	.word	0x00000009
        /*0994*/ 	.word	0x00038850
        /*0998*/ 	.short	0x010a
        /*099a*/ 	.byte	0x3f
	.zero		1


	//   ....[70]....
        /*099c*/ 	.word	0x00016ce0
        /*09a0*/ 	.word	0x00000009
        /*09a4*/ 	.word	0x00038830
        /*09a8*/ 	.short	0x010a
        /*09aa*/ 	.byte	0x3f
	.zero		1


	//   ....[71]....
        /*09ac*/ 	.word	0x00016d30
        /*09b0*/ 	.word	0x00000009
        /*09b4*/ 	.word	0x00038850
        /*09b8*/ 	.short	0x010a
        /*09ba*/ 	.byte	0x3f
	.zero		1


	//   ....[72]....
        /*09bc*/ 	.word	0x00016e80
        /*09c0*/ 	.word	0x00000000
        /*09c4*/ 	.word	0x00038840
        /*09c8*/ 	.short	0x010a
        /*09ca*/ 	.byte	0x3f
	.zero		1


	//   ....[73]....
        /*09cc*/ 	.word	0x00017d80
        /*09d0*/ 	.word	0x00000011
        /*09d4*/ 	.word	0x00038820
        /*09d8*/ 	.short	0x010a
        /*09da*/ 	.byte	0x3f
	.zero		1


	//   ....[74]....
        /*09dc*/ 	.word	0x00017dd0
        /*09e0*/ 	.word	0x00000000
        /*09e4*/ 	.word	0x00038860
        /*09e8*/ 	.short	0x010a
        /*09ea*/ 	.byte	0x3f
	.zero		1


	//   ....[75]....
        /*09ec*/ 	.word	0x00017e20
        /*09f0*/ 	.word	0x00000003
        /*09f4*/ 	.word	0x00038840
        /*09f8*/ 	.short	0x010a
        /*09fa*/ 	.byte	0x3f
	.zero		1


	//   ....[76]....
        /*09fc*/ 	.word	0x00017e70
        /*0a00*/ 	.word	0x00000003
        /*0a04*/ 	.word	0x00038860
        /*0a08*/ 	.short	0x010a
        /*0a0a*/ 	.byte	0x3f
	.zero		1


	//   ....[77]....
        /*0a0c*/ 	.word	0x00017ec0
        /*0a10*/ 	.word	0x00000004
        /*0a14*/ 	.word	0x00038840
        /*0a18*/ 	.short	0x010a
        /*0a1a*/ 	.byte	0x3f
	.zero		1


	//   ....[78]....
        /*0a1c*/ 	.word	0x00017f10
        /*0a20*/ 	.word	0x00000004
        /*0a24*/ 	.word	0x00038860
        /*0a28*/ 	.short	0x010a
        /*0a2a*/ 	.byte	0x3f
	.zero		1


	//   ....[79]....
        /*0a2c*/ 	.word	0x00017f60
        /*0a30*/ 	.word	0x00000004
        /*0a34*/ 	.word	0x00038840
        /*0a38*/ 	.short	0x010a
        /*0a3a*/ 	.byte	0x3f
	.zero		1


	//   ....[80]....
        /*0a3c*/ 	.word	0x00017fb0
        /*0a40*/ 	.word	0x00000004
        /*0a44*/ 	.word	0x00038860
        /*0a48*/ 	.short	0x010a
        /*0a4a*/ 	.byte	0x3f
	.zero		1


	//   ....[81]....
        /*0a4c*/ 	.word	0x000180a0
        /*0a50*/ 	.word	0x00000000
        /*0a54*/ 	.word	0x00038820
        /*0a58*/ 	.short	0x010a
        /*0a5a*/ 	.byte	0x3f
	.zero		1


	//   ....[82]....
        /*0a5c*/ 	.word	0x00018240
        /*0a60*/ 	.word	0x00000006
        /*0a64*/ 	.word	0x00000000
        /*0a68*/ 	.short	0x010a
        /*0a6a*/ 	.byte	0x3f
	.zero		1


	//   ....[83]....
        /*0a6c*/ 	.word	0x00018290
        /*0a70*/ 	.word	0x00000007
        /*0a74*/ 	.word	0x00000000
        /*0a78*/ 	.short	0x010a
        /*0a7a*/ 	.byte	0x3f
	.zero		1


	//   ....[84]....
        /*0a7c*/ 	.word	0x000182e0
        /*0a80*/ 	.word	0x00000004
        /*0a84*/ 	.word	0x00000000
        /*0a88*/ 	.short	0x010a
        /*0a8a*/ 	.byte	0x3f
	.zero		1


	//----- nvinfo : EIATTR_NUM_MBARRIERS
	.align		4
.L_530:
        /*0a8c*/ 	.byte	0x03, 0x38
        /*0a8e*/ 	.short	0x0017


	//----- nvinfo : EIATTR_EXIT_INSTR_OFFSETS
	.align		4
        /*0a90*/ 	.byte	0x04, 0x1c
        /*0a92*/ 	.short	(.L_532 - .L_531)


	//   ....[0]....
.L_531:
        /*0a94*/ 	.word	0x00000a30


	//   ....[1]....
        /*0a98*/ 	.word	0x000105b0


	//   ....[2]....
        /*0a9c*/ 	.word	0x00016af0


	//----- nvinfo : EIATTR_MAX_THREADS
	.align		4
.L_532:
        /*0aa0*/ 	.byte	0x04, 0x05
        /*0aa2*/ 	.short	(.L_534 - .L_533)
.L_533:
        /*0aa4*/ 	.word	0x00000180
        /*0aa8*/ 	.word	0x00000001
        /*0aac*/ 	.word	0x00000001


	//----- nvinfo : EIATTR_CRS_STACK_SIZE
	.align		4
.L_534:
        /*0ab0*/ 	.byte	0x04, 0x1e
        /*0ab2*/ 	.short	(.L_536 - .L_535)
.L_535:
        /*0ab4*/ 	.word	0x00000000


	//----- nvinfo : EIATTR_CBANK_PARAM_SIZE
	.align		4
.L_536:
        /*0ab8*/ 	.byte	0x03, 0x19
        /*0aba*/ 	.short	0x0bf0


	//----- nvinfo : EIATTR_PARAM_CBANK
	.align		4
        /*0abc*/ 	.byte	0x04, 0x0a
        /*0abe*/ 	.short	(.L_538 - .L_537)
	.align		4
.L_537:
        /*0ac0*/ 	.word	index@(.nv.constant0._ZN7cutlass13device_kernelIN5flash11enable_sm90INS1_16FlashAttnFwdSm90INS1_25CollectiveMainloopFwdSm90ILi2EN4cute5tupleIJNS5_1CILi1EEES8_S8_EEENS6_IJNS7_ILi64EEESA_SA_EEELi512ENS_6half_tEfNS_4arch4Sm90ELb1ELb0ELb1ELb0ELb0ELb0ELb1ELb0ELb0ELb1ELb0ELb0EEENS1_21CollectiveEpilogueFwdINS6_IJSA_NS7_ILi512EEESA_EEES9_SC_SE_Li256ELb0ELb1ELb0ELb0EEENS1_30DynamicPersistentTileSchedulerILi256ELi128ELb0ELb1ELb1EEEEEEEEEvNT_6ParamsE)
        /*0ac4*/ 	.short	0x0210
        /*0ac6*/ 	.short	0x0bf0


	//----- nvinfo : EIATTR_SW_WAR
	.align		4
.L_538:
        /*0ac8*/ 	.byte	0x04, 0x36
        /*0aca*/ 	.short	(.L_540 - .L_539)
.L_539:
        /*0acc*/ 	.word	0x00000008
.L_540:


//--------------------- .nv.info._ZN7cutlass13device_kernelIN5flash11enable_sm90INS1_16FlashAttnFwdSm90INS1_25CollectiveMainloopFwdSm90ILi2EN4cute5tupleIJNS5_1CILi1EEES8_S8_EEENS6_IJNS7_ILi64EEESA_SA_EEELi512ENS_6half_tEfNS_4arch4Sm90ELb1ELb0ELb1ELb1ELb0ELb0ELb0ELb0ELb0ELb1ELb0ELb0EEENS1_21CollectiveEpilogueFwdINS6_IJSA_NS7_ILi512EEESA_EEES9_SC_SE_Li256ELb1ELb1ELb0ELb0EEENS1_36VarlenDynamicPersistentTileSchedulerILi64ELi64ELi256ELi128ELb0ELb1ELb1ELb1ELb1ELb1EEEEEEEEEvNT_6ParamsE --------------------------
	.section	.nv.info._ZN7cutlass13device_kernelIN5flash11enable_sm90INS1_16FlashAttnFwdSm90INS1_25CollectiveMainloopFwdSm90ILi2EN4cute5tupleIJNS5_1CILi1EEES8_S8_EEENS6_IJNS7_ILi64EEESA_SA_EEELi512ENS_6half_tEfNS_4arch4Sm90ELb1ELb0ELb1ELb1ELb0ELb0ELb0ELb0ELb0ELb1ELb0ELb0EEENS1_21CollectiveEpilogueFwdINS6_IJSA_NS7_ILi512EEESA_EEES9_SC_SE_Li256ELb1ELb1ELb0ELb0EEENS1_36VarlenDynamicPersistentTileSchedulerILi64ELi64ELi256ELi128ELb0ELb1ELb1ELb1ELb1ELb1EEEEEEEEEvNT_6ParamsE,"",@"SHT_CUDA_INFO"
	.sectionflags	@""
	.align	4


	//----- nvinfo : EIATTR_CUDA_API_VERSION
	.align		4
        /*0000*/ 	.byte	0x04, 0x37
        /*0002*/ 	.short	(.L_542 - .L_541)
.L_541:
        /*0004*/ 	.word	0x00000082


	//----- nvinfo : EIATTR_KPARAM_INFO
	.align		4
.L_542:
        /*0008*/ 	.byte	0x04, 0x17
        /*000a*/ 	.short	(.L_544 - .L_543)
.L_543:
        /*000c*/ 	.word	0x00000000
        /*0010*/ 	.short	0x0000
        /*0012*/ 	.short	0x0070
        /*0014*/ 	.byte	0x00, 0xf0, 0x01, 0x2a


	//----- nvinfo : EIATTR_SPARSE_MMA_MASK
	.align		4
.L_544:
        /*0018*/ 	.byte	0x03, 0x50
        /*001a*/ 	.short	0x0000


	//----- nvinfo : EIATTR_MAXREG_COUNT
	.align		4
        /*001c*/ 	.byte	0x03, 0x1b
        /*001e*/ 	.short	0x00a8


	//----- nvinfo : EIATTR_NUM_BARRIERS
	.align		4
        /*0020*/ 	.byte	0x02, 0x4c
        /*0022*/ 	.byte	0x10
	.zero		1


	//----- nvinfo : EIATTR_EXTERNS
	.align		4
        /*0024*/ 	.byte	0x04, 0x0f
        /*0026*/ 	.short	(.L_546 - .L_545)


	//   ....[0]....
	.align		4
.L_545:
        /*0028*/ 	.word	index@(__assertfail)


	//----- nvinfo : EIATTR_ANNOTATIONS
	.align		4
.L_546:
        /*002c*/ 	.byte	0x04, 0x55
        /*002e*/ 	.short	(.L_548 - .L_547)


	//   ....[0]....
.L_547:
        /* <DEDUP_REMOVED lines=79> */


	//----- nvinfo : EIATTR_MERCURY_ISA_VERSION
	.align		4
.L_548:
        /*0508*/ 	.byte	0x03, 0x5f
        /*050a*/ 	.short	0x0101


	//----- nvinfo : EIATTR_UNUSED_LOAD_BYTE_OFFSET
	.align		4
        /*050c*/ 	.byte	0x04, 0x44
        /*050e*/ 	.short	(.L_550 - .L_549)


	//   ....[0]....
.L_549:
        /*0510*/ 	.word	0x00000a20
        /*0514*/ 	.word	0x0000fff0


	//   ....[1]....
        /*0518*/ 	.word	0x00009f30
        /*051c*/ 	.word	0x0000fff0


	//----- nvinfo : EIATTR_INT_WARP_WIDE_INSTR_OFFSETS
	.align		4
.L_550:
        /*0520*/ 	.byte	0x04, 0x31
        /*0522*/ 	.short	(.L_552 - .L_551)


	//   ....[0]....
.L_551:
        /*0524*/ 	.word	0x00000130


	//   ....[1]....
        /*0528*/ 	.word	0x00000170


	//   ....[2]....
        /*052c*/ 	.word	0x000001e0


	//   ....[3]....
        /*0530*/ 	.word	0x0000e1d0


	//   ....[4]....
        /*0534*/ 	.word	0x0000e260


	//   ....[5]....
        /*0538*/ 	.word	0x00012f10


	//   ....[6]....
        /*053c*/ 	.word	0x00012fa0


	//----- nvinfo : EIATTR_COOP_GROUP_MASK_REGIDS
	.align		4
.L_552:
        /*0540*/ 	.byte	0x04, 0x29
        /*0542*/ 	.short	(.L_554 - .L_553)


	//   ....[0]....
.L_553:
        /*0544*/ 	.word	0xffffffff


	//   ....[1]....
        /*0548*/ 	.word	0xffffffff


	//   ....[2]....
        /*054c*/ 	.word	0xffffffff


	//   ....[3]....
        /*0550*/ 	.word	0xffffffff


	//   ....[4]....
        /*0554*/ 	.word	0xffffffff


	//   ....[5]....
        /*0558*/ 	.word	0xffffffff


	//   ....[6]....
        /*055c*/ 	.word	0xffffffff


	//   ....[7]....
        /*0560*/ 	.word	0xffffffff


	//   ....[8]....
        /*0564*/ 	.word	0xffffffff


	//   ....[9]....
        /*0568*/ 	.word	0xffffffff


	//   ....[10]....
        /*056c*/ 	.word	0xffffffff


	//   ....[11]....
        /*0570*/ 	.word	0xffffffff


	//   ....[12]....
        /*0574*/ 	.word	0xffffffff


	//   ....[13]....
        /*0578*/ 	.word	0xffffffff


	//   ....[14]....
        /*057c*/ 	.word	0xffffffff


	//   ....[15]....
        /*0580*/ 	.word	0xffffffff


	//   ....[16]....
        /*0584*/ 	.word	0xffffffff


	//   ....[17]....
        /*0588*/ 	.word	0xffffffff


	//   ....[18]....
        /*058c*/ 	.word	0xffffffff


	//   ....[19]....
        /*0590*/ 	.word	0xffffffff


	//   ....[20]....
        /*0594*/ 	.word	0xffffffff


	//   ....[21]....
        /*0598*/ 	.word	0xffffffff


	//   ....[22]....
        /*059c*/ 	.word	0xffffffff


	//   ....[23]....
        /*05a0*/ 	.word	0xffffffff


	//   ....[24]....
        /*05a4*/ 	.word	0xffffffff


	//   ....[25]....
        /*05a8*/ 	.word	0xffffffff


	//   ....[26]....
        /*05ac*/ 	.word	0xffffffff


	//   ....[27]....
        /*05b0*/ 	.word	0xffffffff


	//   ....[28]....
        /*05b4*/ 	.word	0xffffffff


	//   ....[29]....
        /*05b8*/ 	.word	0xffffffff


	//   ....[30]....
        /*05bc*/ 	.word	0xffffffff


	//   ....[31]....
        /*05c0*/ 	.word	0xffffffff


	//   ....[32]....
        /*05c4*/ 	.word	0xffffffff


	//   ....[33]....
        /*05c8*/ 	.word	0xffffffff


	//   ....[34]....
        /*05cc*/ 	.word	0xffffffff


	//   ....[35]....
        /*05d0*/ 	.word	0xffffffff


	//   ....[36]....
        /*05d4*/ 	.word	0xffffffff


	//   ....[37]....
        /*05d8*/ 	.word	0xffffffff


	//   ....[38]....
        /*05dc*/ 	.word	0xffffffff


	//   ....[39]....
        /*05e0*/ 	.word	0xffffffff


	//   ....[40]....
        /*05e4*/ 	.word	0xffffffff


	//   ....[41]....
        /*05e8*/ 	.word	0xffffffff


	//   ....[42]....
        /*05ec*/ 	.word	0xffffffff


	//   ....[43]....
        /*05f0*/ 	.word	0xffffffff


	//   ....[44]....
        /*05f4*/ 	.word	0xffffffff


	//   ....[45]....
        /*05f8*/ 	.word	0xffffffff


	//   ....[46]....
        /*05fc*/ 	.word	0xffffffff


	//   ....[47]....
        /*0600*/ 	.word	0xffffffff


	//   ....[48]....
        /*0604*/ 	.word	0xffffffff


	//   ....[49]....
        /*0608*/ 	.word	0xffffffff


	//   ....[50]....
        /*060c*/ 	.word	0xffffffff


	//   ....[51]....
        /*0610*/ 	.word	0xffffffff


	//   ....[52]....
        /*0614*/ 	.word	0xffffffff


	//   ....[53]....
        /*0618*/ 	.word	0xffffffff


	//   ....[54]....
        /*061c*/ 	.word	0xffffffff


	//   ....[55]....
        /*0620*/ 	.word	0xffffffff


	//   ....[56]....
        /*0624*/ 	.word	0xffffffff


	//   ....[57]....
        /*0628*/ 	.word	0xffffffff


	//   ....[58]....
        /*062c*/ 	.word	0xffffffff


	//   ....[59]....
        /*0630*/ 	.word	0xffffffff


	//   ....[60]....
        /*0634*/ 	.word	0xffffffff


	//   ....[61]....
        /*0638*/ 	.word	0xffffffff


	//   ....[62]....
        /*063c*/ 	.word	0xffffffff


	//   ....[63]....
        /*0640*/ 	.word	0xffffffff


	//   ....[64]....
        /*0644*/ 	.word	0xffffffff


	//   ....[65]....
        /*0648*/ 	.word	0xffffffff


	//   ....[66]....
        /*064c*/ 	.word	0xffffffff


	//   ....[67]....
        /*0650*/ 	.word	0xffffffff


	//   ....[68]....
        /*0654*/ 	.word	0xffffffff


	//   ....[69]....
        /*0658*/ 	.word	0xffffffff


	//   ....[70]....
        /*065c*/ 	.word	0xffffffff


	//   ....[71]....
        /*0660*/ 	.word	0xffffffff


	//   ....[72]....
        /*0664*/ 	.word	0xffffffff


	//   ....[73]....
        /*0668*/ 	.word	0xffffffff


	//   ....[74]....
        /*066c*/ 	.word	0xffffffff


	//   ....[75]....
        /*0670*/ 	.word	0xffffffff


	//   ....[76]....
        /*0674*/ 	.word	0xffffffff


	//   ....[77]....
        /*0678*/ 	.word	0xffffffff


	//   ....[78]....
        /*067c*/ 	.word	0xffffffff


	//   ....[79]....
        /*0680*/ 	.word	0xffffffff


	//   ....[80]....
        /*0684*/ 	.word	0xffffffff


	//   ....[81]....
        /*0688*/ 	.word	0xffffffff


	//   ....[82]....
        /*068c*/ 	.word	0xffffffff


	//   ....[83]....
        /*0690*/ 	.word	0xffffffff


	//   ....[84]....
        /*0694*/ 	.word	0xffffffff


	//   ....[85]....
        /*0698*/ 	.word	0xffffffff


	//   ....[86]....
        /*069c*/ 	.word	0xffffffff


	//   ....[87]....
        /*06a0*/ 	.word	0xffffffff


	//   ....[88]....
        /*06a4*/ 	.word	0x0500000f


	//   ....[89]....
        /*06a8*/ 	.word	0x0500000f


	//   ....[90]....
        /*06ac*/ 	.word	0x0500000f


	//   ....[91]....
        /*06b0*/ 	.word	0x0500000f


	//   ....[92]....
        /*06b4*/ 	.word	0x0500000f


	//   ....[93]....
        /*06b8*/ 	.word	0x0500000f


	//   ....[94]....
        /*06bc*/ 	.word	0x0500000f


	//   ....[95]....
        /*06c0*/ 	.word	0x0500000f


	//   ....[96]....
        /*06c4*/ 	.word	0x0500000f


	//   ....[97]....
        /*06c8*/ 	.word	0x0500000f


	//   ....[98]....
        /*06cc*/ 	.word	0x0500000f


	//   ....[99]....
        /*06d0*/ 	.word	0x0500000f


	//   ....[100]....
        /*06d4*/ 	.word	0x0500000f


	//   ....[101]....
        /*06d8*/ 	.word	0x0500000f


	//   ....[102]....
        /*06dc*/ 	.word	0x0500000f


	//   ....[103]....
        /*06e0*/ 	.word	0x0500000f


	//   ....[104]....
        /*06e4*/ 	.word	0x0500000f


	//   ....[105]....
        /*06e8*/ 	.word	0x0500000f


	//   ....[106]....
        /*06ec*/ 	.word	0x0500000f


	//   ....[107]....
        /*06f0*/ 	.word	0x0500000f


	//   ....[108]....
        /*06f4*/ 	.word	0x0500000f


	//   ....[109]....
        /*06f8*/ 	.word	0x0500000f


	//   ....[110]....
        /*06fc*/ 	.word	0x0500000f


	//   ....[111]....
        /*0700*/ 	.word	0x0500000f


	//   ....[112]....
        /*0704*/ 	.word	0x0500000f


	//   ....[113]....
        /*0708*/ 	.word	0x0500000f


	//   ....[114]....
        /*070c*/ 	.word	0x0500000f


	//----- nvinfo : EIATTR_COOP_GROUP_INSTR_OFFSETS
	.align		4
.L_554:
        /*0710*/ 	.byte	0x04, 0x28
        /*0712*/ 	.short	(.L_556 - .L_555)


	//   ....[0]....
.L_555:
        /*0714*/ 	.word	0x00000060


	//   ....[1]....
        /*0718*/ 	.word	0x00000140


	//   ....[2]....
        /*071c*/ 	.word	0x00000190


	//   ....[3]....
        /*0720*/ 	.word	0x00000380


	//   ....[4]....
        /*0724*/ 	.word	0x000004e0


	//   ....[5]....
        /*0728*/ 	.word	0x00000600


	//   ....[6]....
        /*072c*/ 	.word	0x00000760


	//   ....[7]....
        /*0730*/ 	.word	0x00001ad0


	//   ....[8]....
        /*0734*/ 	.word	0x00003870


	//   ....[9]....
        /*0738*/ 	.word	0x00003e60


	//   ....[10]....
        /*073c*/ 	.word	0x00003e90


	//   ....[11]....
        /*0740*/ 	.word	0x000045f0


	//   ....[12]....
        /*0744*/ 	.word	0x00004690


	//   ....[13]....
        /*0748*/ 	.word	0x00004b00


	//   ....[14]....
        /*074c*/ 	.word	0x00004b70


	//   ....[15]....
        /*0750*/ 	.word	0x00005500


	//   ....[16]....
        /*0754*/ 	.word	0x000057e0


	//   ....[17]....
        /*0758*/ 	.word	0x000057f0


	//   ....[18]....
        /*075c*/ 	.word	0x00005f40


	//   ....[19]....
        /*0760*/ 	.word	0x00005fb0


	//   ....[20]....
        /*0764*/ 	.word	0x00006410


	//   ....[21]....
        /*0768*/ 	.word	0x000064b0


	//   ....[22]....
        /*076c*/ 	.word	0x00007710


	//   ....[23]....
        /*0770*/ 	.word	0x00007e30


	//   ....[24]....
        /*0774*/ 	.word	0x00007ea0


	//   ....[25]....
        /*0778*/ 	.word	0x00008190


	//   ....[26]....
        /*077c*/ 	.word	0x00008350


	//   ....[27]....
        /*0780*/ 	.word	0x000093f0


	//   ....[28]....
        /*0784*/ 	.word	0x00009430


	//   ....[29]....
        /*0788*/ 	.word	0x00009470


	//   ....[30]....
        /*078c*/ 	.word	0x000094e0


	//   ....[31]....
        /*0790*/ 	.word	0x00009510


	//   ....[32]....
        /*0794*/ 	.word	0x0000ae70


	//   ....[33]....
        /*0798*/ 	.word	0x0000b4a0


	//   ....[34]....
        /*079c*/ 	.word	0x0000b4d0


	//   ....[35]....
        /*07a0*/ 	.word	0x0000b4f0


	//   ....[36]....
        /*07a4*/ 	.word	0x0000b510


	//   ....[37]....
        /*07a8*/ 	.word	0x0000bb90


	//   ....[38]....
        /*07ac*/ 	.word	0x0000bbb0


	//   ....[39]....
        /*07b0*/ 	.word	0x0000bde0


	//   ....[40]....
        /*07b4*/ 	.word	0x0000be00


	//   ....[41]....
        /*07b8*/ 	.word	0x0000c990


	//   ....[42]....
        /*07bc*/ 	.word	0x0000c9c0


	//   ....[43]....
        /*07c0*/ 	.word	0x0000cc00


	//   ....[44]....
        /*07c4*/ 	.word	0x0000cc20


	//   ....[45]....
        /*07c8*/ 	.word	0x0000ced0


	//   ....[46]....
        /*07cc*/ 	.word	0x0000d0a0


	//   ....[47]....
        /*07d0*/ 	.word	0x0000d0d0


	//   ....[48]....
        /*07d4*/ 	.word	0x0000d100


	//   ....[49]....
        /*07d8*/ 	.word	0x0000d130


	//   ....[50]....
        /*07dc*/ 	.word	0x0000d160


	//   ....[51]....
        /*07e0*/ 	.word	0x0000d190


	//   ....[52]....
        /*07e4*/ 	.word	0x0000d300


	//   ....[53]....
        /*07e8*/ 	.word	0x0000d330


	//   ....[54]....
        /*07ec*/ 	.word	0x0000d360


	//   ....[55]....
        /*07f0*/ 	.word	0x0000d390


	//   ....[56]....
        /*07f4*/ 	.word	0x0000d3c0


	//   ....[57]....
        /*07f8*/ 	.word	0x0000d3f0


	//   ....[58]....
        /*07fc*/ 	.word	0x0000d490


	//   ....[59]....
        /*0800*/ 	.word	0x0000d4f0


	//   ....[60]....
        /*0804*/ 	.word	0x0000d580


	//   ....[61]....
        /*0808*/ 	.word	0x0000e7d0


	//   ....[62]....
        /*080c*/ 	.word	0x0000f320


	//   ....[63]....
        /*0810*/ 	.word	0x0000f350


	//   ....[64]....
        /*0814*/ 	.word	0x0000f3f0


	//   ....[65]....
        /*0818*/ 	.word	0x0000f410


	//   ....[66]....
        /*081c*/ 	.word	0x0000f490


	//   ....[67]....
        /*0820*/ 	.word	0x0000f4b0


	//   ....[68]....
        /*0824*/ 	.word	0x0000f4c0


	//   ....[69]....
        /*0828*/ 	.word	0x0000f530


	//   ....[70]....
        /*082c*/ 	.word	0x000131a0


	//   ....[71]....
        /*0830*/ 	.word	0x000131d0


	//   ....[72]....
        /*0834*/ 	.word	0x00013210


	//   ....[73]....
        /*0838*/ 	.word	0x00013240


	//   ....[74]....
        /*083c*/ 	.word	0x00013270


	//   ....[75]....
        /*0840*/ 	.word	0x000132a0


	//   ....[76]....
        /*0844*/ 	.word	0x000132d0


	//   ....[77]....
        /*0848*/ 	.word	0x00013300


	//   ....[78]....
        /*084c*/ 	.word	0x00013480


	//   ....[79]....
        /*0850*/ 	.word	0x000134b0


	//   ....[80]....
        /*0854*/ 	.word	0x000134e0


	//   ....[81]....
        /*0858*/ 	.word	0x00013510


	//   ....[82]....
        /*085c*/ 	.word	0x00013540


	//   ....[83]....
        /*0860*/ 	.word	0x00013570


	//   ....[84]....
        /*0864*/ 	.word	0x00013630


	//   ....[85]....
        /*0868*/ 	.word	0x00013650


	//   ....[86]....
        /*086c*/ 	.word	0x000136c0


	//   ....[87]....
        /*0870*/ 	.word	0x00013d80


	//   ....[88]....
        /*0874*/ 	.word	0x000143e0


	//   ....[89]....
        /*0878*/ 	.word	0x00014560


	//   ....[90]....
        /*087c*/ 	.word	0x000145d0


	//   ....[91]....
        /*0880*/ 	.word	0x00014630


	//   ....[92]....
        /*0884*/ 	.word	0x00014720


	//   ....[93]....
        /*0888*/ 	.word	0x00014780


	//   ....[94]....
        /*088c*/ 	.word	0x00014880


	//   ....[95]....
        /*0890*/ 	.word	0x000148e0


	//   ....[96]....
        /*0894*/ 	.word	0x000149c0


	//   ....[97]....
        /*0898*/ 	.word	0x00014cf0


	//   ....[98]....
        /*089c*/ 	.word	0x00014d90


	//   ....[99]....
        /*08a0*/ 	.word	0x00014eb0


	//   ....[100]....
        /*08a4*/ 	.word	0x00014f20


	//   ....[101]....
        /*08a8*/ 	.word	0x00014f90


	//   ....[102]....
        /*08ac*/ 	.word	0x00015000


	//   ....[103]....
        /*08b0*/ 	.word	0x00015070


	//   ....[104]....
        /*08b4*/ 	.word	0x000150f0


	//   ....[105]....
        /*08b8*/ 	.word	0x00015180


	//   ....[106]....
        /*08bc*/ 	.word	0x00015210


	//   ....[107]....
        /*08c0*/ 	.word	0x00015280


	//   ....[108]....
        /*08c4*/ 	.word	0x000152f0


	//   ....[109]....
        /*08c8*/ 	.word	0x00015360


	//   ....[110]....
        /*08cc*/ 	.word	0x000153e0


	//   ....[111]....
        /*08d0*/ 	.word	0x00015450


	//   ....[112]....
        /*08d4*/ 	.word	0x000154f0


	//   ....[113]....
        /*08d8*/ 	.word	0x00015580


	//   ....[114]....
        /*08dc*/ 	.word	0x000156b0


	//----- nvinfo : EIATTR_REG_RECONFIG
	.align		4
.L_556:
        /*08e0*/ 	.byte	0x01, 0x54
	.zero		2


	//----- nvinfo : EIATTR_SYSCALL_OFFSETS
	.align		4
        /*08e4*/ 	.byte	0x04, 0x46
        /*08e6*/ 	.short	(.L_558 - .L_557)


	//   ....[0]....
.L_557:
        /*08e8*/ 	.word	0x00003a40


	//   ....[1]....
        /*08ec*/ 	.word	0x0000e3d0


	//   ....[2]....
        /*08f0*/ 	.word	0x0000e530


	//   ....[3]....
        /*08f4*/ 	.word	0x0000e630


	//   ....[4]....
        /*08f8*/ 	.word	0x0000ef60


	//----- nvinfo : EIATTR_MBARRIER_INSTR_OFFSETS
	.align		4
.L_558:
        /*08fc*/ 	.byte	0x04, 0x39
        /*08fe*/ 	.short	(.L_560 - .L_559)


	//   ....[0]....
.L_559:
        /*0900*/ 	.word	0x00000270
        /*0904*/ 	.word	0x000000ff
        /*0908*/ 	.word	0x00028c00
        /*090c*/ 	.short	0x0100
        /*090e*/ 	.byte	0x08
	.zero		1


	//   ....[1]....
        /*0910*/ 	.word	0x00000280
        /*0914*/ 	.word	0x000000ff
        /*0918*/ 	.word	0x00028c20
        /*091c*/ 	.short	0x0100
        /*091e*/ 	.byte	0x08
	.zero		1


	//   ....[2]....
        /*0920*/ 	.word	0x00000330
        /*0924*/ 	.word	0x000000ff
        /*0928*/ 	.word	0x00028c30
        /*092c*/ 	.short	0x0100
        /*092e*/ 	.byte	0x06
	.zero		1


	//   ....[3]....
        /*0930*/ 	.word	0x00000340
        /*0934*/ 	.word	0x000000ff
        /*0938*/ 	.word	0x00028c40
        /*093c*/ 	.short	0x0100
        /*093e*/ 	.byte	0x06
	.zero		1


	//   ....[4]....
        /*0940*/ 	.word	0x00000350
        /*0944*/ 	.word	0x000000ff
        /*0948*/ 	.word	0x00028c38
        /*094c*/ 	.short	0x0100
        /*094e*/ 	.byte	0x06
	.zero		1


	//   ....[5]....
        /*0950*/ 	.word	0x00000360
        /*0954*/ 	.word	0x000000ff
        /*0958*/ 	.word	0x00028c48
        /*095c*/ 	.short	0x0100
        /*095e*/ 	.byte	0x06
	.zero		1


	//   ....[6]....
        /*0960*/ 	.word	0x00000490
        /*0964*/ 	.word	0x000000ff
        /*0968*/ 	.word	0x00028c50
        /*096c*/ 	.short	0x0100
        /*096e*/ 	.byte	0x08
	.zero		1


	//   ....[7]....
        /*0970*/ 	.word	0x000004a0
        /*0974*/ 	.word	0x000000ff
        /*0978*/ 	.word	0x00028c60
        /*097c*/ 	.short	0x0100
        /*097e*/ 	.byte	0x08
	.zero		1


	//   ....[8]....
        /*0980*/ 	.word	0x000004b0
        /*0984*/ 	.word	0x000000ff
        /*0988*/ 	.word	0x00028c58
        /*098c*/ 	.short	0x0100
        /*098e*/ 	.byte	0x08
	.zero		1


	//   ....[9]....
        /*0990*/ 	.word	0x000004c0
        /*0994*/ 	.word	0x000000ff
        /*0998*/ 	.word	0x00028c68
        /*099c*/ 	.short	0x0100
        /*099e*/ 	.byte	0x08
	.zero		1


	//   ....[10]....
        /*09a0*/ 	.word	0x000005b0
        /*09a4*/ 	.word	0x000000ff
        /*09a8*/ 	.word	0x00028c70
        /*09ac*/ 	.short	0x0100
        /*09ae*/ 	.byte	0x06
	.zero		1


	//   ....[11]....
        /*09b0*/ 	.word	0x000005c0
        /*09b4*/ 	.word	0x000000ff
        /*09b8*/ 	.word	0x00028c80
        /*09bc*/ 	.short	0x0100
        /*09be*/ 	.byte	0x06
	.zero		1


	//   ....[12]....
        /*09c0*/ 	.word	0x000005d0
        /*09c4*/ 	.word	0x000000ff
        /*09c8*/ 	.word	0x00028c78
        /*09cc*/ 	.short	0x0100
        /*09ce*/ 	.byte	0x06
	.zero		1


	//   ....[13]....
        /*09d0*/ 	.word	0x000005e0
        /*09d4*/ 	.word	0x000000ff
        /*09d8*/ 	.word	0x00028c88
        /*09dc*/ 	.short	0x0100
        /*09de*/ 	.byte	0x06
	.zero		1


	//   ....[14]....
        /*09e0*/ 	.word	0x00000710
        /*09e4*/ 	.word	0x000000ff
        /*09e8*/ 	.word	0x00028c90
        /*09ec*/ 	.short	0x0100
        /*09ee*/ 	.byte	0x08
	.zero		1


	//   ....[15]....
        /*09f0*/ 	.word	0x00000720
        /*09f4*/ 	.word	0x000000ff
        /*09f8*/ 	.word	0x00028ca0
        /*09fc*/ 	.short	0x0100
        /*09fe*/ 	.byte	0x08
	.zero		1


	//   ....[16]....
        /*0a00*/ 	.word	0x00000730
        /*0a04*/ 	.word	0x000000ff
        /*0a08*/ 	.word	0x00028c98
        /*0a0c*/ 	.short	0x0100
        /*0a0e*/ 	.byte	0x08
	.zero		1


	//   ....[17]....
        /*0a10*/ 	.word	0x00000740
        /*0a14*/ 	.word	0x000000ff
        /*0a18*/ 	.word	0x00028ca8
        /*0a1c*/ 	.short	0x0100
        /*0a1e*/ 	.byte	0x08
	.zero		1


	//   ....[18]....
        /*0a20*/ 	.word	0x00000870
        /*0a24*/ 	.word	0x000000ff
        /*0a28*/ 	.word	0x00028cb0
        /*0a2c*/ 	.short	0x0100
        /*0a2e*/ 	.byte	0x08
	.zero		1


	//   ....[19]....
        /*0a30*/ 	.word	0x00000880
        /*0a34*/ 	.word	0x000000ff
        /*0a38*/ 	.word	0x00028cc0
        /*0a3c*/ 	.short	0x0100
        /*0a3e*/ 	.byte	0x08
	.zero		1


	//   ....[20]....
        /*0a40*/ 	.word	0x00000890
        /*0a44*/ 	.word	0x000000ff
        /*0a48*/ 	.word	0x00028cb8
        /*0a4c*/ 	.short	0x0100
        /*0a4e*/ 	.byte	0x08
	.zero		1


	//   ....[21]....
        /*0a50*/ 	.word	0x000008a0
        /*0a54*/ 	.word	0x000000ff
        /*0a58*/ 	.word	0x00028cc8
        /*0a5c*/ 	.short	0x0100
        /*0a5e*/ 	.byte	0x08
	.zero		1


	//   ....[22]....
        /*0a60*/ 	.word	0x00001be0
        /*0a64*/ 	.word	0x000000ff
        /*0a68*/ 	.word	0x00028c50
        /*0a6c*/ 	.short	0x010a
        /*0a6e*/ 	.byte	0x15
	.zero		1


	//   ....[23]....
        /*0a70*/ 	.word	0x00001ea0
        /*0a74*/ 	.word	0x00000000
        /*0a78*/ 	.word	0x00000000
        /*0a7c*/ 	.short	0x0101
        /*0a7e*/ 	.byte	0x3f
	.zero		1


	//   ....[24]....
        /*0a80*/ 	.word	0x000027f0
        /*0a84*/ 	.word	0x000000ff
        /*0a88*/ 	.word	0x00028c50
        /*0a8c*/ 	.short	0x010a
        /*0a8e*/ 	.byte	0x15
	.zero		1


	//   ....[25]....
        /*0a90*/ 	.word	0x00002830
        /*0a94*/ 	.word	0x000000ff
        /*0a98*/ 	.word	0x00028c50
        /*0a9c*/ 	.short	0x010a
        /*0a9e*/ 	.byte	0x15
	.zero		1


	//   ....[26]....
        /*0aa0*/ 	.word	0x00002a00
        /*0aa4*/ 	.word	0x00000000
        /*0aa8*/ 	.word	0x00000000
        /*0aac*/ 	.short	0x0101
        /*0aae*/ 	.byte	0x3f
	.zero		1


	//   ....[27]....
        /*0ab0*/ 	.word	0x00003ac0
        /*0ab4*/ 	.word	0x000000ff
        /*0ab8*/ 	.word	0x00028c00
        /*0abc*/ 	.short	0x010a
        /*0abe*/ 	.byte	0x2e
	.zero		1


	//   ....[28]....
        /*0ac0*/ 	.word	0x00003b40
        /*0ac4*/ 	.word	0x00000007
        /*0ac8*/ 	.word	0x00028c30
        /*0acc*/ 	.short	0x010a
        /*0ace*/ 	.byte	0x3f
	.zero		1


	//   ....[29]....
        /*0ad0*/ 	.word	0x00003b80
        /*0ad4*/ 	.word	0x00000007
        /*0ad8*/ 	.word	0x00028c30
        /*0adc*/ 	.short	0x010a
        /*0ade*/ 	.byte	0x3f
	.zero		1


	//   ....[30]....
        /*0ae0*/ 	.word	0x00004d80
        /*0ae4*/ 	.word	0x00000003
        /*0ae8*/ 	.word	0x00000000
        /*0aec*/ 	.short	0x0101
        /*0aee*/ 	.byte	0x3f
	.zero		1


	//   ....[31]....
        /*0af0*/ 	.word	0x000051c0
        /*0af4*/ 	.word	0x00000007
        /*0af8*/ 	.word	0x00028c50
        /*0afc*/ 	.short	0x010a
        /*0afe*/ 	.byte	0x3f
	.zero		1


	//   ....[32]....
        /*0b00*/ 	.word	0x00005200
        /*0b04*/ 	.word	0x00000007
        /*0b08*/ 	.word	0x00028c50
        /*0b0c*/ 	.short	0x010a
        /*0b0e*/ 	.byte	0x3f
	.zero		1


	//   ....[33]....
        /*0b10*/ 	.word	0x00005520
        /*0b14*/ 	.word	0x00000007
        /*0b18*/ 	.word	0x00000000
        /*0b1c*/ 	.short	0x0101
        /*0b1e*/ 	.byte	0x3f
	.zero		1


	//   ....[34]....
        /*0b20*/ 	.word	0x00005630
        /*0b24*/ 	.word	0x000000ff
        /*0b28*/ 	.word	0x00028c30
        /*0b2c*/ 	.short	0x010a
        /*0b2e*/ 	.byte	0x19
	.zero		1


	//   ....[35]....
        /*0b30*/ 	.word	0x00005670
        /*0b34*/ 	.word	0x000000ff
        /*0b38*/ 	.word	0x00028c30
        /*0b3c*/ 	.short	0x010a
        /*0b3e*/ 	.byte	0x19
	.zero		1


	//   ....[36]....
        /*0b40*/ 	.word	0x00006770
        /*0b44*/ 	.word	0x0000009f
        /*0b48*/ 	.word	0x00000000
        /*0b4c*/ 	.short	0x0101
        /*0b4e*/ 	.byte	0x3f
	.zero		1


	//   ....[37]....
        /*0b50*/ 	.word	0x00007450
        /*0b54*/ 	.word	0x000000ff
        /*0b58*/ 	.word	0x00028c50
        /*0b5c*/ 	.short	0x010a
        /*0b5e*/ 	.byte	0x19
	.zero		1


	//   ....[38]....
        /*0b60*/ 	.word	0x00007490
        /*0b64*/ 	.word	0x000000ff
        /*0b68*/ 	.word	0x00028c50
        /*0b6c*/ 	.short	0x010a
        /*0b6e*/ 	.byte	0x19
	.zero		1


	//   ....[39]....
        /*0b70*/ 	.word	0x00007730
        /*0b74*/ 	.word	0x000000b2
        /*0b78*/ 	.word	0x00000000
        /*0b7c*/ 	.short	0x0101
        /*0b7e*/ 	.byte	0x3f
	.zero		1


	//   ....[40]....
        /*0b80*/ 	.word	0x00007860
        /*0b84*/ 	.word	0x000000ff
        /*0b88*/ 	.word	0x00028c30
        /*0b8c*/ 	.short	0x010a
        /*0b8e*/ 	.byte	0x18
	.zero		1


	//   ....[41]....
        /*0b90*/ 	.word	0x000078a0
        /*0b94*/ 	.word	0x000000ff
        /*0b98*/ 	.word	0x00028c30
        /*0b9c*/ 	.short	0x010a
        /*0b9e*/ 	.byte	0x18
	.zero		1


	//   ....[42]....
        /*0ba0*/ 	.word	0x000086f0
        /*0ba4*/ 	.word	0x00000098
        /*0ba8*/ 	.word	0x00000000
        /*0bac*/ 	.short	0x0101
        /*0bae*/ 	.byte	0x3f
	.zero		1


	//   ....[43]....
        /*0bb0*/ 	.word	0x00009140
        /*0bb4*/ 	.word	0x000000ff
        /*0bb8*/ 	.word	0x00028c50
        /*0bbc*/ 	.short	0x010a
        /*0bbe*/ 	.byte	0x18
	.zero		1


	//   ....[44]....
        /*0bc0*/ 	.word	0x00009180
        /*0bc4*/ 	.word	0x000000ff
        /*0bc8*/ 	.word	0x00028c50
        /*0bcc*/ 	.short	0x010a
        /*0bce*/ 	.byte	0x18
	.zero		1


	//   ....[45]....
        /*0bd0*/ 	.word	0x00009410
        /*0bd4*/ 	.word	0x000000aa
        /*0bd8*/ 	.word	0x00000000
        /*0bdc*/ 	.short	0x0101
        /*0bde*/ 	.byte	0x3f
	.zero		1


	//   ....[46]....
        /*0be0*/ 	.word	0x0000bba0
        /*0be4*/ 	.word	0x000000ff
        /*0be8*/ 	.word	0x00000000
        /*0bec*/ 	.short	0x0101
        /*0bee*/ 	.byte	0x04
	.zero		1


	//   ....[47]....
        /*0bf0*/ 	.word	0x0000ea60
        /*0bf4*/ 	.word	0x00000000
        /*0bf8*/ 	.word	0x00028c40
        /*0bfc*/ 	.short	0x010a
        /*0bfe*/ 	.byte	0x3f
	.zero		1


	//   ....[48]....
        /*0c00*/ 	.word	0x0000f5e0
        /*0c04*/ 	.word	0x00000008
        /*0c08*/ 	.word	0x00028c00
        /*0c0c*/ 	.short	0x0107
        /*0c0e*/ 	.byte	0x3f
	.zero		1


	//   ....[49]....
        /*0c10*/ 	.word	0x0000f6e0
        /*0c14*/ 	.word	0x00000002
        /*0c18*/ 	.word	0x00028c00
        /*0c1c*/ 	.short	0x0101
        /*0c1e*/ 	.byte	0x3f
	.zero		1


	//   ....[50]....
        /*0c20*/ 	.word	0x0000f700
        /*0c24*/ 	.word	0x00000002
        /*0c28*/ 	.word	0x00028c20
        /*0c2c*/ 	.short	0x010a
        /*0c2e*/ 	.byte	0x3f
	.zero		1


	//   ....[51]....
        /*0c30*/ 	.word	0x0000f810
        /*0c34*/ 	.word	0x00000000
        /*0c38*/ 	.word	0x00028c60
        /*0c3c*/ 	.short	0x010a
        /*0c3e*/ 	.byte	0x3f
	.zero		1


	//   ....[52]....
        /*0c40*/ 	.word	0x000104f0
        /*0c44*/ 	.word	0x00000003
        /*0c48*/ 	.word	0x00028c40
        /*0c4c*/ 	.short	0x010a
        /*0c4e*/ 	.byte	0x3f
	.zero		1


	//   ....[53]....
        /*0c50*/ 	.word	0x00010750
        /*0c54*/ 	.word	0x00000003
        /*0c58*/ 	.word	0x00028c60
        /*0c5c*/ 	.short	0x010a
        /*0c5e*/ 	.byte	0x3f
	.zero		1


	//   ....[54]....
        /*0c60*/ 	.word	0x000113d0
        /*0c64*/ 	.word	0x00000004
        /*0c68*/ 	.word	0x00028c40
        /*0c6c*/ 	.short	0x010a
        /*0c6e*/ 	.byte	0x3f
	.zero		1


	//   ....[55]....
        /*0c70*/ 	.word	0x00011620
        /*0c74*/ 	.word	0x00000004
        /*0c78*/ 	.word	0x00028c60
        /*0c7c*/ 	.short	0x010a
        /*0c7e*/ 	.byte	0x3f
	.zero		1


	//   ....[56]....
        /*0c80*/ 	.word	0x00012230
        /*0c84*/ 	.word	0x00000004
        /*0c88*/ 	.word	0x00028c40
        /*0c8c*/ 	.short	0x010a
        /*0c8e*/ 	.byte	0x3f
	.zero		1


	//   ....[57]....
        /*0c90*/ 	.word	0x00012490
        /*0c94*/ 	.word	0x00000004
        /*0c98*/ 	.word	0x00028c60
        /*0c9c*/ 	.short	0x010a
        /*0c9e*/ 	.byte	0x3f
	.zero		1


	//   ....[58]....
        /*0ca0*/ 	.word	0x00013d00
        /*0ca4*/ 	.word	0x00000000
        /*0ca8*/ 	.word	0x00028c20
        /*0cac*/ 	.short	0x010a
        /*0cae*/ 	.byte	0x3f
	.zero		1


	//   ....[59]....
        /*0cb0*/ 	.word	0x00013ec0
        /*0cb4*/ 	.word	0x00000006
        /*0cb8*/ 	.word	0x00000000
        /*0cbc*/ 	.short	0x010a
        /*0cbe*/ 	.byte	0x3f
	.zero		1


	//   ....[60]....
        /*0cc0*/ 	.word	0x00013f30
        /*0cc4*/ 	.word	0x00000007
        /*0cc8*/ 	.word	0x00000000
        /*0ccc*/ 	.short	0x010a
        /*0cce*/ 	.byte	0x3f
	.zero		1


	//   ....[61]....
        /*0cd0*/ 	.word	0x00013fa0
        /*0cd4*/ 	.word	0x00000004
        /*0cd8*/ 	.word	0x00000000
        /*0cdc*/ 	.short	0x010a
        /*0cde*/ 	.byte	0x3f
	.zero		1


	//   ....[62]....
        /*0ce0*/ 	.word	0x00013fd0
        /*0ce4*/ 	.word	0x00000003
        /*0ce8*/ 	.word	0x00000000
        /*0cec*/ 	.short	0x010a
        /*0cee*/ 	.byte	0x3f
	.zero		1


	//   ....[63]....
        /*0cf0*/ 	.word	0x00014040
        /*0cf4*/ 	.word	0x00000003
        /*0cf8*/ 	.word	0x00028c50
        /*0cfc*/ 	.short	0x010a
        /*0cfe*/ 	.byte	0x3f
	.zero		1


	//   ....[64]....
        /*0d00*/ 	.word	0x000140a0
        /*0d04*/ 	.word	0x00000003
        /*0d08*/ 	.word	0x00028c50
        /*0d0c*/ 	.short	0x010a
        /*0d0e*/ 	.byte	0x3f
	.zero		1


	//   ....[65]....
        /*0d10*/ 	.word	0x00014100
        /*0d14*/ 	.word	0x00000003
        /*0d18*/ 	.word	0x00028c00
        /*0d1c*/ 	.short	0x010a
        /*0d1e*/ 	.byte	0x3f
	.zero		1


	//   ....[66]....
        /*0d20*/ 	.word	0x00014150
        /*0d24*/ 	.word	0x00000007
        /*0d28*/ 	.word	0x00028c30
        /*0d2c*/ 	.short	0x010a
        /*0d2e*/ 	.byte	0x3f
	.zero		1


	//   ....[67]....
        /*0d30*/ 	.word	0x000141a0
        /*0d34*/ 	.word	0x00000007
        /*0d38*/ 	.word	0x00028c50
        /*0d3c*/ 	.short	0x010a
        /*0d3e*/ 	.byte	0x3f
	.zero		1


	//   ....[68]....
        /*0d40*/ 	.word	0x00014200
        /*0d44*/ 	.word	0x00000006
        /*0d48*/ 	.word	0x00028c30
        /*0d4c*/ 	.short	0x010a
        /*0d4e*/ 	.byte	0x3f
	.zero		1


	//   ....[69]....
        /*0d50*/ 	.word	0x00014250
        /*0d54*/ 	.word	0x000000b2
        /*0d58*/ 	.word	0x00028c50
        /*0d5c*/ 	.short	0x010a
        /*0d5e*/ 	.byte	0x3f
	.zero		1


	//   ....[70]....
        /*0d60*/ 	.word	0x000142b0
        /*0d64*/ 	.word	0x00000006
        /*0d68*/ 	.word	0x00028c30
        /*0d6c*/ 	.short	0x010a
        /*0d6e*/ 	.byte	0x3f
	.zero		1


	//   ....[71]....
        /*0d70*/ 	.word	0x00014300
        /*0d74*/ 	.word	0x000000aa
        /*0d78*/ 	.word	0x00028c50
        /*0d7c*/ 	.short	0x010a
        /*0d7e*/ 	.byte	0x3f
	.zero		1


	//   ....[72]....
        /*0d80*/ 	.word	0x000144a0
        /*0d84*/ 	.word	0x00000000
        /*0d88*/ 	.word	0x00028c40
        /*0d8c*/ 	.short	0x010a
        /*0d8e*/ 	.byte	0x3f
	.zero		1


	//   ....[73]....
        /*0d90*/ 	.word	0x00014a10
        /*0d94*/ 	.word	0x00000002
        /*0d98*/ 	.word	0x00028c20
        /*0d9c*/ 	.short	0x010a
        /*0d9e*/ 	.byte	0x3f
	.zero		1


	//   ....[74]....
        /*0da0*/ 	.word	0x00014a60
        /*0da4*/ 	.word	0x00000000
        /*0da8*/ 	.word	0x00028c60
        /*0dac*/ 	.short	0x010a
        /*0dae*/ 	.byte	0x3f
	.zero		1


	//   ....[75]....
        /*0db0*/ 	.word	0x00014ab0
        /*0db4*/ 	.word	0x00000003
        /*0db8*/ 	.word	0x00028c40
        /*0dbc*/ 	.short	0x010a
        /*0dbe*/ 	.byte	0x3f
	.zero		1


	//   ....[76]....
        /*0dc0*/ 	.word	0x00014b00
        /*0dc4*/ 	.word	0x00000003
        /*0dc8*/ 	.word	0x00028c60
        /*0dcc*/ 	.short	0x010a
        /*0dce*/ 	.byte	0x3f
	.zero		1


	//   ....[77]....
        /*0dd0*/ 	.word	0x00014b50
        /*0dd4*/ 	.word	0x00000004
        /*0dd8*/ 	.word	0x00028c40
        /*0ddc*/ 	.short	0x010a
        /*0dde*/ 	.byte	0x3f
	.zero		1


	//   ....[78]....
        /*0de0*/ 	.word	0x00014ba0
        /*0de4*/ 	.word	0x00000004
        /*0de8*/ 	.word	0x00028c60
        /*0dec*/ 	.short	0x010a
        /*0dee*/ 	.byte	0x3f
	.zero		1


	//   ....[79]....
        /*0df0*/ 	.word	0x00014bf0
        /*0df4*/ 	.word	0x00000004
        /*0df8*/ 	.word	0x00028c40
        /*0dfc*/ 	.short	0x010a
        /*0dfe*/ 	.byte	0x3f
	.zero		1


	//   ....[80]....
        /*0e00*/ 	.word	0x00014c40
        /*0e04*/ 	.word	0x00000004
        /*0e08*/ 	.word	0x00028c60
        /*0e0c*/ 	.short	0x010a
        /*0e0e*/ 	.byte	0x3f
	.zero		1


	//   ....[81]....
        /*0e10*/ 	.word	0x000155d0
        /*0e14*/ 	.word	0x00000000
        /*0e18*/ 	.word	0x00028c20
        /*0e1c*/ 	.short	0x010a
        /*0e1e*/ 	.byte	0x3f
	.zero		1


	//   ....[82]....
        /*0e20*/ 	.word	0x00015770
        /*0e24*/ 	.word	0x00000006
        /*0e28*/ 	.word	0x00000000
        /*0e2c*/ 	.short	0x010a
        /*0e2e*/ 	.byte	0x3f
	.zero		1


	//   ....[83]....
        /*0e30*/ 	.word	0x000157c0
        /*0e34*/ 	.word	0x00000007
        /*0e38*/ 	.word	0x00000000
        /*0e3c*/ 	.short	0x010a
        /*0e3e*/ 	.byte	0x3f
	.zero		1


	//   ....[84]....
        /*0e40*/ 	.word	0x00015810
        /*0e44*/ 	.word	0x00000004
        /*0e48*/ 	.word	0x00000000
        /*0e4c*/ 	.short	0x010a
        /*0e4e*/ 	.byte	0x3f
	.zero		1


	//----- nvinfo : EIATTR_NUM_MBARRIERS
	.align		4
.L_560:
        /*0e50*/ 	.byte	0x03, 0x38
        /*0e52*/ 	.short	0x0016


	//----- nvinfo : EIATTR_EXIT_INSTR_OFFSETS
	.align		4
        /*0e54*/ 	.byte	0x04, 0x1c
        /*0e56*/ 	.short	(.L_562 - .L_561)


	//   ....[0]....
.L_561:
        /*0e58*/ 	.word	0x00000a50


	//   ....[1]....
        /*0e5c*/ 	.word	0x0000ce80


	//   ....[2]....
        /*0e60*/ 	.word	0x00014020


	//----- nvinfo : EIATTR_MAX_THREADS
	.align		4
.L_562:
        /*0e64*/ 	.byte	0x04, 0x05
        /*0e66*/ 	.short	(.L_564 - .L_563)
.L_563:
        /*0e68*/ 	.word	0x00000180
        /*0e6c*/ 	.word	0x00000001
        /*0e70*/ 	.word	0x00000001


	//----- nvinfo : EIATTR_CRS_STACK_SIZE
	.align		4
.L_564:
        /*0e74*/ 	.byte	0x04, 0x1e
        /*0e76*/ 	.short	(.L_566 - .L_565)
.L_565:
        /*0e78*/ 	.word	0x00000000


	//----- nvinfo : EIATTR_CBANK_PARAM_SIZE
	.align		4
.L_566:
        /*0e7c*/ 	.byte	0x03, 0x19
        /*0e7e*/ 	.short	0x0af0


	//----- nvinfo : EIATTR_PARAM_CBANK
	.align		4
        /*0e80*/ 	.byte	0x04, 0x0a
        /*0e82*/ 	.short	(.L_568 - .L_567)
	.align		4
.L_567:
        /*0e84*/ 	.word	index@(.nv.constant0._ZN7cutlass13device_kernelIN5flash11enable_sm90INS1_16FlashAttnFwdSm90INS1_25CollectiveMainloopFwdSm90ILi2EN4cute5tupleIJNS5_1CILi1EEES8_S8_EEENS6_IJNS7_ILi64EEESA_SA_EEELi512ENS_6half_tEfNS_4arch4Sm90ELb1ELb0ELb1ELb1ELb0ELb0ELb0ELb0ELb0ELb1ELb0ELb0EEENS1_21CollectiveEpilogueFwdINS6_IJSA_NS7_ILi512EEESA_EEES9_SC_SE_Li256ELb1ELb1ELb0ELb0EEENS1_36VarlenDynamicPersistentTileSchedulerILi64ELi64ELi256ELi128ELb0ELb1ELb1ELb1ELb1ELb1EEEEEEEEEvNT_6ParamsE)
        /*0e88*/ 	.short	0x0210
        /*0e8a*/ 	.short	0x0af0


	//----- nvinfo : EIATTR_SW_WAR
	.align		4
.L_568:
        /*0e8c*/ 	.byte	0x04, 0x36
        /*0e8e*/ 	.short	(.L_570 - .L_569)
.L_569:
        /*0e90*/ 	.word	0x00000008
.L_570:


//--------------------- .nv.info._ZN7cutlass13device_kernelIN5flash11enable_sm90INS1_16FlashAttnFwdSm90INS1_25CollectiveMainloopFwdSm90ILi2EN4cute5tupleIJNS5_1CILi1EEES8_S8_EEENS6_IJNS7_ILi64EEESA_SA_EEELi512ENS_6half_tEfNS_4arch4Sm90ELb1ELb0ELb1ELb1ELb0ELb1ELb0ELb0ELb0ELb1ELb0ELb0EEENS1_21CollectiveEpilogueFwdINS6_IJSA_NS7_ILi512EEESA_EEES9_SC_SE_Li256ELb1ELb1ELb0ELb0EEENS1_36VarlenDynamicPersistentTileSchedulerILi64ELi64ELi256ELi128ELb0ELb1ELb1ELb1ELb1ELb1EEEEEEEEEvNT_6ParamsE --------------------------
	.section	.nv.info._ZN7cutlass13device_kernelIN5flash11enable_sm90INS1_16FlashAttnFwdSm90INS1_25CollectiveMainloopFwdSm90ILi2EN4cute5tupleIJNS5_1CILi1EEES8_S8_EEENS6_IJNS7_ILi64EEESA_SA_EEELi512ENS_6half_tEfNS_4arch4Sm90ELb1ELb0ELb1ELb1ELb0ELb1ELb0ELb0ELb0ELb1ELb0ELb0EEENS1_21CollectiveEpilogueFwdINS6_IJSA_NS7_ILi512EEESA_EEES9_SC_SE_Li256ELb1ELb1ELb0ELb0EEENS1_36VarlenDynamicPersistentTileSchedulerILi64ELi64ELi256ELi128ELb0ELb1ELb1ELb1ELb1ELb1EEEEEEEEEvNT_6ParamsE,"",@"SHT_CUDA_INFO"
	.sectionflags	@""
	.align	4


	//----- nvinfo : EIATTR_CUDA_API_VERSION
	.align		4
        /*0000*/ 	.byte	0x04, 0x37
        /*0002*/ 	.short	(.L_572 - .L_571)
.L_571:
        /*0004*/ 	.word	0x00000082


	//----- nvinfo : EIATTR_KPARAM_INFO
	.align		4
.L_572:
        /*0008*/ 	.byte	0x04, 0x17
        /*000a*/ 	.short	(.L_574 - .L_573)
.L_573:
        /*000c*/ 	.word	0x00000000
        /*0010*/ 	.short	0x0000
        /*0012*/ 	.short	0x0070
        /*0014*/ 	.byte	0x00, 0xf0, 0x01, 0x2a


	//----- nvinfo : EIATTR_SPARSE_MMA_MASK
	.align		4
.L_574:
        /*0018*/ 	.byte	0x03, 0x50
        /*001a*/ 	.short	0x0000


	//----- nvinfo : EIATTR_MAXREG_COUNT
	.align		4
        /*001c*/ 	.byte	0x03, 0x1b
        /*001e*/ 	.short	0x00a8


	//----- nvinfo : EIATTR_NUM_BARRIERS
	.align		4
        /*0020*/ 	.byte	0x02, 0x4c
        /*0022*/ 	.byte	0x10
	.zero		1


	//----- nvinfo : EIATTR_EXTERNS
	.align		4
        /*0024*/ 	.byte	0x04, 0x0f
        /*0026*/ 	.short	(.L_576 - .L_575)


	//   ....[0]....
	.align		4
.L_575:
        /*0028*/ 	.word	index@(__assertfail)


	//----- nvinfo : EIATTR_ANNOTATIONS
	.align		4
.L_576:
        /*002c*/ 	.byte	0x04, 0x55
        /*002e*/ 	.short	(.L_578 - .L_577)


	//   ....[0]....
.L_577:
        /* <DEDUP_REMOVED lines=100> */


	//----- nvinfo : EIATTR_MERCURY_ISA_VERSION
	.align		4
.L_578:
        /*0658*/ 	.byte	0x03, 0x5f
        /*065a*/ 	.short	0x0101


	//----- nvinfo : EIATTR_UNUSED_LOAD_BYTE_OFFSET
	.align		4
        /*065c*/ 	.byte	0x04, 0x44
        /*065e*/ 	.short	(.L_580 - .L_579)


	//   ....[0]....
.L_579:
        /*0660*/ 	.word	0x00000a90
        /*0664*/ 	.word	0x0000fff0


	//   ....[1]....
        /*0668*/ 	.word	0x0000ff30
        /*066c*/ 	.word	0x0000fff0


	//----- nvinfo : EIATTR_INT_WARP_WIDE_INSTR_OFFSETS
	.align		4
.L_580:
        /*0670*/ 	.byte	0x04, 0x31
        /*0672*/ 	.short	(.L_582 - .L_581)


	//   ....[0]....
.L_581:
        /*0674*/ 	.word	0x00000190


	//   ....[1]....
        /*0678*/ 	.word	0x000001d0


	//   ....[2]....
        /*067c*/ 	.word	0x000002a0


	//   ....[3]....
        /*0680*/ 	.word	0x00015e70


	//   ....[4]....
        /*0684*/ 	.word	0x00015f00


	//   ....[5]....
        /*0688*/ 	.word	0x0001abe0


	//   ....[6]....
        /*068c*/ 	.word	0x0001ac70


	//----- nvinfo : EIATTR_COOP_GROUP_MASK_REGIDS
	.align		4
.L_582:
        /*0690*/ 	.byte	0x04, 0x29
        /*0692*/ 	.short	(.L_584 - .L_583)


	//   ....[0]....
.L_583:
        /*0694*/ 	.word	0xffffffff


	//   ....[1]....
        /*0698*/ 	.word	0xffffffff


	//   ....[2]....
        /*069c*/ 	.word	0xffffffff


	//   ....[3]....
        /*06a0*/ 	.word	0xffffffff


	//   ....[4]....
        /*06a4*/ 	.word	0xffffffff


	//   ....[5]....
        /*06a8*/ 	.word	0xffffffff


	//   ....[6]....
        /*06ac*/ 	.word	0xffffffff


	//   ....[7]....
        /*06b0*/ 	.word	0xffffffff


	//   ....[8]....
        /*06b4*/ 	.word	0xffffffff


	//   ....[9]....
        /*06b8*/ 	.word	0xffffffff


	//   ....[10]....
        /*06bc*/ 	.word	0xffffffff


	//   ....[11]....
        /*06c0*/ 	.word	0xffffffff


	//   ....[12]....
        /*06c4*/ 	.word	0xffffffff


	//   ....[13]....
        /*06c8*/ 	.word	0xffffffff


	//   ....[14]....
        /*06cc*/ 	.word	0xffffffff


	//   ....[15]....
        /*06d0*/ 	.word	0xffffffff


	//   ....[16]....
        /*06d4*/ 	.word	0xffffffff


	//   ....[17]....
        /*06d8*/ 	.word	0xffffffff


	//   ....[18]....
        /*06dc*/ 	.word	0xffffffff


	//   ....[19]....
        /*06e0*/ 	.word	0xffffffff


	//   ....[20]....
        /*06e4*/ 	.word	0xffffffff


	//   ....[21]....
        /*06e8*/ 	.word	0xffffffff


	//   ....[22]....
        /*06ec*/ 	.word	0xffffffff


	//   ....[23]....
        /*06f0*/ 	.word	0xffffffff


	//   ....[24]....
        /*06f4*/ 	.word	0xffffffff


	//   ....[25]....
        /*06f8*/ 	.word	0xffffffff


	//   ....[26]....
        /*06fc*/ 	.word	0xffffffff


	//   ....[27]....
        /*0700*/ 	.word	0xffffffff


	//   ....[28]....
        /*0704*/ 	.word	0xffffffff


	//   ....[29]....
        /*0708*/ 	.word	0xffffffff


	//   ....[30]....
        /*070c*/ 	.word	0xffffffff


	//   ....[31]....
        /*0710*/ 	.word	0xffffffff


	//   ....[32]....
        /*0714*/ 	.word	0xffffffff


	//   ....[33]....
        /*0718*/ 	.word	0xffffffff


	//   ....[34]....
        /*071c*/ 	.word	0xffffffff


	//   ....[35]....
        /*0720*/ 	.word	0xffffffff


	//   ....[36]....
        /*0724*/ 	.word	0xffffffff


	//   ....[37]....
        /*0728*/ 	.word	0xffffffff


	//   ....[38]....
        /*072c*/ 	.word	0xffffffff


	//   ....[39]....
        /*0730*/ 	.word	0xffffffff


	//   ....[40]....
        /*0734*/ 	.word	0xffffffff


	//   ....[41]....
        /*0738*/ 	.word	0xffffffff


	//   ....[42]....
        /*073c*/ 	.word	0xffffffff


	//   ....[43]....
        /*0740*/ 	.word	0xffffffff


	//   ....[44]....
        /*0744*/ 	.word	0xffffffff


	//   ....[45]....
        /*0748*/ 	.word	0xffffffff


	//   ....[46]....
        /*074c*/ 	.word	0xffffffff


	//   ....[47]....
        /*0750*/ 	.word	0xffffffff


	//   ....[48]....
        /*0754*/ 	.word	0xffffffff


	//   ....[49]....
        /*0758*/ 	.word	0xffffffff


	//   ....[50]....
        /*075c*/ 	.word	0xffffffff


	//   ....[51]....
        /*0760*/ 	.word	0xffffffff


	//   ....[52]....
        /*0764*/ 	.word	0xffffffff


	//   ....[53]....
        /*0768*/ 	.word	0xffffffff


	//   ....[54]....
        /*076c*/ 	.word	0xffffffff


	//   ....[55]....
        /*0770*/ 	.word	0xffffffff


	//   ....[56]....
        /*0774*/ 	.word	0xffffffff


	//   ....[57]....
        /*0778*/ 	.word	0xffffffff


	//   ....[58]....
        /*077c*/ 	.word	0xffffffff


	//   ....[59]....
        /*0780*/ 	.word	0xffffffff


	//   ....[60]....
        /*0784*/ 	.word	0xffffffff


	//   ....[61]....
        /*0788*/ 	.word	0xffffffff


	//   ....[62]....
        /*078c*/ 	.word	0xffffffff


	//   ....[63]....
        /*0790*/ 	.word	0xffffffff


	//   ....[64]....
        /*0794*/ 	.word	0xffffffff


	//   ....[65]....
        /*0798*/ 	.word	0xffffffff


	//   ....[66]....
        /*079c*/ 	.word	0xffffffff


	//   ....[67]....
        /*07a0*/ 	.word	0xffffffff


	//   ....[68]....
        /*07a4*/ 	.word	0xffffffff


	//   ....[69]....
        /*07a8*/ 	.word	0xffffffff


	//   ....[70]....
        /*07ac*/ 	.word	0xffffffff


	//   ....[71]....
        /*07b0*/ 	.word	0xffffffff


	//   ....[72]....
        /*07b4*/ 	.word	0xffffffff


	//   ....[73]....
        /*07b8*/ 	.word	0xffffffff


	//   ....[74]....
        /*07bc*/ 	.word	0xffffffff


	//   ....[75]....
        /*07c0*/ 	.word	0xffffffff


	//   ....[76]....
        /*07c4*/ 	.word	0xffffffff


	//   ....[77]....
        /*07c8*/ 	.word	0xffffffff


	//   ....[78]....
        /*07cc*/ 	.word	0xffffffff


	//   ....[79]....
        /*07d0*/ 	.word	0xffffffff


	//   ....[80]....
        /*07d4*/ 	.word	0xffffffff


	//   ....[81]....
        /*07d8*/ 	.word	0xffffffff


	//   ....[82]....
        /*07dc*/ 	.word	0xffffffff


	//   ....[83]....
        /*07e0*/ 	.word	0xffffffff


	//   ....[84]....
        /*07e4*/ 	.word	0xffffffff


	//   ....[85]....
        /*07e8*/ 	.word	0xffffffff


	//   ....[86]....
        /*07ec*/ 	.word	0xffffffff


	//   ....[87]....
        /*07f0*/ 	.word	0xffffffff


	//   ....[88]....
        /*07f4*/ 	.word	0xffffffff


	//   ....[89]....
        /*07f8*/ 	.word	0xffffffff


	//   ....[90]....
        /*07fc*/ 	.word	0xffffffff


	//   ....[91]....
        /*0800*/ 	.word	0xffffffff


	//   ....[92]....
        /*0804*/ 	.word	0xffffffff


	//   ....[93]....
        /*0808*/ 	.word	0xffffffff


	//   ....[94]....
        /*080c*/ 	.word	0xffffffff


	//   ....[95]....
        /*0810*/ 	.word	0xffffffff


	//   ....[96]....
        /*0814*/ 	.word	0xffffffff


	//   ....[97]....
        /*0818*/ 	.word	0xffffffff


	//   ....[98]....
        /*081c*/ 	.word	0xffffffff


	//   ....[99]....
        /*0820*/ 	.word	0xffffffff


	//   ....[100]....
        /*0824*/ 	.word	0xffffffff


	//   ....[101]....
        /*0828*/ 	.word	0xffffffff


	//   ....[102]....
        /*082c*/ 	.word	0xffffffff


	//   ....[103]....
        /*0830*/ 	.word	0xffffffff


	//   ....[104]....
        /*0834*/ 	.word	0xffffffff


	//   ....[105]....
        /*0838*/ 	.word	0x0500000f


	//   ....[106]....
        /*083c*/ 	.word	0x0500000f


	//   ....[107]....
        /*0840*/ 	.word	0x0500000f


	//   ....[108]....
        /*0844*/ 	.word	0x0500000f


	//   ....[109]....
        /*0848*/ 	.word	0x0500000f


	//   ....[110]....
        /*084c*/ 	.word	0x0500000f


	//   ....[111]....
        /*0850*/ 	.word	0x0500000f


	//   ....[112]....
        /*0854*/ 	.word	0x0500000f


	//   ....[113]....
        /*0858*/ 	.word	0x0500000f


	//   ....[114]....
        /*085c*/ 	.word	0x0500000f


	//   ....[115]....
        /*0860*/ 	.word	0x0500000f


	//   ....[116]....
        /*0864*/ 	.word	0x0500000f


	//   ....[117]....
        /*0868*/ 	.word	0x0500000f


	//   ....[118]....
        /*086c*/ 	.word	0x0500000f


	//   ....[119]....
        /*0870*/ 	.word	0x0500000f


	//   ....[120]....
        /*0874*/ 	.word	0x0500000f


	//   ....[121]....
        /*0878*/ 	.word	0x0500000f


	//   ....[122]....
        /*087c*/ 	.word	0x0500000f


	//   ....[123]....
        /*0880*/ 	.word	0x0500000f


	//   ....[124]....
        /*0884*/ 	.word	0x0500000f


	//   ....[125]....
        /*0888*/ 	.word	0x0500000f


	//   ....[126]....
        /*088c*/ 	.word	0x0500000f


	//   ....[127]....
        /*0890*/ 	.word	0x0500000f


	//   ....[128]....
        /*0894*/ 	.word	0x0500000f


	//   ....[129]....
        /*0898*/ 	.word	0x0500000f


	//   ....[130]....
        /*089c*/ 	.word	0x0500000f


	//   ....[131]....
        /*08a0*/ 	.word	0x0500000f


	//   ....[132]....
        /*08a4*/ 	.word	0x0500000f


	//   ....[133]....
        /*08a8*/ 	.word	0x0500000f


	//   ....[134]....
        /*08ac*/ 	.word	0x0500000f


	//   ....[135]....
        /*08b0*/ 	.word	0x0500000f


	//   ....[136]....
        /*08b4*/ 	.word	0x0500000f


	//   ....[137]....
        /*08b8*/ 	.word	0x0500000f


	//   ....[138]....
        /*08bc*/ 	.word	0x0500000f


	//   ....[139]....
        /*08c0*/ 	.word	0x0500000f


	//   ....[140]....
        /*08c4*/ 	.word	0x0500000f


	//   ....[141]....
        /*08c8*/ 	.word	0x0500000f


	//   ....[142]....
        /*08cc*/ 	.word	0x0500000f


	//   ....[143]....
        /*08d0*/ 	.word	0x0500000f


	//   ....[144]....
        /*08d4*/ 	.word	0x0500000f


	//   ....[145]....
        /*08d8*/ 	.word	0x0500000f


	//   ....[146]....
        /*08dc*/ 	.word	0x0500000f


	//   ....[147]....
        /*08e0*/ 	.word	0x0500000f


	//   ....[148]....
        /*08e4*/ 	.word	0x0500000f


	//----- nvinfo : EIATTR_COOP_GROUP_INSTR_OFFSETS
	.align		4
.L_584:
        /*08e8*/ 	.byte	0x04, 0x28
        /*08ea*/ 	.short	(.L_586 - .L_585)


	//   ....[0]....
.L_585:
        /*08ec*/ 	.word	0x00000060


	//   ....[1]....
        /*08f0*/ 	.word	0x000001a0


	//   ....[2]....
        /*08f4*/ 	.word	0x000001e0


	//   ....[3]....
        /*08f8*/ 	.word	0x000003d0


	//   ....[4]....
        /*08fc*/ 	.word	0x00000530


	//   ....[5]....
        /*0900*/ 	.word	0x00000650


	//   ....[6]....
        /*0904*/ 	.word	0x000007b0


	//   ....[7]....
        /*0908*/ 	.word	0x000047b0


	//   ....[8]....
        /*090c*/ 	.word	0x00006710


	//   ....[9]....
        /*0910*/ 	.word	0x00006e30


	//   ....[10]....
        /*0914*/ 	.word	0x00006e40


	//   ....[11]....
        /*0918*/ 	.word	0x00006e50


	//   ....[12]....
        /*091c*/ 	.word	0x00006e60


	//   ....[13]....
        /*0920*/ 	.word	0x00007170


	//   ....[14]....
        /*0924*/ 	.word	0x00007180


	//   ....[15]....
        /*0928*/ 	.word	0x00007190


	//   ....[16]....
        /*092c*/ 	.word	0x000071a0


	//   ....[17]....
        /*0930*/ 	.word	0x00008370


	//   ....[18]....
        /*0934*/ 	.word	0x00008380


	//   ....[19]....
        /*0938*/ 	.word	0x00008390


	//   ....[20]....
        /*093c*/ 	.word	0x000083a0


	//   ....[21]....
        /*0940*/ 	.word	0x00008610


	//   ....[22]....
        /*0944*/ 	.word	0x00008620


	//   ....[23]....
        /*0948*/ 	.word	0x00008630


	//   ....[24]....
        /*094c*/ 	.word	0x00008640


	//   ....[25]....
        /*0950*/ 	.word	0x00009a60


	//   ....[26]....
        /*0954*/ 	.word	0x00009c20


	//   ....[27]....
        /*0958*/ 	.word	0x0000a170


	//   ....[28]....
        /*095c*/ 	.word	0x0000a220


	//   ....[29]....
        /*0960*/ 	.word	0x0000a610


	//   ....[30]....
        /*0964*/ 	.word	0x0000a6d0


	//   ....[31]....
        /*0968*/ 	.word	0x0000b140


	//   ....[32]....
        /*096c*/ 	.word	0x0000b360


	//   ....[33]....
        /*0970*/ 	.word	0x0000b440


	//   ....[34]....
        /*0974*/ 	.word	0x0000bf60


	//   ....[35]....
        /*0978*/ 	.word	0x0000bfd0


	//   ....[36]....
        /*097c*/ 	.word	0x0000c760


	//   ....[37]....
        /*0980*/ 	.word	0x0000c880


	//   ....[38]....
        /*0984*/ 	.word	0x0000d5a0


	//   ....[39]....
        /*0988*/ 	.word	0x0000ddc0


	//   ....[40]....
        /*098c*/ 	.word	0x0000de20


	//   ....[41]....
        /*0990*/ 	.word	0x0000e6b0


	//   ....[42]....
        /*0994*/ 	.word	0x0000e710


	//   ....[43]....
        /*0998*/ 	.word	0x0000f3f0


	//   ....[44]....
        /*099c*/ 	.word	0x0000f440


	//   ....[45]....
        /*09a0*/ 	.word	0x0000f480


	//   ....[46]....
        /*09a4*/ 	.word	0x0000f4e0


	//   ....[47]....
        /*09a8*/ 	.word	0x0000f500


	//   ....[48]....
        /*09ac*/ 	.word	0x00010ee0


	//   ....[49]....
        /*09b0*/ 	.word	0x000113d0


	//   ....[50]....
        /*09b4*/ 	.word	0x00011400


	//   ....[51]....
        /*09b8*/ 	.word	0x00011430


	//   ....[52]....
        /*09bc*/ 	.word	0x00011440


	//   ....[53]....
        /*09c0*/ 	.word	0x00011a30


	//   ....[54]....
        /*09c4*/ 	.word	0x00011aa0


	//   ....[55]....
        /*09c8*/ 	.word	0x00011d20


	//   ....[56]....
        /*09cc*/ 	.word	0x00011d40


	//   ....[57]....
        /*09d0*/ 	.word	0x00012890


	//   ....[58]....
        /*09d4*/ 	.word	0x000128b0


	//   ....[59]....
        /*09d8*/ 	.word	0x00012ae0


	//   ....[60]....
        /*09dc*/ 	.word	0x00012b00


	//   ....[61]....
        /*09e0*/ 	.word	0x00012db0


	//   ....[62]....
        /*09e4*/ 	.word	0x00012f80


	//   ....[63]....
        /*09e8*/ 	.word	0x00012fb0


	//   ....[64]....
        /*09ec*/ 	.word	0x00012fe0


	//   ....[65]....
        /*09f0*/ 	.word	0x00013010


	//   ....[66]....
        /*09f4*/ 	.word	0x00013040


	//   ....[67]....
        /*09f8*/ 	.word	0x00013070


	//   ....[68]....
        /*09fc*/ 	.word	0x000131e0


	//   ....[69]....
        /*0a00*/ 	.word	0x00013210


	//   ....[70]....
        /*0a04*/ 	.word	0x00013240


	//   ....[71]....
        /*0a08*/ 	.word	0x00013270


	//   ....[72]....
        /*0a0c*/ 	.word	0x000132a0


	//   ....[73]....
        /*0a10*/ 	.word	0x000132d0


	//   ....[74]....
        /*0a14*/ 	.word	0x00013370


	//   ....[75]....
        /*0a18*/ 	.word	0x000133d0


	//   ....[76]....
        /*0a1c*/ 	.word	0x00013460


	//   ....[77]....
        /*0a20*/ 	.word	0x00014260


	//   ....[78]....
        /*0a24*/ 	.word	0x00016470


	//   ....[79]....
        /*0a28*/ 	.word	0x00017020


	//   ....[80]....
        /*0a2c*/ 	.word	0x00017030


	//   ....[81]....
        /*0a30*/ 	.word	0x00017050


	//   ....[82]....
        /*0a34*/ 	.word	0x000170f0


	//   ....[83]....
        /*0a38*/ 	.word	0x00017120


	//   ....[84]....
        /*0a3c*/ 	.word	0x00017190


	//   ....[85]....
        /*0a40*/ 	.word	0x000171a0


	//   ....[86]....
        /*0a44*/ 	.word	0x00017210


	//   ....[87]....
        /*0a48*/ 	.word	0x0001ae70


	//   ....[88]....
        /*0a4c*/ 	.word	0x0001aed0


	//   ....[89]....
        /*0a50*/ 	.word	0x0001af00


	//   ....[90]....
        /*0a54*/ 	.word	0x0001af30


	//   ....[91]....
        /*0a58*/ 	.word	0x0001af60


	//   ....[92]....
        /*0a5c*/ 	.word	0x0001af90


	//   ....[93]....
        /*0a60*/ 	.word	0x0001afc0


	//   ....[94]....
        /*0a64*/ 	.word	0x0001afd0


	//   ....[95]....
        /*0a68*/ 	.word	0x0001b150


	//   ....[96]....
        /*0a6c*/ 	.word	0x0001b180


	//   ....[97]....
        /*0a70*/ 	.word	0x0001b1b0


	//   ....[98]....
        /*0a74*/ 	.word	0x0001b1e0


	//   ....[99]....
        /*0a78*/ 	.word	0x0001b210


	//   ....[100]....
        /*0a7c*/ 	.word	0x0001b240


	//   ....[101]....
        /*0a80*/ 	.word	0x0001b300


	//   ....[102]....
        /*0a84*/ 	.word	0x0001b320


	//   ....[103]....
        /*0a88*/ 	.word	0x0001b390


	//   ....[104]....
        /*0a8c*/ 	.word	0x0001ba60


	//   ....[105]....
        /*0a90*/ 	.word	0x0001bf40


	//   ....[106]....
        /*0a94*/ 	.word	0x0001bfd0


	//   ....[107]....
        /*0a98*/ 	.word	0x0001c020


	//   ....[108]....
        /*0a9c*/ 	.word	0x0001c070


	//   ....[109]....
        /*0aa0*/ 	.word	0x0001c100


	//   ....[110]....
        /*0aa4*/ 	.word	0x0001c190


	//   ....[111]....
        /*0aa8*/ 	.word	0x0001c1e0


	//   ....[112]....
        /*0aac*/ 	.word	0x0001c230


	//   ....[113]....
        /*0ab0*/ 	.word	0x0001c310


	//   ....[114]....
        /*0ab4*/ 	.word	0x0001c3a0


	//   ....[115]....
        /*0ab8*/ 	.word	0x0001c3f0


	//   ....[116]....
        /*0abc*/ 	.word	0x0001c450


	//   ....[117]....
        /*0ac0*/ 	.word	0x0001c4f0


	//   ....[118]....
        /*0ac4*/ 	.word	0x0001c580


	//   ....[119]....
        /*0ac8*/ 	.word	0x0001c5d0


	//   ....[120]....
        /*0acc*/ 	.word	0x0001c620


	//   ....[121]....
        /*0ad0*/ 	.word	0x0001c930


	//   ....[122]....
        /*0ad4*/ 	.word	0x0001cc20


	//   ....[123]....
        /*0ad8*/ 	.word	0x0001cdd0


	//   ....[124]....
        /*0adc*/ 	.word	0x0001ce20


	//   ....[125]....
        /*0ae0*/ 	.word	0x0001ce80


	//   ....[126]....
        /*0ae4*/ 	.word	0x0001cf20


	//   ....[127]....
        /*0ae8*/ 	.word	0x0001cfd0


	//   ....[128]....
        /*0aec*/ 	.word	0x0001d070


	//   ....[129]....
        /*0af0*/ 	.word	0x0001d130


	//   ....[130]....
        /*0af4*/ 	.word	0x0001d210


	//   ....[131]....
        /*0af8*/ 	.word	0x0001d540


	//   ....[132]....
        /*0afc*/ 	.word	0x0001d5e0


	//   ....[133]....
        /*0b00*/ 	.word	0x0001d700


	//   ....[134]....
        /*0b04*/ 	.word	0x0001d770


	//   ....[135]....
        /*0b08*/ 	.word	0x0001d7f0


	//   ....[136]....
        /*0b0c*/ 	.word	0x0001d870


	//   ....[137]....
        /*0b10*/ 	.word	0x0001d8f0


	//   ....[138]....
        /*0b14*/ 	.word	0x0001d980


	//   ....[139]....
        /*0b18*/ 	.word	0x0001da20


	//   ....[140]....
        /*0b1c*/ 	.word	0x0001dac0


	//   ....[141]....
        /*0b20*/ 	.word	0x0001db30


	//   ....[142]....
        /*0b24*/ 	.word	0x0001dba0


	//   ....[143]....
        /*0b28*/ 	.word	0x0001dc10


	//   ....[144]....
        /*0b2c*/ 	.word	0x0001dc90


	//   ....[145]....
        /*0b30*/ 	.word	0x0001dd10


	//   ....[146]....
        /*0b34*/ 	.word	0x0001ddb0


	//   ....[147]....
        /*0b38*/ 	.word	0x0001de40


	//   ....[148]....
        /*0b3c*/ 	.word	0x0001df70


	//----- nvinfo : EIATTR_REG_RECONFIG
	.align		4
.L_586:
        /*0b40*/ 	.byte	0x01, 0x54
	.zero		2


	//----- nvinfo : EIATTR_SYSCALL_OFFSETS
	.align		4
        /*0b44*/ 	.byte	0x04, 0x46
        /*0b46*/ 	.short	(.L_588 - .L_587)


	//   ....[0]....
.L_587:
        /*0b48*/ 	.word	0x00001a10


	//   ....[1]....
        /*0b4c*/ 	.word	0x00001b60


	//   ....[2]....
        /*0b50*/ 	.word	0x000068c0


	//   ....[3]....
        /*0b54*/ 	.word	0x00006be0


	//   ....[4]....
        /*0b58*/ 	.word	0x00016070


	//   ....[5]....
        /*0b5c*/ 	.word	0x000161d0


	//   ....[6]....
        /*0b60*/ 	.word	0x000162d0


	//   ....[7]....
        /*0b64*/ 	.word	0x00016c40


	//----- nvinfo : EIATTR_MBARRIER_INSTR_OFFSETS
	.align		4
.L_588:
        /*0b68*/ 	.byte	0x04, 0x39
        /*0b6a*/ 	.short	(.L_590 - .L_589)


	//   ....[0]....
.L_589:
        /*0b6c*/ 	.word	0x000002c0
        /*0b70*/ 	.word	0x000000ff
        /*0b74*/ 	.word	0x00028c00
        /*0b78*/ 	.short	0x0100
        /*0b7a*/ 	.byte	0x08
	.zero		1


	//   ....[1]....
        /*0b7c*/ 	.word	0x000002d0
        /*0b80*/ 	.word	0x000000ff
        /*0b84*/ 	.word	0x00028c20
        /*0b88*/ 	.short	0x0100
        /*0b8a*/ 	.byte	0x08
	.zero		1


	//   ....[2]....
        /*0b8c*/ 	.word	0x00000380
        /*0b90*/ 	.word	0x000000ff
        /*0b94*/ 	.word	0x00028c30
        /*0b98*/ 	.short	0x0100
        /*0b9a*/ 	.byte	0x06
	.zero		1


	//   ....[3]....
        /*0b9c*/ 	.word	0x00000390
        /*0ba0*/ 	.word	0x000000ff
        /*0ba4*/ 	.word	0x00028c40
        /*0ba8*/ 	.short	0x0100
        /*0baa*/ 	.byte	0x06
	.zero		1


	//   ....[4]....
        /*0bac*/ 	.word	0x000003a0
        /*0bb0*/ 	.word	0x000000ff
        /*0bb4*/ 	.word	0x00028c38
        /*0bb8*/ 	.short	0x0100
        /*0bba*/ 	.byte	0x06
	.zero		1


	//   ....[5]....
        /*0bbc*/ 	.word	0x000003b0
        /*0bc0*/ 	.word	0x000000ff
        /*0bc4*/ 	.word	0x00028c48
        /*0bc8*/ 	.short	0x0100
        /*0bca*/ 	.byte	0x06
	.zero		1


	//   ....[6]....
        /*0bcc*/ 	.word	0x000004e0
        /*0bd0*/ 	.word	0x000000ff
        /*0bd4*/ 	.word	0x00028c50
        /*0bd8*/ 	.short	0x0100
        /*0bda*/ 	.byte	0x08
	.zero		1


	//   ....[7]....
        /*0bdc*/ 	.word	0x000004f0
        /*0be0*/ 	.word	0x000000ff
        /*0be4*/ 	.word	0x00028c60
        /*0be8*/ 	.short	0x0100
        /*0bea*/ 	.byte	0x08
	.zero		1


	//   ....[8]....
        /*0bec*/ 	.word	0x00000500
        /*0bf0*/ 	.word	0x000000ff
        /*0bf4*/ 	.word	0x00028c58
        /*0bf8*/ 	.short	0x0100
        /*0bfa*/ 	.byte	0x08
	.zero		1


	//   ....[9]....
        /*0bfc*/ 	.word	0x00000510
        /*0c00*/ 	.word	0x000000ff
        /*0c04*/ 	.word	0x00028c68
        /*0c08*/ 	.short	0x0100
        /*0c0a*/ 	.byte	0x08
	.zero		1


	//   ....[10]....
        /*0c0c*/ 	.word	0x00000600
        /*0c10*/ 	.word	0x000000ff
        /*0c14*/ 	.word	0x00028c70
        /*0c18*/ 	.short	0x0100
        /*0c1a*/ 	.byte	0x06
	.zero		1


	//   ....[11]....
        /*0c1c*/ 	.word	0x00000610
        /*0c20*/ 	.word	0x000000ff
        /*0c24*/ 	.word	0x00028c80
        /*0c28*/ 	.short	0x0100
        /*0c2a*/ 	.byte	0x06
	.zero		1


	//   ....[12]....
        /*0c2c*/ 	.word	0x00000620
        /*0c30*/ 	.word	0x000000ff
        /*0c34*/ 	.word	0x00028c78
        /*0c38*/ 	.short	0x0100
        /*0c3a*/ 	.byte	0x06
	.zero		1


	//   ....[13]....
        /*0c3c*/ 	.word	0x00000630
        /*0c40*/ 	.word	0x000000ff
        /*0c44*/ 	.word	0x00028c88
        /*0c48*/ 	.short	0x0100
        /*0c4a*/ 	.byte	0x06
	.zero		1


	//   ....[14]....
        /*0c4c*/ 	.word	0x00000760
        /*0c50*/ 	.word	0x000000ff
        /*0c54*/ 	.word	0x00028c90
        /*0c58*/ 	.short	0x0100
        /*0c5a*/ 	.byte	0x08
	.zero		1


	//   ....[15]....
        /*0c5c*/ 	.word	0x00000770
        /*0c60*/ 	.word	0x000000ff
        /*0c64*/ 	.word	0x00028ca0
        /*0c68*/ 	.short	0x0100
        /*0c6a*/ 	.byte	0x08
	.zero		1


	//   ....[16]....
        /*0c6c*/ 	.word	0x00000780
        /*0c70*/ 	.word	0x000000ff
        /*0c74*/ 	.word	0x00028c98
        /*0c78*/ 	.short	0x0100
        /*0c7a*/ 	.byte	0x08
	.zero		1


	//   ....[17]....
        /*0c7c*/ 	.word	0x00000790
        /*0c80*/ 	.word	0x000000ff
        /*0c84*/ 	.word	0x00028ca8
        /*0c88*/ 	.short	0x0100
        /*0c8a*/ 	.byte	0x08
	.zero		1


	//   ....[18]....
        /*0c8c*/ 	.word	0x000008c0
        /*0c90*/ 	.word	0x000000ff
        /*0c94*/ 	.word	0x00028cb0
        /*0c98*/ 	.short	0x0100
        /*0c9a*/ 	.byte	0x08
	.zero		1


	//   ....[19]....
        /*0c9c*/ 	.word	0x000008d0
        /*0ca0*/ 	.word	0x000000ff
        /*0ca4*/ 	.word	0x00028cc0
        /*0ca8*/ 	.short	0x0100
        /*0caa*/ 	.byte	0x08
	.zero		1


	//   ....[20]....
        /*0cac*/ 	.word	0x000008e0
        /*0cb0*/ 	.word	0x000000ff
        /*0cb4*/ 	.word	0x00028cb8
        /*0cb8*/ 	.short	0x0100
        /*0cba*/ 	.byte	0x08
	.zero		1


	//   ....[21]....
        /*0cbc*/ 	.word	0x000008f0
        /*0cc0*/ 	.word	0x000000ff
        /*0cc4*/ 	.word	0x00028cc8
        /*0cc8*/ 	.short	0x0100
        /*0cca*/ 	.byte	0x08
	.zero		1


	//   ....[22]....
        /*0ccc*/ 	.word	0x00002720
        /*0cd0*/ 	.word	0x00000044
        /*0cd4*/ 	.word	0x00028c90
        /*0cd8*/ 	.short	0x010a
        /*0cda*/ 	.byte	0x3f
	.zero		1


	//   ....[23]....
        /*0cdc*/ 	.word	0x000030a0
        /*0ce0*/ 	.word	0x00000044
        /*0ce4*/ 	.word	0x00028c90
        /*0ce8*/ 	.short	0x010a
        /*0cea*/ 	.byte	0x3f
	.zero		1


	//   ....[24]....
        /*0cec*/ 	.word	0x00003910
        /*0cf0*/ 	.word	0x00000044
        /*0cf4*/ 	.word	0x00028c90
        /*0cf8*/ 	.short	0x010a
        /*0cfa*/ 	.byte	0x3f
	.zero		1


	//   ....[25]....
        /*0cfc*/ 	.word	0x00003b10
        /*0d00*/ 	.word	0x00000004
        /*0d04*/ 	.word	0x00000000
        /*0d08*/ 	.short	0x0101
        /*0d0a*/ 	.byte	0x3f
	.zero		1


	//   ....[26]....
        /*0d0c*/ 	.word	0x00003b50
        /*0d10*/ 	.word	0x00000044
        /*0d14*/ 	.word	0x00028cb0
        /*0d18*/ 	.short	0x010a
        /*0d1a*/ 	.byte	0x3f
	.zero		1


	//   ....[27]....
        /*0d1c*/ 	.word	0x00004180
        /*0d20*/ 	.word	0x00000044
        /*0d24*/ 	.word	0x00000000
        /*0d28*/ 	.short	0x0101
        /*0d2a*/ 	.byte	0x3f
	.zero		1


	//   ....[28]....
        /*0d2c*/ 	.word	0x000048c0
        /*0d30*/ 	.word	0x00000014
        /*0d34*/ 	.word	0x00028c50
        /*0d38*/ 	.short	0x010a
        /*0d3a*/ 	.byte	0x3f
	.zero		1


	//   ....[29]....
        /*0d3c*/ 	.word	0x00004c70
        /*0d40*/ 	.word	0x00000000
        /*0d44*/ 	.word	0x00000000
        /*0d48*/ 	.short	0x0101
        /*0d4a*/ 	.byte	0x3f
	.zero		1


	//   ....[30]....
        /*0d4c*/ 	.word	0x000055a0
        /*0d50*/ 	.word	0x00000003
        /*0d54*/ 	.word	0x00028c50
        /*0d58*/ 	.short	0x010a
        /*0d5a*/ 	.byte	0x3f
	.zero		1


	//   ....[31]....
        /*0d5c*/ 	.word	0x000055f0
        /*0d60*/ 	.word	0x00000003
        /*0d64*/ 	.word	0x00028c50
        /*0d68*/ 	.short	0x010a
        /*0d6a*/ 	.byte	0x3f
	.zero		1


	//   ....[32]....
        /*0d6c*/ 	.word	0x000058b0
        /*0d70*/ 	.word	0x00000003
        /*0d74*/ 	.word	0x00000000
        /*0d78*/ 	.short	0x0101
        /*0d7a*/ 	.byte	0x3f
	.zero		1


	//   ....[33]....
        /*0d7c*/ 	.word	0x00006950
        /*0d80*/ 	.word	0x00000002
        /*0d84*/ 	.word	0x00028c00
        /*0d88*/ 	.short	0x010a
        /*0d8a*/ 	.byte	0x3f
	.zero		1


	//   ....[34]....
        /*0d8c*/ 	.word	0x000069a0
        /*0d90*/ 	.word	0x00000002
        /*0d94*/ 	.word	0x00028c00
        /*0d98*/ 	.short	0x010a
        /*0d9a*/ 	.byte	0x3f
	.zero		1


	//   ....[35]....
        /*0d9c*/ 	.word	0x000073e0
        /*0da0*/ 	.word	0x00000002
        /*0da4*/ 	.word	0x00028c00
        /*0da8*/ 	.short	0x010a
        /*0daa*/ 	.byte	0x3f
	.zero		1


	//   ....[36]....
        /*0dac*/ 	.word	0x000087f0
        /*0db0*/ 	.word	0x00000002
        /*0db4*/ 	.word	0x00028c00
        /*0db8*/ 	.short	0x010a
        /*0dba*/ 	.byte	0x3f
	.zero		1


	//   ....[37]....
        /*0dbc*/ 	.word	0x000095d0
        /*0dc0*/ 	.word	0x00000015
        /*0dc4*/ 	.word	0x00028c30
        /*0dc8*/ 	.short	0x010a
        /*0dca*/ 	.byte	0x3f
	.zero		1


	//   ....[38]....
        /*0dcc*/ 	.word	0x00009670
        /*0dd0*/ 	.word	0x00000015
        /*0dd4*/ 	.word	0x00028c30
        /*0dd8*/ 	.short	0x010a
        /*0dda*/ 	.byte	0x3f
	.zero		1


	//   ....[39]....
        /*0ddc*/ 	.word	0x0000a9b0
        /*0de0*/ 	.word	0x00000000
        /*0de4*/ 	.word	0x00000000
        /*0de8*/ 	.short	0x0101
        /*0dea*/ 	.byte	0x3f
	.zero		1


	//   ....[40]....
        /*0dec*/ 	.word	0x0000ad50
        /*0df0*/ 	.word	0x00000015
        /*0df4*/ 	.word	0x00028c50
        /*0df8*/ 	.short	0x010a
        /*0dfa*/ 	.byte	0x3f
	.zero		1


	//   ....[41]....
        /*0dfc*/ 	.word	0x0000ae10
        /*0e00*/ 	.word	0x00000015
        /*0e04*/ 	.word	0x00028c50
        /*0e08*/ 	.short	0x010a
        /*0e0a*/ 	.byte	0x3f
	.zero		1


	//   ....[42]....
        /*0e0c*/ 	.word	0x0000b160
        /*0e10*/ 	.word	0x00000015
        /*0e14*/ 	.word	0x00000000
        /*0e18*/ 	.short	0x0101
        /*0e1a*/ 	.byte	0x3f
	.zero		1


	//   ....[43]....
        /*0e1c*/ 	.word	0x0000b280
        /*0e20*/ 	.word	0x000000d6
        /*0e24*/ 	.word	0x00028c30
        /*0e28*/ 	.short	0x010a
        /*0e2a*/ 	.byte	0x3f
	.zero		1


	//   ....[44]....
        /*0e2c*/ 	.word	0x0000b330
        /*0e30*/ 	.word	0x000000d6
        /*0e34*/ 	.word	0x00028c30
        /*0e38*/ 	.short	0x010a
        /*0e3a*/ 	.byte	0x3f
	.zero		1


	//   ....[45]....
        /*0e3c*/ 	.word	0x0000c2d0
        /*0e40*/ 	.word	0x0000000f
        /*0e44*/ 	.word	0x00000000
        /*0e48*/ 	.short	0x0101
        /*0e4a*/ 	.byte	0x3f
	.zero		1


	//   ....[46]....
        /*0e4c*/ 	.word	0x0000d270
        /*0e50*/ 	.word	0x000000d6
        /*0e54*/ 	.word	0x00028c50
        /*0e58*/ 	.short	0x010a
        /*0e5a*/ 	.byte	0x3f
	.zero		1


	//   ....[47]....
        /*0e5c*/ 	.word	0x0000d2c0
        /*0e60*/ 	.word	0x000000d6
        /*0e64*/ 	.word	0x00028c50
        /*0e68*/ 	.short	0x010a
        /*0e6a*/ 	.byte	0x3f
	.zero		1


	//   ....[48]....
        /*0e6c*/ 	.word	0x0000d5c0
        /*0e70*/ 	.word	0x000000d6
        /*0e74*/ 	.word	0x00000000
        /*0e78*/ 	.short	0x0101
        /*0e7a*/ 	.byte	0x3f
	.zero		1


	//   ....[49]....
        /*0e7c*/ 	.word	0x0000d6f0
        /*0e80*/ 	.word	0x00000015
        /*0e84*/ 	.word	0x00028c30
        /*0e88*/ 	.short	0x010a
        /*0e8a*/ 	.byte	0x3f
	.zero		1


	//   ....[50]....
        /*0e8c*/ 	.word	0x0000d760
        /*0e90*/ 	.word	0x00000015
        /*0e94*/ 	.word	0x00028c30
        /*0e98*/ 	.short	0x010a
        /*0e9a*/ 	.byte	0x3f
	.zero		1


	//   ....[51]....
        /*0e9c*/ 	.word	0x0000e1b0
        /*0ea0*/ 	.word	0x00000014
        /*0ea4*/ 	.word	0x00000000
        /*0ea8*/ 	.short	0x0101
        /*0eaa*/ 	.byte	0x3f
	.zero		1


	//   ....[52]....
        /*0eac*/ 	.word	0x0000f0c0
        /*0eb0*/ 	.word	0x00000015
        /*0eb4*/ 	.word	0x00028c50
        /*0eb8*/ 	.short	0x010a
        /*0eba*/ 	.byte	0x3f
	.zero		1


	//   ....[53]....
        /*0ebc*/ 	.word	0x0000f110
        /*0ec0*/ 	.word	0x00000015
        /*0ec4*/ 	.word	0x00028c50
        /*0ec8*/ 	.short	0x010a
        /*0eca*/ 	.byte	0x3f
	.zero		1


	//   ....[54]....
        /*0ecc*/ 	.word	0x0000f410
        /*0ed0*/ 	.word	0x00000015
        /*0ed4*/ 	.word	0x00000000
        /*0ed8*/ 	.short	0x0101
        /*0eda*/ 	.byte	0x3f
	.zero		1


	//   ....[55]....
        /*0edc*/ 	.word	0x00011a50
        /*0ee0*/ 	.word	0x00000000
        /*0ee4*/ 	.word	0x00000000
        /*0ee8*/ 	.short	0x0101
        /*0eea*/ 	.byte	0x3f
	.zero		1


	//   ....[56]....
        /*0eec*/ 	.word	0x00014350
        /*0ef0*/ 	.word	0x00000006
        /*0ef4*/ 	.word	0x00028c20
        /*0ef8*/ 	.short	0x010a
        /*0efa*/ 	.byte	0x3f
	.zero		1


	//   ....[57]....
        /*0efc*/ 	.word	0x00014430
        /*0f00*/ 	.word	0x00000005
        /*0f04*/ 	.word	0x00028ca0
        /*0f08*/ 	.short	0x010a
        /*0f0a*/ 	.byte	0x3f
	.zero		1


	//   ....[58]....
        /*0f0c*/ 	.word	0x00014680
        /*0f10*/ 	.word	0x00000005
        /*0f14*/ 	.word	0x00028cc0
        /*0f18*/ 	.short	0x010a
        /*0f1a*/ 	.byte	0x3f
	.zero		1


	//   ....[59]....
        /*0f1c*/ 	.word	0x00015100
        /*0f20*/ 	.word	0x00000005
        /*0f24*/ 	.word	0x00028ca0
        /*0f28*/ 	.short	0x010a
        /*0f2a*/ 	.byte	0x3f
	.zero		1


	//   ....[60]....
        /*0f2c*/ 	.word	0x00015340
        /*0f30*/ 	.word	0x00000005
        /*0f34*/ 	.word	0x00028cc0
        /*0f38*/ 	.short	0x010a
        /*0f3a*/ 	.byte	0x3f
	.zero		1


	//   ....[61]....
        /*0f3c*/ 	.word	0x00016720
        /*0f40*/ 	.word	0x00000000
        /*0f44*/ 	.word	0x00028c40
        /*0f48*/ 	.short	0x010a
        /*0f4a*/ 	.byte	0x3f
	.zero		1


	//   ....[62]....
        /*0f4c*/ 	.word	0x000172c0
        /*0f50*/ 	.word	0x00000008
        /*0f54*/ 	.word	0x00028c00
        /*0f58*/ 	.short	0x0107
        /*0f5a*/ 	.byte	0x3f
	.zero		1


	//   ....[63]....
        /*0f5c*/ 	.word	0x000173c0
        /*0f60*/ 	.word	0x00000002
        /*0f64*/ 	.word	0x00028c00
        /*0f68*/ 	.short	0x0101
        /*0f6a*/ 	.byte	0x3f
	.zero		1


	//   ....[64]....
        /*0f6c*/ 	.word	0x000173e0
        /*0f70*/ 	.word	0x00000002
        /*0f74*/ 	.word	0x00028c20
        /*0f78*/ 	.short	0x010a
        /*0f7a*/ 	.byte	0x3f
	.zero		1


	//   ....[65]....
        /*0f7c*/ 	.word	0x000174e0
        /*0f80*/ 	.word	0x00000000
        /*0f84*/ 	.word	0x00028c60
        /*0f88*/ 	.short	0x010a
        /*0f8a*/ 	.byte	0x3f
	.zero		1


	//   ....[66]....
        /*0f8c*/ 	.word	0x000181c0
        /*0f90*/ 	.word	0x00000003
        /*0f94*/ 	.word	0x00028c40
        /*0f98*/ 	.short	0x010a
        /*0f9a*/ 	.byte	0x3f
	.zero		1


	//   ....[67]....
        /*0f9c*/ 	.word	0x00018420
        /*0fa0*/ 	.word	0x00000003
        /*0fa4*/ 	.word	0x00028c60
        /*0fa8*/ 	.short	0x010a
        /*0faa*/ 	.byte	0x3f
	.zero		1


	//   ....[68]....
        /*0fac*/ 	.word	0x000190a0
        /*0fb0*/ 	.word	0x00000004
        /*0fb4*/ 	.word	0x00028c40
        /*0fb8*/ 	.short	0x010a
        /*0fba*/ 	.byte	0x3f
	.zero		1


	//   ....[69]....
        /*0fbc*/ 	.word	0x000192f0
        /*0fc0*/ 	.word	0x00000004
        /*0fc4*/ 	.word	0x00028c60
        /*0fc8*/ 	.short	0x010a
        /*0fca*/ 	.byte	0x3f
	.zero		1


	//   ....[70]....
        /*0fcc*/ 	.word	0x00019f00
        /*0fd0*/ 	.word	0x00000004
        /*0fd4*/ 	.word	0x00028c40
        /*0fd8*/ 	.short	0x010a
        /*0fda*/ 	.byte	0x3f
	.zero		1


	//   ....[71]....
        /*0fdc*/ 	.word	0x0001a160
        /*0fe0*/ 	.word	0x00000004
        /*0fe4*/ 	.word	0x00028c60
        /*0fe8*/ 	.short	0x010a
        /*0fea*/ 	.byte	0x3f
	.zero		1


	//   ....[72]....
        /*0fec*/ 	.word	0x0001b9e0
        /*0ff0*/ 	.word	0x00000000
        /*0ff4*/ 	.word	0x00028c20
        /*0ff8*/ 	.short	0x010a
        /*0ffa*/ 	.byte	0x3f
	.zero		1


	//   ....[73]....
        /*0ffc*/ 	.word	0x0001bb90
        /*1000*/ 	.word	0x00000006
        /*1004*/ 	.word	0x00000000
        /*1008*/ 	.short	0x010a
        /*100a*/ 	.byte	0x3f
	.zero		1


	//   ....[74]....
        /*100c*/ 	.word	0x0001bc00
        /*1010*/ 	.word	0x00000007
        /*1014*/ 	.word	0x00000000
        /*1018*/ 	.short	0x010a
        /*101a*/ 	.byte	0x3f
	.zero		1


	//   ....[75]....
        /*101c*/ 	.word	0x0001bc70
        /*1020*/ 	.word	0x00000004
        /*1024*/ 	.word	0x00000000
        /*1028*/ 	.short	0x010a
        /*102a*/ 	.byte	0x3f
	.zero		1


	//   ....[76]....
        /*102c*/ 	.word	0x0001bca0
        /*1030*/ 	.word	0x00000003
        /*1034*/ 	.word	0x00000000
        /*1038*/ 	.short	0x010a
        /*103a*/ 	.byte	0x3f
	.zero		1


	//   ....[77]....
        /*103c*/ 	.word	0x0001bd00
        /*1040*/ 	.word	0x00000044
        /*1044*/ 	.word	0x00028c90
        /*1048*/ 	.short	0x010a
        /*104a*/ 	.byte	0x3f
	.zero		1


	//   ....[78]....
        /*104c*/ 	.word	0x0001bd50
        /*1050*/ 	.word	0x00000044
        /*1054*/ 	.word	0x00028c90
        /*1058*/ 	.short	0x010a
        /*105a*/ 	.byte	0x3f
	.zero		1


	//   ....[79]....
        /*105c*/ 	.word	0x0001bda0
        /*1060*/ 	.word	0x00000044
        /*1064*/ 	.word	0x00028c90
        /*1068*/ 	.short	0x010a
        /*106a*/ 	.byte	0x3f
	.zero		1


	//   ....[80]....
        /*106c*/ 	.word	0x0001bdf0
        /*1070*/ 	.word	0x00000044
        /*1074*/ 	.word	0x00028cb0
        /*1078*/ 	.short	0x010a
        /*107a*/ 	.byte	0x3f
	.zero		1


	//   ....[81]....
        /*107c*/ 	.word	0x0001be40
        /*1080*/ 	.word	0x00000014
        /*1084*/ 	.word	0x00028c50
        /*1088*/ 	.short	0x010a
        /*108a*/ 	.byte	0x3f
	.zero		1


	//   ....[82]....
        /*108c*/ 	.word	0x0001be90
        /*1090*/ 	.word	0x00000003
        /*1094*/ 	.word	0x00028c50
        /*1098*/ 	.short	0x010a
        /*109a*/ 	.byte	0x3f
	.zero		1


	//   ....[83]....
        /*109c*/ 	.word	0x0001c260
        /*10a0*/ 	.word	0x00000002
        /*10a4*/ 	.word	0x00028c00
        /*10a8*/ 	.short	0x010a
        /*10aa*/ 	.byte	0x3f
	.zero		1


	//   ....[84]....
        /*10ac*/ 	.word	0x0001c670
        /*10b0*/ 	.word	0x00000002
        /*10b4*/ 	.word	0x00028c00
        /*10b8*/ 	.short	0x010a
        /*10ba*/ 	.byte	0x3f
	.zero		1


	//   ....[85]....
        /*10bc*/ 	.word	0x0001c6c0
        /*10c0*/ 	.word	0x00000015
        /*10c4*/ 	.word	0x00028c30
        /*10c8*/ 	.short	0x010a
        /*10ca*/ 	.byte	0x3f
	.zero		1


	//   ....[86]....
        /*10cc*/ 	.word	0x0001c710
        /*10d0*/ 	.word	0x00000015
        /*10d4*/ 	.word	0x00028c50
        /*10d8*/ 	.short	0x010a
        /*10da*/ 	.byte	0x3f
	.zero		1


	//   ....[87]....
        /*10dc*/ 	.word	0x0001c760
        /*10e0*/ 	.word	0x000000d6
        /*10e4*/ 	.word	0x00028c30
        /*10e8*/ 	.short	0x010a
        /*10ea*/ 	.byte	0x3f
	.zero		1


	//   ....[88]....
        /*10ec*/ 	.word	0x0001c7b0
        /*10f0*/ 	.word	0x000000d6
        /*10f4*/ 	.word	0x00028c50
        /*10f8*/ 	.short	0x010a
        /*10fa*/ 	.byte	0x3f
	.zero		1


	//   ....[89]....
        /*10fc*/ 	.word	0x0001c800
        /*1100*/ 	.word	0x00000015
        /*1104*/ 	.word	0x00028c30
        /*1108*/ 	.short	0x010a
        /*110a*/ 	.byte	0x3f
	.zero		1


	//   ....[90]....
        /*110c*/ 	.word	0x0001c850
        /*1110*/ 	.word	0x00000015
        /*1114*/ 	.word	0x00028c50
        /*1118*/ 	.short	0x010a
        /*111a*/ 	.byte	0x3f
	.zero		1


	//   ....[91]....
        /*111c*/ 	.word	0x0001ca00
        /*1120*/ 	.word	0x00000005
        /*1124*/ 	.word	0x00028c20
        /*1128*/ 	.short	0x010a
        /*112a*/ 	.byte	0x3f
	.zero		1


	//   ....[92]....
        /*112c*/ 	.word	0x0001ca50
        /*1130*/ 	.word	0x00000005
        /*1134*/ 	.word	0x00028ca0
        /*1138*/ 	.short	0x010a
        /*113a*/ 	.byte	0x3f
	.zero		1


	//   ....[93]....
        /*113c*/ 	.word	0x0001caa0
        /*1140*/ 	.word	0x00000005
        /*1144*/ 	.word	0x00028cc0
        /*1148*/ 	.short	0x010a
        /*114a*/ 	.byte	0x3f
	.zero		1


	//   ....[94]....
        /*114c*/ 	.word	0x0001caf0
        /*1150*/ 	.word	0x00000005
        /*1154*/ 	.word	0x00028ca0
        /*1158*/ 	.short	0x010a
        /*115a*/ 	.byte	0x3f
	.zero		1


	//   ....[95]....
        /*115c*/ 	.word	0x0001cb40
        /*1160*/ 	.word	0x00000005
        /*1164*/ 	.word	0x00028cc0
        /*1168*/ 	.short	0x010a
        /*116a*/ 	.byte	0x3f
	.zero		1


	//   ....[96]....
        /*116c*/ 	.word	0x0001cce0
        /*1170*/ 	.word	0x00000000
        /*1174*/ 	.word	0x00028c40
        /*1178*/ 	.short	0x010a
        /*117a*/ 	.byte	0x3f
	.zero		1


	//   ....[97]....
        /*117c*/ 	.word	0x0001d260
        /*1180*/ 	.word	0x00000002
        /*1184*/ 	.word	0x00028c20
        /*1188*/ 	.short	0x010a
        /*118a*/ 	.byte	0x3f
	.zero		1


	//   ....[98]....
        /*118c*/ 	.word	0x0001d2b0
        /*1190*/ 	.word	0x00000000
        /*1194*/ 	.word	0x00028c60
        /*1198*/ 	.short	0x010a
        /*119a*/ 	.byte	0x3f
	.zero		1


	//   ....[99]....
        /*119c*/ 	.word	0x0001d300
        /*11a0*/ 	.word	0x00000003
        /*11a4*/ 	.word	0x00028c40
        /*11a8*/ 	.short	0x010a
        /*11aa*/ 	.byte	0x3f
	.zero		1


	//   ....[100]....
        /*11ac*/ 	.word	0x0001d350
        /*11b0*/ 	.word	0x00000003
        /*11b4*/ 	.word	0x00028c60
        /*11b8*/ 	.short	0x010a
        /*11ba*/ 	.byte	0x3f
	.zero		1


	//   ....[101]....
        /*11bc*/ 	.word	0x0001d3a0
        /*11c0*/ 	.word	0x00000004
        /*11c4*/ 	.word	0x00028c40
        /*11c8*/ 	.short	0x010a
        /*11ca*/ 	.byte	0x3f
	.zero		1


	//   ....[102]....
        /*11cc*/ 	.word	0x0001d3f0
        /*11d0*/ 	.word	0x00000004
        /*11d4*/ 	.word	0x00028c60
        /*11d8*/ 	.short	0x010a
        /*11da*/ 	.byte	0x3f
	.zero		1


	//   ....[103]....
        /*11dc*/ 	.word	0x0001d440
        /*11e0*/ 	.word	0x00000004
        /*11e4*/ 	.word	0x00028c40
        /*11e8*/ 	.short	0x010a
        /*11ea*/ 	.byte	0x3f
	.zero		1


	//   ....[104]....
        /*11ec*/ 	.word	0x0001d490
        /*11f0*/ 	.word	0x00000004
        /*11f4*/ 	.word	0x00028c60
        /*11f8*/ 	.short	0x010a
        /*11fa*/ 	.byte	0x3f
	.zero		1


	//   ....[105]....
        /*11fc*/ 	.word	0x0001de90
        /*1200*/ 	.word	0x00000000
        /*1204*/ 	.word	0x00028c20
        /*1208*/ 	.short	0x010a
        /*120a*/ 	.byte	0x3f
	.zero		1


	//   ....[106]....
        /*120c*/ 	.word	0x0001e030
        /*1210*/ 	.word	0x00000006
        /*1214*/ 	.word	0x00000000
        /*1218*/ 	.short	0x010a
        /*121a*/ 	.byte	0x3f
	.zero		1


	//   ....[107]....
        /*121c*/ 	.word	0x0001e080
        /*1220*/ 	.word	0x00000007
        /*1224*/ 	.word	0x00000000
        /*1228*/ 	.short	0x010a
        /*122a*/ 	.byte	0x3f
	.zero		1


	//   ....[108]....
        /*122c*/ 	.word	0x0001e0d0
        /*1230*/ 	.word	0x00000004
        /*1234*/ 	.word	0x00000000
        /*1238*/ 	.short	0x010a
        /*123a*/ 	.byte	0x3f
	.zero		1


	//----- nvinfo : EIATTR_NUM_MBARRIERS
	.align		4
.L_590:
        /*123c*/ 	.byte	0x03, 0x38
        /*123e*/ 	.short	0x0016


	//----- nvinfo : EIATTR_EXIT_INSTR_OFFSETS
	.align		4
        /*1240*/ 	.byte	0x04, 0x1c
        /*1242*/ 	.short	(.L_592 - .L_591)


	//   ....[0]....
.L_591:
        /*1244*/ 	.word	0x0001bcf0


	//----- nvinfo : EIATTR_MAX_THREADS
	.align		4
.L_592:
        /*1248*/ 	.byte	0x04, 0x05
        /*124a*/ 	.short	(.L_594 - .L_593)
.L_593:
        /*124c*/ 	.word	0x00000180
        /*1250*/ 	.word	0x00000001
        /*1254*/ 	.word	0x00000001


	//----- nvinfo : EIATTR_CRS_STACK_SIZE
	.align		4
.L_594:
        /*1258*/ 	.byte	0x04, 0x1e
        /*125a*/ 	.short	(.L_596 - .L_595)
.L_595:
        /*125c*/ 	.word	0x00000000


	//----- nvinfo : EIATTR_CBANK_PARAM_SIZE
	.align		4
.L_596:
        /*1260*/ 	.byte	0x03, 0x19
        /*1262*/ 	.short	0x0af0


	//----- nvinfo : EIATTR_PARAM_CBANK
	.align		4
        /*1264*/ 	.byte	0x04, 0x0a
        /*1266*/ 	.short	(.L_598 - .L_597)
	.align		4
.L_597:
        /*1268*/ 	.word	index@(.nv.constant0._ZN7cutlass13device_kernelIN5flash11enable_sm90INS1_16FlashAttnFwdSm90INS1_25CollectiveMainloopFwdSm90ILi2EN4cute5tupleIJNS5_1CILi1EEES8_S8_EEENS6_IJNS7_ILi64EEESA_SA_EEELi512ENS_6half_tEfNS_4arch4Sm90ELb1ELb0ELb1ELb1ELb0ELb1ELb0ELb0ELb0ELb1ELb0ELb0EEENS1_21CollectiveEpilogueFwdINS6_IJSA_NS7_ILi512EEESA_EEES9_SC_SE_Li256ELb1ELb1ELb0ELb0EEENS1_36VarlenDynamicPersistentTileSchedulerILi64ELi64ELi256ELi128ELb0ELb1ELb1ELb1ELb1ELb1EEEEEEEEEvNT_6ParamsE)
        /*126c*/ 	.short	0x0210
        /*126e*/ 	.short	0x0af0


	//----- nvinfo : EIATTR_SW_WAR
	.align		4
.L_598:
        /*1270*/ 	.byte	0x04, 0x36
        /*1272*/ 	.short	(.L_600 - .L_599)
.L_599:
        /*1274*/ 	.word	0x00000008
.L_600:


//--------------------- .nv.info._ZN7cutlass13device_kernelIN5flash11enable_sm90INS1_16FlashAttnFwdSm90INS1_25CollectiveMainloopFwdSm90ILi2EN4cute5tupleIJNS5_1CILi1EEES8_S8_EEENS6_IJNS7_ILi64EEESA_SA_EEELi512ENS_6half_tEfNS_4arch4Sm90ELb1ELb0ELb1ELb1ELb0ELb0ELb1ELb0ELb0ELb1ELb0ELb0EEENS1_21CollectiveEpilogueFwdINS6_IJSA_NS7_ILi512EEESA_EEES9_SC_SE_Li256ELb1ELb1ELb0ELb0EEENS1_36VarlenDynamicPersistentTileSchedulerILi64ELi64ELi256ELi128ELb0ELb1ELb1ELb1ELb1ELb1EEEEEEEEEvNT_6ParamsE --------------------------
	.section	.nv.info._ZN7cutlass13device_kernelIN5flash11enable_sm90INS1_16FlashAttnFwdSm90INS1_25CollectiveMainloopFwdSm90ILi2EN4cute5tupleIJNS5_1CILi1EEES8_S8_EEENS6_IJNS7_ILi64EEESA_SA_EEELi512ENS_6half_tEfNS_4arch4Sm90ELb1ELb0ELb1ELb1ELb0ELb0ELb1ELb0ELb0ELb1ELb0ELb0EEENS1_21CollectiveEpilogueFwdINS6_IJSA_NS7_ILi512EEESA_EEES9_SC_SE_Li256ELb1ELb1ELb0ELb0EEENS1_36VarlenDynamicPersistentTileSchedulerILi64ELi64ELi256ELi128ELb0ELb1ELb1ELb1ELb1ELb1EEEEEEEEEvNT_6ParamsE,"",@"SHT_CUDA_INFO"
	.sectionflags	@""
	.align	4


	//----- nvinfo : EIATTR_CUDA_API_VERSION
	.align		4
        /*0000*/ 	.byte	0x04, 0x37
        /*0002*/ 	.short	(.L_602 - .L_601)
.L_601:
        /*0004*/ 	.word	0x00000082


	//----- nvinfo : EIATTR_KPARAM_INFO
	.align		4
.L_602:
        /*0008*/ 	.byte	0x04, 0x17
        /*000a*/ 	.short	(.L_604 - .L_603)
.L_603:
        /*000c*/ 	.word	0x00000000
        /*0010*/ 	.short	0x0000
        /*0012*/ 	.short	0x0070
        /*0014*/ 	.byte	0x00, 0xf0, 0x01, 0x2e


	//----- nvinfo : EIATTR_SPARSE_MMA_MASK
	.align		4
.L_604:
        /*0018*/ 	.byte	0x03, 0x50
        /*001a*/ 	.short	0x0000


	//----- nvinfo : EIATTR_MAXREG_COUNT
	.align		4
        /*001c*/ 	.byte	0x03, 0x1b
        /*001e*/ 	.short	0x00a8


	//----- nvinfo : EIATTR_NUM_BARRIERS
	.align		4
        /*0020*/ 	.byte	0x02, 0x4c
        /*0022*/ 	.byte	0x10
	.zero		1


	//----- nvinfo : EIATTR_EXTERNS
	.align		4
        /*0024*/ 	.byte	0x04, 0x0f
        /*0026*/ 	.short	(.L_606 - .L_605)


	//   ....[0]....
	.align		4
.L_605:
        /*0028*/ 	.word	index@(__assertfail)


	//----- nvinfo : EIATTR_ANNOTATIONS
	.align		4
.L_606:
        /*002c*/ 	.byte	0x04, 0x55
        /*002e*/ 	.short	(.L_608 - .L_607)


	//   ....[0]....
.L_607:
        /* <DEDUP_REMOVED lines=100> */


	//----- nvinfo : EIATTR_MERCURY_ISA_VERSION
	.align		4
.L_608:
        /*0658*/ 	.byte	0x03, 0x5f
        /*065a*/ 	.short	0x0101


	//----- nvinfo : EIATTR_UNUSED_LOAD_BYTE_OFFSET
	.align		4
        /*065c*/ 	.byte	0x04, 0x44
        /*065e*/ 	.short	(.L_610 - .L_609)


	//   ....[0]....
.L_609:
        /*0660*/ 	.word	0x00000a50
        /*0664*/ 	.word	0x0000fff0


	//   ....[1]....
        /*0668*/ 	.word	0x0000db90
        /*066c*/ 	.word	0x0000fff0


	//----- nvinfo : EIATTR_INT_WARP_WIDE_INSTR_OFFSETS
	.align		4
.L_610:
        /*0670*/ 	.byte	0x04, 0x31
        /*0672*/ 	.short	(.L_612 - .L_611)


	//   ....[0]....
.L_611:
        /*0674*/ 	.word	0x00000130


	//   ....[1]....
        /*0678*/ 	.word	0x00000170


	//   ....[2]....
        /*067c*/ 	.word	0x000001e0


	//   ....[3]....
        /*0680*/ 	.word	0x000001f0


	//   ....[4]....
        /*0684*/ 	.word	0x00011ea0


	//   ....[5]....
        /*0688*/ 	.word	0x00011f00


	//   ....[6]....
        /*068c*/ 	.word	0x00017c90


	//   ....[7]....
        /*0690*/ 	.word	0x00017d20


	//----- nvinfo : EIATTR_COOP_GROUP_MASK_REGIDS
	.align		4
.L_612:
        /*0694*/ 	.byte	0x04, 0x29
        /*0696*/ 	.short	(.L_614 - .L_613)


	//   ....[0]....
.L_613:
        /*0698*/ 	.word	0xffffffff


	//   ....[1]....
        /*069c*/ 	.word	0xffffffff


	//   ....[2]....
        /*06a0*/ 	.word	0xffffffff


	//   ....[3]....
        /*06a4*/ 	.word	0xffffffff


	//   ....[4]....
        /*06a8*/ 	.word	0xffffffff


	//   ....[5]....
        /*06ac*/ 	.word	0xffffffff


	//   ....[6]....
        /*06b0*/ 	.word	0xffffffff


	//   ....[7]....
        /*06b4*/ 	.word	0xffffffff


	//   ....[8]....
        /*06b8*/ 	.word	0xffffffff


	//   ....[9]....
        /*06bc*/ 	.word	0xffffffff


	//   ....[10]....
        /*06c0*/ 	.word	0xffffffff


	//   ....[11]....
        /*06c4*/ 	.word	0xffffffff


	//   ....[12]....
        /*06c8*/ 	.word	0xffffffff


	//   ....[13]....
        /*06cc*/ 	.word	0xffffffff


	//   ....[14]....
        /*06d0*/ 	.word	0xffffffff


	//   ....[15]....
        /*06d4*/ 	.word	0xffffffff


	//   ....[16]....
        /*06d8*/ 	.word	0xffffffff


	//   ....[17]....
        /*06dc*/ 	.word	0xffffffff


	//   ....[18]....
        /*06e0*/ 	.word	0xffffffff


	//   ....[19]....
        /*06e4*/ 	.word	0xffffffff


	//   ....[20]....
        /*06e8*/ 	.word	0xffffffff


	//   ....[21]....
        /*06ec*/ 	.word	0xffffffff


	//   ....[22]....
        /*06f0*/ 	.word	0xffffffff


	//   ....[23]....
        /*06f4*/ 	.word	0xffffffff


	//   ....[24]....
        /*06f8*/ 	.word	0xffffffff


	//   ....[25]....
        /*06fc*/ 	.word	0xffffffff


	//   ....[26]....
        /*0700*/ 	.word	0xffffffff


	//   ....[27]....
        /*0704*/ 	.word	0xffffffff


	//   ....[28]....
        /*0708*/ 	.word	0xffffffff


	//   ....[29]....
        /*070c*/ 	.word	0xffffffff


	//   ....[30]....
        /*0710*/ 	.word	0xffffffff


	//   ....[31]....
        /*0714*/ 	.word	0xffffffff


	//   ....[32]....
        /*0718*/ 	.word	0xffffffff


	//   ....[33]....
        /*071c*/ 	.word	0xffffffff


	//   ....[34]....
        /*0720*/ 	.word	0xffffffff


	//   ....[35]....
        /*0724*/ 	.word	0xffffffff


	//   ....[36]....
        /*0728*/ 	.word	0xffffffff


	//   ....[37]....
        /*072c*/ 	.word	0xffffffff


	//   ....[38]....
        /*0730*/ 	.word	0xffffffff


	//   ....[39]....
        /*0734*/ 	.word	0xffffffff


	//   ....[40]....
        /*0738*/ 	.word	0xffffffff


	//   ....[41]....
        /*073c*/ 	.word	0xffffffff


	//   ....[42]....
        /*0740*/ 	.word	0xffffffff


	//   ....[43]....
        /*0744*/ 	.word	0xffffffff


	//   ....[44]....
        /*0748*/ 	.word	0xffffffff


	//   ....[45]....
        /*074c*/ 	.word	0xffffffff


	//   ....[46]....
        /*0750*/ 	.word	0xffffffff


	//   ....[47]....
        /*0754*/ 	.word	0xffffffff


	//   ....[48]....
        /*0758*/ 	.word	0xffffffff


	//   ....[49]....
        /*075c*/ 	.word	0xffffffff


	//   ....[50]....
        /*0760*/ 	.word	0xffffffff


	//   ....[51]....
        /*0764*/ 	.word	0xffffffff


	//   ....[52]....
        /*0768*/ 	.word	0xffffffff


	//   ....[53]....
        /*076c*/ 	.word	0xffffffff


	//   ....[54]....
        /*0770*/ 	.word	0xffffffff


	//   ....[55]....
        /*0774*/ 	.word	0xffffffff


	//   ....[56]....
        /*0778*/ 	.word	0xffffffff


	//   ....[57]....
        /*077c*/ 	.word	0xffffffff


	//   ....[58]....
        /*0780*/ 	.word	0xffffffff


	//   ....[59]....
        /*0784*/ 	.word	0xffffffff


	//   ....[60]....
        /*0788*/ 	.word	0xffffffff


	//   ....[61]....
        /*078c*/ 	.word	0xffffffff


	//   ....[62]....
        /*0790*/ 	.word	0xffffffff


	//   ....[63]....
        /*0794*/ 	.word	0xffffffff


	//   ....[64]....
        /*0798*/ 	.word	0xffffffff


	//   ....[65]....
        /*079c*/ 	.word	0xffffffff


	//   ....[66]....
        /*07a0*/ 	.word	0xffffffff


	//   ....[67]....
        /*07a4*/ 	.word	0xffffffff


	//   ....[68]....
        /*07a8*/ 	.word	0xffffffff


	//   ....[69]....
        /*07ac*/ 	.word	0xffffffff


	//   ....[70]....
        /*07b0*/ 	.word	0xffffffff


	//   ....[71]....
        /*07b4*/ 	.word	0xffffffff


	//   ....[72]....
        /*07b8*/ 	.word	0xffffffff


	//   ....[73]....
        /*07bc*/ 	.word	0xffffffff


	//   ....[74]....
        /*07c0*/ 	.word	0xffffffff


	//   ....[75]....
        /*07c4*/ 	.word	0xffffffff


	//   ....[76]....
        /*07c8*/ 	.word	0xffffffff


	//   ....[77]....
        /*07cc*/ 	.word	0xffffffff


	//   ....[78]....
        /*07d0*/ 	.word	0xffffffff


	//   ....[79]....
        /*07d4*/ 	.word	0xffffffff


	//   ....[80]....
        /*07d8*/ 	.word	0xffffffff


	//   ....[81]....
        /*07dc*/ 	.word	0xffffffff


	//   ....[82]....
        /*07e0*/ 	.word	0xffffffff


	//   ....[83]....
        /*07e4*/ 	.word	0xffffffff


	//   ....[84]....
        /*07e8*/ 	.word	0xffffffff


	//   ....[85]....
        /*07ec*/ 	.word	0xffffffff


	//   ....[86]....
        /*07f0*/ 	.word	0xffffffff


	//   ....[87]....
        /*07f4*/ 	.word	0xffffffff


	//   ....[88]....
        /*07f8*/ 	.word	0xffffffff


	//   ....[89]....
        /*07fc*/ 	.word	0xffffffff


	//   ....[90]....
        /*0800*/ 	.word	0xffffffff


	//   ....[91]....
        /*0804*/ 	.word	0xffffffff


	//   ....[92]....
        /*0808*/ 	.word	0xffffffff


	//   ....[93]....
        /*080c*/ 	.word	0xffffffff


	//   ....[94]....
        /*0810*/ 	.word	0xffffffff


	//   ....[95]....
        /*0814*/ 	.word	0xffffffff


	//   ....[96]....
        /*0818*/ 	.word	0xffffffff


	//   ....[97]....
        /*081c*/ 	.word	0xffffffff


	//   ....[98]....
        /*0820*/ 	.word	0xffffffff


	//   ....[99]....
        /*0824*/ 	.word	0x0500000f


	//   ....[100]....
        /*0828*/ 	.word	0x0500000f


	//   ....[101]....
        /*082c*/ 	.word	0x0500000f


	//   ....[102]....
        /*0830*/ 	.word	0x0500000f


	//   ....[103]....
        /*0834*/ 	.word	0x0500000f


	//   ....[104]....
        /*0838*/ 	.word	0x0500000f


	//   ....[105]....
        /*083c*/ 	.word	0x0500000f


	//   ....[106]....
        /*0840*/ 	.word	0x0500000f


	//   ....[107]....
        /*0844*/ 	.word	0x0500000f


	//   ....[108]....
        /*0848*/ 	.word	0x0500000f


	//   ....[109]....
        /*084c*/ 	.word	0x0500000f


	//   ....[110]....
        /*0850*/ 	.word	0x0500000f


	//   ....[111]....
        /*0854*/ 	.word	0x0500000f


	//   ....[112]....
        /*0858*/ 	.word	0x0500000f


	//   ....[113]....
        /*085c*/ 	.word	0x0500000f


	//   ....[114]....
        /*0860*/ 	.word	0x0500000f


	//   ....[115]....
        /*0864*/ 	.word	0x0500000f


	//   ....[116]....
        /*0868*/ 	.word	0x0500000f


	//   ....[117]....
        /*086c*/ 	.word	0x0500000f


	//   ....[118]....
        /*0870*/ 	.word	0x0500000f


	//   ....[119]....
        /*0874*/ 	.word	0x0500000f


	//   ....[120]....
        /*0878*/ 	.word	0x0500000f


	//   ....[121]....
        /*087c*/ 	.word	0x0500000f


	//   ....[122]....
        /*0880*/ 	.word	0x0500000f


	//   ....[123]....
        /*0884*/ 	.word	0x0500000f


	//   ....[124]....
        /*0888*/ 	.word	0x0500000f


	//   ....[125]....
        /*088c*/ 	.word	0x0500000f


	//   ....[126]....
        /*0890*/ 	.word	0x0500000f


	//   ....[127]....
        /*0894*/ 	.word	0x0500000f


	//   ....[128]....
        /*0898*/ 	.word	0x0500000f


	//   ....[129]....
        /*089c*/ 	.word	0x0500000f


	//   ....[130]....
        /*08a0*/ 	.word	0x0500000f


	//   ....[131]....
        /*08a4*/ 	.word	0x0500000f


	//   ....[132]....
        /*08a8*/ 	.word	0x0500000f


	//   ....[133]....
        /*08ac*/ 	.word	0x0500000f


	//----- nvinfo : EIATTR_COOP_GROUP_INSTR_OFFSETS
	.align		4
.L_614:
        /*08b0*/ 	.byte	0x04, 0x28
        /*08b2*/ 	.short	(.L_616 - .L_615)


	//   ....[0]....
.L_615:
        /*08b4*/ 	.word	0x00000070


	//   ....[1]....
        /*08b8*/ 	.word	0x00000140


	//   ....[2]....
        /*08bc*/ 	.word	0x00000190


	//   ....[3]....
        /*08c0*/ 	.word	0x000003a0


	//   ....[4]....
        /*08c4*/ 	.word	0x00000500


	//   ....[5]....
        /*08c8*/ 	.word	0x00000620


	//   ....[6]....
        /*08cc*/ 	.word	0x00000780


	//   ....[7]....
        /*08d0*/ 	.word	0x00001a90


	//   ....[8]....
        /*08d4*/ 	.word	0x00003780


	//   ....[9]....
        /*08d8*/ 	.word	0x00004780


	//   ....[10]....
        /*08dc*/ 	.word	0x00005360


	//   ....[11]....
        /*08e0*/ 	.word	0x000053a0


	//   ....[12]....
        /*08e4*/ 	.word	0x00005a80


	//   ....[13]....
        /*08e8*/ 	.word	0x00005b30


	//   ....[14]....
        /*08ec*/ 	.word	0x00005f90


	//   ....[15]....
        /*08f0*/ 	.word	0x00006010


	//   ....[16]....
        /*08f4*/ 	.word	0x000068f0


	//   ....[17]....
        /*08f8*/ 	.word	0x000075a0


	//   ....[18]....
        /*08fc*/ 	.word	0x00008270


	//   ....[19]....
        /*0900*/ 	.word	0x00008750


	//   ....[20]....
        /*0904*/ 	.word	0x000087f0


	//   ....[21]....
        /*0908*/ 	.word	0x00008940


	//   ....[22]....
        /*090c*/ 	.word	0x00008d40


	//   ....[23]....
        /*0910*/ 	.word	0x00008de0


	//   ....[24]....
        /*0914*/ 	.word	0x00009f40


	//   ....[25]....
        /*0918*/ 	.word	0x0000ab90


	//   ....[26]....
        /*091c*/ 	.word	0x0000bb20


	//   ....[27]....
        /*0920*/ 	.word	0x0000bba0


	//   ....[28]....
        /*0924*/ 	.word	0x0000bed0


	//   ....[29]....
        /*0928*/ 	.word	0x0000c090


	//   ....[30]....
        /*092c*/ 	.word	0x0000d060


	//   ....[31]....
        /*0930*/ 	.word	0x0000d0a0


	//   ....[32]....
        /*0934*/ 	.word	0x0000d0d0


	//   ....[33]....
        /*0938*/ 	.word	0x0000d140


	//   ....[34]....
        /*093c*/ 	.word	0x0000d180


	//   ....[35]....
        /*0940*/ 	.word	0x0000eaa0


	//   ....[36]....
        /*0944*/ 	.word	0x0000f0c0


	//   ....[37]....
        /*0948*/ 	.word	0x0000f0f0


	//   ....[38]....
        /*094c*/ 	.word	0x0000f110


	//   ....[39]....
        /*0950*/ 	.word	0x0000f140


	//   ....[40]....
        /*0954*/ 	.word	0x0000f7c0


	//   ....[41]....
        /*0958*/ 	.word	0x0000f7e0


	//   ....[42]....
        /*095c*/ 	.word	0x0000fa20


	//   ....[43]....
        /*0960*/ 	.word	0x0000fa40


	//   ....[44]....
        /*0964*/ 	.word	0x000105d0


	//   ....[45]....
        /*0968*/ 	.word	0x00010600


	//   ....[46]....
        /*096c*/ 	.word	0x00010840


	//   ....[47]....
        /*0970*/ 	.word	0x00010860


	//   ....[48]....
        /*0974*/ 	.word	0x00010b10


	//   ....[49]....
        /*0978*/ 	.word	0x00010cf0


	//   ....[50]....
        /*097c*/ 	.word	0x00010d20


	//   ....[51]....
        /*0980*/ 	.word	0x00010d50


	//   ....[52]....
        /*0984*/ 	.word	0x00010d80


	//   ....[53]....
        /*0988*/ 	.word	0x00010db0


	//   ....[54]....
        /*098c*/ 	.word	0x00010de0


	//   ....[55]....
        /*0990*/ 	.word	0x00010f50


	//   ....[56]....
        /*0994*/ 	.word	0x00010f80


	//   ....[57]....
        /*0998*/ 	.word	0x00010fb0


	//   ....[58]....
        /*099c*/ 	.word	0x00010fe0


	//   ....[59]....
        /*09a0*/ 	.word	0x00011010


	//   ....[60]....
        /*09a4*/ 	.word	0x00011040


	//   ....[61]....
        /*09a8*/ 	.word	0x000110e0


	//   ....[62]....
        /*09ac*/ 	.word	0x00011140


	//   ....[63]....
        /*09b0*/ 	.word	0x000111d0


	//   ....[64]....
        /*09b4*/ 	.word	0x000124a0


	//   ....[65]....
        /*09b8*/ 	.word	0x00013030


	//   ....[66]....
        /*09bc*/ 	.word	0x00013040


	//   ....[67]....
        /*09c0*/ 	.word	0x00013060


	//   ....[68]....
        /*09c4*/ 	.word	0x00013130


	//   ....[69]....
        /*09c8*/ 	.word	0x00013160


	//   ....[70]....
        /*09cc*/ 	.word	0x000131c0


	//   ....[71]....
        /*09d0*/ 	.word	0x000131d0


	//   ....[72]....
        /*09d4*/ 	.word	0x00013240


	//   ....[73]....
        /*09d8*/ 	.word	0x00013b90


	//   ....[74]....
        /*09dc*/ 	.word	0x00013ba0


	//   ....[75]....
        /*09e0*/ 	.word	0x00013cd0


	//   ....[76]....
        /*09e4*/ 	.word	0x00013d00


	//   ....[77]....
        /*09e8*/ 	.word	0x00013f80


	//   ....[78]....
        /*09ec*/ 	.word	0x00013fb0


	//   ....[79]....
        /*09f0*/ 	.word	0x00014120


	//   ....[80]....
        /*09f4*/ 	.word	0x00014130


	//   ....[81]....
        /*09f8*/ 	.word	0x00017f20


	//   ....[82]....
        /*09fc*/ 	.word	0x00017f50


	//   ....[83]....
        /*0a00*/ 	.word	0x00017f90


	//   ....[84]....
        /*0a04*/ 	.word	0x00017fc0


	//   ....[85]....
        /*0a08*/ 	.word	0x00017ff0


	//   ....[86]....
        /*0a0c*/ 	.word	0x00018020


	//   ....[87]....
        /*0a10*/ 	.word	0x00018050


	//   ....[88]....
        /*0a14*/ 	.word	0x00018080


	//   ....[89]....
        /*0a18*/ 	.word	0x00018200


	//   ....[90]....
        /*0a1c*/ 	.word	0x00018230


	//   ....[91]....
        /*0a20*/ 	.word	0x00018260


	//   ....[92]....
        /*0a24*/ 	.word	0x00018290


	//   ....[93]....
        /*0a28*/ 	.word	0x000182c0


	//   ....[94]....
        /*0a2c*/ 	.word	0x000182f0


	//   ....[95]....
        /*0a30*/ 	.word	0x000183b0


	//   ....[96]....
        /*0a34*/ 	.word	0x000183d0


	//   ....[97]....
        /*0a38*/ 	.word	0x00018440


	//   ....[98]....
        /*0a3c*/ 	.word	0x00018b10


	//   ....[99]....
        /*0a40*/ 	.word	0x000190d0


	//   ....[100]....
        /*0a44*/ 	.word	0x00019250


	//   ....[101]....
        /*0a48*/ 	.word	0x000192a0


	//   ....[102]....
        /*0a4c*/ 	.word	0x00019300


	//   ....[103]....
        /*0a50*/ 	.word	0x00019360


	//   ....[104]....
        /*0a54*/ 	.word	0x000194b0


	//   ....[105]....
        /*0a58*/ 	.word	0x00019550


	//   ....[106]....
        /*0a5c*/ 	.word	0x00019600


	//   ....[107]....
        /*0a60*/ 	.word	0x000196e0


	//   ....[108]....
        /*0a64*/ 	.word	0x000198b0


	//   ....[109]....
        /*0a68*/ 	.word	0x00019970


	//   ....[110]....
        /*0a6c*/ 	.word	0x00019c20


	//   ....[111]....
        /*0a70*/ 	.word	0x00019d40


	//   ....[112]....
        /*0a74*/ 	.word	0x00019f10


	//   ....[113]....
        /*0a78*/ 	.word	0x00019fe0


	//   ....[114]....
        /*0a7c*/ 	.word	0x0001a1e0


	//   ....[115]....
        /*0a80*/ 	.word	0x0001a270


	//   ....[116]....
        /*0a84*/ 	.word	0x0001a5a0


	//   ....[117]....
        /*0a88*/ 	.word	0x0001a640


	//   ....[118]....
        /*0a8c*/ 	.word	0x0001a760


	//   ....[119]....
        /*0a90*/ 	.word	0x0001a7e0


	//   ....[120]....
        /*0a94*/ 	.word	0x0001a860


	//   ....[121]....
        /*0a98*/ 	.word	0x0001a8e0


	//   ....[122]....
        /*0a9c*/ 	.word	0x0001a960


	//   ....[123]....
        /*0aa0*/ 	.word	0x0001a9f0


	//   ....[124]....
        /*0aa4*/ 	.word	0x0001aa90


	//   ....[125]....
        /*0aa8*/ 	.word	0x0001ab40


	//   ....[126]....
        /*0aac*/ 	.word	0x0001abc0


	//   ....[127]....
        /*0ab0*/ 	.word	0x0001ac40


	//   ....[128]....
        /*0ab4*/ 	.word	0x0001acc0


	//   ....[129]....
        /*0ab8*/ 	.word	0x0001ad50


	//   ....[130]....
        /*0abc*/ 	.word	0x0001add0


	//   ....[131]....
        /*0ac0*/ 	.word	0x0001ae70


	//   ....[132]....
        /*0ac4*/ 	.word	0x0001af00


	//   ....[133]....
        /*0ac8*/ 	.word	0x0001b030


	//----- nvinfo : EIATTR_REG_RECONFIG
	.align		4
.L_616:
        /*0acc*/ 	.byte	0x01, 0x54
	.zero		2


	//----- nvinfo : EIATTR_SYSCALL_OFFSETS
	.align		4
        /*0ad0*/ 	.byte	0x04, 0x46
        /*0ad2*/ 	.short	(.L_618 - .L_617)


	//   ....[0]....
.L_617:
        /*0ad4*/ 	.word	0x00003930


	//   ....[1]....
        /*0ad8*/ 	.word	0x000120a0


	//   ....[2]....
        /*0adc*/ 	.word	0x00012200


	//   ....[3]....
        /*0ae0*/ 	.word	0x00012300


	//   ....[4]....
        /*0ae4*/ 	.word	0x00012c10


	//   ....[5]....
        /*0ae8*/ 	.word	0x00013560


	//----- nvinfo : EIATTR_MBARRIER_INSTR_OFFSETS
	.align		4
.L_618:
        /*0aec*/ 	.byte	0x04, 0x39
        /*0aee*/ 	.short	(.L_620 - .L_619)


	//   ....[0]....
.L_619:
        /*0af0*/ 	.word	0x00000280
        /*0af4*/ 	.word	0x000000ff
        /*0af8*/ 	.word	0x00038800
        /*0afc*/ 	.short	0x0100
        /*0afe*/ 	.byte	0x08
	.zero		1


	//   ....[1]....
        /*0b00*/ 	.word	0x00000290
        /*0b04*/ 	.word	0x000000ff
        /*0b08*/ 	.word	0x00038810
        /*0b0c*/ 	.short	0x0100
        /*0b0e*/ 	.byte	0x08
	.zero		1


	//   ....[2]....
        /*0b10*/ 	.word	0x000002a0
        /*0b14*/ 	.word	0x000000ff
        /*0b18*/ 	.word	0x00038820
        /*0b1c*/ 	.short	0x0100
        /*0b1e*/ 	.byte	0x08
	.zero		1


	//   ....[3]....
        /*0b20*/ 	.word	0x00000350
        /*0b24*/ 	.word	0x000000ff
        /*0b28*/ 	.word	0x00038830
        /*0b2c*/ 	.short	0x0100
        /*0b2e*/ 	.byte	0x06
	.zero		1


	//   ....[4]....
        /*0b30*/ 	.word	0x00000360
        /*0b34*/ 	.word	0x000000ff
        /*0b38*/ 	.word	0x00038840
        /*0b3c*/ 	.short	0x0100
        /*0b3e*/ 	.byte	0x06
	.zero		1


	//   ....[5]....
        /*0b40*/ 	.word	0x00000370
        /*0b44*/ 	.word	0x000000ff
        /*0b48*/ 	.word	0x00038838
        /*0b4c*/ 	.short	0x0100
        /*0b4e*/ 	.byte	0x06
	.zero		1


	//   ....[6]....
        /*0b50*/ 	.word	0x00000380
        /*0b54*/ 	.word	0x000000ff
        /*0b58*/ 	.word	0x00038848
        /*0b5c*/ 	.short	0x0100
        /*0b5e*/ 	.byte	0x06
	.zero		1


	//   ....[7]....
        /*0b60*/ 	.word	0x000004b0
        /*0b64*/ 	.word	0x000000ff
        /*0b68*/ 	.word	0x00038850
        /*0b6c*/ 	.short	0x0100
        /*0b6e*/ 	.byte	0x08
	.zero		1


	//   ....[8]....
        /*0b70*/ 	.word	0x000004c0
        /*0b74*/ 	.word	0x000000ff
        /*0b78*/ 	.word	0x00038860
        /*0b7c*/ 	.short	0x0100
        /*0b7e*/ 	.byte	0x08
	.zero		1


	//   ....[9]....
        /*0b80*/ 	.word	0x000004d0
        /*0b84*/ 	.word	0x000000ff
        /*0b88*/ 	.word	0x00038858
        /*0b8c*/ 	.short	0x0100
        /*0b8e*/ 	.byte	0x08
	.zero		1


	//   ....[10]....
        /*0b90*/ 	.word	0x000004e0
        /*0b94*/ 	.word	0x000000ff
        /*0b98*/ 	.word	0x00038868
        /*0b9c*/ 	.short	0x0100
        /*0b9e*/ 	.byte	0x08
	.zero		1


	//   ....[11]....
        /*0ba0*/ 	.word	0x000005d0
        /*0ba4*/ 	.word	0x000000ff
        /*0ba8*/ 	.word	0x00038870
        /*0bac*/ 	.short	0x0100
        /*0bae*/ 	.byte	0x06
	.zero		1


	//   ....[12]....
        /*0bb0*/ 	.word	0x000005e0
        /*0bb4*/ 	.word	0x000000ff
        /*0bb8*/ 	.word	0x00038880
        /*0bbc*/ 	.short	0x0100
        /*0bbe*/ 	.byte	0x06
	.zero		1


	//   ....[13]....
        /*0bc0*/ 	.word	0x000005f0
        /*0bc4*/ 	.word	0x000000ff
        /*0bc8*/ 	.word	0x00038878
        /*0bcc*/ 	.short	0x0100
        /*0bce*/ 	.byte	0x06
	.zero		1


	//   ....[14]....
        /*0bd0*/ 	.word	0x00000600
        /*0bd4*/ 	.word	0x000000ff
        /*0bd8*/ 	.word	0x00038888
        /*0bdc*/ 	.short	0x0100
        /*0bde*/ 	.byte	0x06
	.zero		1


	//   ....[15]....
        /*0be0*/ 	.word	0x00000730
        /*0be4*/ 	.word	0x000000ff
        /*0be8*/ 	.word	0x00038890
        /*0bec*/ 	.short	0x0100
        /*0bee*/ 	.byte	0x08
	.zero		1


	//   ....[16]....
        /*0bf0*/ 	.word	0x00000740
        /*0bf4*/ 	.word	0x000000ff
        /*0bf8*/ 	.word	0x000388a0
        /*0bfc*/ 	.short	0x0100
        /*0bfe*/ 	.byte	0x08
	.zero		1


	//   ....[17]....
        /*0c00*/ 	.word	0x00000750
        /*0c04*/ 	.word	0x000000ff
        /*0c08*/ 	.word	0x00038898
        /*0c0c*/ 	.short	0x0100
        /*0c0e*/ 	.byte	0x08
	.zero		1


	//   ....[18]....
        /*0c10*/ 	.word	0x00000760
        /*0c14*/ 	.word	0x000000ff
        /*0c18*/ 	.word	0x000388a8
        /*0c1c*/ 	.short	0x0100
        /*0c1e*/ 	.byte	0x08
	.zero		1


	//   ....[19]....
        /*0c20*/ 	.word	0x00000890
        /*0c24*/ 	.word	0x000000ff
        /*0c28*/ 	.word	0x000388b0
        /*0c2c*/ 	.short	0x0100
        /*0c2e*/ 	.byte	0x08
	.zero		1


	//   ....[20]....
        /*0c30*/ 	.word	0x000008a0
        /*0c34*/ 	.word	0x000000ff
        /*0c38*/ 	.word	0x000388c0
        /*0c3c*/ 	.short	0x0100
        /*0c3e*/ 	.byte	0x08
	.zero		1


	//   ....[21]....
        /*0c40*/ 	.word	0x000008b0
        /*0c44*/ 	.word	0x000000ff
        /*0c48*/ 	.word	0x000388b8
        /*0c4c*/ 	.short	0x0100
        /*0c4e*/ 	.byte	0x08
	.zero		1


	//   ....[22]....
        /*0c50*/ 	.word	0x000008c0
        /*0c54*/ 	.word	0x000000ff
        /*0c58*/ 	.word	0x000388c8
        /*0c5c*/ 	.short	0x0100
        /*0c5e*/ 	.byte	0x08
	.zero		1


	//   ....[23]....
        /*0c60*/ 	.word	0x00001e40
        /*0c64*/ 	.word	0x00000000
        /*0c68*/ 	.word	0x00000000
        /*0c6c*/ 	.short	0x0101
        /*0c6e*/ 	.byte	0x3f
	.zero		1


	//   ....[24]....
        /*0c70*/ 	.word	0x00002910
        /*0c74*/ 	.word	0x00000000
        /*0c78*/ 	.word	0x00000000
        /*0c7c*/ 	.short	0x0101
        /*0c7e*/ 	.byte	0x3f
	.zero		1


	//   ....[25]....
        /*0c80*/ 	.word	0x000039b0
        /*0c84*/ 	.word	0x00000011
        /*0c88*/ 	.word	0x00038800
        /*0c8c*/ 	.short	0x010a
        /*0c8e*/ 	.byte	0x3f
	.zero		1


	//   ....[26]....
        /*0c90*/ 	.word	0x00003a10
        /*0c94*/ 	.word	0x00000005
        /*0c98*/ 	.word	0x00038830
        /*0c9c*/ 	.short	0x010a
        /*0c9e*/ 	.byte	0x3f
	.zero		1


	//   ....[27]....
        /*0ca0*/ 	.word	0x00003a80
        /*0ca4*/ 	.word	0x00000005
        /*0ca8*/ 	.word	0x00038830
        /*0cac*/ 	.short	0x010a
        /*0cae*/ 	.byte	0x3f
	.zero		1


	//   ....[28]....
        /*0cb0*/ 	.word	0x00003d00
        /*0cb4*/ 	.word	0x00000011
        /*0cb8*/ 	.word	0x00038810
        /*0cbc*/ 	.short	0x010a
        /*0cbe*/ 	.byte	0x3f
	.zero		1


	//   ....[29]....
        /*0cc0*/ 	.word	0x00003d40
        /*0cc4*/ 	.word	0x00000005
        /*0cc8*/ 	.word	0x00038850
        /*0ccc*/ 	.short	0x010a
        /*0cce*/ 	.byte	0x3f
	.zero		1


	//   ....[30]....
        /*0cd0*/ 	.word	0x00003e10
        /*0cd4*/ 	.word	0x00000005
        /*0cd8*/ 	.word	0x00038850
        /*0cdc*/ 	.short	0x010a
        /*0cde*/ 	.byte	0x3f
	.zero		1


	//   ....[31]....
        /*0ce0*/ 	.word	0x00006260
        /*0ce4*/ 	.word	0x00000018
        /*0ce8*/ 	.word	0x00000000
        /*0cec*/ 	.short	0x0101
        /*0cee*/ 	.byte	0x3f
	.zero		1


	//   ....[32]....
        /*0cf0*/ 	.word	0x00006910
        /*0cf4*/ 	.word	0x00000005
        /*0cf8*/ 	.word	0x00000000
        /*0cfc*/ 	.short	0x0101
        /*0cfe*/ 	.byte	0x3f
	.zero		1


	//   ....[33]....
        /*0d00*/ 	.word	0x00006a30
        /*0d04*/ 	.word	0x00000009
        /*0d08*/ 	.word	0x00038830
        /*0d0c*/ 	.short	0x010a
        /*0d0e*/ 	.byte	0x3f
	.zero		1


	//   ....[34]....
        /*0d10*/ 	.word	0x00006a80
        /*0d14*/ 	.word	0x00000009
        /*0d18*/ 	.word	0x00038830
        /*0d1c*/ 	.short	0x010a
        /*0d1e*/ 	.byte	0x3f
	.zero		1


	//   ....[35]....
        /*0d20*/ 	.word	0x00006c00
        /*0d24*/ 	.word	0x00000009
        /*0d28*/ 	.word	0x00038850
        /*0d2c*/ 	.short	0x010a
        /*0d2e*/ 	.byte	0x3f
	.zero		1


	//   ....[36]....
        /*0d30*/ 	.word	0x00006c40
        /*0d34*/ 	.word	0x00000009
        /*0d38*/ 	.word	0x00038850
        /*0d3c*/ 	.short	0x010a
        /*0d3e*/ 	.byte	0x3f
	.zero		1


	//   ....[37]....
        /*0d40*/ 	.word	0x00009140
        /*0d44*/ 	.word	0x00000099
        /*0d48*/ 	.word	0x00000000
        /*0d4c*/ 	.short	0x0101
        /*0d4e*/ 	.byte	0x3f
	.zero		1


	//   ....[38]....
        /*0d50*/ 	.word	0x00009f60
        /*0d54*/ 	.word	0x00000009
        /*0d58*/ 	.word	0x00000000
        /*0d5c*/ 	.short	0x0101
        /*0d5e*/ 	.byte	0x3f
	.zero		1


	//   ....[39]....
        /*0d60*/ 	.word	0x0000a080
        /*0d64*/ 	.word	0x00000009
        /*0d68*/ 	.word	0x00038830
        /*0d6c*/ 	.short	0x010a
        /*0d6e*/ 	.byte	0x3f
	.zero		1


	//   ....[40]....
        /*0d70*/ 	.word	0x0000a0d0
        /*0d74*/ 	.word	0x00000009
        /*0d78*/ 	.word	0x00038830
        /*0d7c*/ 	.short	0x010a
        /*0d7e*/ 	.byte	0x3f
	.zero		1


	//   ....[41]....
        /*0d80*/ 	.word	0x0000a250
        /*0d84*/ 	.word	0x00000009
        /*0d88*/ 	.word	0x00038850
        /*0d8c*/ 	.short	0x010a
        /*0d8e*/ 	.byte	0x3f
	.zero		1


	//   ....[42]....
        /*0d90*/ 	.word	0x0000a290
        /*0d94*/ 	.word	0x00000009
        /*0d98*/ 	.word	0x00038850
        /*0d9c*/ 	.short	0x010a
        /*0d9e*/ 	.byte	0x3f
	.zero		1


	//   ....[43]....
        /*0da0*/ 	.word	0x0000c3c0
        /*0da4*/ 	.word	0x00000098
        /*0da8*/ 	.word	0x00000000
        /*0dac*/ 	.short	0x0101
        /*0dae*/ 	.byte	0x3f
	.zero		1


	//   ....[44]....
        /*0db0*/ 	.word	0x0000d080
        /*0db4*/ 	.word	0x00000009
        /*0db8*/ 	.word	0x00000000
        /*0dbc*/ 	.short	0x0101
        /*0dbe*/ 	.byte	0x3f
	.zero		1


	//   ....[45]....
        /*0dc0*/ 	.word	0x0000f7f0
        /*0dc4*/ 	.word	0x00000000
        /*0dc8*/ 	.word	0x00000000
        /*0dcc*/ 	.short	0x0101
        /*0dce*/ 	.byte	0x3f
	.zero		1


	//   ....[46]....
        /*0dd0*/ 	.word	0x00012750
        /*0dd4*/ 	.word	0x00000000
        /*0dd8*/ 	.word	0x00038840
        /*0ddc*/ 	.short	0x010a
        /*0dde*/ 	.byte	0x3f
	.zero		1


	//   ....[47]....
        /*0de0*/ 	.word	0x00013300
        /*0de4*/ 	.word	0x00000008
        /*0de8*/ 	.word	0x00038800
        /*0dec*/ 	.short	0x0107
        /*0dee*/ 	.byte	0x3f
	.zero		1


	//   ....[48]....
        /*0df0*/ 	.word	0x000133b0
        /*0df4*/ 	.word	0x00000000
        /*0df8*/ 	.word	0x00038800
        /*0dfc*/ 	.short	0x0101
        /*0dfe*/ 	.byte	0x3f
	.zero		1


	//   ....[49]....
        /*0e00*/ 	.word	0x00014360
        /*0e04*/ 	.word	0x00000000
        /*0e08*/ 	.word	0x00038810
        /*0e0c*/ 	.short	0x0107
        /*0e0e*/ 	.byte	0x3f
	.zero		1


	//   ....[50]....
        /*0e10*/ 	.word	0x00014460
        /*0e14*/ 	.word	0x00000002
        /*0e18*/ 	.word	0x00038810
        /*0e1c*/ 	.short	0x0101
        /*0e1e*/ 	.byte	0x3f
	.zero		1


	//   ....[51]....
        /*0e20*/ 	.word	0x00014480
        /*0e24*/ 	.word	0x00000002
        /*0e28*/ 	.word	0x00038820
        /*0e2c*/ 	.short	0x010a
        /*0e2e*/ 	.byte	0x3f
	.zero		1


	//   ....[52]....
        /*0e30*/ 	.word	0x00014590
        /*0e34*/ 	.word	0x00000000
        /*0e38*/ 	.word	0x00038860
        /*0e3c*/ 	.short	0x010a
        /*0e3e*/ 	.byte	0x3f
	.zero		1


	//   ....[53]....
        /*0e40*/ 	.word	0x00015270
        /*0e44*/ 	.word	0x00000003
        /*0e48*/ 	.word	0x00038840
        /*0e4c*/ 	.short	0x010a
        /*0e4e*/ 	.byte	0x3f
	.zero		1


	//   ....[54]....
        /*0e50*/ 	.word	0x000154d0
        /*0e54*/ 	.word	0x00000003
        /*0e58*/ 	.word	0x00038860
        /*0e5c*/ 	.short	0x010a
        /*0e5e*/ 	.byte	0x3f
	.zero		1


	//   ....[55]....
        /*0e60*/ 	.word	0x00016150
        /*0e64*/ 	.word	0x00000004
        /*0e68*/ 	.word	0x00038840
        /*0e6c*/ 	.short	0x010a
        /*0e6e*/ 	.byte	0x3f
	.zero		1


	//   ....[56]....
        /*0e70*/ 	.word	0x000163a0
        /*0e74*/ 	.word	0x00000004
        /*0e78*/ 	.word	0x00038860
        /*0e7c*/ 	.short	0x010a
        /*0e7e*/ 	.byte	0x3f
	.zero		1


	//   ....[57]....
        /*0e80*/ 	.word	0x00016fb0
        /*0e84*/ 	.word	0x00000004
        /*0e88*/ 	.word	0x00038840
        /*0e8c*/ 	.short	0x010a
        /*0e8e*/ 	.byte	0x3f
	.zero		1


	//   ....[58]....
        /*0e90*/ 	.word	0x00017210
        /*0e94*/ 	.word	0x00000004
        /*0e98*/ 	.word	0x00038860
        /*0e9c*/ 	.short	0x010a
        /*0e9e*/ 	.byte	0x3f
	.zero		1


	//   ....[59]....
        /*0ea0*/ 	.word	0x00018a90
        /*0ea4*/ 	.word	0x00000000
        /*0ea8*/ 	.word	0x00038820
        /*0eac*/ 	.short	0x010a
        /*0eae*/ 	.byte	0x3f
	.zero		1


	//   ....[60]....
        /*0eb0*/ 	.word	0x00018c50
        /*0eb4*/ 	.word	0x00000006
        /*0eb8*/ 	.word	0x00000000
        /*0ebc*/ 	.short	0x010a
        /*0ebe*/ 	.byte	0x3f
	.zero		1


	//   ....[61]....
        /*0ec0*/ 	.word	0x00018cc0
        /*0ec4*/ 	.word	0x00000007
        /*0ec8*/ 	.word	0x00000000
        /*0ecc*/ 	.short	0x010a
        /*0ece*/ 	.byte	0x3f
	.zero		1


	//   ....[62]....
        /*0ed0*/ 	.word	0x00018d30
        /*0ed4*/ 	.word	0x00000004
        /*0ed8*/ 	.word	0x00000000
        /*0edc*/ 	.short	0x010a
        /*0ede*/ 	.byte	0x3f
	.zero		1


	//   ....[63]....
        /*0ee0*/ 	.word	0x00018d60
        /*0ee4*/ 	.word	0x00000003
        /*0ee8*/ 	.word	0x00000000
        /*0eec*/ 	.short	0x010a
        /*0eee*/ 	.byte	0x3f
	.zero		1


	//   ....[64]....
        /*0ef0*/ 	.word	0x00018dc0
        /*0ef4*/ 	.word	0x00000011
        /*0ef8*/ 	.word	0x00038800
        /*0efc*/ 	.short	0x010a
        /*0efe*/ 	.byte	0x3f
	.zero		1


	//   ....[65]....
        /*0f00*/ 	.word	0x00018e10
        /*0f04*/ 	.word	0x00000005
        /*0f08*/ 	.word	0x00038830
        /*0f0c*/ 	.short	0x010a
        /*0f0e*/ 	.byte	0x3f
	.zero		1


	//   ....[66]....
        /*0f10*/ 	.word	0x00018e60
        /*0f14*/ 	.word	0x00000011
        /*0f18*/ 	.word	0x00038810
        /*0f1c*/ 	.short	0x010a
        /*0f1e*/ 	.byte	0x3f
	.zero		1


	//   ....[67]....
        /*0f20*/ 	.word	0x00018eb0
        /*0f24*/ 	.word	0x00000005
        /*0f28*/ 	.word	0x00038850
        /*0f2c*/ 	.short	0x010a
        /*0f2e*/ 	.byte	0x3f
	.zero		1


	//   ....[68]....
        /*0f30*/ 	.word	0x00018f00
        /*0f34*/ 	.word	0x00000009
        /*0f38*/ 	.word	0x00038830
        /*0f3c*/ 	.short	0x010a
        /*0f3e*/ 	.byte	0x3f
	.zero		1


	//   ....[69]....
        /*0f40*/ 	.word	0x00018f50
        /*0f44*/ 	.word	0x00000009
        /*0f48*/ 	.word	0x00038850
        /*0f4c*/ 	.short	0x010a
        /*0f4e*/ 	.byte	0x3f
	.zero		1


	//   ....[70]....
        /*0f50*/ 	.word	0x00018fa0
        /*0f54*/ 	.word	0x00000009
        /*0f58*/ 	.word	0x00038830
        /*0f5c*/ 	.short	0x010a
        /*0f5e*/ 	.byte	0x3f
	.zero		1


	//   ....[71]....
        /*0f60*/ 	.word	0x00018ff0
        /*0f64*/ 	.word	0x00000009
        /*0f68*/ 	.word	0x00038850
        /*0f6c*/ 	.short	0x010a
        /*0f6e*/ 	.byte	0x3f
	.zero		1


	//   ....[72]....
        /*0f70*/ 	.word	0x00019190
        /*0f74*/ 	.word	0x00000000
        /*0f78*/ 	.word	0x00038840
        /*0f7c*/ 	.short	0x010a
        /*0f7e*/ 	.byte	0x3f
	.zero		1


	//   ....[73]....
        /*0f80*/ 	.word	0x0001a2c0
        /*0f84*/ 	.word	0x00000002
        /*0f88*/ 	.word	0x00038820
        /*0f8c*/ 	.short	0x010a
        /*0f8e*/ 	.byte	0x3f
	.zero		1


	//   ....[74]....
        /*0f90*/ 	.word	0x0001a310
        /*0f94*/ 	.word	0x00000000
        /*0f98*/ 	.word	0x00038860
        /*0f9c*/ 	.short	0x010a
        /*0f9e*/ 	.byte	0x3f
	.zero		1


	//   ....[75]....
        /*0fa0*/ 	.word	0x0001a360
        /*0fa4*/ 	.word	0x00000003
        /*0fa8*/ 	.word	0x00038840
        /*0fac*/ 	.short	0x010a
        /*0fae*/ 	.byte	0x3f
	.zero		1


	//   ....[76]....
        /*0fb0*/ 	.word	0x0001a3b0
        /*0fb4*/ 	.word	0x00000003
        /*0fb8*/ 	.word	0x00038860
        /*0fbc*/ 	.short	0x010a
        /*0fbe*/ 	.byte	0x3f
	.zero		1


	//   ....[77]....
        /*0fc0*/ 	.word	0x0001a400
        /*0fc4*/ 	.word	0x00000004
        /*0fc8*/ 	.word	0x00038840
        /*0fcc*/ 	.short	0x010a
        /*0fce*/ 	.byte	0x3f
	.zero		1


	//   ....[78]....
        /*0fd0*/ 	.word	0x0001a450
        /*0fd4*/ 	.word	0x00000004
        /*0fd8*/ 	.word	0x00038860
        /*0fdc*/ 	.short	0x010a
        /*0fde*/ 	.byte	0x3f
	.zero		1


	//   ....[79]....
        /*0fe0*/ 	.word	0x0001a4a0
        /*0fe4*/ 	.word	0x00000004
        /*0fe8*/ 	.word	0x00038840
        /*0fec*/ 	.short	0x010a
        /*0fee*/ 	.byte	0x3f
	.zero		1


	//   ....[80]....
        /*0ff0*/ 	.word	0x0001a4f0
        /*0ff4*/ 	.word	0x00000004
        /*0ff8*/ 	.word	0x00038860
        /*0ffc*/ 	.short	0x010a
        /*0ffe*/ 	.byte	0x3f
	.zero		1


	//   ....[81]....
        /*1000*/ 	.word	0x0001af50
        /*1004*/ 	.word	0x00000000
        /*1008*/ 	.word	0x00038820
        /*100c*/ 	.short	0x010a
        /*100e*/ 	.byte	0x3f
	.zero		1


	//   ....[82]....
        /*1010*/ 	.word	0x0001b0f0
        /*1014*/ 	.word	0x00000006
        /*1018*/ 	.word	0x00000000
        /*101c*/ 	.short	0x010a
        /*101e*/ 	.byte	0x3f
	.zero		1


	//   ....[83]....
        /*1020*/ 	.word	0x0001b140
        /*1024*/ 	.word	0x00000007
        /*1028*/ 	.word	0x00000000
        /*102c*/ 	.short	0x010a
        /*102e*/ 	.byte	0x3f
	.zero		1


	//   ....[84]....
        /*1030*/ 	.word	0x0001b190
        /*1034*/ 	.word	0x00000004
        /*1038*/ 	.word	0x00000000
        /*103c*/ 	.short	0x010a
        /*103e*/ 	.byte	0x3f
	.zero		1


	//----- nvinfo : EIATTR_NUM_MBARRIERS
	.align		4
.L_620:
        /*1040*/ 	.byte	0x03, 0x38
        /*1042*/ 	.short	0x0017


	//----- nvinfo : EIATTR_EXIT_INSTR_OFFSETS
	.align		4
        /*1044*/ 	.byte	0x04, 0x1c
        /*1046*/ 	.short	(.L_622 - .L_621)


	//   ....[0]....
.L_621:
        /*1048*/ 	.word	0x00000a80


	//   ....[1]....
        /*104c*/ 	.word	0x00010ab0


	//   ....[2]....
        /*1050*/ 	.word	0x00018db0


	//----- nvinfo : EIATTR_MAX_THREADS
	.align		4
.L_622:
        /*1054*/ 	.byte	0x04, 0x05
        /*1056*/ 	.short	(.L_624 - .L_623)
.L_623:
        /*1058*/ 	.word	0x00000180
        /*105c*/ 	.word	0x00000001
        /*1060*/ 	.word	0x00000001


	//----- nvinfo : EIATTR_CRS_STACK_SIZE
	.align		4
.L_624:
        /*1064*/ 	.byte	0x04, 0x1e
        /*1066*/ 	.short	(.L_626 - .L_625)
.L_625:
        /*1068*/ 	.word	0x00000000


	//----- nvinfo : EIATTR_CBANK_PARAM_SIZE
	.align		4
.L_626:
        /*106c*/ 	.byte	0x03, 0x19
        /*106e*/ 	.short	0x0bf0


	//----- nvinfo : EIATTR_PARAM_CBANK
	.align		4
        /*1070*/ 	.byte	0x04, 0x0a
        /*1072*/ 	.short	(.L_628 - .L_627)
	.align		4
.L_627:
        /*1074*/ 	.word	index@(.nv.constant0._ZN7cutlass13device_kernelIN5flash11enable_sm90INS1_16FlashAttnFwdSm90INS1_25CollectiveMainloopFwdSm90ILi2EN4cute5tupleIJNS5_1CILi1EEES8_S8_EEENS6_IJNS7_ILi64EEESA_SA_EEELi512ENS_6half_tEfNS_4arch4Sm90ELb1ELb0ELb1ELb1ELb0ELb0ELb1ELb0ELb0ELb1ELb0ELb0EEENS1_21CollectiveEpilogueFwdINS6_IJSA_NS7_ILi512EEESA_EEES9_SC_SE_Li256ELb1ELb1ELb0ELb0EEENS1_36VarlenDynamicPersistentTileSchedulerILi64ELi64ELi256ELi128ELb0ELb1ELb1ELb1ELb1ELb1EEEEEEEEEvNT_6ParamsE)
        /*1078*/ 	.short	0x0210
        /*107a*/ 	.short	0x0bf0


	//----- nvinfo : EIATTR_SW_WAR
	.align		4
.L_628:
        /*107c*/ 	.byte	0x04, 0x36
        /*107e*/ 	.short	(.L_630 - .L_629)
.L_629:
        /*1080*/ 	.word	0x00000008
.L_630:


//--------------------- .nv.info._ZN7cutlass13device_kernelIN5flash11enable_sm90INS1_16FlashAttnFwdSm90INS1_25CollectiveMainloopFwdSm90ILi2EN4cute5tupleIJNS5_1CILi1EEES8_S8_EEENS6_IJNS7_ILi64EEESA_SA_EEELi512ENS_6half_tEfNS_4arch4Sm90ELb1ELb0ELb1ELb1ELb0ELb1ELb1ELb0ELb0ELb1ELb0ELb0EEENS1_21CollectiveEpilogueFwdINS6_IJSA_NS7_ILi512EEESA_EEES9_SC_SE_Li256ELb1ELb1ELb0ELb0EEENS1_36VarlenDynamicPersistentTileSchedulerILi64ELi64ELi256ELi128ELb0ELb1ELb1ELb1ELb1ELb1EEEEEEEEEvNT_6ParamsE --------------------------
	.section	.nv.info._ZN7cutlass13device_kernelIN5flash11enable_sm90INS1_16FlashAttnFwdSm90INS1_25CollectiveMainloopFwdSm90ILi2EN4cute5tupleIJNS5_1CILi1EEES8_S8_EEENS6_IJNS7_ILi64EEESA_SA_EEELi512ENS_6half_tEfNS_4arch4Sm90ELb1ELb0ELb1ELb1ELb0ELb1ELb1ELb0ELb0ELb1ELb0ELb0EEENS1_21CollectiveEpilogueFwdINS6_IJSA_NS7_ILi512EEESA_EEES9_SC_SE_Li256ELb1ELb1ELb0ELb0EEENS1_36VarlenDynamicPersistentTileSchedulerILi64ELi64ELi256ELi128ELb0ELb1ELb1ELb1ELb1ELb1EEEEEEEEEvNT_6ParamsE,"",@"SHT_CUDA_INFO"
	.sectionflags	@""
	.align	4


	//----- nvinfo : EIATTR_CUDA_API_VERSION
	.align		4
        /*0000*/ 	.byte	0x04, 0x37
        /*0002*/ 	.short	(.L_632 - .L_631)
.L_631:
        /*0004*/ 	.word	0x00000082


	//----- nvinfo : EIATTR_KPARAM_INFO
	.align		4
.L_632:
        /*0008*/ 	.byte	0x04, 0x17
        /*000a*/ 	.short	(.L_634 - .L_633)
.L_633:
        /*000c*/ 	.word	0x00000000
        /*0010*/ 	.short	0x0000
        /*0012*/ 	.short	0x0070
        /*0014*/ 	.byte	0x00, 0xf0, 0x01, 0x2e


	//----- nvinfo : EIATTR_SPARSE_MMA_MASK
	.align		4
.L_634:
        /*0018*/ 	.byte	0x03, 0x50
        /*001a*/ 	.short	0x0000


	//----- nvinfo : EIATTR_MAXREG_COUNT
	.align		4
        /*001c*/ 	.byte	0x03, 0x1b
        /*001e*/ 	.short	0x00a8


	//----- nvinfo : EIATTR_NUM_BARRIERS
	.align		4
        /*0020*/ 	.byte	0x02, 0x4c
        /*0022*/ 	.byte	0x10
	.zero		1


	//----- nvinfo : EIATTR_EXTERNS
	.align		4
        /*0024*/ 	.byte	0x04, 0x0f
        /*0026*/ 	.short	(.L_636 - .L_635)


	//   ....[0]....
	.align		4
.L_635:
        /*0028*/ 	.word	index@(__assertfail)


	//----- nvinfo : EIATTR_ANNOTATIONS
	.align		4
.L_636:
        /*002c*/ 	.byte	0x04, 0x55
        /*002e*/ 	.short	(.L_638 - .L_637)


	//   ....[0]....
.L_637:
        /* <DEDUP_REMOVED lines=119> */


	//----- nvinfo : EIATTR_MERCURY_ISA_VERSION
	.align		4
.L_638:
        /*0788*/ 	.byte	0x03, 0x5f
        /*078a*/ 	.short	0x0101


	//----- nvinfo : EIATTR_UNUSED_LOAD_BYTE_OFFSET
	.align		4
        /*078c*/ 	.byte	0x04, 0x44
        /*078e*/ 	.short	(.L_640 - .L_639)


	//   ....[0]....
.L_639:
        /*0790*/ 	.word	0x00000ad0
        /*0794*/ 	.word	0x0000fff0


	//   ....[1]....
        /*0798*/ 	.word	0x000146f0
        /*079c*/ 	.word	0x0000fff0


	//----- nvinfo : EIATTR_INT_WARP_WIDE_INSTR_OFFSETS
	.align		4
.L_640:
        /*07a0*/ 	.byte	0x04, 0x31
        /*07a2*/ 	.short	(.L_642 - .L_641)


	//   ....[0]....
.L_641:
        /*07a4*/ 	.word	0x00000190


	//   ....[1]....
        /*07a8*/ 	.word	0x000001d0


	//   ....[2]....
        /*07ac*/ 	.word	0x00000240


	//   ....[3]....
        /*07b0*/ 	.word	0x000002b0


	//   ....[4]....
        /*07b4*/ 	.word	0x0001a770


	//   ....[5]....
        /*07b8*/ 	.word	0x0001a7d0


	//   ....[6]....
        /*07bc*/ 	.word	0x00020570


	//   ....[7]....
        /*07c0*/ 	.word	0x000205d0


	//----- nvinfo : EIATTR_COOP_GROUP_MASK_REGIDS
	.align		4
.L_642:
        /*07c4*/ 	.byte	0x04, 0x29
        /*07c6*/ 	.short	(.L_644 - .L_643)


	//   ....[0]....
.L_643:
        /*07c8*/ 	.word	0xffffffff


	//   ....[1]....
        /*07cc*/ 	.word	0xffffffff


	//   ....[2]....
        /*07d0*/ 	.word	0xffffffff


	//   ....[3]....
        /*07d4*/ 	.word	0xffffffff


	//   ....[4]....
        /*07d8*/ 	.word	0xffffffff


	//   ....[5]....
        /*07dc*/ 	.word	0xffffffff


	//   ....[6]....
        /*07e0*/ 	.word	0xffffffff


	//   ....[7]....
        /*07e4*/ 	.word	0xffffffff


	//   ....[8]....
        /*07e8*/ 	.word	0xffffffff


	//   ....[9]....
        /*07ec*/ 	.word	0xffffffff


	//   ....[10]....
        /*07f0*/ 	.word	0xffffffff


	//   ....[11]....
        /*07f4*/ 	.word	0xffffffff


	//   ....[12]....
        /*07f8*/ 	.word	0xffffffff


	//   ....[13]....
        /*07fc*/ 	.word	0xffffffff


	//   ....[14]....
        /*0800*/ 	.word	0xffffffff


	//   ....[15]....
        /*0804*/ 	.word	0xffffffff


	//   ....[16]....
        /*0808*/ 	.word	0xffffffff


	//   ....[17]....
        /*080c*/ 	.word	0xffffffff


	//   ....[18]....
        /*0810*/ 	.word	0xffffffff


	//   ....[19]....
        /*0814*/ 	.word	0xffffffff


	//   ....[20]....
        /*0818*/ 	.word	0xffffffff


	//   ....[21]....
        /*081c*/ 	.word	0xffffffff


	//   ....[22]....
        /*0820*/ 	.word	0xffffffff


	//   ....[23]....
        /*0824*/ 	.word	0xffffffff


	//   ....[24]....
        /*0828*/ 	.word	0xffffffff


	//   ....[25]....
        /*082c*/ 	.word	0xffffffff


	//   ....[26]....
        /*0830*/ 	.word	0xffffffff


	//   ....[27]....
        /*0834*/ 	.word	0xffffffff


	//   ....[28]....
        /*0838*/ 	.word	0xffffffff


	//   ....[29]....
        /*083c*/ 	.word	0xffffffff


	//   ....[30]....
        /*0840*/ 	.word	0xffffffff


	//   ....[31]....
        /*0844*/ 	.word	0xffffffff


	//   ....[32]....
        /*0848*/ 	.word	0xffffffff


	//   ....[33]....
        /*084c*/ 	.word	0xffffffff


	//   ....[34]....
        /*0850*/ 	.word	0xffffffff


	//   ....[35]....
        /*0854*/ 	.word	0xffffffff


	//   ....[36]....
        /*0858*/ 	.word	0xffffffff


	//   ....[37]....
        /*085c*/ 	.word	0xffffffff


	//   ....[38]....
        /*0860*/ 	.word	0xffffffff


	//   ....[39]....
        /*0864*/ 	.word	0xffffffff


	//   ....[40]....
        /*0868*/ 	.word	0xffffffff


	//   ....[41]....
        /*086c*/ 	.word	0xffffffff


	//   ....[42]....
        /*0870*/ 	.word	0xffffffff


	//   ....[43]....
        /*0874*/ 	.word	0xffffffff


	//   ....[44]....
        /*0878*/ 	.word	0xffffffff


	//   ....[45]....
        /*087c*/ 	.word	0xffffffff


	//   ....[46]....
        /*0880*/ 	.word	0xffffffff


	//   ....[47]....
        /*0884*/ 	.word	0xffffffff


	//   ....[48]....
        /*0888*/ 	.word	0xffffffff


	//   ....[49]....
        /*088c*/ 	.word	0xffffffff


	//   ....[50]....
        /*0890*/ 	.word	0xffffffff


	//   ....[51]....
        /*0894*/ 	.word	0xffffffff


	//   ....[52]....
        /*0898*/ 	.word	0xffffffff


	//   ....[53]....
        /*089c*/ 	.word	0xffffffff


	//   ....[54]....
        /*08a0*/ 	.word	0xffffffff


	//   ....[55]....
        /*08a4*/ 	.word	0xffffffff


	//   ....[56]....
        /*08a8*/ 	.word	0xffffffff


	//   ....[57]....
        /*08ac*/ 	.word	0xffffffff


	//   ....[58]....
        /*08b0*/ 	.word	0xffffffff


	//   ....[59]....
        /*08b4*/ 	.word	0xffffffff


	//   ....[60]....
        /*08b8*/ 	.word	0xffffffff


	//   ....[61]....
        /*08bc*/ 	.word	0xffffffff


	//   ....[62]....
        /*08c0*/ 	.word	0xffffffff


	//   ....[63]....
        /*08c4*/ 	.word	0xffffffff


	//   ....[64]....
        /*08c8*/ 	.word	0xffffffff


	//   ....[65]....
        /*08cc*/ 	.word	0xffffffff


	//   ....[66]....
        /*08d0*/ 	.word	0xffffffff


	//   ....[67]....
        /*08d4*/ 	.word	0xffffffff


	//   ....[68]....
        /*08d8*/ 	.word	0xffffffff


	//   ....[69]....
        /*08dc*/ 	.word	0xffffffff


	//   ....[70]....
        /*08e0*/ 	.word	0xffffffff


	//   ....[71]....
        /*08e4*/ 	.word	0xffffffff


	//   ....[72]....
        /*08e8*/ 	.word	0xffffffff


	//   ....[73]....
        /*08ec*/ 	.word	0xffffffff


	//   ....[74]....
        /*08f0*/ 	.word	0xffffffff


	//   ....[75]....
        /*08f4*/ 	.word	0xffffffff


	//   ....[76]....
        /*08f8*/ 	.word	0xffffffff


	//   ....[77]....
        /*08fc*/ 	.word	0xffffffff


	//   ....[78]....
        /*0900*/ 	.word	0xffffffff


	//   ....[79]....
        /*0904*/ 	.word	0xffffffff


	//   ....[80]....
        /*0908*/ 	.word	0xffffffff


	//   ....[81]....
        /*090c*/ 	.word	0xffffffff


	//   ....[82]....
        /*0910*/ 	.word	0xffffffff


	//   ....[83]....
        /*0914*/ 	.word	0xffffffff


	//   ....[84]....
        /*0918*/ 	.word	0xffffffff


	//   ....[85]....
        /*091c*/ 	.word	0xffffffff


	//   ....[86]....
        /*0920*/ 	.word	0xffffffff


	//   ....[87]....
        /*0924*/ 	.word	0xffffffff


	//   ....[88]....
        /*0928*/ 	.word	0xffffffff


	//   ....[89]....
        /*092c*/ 	.word	0xffffffff


	//   ....[90]....
        /*0930*/ 	.word	0xffffffff


	//   ....[91]....
        /*0934*/ 	.word	0xffffffff


	//   ....[92]....
        /*0938*/ 	.word	0xffffffff


	//   ....[93]....
        /*093c*/ 	.word	0xffffffff


	//   ....[94]....
        /*0940*/ 	.word	0xffffffff


	//   ....[95]....
        /*0944*/ 	.word	0xffffffff


	//   ....[96]....
        /*0948*/ 	.word	0xffffffff


	//   ....[97]....
        /*094c*/ 	.word	0xffffffff


	//   ....[98]....
        /*0950*/ 	.word	0xffffffff


	//   ....[99]....
        /*0954*/ 	.word	0xffffffff


	//   ....[100]....
        /*0958*/ 	.word	0xffffffff


	//   ....[101]....
        /*095c*/ 	.word	0xffffffff


	//   ....[102]....
        /*0960*/ 	.word	0xffffffff


	//   ....[103]....
        /*0964*/ 	.word	0xffffffff


	//   ....[104]....
        /*0968*/ 	.word	0xffffffff


	//   ....[105]....
        /*096c*/ 	.word	0xffffffff


	//   ....[106]....
        /*0970*/ 	.word	0xffffffff


	//   ....[107]....
        /*0974*/ 	.word	0xffffffff


	//   ....[108]....
        /*0978*/ 	.word	0xffffffff


	//   ....[109]....
        /*097c*/ 	.word	0xffffffff


	//   ....[110]....
        /*0980*/ 	.word	0xffffffff


	//   ....[111]....
        /*0984*/ 	.word	0xffffffff


	//   ....[112]....
        /*0988*/ 	.word	0xffffffff


	//   ....[113]....
        /*098c*/ 	.word	0xffffffff


	//   ....[114]....
        /*0990*/ 	.word	0xffffffff


	//   ....[115]....
        /*0994*/ 	.word	0xffffffff


	//   ....[116]....
        /*0998*/ 	.word	0x0500000f


	//   ....[117]....
        /*099c*/ 	.word	0x0500000f


	//   ....[118]....
        /*09a0*/ 	.word	0x0500000f


	//   ....[119]....
        /*09a4*/ 	.word	0x0500000f


	//   ....[120]....
        /*09a8*/ 	.word	0x0500000f


	//   ....[121]....
        /*09ac*/ 	.word	0x0500000f


	//   ....[122]....
        /*09b0*/ 	.word	0x0500000f


	//   ....[123]....
        /*09b4*/ 	.word	0x0500000f


	//   ....[124]....
        /*09b8*/ 	.word	0x0500000f


	//   ....[125]....
        /*09bc*/ 	.word	0x0500000f


	//   ....[126]....
        /*09c0*/ 	.word	0x0500000f


	//   ....[127]....
        /*09c4*/ 	.word	0x0500000f


	//   ....[128]....
        /*09c8*/ 	.word	0x0500000f


	//   ....[129]....
        /*09cc*/ 	.word	0x0500000f


	//   ....[130]....
        /*09d0*/ 	.word	0x0500000f


	//   ....[131]....
        /*09d4*/ 	.word	0x0500000f


	//   ....[132]....
        /*09d8*/ 	.word	0x0500000f


	//   ....[133]....
        /*09dc*/ 	.word	0x0500000f


	//   ....[134]....
        /*09e0*/ 	.word	0x0500000f


	//   ....[135]....
        /*09e4*/ 	.word	0x0500000f


	//   ....[136]....
        /*09e8*/ 	.word	0x0500000f


	//   ....[137]....
        /*09ec*/ 	.word	0x0500000f


	//   ....[138]....
        /*09f0*/ 	.word	0x0500000f


	//   ....[139]....
        /*09f4*/ 	.word	0x0500000f


	//   ....[140]....
        /*09f8*/ 	.word	0x0500000f


	//   ....[141]....
        /*09fc*/ 	.word	0x0500000f


	//   ....[142]....
        /*0a00*/ 	.word	0x0500000f


	//   ....[143]....
        /*0a04*/ 	.word	0x0500000f


	//   ....[144]....
        /*0a08*/ 	.word	0x0500000f


	//   ....[145]....
        /*0a0c*/ 	.word	0x0500000f


	//   ....[146]....
        /*0a10*/ 	.word	0x0500000f


	//   ....[147]....
        /*0a14*/ 	.word	0x0500000f


	//   ....[148]....
        /*0a18*/ 	.word	0x0500000f


	//   ....[149]....
        /*0a1c*/ 	.word	0x0500000f


	//   ....[150]....
        /*0a20*/ 	.word	0x0500000f


	//   ....[151]....
        /*0a24*/ 	.word	0x0500000f


	//   ....[152]....
        /*0a28*/ 	.word	0x0500000f


	//   ....[153]....
        /*0a2c*/ 	.word	0x0500000f


	//   ....[154]....
        /*0a30*/ 	.word	0x0500000f


	//   ....[155]....
        /*0a34*/ 	.word	0x0500000f


	//   ....[156]....
        /*0a38*/ 	.word	0x0500000f


	//   ....[157]....
        /*0a3c*/ 	.word	0x0500000f


	//   ....[158]....
        /*0a40*/ 	.word	0x0500000f


	//   ....[159]....
        /*0a44*/ 	.word	0x0500000f


	//   ....[160]....
        /*0a48*/ 	.word	0x0500000f


	//   ....[161]....
        /*0a4c*/ 	.word	0x0500000f


	//   ....[162]....
        /*0a50*/ 	.word	0x0500000f


	//   ....[163]....
        /*0a54*/ 	.word	0x0500000f


	//   ....[164]....
        /*0a58*/ 	.word	0x0500000f


	//   ....[165]....
        /*0a5c*/ 	.word	0x0500000f


	//   ....[166]....
        /*0a60*/ 	.word	0x0500000f


	//   ....[167]....
        /*0a64*/ 	.word	0x0500000f


	//----- nvinfo : EIATTR_COOP_GROUP_INSTR_OFFSETS
	.align		4
.L_644:
        /*0a68*/ 	.byte	0x04, 0x28
        /*0a6a*/ 	.short	(.L_646 - .L_645)


	//   ....[0]....
.L_645:
        /*0a6c*/ 	.word	0x00000060


	//   ....[1]....
        /*0a70*/ 	.word	0x000001a0


	//   ....[2]....
        /*0a74*/ 	.word	0x000001e0


	//   ....[3]....
        /*0a78*/ 	.word	0x000003f0


	//   ....[4]....
        /*0a7c*/ 	.word	0x00000550


	//   ....[5]....
        /*0a80*/ 	.word	0x00000670


	//   ....[6]....
        /*0a84*/ 	.word	0x000007d0


	//   ....[7]....
        /*0a88*/ 	.word	0x00004800


	//   ....[8]....
        /*0a8c*/ 	.word	0x00006600


	//   ....[9]....
        /*0a90*/ 	.word	0x00006d20


	//   ....[10]....
        /*0a94*/ 	.word	0x00006d30


	//   ....[11]....
        /*0a98*/ 	.word	0x00006d40


	//   ....[12]....
        /*0a9c*/ 	.word	0x00006d50


	//   ....[13]....
        /*0aa0*/ 	.word	0x00007040


	//   ....[14]....
        /*0aa4*/ 	.word	0x00007050


	//   ....[15]....
        /*0aa8*/ 	.word	0x00007060


	//   ....[16]....
        /*0aac*/ 	.word	0x00007070


	//   ....[17]....
        /*0ab0*/ 	.word	0x00008250


	//   ....[18]....
        /*0ab4*/ 	.word	0x00008260


	//   ....[19]....
        /*0ab8*/ 	.word	0x00008270


	//   ....[20]....
        /*0abc*/ 	.word	0x00008280


	//   ....[21]....
        /*0ac0*/ 	.word	0x000084d0


	//   ....[22]....
        /*0ac4*/ 	.word	0x000084e0


	//   ....[23]....
        /*0ac8*/ 	.word	0x000084f0


	//   ....[24]....
        /*0acc*/ 	.word	0x00008500


	//   ....[25]....
        /*0ad0*/ 	.word	0x00009c00


	//   ....[26]....
        /*0ad4*/ 	.word	0x0000b440


	//   ....[27]....
        /*0ad8*/ 	.word	0x0000b4a0


	//   ....[28]....
        /*0adc*/ 	.word	0x0000ba70


	//   ....[29]....
        /*0ae0*/ 	.word	0x0000bb60


	//   ....[30]....
        /*0ae4*/ 	.word	0x0000bf50


	//   ....[31]....
        /*0ae8*/ 	.word	0x0000bfe0


	//   ....[32]....
        /*0aec*/ 	.word	0x0000c920


	//   ....[33]....
        /*0af0*/ 	.word	0x0000d8a0


	//   ....[34]....
        /*0af4*/ 	.word	0x0000e6d0


	//   ....[35]....
        /*0af8*/ 	.word	0x0000e840


	//   ....[36]....
        /*0afc*/ 	.word	0x0000ee00


	//   ....[37]....
        /*0b00*/ 	.word	0x0000eea0


	//   ....[38]....
        /*0b04*/ 	.word	0x0000f2f0


	//   ....[39]....
        /*0b08*/ 	.word	0x0000f450


	//   ....[40]....
        /*0b0c*/ 	.word	0x000104d0


	//   ....[41]....
        /*0b10*/ 	.word	0x000114d0


	//   ....[42]....
        /*0b14*/ 	.word	0x00012730


	//   ....[43]....
        /*0b18*/ 	.word	0x000127d0


	//   ....[44]....
        /*0b1c*/ 	.word	0x000129a0


	//   ....[45]....
        /*0b20*/ 	.word	0x00012b30


	//   ....[46]....
        /*0b24*/ 	.word	0x00013b90


	//   ....[47]....
        /*0b28*/ 	.word	0x00013c00


	//   ....[48]....
        /*0b2c*/ 	.word	0x00013c30


	//   ....[49]....
        /*0b30*/ 	.word	0x00013ce0


	//   ....[50]....
        /*0b34*/ 	.word	0x00013d00


	//   ....[51]....
        /*0b38*/ 	.word	0x000156b0


	//   ....[52]....
        /*0b3c*/ 	.word	0x00015b90


	//   ....[53]....
        /*0b40*/ 	.word	0x00015bd0


	//   ....[54]....
        /*0b44*/ 	.word	0x00015bf0


	//   ....[55]....
        /*0b48*/ 	.word	0x00015c10


	//   ....[56]....
        /*0b4c*/ 	.word	0x00016220


	//   ....[57]....
        /*0b50*/ 	.word	0x00016280


	//   ....[58]....
        /*0b54*/ 	.word	0x00016520


	//   ....[59]....
        /*0b58*/ 	.word	0x00016540


	//   ....[60]....
        /*0b5c*/ 	.word	0x000170c0


	//   ....[61]....
        /*0b60*/ 	.word	0x000170e0


	//   ....[62]....
        /*0b64*/ 	.word	0x00017310


	//   ....[63]....
        /*0b68*/ 	.word	0x00017330


	//   ....[64]....
        /*0b6c*/ 	.word	0x000175e0


	//   ....[65]....
        /*0b70*/ 	.word	0x000177c0


	//   ....[66]....
        /*0b74*/ 	.word	0x000177f0


	//   ....[67]....
        /*0b78*/ 	.word	0x00017820


	//   ....[68]....
        /*0b7c*/ 	.word	0x00017850


	//   ....[69]....
        /*0b80*/ 	.word	0x00017880


	//   ....[70]....
        /*0b84*/ 	.word	0x000178b0


	//   ....[71]....
        /*0b88*/ 	.word	0x00017a20


	//   ....[72]....
        /*0b8c*/ 	.word	0x00017a50


	//   ....[73]....
        /*0b90*/ 	.word	0x00017a80


	//   ....[74]....
        /*0b94*/ 	.word	0x00017ab0


	//   ....[75]....
        /*0b98*/ 	.word	0x00017ae0


	//   ....[76]....
        /*0b9c*/ 	.word	0x00017b10


	//   ....[77]....
        /*0ba0*/ 	.word	0x00017bb0


	//   ....[78]....
        /*0ba4*/ 	.word	0x00017c10


	//   ....[79]....
        /*0ba8*/ 	.word	0x00017ca0


	//   ....[80]....
        /*0bac*/ 	.word	0x00018b50


	//   ....[81]....
        /*0bb0*/ 	.word	0x0001ad70


	//   ....[82]....
        /*0bb4*/ 	.word	0x0001b900


	//   ....[83]....
        /*0bb8*/ 	.word	0x0001b910


	//   ....[84]....
        /*0bbc*/ 	.word	0x0001b930


	//   ....[85]....
        /*0bc0*/ 	.word	0x0001ba00


	//   ....[86]....
        /*0bc4*/ 	.word	0x0001ba30


	//   ....[87]....
        /*0bc8*/ 	.word	0x0001ba90


	//   ....[88]....
        /*0bcc*/ 	.word	0x0001baa0


	//   ....[89]....
        /*0bd0*/ 	.word	0x0001bb10


	//   ....[90]....
        /*0bd4*/ 	.word	0x0001c460


	//   ....[91]....
        /*0bd8*/ 	.word	0x0001c470


	//   ....[92]....
        /*0bdc*/ 	.word	0x0001c5b0


	//   ....[93]....
        /*0be0*/ 	.word	0x0001c5c0


	//   ....[94]....
        /*0be4*/ 	.word	0x0001c870


	//   ....[95]....
        /*0be8*/ 	.word	0x0001c880


	//   ....[96]....
        /*0bec*/ 	.word	0x0001c9f0


	//   ....[97]....
        /*0bf0*/ 	.word	0x0001ca00


	//   ....[98]....
        /*0bf4*/ 	.word	0x00020800


	//   ....[99]....
        /*0bf8*/ 	.word	0x00020830


	//   ....[100]....
        /*0bfc*/ 	.word	0x00020870


	//   ....[101]....
        /*0c00*/ 	.word	0x000208a0


	//   ....[102]....
        /*0c04*/ 	.word	0x000208d0


	//   ....[103]....
        /*0c08*/ 	.word	0x00020900


	//   ....[104]....
        /*0c0c*/ 	.word	0x00020930


	//   ....[105]....
        /*0c10*/ 	.word	0x00020960


	//   ....[106]....
        /*0c14*/ 	.word	0x00020ae0


	//   ....[107]....
        /*0c18*/ 	.word	0x00020b10


	//   ....[108]....
        /*0c1c*/ 	.word	0x00020b40


	//   ....[109]....
        /*0c20*/ 	.word	0x00020b70


	//   ....[110]....
        /*0c24*/ 	.word	0x00020ba0


	//   ....[111]....
        /*0c28*/ 	.word	0x00020bd0


	//   ....[112]....
        /*0c2c*/ 	.word	0x00020c90


	//   ....[113]....
        /*0c30*/ 	.word	0x00020cb0


	//   ....[114]....
        /*0c34*/ 	.word	0x00020d20


	//   ....[115]....
        /*0c38*/ 	.word	0x000213f0


	//   ....[116]....
        /*0c3c*/ 	.word	0x00021830


	//   ....[117]....
        /*0c40*/ 	.word	0x000218c0


	//   ....[118]....
        /*0c44*/ 	.word	0x00021910


	//   ....[119]....
        /*0c48*/ 	.word	0x00021960


	//   ....[120]....
        /*0c4c*/ 	.word	0x000219f0


	//   ....[121]....
        /*0c50*/ 	.word	0x00021a80


	//   ....[122]....
        /*0c54*/ 	.word	0x00021ad0


	//   ....[123]....
        /*0c58*/ 	.word	0x00021b20


	//   ....[124]....
        /*0c5c*/ 	.word	0x00021c00


	//   ....[125]....
        /*0c60*/ 	.word	0x00021c90


	//   ....[126]....
        /*0c64*/ 	.word	0x00021ce0


	//   ....[127]....
        /*0c68*/ 	.word	0x00021d40


	//   ....[128]....
        /*0c6c*/ 	.word	0x00021de0


	//   ....[129]....
        /*0c70*/ 	.word	0x00021e70


	//   ....[130]....
        /*0c74*/ 	.word	0x00021ec0


	//   ....[131]....
        /*0c78*/ 	.word	0x00021f10


	//   ....[132]....
        /*0c7c*/ 	.word	0x00022270


	//   ....[133]....
        /*0c80*/ 	.word	0x00022560


	//   ....[134]....
        /*0c84*/ 	.word	0x000226e0


	//   ....[135]....
        /*0c88*/ 	.word	0x00022730


	//   ....[136]....
        /*0c8c*/ 	.word	0x00022790


	//   ....[137]....
        /*0c90*/ 	.word	0x000227f0


	//   ....[138]....
        /*0c94*/ 	.word	0x00022940


	//   ....[139]....
        /*0c98*/ 	.word	0x000229e0


	//   ....[140]....
        /*0c9c*/ 	.word	0x00022a90


	//   ....[141]....
        /*0ca0*/ 	.word	0x00022b70


	//   ....[142]....
        /*0ca4*/ 	.word	0x00022d40


	//   ....[143]....
        /*0ca8*/ 	.word	0x00022e00


	//   ....[144]....
        /*0cac*/ 	.word	0x000230b0


	//   ....[145]....
        /*0cb0*/ 	.word	0x000231d0


	//   ....[146]....
        /*0cb4*/ 	.word	0x000233a0


	//   ....[147]....
        /*0cb8*/ 	.word	0x00023470


	//   ....[148]....
        /*0cbc*/ 	.word	0x00023670


	//   ....[149]....
        /*0cc0*/ 	.word	0x00023700


	//   ....[150]....
        /*0cc4*/ 	.word	0x00023a30


	//   ....[151]....
        /*0cc8*/ 	.word	0x00023ad0


	//   ....[152]....
        /*0ccc*/ 	.word	0x00023bf0


	//   ....[153]....
        /*0cd0*/ 	.word	0x00023c70


	//   ....[154]....
        /*0cd4*/ 	.word	0x00023cf0


	//   ....[155]....
        /*0cd8*/ 	.word	0x00023d70


	//   ....[156]....
        /*0cdc*/ 	.word	0x00023df0


	//   ....[157]....
        /*0ce0*/ 	.word	0x00023e80


	//   ....[158]....
        /*0ce4*/ 	.word	0x00023f20


	//   ....[159]....
        /*0ce8*/ 	.word	0x00023fd0


	//   ....[160]....
        /*0cec*/ 	.word	0x00024050


	//   ....[161]....
        /*0cf0*/ 	.word	0x000240d0


	//   ....[162]....
        /*0cf4*/ 	.word	0x00024150


	//   ....[163]....
        /*0cf8*/ 	.word	0x000241e0


	//   ....[164]....
        /*0cfc*/ 	.word	0x00024260


	//   ....[165]....
        /*0d00*/ 	.word	0x00024300


	//   ....[166]....
        /*0d04*/ 	.word	0x00024390


	//   ....[167]....
        /*0d08*/ 	.word	0x000244c0


	//----- nvinfo : EIATTR_REG_RECONFIG
	.align		4
.L_646:
        /*0d0c*/ 	.byte	0x01, 0x54
	.zero		2


	//----- nvinfo : EIATTR_SYSCALL_OFFSETS
	.align		4
        /*0d10*/ 	.byte	0x04, 0x46
        /*0d12*/ 	.short	(.L_648 - .L_647)


	//   ....[0]....
.L_647:
        /*0d14*/ 	.word	0x00001a70


	//   ....[1]....
        /*0d18*/ 	.word	0x00001bc0


	//   ....[2]....
        /*0d1c*/ 	.word	0x000067b0


	//   ....[3]....
        /*0d20*/ 	.word	0x00006ad0


	//   ....[4]....
        /*0d24*/ 	.word	0x0001a970


	//   ....[5]....
        /*0d28*/ 	.word	0x0001aad0


	//   ....[6]....
        /*0d2c*/ 	.word	0x0001abd0


	//   ....[7]....
        /*0d30*/ 	.word	0x0001b4e0


	//   ....[8]....
        /*0d34*/ 	.word	0x0001be30


	//----- nvinfo : EIATTR_MBARRIER_INSTR_OFFSETS
	.align		4
.L_648:
        /*0d38*/ 	.byte	0x04, 0x39
        /*0d3a*/ 	.short	(.L_650 - .L_649)


	//   ....[0]....
.L_649:
        /*0d3c*/ 	.word	0x000002d0
        /*0d40*/ 	.word	0x000000ff
        /*0d44*/ 	.word	0x00038800
        /*0d48*/ 	.short	0x0100
        /*0d4a*/ 	.byte	0x08
	.zero		1


	//   ....[1]....
        /*0d4c*/ 	.word	0x000002e0
        /*0d50*/ 	.word	0x000000ff
        /*0d54*/ 	.word	0x00038810
        /*0d58*/ 	.short	0x0100
        /*0d5a*/ 	.byte	0x08
	.zero		1


	//   ....[2]....
        /*0d5c*/ 	.word	0x000002f0
        /*0d60*/ 	.word	0x000000ff
        /*0d64*/ 	.word	0x00038820
        /*0d68*/ 	.short	0x0100
        /*0d6a*/ 	.byte	0x08
	.zero		1


	//   ....[3]....
        /*0d6c*/ 	.word	0x000003a0
        /*0d70*/ 	.word	0x000000ff
        /*0d74*/ 	.word	0x00038830
        /*0d78*/ 	.short	0x0100
        /*0d7a*/ 	.byte	0x06
	.zero		1


	//   ....[4]....
        /*0d7c*/ 	.word	0x000003b0
        /*0d80*/ 	.word	0x000000ff
        /*0d84*/ 	.word	0x00038840
        /*0d88*/ 	.short	0x0100
        /*0d8a*/ 	.byte	0x06
	.zero		1


	//   ....[5]....
        /*0d8c*/ 	.word	0x000003c0
        /*0d90*/ 	.word	0x000000ff
        /*0d94*/ 	.word	0x00038838
        /*0d98*/ 	.short	0x0100
        /*0d9a*/ 	.byte	0x06
	.zero		1


	//   ....[6]....
        /*0d9c*/ 	.word	0x000003d0
        /*0da0*/ 	.word	0x000000ff
        /*0da4*/ 	.word	0x00038848
        /*0da8*/ 	.short	0x0100
        /*0daa*/ 	.byte	0x06
	.zero		1


	//   ....[7]....
        /*0dac*/ 	.word	0x00000500
        /*0db0*/ 	.word	0x000000ff
        /*0db4*/ 	.word	0x00038850
        /*0db8*/ 	.short	0x0100
        /*0dba*/ 	.byte	0x08
	.zero		1


	//   ....[8]....
        /*0dbc*/ 	.word	0x00000510
        /*0dc0*/ 	.word	0x000000ff
        /*0dc4*/ 	.word	0x00038860
        /*0dc8*/ 	.short	0x0100
        /*0dca*/ 	.byte	0x08
	.zero		1


	//   ....[9]....
        /*0dcc*/ 	.word	0x00000520
        /*0dd0*/ 	.word	0x000000ff
        /*0dd4*/ 	.word	0x00038858
        /*0dd8*/ 	.short	0x0100
        /*0dda*/ 	.byte	0x08
	.zero		1


	//   ....[10]....
        /*0ddc*/ 	.word	0x00000530
        /*0de0*/ 	.word	0x000000ff
        /*0de4*/ 	.word	0x00038868
        /*0de8*/ 	.short	0x0100
        /*0dea*/ 	.byte	0x08
	.zero		1


	//   ....[11]....
        /*0dec*/ 	.word	0x00000620
        /*0df0*/ 	.word	0x000000ff
        /*0df4*/ 	.word	0x00038870
        /*0df8*/ 	.short	0x0100
        /*0dfa*/ 	.byte	0x06
	.zero		1


	//   ....[12]....
        /*0dfc*/ 	.word	0x00000630
        /*0e00*/ 	.word	0x000000ff
        /*0e04*/ 	.word	0x00038880
        /*0e08*/ 	.short	0x0100
        /*0e0a*/ 	.byte	0x06
	.zero		1


	//   ....[13]....
        /*0e0c*/ 	.word	0x00000640
        /*0e10*/ 	.word	0x000000ff
        /*0e14*/ 	.word	0x00038878
        /*0e18*/ 	.short	0x0100
        /*0e1a*/ 	.byte	0x06
	.zero		1


	//   ....[14]....
        /*0e1c*/ 	.word	0x00000650
        /*0e20*/ 	.word	0x000000ff
        /*0e24*/ 	.word	0x00038888
        /*0e28*/ 	.short	0x0100
        /*0e2a*/ 	.byte	0x06
	.zero		1


	//   ....[15]....
        /*0e2c*/ 	.word	0x00000780
        /*0e30*/ 	.word	0x000000ff
        /*0e34*/ 	.word	0x00038890
        /*0e38*/ 	.short	0x0100
        /*0e3a*/ 	.byte	0x08
	.zero		1


	//   ....[16]....
        /*0e3c*/ 	.word	0x00000790
        /*0e40*/ 	.word	0x000000ff
        /*0e44*/ 	.word	0x000388a0
        /*0e48*/ 	.short	0x0100
        /*0e4a*/ 	.byte	0x08
	.zero		1


	//   ....[17]....
        /*0e4c*/ 	.word	0x000007a0
        /*0e50*/ 	.word	0x000000ff
        /*0e54*/ 	.word	0x00038898
        /*0e58*/ 	.short	0x0100
        /*0e5a*/ 	.byte	0x08
	.zero		1


	//   ....[18]....
        /*0e5c*/ 	.word	0x000007b0
        /*0e60*/ 	.word	0x000000ff
        /*0e64*/ 	.word	0x000388a8
        /*0e68*/ 	.short	0x0100
        /*0e6a*/ 	.byte	0x08
	.zero		1


	//   ....[19]....
        /*0e6c*/ 	.word	0x000008e0
        /*0e70*/ 	.word	0x000000ff
        /*0e74*/ 	.word	0x000388b0
        /*0e78*/ 	.short	0x0100
        /*0e7a*/ 	.byte	0x08
	.zero		1


	//   ....[20]....
        /*0e7c*/ 	.word	0x000008f0
        /*0e80*/ 	.word	0x000000ff
        /*0e84*/ 	.word	0x000388c0
        /*0e88*/ 	.short	0x0100
        /*0e8a*/ 	.byte	0x08
	.zero		1


	//   ....[21]....
        /*0e8c*/ 	.word	0x00000900
        /*0e90*/ 	.word	0x000000ff
        /*0e94*/ 	.word	0x000388b8
        /*0e98*/ 	.short	0x0100
        /*0e9a*/ 	.byte	0x08
	.zero		1


	//   ....[22]....
        /*0e9c*/ 	.word	0x00000910
        /*0ea0*/ 	.word	0x000000ff
        /*0ea4*/ 	.word	0x000388c8
        /*0ea8*/ 	.short	0x0100
        /*0eaa*/ 	.byte	0x08
	.zero		1


	//   ....[23]....
        /*0eac*/ 	.word	0x00002780
        /*0eb0*/ 	.word	0x00000044
        /*0eb4*/ 	.word	0x00038890
        /*0eb8*/ 	.short	0x010a
        /*0eba*/ 	.byte	0x3f
	.zero		1


	//   ....[24]....
        /*0ebc*/ 	.word	0x00003100
        /*0ec0*/ 	.word	0x00000044
        /*0ec4*/ 	.word	0x00038890
        /*0ec8*/ 	.short	0x010a
        /*0eca*/ 	.byte	0x3f
	.zero		1


	//   ....[25]....
        /*0ecc*/ 	.word	0x00003970
        /*0ed0*/ 	.word	0x00000044
        /*0ed4*/ 	.word	0x00038890
        /*0ed8*/ 	.short	0x010a
        /*0eda*/ 	.byte	0x3f
	.zero		1


	//   ....[26]....
        /*0edc*/ 	.word	0x00003b70
        /*0ee0*/ 	.word	0x00000004
        /*0ee4*/ 	.word	0x00000000
        /*0ee8*/ 	.short	0x0101
        /*0eea*/ 	.byte	0x3f
	.zero		1


	//   ....[27]....
        /*0eec*/ 	.word	0x00003bb0
        /*0ef0*/ 	.word	0x00000044
        /*0ef4*/ 	.word	0x000388b0
        /*0ef8*/ 	.short	0x010a
        /*0efa*/ 	.byte	0x3f
	.zero		1


	//   ....[28]....
        /*0efc*/ 	.word	0x000041e0
        /*0f00*/ 	.word	0x00000044
        /*0f04*/ 	.word	0x00000000
        /*0f08*/ 	.short	0x0101
        /*0f0a*/ 	.byte	0x3f
	.zero		1


	//   ....[29]....
        /*0f0c*/ 	.word	0x00004c40
        /*0f10*/ 	.word	0x00000000
        /*0f14*/ 	.word	0x00000000
        /*0f18*/ 	.short	0x0101
        /*0f1a*/ 	.byte	0x3f
	.zero		1


	//   ....[30]....
        /*0f1c*/ 	.word	0x000057c0
        /*0f20*/ 	.word	0x00000003
        /*0f24*/ 	.word	0x00000000
        /*0f28*/ 	.short	0x0101
        /*0f2a*/ 	.byte	0x3f
	.zero		1


	//   ....[31]....
        /*0f2c*/ 	.word	0x00006840
        /*0f30*/ 	.word	0x00000002
        /*0f34*/ 	.word	0x00038800
        /*0f38*/ 	.short	0x010a
        /*0f3a*/ 	.byte	0x3f
	.zero		1


	//   ....[32]....
        /*0f3c*/ 	.word	0x00006890
        /*0f40*/ 	.word	0x00000002
        /*0f44*/ 	.word	0x00038800
        /*0f48*/ 	.short	0x010a
        /*0f4a*/ 	.byte	0x3f
	.zero		1


	//   ....[33]....
        /*0f4c*/ 	.word	0x000072b0
        /*0f50*/ 	.word	0x00000002
        /*0f54*/ 	.word	0x00038800
        /*0f58*/ 	.short	0x010a
        /*0f5a*/ 	.byte	0x3f
	.zero		1


	//   ....[34]....
        /*0f5c*/ 	.word	0x000086b0
        /*0f60*/ 	.word	0x00000002
        /*0f64*/ 	.word	0x00038800
        /*0f68*/ 	.short	0x010a
        /*0f6a*/ 	.byte	0x3f
	.zero		1


	//   ....[35]....
        /*0f6c*/ 	.word	0x000094b0
        /*0f70*/ 	.word	0x0000000f
        /*0f74*/ 	.word	0x00038830
        /*0f78*/ 	.short	0x010a
        /*0f7a*/ 	.byte	0x3f
	.zero		1


	//   ....[36]....
        /*0f7c*/ 	.word	0x00009560
        /*0f80*/ 	.word	0x0000000f
        /*0f84*/ 	.word	0x00038830
        /*0f88*/ 	.short	0x010a
        /*0f8a*/ 	.byte	0x3f
	.zero		1


	//   ....[37]....
        /*0f8c*/ 	.word	0x00009870
        /*0f90*/ 	.word	0x00000002
        /*0f94*/ 	.word	0x00038810
        /*0f98*/ 	.short	0x010a
        /*0f9a*/ 	.byte	0x3f
	.zero		1


	//   ....[38]....
        /*0f9c*/ 	.word	0x000098c0
        /*0fa0*/ 	.word	0x0000000f
        /*0fa4*/ 	.word	0x00038850
        /*0fa8*/ 	.short	0x010a
        /*0faa*/ 	.byte	0x3f
	.zero		1


	//   ....[39]....
        /*0fac*/ 	.word	0x00009970
        /*0fb0*/ 	.word	0x0000000f
        /*0fb4*/ 	.word	0x00038850
        /*0fb8*/ 	.short	0x010a
        /*0fba*/ 	.byte	0x3f
	.zero		1


	//   ....[40]....
        /*0fbc*/ 	.word	0x0000c240
        /*0fc0*/ 	.word	0x00000014
        /*0fc4*/ 	.word	0x00000000
        /*0fc8*/ 	.short	0x0101
        /*0fca*/ 	.byte	0x3f
	.zero		1


	//   ....[41]....
        /*0fcc*/ 	.word	0x0000c940
        /*0fd0*/ 	.word	0x0000000f
        /*0fd4*/ 	.word	0x00000000
        /*0fd8*/ 	.short	0x0101
        /*0fda*/ 	.byte	0x3f
	.zero		1


	//   ....[42]....
        /*0fdc*/ 	.word	0x0000ca40
        /*0fe0*/ 	.word	0x00000015
        /*0fe4*/ 	.word	0x00038830
        /*0fe8*/ 	.short	0x010a
        /*0fea*/ 	.byte	0x3f
	.zero		1


	//   ....[43]....
        /*0fec*/ 	.word	0x0000cab0
        /*0ff0*/ 	.word	0x00000015
        /*0ff4*/ 	.word	0x00038830
        /*0ff8*/ 	.short	0x010a
        /*0ffa*/ 	.byte	0x3f
	.zero		1


	//   ....[44]....
        /*0ffc*/ 	.word	0x0000cd20
        /*1000*/ 	.word	0x00000015
        /*1004*/ 	.word	0x00038850
        /*1008*/ 	.short	0x010a
        /*100a*/ 	.byte	0x3f
	.zero		1


	//   ....[45]....
        /*100c*/ 	.word	0x0000cd70
        /*1010*/ 	.word	0x00000015
        /*1014*/ 	.word	0x00038850
        /*1018*/ 	.short	0x010a
        /*101a*/ 	.byte	0x3f
	.zero		1


	//   ....[46]....
        /*101c*/ 	.word	0x0000f8d0
        /*1020*/ 	.word	0x000000a7
        /*1024*/ 	.word	0x00000000
        /*1028*/ 	.short	0x0101
        /*102a*/ 	.byte	0x3f
	.zero		1


	//   ....[47]....
        /*102c*/ 	.word	0x000104f0
        /*1030*/ 	.word	0x00000015
        /*1034*/ 	.word	0x00000000
        /*1038*/ 	.short	0x0101
        /*103a*/ 	.byte	0x3f
	.zero		1


	//   ....[48]....
        /*103c*/ 	.word	0x00010650
        /*1040*/ 	.word	0x00000015
        /*1044*/ 	.word	0x00038830
        /*1048*/ 	.short	0x010a
        /*104a*/ 	.byte	0x3f
	.zero		1


	//   ....[49]....
        /*104c*/ 	.word	0x000106c0
        /*1050*/ 	.word	0x00000015
        /*1054*/ 	.word	0x00038830
        /*1058*/ 	.short	0x010a
        /*105a*/ 	.byte	0x3f
	.zero		1


	//   ....[50]....
        /*105c*/ 	.word	0x00010930
        /*1060*/ 	.word	0x00000015
        /*1064*/ 	.word	0x00038850
        /*1068*/ 	.short	0x010a
        /*106a*/ 	.byte	0x3f
	.zero		1


	//   ....[51]....
        /*106c*/ 	.word	0x00010980
        /*1070*/ 	.word	0x00000015
        /*1074*/ 	.word	0x00038850
        /*1078*/ 	.short	0x010a
        /*107a*/ 	.byte	0x3f
	.zero		1


	//   ....[52]....
        /*107c*/ 	.word	0x00012e70
        /*1080*/ 	.word	0x000000a2
        /*1084*/ 	.word	0x00000000
        /*1088*/ 	.short	0x0101
        /*108a*/ 	.byte	0x3f
	.zero		1


	//   ....[53]....
        /*108c*/ 	.word	0x00013bb0
        /*1090*/ 	.word	0x00000015
        /*1094*/ 	.word	0x00000000
        /*1098*/ 	.short	0x0101
        /*109a*/ 	.byte	0x3f
	.zero		1


	//   ....[54]....
        /*109c*/ 	.word	0x000162a0
        /*10a0*/ 	.word	0x00000000
        /*10a4*/ 	.word	0x00000000
        /*10a8*/ 	.short	0x0101
        /*10aa*/ 	.byte	0x3f
	.zero		1


	//   ....[55]....
        /*10ac*/ 	.word	0x00018c40
        /*10b0*/ 	.word	0x00000005
        /*10b4*/ 	.word	0x00038820
        /*10b8*/ 	.short	0x010a
        /*10ba*/ 	.byte	0x3f
	.zero		1


	//   ....[56]....
        /*10bc*/ 	.word	0x00018d30
        /*10c0*/ 	.word	0x00000004
        /*10c4*/ 	.word	0x000388a0
        /*10c8*/ 	.short	0x010a
        /*10ca*/ 	.byte	0x3f
	.zero		1


	//   ....[57]....
        /*10cc*/ 	.word	0x00018f80
        /*10d0*/ 	.word	0x00000004
        /*10d4*/ 	.word	0x000388c0
        /*10d8*/ 	.short	0x010a
        /*10da*/ 	.byte	0x3f
	.zero		1


	//   ....[58]....
        /*10dc*/ 	.word	0x00019a00
        /*10e0*/ 	.word	0x00000004
        /*10e4*/ 	.word	0x000388a0
        /*10e8*/ 	.short	0x010a
        /*10ea*/ 	.byte	0x3f
	.zero		1


	//   ....[59]....
        /*10ec*/ 	.word	0x00019c40
        /*10f0*/ 	.word	0x00000004
        /*10f4*/ 	.word	0x000388c0
        /*10f8*/ 	.short	0x010a
        /*10fa*/ 	.byte	0x3f
	.zero		1


	//   ....[60]....
        /*10fc*/ 	.word	0x0001b020
        /*1100*/ 	.word	0x00000000
        /*1104*/ 	.word	0x00038840
        /*1108*/ 	.short	0x010a
        /*110a*/ 	.byte	0x3f
	.zero		1


	//   ....[61]....
        /*110c*/ 	.word	0x0001bbd0
        /*1110*/ 	.word	0x00000008
        /*1114*/ 	.word	0x00038800
        /*1118*/ 	.short	0x0107
        /*111a*/ 	.byte	0x3f
	.zero		1


	//   ....[62]....
        /*111c*/ 	.word	0x0001bc80
        /*1120*/ 	.word	0x00000000
        /*1124*/ 	.word	0x00038800
        /*1128*/ 	.short	0x0101
        /*112a*/ 	.byte	0x3f
	.zero		1


	//   ....[63]....
        /*112c*/ 	.word	0x0001cc30
        /*1130*/ 	.word	0x00000000
        /*1134*/ 	.word	0x00038810
        /*1138*/ 	.short	0x0107
        /*113a*/ 	.byte	0x3f
	.zero		1


	//   ....[64]....
        /*113c*/ 	.word	0x0001cd30
        /*1140*/ 	.word	0x00000002
        /*1144*/ 	.word	0x00038810
        /*1148*/ 	.short	0x0101
        /*114a*/ 	.byte	0x3f
	.zero		1


	//   ....[65]....
        /*114c*/ 	.word	0x0001cd50
        /*1150*/ 	.word	0x00000002
        /*1154*/ 	.word	0x00038820
        /*1158*/ 	.short	0x010a
        /*115a*/ 	.byte	0x3f
	.zero		1


	//   ....[66]....
        /*115c*/ 	.word	0x0001ce60
        /*1160*/ 	.word	0x00000000
        /*1164*/ 	.word	0x00038860
        /*1168*/ 	.short	0x010a
        /*116a*/ 	.byte	0x3f
	.zero		1


	//   ....[67]....
        /*116c*/ 	.word	0x0001db50
        /*1170*/ 	.word	0x00000000
        /*1174*/ 	.word	0x00038840
        /*1178*/ 	.short	0x010a
        /*117a*/ 	.byte	0x3f
	.zero		1


	//   ....[68]....
        /*117c*/ 	.word	0x0001ddb0
        /*1180*/ 	.word	0x00000000
        /*1184*/ 	.word	0x00038860
        /*1188*/ 	.short	0x010a
        /*118a*/ 	.byte	0x3f
	.zero		1


	//   ....[69]....
        /*118c*/ 	.word	0x0001ea30
        /*1190*/ 	.word	0x00000002
        /*1194*/ 	.word	0x00038840
        /*1198*/ 	.short	0x010a
        /*119a*/ 	.byte	0x3f
	.zero		1


	//   ....[70]....
        /*119c*/ 	.word	0x0001ec80
        /*11a0*/ 	.word	0x00000002
        /*11a4*/ 	.word	0x00038860
        /*11a8*/ 	.short	0x010a
        /*11aa*/ 	.byte	0x3f
	.zero		1


	//   ....[71]....
        /*11ac*/ 	.word	0x0001f890
        /*11b0*/ 	.word	0x00000002
        /*11b4*/ 	.word	0x00038840
        /*11b8*/ 	.short	0x010a
        /*11ba*/ 	.byte	0x3f
	.zero		1


	//   ....[72]....
        /*11bc*/ 	.word	0x0001faf0
        /*11c0*/ 	.word	0x00000002
        /*11c4*/ 	.word	0x00038860
        /*11c8*/ 	.short	0x010a
        /*11ca*/ 	.byte	0x3f
	.zero		1


	//   ....[73]....
        /*11cc*/ 	.word	0x00021370
        /*11d0*/ 	.word	0x00000000
        /*11d4*/ 	.word	0x00038820
        /*11d8*/ 	.short	0x010a
        /*11da*/ 	.byte	0x3f
	.zero		1


	//   ....[74]....
        /*11dc*/ 	.word	0x00021520
        /*11e0*/ 	.word	0x00000006
        /*11e4*/ 	.word	0x00000000
        /*11e8*/ 	.short	0x010a
        /*11ea*/ 	.byte	0x3f
	.zero		1


	//   ....[75]....
        /*11ec*/ 	.word	0x00021590
        /*11f0*/ 	.word	0x00000007
        /*11f4*/ 	.word	0x00000000
        /*11f8*/ 	.short	0x010a
        /*11fa*/ 	.byte	0x3f
	.zero		1


	//   ....[76]....
        /*11fc*/ 	.word	0x00021600
        /*1200*/ 	.word	0x00000004
        /*1204*/ 	.word	0x00000000
        /*1208*/ 	.short	0x010a
        /*120a*/ 	.byte	0x3f
	.zero		1


	//   ....[77]....
        /*120c*/ 	.word	0x00021630
        /*1210*/ 	.word	0x00000003
        /*1214*/ 	.word	0x00000000
        /*1218*/ 	.short	0x010a
        /*121a*/ 	.byte	0x3f
	.zero		1


	//   ....[78]....
        /*121c*/ 	.word	0x00021690
        /*1220*/ 	.word	0x00000044
        /*1224*/ 	.word	0x00038890
        /*1228*/ 	.short	0x010a
        /*122a*/ 	.byte	0x3f
	.zero		1


	//   ....[79]....
        /*122c*/ 	.word	0x000216e0
        /*1230*/ 	.word	0x00000044
        /*1234*/ 	.word	0x00038890
        /*1238*/ 	.short	0x010a
        /*123a*/ 	.byte	0x3f
	.zero		1


	//   ....[80]....
        /*123c*/ 	.word	0x00021730
        /*1240*/ 	.word	0x00000044
        /*1244*/ 	.word	0x00038890
        /*1248*/ 	.short	0x010a
        /*124a*/ 	.byte	0x3f
	.zero		1


	//   ....[81]....
        /*124c*/ 	.word	0x00021780
        /*1250*/ 	.word	0x00000044
        /*1254*/ 	.word	0x000388b0
        /*1258*/ 	.short	0x010a
        /*125a*/ 	.byte	0x3f
	.zero		1


	//   ....[82]....
        /*125c*/ 	.word	0x00021b50
        /*1260*/ 	.word	0x00000002
        /*1264*/ 	.word	0x00038800
        /*1268*/ 	.short	0x010a
        /*126a*/ 	.byte	0x3f
	.zero		1


	//   ....[83]....
        /*126c*/ 	.word	0x00021f60
        /*1270*/ 	.word	0x00000002
        /*1274*/ 	.word	0x00038800
        /*1278*/ 	.short	0x010a
        /*127a*/ 	.byte	0x3f
	.zero		1


	//   ....[84]....
        /*127c*/ 	.word	0x00021fb0
        /*1280*/ 	.word	0x0000000f
        /*1284*/ 	.word	0x00038830
        /*1288*/ 	.short	0x010a
        /*128a*/ 	.byte	0x3f
	.zero		1


	//   ....[85]....
        /*128c*/ 	.word	0x00022000
        /*1290*/ 	.word	0x00000002
        /*1294*/ 	.word	0x00038810
        /*1298*/ 	.short	0x010a
        /*129a*/ 	.byte	0x3f
	.zero		1


	//   ....[86]....
        /*129c*/ 	.word	0x00022050
        /*12a0*/ 	.word	0x0000000f
        /*12a4*/ 	.word	0x00038850
        /*12a8*/ 	.short	0x010a
        /*12aa*/ 	.byte	0x3f
	.zero		1


	//   ....[87]....
        /*12ac*/ 	.word	0x000220a0
        /*12b0*/ 	.word	0x00000015
        /*12b4*/ 	.word	0x00038830
        /*12b8*/ 	.short	0x010a
        /*12ba*/ 	.byte	0x3f
	.zero		1


	//   ....[88]....
        /*12bc*/ 	.word	0x000220f0
        /*12c0*/ 	.word	0x00000015
        /*12c4*/ 	.word	0x00038850
        /*12c8*/ 	.short	0x010a
        /*12ca*/ 	.byte	0x3f
	.zero		1


	//   ....[89]....
        /*12cc*/ 	.word	0x00022140
        /*12d0*/ 	.word	0x00000015
        /*12d4*/ 	.word	0x00038830
        /*12d8*/ 	.short	0x010a
        /*12da*/ 	.byte	0x3f
	.zero		1


	//   ....[90]....
        /*12dc*/ 	.word	0x00022190
        /*12e0*/ 	.word	0x00000015
        /*12e4*/ 	.word	0x00038850
        /*12e8*/ 	.short	0x010a
        /*12ea*/ 	.byte	0x3f
	.zero		1


	//   ....[91]....
        /*12ec*/ 	.word	0x00022340
        /*12f0*/ 	.word	0x00000004
        /*12f4*/ 	.word	0x00038820
        /*12f8*/ 	.short	0x010a
        /*12fa*/ 	.byte	0x3f
	.zero		1


	//   ....[92]....
        /*12fc*/ 	.word	0x00022390
        /*1300*/ 	.word	0x00000004
        /*1304*/ 	.word	0x000388a0
        /*1308*/ 	.short	0x010a
        /*130a*/ 	.byte	0x3f
	.zero		1


	//   ....[93]....
        /*130c*/ 	.word	0x000223e0
        /*1310*/ 	.word	0x00000004
        /*1314*/ 	.word	0x000388c0
        /*1318*/ 	.short	0x010a
        /*131a*/ 	.byte	0x3f
	.zero		1


	//   ....[94]....
        /*131c*/ 	.word	0x00022430
        /*1320*/ 	.word	0x00000004
        /*1324*/ 	.word	0x000388a0
        /*1328*/ 	.short	0x010a
        /*132a*/ 	.byte	0x3f
	.zero		1


	//   ....[95]....
        /*132c*/ 	.word	0x00022480
        /*1330*/ 	.word	0x00000004
        /*1334*/ 	.word	0x000388c0
        /*1338*/ 	.short	0x010a
        /*133a*/ 	.byte	0x3f
	.zero		1


	//   ....[96]....
        /*133c*/ 	.word	0x00022620
        /*1340*/ 	.word	0x00000000
        /*1344*/ 	.word	0x00038840
        /*1348*/ 	.short	0x010a
        /*134a*/ 	.byte	0x3f
	.zero		1


	//   ....[97]....
        /*134c*/ 	.word	0x00023750
        /*1350*/ 	.word	0x00000002
        /*1354*/ 	.word	0x00038820
        /*1358*/ 	.short	0x010a
        /*135a*/ 	.byte	0x3f
	.zero		1


	//   ....[98]....
        /*135c*/ 	.word	0x000237a0
        /*1360*/ 	.word	0x00000000
        /*1364*/ 	.word	0x00038860
        /*1368*/ 	.short	0x010a
        /*136a*/ 	.byte	0x3f
	.zero		1


	//   ....[99]....
        /*136c*/ 	.word	0x000237f0
        /*1370*/ 	.word	0x00000000
        /*1374*/ 	.word	0x00038840
        /*1378*/ 	.short	0x010a
        /*137a*/ 	.byte	0x3f
	.zero		1


	//   ....[100]....
        /*137c*/ 	.word	0x00023840
        /*1380*/ 	.word	0x00000000
        /*1384*/ 	.word	0x00038860
        /*1388*/ 	.short	0x010a
        /*138a*/ 	.byte	0x3f
	.zero		1


	//   ....[101]....
        /*138c*/ 	.word	0x00023890
        /*1390*/ 	.word	0x00000002
        /*1394*/ 	.word	0x00038840
        /*1398*/ 	.short	0x010a
        /*139a*/ 	.byte	0x3f
	.zero		1


	//   ....[102]....
        /*139c*/ 	.word	0x000238e0
        /*13a0*/ 	.word	0x00000002
        /*13a4*/ 	.word	0x00038860
        /*13a8*/ 	.short	0x010a
        /*13aa*/ 	.byte	0x3f
	.zero		1


	//   ....[103]....
        /*13ac*/ 	.word	0x00023930
        /*13b0*/ 	.word	0x00000002
        /*13b4*/ 	.word	0x00038840
        /*13b8*/ 	.short	0x010a
        /*13ba*/ 	.byte	0x3f
	.zero		1


	//   ....[104]....
        /*13bc*/ 	.word	0x00023980
        /*13c0*/ 	.word	0x00000002
        /*13c4*/ 	.word	0x00038860
        /*13c8*/ 	.short	0x010a
        /*13ca*/ 	.byte	0x3f
	.zero		1


	//   ....[105]....
        /*13cc*/ 	.word	0x000243e0
        /*13d0*/ 	.word	0x00000000
        /*13d4*/ 	.word	0x00038820
        /*13d8*/ 	.short	0x010a
        /*13da*/ 	.byte	0x3f
	.zero		1


	//   ....[106]....
        /*13dc*/ 	.word	0x00024580
        /*13e0*/ 	.word	0x00000006
        /*13e4*/ 	.word	0x00000000
        /*13e8*/ 	.short	0x010a
        /*13ea*/ 	.byte	0x3f
	.zero		1


	//   ....[107]....
        /*13ec*/ 	.word	0x000245d0
        /*13f0*/ 	.word	0x00000007
        /*13f4*/ 	.word	0x00000000
        /*13f8*/ 	.short	0x010a
        /*13fa*/ 	.byte	0x3f
	.zero		1


	//   ....[108]....
        /*13fc*/ 	.word	0x00024620
        /*1400*/ 	.word	0x00000004
        /*1404*/ 	.word	0x00000000
        /*1408*/ 	.short	0x010a
        /*140a*/ 	.byte	0x3f
	.zero		1


	//----- nvinfo : EIATTR_NUM_MBARRIERS
	.align		4
.L_650:
        /*140c*/ 	.byte	0x03, 0x38
        /*140e*/ 	.short	0x0017


	//----- nvinfo : EIATTR_EXIT_INSTR_OFFSETS
	.align		4
        /*1410*/ 	.byte	0x04, 0x1c
        /*1412*/ 	.short	(.L_652 - .L_651)


	//   ....[0]....
.L_651:
        /*1414*/ 	.word	0x00021680


	//----- nvinfo : EIATTR_MAX_THREADS
	.align		4
.L_652:
        /*1418*/ 	.byte	0x04, 0x05
        /*141a*/ 	.short	(.L_654 - .L_653)
.L_653:
        /*141c*/ 	.word	0x00000180
        /*1420*/ 	.word	0x00000001
        /*1424*/ 	.word	0x00000001


	//----- nvinfo : EIATTR_CRS_STACK_SIZE
	.align		4
.L_654:
        /*1428*/ 	.byte	0x04, 0x1e
        /*142a*/ 	.short	(.L_656 - .L_655)
.L_655:
        /*142c*/ 	.word	0x00000000


	//----- nvinfo : EIATTR_CBANK_PARAM_SIZE
	.align		4
.L_656:
        /*1430*/ 	.byte	0x03, 0x19
        /*1432*/ 	.short	0x0bf0


	//----- nvinfo : EIATTR_PARAM_CBANK
	.align		4
        /*1434*/ 	.byte	0x04, 0x0a
        /*1436*/ 	.short	(.L_658 - .L_657)
	.align		4
.L_657:
        /*1438*/ 	.word	index@(.nv.constant0._ZN7cutlass13device_kernelIN5flash11enable_sm90INS1_16FlashAttnFwdSm90INS1_25CollectiveMainloopFwdSm90ILi2EN4cute5tupleIJNS5_1CILi1EEES8_S8_EEENS6_IJNS7_ILi64EEESA_SA_EEELi512ENS_6half_tEfNS_4arch4Sm90ELb1ELb0ELb1ELb1ELb0ELb1ELb1ELb0ELb0ELb1ELb0ELb0EEENS1_21CollectiveEpilogueFwdINS6_IJSA_NS7_ILi512EEESA_EEES9_SC_SE_Li256ELb1ELb1ELb0ELb0EEENS1_36VarlenDynamicPersistentTileSchedulerILi64ELi64ELi256ELi128ELb0ELb1ELb1ELb1ELb1ELb1EEEEEEEEEvNT_6ParamsE)
        /*143c*/ 	.short	0x0210
        /*143e*/ 	.short	0x0bf0


	//----- nvinfo : EIATTR_SW_WAR
	.align		4
.L_658:
        /*1440*/ 	.byte	0x04, 0x36
        /*1442*/ 	.short	(.L_660 - .L_659)
.L_659:
        /*1444*/ 	.word	0x00000008
.L_660:


//--------------------- .nv.callgraph             --------------------------
	.section	.nv.callgraph,"",@"SHT_CUDA_CALLGRAPH"
	.align	4
	.sectionentsize	8
	.align		4
        /*0000*/ 	.word	0x00000000
	.align		4
        /*0004*/ 	.word	0xffffffff
	.align		4
        /*0008*/ 	.word	index@(_ZN7cutlass13device_kernelIN5flash11enable_sm90INS1_16FlashAttnFwdSm90INS1_25CollectiveMainloopFwdSm90ILi2EN4cute5tupleIJNS5_1CILi1EEES8_S8_EEENS6_IJNS7_ILi64EEESA_SA_EEELi512ENS_6half_tEfNS_4arch4Sm90ELb0ELb0ELb1ELb0ELb0ELb0ELb0ELb0ELb0ELb1ELb0ELb0EEENS1_21CollectiveEpilogueFwdINS6_IJSA_NS7_ILi512EEESA_EEES9_SC_SE_Li256ELb0ELb1ELb0ELb0EEENS1_29StaticPersistentTileSchedulerILb0EEEEEEEEEvNT_6ParamsE)
	.align		4
        /*000c*/ 	.word	index@(__assertfail)
	.align		4
        /*0010*/ 	.word	index@(_ZN7cutlass13device_kernelIN5flash11enable_sm90INS1_16FlashAttnFwdSm90INS1_25CollectiveMainloopFwdSm90ILi2EN4cute5tupleIJNS5_1CILi1EEES8_S8_EEENS6_IJNS7_ILi64EEESA_SA_EEELi512ENS_6half_tEfNS_4arch4Sm90ELb0ELb0ELb1ELb0ELb0ELb0ELb1ELb0ELb0ELb1ELb0ELb0EEENS1_21CollectiveEpilogueFwdINS6_IJSA_NS7_ILi512EEESA_EEES9_SC_SE_Li256ELb0ELb1ELb0ELb0EEENS1_29StaticPersistentTileSchedulerILb0EEEEEEEEEvNT_6ParamsE)
	.align		4
        /*0014*/ 	.word	index@(__assertfail)
	.align		4
        /*0018*/ 	.word	index@(_ZN7cutlass13device_kernelIN5flash11enable_sm90INS1_16FlashAttnFwdSm90INS1_25CollectiveMainloopFwdSm90ILi2EN4cute5tupleIJNS5_1CILi1EEES8_S8_EEENS6_IJNS7_ILi64EEESA_SA_EEELi512ENS_6half_tEfNS_4arch4Sm90ELb0ELb0ELb1ELb1ELb0ELb0ELb0ELb0ELb0ELb1ELb0ELb0EEENS1_21CollectiveEpilogueFwdINS6_IJSA_NS7_ILi512EEESA_EEES9_SC_SE_Li256ELb1ELb1ELb0ELb0EEENS1_36VarlenDynamicPersistentTileSchedulerILi64ELi64ELi256ELi128ELb0ELb1ELb1ELb0ELb1ELb1EEEEEEEEEvNT_6ParamsE)
	.align		4
        /*001c*/ 	.word	index@(__assertfail)
	.align		4
        /*0020*/ 	.word	index@(_ZN7cutlass13device_kernelIN5flash11enable_sm90INS1_16FlashAttnFwdSm90INS1_25CollectiveMainloopFwdSm90ILi2EN4cute5tupleIJNS5_1CILi1EEES8_S8_EEENS6_IJNS7_ILi64EEESA_SA_EEELi512ENS_6half_tEfNS_4arch4Sm90ELb0ELb0ELb1ELb1ELb0ELb1ELb0ELb0ELb0ELb1ELb0ELb0EEENS1_21CollectiveEpilogueFwdINS6_IJSA_NS7_ILi512EEESA_EEES9_SC_SE_Li256ELb1ELb1ELb0ELb0EEENS1_36VarlenDynamicPersistentTileSchedulerILi64ELi64ELi256ELi128ELb0ELb1ELb1ELb0ELb1ELb1EEEEEEEEEvNT_6ParamsE)
	.align		4
        /*0024*/ 	.word	index@(__assertfail)
	.align		4
        /*0028*/ 	.word	index@(_ZN7cutlass13device_kernelIN5flash11enable_sm90INS1_16FlashAttnFwdSm90INS1_25CollectiveMainloopFwdSm90ILi2EN4cute5tupleIJNS5_1CILi1EEES8_S8_EEENS6_IJNS7_ILi64EEESA_SA_EEELi512ENS_6half_tEfNS_4arch4Sm90ELb0ELb0ELb1ELb1ELb0ELb0ELb1ELb0ELb0ELb1ELb0ELb0EEENS1_21CollectiveEpilogueFwdINS6_IJSA_NS7_ILi512EEESA_EEES9_SC_SE_Li256ELb1ELb1ELb0ELb0EEENS1_36VarlenDynamicPersistentTileSchedulerILi64ELi64ELi256ELi128ELb0ELb1ELb1ELb0ELb1ELb1EEEEEEEEEvNT_6ParamsE)
	.align		4
        /*002c*/ 	.word	index@(__assertfail)
	.align		4
        /*0030*/ 	.word	index@(_ZN7cutlass13device_kernelIN5flash11enable_sm90INS1_16FlashAttnFwdSm90INS1_25CollectiveMainloopFwdSm90ILi2EN4cute5tupleIJNS5_1CILi1EEES8_S8_EEENS6_IJNS7_ILi64EEESA_SA_EEELi512ENS_6half_tEfNS_4arch4Sm90ELb0ELb0ELb1ELb1ELb0ELb1ELb1ELb0ELb0ELb1ELb0ELb0EEENS1_21CollectiveEpilogueFwdINS6_IJSA_NS7_ILi512EEESA_EEES9_SC_SE_Li256ELb1ELb1ELb0ELb0EEENS1_36VarlenDynamicPersistentTileSchedulerILi64ELi64ELi256ELi128ELb0ELb1ELb1ELb0ELb1ELb1EEEEEEEEEvNT_6ParamsE)
	.align		4
        /*0034*/ 	.word	index@(__assertfail)
	.align		4
        /*0038*/ 	.word	index@(_ZN7cutlass13device_kernelIN5flash11enable_sm90INS1_16FlashAttnFwdSm90INS1_25CollectiveMainloopFwdSm90ILi2EN4cute5tupleIJNS5_1CILi1EEES8_S8_EEENS6_IJNS7_ILi64EEESA_SA_EEELi512ENS_6half_tEfNS_4arch4Sm90ELb0ELb1ELb1ELb0ELb0ELb0ELb0ELb0ELb0ELb1ELb0ELb0EEENS1_21CollectiveEpilogueFwdINS6_IJSA_NS7_ILi512EEESA_EEES9_SC_SE_Li256ELb0ELb1ELb0ELb0EEENS1_30DynamicPersistentTileSchedulerILi256ELi128ELb0ELb1ELb1EEEEEEEEEvNT_6ParamsE)
	.align		4
        /*003c*/ 	.word	index@(__assertfail)
	.align		4
        /*0040*/ 	.word	index@(_ZN7cutlass13device_kernelIN5flash11enable_sm90INS1_16FlashAttnFwdSm90INS1_25CollectiveMainloopFwdSm90ILi2EN4cute5tupleIJNS5_1CILi1EEES8_S8_EEENS6_IJNS7_ILi64EEESA_SA_EEELi512ENS_6half_tEfNS_4arch4Sm90ELb0ELb1ELb1ELb0ELb0ELb0ELb1ELb0ELb0ELb1ELb0ELb0EEENS1_21CollectiveEpilogueFwdINS6_IJSA_NS7_ILi512EEESA_EEES9_SC_SE_Li256ELb0ELb1ELb0ELb0EEENS1_30DynamicPersistentTileSchedulerILi256ELi128ELb0ELb1ELb1EEEEEEEEEvNT_6ParamsE)
	.align		4
        /*0044*/ 	.word	index@(__assertfail)
	.align		4
        /*0048*/ 	.word	index@(_ZN7cutlass13device_kernelIN5flash11enable_sm90INS1_16FlashAttnFwdSm90INS1_25CollectiveMainloopFwdSm90ILi2EN4cute5tupleIJNS5_1CILi1EEES8_S8_EEENS6_IJNS7_ILi64EEESA_SA_EEELi512ENS_6half_tEfNS_4arch4Sm90ELb0ELb1ELb1ELb1ELb0ELb0ELb0ELb0ELb0ELb1ELb0ELb0EEENS1_21CollectiveEpilogueFwdINS6_IJSA_NS7_ILi512EEESA_EEES9_SC_SE_Li256ELb1ELb1ELb0ELb0EEENS1_36VarlenDynamicPersistentTileSchedulerILi64ELi64ELi256ELi128ELb0ELb1ELb1ELb1ELb0ELb1EEEEEEEEEvNT_6ParamsE)
	.align		4
        /*004c*/ 	.word	index@(__assertfail)
	.align		4
        /*0050*/ 	.word	index@(_ZN7cutlass13device_kernelIN5flash11enable_sm90INS1_16FlashAttnFwdSm90INS1_25CollectiveMainloopFwdSm90ILi2EN4cute5tupleIJNS5_1CILi1EEES8_S8_EEENS6_IJNS7_ILi64EEESA_SA_EEELi512ENS_6half_tEfNS_4arch4Sm90ELb0ELb1ELb1ELb1ELb0ELb1ELb0ELb0ELb0ELb1ELb0ELb0EEENS1_21CollectiveEpilogueFwdINS6_IJSA_NS7_ILi512EEESA_EEES9_SC_SE_Li256ELb1ELb1ELb0ELb0EEENS1_36VarlenDynamicPersistentTileSchedulerILi64ELi64ELi256ELi128ELb0ELb1ELb1ELb1ELb0ELb1EEEEEEEEEvNT_6ParamsE)
	.align		4
        /*0054*/ 	.word	index@(__assertfail)
	.align		4
        /*0058*/ 	.word	index@(_ZN7cutlass13device_kernelIN5flash11enable_sm90INS1_16FlashAttnFwdSm90INS1_25CollectiveMainloopFwdSm90ILi2EN4cute5tupleIJNS5_1CILi1EEES8_S8_EEENS6_IJNS7_ILi64EEESA_SA_EEELi512ENS_6half_tEfNS_4arch4Sm90ELb0ELb1ELb1ELb1ELb0ELb0ELb1ELb0ELb0ELb1ELb0ELb0EEENS1_21CollectiveEpilogueFwdINS6_IJSA_NS7_ILi512EEESA_EEES9_SC_SE_Li256ELb1ELb1ELb0ELb0EEENS1_36VarlenDynamicPersistentTileSchedulerILi64ELi64ELi256ELi128ELb0ELb1ELb1ELb1ELb0ELb1EEEEEEEEEvNT_6ParamsE)
	.align		4
        /*005c*/ 	.word	index@(__assertfail)
	.align		4
        /*0060*/ 	.word	index@(_ZN7cutlass13device_kernelIN5flash11enable_sm90INS1_16FlashAttnFwdSm90INS1_25CollectiveMainloopFwdSm90ILi2EN4cute5tupleIJNS5_1CILi1EEES8_S8_EEENS6_IJNS7_ILi64EEESA_SA_EEELi512ENS_6half_tEfNS_4arch4Sm90ELb0ELb1ELb1ELb1ELb0ELb1ELb1ELb0ELb0ELb1ELb0ELb0EEENS1_21CollectiveEpilogueFwdINS6_IJSA_NS7_ILi512EEESA_EEES9_SC_SE_Li256ELb1ELb1ELb0ELb0EEENS1_36VarlenDynamicPersistentTileSchedulerILi64ELi64ELi256ELi128ELb0ELb1ELb1ELb1ELb0ELb1EEEEEEEEEvNT_6ParamsE)
	.align		4
        /*0064*/ 	.word	index@(__assertfail)
	.align		4
        /*0068*/ 	.word	index@(_ZN7cutlass13device_kernelIN5flash11enable_sm90INS1_16FlashAttnFwdSm90INS1_25CollectiveMainloopFwdSm90ILi2EN4cute5tupleIJNS5_1CILi1EEES8_S8_EEENS6_IJNS7_ILi64EEESA_SA_EEELi512ENS_6half_tEfNS_4arch4Sm90ELb1ELb0ELb1ELb0ELb0ELb0ELb0ELb0ELb0ELb1ELb0ELb0EEENS1_21CollectiveEpilogueFwdINS6_IJSA_NS7_ILi512EEESA_EEES9_SC_SE_Li256ELb0ELb1ELb0ELb0EEENS1_30DynamicPersistentTileSchedulerILi256ELi128ELb0ELb1ELb1EEEEEEEEEvNT_6ParamsE)
	.align		4
        /*006c*/ 	.word	index@(__assertfail)
	.align		4
        /*0070*/ 	.word	index@(_ZN7cutlass13device_kernelIN5flash11enable_sm90INS1_16FlashAttnFwdSm90INS1_25CollectiveMainloopFwdSm90ILi2EN4cute5tupleIJNS5_1CILi1EEES8_S8_EEENS6_IJNS7_ILi64EEESA_SA_EEELi512ENS_6half_tEfNS_4arch4Sm90ELb1ELb0ELb1ELb0ELb0ELb0ELb1ELb0ELb0ELb1ELb0ELb0EEENS1_21CollectiveEpilogueFwdINS6_IJSA_NS7_ILi512EEESA_EEES9_SC_SE_Li256ELb0ELb1ELb0ELb0EEENS1_30DynamicPersistentTileSchedulerILi256ELi128ELb0ELb1ELb1EEEEEEEEEvNT_6ParamsE)
	.align		4
        /*0074*/ 	.word	index@(__assertfail)
	.align		4
        /*0078*/ 	.word	index@(_ZN7cutlass13device_kernelIN5flash11enable_sm90INS1_16FlashAttnFwdSm90INS1_25CollectiveMainloopFwdSm90ILi2EN4cute5tupleIJNS5_1CILi1EEES8_S8_EEENS6_IJNS7_ILi64EEESA_SA_EEELi512ENS_6half_tEfNS_4arch4Sm90ELb1ELb0ELb1ELb1ELb0ELb0ELb0ELb0ELb0ELb1ELb0ELb0EEENS1_21CollectiveEpilogueFwdINS6_IJSA_NS7_ILi512EEESA_EEES9_SC_SE_Li256ELb1ELb1ELb0ELb0EEENS1_36VarlenDynamicPersistentTileSchedulerILi64ELi64ELi256ELi128ELb0ELb1ELb1ELb1ELb1ELb1EEEEEEEEEvNT_6ParamsE)
	.align		4
        /*007c*/ 	.word	index@(__assertfail)
	.align		4
        /*0080*/ 	.word	index@(_ZN7cutlass13device_kernelIN5flash11enable_sm90INS1_16FlashAttnFwdSm90INS1_25CollectiveMainloopFwdSm90ILi2EN4cute5tupleIJNS5_1CILi1EEES8_S8_EEENS6_IJNS7_ILi64EEESA_SA_EEELi512ENS_6half_tEfNS_4arch4Sm90ELb1ELb0ELb1ELb1ELb0ELb1ELb0ELb0ELb0ELb1ELb0ELb0EEENS1_21CollectiveEpilogueFwdINS6_IJSA_NS7_ILi512EEESA_EEES9_SC_SE_Li256ELb1ELb1ELb0ELb0EEENS1_36VarlenDynamicPersistentTileSchedulerILi64ELi64ELi256ELi128ELb0ELb1ELb1ELb1ELb1ELb1EEEEEEEEEvNT_6ParamsE)
	.align		4
        /*0084*/ 	.word	index@(__assertfail)
	.align		4
        /*0088*/ 	.word	index@(_ZN7cutlass13device_kernelIN5flash11enable_sm90INS1_16FlashAttnFwdSm90INS1_25CollectiveMainloopFwdSm90ILi2EN4cute5tupleIJNS5_1CILi1EEES8_S8_EEENS6_IJNS7_ILi64EEESA_SA_EEELi512ENS_6half_tEfNS_4arch4Sm90ELb1ELb0ELb1ELb1ELb0ELb0ELb1ELb0ELb0ELb1ELb0ELb0EEENS1_21CollectiveEpilogueFwdINS6_IJSA_NS7_ILi512EEESA_EEES9_SC_SE_Li256ELb1ELb1ELb0ELb0EEENS1_36VarlenDynamicPersistentTileSchedulerILi64ELi64ELi256ELi128ELb0ELb1ELb1ELb1ELb1ELb1EEEEEEEEEvNT_6ParamsE)
	.align		4
        /*008c*/ 	.word	index@(__assertfail)
	.align		4
        /*0090*/ 	.word	index@(_ZN7cutlass13device_kernelIN5flash11enable_sm90INS1_16FlashAttnFwdSm90INS1_25CollectiveMainloopFwdSm90ILi2EN4cute5tupleIJNS5_1CILi1EEES8_S8_EEENS6_IJNS7_ILi64EEESA_SA_EEELi512ENS_6half_tEfNS_4arch4Sm90ELb1ELb0ELb1ELb1ELb0ELb1ELb1ELb0ELb0ELb1ELb0ELb0EEENS1_21CollectiveEpilogueFwdINS6_IJSA_NS7_ILi512EEESA_EEES9_SC_SE_Li256ELb1ELb1ELb0ELb0EEENS1_36VarlenDynamicPersistentTileSchedulerILi64ELi64ELi256ELi128ELb0ELb1ELb1ELb1ELb1ELb1EEEEEEEEEvNT_6ParamsE)
	.align		4
        /*0094*/ 	.word	index@(__assertfail)
	.align		4
        /*0098*/ 	.word	0x00000000
	.align		4
        /*009c*/ 	.word	0xfffffffe
	.align		4
        /*00a0*/ 	.word	0x00000000
	.align		4
        /*00a4*/ 	.word	0xfffffffd
	.align		4
        /*00a8*/ 	.word	0x00000000
	.align		4
        /*00ac*/ 	.word	0xfffffffc


//--------------------- .nv.constant4             --------------------------
	.section	.nv.constant4,"a",@progbits
	.align	8
	.align		8
.nv.constant4:
        /*0000*/ 	.dword	__assertfail
	.align		8
        /*0008*/ 	.dword	__unnamed_1
	.align		8
        /*0010*/ 	.dword	__unnamed_2
	.align		8
        /*0018*/ 	.dword	__unnamed_3
	.align		8
        /*0020*/ 	.dword	__unnamed_4
	.align		8
        /*0028*/ 	.dword	__unnamed_5
	.align		8
        /*0030*/ 	.dword	__unnamed_6
	.align		8
        /*0038*/ 	.dword	_ZN85_INTERNAL_6c9b5c46_49_flash_fwd_hdim64_512_fp16_softcap_packgqa_sm90_cu_ceb34e2a_35244cuda3std3__45__cpo5beginE
	.align		8
        /*0040*/ 	.dword	_ZN85_INTERNAL_6c9b5c46_49_flash_fwd_hdim64_512_fp16_softcap_packgqa_sm90_cu_ceb34e2a_35244cuda3std3__45__cpo3endE
	.align		8
        /*0048*/ 	.dword	_ZN85_INTERNAL_6c9b5c46_49_flash_fwd_hdim64_512_fp16_softcap_packgqa_sm90_cu_ceb34e2a_35244cuda3std3__45__cpo6cbeginE
	.align		8
        /*0050*/ 	.dword	_ZN85_INTERNAL_6c9b5c46_49_flash_fwd_hdim64_512_fp16_softcap_packgqa_sm90_cu_ceb34e2a_35244cuda3std3__45__cpo4cendE
	.align		8
        /*0058*/ 	.dword	_ZN85_INTERNAL_6c9b5c46_49_flash_fwd_hdim64_512_fp16_softcap_packgqa_sm90_cu_ceb34e2a_35244cuda3std3__487_GLOBAL__N__6c9b5c46_49_flash_fwd_hdim64_512_fp16_softcap_packgqa_sm90_cu_ceb34e2a_35246ignoreE
	.align		8
        /*0060*/ 	.dword	_ZN85_INTERNAL_6c9b5c46_49_flash_fwd_hdim64_512_fp16_softcap_packgqa_sm90_cu_ceb34e2a_35244cuda3std3__419piecewise_constructE
	.align		8
        /*0068*/ 	.dword	_ZN85_INTERNAL_6c9b5c46_49_flash_fwd_hdim64_512_fp16_softcap_packgqa_sm90_cu_ceb34e2a_35244cuda3std3__48in_placeE
	.align		8
        /*0070*/ 	.dword	_ZN85_INTERNAL_6c9b5c46_49_flash_fwd_hdim64_512_fp16_softcap_packgqa_sm90_cu_ceb34e2a_35244cuda3std6ranges3__45__cpo4swapE
	.align		8
        /*0078*/ 	.dword	_ZN85_INTERNAL_6c9b5c46_49_flash_fwd_hdim64_512_fp16_softcap_packgqa_sm90_cu_ceb34e2a_35244cuda3std6ranges3__45__cpo9iter_moveE
	.align		8
        /*0080*/ 	.dword	_ZN85_INTERNAL_6c9b5c46_49_flash_fwd_hdim64_512_fp16_softcap_packgqa_sm90_cu_ceb34e2a_35244cute7productE
	.align		8
        /*0088*/ 	.dword	_ZN85_INTERNAL_6c9b5c46_49_flash_fwd_hdim64_512_fp16_softcap_packgqa_sm90_cu_ceb34e2a_35244cute1_E
	.align		8
        /*0090*/ 	.dword	$str$20
	.align		8
        /*0098*/ 	.dword	$str$21


//--------------------- .text._ZN7cutlass13device_kernelIN5flash11enable_sm90INS1_16FlashAttnFwdSm90INS1_25CollectiveMainloopFwdSm90ILi2EN4cute5tupleIJNS5_1CILi1EEES8_S8_EEENS6_IJNS7_ILi64EEESA_SA_EEELi512ENS_6half_tEfNS_4arch4Sm90ELb0ELb0ELb1ELb0ELb0ELb0ELb0ELb0ELb0ELb1ELb0ELb0EEENS1_21CollectiveEpilogueFwdINS6_IJSA_NS7_ILi512EEESA_EEES9_SC_SE_Li256ELb0ELb1ELb0ELb0EEENS1_29StaticPersistentTileSchedulerILb0EEEEEEEEEvNT_6ParamsE --------------------------
	.section	.text._ZN7cutlass13device_kernelIN5flash11enable_sm90INS1_16FlashAttnFwdSm90INS1_25CollectiveMainloopFwdSm90ILi2EN4cute5tupleIJNS5_1CILi1EEES8_S8_EEENS6_IJNS7_ILi64EEESA_SA_EEELi512ENS_6half_tEfNS_4arch4Sm90ELb0ELb0ELb1ELb0ELb0ELb0ELb0ELb0ELb0ELb1ELb0ELb0EEENS1_21CollectiveEpilogueFwdINS6_IJSA_NS7_ILi512EEESA_EEES9_SC_SE_Li256ELb0ELb1ELb0ELb0EEENS1_29StaticPersistentTileSchedulerILb0EEEEEEEEEvNT_6ParamsE,"ax",@progbits
	.align	128
.text._ZN7cutlass13device_kernelIN5flash11enable_sm90INS1_16FlashAttnFwdSm90INS1_25CollectiveMainloopFwdSm90ILi2EN4cute5tupleIJNS5_1CILi1EEES8_S8_EEENS6_IJNS7_ILi64EEESA_SA_EEELi512ENS_6half_tEfNS_4arch4Sm90ELb0ELb0ELb1ELb0ELb0ELb0ELb0ELb0ELb0ELb1ELb0ELb0EEENS1_21CollectiveEpilogueFwdINS6_IJSA_NS7_ILi512EEESA_EEES9_SC_SE_Li256ELb0ELb1ELb0ELb0EEENS1_29StaticPersistentTileSchedulerILb0EEEEEEEEEvNT_6ParamsE:
        .type           _ZN7cutlass13device_kernelIN5flash11enable_sm90INS1_16FlashAttnFwdSm90INS1_25CollectiveMainloopFwdSm90ILi2EN4cute5tupleIJNS5_1CILi1EEES8_S8_EEENS6_IJNS7_ILi64EEESA_SA_EEELi512ENS_6half_tEfNS_4arch4Sm90ELb0ELb0ELb1ELb0ELb0ELb0ELb0ELb0ELb0ELb1ELb0ELb0EEENS1_21CollectiveEpilogueFwdINS6_IJSA_NS7_ILi512EEESA_EEES9_SC_SE_Li256ELb0ELb1ELb0ELb0EEENS1_29StaticPersistentTileSchedulerILb0EEEEEEEEEvNT_6ParamsE,@function
        .size           _ZN7cutlass13device_kernelIN5flash11enable_sm90INS1_16FlashAttnFwdSm90INS1_25CollectiveMainloopFwdSm90ILi2EN4cute5tupleIJNS5_1CILi1EEES8_S8_EEENS6_IJNS7_ILi64EEESA_SA_EEELi512ENS_6half_tEfNS_4arch4Sm90ELb0ELb0ELb1ELb0ELb0ELb0ELb0ELb0ELb0ELb1ELb0ELb0EEENS1_21CollectiveEpilogueFwdINS6_IJSA_NS7_ILi512EEESA_EEES9_SC_SE_Li256ELb0ELb1ELb0ELb0EEENS1_29StaticPersistentTileSchedulerILb0EEEEEEEEEvNT_6ParamsE,(.L_x_6019 - _ZN7cutlass13device_kernelIN5flash11enable_sm90INS1_16FlashAttnFwdSm90INS1_25CollectiveMainloopFwdSm90ILi2EN4cute5tupleIJNS5_1CILi1EEES8_S8_EEENS6_IJNS7_ILi64EEESA_SA_EEELi512ENS_6half_tEfNS_4arch4Sm90ELb0ELb0ELb1ELb0ELb0ELb0ELb0ELb0ELb0ELb1ELb0ELb0EEENS1_21CollectiveEpilogueFwdINS6_IJSA_NS7_ILi512EEESA_EEES9_SC_SE_Li256ELb0ELb1ELb0ELb0EEENS1_29StaticPersistentTileSchedulerILb0EEEEEEEEEvNT_6ParamsE)
        .other          _ZN7cutlass13device_kernelIN5flash11enable_sm90INS1_16FlashAttnFwdSm90INS1_25CollectiveMainloopFwdSm90ILi2EN4cute5tupleIJNS5_1CILi1EEES8_S8_EEENS6_IJNS7_ILi64EEESA_SA_EEELi512ENS_6half_tEfNS_4arch4Sm90ELb0ELb0ELb1ELb0ELb0ELb0ELb0ELb0ELb0ELb1ELb0ELb0EEENS1_21CollectiveEpilogueFwdINS6_IJSA_NS7_ILi512EEESA_EEES9_SC_SE_Li256ELb0ELb1ELb0ELb0EEENS1_29StaticPersistentTileSchedulerILb0EEEEEEEEEvNT_6ParamsE,@"STO_CUDA_ENTRY STV_DEFAULT"
_ZN7cutlass13device_kernelIN5flash11enable_sm90INS1_16FlashAttnFwdSm90INS1_25CollectiveMainloopFwdSm90ILi2EN4cute5tupleIJNS5_1CILi1EEES8_S8_EEENS6_IJNS7_ILi64EEESA_SA_EEELi512ENS_6half_tEfNS_4arch4Sm90ELb0ELb0ELb1ELb0ELb0ELb0ELb0ELb0ELb0ELb1ELb0ELb0EEENS1_21CollectiveEpilogueFwdINS6_IJSA_NS7_ILi512EEESA_EEES9_SC_SE_Li256ELb0ELb1ELb0ELb0EEENS1_29StaticPersistentTileSchedulerILb0EEEEEEEEEvNT_6ParamsE:
[----:B------:R-:W0:Y:S02]  /*0000*/  LDC R1, c[0x0][0x28] ;  /* 0x00000a00ff017b82 */ /* 0x000e240000000800 */
[----:B0-----:R-:W-:Y:S01]  /*0010*/  VIADD R1, R1, 0xffffffc8 ;  /* 0xffffffc801017836 */ /* 0x001fe20000000000 */
[----:B------:R-:W0:Y:S01]  /*0020*/  S2R R0, SR_TID.X ;  /* 0x0000000000007919 */ /* 0x000e220000002100 */
[----:B------:R-:W-:Y:S01]  /*0030*/  ELECT P0, URZ, PT ;  /* 0x00000000003f782f */ /* 0x000fe20003800000 */
[----:B------:R-:W-:Y:S01]  /*0040*/  BSSY B0, `(.L_x_0) ;  /* 0x000000e000007945 */ /* 0x000fe20003800000 */
[----:B0-----:R-:W-:-:S05]  /*0050*/  SHF.R.U32.HI R2, RZ, 0x5, R0 ;  /* 0x00000005ff027819 */ /* 0x001fca0000011600 */
[----:B------:R-:W0:Y:S02]  /*0060*/  SHFL.IDX PT, R3, R2, RZ, 0x1f ;  /* 0x00001fff02037589 */ /* 0x000e2400000e0000 */
[----:B0-----:R-:W-:Y:S02]  /*0070*/  ISETP.EQ.AND P0, PT, R3, RZ, P0 ;  /* 0x000000ff0300720c */ /* 0x001fe40000702270 */
[----:B------:R-:W-:-:S11]  /*0080*/  SHF.R.U32.HI R3, RZ, 0x7, R0 ;  /* 0x00000007ff037819 */ /* 0x000fd60000011600 */
[----:B------:R-:W-:Y:S05]  /*0090*/  @!P0 BRA `(.L_x_1) ;  /* 0x0000000000208947 */ /* 0x000fea0003800000 */
[----:B------:R-:W-:Y:S02]  /*00a0*/  ULDC.64 UR4, c[0x0][0x198] ;  /* 0x0000660000047ab9 */ /* 0x000fe40000000a00 */
[----:B------:R-:W-:Y:S02]  /*00b0*/  UIADD3 UR6, UP0, UR4, 0x370, URZ ;  /* 0x0000037004067890 */ /* 0x000fe4000ff1e03f */
[----:B------:R-:W-:Y:S02]  /*00c0*/  UIADD3 UR4, UP1, UR4, 0x470, URZ ;  /* 0x0000047004047890 */ /* 0x000fe4000ff3e03f */
[----:B------:R-:W-:Y:S02]  /*00d0*/  UIADD3.X UR7, URZ, UR5, URZ, UP0, !UPT ;  /* 0x000000053f077290 */ /* 0x000fe400087fe43f */
[----:B------:R-:W-:-:S07]  /*00e0*/  UIADD3.X UR5, URZ, UR5, URZ, UP1, !UPT ;  /* 0x000000053f057290 */ /* 0x000fce0008ffe43f */
[----:B------:R0:W-:Y:S02]  /*00f0*/  UTMACCTL.PF [UR6] ;  /* 0x00000000060079b9 */ /* 0x0001e40008040000 */
[----:B------:R0:W-:Y:S02]  /*0100*/  UTMACCTL.PF [UR4] ;  /* 0x00000000040079b9 */ /* 0x0001e40008040000 */
[----:B0-----:R-:W-:Y:S01]  /*0110*/  NOP ;  /* 0x0000000000007918 */ /* 0x001fe20000000000 */
.L_x_1:
[----:B------:R-:W-:Y:S05]  /*0120*/  BSYNC B0 ;  /* 0x0000000000007941 */ /* 0x000fea0003800000 */
.L_x_0:
[----:B------:R-:W-:Y:S01]  /*0130*/  VOTEU.ANY UP0, P0 ;  /* 0x00000000003f7886 */ /* 0x000fe20000000100 */
[----:B------:R-:W0:Y:S01]  /*0140*/  SHFL.IDX PT, R3, R3, RZ, 0x1f ;  /* 0x00001fff03037589 */ /* 0x000e2200000e0000 */
[----:B------:R-:W-:Y:S01]  /*0150*/  UMOV UR4, 0x80 ;  /* 0x0000008000047882 */ /* 0x000fe20000000000 */
[----:B------:R-:W-:Y:S01]  /*0160*/  UMOV UR7, 0x100 ;  /* 0x0000010000077882 */ /* 0x000fe20000000000 */
[----:B------:R-:W-:Y:S01]  /*0170*/  VOTEU.ANY UP1, P0 ;  /* 0x00000000003f7886 */ /* 0x000fe20000020100 */
[----:B------:R-:W1:Y:S01]  /*0180*/  @UP0 S2UR UR8, SR_CgaCtaId ;  /* 0x00000000000809c3 */ /* 0x000e620000008800 */
[----:B------:R-:W2:Y:S01]  /*0190*/  SHFL.IDX PT, R4, R2, RZ, 0x1f ;  /* 0x00001fff02047589 */ /* 0x000ea200000e0000 */
[----:B------:R-:W-:Y:S01]  /*01a0*/  @UP0 UMOV UR6, 0x400 ;  /* 0x0000040000060882 */ /* 0x000fe20000000000 */
[----:B------:R-:W-:-:S04]  /*01b0*/  @UP0 UIADD3 UR4, -UR4, 0x100000, URZ ;  /* 0x0010000004040890 */ /* 0x000fc8000fffe13f */
[----:B------:R-:W-:Y:S02]  /*01c0*/  @UP0 USHF.L.U32 UR5, UR4, 0xb, URZ ;  /* 0x0000000b04050899 */ /* 0x000fe4000800063f */
[----:B------:R-:W-:Y:S01]  /*01d0*/  @UP0 USHF.L.U32 UR4, UR4, 0x1, URZ ;  /* 0x0000000104040899 */ /* 0x000fe2000800063f */
[----:B------:R-:W-:Y:S01]  /*01e0*/  VOTEU.ANY UP2, P0 ;  /* 0x00000000003f7886 */ /* 0x000fe20000040100 */
[----:B0-----:R-:W-:Y:S01]  /*01f0*/  R2UR UR48, R3 ;  /* 0x00000000033072ca */ /* 0x001fe200000e0000 */
[----:B-1----:R-:W-:Y:S01]  /*0200*/  @UP0 ULEA UR8, UR8, UR6, 0x18 ;  /* 0x0000000608080291 */ /* 0x002fe2000f8ec03f */
[----:B--2---:R-:W-:Y:S01]  /*0210*/  ISETP.NE.AND P1, PT, R4, RZ, PT ;  /* 0x000000ff0400720c */ /* 0x004fe20003f25270 */
[----:B------:R-:W-:-:S04]  /*0220*/  @UP0 UIADD3 UR6, -UR7, 0x100000, URZ ;  /* 0x0010000007060890 */ /* 0x000fc8000fffe13f */
[----:B------:R-:W-:Y:S02]  /*0230*/  @UP0 USHF.L.U32 UR7, UR6, 0xb, URZ ;  /* 0x0000000b06070899 */ /* 0x000fe4000800063f */
[----:B------:R-:W-:-:S04]  /*0240*/  @UP0 USHF.L.U32 UR6, UR6, 0x1, URZ ;  /* 0x0000000106060899 */ /* 0x000fc8000800063f */
[----:B------:R-:W-:Y:S01]  /*0250*/  UISETP.NE.AND UP0, UPT, UR48, URZ, UPT ;  /* 0x0000003f3000728c */ /* 0x000fe2000bf05270 */
[----:B------:R-:W0:Y:S02]  /*0260*/  FENCE.VIEW.ASYNC.S ;  /* 0x00000000000073c6 */ /* 0x000e240000000000 */
[----:B0-----:R0:W1:Y:S05]  /*0270*/  @UP1 SYNCS.EXCH.64 URZ, [UR8+0x28c00], UR4 ;  /* 0x028c0004083f15b2 */ /* 0x00106a0008000100 */
[----:B------:R0:W2:Y:S01]  /*0280*/  @UP2 SYNCS.EXCH.64 URZ, [UR8+0x28c20], UR6 ;  /* 0x028c2006083f25b2 */ /* 0x0000a20008000100 */
[----:B------:R-:W-:Y:S05]  /*0290*/  @P1 BRA `(.L_x_2) ;  /* 0x0000000000381947 */ /* 0x000fea0003800000 */
[----:B0-----:R-:W0:Y:S01]  /*02a0*/  S2UR UR5, SR_CgaCtaId ;  /* 0x00000000000579c3 */ /* 0x001e220000008800 */
[----:B------:R-:W-:Y:S01]  /*02b0*/  UMOV UR4, 0x400 ;  /* 0x0000040000047882 */ /* 0x000fe20000000000 */
[----:B------:R-:W-:Y:S01]  /*02c0*/  UMOV UR7, 0x1 ;  /* 0x0000000100077882 */ /* 0x000fe20000000000 */
[----:B------:R-:W-:Y:S01]  /*02d0*/  ELECT P0, URZ, PT ;  /* 0x00000000003f782f */ /* 0x000fe20003800000 */
[----:B0-----:R-:W-:Y:S02]  /*02e0*/  ULEA UR6, UR5, UR4, 0x18 ;  /* 0x0000000405067291 */ /* 0x001fe4000f8ec03f */
[----:B------:R-:W-:-:S04]  /*02f0*/  UIADD3 UR4, -UR7, 0x100000, URZ ;  /* 0x0010000007047890 */ /* 0x000fc8000fffe13f */
[----:B------:R-:W-:Y:S02]  /*0300*/  USHF.L.U32 UR5, UR4, 0xb, URZ ;  /* 0x0000000b04057899 */ /* 0x000fe4000800063f */
[----:B------:R-:W-:Y:S01]  /*0310*/  USHF.L.U32 UR4, UR4, 0x1, URZ ;  /* 0x0000000104047899 */ /* 0x000fe2000800063f */
[----:B------:R-:W0:Y:S11]  /*0320*/  FENCE.VIEW.ASYNC.S ;  /* 0x00000000000073c6 */ /* 0x000e360000000000 */
[----:B0-----:R3:W4:Y:S01]  /*0330*/  SYNCS.EXCH.64 URZ, [UR6+0x28c30], UR4 ;  /* 0x028c3004063f75b2 */ /* 0x0017220008000100 */
[----:B------:R3:W0:Y:S01]  /*0340*/  SYNCS.EXCH.64 URZ, [UR6+0x28c40], UR4 ;  /* 0x028c4004063f75b2 */ /* 0x0006220008000100 */
[----:B------:R3:W0:Y:S01]  /*0350*/  SYNCS.EXCH.64 URZ, [UR6+0x28c38], UR4 ;  /* 0x028c3804063f75b2 */ /* 0x0006220008000100 */
[----:B------:R3:W0:Y:S02]  /*0360*/  SYNCS.EXCH.64 URZ, [UR6+0x28c48], UR4 ;  /* 0x028c4804063f75b2 */ /* 0x0006240008000100 */
[----:B---3--:R-:W-:Y:S01]  /*0370*/  NOP ;  /* 0x0000000000007918 */ /* 0x008fe20000000000 */
.L_x_2:
[----:B------:R-:W3:Y:S01]  /*0380*/  SHFL.IDX PT, R3, R2, RZ, 0x1f ;  /* 0x00001fff02037589 */ /* 0x000ee200000e0000 */
[----:B------:R-:W-:Y:S01]  /*0390*/  NOP ;  /* 0x0000000000007918 */ /* 0x000fe20000000000 */
[----:B---3--:R-:W-:-:S13]  /*03a0*/  ISETP.NE.AND P0, PT, R3, RZ, PT ;  /* 0x000000ff0300720c */ /* 0x008fda0003f05270 */
[----:B------:R-:W-:Y:S05]  /*03b0*/  @P0 BRA `(.L_x_3) ;  /* 0x0000000000480947 */ /* 0x000fea0003800000 */
[----:B0-----:R-:W0:Y:S01]  /*03c0*/  S2UR UR5, SR_CgaCtaId ;  /* 0x00000000000579c3 */ /* 0x001e220000008800 */
[----:B------:R-:W-:Y:S01]  /*03d0*/  UMOV UR4, 0x400 ;  /* 0x0000040000047882 */ /* 0x000fe20000000000 */
[----:B------:R-:W-:Y:S01]  /*03e0*/  UMOV UR6, 0x1 ;  /* 0x0000000100067882 */ /* 0x000fe20000000000 */
[----:B------:R-:W-:Y:S01]  /*03f0*/  UMOV UR9, 0x2 ;  /* 0x0000000200097882 */ /* 0x000fe20000000000 */
[----:B------:R-:W-:-:S04]  /*0400*/  UIADD3 UR6, -UR6, 0x100000, URZ ;  /* 0x0010000006067890 */ /* 0x000fc8000fffe13f */
[----:B------:R-:W-:Y:S02]  /*0410*/  USHF.L.U32 UR7, UR6, 0xb, URZ ;  /* 0x0000000b06077899 */ /* 0x000fe4000800063f */
[----:B------:R-:W-:Y:S01]  /*0420*/  USHF.L.U32 UR6, UR6, 0x1, URZ ;  /* 0x0000000106067899 */ /* 0x000fe2000800063f */
[----:B------:R-:W-:Y:S01]  /*0430*/  ELECT P0, URZ, PT ;  /* 0x00000000003f782f */ /* 0x000fe20003800000 */
[----:B0-----:R-:W-:Y:S02]  /*0440*/  ULEA UR8, UR5, UR4, 0x18 ;  /* 0x0000000405087291 */ /* 0x001fe4000f8ec03f */
[----:B------:R-:W-:-:S04]  /*0450*/  UIADD3 UR4, -UR9, 0x100000, URZ ;  /* 0x0010000009047890 */ /* 0x000fc8000fffe13f */
[----:B------:R-:W-:Y:S02]  /*0460*/  USHF.L.U32 UR5, UR4, 0xb, URZ ;  /* 0x0000000b04057899 */ /* 0x000fe4000800063f */
[----:B------:R-:W-:Y:S01]  /*0470*/  USHF.L.U32 UR4, UR4, 0x1, URZ ;  /* 0x0000000104047899 */ /* 0x000fe2000800063f */
[----:B------:R-:W0:Y:S03]  /*0480*/  FENCE.VIEW.ASYNC.S ;  /* 0x00000000000073c6 */ /* 0x000e260000000000 */
[----:B0-----:R3:W0:Y:S08]  /*0490*/  SYNCS.EXCH.64 URZ, [UR8+0x28c50], UR6 ;  /* 0x028c5006083f75b2 */ /* 0x0016300008000100 */
[----:B------:R3:W0:Y:S01]  /*04a0*/  SYNCS.EXCH.64 URZ, [UR8+0x28c60], UR4 ;  /* 0x028c6004083f75b2 */ /* 0x0006220008000100 */
[----:B------:R3:W0:Y:S01]  /*04b0*/  SYNCS.EXCH.64 URZ, [UR8+0x28c58], UR6 ;  /* 0x028c5806083f75b2 */ /* 0x0006220008000100 */
[----:B------:R3:W0:Y:S02]  /*04c0*/  SYNCS.EXCH.64 URZ, [UR8+0x28c68], UR4 ;  /* 0x028c6804083f75b2 */ /* 0x0006240008000100 */
[----:B---3--:R-:W-:Y:S01]  /*04d0*/  NOP ;  /* 0x0000000000007918 */ /* 0x008fe20000000000 */
.L_x_3:
[----:B------:R-:W3:Y:S01]  /*04e0*/  SHFL.IDX PT, R3, R2, RZ, 0x1f ;  /* 0x00001fff02037589 */ /* 0x000ee200000e0000 */
[----:B------:R-:W-:Y:S01]  /*04f0*/  NOP ;  /* 0x0000000000007918 */ /* 0x000fe20000000000 */
[----:B---3--:R-:W-:-:S13]  /*0500*/  ISETP.NE.AND P0, PT, R3, RZ, PT ;  /* 0x000000ff0300720c */ /* 0x008fda0003f05270 */
        /* <DEDUP_REMOVED lines=10> */
[----:B0-----:R3:W0:Y:S01]  /*05b0*/  SYNCS.EXCH.64 URZ, [UR6+0x28c70], UR4 ;  /* 0x028c7004063f75b2 */ /* 0x0016220008000100 */
[----:B------:R3:W0:Y:S01]  /*05c0*/  SYNCS.EXCH.64 URZ, [UR6+0x28c80], UR4 ;  /* 0x028c8004063f75b2 */ /* 0x0006220008000100 */
[----:B------:R3:W0:Y:S01]  /*05d0*/  SYNCS.EXCH.64 URZ, [UR6+0x28c78], UR4 ;  /* 0x028c7804063f75b2 */ /* 0x0006220008000100 */
[----:B------:R3:W0:Y:S02]  /*05e0*/  SYNCS.EXCH.64 URZ, [UR6+0x28c88], UR4 ;  /* 0x028c8804063f75b2 */ /* 0x0006240008000100 */
[----:B---3--:R-:W-:Y:S01]  /*05f0*/  NOP ;  /* 0x0000000000007918 */ /* 0x008fe20000000000 */
.L_x_4:
        /* <DEDUP_REMOVED lines=8> */
[----:B------:R-:W-:Y:S01]  /*0680*/  ELECT P0, URZ, PT ;  /* 0x00000000003f782f */ /* 0x000fe20003800000 */
[----:B0-----:R-:W-:Y:S02]  /*0690*/  ULEA UR8, UR5, UR4, 0x18 ;  /* 0x0000000405087291 */ /* 0x001fe4000f8ec03f */
[----:B------:R-:W-:-:S04]  /*06a0*/  UIADD3 UR4, -UR6, 0x100000, URZ ;  /* 0x0010000006047890 */ /* 0x000fc8000fffe13f */
[----:B------:R-:W-:Y:S02]  /*06b0*/  USHF.L.U32 UR5, UR4, 0xb, URZ ;  /* 0x0000000b04057899 */ /* 0x000fe4000800063f */
[----:B------:R-:W-:Y:S02]  /*06c0*/  USHF.L.U32 UR4, UR4, 0x1, URZ ;  /* 0x0000000104047899 */ /* 0x000fe4000800063f */
        /* <DEDUP_REMOVED lines=9> */
.L_x_5:
        /* <DEDUP_REMOVED lines=22> */
.L_x_6:
[----:B------:R-:W-:Y:S01]  /*08c0*/  PLOP3.LUT P0, PT, PT, PT, UP0, 0x80, 0x0 ;  /* 0x000000000000781c */ /* 0x000fe20003f0f008 */
[----:B------:R-:W-:Y:S01]  /*08d0*/  UMOV UR37, 0x1 ;  /* 0x0000000100257882 */ /* 0x000fe20000000000 */
[----:B------:R-:W-:Y:S01]  /*08e0*/  NOP ;  /* 0x0000000000007918 */ /* 0x000fe20000000000 */
[----:B------:R-:W-:Y:S01]  /*08f0*/  USEL UR37, UR37, 0x2, !UP0 ;  /* 0x0000000225257887 */ /* 0x000fe2000c000000 */
[----:B------:R-:W-:Y:S01]  /*0900*/  ULDC.64 UR42, c[0x0][0x208] ;  /* 0x00008200002a7ab9 */ /* 0x000fe20000000a00 */
[----:B012-4-:R-:W-:Y:S08]  /*0910*/  BAR.SYNC.DEFER_BLOCKING 0x0 ;  /* 0x0000000000007b1d */ /* 0x017ff00000010000 */
[----:B------:R-:W-:Y:S05]  /*0920*/  @!P0 BRA `(.L_x_7) ;  /* 0x0000008000ac8947 */ /* 0x000fea0003800000 */
.L_x_8:
[----:B------:R-:W-:-:S08]  /*0930*/  NOP ;  /* 0x0000000000007918 */ /* 0x000fd00000000000 */
[----:B------:R-:W0:Y:S02]  /*0940*/  USETMAXREG.TRY_ALLOC.CTAPOOL UP0, 0xf0 ;  /* 0x000000f0000079c8 */ /* 0x000e240008000600 */
[----:B0-----:R-:W-:-:S13]  /*0950*/  PLOP3.LUT P0, PT, PT, PT, UP0, 0x80, 0x0 ;  /* 0x000000000000781c */ /* 0x001fda0003f0f008 */
[----:B------:R-:W-:Y:S05]  /*0960*/  @!P0 BRA `(.L_x_8) ;  /* 0xfffffffc00f08947 */ /* 0x000fea000383ffff */
[----:B------:R-:W-:Y:S01]  /*0970*/  LOP3.LUT R2, R0, 0xffffff80, RZ, 0xc0, !PT ;  /* 0xffffff8000027812 */ /* 0x000fe200078ec0ff */
[----:B------:R-:W0:Y:S03]  /*0980*/  S2UR UR47, SR_CTAID.X ;  /* 0x00000000002f79c3 */ /* 0x000e260000002500 */
[----:B------:R-:W-:-:S05]  /*0990*/  ISETP.NE.AND P0, PT, R2, 0x80, PT ;  /* 0x000000800200780c */ /* 0x000fca0003f05270 */
[----:B------:R-:W0:Y:S08]  /*09a0*/  LDC R2, c[0x0][0xc34] ;  /* 0x00030d00ff027b82 */ /* 0x000e300000000800 */
[----:B------:R-:W-:Y:S06]  /*09b0*/  @!P0 BAR.ARV 0x8, 0x100 ;  /* 0x0204000000008b1d */ /* 0x000fec0000002000 */
[----:B------:R-:W-:-:S13]  /*09c0*/  ISETP.GE.U32.AND P0, PT, R0, 0x100, PT ;  /* 0x000001000000780c */ /* 0x000fda0003f06070 */
[----:B------:R-:W-:Y:S06]  /*09d0*/  @P0 BAR.ARV 0xf, 0x100 ;  /* 0x03c4000000000b1d */ /* 0x000fec0000002000 */
[----:B0-----:R-:W-:-:S13]  /*09e0*/  ISETP.LE.AND P0, PT, R2, UR47, PT ;  /* 0x0000002f02007c0c */ /* 0x001fda000bf03270 */
[----:B------:R-:W-:Y:S05]  /*09f0*/  @P0 EXIT ;  /* 0x000000000000094d */ /* 0x000fea0003800000 */
[----:B------:R-:W-:Y:S01]  /*0a00*/  VIADD R0, R0, 0xffffff80 ;  /* 0xffffff8000007836 */ /* 0x000fe20000000000 */
[----:B------:R-:W0:Y:S01]  /*0a10*/  S2UR UR4, SR_CgaCtaId ;  /* 0x00000000000479c3 */ /* 0x000e220000008800 */
[----:B------:R-:W-:Y:S01]  /*0a20*/  UMOV UR41, 0x400 ;  /* 0x0000040000297882 */ /* 0x000fe20000000000 */
[----:B------:R-:W-:Y:S01]  /*0a30*/  IMAD.MOV.U32 R23, RZ, RZ, 0x40 ;  /* 0x00000040ff177424 */ /* 0x000fe200078e00ff */
[----:B------:R-:W-:Y:S01]  /*0a40*/  ULOP3.LUT UR40, UR37, 0x1, URZ, 0xfc, !UPT ;  /* 0x0000000125287892 */ /* 0x000fe2000f8efc3f */
[----:B------:R-:W-:Y:S01]  /*0a50*/  SHF.R.S32.HI R3, RZ, 0x1f, R0 ;  /* 0x0000001fff037819 */ /* 0x000fe20000011400 */
[----:B------:R-:W-:Y:S01]  /*0a60*/  UMOV UR36, URZ ;  /* 0x0000003f00247c82 */ /* 0x000fe20008000000 */
[----:B------:R-:W-:Y:S01]  /*0a70*/  UMOV UR38, URZ ;  /* 0x0000003f00267c82 */ /* 0x000fe20008000000 */
[----:B------:R-:W-:Y:S01]  /*0a80*/  UMOV UR39, URZ ;  /* 0x0000003f00277c82 */ /* 0x000fe20008000000 */
[CC--:B------:R-:W-:Y:S02]  /*0a90*/  LEA.HI R2, R3.reuse, R0.reuse, RZ, 0x4 ;  /* 0x0000000003027211 */ /* 0x0c0fe400078f20ff */
[----:B------:R-:W-:-:S02]  /*0aa0*/  LEA.HI R4, R3, R0, RZ, 0x5 ;  /* 0x0000000003047211 */ /* 0x000fc400078f28ff */
[----:B------:R-:W-:Y:S02]  /*0ab0*/  SHF.R.S32.HI R9, RZ, 0x4, R2 ;  /* 0x00000004ff097819 */ /* 0x000fe40000011402 */
[CC--:B------:R-:W-:Y:S02]  /*0ac0*/  LEA.HI R5, R3.reuse, R0.reuse, RZ, 0x7 ;  /* 0x0000000003057211 */ /* 0x0c0fe400078f38ff */
[C---:B------:R-:W-:Y:S02]  /*0ad0*/  LOP3.LUT R7, R2.reuse, 0xfffffff0, RZ, 0xc0, !PT ;  /* 0xfffffff002077812 */ /* 0x040fe400078ec0ff */
[----:B------:R-:W-:Y:S02]  /*0ae0*/  LEA.HI R2, R2, R9, RZ, 0x1 ;  /* 0x0000000902027211 */ /* 0x000fe400078f08ff */
[CC--:B------:R-:W-:Y:S01]  /*0af0*/  LEA.HI R6, R3.reuse, R0.reuse, RZ, 0x2 ;  /* 0x0000000003067211 */ /* 0x0c0fe200078f10ff */
[----:B------:R-:W-:Y:S01]  /*0b00*/  IMAD.IADD R7, R0, 0x1, -R7 ;  /* 0x0000000100077824 */ /* 0x000fe200078e0a07 */
[----:B------:R-:W-:-:S02]  /*0b10*/  LEA.HI R211, R3, R0, RZ, 0x3 ;  /* 0x0000000003d37211 */ /* 0x000fc400078f18ff */
[--C-:B------:R-:W-:Y:S01]  /*0b20*/  SHF.R.S32.HI R11, RZ, 0x5, R4.reuse ;  /* 0x00000005ff0b7819 */ /* 0x100fe20000011404 */
[----:B0-----:R-:W-:Y:S01]  /*0b30*/  ULEA UR41, UR4, UR41, 0x18 ;  /* 0x0000002904297291 */ /* 0x001fe2000f8ec03f */
[----:B------:R-:W-:Y:S02]  /*0b40*/  SHF.R.S32.HI R4, RZ, 0x1f, R4 ;  /* 0x0000001fff047819 */ /* 0x000fe40000011404 */
[----:B------:R-:W-:Y:S02]  /*0b50*/  LOP3.LUT R3, R5, 0xffffff80, RZ, 0xc0, !PT ;  /* 0xffffff8005037812 */ /* 0x000fe400078ec0ff */
[----:B------:R-:W-:Y:S02]  /*0b60*/  LOP3.LUT R2, R2, 0x1ffffffe, RZ, 0xc0, !PT ;  /* 0x1ffffffe02027812 */ /* 0x000fe400078ec0ff */
[----:B------:R-:W-:Y:S01]  /*0b70*/  LOP3.LUT R13, R6, 0xfffffffc, RZ, 0xc0, !PT ;  /* 0xfffffffc060d7812 */ /* 0x000fe200078ec0ff */
[----:B------:R-:W-:Y:S01]  /*0b80*/  IMAD.IADD R3, R0, 0x1, -R3 ;  /* 0x0000000100037824 */ /* 0x000fe200078e0a03 */
[----:B------:R-:W-:Y:S01]  /*0b90*/  LOP3.LUT R209, R211, 0xfffffff8, RZ, 0xc0, !PT ;  /* 0xfffffff8d3d17812 */ /* 0x000fe200078ec0ff */
[----:B------:R-:W-:Y:S01]  /*0ba0*/  IMAD.IADD R9, R9, 0x1, -R2 ;  /* 0x0000000109097824 */ /* 0x000fe200078e0a02 */
[----:B------:R-:W-:Y:S01]  /*0bb0*/  LEA.HI R4, R4, R11, RZ, 0x2 ;  /* 0x0000000b04047211 */ /* 0x000fe200078f10ff */
[C---:B------:R-:W-:Y:S01]  /*0bc0*/  IMAD.IADD R13, R0.reuse, 0x1, -R13 ;  /* 0x00000001000d7824 */ /* 0x040fe200078e0a0d */
[----:B------:R-:W-:Y:S01]  /*0bd0*/  SHF.R.S32.HI R210, RZ, 0x7, R5 ;  /* 0x00000007ffd27819 */ /* 0x000fe20000011405 */
[----:B------:R-:W-:Y:S01]  /*0be0*/  IMAD.IADD R209, R0, 0x1, -R209 ;  /* 0x0000000100d17824 */ /* 0x000fe200078e0ad1 */
[----:B------:R-:W-:Y:S01]  /*0bf0*/  LOP3.LUT R4, R4, 0x3ffffc, RZ, 0xc0, !PT ;  /* 0x003ffffc04047812 */ /* 0x000fe200078ec0ff */
[----:B------:R-:W-:Y:S01]  /*0c00*/  IMAD.SHL.U32 R9, R9, 0x8, RZ ;  /* 0x0000000809097824 */ /* 0x000fe200078e00ff */
[--C-:B------:R-:W-:Y:S01]  /*0c10*/  SHF.R.S32.HI R2, RZ, 0x1f, R7.reuse ;  /* 0x0000001fff027819 */ /* 0x100fe20000011407 */
[----:B------:R-:W-:Y:S01]  /*0c20*/  IMAD R15, R210, 0x100, R7 ;  /* 0x00000100d20f7824 */ /* 0x000fe200078e0207 */
[----:B------:R-:W-:Y:S01]  /*0c30*/  SHF.R.S32.HI R0, RZ, 0x1f, R3 ;  /* 0x0000001fff007819 */ /* 0x000fe20000011403 */
[----:B------:R-:W-:Y:S01]  /*0c40*/  IMAD.IADD R8, R11, 0x1, -R4 ;  /* 0x000000010b087824 */ /* 0x000fe200078e0a04 */
[----:B------:R-:W-:Y:S01]  /*0c50*/  LEA.HI R6, R2, R7, RZ, 0x3 ;  /* 0x0000000702067211 */ /* 0x000fe200078f18ff */
[----:B------:R-:W-:Y:S01]  /*0c60*/  IMAD.SHL.U32 R16, R209, 0x8, RZ ;  /* 0x00000008d1107824 */ /* 0x000fe200078e00ff */
[----:B------:R-:W-:Y:S01]  /*0c70*/  LEA.HI R2, R0, R3, RZ, 0x2 ;  /* 0x0000000300027211 */ /* 0x000fe200078f10ff */
[----:B------:R-:W-:Y:S01]  /*0c80*/  IMAD R12, R8, 0x10, R15 ;  /* 0x00000010080c7824 */ /* 0x000fe200078e020f */
[C---:B------:R-:W-:Y:S01]  /*0c90*/  LOP3.LUT R4, R6.reuse, 0xfffffff8, RZ, 0xc0, !PT ;  /* 0xfffffff806047812 */ /* 0x040fe200078ec0ff */
[----:B------:R-:W-:Y:S01]  /*0ca0*/  IMAD.SHL.U32 R6, R6, 0x40, RZ ;  /* 0x0000004006067824 */ /* 0x000fe200078e00ff */
[----:B------:R-:W-:Y:S01]  /*0cb0*/  LOP3.LUT R8, R2, 0x7ffffffc, RZ, 0xc0, !PT ;  /* 0x7ffffffc02087812 */ /* 0x000fe200078ec0ff */
[--C-:B------:R-:W-:Y:S01]  /*0cc0*/  IMAD.U32 R215, R12, 0x40, R9.reuse ;  /* 0x000000400cd77824 */ /* 0x100fe200078e0009 */
[----:B------:R-:W-:Y:S01]  /*0cd0*/  LEA.HI R10, R13, R13, RZ, 0x1 ;  /* 0x0000000d0d0a7211 */ /* 0x000fe200078f08ff */
[----:B------:R-:W-:Y:S01]  /*0ce0*/  IMAD.IADD R7, R7, 0x1, -R4 ;  /* 0x0000000107077824 */ /* 0x000fe200078e0a04 */
[----:B------:R-:W-:Y:S01]  /*0cf0*/  LEA.HI R4, R0, R3, RZ, 0x5 ;  /* 0x0000000300047211 */ /* 0x000fe200078f28ff */
[----:B------:R-:W-:Y:S01]  /*0d00*/  IMAD.IADD R17, R3, 0x1, -R8 ;  /* 0x0000000103117824 */ /* 0x000fe200078e0a08 */
[--C-:B------:R-:W-:Y:S01]  /*0d10*/  SHF.R.S32.HI R0, RZ, 0x2, R2.reuse ;  /* 0x00000002ff007819 */ /* 0x100fe20000011402 */
[----:B------:R-:W-:Y:S01]  /*0d20*/  VIADD R189, R16, 0x40 ;  /* 0x0000004010bd7836 */ /* 0x000fe20000000000 */
[----:B------:R-:W-:Y:S01]  /*0d30*/  SHF.R.S32.HI R3, RZ, 0x1f, R2 ;  /* 0x0000001fff037819 */ /* 0x000fe20000011402 */
[----:B------:R-:W-:Y:S01]  /*0d40*/  IMAD.SHL.U32 R2, R7, 0x40, RZ ;  /* 0x0000004007027824 */ /* 0x000fe200078e00ff */
[----:B------:R-:W-:Y:S01]  /*0d50*/  LOP3.LUT R6, R6, 0x7ffffe00, RZ, 0xc0, !PT ;  /* 0x7ffffe0006067812 */ /* 0x000fe200078ec0ff */
[C---:B------:R-:W-:Y:S01]  /*0d60*/  VIADD R188, R16.reuse, 0x80 ;  /* 0x0000008010bc7836 */ /* 0x040fe20000000000 */
[----:B------:R-:W-:Y:S01]  /*0d70*/  LEA.HI R3, R3, R0, RZ, 0x3 ;  /* 0x0000000003037211 */ /* 0x000fe200078f18ff */
[----:B------:R-:W-:Y:S01]  /*0d80*/  VIADD R187, R16, 0xc0 ;  /* 0x000000c010bb7836 */ /* 0x000fe20000000000 */
[----:B------:R-:W-:Y:S01]  /*0d90*/  LOP3.LUT R2, R2, 0x1c0, RZ, 0xc0, !PT ;  /* 0x000001c002027812 */ /* 0x000fe200078ec0ff */
[----:B------:R-:W-:Y:S01]  /*0da0*/  IMAD R6, R11, 0x400, R6 ;  /* 0x000004000b067824 */ /* 0x000fe200078e0206 */
[----:B------:R-:W-:Y:S01]  /*0db0*/  R2P PR, R7, 0x6 ;  /* 0x0000000607007804 */ /* 0x000fe20000000000 */
[----:B------:R-:W-:Y:S01]  /*0dc0*/  VIADD R186, R16, 0x100 ;  /* 0x0000010010ba7836 */ /* 0x000fe20000000000 */
[----:B------:R-:W-:Y:S01]  /*0dd0*/  LOP3.LUT R9, R2, 0x8, R9, 0xf8, !PT ;  /* 0x0000000802097812 */ /* 0x000fe200078ef809 */
[C---:B------:R-:W-:Y:S01]  /*0de0*/  VIADD R185, R16.reuse, 0x140 ;  /* 0x0000014010b97836 */ /* 0x040fe20000000000 */
[----:B------:R-:W-:Y:S01]  /*0df0*/  SHF.R.U32.HI R8, RZ, 0x3, R2 ;  /* 0x00000003ff087819 */ /* 0x000fe20000011602 */
[C---:B------:R-:W-:Y:S01]  /*0e00*/  VIADD R213, R16.reuse, 0x180 ;  /* 0x0000018010d57836 */ /* 0x040fe20000000000 */
[----:B------:R-:W-:Y:S01]  /*0e10*/  LOP3.LUT R3, R3, 0xfffffff8, RZ, 0xc0, !PT ;  /* 0xfffffff803037812 */ /* 0x000fe200078ec0ff */
[----:B------:R-:W-:Y:S01]  /*0e20*/  VIADD R212, R16, 0x1c0 ;  /* 0x000001c010d47836 */ /* 0x000fe20000000000 */
[----:B------:R-:W-:Y:S01]  /*0e30*/  LOP3.LUT R9, R9, R8, RZ, 0x3c, !PT ;  /* 0x0000000809097212 */ /* 0x000fe200078e3cff */
[----:B------:R-:W-:Y:S01]  /*0e40*/  IMAD.SHL.U32 R17, R17, 0x2, RZ ;  /* 0x0000000211117824 */ /* 0x000fe200078e00ff */
[----:B------:R-:W-:Y:S01]  /*0e50*/  LEA.HI R5, R5, R210, RZ, 0x1 ;  /* 0x000000d205057211 */ /* 0x000fe200078f08ff */
[----:B------:R-:W-:Y:S01]  /*0e60*/  IMAD.IADD R3, R0, 0x1, -R3 ;  /* 0x0000000100037824 */ /* 0x000fe200078e0a03 */
[----:B------:R-:W-:Y:S01]  /*0e70*/  LOP3.LUT R10, R10, 0x1ffffffe, RZ, 0xc0, !PT ;  /* 0x1ffffffe0a0a7812 */ /* 0x000fe200078ec0ff */
[----:B------:R-:W-:Y:S01]  /*0e80*/  IMAD.IADD R6, R6, 0x1, R9 ;  /* 0x0000000106067824 */ /* 0x000fe200078e0209 */
[----:B------:R-:W-:-:S02]  /*0e90*/  SHF.R.S32.HI R2, RZ, 0x5, R4 ;  /* 0x00000005ff027819 */ /* 0x000fc40000011404 */
[----:B------:R-:W-:Y:S01]  /*0ea0*/  LOP3.LUT R5, R5, 0xfffffe, RZ, 0xc0, !PT ;  /* 0x00fffffe05057812 */ /* 0x000fe200078ec0ff */
[----:B------:R-:W-:Y:S01]  /*0eb0*/  IMAD.IADD R13, R13, 0x1, -R10 ;  /* 0x000000010d0d7824 */ /* 0x000fe200078e0a0a */
[----:B------:R-:W-:Y:S01]  /*0ec0*/  LEA R22, R6, UR41, 0x1 ;  /* 0x0000002906167c11 */ /* 0x000fe2000f8e08ff */
[----:B------:R-:W-:Y:S01]  /*0ed0*/  IMAD R2, R2, 0x10, R3 ;  /* 0x0000001002027824 */ /* 0x000fe200078e0203 */
[----:B------:R-:W-:Y:S01]  /*0ee0*/  SEL R23, R23, 0xffffffc0, !P2 ;  /* 0xffffffc017177807 */ /* 0x000fe20005000000 */
[----:B------:R-:W-:Y:S01]  /*0ef0*/  IMAD.IADD R5, R210, 0x1, -R5 ;  /* 0x00000001d2057824 */ /* 0x000fe200078e0a05 */
[----:B------:R-:W-:Y:S01]  /*0f00*/  SHF.R.S32.HI R211, RZ, 0x3, R211 ;  /* 0x00000003ffd37819 */ /* 0x000fe200000114d3 */
[C---:B------:R-:W-:Y:S01]  /*0f10*/  VIADD R184, R22.reuse, 0x26800 ;  /* 0x0002680016b87836 */ /* 0x040fe20000000000 */
[----:B------:R-:W-:Y:S01]  /*0f20*/  SHF.R.S32.HI R222, RZ, 0x1f, R189 ;  /* 0x0000001fffde7819 */ /* 0x000fe200000114bd */
[----:B------:R-:W-:Y:S01]  /*0f30*/  VIADD R19, R22, 0x26820 ;  /* 0x0002682016137836 */ /* 0x000fe20000000000 */
[----:B------:R-:W-:Y:S01]  /*0f40*/  SHF.R.S32.HI R221, RZ, 0x1f, R188 ;  /* 0x0000001fffdd7819 */ /* 0x000fe200000114bc */
[C---:B------:R-:W-:Y:S01]  /*0f50*/  @P1 VIADD R19, R184.reuse, 0xffffffe0 ;  /* 0xffffffe0b8131836 */ /* 0x040fe20000000000 */
[----:B------:R-:W-:Y:S01]  /*0f60*/  SHF.R.S32.HI R220, RZ, 0x1f, R187 ;  /* 0x0000001fffdc7819 */ /* 0x000fe200000114bb */
[----:B------:R-:W-:Y:S01]  /*0f70*/  IMAD.IADD R184, R184, 0x1, R23 ;  /* 0x00000001b8b87824 */ /* 0x000fe200078e0217 */
[----:B------:R-:W-:Y:S01]  /*0f80*/  SHF.R.S32.HI R219, RZ, 0x1f, R186 ;  /* 0x0000001fffdb7819 */ /* 0x000fe200000114ba */
[----:B------:R-:W-:Y:S01]  /*0f90*/  IMAD.SHL.U32 R18, R5, 0x100, RZ ;  /* 0x0000010005127824 */ /* 0x000fe200078e00ff */
[----:B------:R-:W-:Y:S01]  /*0fa0*/  SHF.R.S32.HI R218, RZ, 0x1f, R185 ;  /* 0x0000001fffda7819 */ /* 0x000fe200000114b9 */
[----:B------:R-:W-:Y:S01]  /*0fb0*/  IMAD R214, R13, 0x8, R2 ;  /* 0x000000080dd67824 */ /* 0x000fe200078e0202 */
[----:B------:R-:W-:Y:S01]  /*0fc0*/  SHF.R.S32.HI R217, RZ, 0x1f, R213 ;  /* 0x0000001fffd97819 */ /* 0x000fe200000114d5 */
[----:B------:R-:W-:Y:S01]  /*0fd0*/  IMAD.IADD R23, R23, 0x1, R19 ;  /* 0x0000000117177824 */ /* 0x000fe200078e0213 */
[----:B------:R-:W-:-:S07]  /*0fe0*/  SHF.R.S32.HI R216, RZ, 0x1f, R212 ;  /* 0x0000001fffd87819 */ /* 0x000fce00000114d4 */
.L_x_44:
[----:B------:R-:W-:Y:S01]  /*0ff0*/  ULDC UR4, c[0x0][0xc38] ;  /* 0x00030e0000047ab9 */ /* 0x000fe20000000800 */
[----:B------:R-:W-:Y:S01]  /*1000*/  ULDC UR50, c[0x0][0x424] ;  /* 0x0001090000327ab9 */ /* 0x000fe20000000800 */
[----:B------:R-:W-:Y:S01]  /*1010*/  UISETP.NE.AND UP1, UPT, UR4, 0x1, UPT ;  /* 0x000000010400788c */ /* 0x000fe2000bf25270 */
[----:B------:R-:W-:Y:S02]  /*1020*/  ULDC UR6, c[0x0][0x2f0] ;  /* 0x0000bc0000067ab9 */ /* 0x000fe40000000800 */
[----:B------:R-:W-:Y:S01]  /*1030*/  ULDC.64 UR4, c[0x0][0x418] ;  /* 0x0001060000047ab9 */ /* 0x000fe20000000a00 */
[----:B------:R-:W-:Y:S01]  /*1040*/  UMOV UR44, UR47 ;  /* 0x0000002f002c7c82 */ /* 0x000fe20008000000 */
[----:B------:R-:W-:Y:S01]  /*1050*/  UISETP.NE.U32.AND UP0, UPT, UR4, URZ, UPT ;  /* 0x0000003f0400728c */ /* 0x000fe2000bf05070 */
[----:B------:R-:W-:Y:S02]  /*1060*/  UMOV UR46, UR47 ;  /* 0x0000002f002e7c82 */ /* 0x000fe40008000000 */
[----:B------:R-:W-:Y:S01]  /*1070*/  ULDC UR4, c[0x0][0xc44] ;  /* 0x0003110000047ab9 */ /* 0x000fe20000000800 */
[----:B------:R-:W-:-:S02]  /*1080*/  UISETP.NE.AND.EX UP0, UPT, UR5, URZ, UPT, UP0 ;  /* 0x0000003f0500728c */ /* 0x000fc4000bf05300 */
[----:B------:R-:W-:Y:S02]  /*1090*/  UISETP.NE.AND UP2, UPT, UR4, 0x1, UPT ;  /* 0x000000010400788c */ /* 0x000fe4000bf45270 */
[----:B------:R-:W-:Y:S01]  /*10a0*/  USEL UR50, UR50, 0x1, UP0 ;  /* 0x0000000132327887 */ /* 0x000fe20008000000 */
[----:B------:R-:W-:Y:S01]  /*10b0*/  @UP1 ULDC UR4, c[0x0][0xc3c] ;  /* 0x00030f0000041ab9 */ /* 0x000fe20000000800 */
[----:B------:R-:W-:Y:S02]  /*10c0*/  UISETP.NE.AND UP0, UPT, UR48, 0x1, UPT ;  /* 0x000000013000788c */ /* 0x000fe4000bf05270 */
[----:B------:R-:W-:Y:S02]  /*10d0*/  UIMAD.WIDE.U32 UR4, UR47, UR4, URZ ;  /* 0x000000042f0472a5 */ /* 0x000fe4000f8e003f */
[----:B------:R-:W-:Y:S02]  /*10e0*/  UIMAD UR50, UR50, UR6, URZ ;  /* 0x00000006323272a4 */ /* 0x000fe4000f8e023f */
[----:B------:R-:W-:Y:S01]  /*10f0*/  PLOP3.LUT P0, PT, PT, PT, UP0, 0x80, 0x0 ;  /* 0x000000000000781c */ /* 0x000fe20003f0f008 */
[----:B------:R-:W-:Y:S01]  /*1100*/  @UP1 ULDC UR6, c[0x0][0xc40] ;  /* 0x0003100000061ab9 */ /* 0x000fe20000000800 */
[----:B------:R-:W-:Y:S01]  /*1110*/  @UP2 ULDC.64 UR8, c[0x0][0xc48] ;  /* 0x0003120000082ab9 */ /* 0x000fe20000000a00 */
[----:B------:R-:W-:-:S02]  /*1120*/  @UP1 USHF.R.U32.HI UR44, URZ, UR6, UR5 ;  /* 0x000000063f2c1299 */ /* 0x000fc40008011605 */
[----:B------:R-:W-:Y:S02]  /*1130*/  UIADD3 UR6, UR50, 0x3f, URZ ;  /* 0x0000003f32067890 */ /* 0x000fe4000fffe03f */
[----:B------:R-:W-:Y:S02]  /*1140*/  UIMAD.WIDE.U32 UR4, UR44, UR8, URZ ;  /* 0x000000082c0472a5 */ /* 0x000fe4000f8e003f */
[----:B------:R-:W-:Y:S01]  /*1150*/  USHF.R.S32.HI UR7, URZ, 0x1f, UR6 ;  /* 0x0000001f3f077899 */ /* 0x000fe20008011406 */
[----:B------:R-:W-:Y:S01]  /*1160*/  UMOV UR45, UR44 ;  /* 0x0000002c002d7c82 */ /* 0x000fe20008000000 */
[----:B------:R-:W-:Y:S02]  /*1170*/  @UP2 USHF.R.U32.HI UR45, URZ, UR9, UR5 ;  /* 0x000000093f2d2299 */ /* 0x000fe40008011605 */
[----:B------:R-:W-:-:S04]  /*1180*/  ULEA.HI UR7, UR7, UR6, URZ, 0x6 ;  /* 0x0000000607077291 */ /* 0x000fc8000f8f303f */
[----:B------:R-:W-:Y:S01]  /*1190*/  USHF.R.S32.HI UR49, URZ, 0x6, UR7 ;  /* 0x000000063f317899 */ /* 0x000fe20008011407 */
[----:B0123-5:R-:W-:Y:S11]  /*11a0*/  @!P0 BRA `(.L_x_9) ;  /* 0x0000001800488947 */ /* 0x02fff60003800000 */
[----:B------:R-:W0:Y:S01]  /*11b0*/  SHFL.IDX PT, R0, R210, RZ, 0x1f ;  /* 0x00001fffd2007589 */ /* 0x000e2200000e0000 */
[----:B------:R-:W-:-:S06]  /*11c0*/  UISETP.NE.AND UP0, UPT, UR40, 0x3, UPT ;  /* 0x000000032800788c */ /* 0x000fcc000bf05270 */
[----:B------:R-:W-:Y:S02]  /*11d0*/  PLOP3.LUT P0, PT, PT, PT, UP0, 0x80, 0x0 ;  /* 0x000000000000781c */ /* 0x000fe40003f0f008 */
[----:B0-----:R-:W-:-:S13]  /*11e0*/  R2UR UR4, R0 ;  /* 0x00000000000472ca */ /* 0x001fda00000e0000 */
[----:B------:R-:W-:-:S04]  /*11f0*/  ULEA.HI UR5, UR4, UR4, URZ, 0x1 ;  /* 0x0000000404057291 */ /* 0x000fc8000f8f083f */
[----:B------:R-:W-:-:S04]  /*1200*/  ULOP3.LUT UR5, UR5, 0x1fffe, URZ, 0xc0, !UPT ;  /* 0x0001fffe05057892 */ /* 0x000fc8000f8ec03f */
[----:B------:R-:W-:-:S04]  /*1210*/  UIADD3 UR5, UR4, -UR5, URZ ;  /* 0x8000000504057290 */ /* 0x000fc8000fffe03f */
[----:B------:R-:W-:-:S04]  /*1220*/  ULEA UR5, UR5, UR41, 0xf ;  /* 0x0000002905057291 */ /* 0x000fc8000f8e783f */
[----:B------:R-:W-:-:S04]  /*1230*/  UIADD3 UR5, UR5, 0x400, URZ ;  /* 0x0000040005057890 */ /* 0x000fc8000fffe03f */
[----:B------:R-:W-:-:S04]  /*1240*/  USHF.R.U32.HI UR5, URZ, 0x4, UR5 ;  /* 0x000000043f057899 */ /* 0x000fc80008011605 */
[----:B------:R-:W-:-:S04]  /*1250*/  ULOP3.LUT UR5, UR5, 0x3fff, URZ, 0xc0, !UPT ;  /* 0x00003fff05057892 */ /* 0x000fc8000f8ec03f */
[----:B------:R-:W-:Y:S01]  /*1260*/  ULOP3.LUT UR20, UR5, 0x2000000, URZ, 0xfc, !UPT ;  /* 0x0200000005147892 */ /* 0x000fe2000f8efc3f */
[----:B------:R-:W-:Y:S11]  /*1270*/  @!P0 BRA `(.L_x_10) ;  /* 0x0000000000048947 */ /* 0x000ff60003800000 */
[----:B------:R-:W-:Y:S01]  /*1280*/  BPT.TRAP 0x1 ;  /* 0x000000040000795c */ /* 0x000fe20000300000 */
.L_x_10:
[----:B------:R-:W-:Y:S01]  /*1290*/  ULEA UR16, UR39, UR41, 0x3 ;  /* 0x0000002927107291 */ /* 0x000fe2000f8e183f */
[----:B------:R-:W-:-:S05]  /*12a0*/  IMAD.U32 R0, RZ, RZ, UR38 ;  /* 0x00000026ff007e24 */ /* 0x000fca000f8e00ff */
[----:B------:R-:W-:-:S04]  /*12b0*/  SHF.L.U32 R0, R0, 0x1f, RZ ;  /* 0x0000001f00007819 */ /* 0x000fc800000006ff */
[----:B------:R-:W0:Y:S02]  /*12c0*/  SYNCS.PHASECHK.TRANS64.TRYWAIT P0, [UR16+0x28c50], R0 ;  /* 0x028c5000ff0075a7 */ /* 0x000e240008000150 */
[----:B0-----:R-:W-:Y:S05]  /*12d0*/  @!P0 BRA `(.L_x_11) ;  /* 0x000000c400888947 */ /* 0x001fea0003800000 */
.L_x_150:
[----:B------:R-:W-:Y:S01]  /*12e0*/  BAR.SYNC.DEFER_BLOCKING 0xe, 0x100 ;  /* 0x0384000000007b1d */ /* 0x000fe20000010000 */
[----:B------:R-:W-:Y:S01]  /*12f0*/  UIADD3 UR4, UR41, 0x26800, URZ ;  /* 0x0002680029047890 */ /* 0x000fe2000fffe03f */
[----:B0-----:R-:W-:Y:S01]  /*1300*/  IMAD.U32 R0, RZ, RZ, UR16 ;  /* 0x00000010ff007e24 */ /* 0x001fe2000f8e00ff */
[----:B------:R-:W-:Y:S02]  /*1310*/  ULEA UR12, UR39, UR20, 0xc ;  /* 0x00000014270c7291 */ /* 0x000fe4000f8e603f */
[----:B------:R-:W-:Y:S01]  /*1320*/  USHF.R.U32.HI UR4, URZ, 0x4, UR4 ;  /* 0x000000043f047899 */ /* 0x000fe20008011604 */
[----:B------:R-:W-:Y:S01]  /*1330*/  UMOV UR7, 0x40000040 ;  /* 0x4000004000077882 */ /* 0x000fe20000000000 */
[----:B------:R-:W-:Y:S02]  /*1340*/  UMOV UR5, 0x40000040 ;  /* 0x4000004000057882 */ /* 0x000fe40000000000 */
[----:B------:R-:W-:Y:S01]  /*1350*/  ULOP3.LUT UR4, UR4, 0x3fff, URZ, 0xc0, !UPT ;  /* 0x00003fff04047892 */ /* 0x000fe2000f8ec03f */
[----:B------:R-:W0:Y:S01]  /*1360*/  S2R R3, SR_TID.X ;  /* 0x0000000000037919 */ /* 0x000e220000002100 */
[----:B------:R-:W-:Y:S01]  /*1370*/  UMOV UR6, UR12 ;  /* 0x0000000c00067c82 */ /* 0x000fe20008000000 */
[----:B------:R-:W-:-:S02]  /*1380*/  UIADD3 UR10, UR12, 0x100, URZ ;  /* 0x000001000c0a7890 */ /* 0x000fc4000fffe03f */
[----:B------:R-:W-:Y:S01]  /*1390*/  ULOP3.LUT UR13, UR4, 0x10000, URZ, 0xfc, !UPT ;  /* 0x00010000040d7892 */ /* 0x000fe2000f8efc3f */
[----:B------:R-:W-:Y:S01]  /*13a0*/  UMOV UR11, 0x40000040 ;  /* 0x40000040000b7882 */ /* 0x000fe20000000000 */
[----:B------:R-:W-:Y:S02]  /*13b0*/  UMOV UR9, 0x40000040 ;  /* 0x4000004000097882 */ /* 0x000fe40000000000 */
[----:B------:R-:W-:Y:S02]  /*13c0*/  UIADD3 UR8, UR13, 0x4, URZ ;  /* 0x000000040d087890 */ /* 0x000fe4000fffe03f */
[----:B------:R-:W-:Y:S01]  /*13d0*/  UIADD3 UR14, UR12, 0x180, URZ ;  /* 0x000001800c0e7890 */ /* 0x000fe2000fffe03f */
[----:B------:R-:W-:Y:S01]  /*13e0*/  UMOV UR4, UR13 ;  /* 0x0000000d00047c82 */ /* 0x000fe20008000000 */
[----:B------:R-:W-:Y:S01]  /*13f0*/  UMOV UR15, 0x40000040 ;  /* 0x40000040000f7882 */ /* 0x000fe20000000000 */
[----:B------:R-:W-:Y:S01]  /*1400*/  WARPGROUP.ARRIVE ;  /* 0x00000000000079c5 */ /* 0x000fe20000000000 */
[----:B------:R-:W-:-:S05]  /*1410*/  UISETP.GE.AND UP0, UPT, UR50, 0x41, UPT ;  /* 0x000000413200788c */ /* 0x000fca000bf06270 */
[----:B------:R-:W-:Y:S01]  /*1420*/  HGMMA.64x256x16.F32 R24, gdesc[UR4].tnspB, RZ, !UPT, gsb0 ;  /* 0x43e00000041879f0 */ /* 0x000fe2000c0008ff */
[----:B------:R-:W-:Y:S02]  /*1430*/  UIADD3 UR6, UR12, 0x80, URZ ;  /* 0x000000800c067890 */ /* 0x000fe4000fffe03f */
[----:B------:R-:W-:Y:S01]  /*1440*/  UIADD3 UR4, UR13, 0x2, URZ ;  /* 0x000000020d047890 */ /* 0x000fe2000fffe03f */
[----:B------:R-:W-:Y:S01]  /*1450*/  UMOV UR7, 0x40000040 ;  /* 0x4000004000077882 */ /* 0x000fe20000000000 */
[----:B------:R-:W-:Y:S01]  /*1460*/  UMOV UR5, 0x40000040 ;  /* 0x4000004000057882 */ /* 0x000fe20000000000 */
[----:B------:R-:W-:-:S03]  /*1470*/  UIADD3 UR12, UR13, 0x6, URZ ;  /* 0x000000060d0c7890 */ /* 0x000fc6000fffe03f */
[----:B------:R-:W-:Y:S01]  /*1480*/  UMOV UR13, 0x40000040 ;  /* 0x40000040000d7882 */ /* 0x000fe20000000000 */
[----:B0-----:R-:W-:-:S04]  /*1490*/  LOP3.LUT R3, R3, 0x7f, RZ, 0xc0, !PT ;  /* 0x0000007f03037812 */ /* 0x001fc800078ec0ff */
[----:B------:R-:W-:-:S13]  /*14a0*/  ISETP.NE.AND P0, PT, R3, RZ, PT ;  /* 0x000000ff0300720c */ /* 0x000fda0003f05270 */
[----:B------:R-:W-:-:S05]  /*14b0*/  @!P0 VIADD R0, R0, 0x28c60 ;  /* 0x00028c6000008836 */ /* 0x000fca0000000000 */
[----:B------:R-:W-:Y:S01]  /*14c0*/  @!P0 PRMT R0, RZ, 0x654, R0 ;  /* 0x00000654ff008816 */ /* 0x000fe20000000000 */
[----:B------:R-:W-:Y:S02]  /*14d0*/  WARPGROUP.DEPBAR.LE gsb0, 0x0 ;  /* 0x00008000000079c5 */ /* 0x000fe40000010000 */
[----:B------:R-:W-:-:S06]  /*14e0*/  WARPGROUP.ARRIVE ;  /* 0x00000000000079c5 */ /* 0x000fcc0000000000 */
[----:B------:R-:W-:Y:S03]  /*14f0*/  HGMMA.64x256x16.F32 R24, gdesc[UR4].tnspB, R24, gsb0 ;  /* 0x43e00000041879f0 */ /* 0x000fe60008000818 */
[----:B------:R-:W-:Y:S02]  /*1500*/  WARPGROUP.DEPBAR.LE gsb0, 0x0 ;  /* 0x00008000000079c5 */ /* 0x000fe40000010000 */
[----:B------:R-:W-:-:S15]  /*1510*/  WARPGROUP.ARRIVE ;  /* 0x00000000000079c5 */ /* 0x000fde0000000000 */
[----:B------:R-:W-:-:S08]  /*1520*/  NOP ;  /* 0x0000000000007918 */ /* 0x000fd00000000000 */
[----:B------:R-:W-:Y:S03]  /*1530*/  HGMMA.64x256x16.F32 R24, gdesc[UR8].tnspB, R24, gsb0 ;  /* 0x43e00000081879f0 */ /* 0x000fe60008000818 */
[----:B------:R-:W-:Y:S02]  /*1540*/  WARPGROUP.DEPBAR.LE gsb0, 0x0 ;  /* 0x00008000000079c5 */ /* 0x000fe40000010000 */
[----:B------:R-:W-:-:S15]  /*1550*/  WARPGROUP.ARRIVE ;  /* 0x00000000000079c5 */ /* 0x000fde0000000000 */
[----:B------:R-:W-:-:S08]  /*1560*/  NOP ;  /* 0x0000000000007918 */ /* 0x000fd00000000000 */
[----:B------:R-:W-:Y:S03]  /*1570*/  HGMMA.64x256x16.F32 R24, gdesc[UR12].tnspB, R24, gsb0 ;  /* 0x43e000000c1879f0 */ /* 0x000fe60008000818 */
[----:B------:R-:W-:Y:S02]  /*1580*/  WARPGROUP.DEPBAR.LE gsb0, 0x0 ;  /* 0x00008000000079c5 */ /* 0x000fe40000010000 */
[----:B------:R-:W-:Y:S06]  /*1590*/  BAR.ARV 0xf, 0x100 ;  /* 0x03c4000000007b1d */ /* 0x000fec0000002000 */
[----:B------:R0:W-:Y:S01]  /*15a0*/  @!P0 SYNCS.ARRIVE.TRANS64.RED.A1T0 RZ, [R0+URZ], RZ ;  /* 0x000000ff00ff89a7 */ /* 0x0001e2000810043f */
[----:B------:R-:W-:-:S13]  /*15b0*/  PLOP3.LUT P0, PT, PT, PT, UP0, 0x80, 0x0 ;  /* 0x000000000000781c */ /* 0x000fda0003f0f008 */
[----:B0-----:R-:W-:Y:S05]  /*15c0*/  @!P0 BRA `(.L_x_12) ;  /* 0x0000000c00048947 */ /* 0x001fea0003800000 */
[----:B------:R-:W-:-:S06]  /*15d0*/  UIADD3 UR49, UR49, -0x2, URZ ;  /* 0xfffffffe31317890 */ /* 0x000fcc000fffe03f */
[----:B------:R-:W-:-:S07]  /*15e0*/  IMAD.U32 R0, RZ, RZ, UR49 ;  /* 0x00000031ff007e24 */ /* 0x000fce000f8e00ff */
.L_x_17:
[----:B------:R-:W-:Y:S01]  /*15f0*/  BAR.SYNC.DEFER_BLOCKING 0xe, 0x100 ;  /* 0x0384000000007b1d */ /* 0x000fe20000010000 */
[----:B0-----:R-:W-:Y:S01]  /*1600*/  IMAD.U32 R3, RZ, RZ, UR39 ;  /* 0x00000027ff037e24 */ /* 0x001fe2000f8e00ff */
[----:B------:R-:W-:Y:S01]  /*1610*/  UISETP.NE.AND UP1, UPT, UR40, 0x3, UPT ;  /* 0x000000032800788c */ /* 0x000fe2000bf25270 */
[C---:B------:R-:W-:Y:S01]  /*1620*/  ISETP.GT.AND P1, PT, R0.reuse, RZ, PT ;  /* 0x000000ff0000720c */ /* 0x040fe20003f24270 */
[----:B------:R-:W-:Y:S01]  /*1630*/  UIADD3 UR39, UR39, 0x1, URZ ;  /* 0x0000000127277890 */ /* 0x000fe2000fffe03f */
[----:B------:R-:W-:Y:S02]  /*1640*/  IMAD R3, R3, 0x40, R2 ;  /* 0x0000004003037824 */ /* 0x000fe400078e0202 */
[----:B------:R-:W-:Y:S01]  /*1650*/  VIADD R0, R0, 0xffffffff ;  /* 0xffffffff00007836 */ /* 0x000fe20000000000 */
[----:B------:R-:W-:Y:S01]  /*1660*/  PLOP3.LUT P2, PT, PT, PT, UP1, 0x80, 0x0 ;  /* 0x000000000000781c */ /* 0x000fe20003f4f018 */
[----:B------:R-:W-:Y:S01]  /*1670*/  UISETP.NE.AND UP0, UPT, UR39, 0x2, UPT ;  /* 0x000000022700788c */ /* 0x000fe2000bf05270 */
[----:B------:R-:W-:-:S03]  /*1680*/  LEA R3, R3, UR41, 0x2 ;  /* 0x0000002903037c11 */ /* 0x000fc6000f8e10ff */
[----:B------:R-:W-:Y:S02]  /*1690*/  USEL UR6, URZ, 0x1, UP0 ;  /* 0x000000013f067887 */ /* 0x000fe40008000000 */
[----:B------:R-:W-:Y:S02]  /*16a0*/  USEL UR39, UR39, URZ, UP0 ;  /* 0x0000003f27277287 */ /* 0x000fe40008000000 */
[----:B------:R-:W-:Y:S01]  /*16b0*/  ULOP3.LUT UR38, UR38, UR6, URZ, 0x3c, !UPT ;  /* 0x0000000626267292 */ /* 0x000fe2000f8e3c3f */
[----:B------:R-:W0:Y:S04]  /*16c0*/  LDS R4, [R3+0x28800] ;  /* 0x0288000003047984 */ /* 0x000e280000000800 */
[----:B------:R-:W1:Y:S01]  /*16d0*/  LDS R5, [R3+0x28820] ;  /* 0x0288200003057984 */ /* 0x000e620000000800 */
[-C--:B0-----:R-:W-:Y:S01]  /*16e0*/  FMUL.FTZ R24, R24, R4.reuse ;  /* 0x0000000418187220 */ /* 0x081fe20000410000 */
[-C--:B------:R-:W-:Y:S01]  /*16f0*/  FMUL.FTZ R25, R25, R4.reuse ;  /* 0x0000000419197220 */ /* 0x080fe20000410000 */
        /* <DEDUP_REMOVED lines=61> */
[----:B------:R-:W-:Y:S01]  /*1ad0*/  FMUL.FTZ R149, R149, R4 ;  /* 0x0000000495957220 */ /* 0x000fe20000410000 */
[-C--:B-1----:R-:W-:Y:S01]  /*1ae0*/  FMUL.FTZ R26, R26, R5.reuse ;  /* 0x000000051a1a7220 */ /* 0x082fe20000410000 */
        /* <DEDUP_REMOVED lines=63> */
[----:B------:R-:W-:Y:S06]  /*1ee0*/  @!P2 BRA `(.L_x_13) ;  /* 0x000000000004a947 */ /* 0x000fec0003800000 */
[----:B------:R-:W-:Y:S01]  /*1ef0*/  BPT.TRAP 0x1 ;  /* 0x000000040000795c */ /* 0x000fe20000300000 */
.L_x_13:
[----:B------:R-:W-:Y:S01]  /*1f00*/  ULEA UR6, UR39, UR41, 0x3 ;  /* 0x0000002927067291 */ /* 0x000fe2000f8e183f */
[----:B------:R-:W-:-:S05]  /*1f10*/  IMAD.U32 R3, RZ, RZ, UR38 ;  /* 0x00000026ff037e24 */ /* 0x000fca000f8e00ff */
[----:B------:R-:W-:-:S04]  /*1f20*/  SHF.L.U32 R3, R3, 0x1f, RZ ;  /* 0x0000001f03037819 */ /* 0x000fc800000006ff */
[----:B------:R0:W1:Y:S01]  /*1f30*/  SYNCS.PHASECHK.TRANS64.TRYWAIT P0, [UR6+0x28c50], R3 ;  /* 0x028c5003ff0075a7 */ /* 0x0000620008000146 */
[----:B------:R-:W-:Y:S05]  /*1f40*/  @!P2 BRA `(.L_x_14) ;  /* 0x000000000004a947 */ /* 0x000fea0003800000 */
[----:B------:R-:W-:Y:S01]  /*1f50*/  BPT.TRAP 0x1 ;  /* 0x000000040000795c */ /* 0x000fe20000300000 */
.L_x_14:
[----:B-1----:R-:W-:Y:S05]  /*1f60*/  @P0 BRA `(.L_x_15) ;  /* 0x0000000000080947 */ /* 0x002fea0003800000 */
[----:B------:R-:W1:Y:S02]  /*1f70*/  SYNCS.PHASECHK.TRANS64.TRYWAIT P0, [UR6+0x28c50], R3 ;  /* 0x028c5003ff0075a7 */ /* 0x000e640008000146 */
[----:B-1----:R-:W-:Y:S05]  /*1f80*/  @!P0 BRA `(.L_x_16) ;  /* 0x000000b800748947 */ /* 0x002fea0003800000 */
.L_x_15:
[----:B------:R-:W-:Y:S01]  /*1f90*/  UIADD3 UR6, UR41, 0x26800, URZ ;  /* 0x0002680029067890 */ /* 0x000fe2000fffe03f */
[----:B------:R-:W-:Y:S01]  /*1fa0*/  WARPGROUP.ARRIVE ;  /* 0x00000000000079c5 */ /* 0x000fe20000000000 */
[----:B------:R-:W-:-:S05]  /*1fb0*/  ULEA UR18, UR39, UR20, 0xc ;  /* 0x0000001427127291 */ /* 0x000fca000f8e603f */
[----:B-1----:R-:W1:Y:S01]  /*1fc0*/  S2R R4, SR_TID.X ;  /* 0x0000000000047919 */ /* 0x002e620000002100 */
[----:B------:R-:W-:Y:S01]  /*1fd0*/  USHF.R.U32.HI UR6, URZ, 0x4, UR6 ;  /* 0x000000043f067899 */ /* 0x000fe20008011606 */
[----:B0-----:R-:W-:Y:S01]  /*1fe0*/  IMAD.U32 R3, RZ, RZ, UR39 ;  /* 0x00000027ff037e24 */ /* 0x001fe2000f8e00ff */
[----:B------:R-:W-:Y:S01]  /*1ff0*/  UMOV UR19, 0x40000040 ;  /* 0x4000004000137882 */ /* 0x000fe20000000000 */
[----:B------:R-:W-:Y:S01]  /*2000*/  UMOV UR17, 0x40000040 ;  /* 0x4000004000117882 */ /* 0x000fe20000000000 */
[----:B------:R-:W-:Y:S01]  /*2010*/  ULOP3.LUT UR6, UR6, 0x3fff, URZ, 0xc0, !UPT ;  /* 0x00003fff06067892 */ /* 0x000fe2000f8ec03f */
[----:B------:R-:W-:Y:S01]  /*2020*/  UMOV UR7, 0x40000040 ;  /* 0x4000004000077882 */ /* 0x000fe20000000000 */
[----:B------:R-:W-:Y:S02]  /*2030*/  UIADD3 UR10, UR18, 0x100, URZ ;  /* 0x00000100120a7890 */ /* 0x000fe4000fffe03f */
[----:B------:R-:W-:Y:S02]  /*2040*/  ULOP3.LUT UR16, UR6, 0x10000, URZ, 0xfc, !UPT ;  /* 0x0001000006107892 */ /* 0x000fe4000f8efc3f */
[----:B------:R-:W-:Y:S01]  /*2050*/  UIADD3 UR6, UR18, 0x80, URZ ;  /* 0x0000008012067890 */ /* 0x000fe2000fffe03f */
[----:B------:R-:W-:Y:S01]  /*2060*/  UMOV UR11, 0x40000040 ;  /* 0x40000040000b7882 */ /* 0x000fe20000000000 */
[----:B------:R-:W-:Y:S01]  /*2070*/  UIADD3 UR14, UR18, 0x180, URZ ;  /* 0x00000180120e7890 */ /* 0x000fe2000fffe03f */
[----:B------:R-:W-:-:S04]  /*2080*/  UMOV UR15, 0x40000040 ;  /* 0x40000040000f7882 */ /* 0x000fc80000000000 */
[----:B------:R-:W-:Y:S01]  /*2090*/  HGMMA.64x256x16.F32 R24, gdesc[UR16].tnspB, R24, gsb0 ;  /* 0x43e00000101879f0 */ /* 0x000fe20008000818 */
[----:B-1----:R-:W-:-:S04]  /*20a0*/  LOP3.LUT R4, R4, 0x7f, RZ, 0xc0, !PT ;  /* 0x0000007f04047812 */ /* 0x002fc800078ec0ff */
[----:B------:R-:W-:-:S13]  /*20b0*/  ISETP.NE.AND P0, PT, R4, RZ, PT ;  /* 0x000000ff0400720c */ /* 0x000fda0003f05270 */
[----:B------:R-:W-:-:S05]  /*20c0*/  @!P0 LEA R3, R3, UR41, 0x3 ;  /* 0x0000002903038c11 */ /* 0x000fca000f8e18ff */
        /* <DEDUP_REMOVED lines=16> */
[----:B------:R-:W-:Y:S05]  /*21d0*/  @P1 BRA `(.L_x_17) ;  /* 0xfffffff400041947 */ /* 0x000fea000383ffff */
.L_x_12:
[----:B------:R-:W-:Y:S01]  /*21e0*/  BAR.SYNC.DEFER_BLOCKING 0xe, 0x100 ;  /* 0x0384000000007b1d */ /* 0x000fe20000010000 */
[----:B0-----:R-:W-:Y:S01]  /*21f0*/  IMAD.U32 R3, RZ, RZ, UR39 ;  /* 0x00000027ff037e24 */ /* 0x001fe2000f8e00ff */
[----:B------:R-:W-:-:S03]  /*2200*/  UIADD3 UR39, UR39, 0x1, URZ ;  /* 0x0000000127277890 */ /* 0x000fc6000fffe03f */
[----:B------:R-:W-:Y:S01]  /*2210*/  IMAD R0, R3, 0x40, R2 ;  /* 0x0000004003007824 */ /* 0x000fe200078e0202 */
[----:B------:R-:W-:-:S04]  /*2220*/  UISETP.NE.AND UP0, UPT, UR39, 0x2, UPT ;  /* 0x000000022700788c */ /* 0x000fc8000bf05270 */
[----:B------:R-:W-:Y:S01]  /*2230*/  LEA R3, R0, UR41, 0x2 ;  /* 0x0000002900037c11 */ /* 0x000fe2000f8e10ff */
[----:B------:R-:W-:Y:S02]  /*2240*/  USEL UR4, URZ, 0x1, UP0 ;  /* 0x000000013f047887 */ /* 0x000fe40008000000 */
[----:B------:R-:W-:Y:S02]  /*2250*/  USEL UR39, UR39, URZ, UP0 ;  /* 0x0000003f27277287 */ /* 0x000fe40008000000 */
[----:B------:R-:W-:Y:S01]  /*2260*/  ULOP3.LUT UR38, UR38, UR4, URZ, 0x3c, !UPT ;  /* 0x0000000426267292 */ /* 0x000fe2000f8e3c3f */
[----:B------:R-:W0:Y:S04]  /*2270*/  LDS R4, [R3+0x28800] ;  /* 0x0288000003047984 */ /* 0x000e280000000800 */
[----:B------:R1:W2:Y:S02]  /*2280*/  LDS R0, [R3+0x28820] ;  /* 0x0288200003007984 */ /* 0x0002a40000000800 */
[----:B-1----:R-:W-:-:S02]  /*2290*/  IMAD.MOV.U32 R3, RZ, RZ, RZ ;  /* 0x000000ffff037224 */ /* 0x002fc400078e00ff */
[-C--:B0-----:R-:W-:Y:S01]  /*22a0*/  FMUL.FTZ R154, R92, R4.reuse ;  /* 0x000000045c9a7220 */ /* 0x081fe20000410000 */
[-C--:B------:R-:W-:Y:S01]  /*22b0*/  FMUL.FTZ R208, R24, R4.reuse ;  /* 0x0000000418d07220 */ /* 0x080fe20000410000 */
[-C--:B------:R-:W-:Y:S01]  /*22c0*/  FMUL.FTZ R206, R25, R4.reuse ;  /* 0x0000000419ce7220 */ /* 0x080fe20000410000 */
[----:B------:R-:W-:Y:S01]  /*22d0*/  FMUL.FTZ R205, R28, R4 ;  /* 0x000000041ccd7220 */ /* 0x000fe20000410000 */
[-C--:B--2---:R-:W-:Y:S01]  /*22e0*/  FMUL.FTZ R26, R26, R0.reuse ;  /* 0x000000001a1a7220 */ /* 0x084fe20000410000 */
        /* <DEDUP_REMOVED lines=123> */
[----:B------:R-:W-:Y:S01]  /*2aa0*/  IMAD.MOV.U32 R0, RZ, RZ, RZ ;  /* 0x000000ffff007224 */ /* 0x000fe200078e00ff */
[----:B------:R-:W-:Y:S06]  /*2ab0*/  BAR.ARV 0xf, 0x100 ;  /* 0x03c4000000007b1d */ /* 0x000fec0000002000 */
[----:B------:R-:W-:Y:S05]  /*2ac0*/  BRA `(.L_x_18) ;  /* 0x00000040007c7947 */ /* 0x000fea0003800000 */
.L_x_9:
[----:B------:R-:W0:Y:S02]  /*2ad0*/  SHFL.IDX PT, R0, R210, RZ, 0x1f ;  /* 0x00001fffd2007589 */ /* 0x000e2400000e0000 */
[----:B0-----:R-:W-:-:S13]  /*2ae0*/  R2UR UR4, R0 ;  /* 0x00000000000472ca */ /* 0x001fda00000e0000 */
[----:B------:R-:W-:-:S04]  /*2af0*/  ULEA.HI UR5, UR4, UR4, URZ, 0x1 ;  /* 0x0000000404057291 */ /* 0x000fc8000f8f083f */
[----:B------:R-:W-:-:S04]  /*2b00*/  ULOP3.LUT UR5, UR5, 0x1fffe, URZ, 0xc0, !UPT ;  /* 0x0001fffe05057892 */ /* 0x000fc8000f8ec03f */
[----:B------:R-:W-:Y:S02]  /*2b10*/  UIADD3 UR5, UR4, -UR5, URZ ;  /* 0x8000000504057290 */ /* 0x000fe4000fffe03f */
[----:B------:R-:W-:Y:S02]  /*2b20*/  UIADD3 UR4, UR41, 0x26800, URZ ;  /* 0x0002680029047890 */ /* 0x000fe4000fffe03f */
[----:B------:R-:W-:Y:S02]  /*2b30*/  ULEA UR5, UR5, UR41, 0xf ;  /* 0x0000002905057291 */ /* 0x000fe4000f8e783f */
[----:B------:R-:W-:Y:S02]  /*2b40*/  ULOP3.LUT UP0, URZ, UR4, 0x3ff, URZ, 0xc0, !UPT ;  /* 0x000003ff043f7892 */ /* 0x000fe4000f80c03f */
[----:B------:R-:W-:-:S04]  /*2b50*/  UIADD3 UR5, UR5, 0x400, URZ ;  /* 0x0000040005057890 */ /* 0x000fc8000fffe03f */
[----:B------:R-:W-:Y:S01]  /*2b60*/  PLOP3.LUT P0, PT, PT, PT, UP0, 0x80, 0x0 ;  /* 0x000000000000781c */ /* 0x000fe20003f0f008 */
[----:B------:R-:W-:-:S04]  /*2b70*/  USHF.R.U32.HI UR5, URZ, 0x4, UR5 ;  /* 0x000000043f057899 */ /* 0x000fc80008011605 */
[----:B------:R-:W-:-:S08]  /*2b80*/  ULOP3.LUT UR51, UR5, 0x3fff, URZ, 0xc0, !UPT ;  /* 0x00003fff05337892 */ /* 0x000fd0000f8ec03f */
[----:B------:R-:W-:Y:S05]  /*2b90*/  @!P0 BRA `(.L_x_19) ;  /* 0x0000000000408947 */ /* 0x000fea0003800000 */
[----:B------:R-:W-:Y:S01]  /*2ba0*/  MOV R0, 0x0 ;  /* 0x0000000000007802 */ /* 0x000fe20000000f00 */
[----:B------:R-:W-:Y:S01]  /*2bb0*/  ULDC.64 UR4, c[0x4][0x90] ;  /* 0x0100240000047ab9 */ /* 0x000fe20000000a00 */
[----:B------:R-:W-:Y:S01]  /*2bc0*/  ULDC.64 UR6, c[0x4][0x20] ;  /* 0x0100080000067ab9 */ /* 0x000fe20000000a00 */
[----:B------:R-:W-:Y:S01]  /*2bd0*/  IMAD.U32 R4, RZ, RZ, UR4 ;  /* 0x00000004ff047e24 */ /* 0x000fe2000f8e00ff */
[----:B------:R0:W1:Y:S01]  /*2be0*/  LDC.64 R14, c[0x4][R0] ;  /* 0x01000000000e7b82 */ /* 0x0000620000000a00 */
[----:B------:R-:W-:Y:S01]  /*2bf0*/  IMAD.U32 R5, RZ, RZ, UR5 ;  /* 0x00000005ff057e24 */ /* 0x000fe2000f8e00ff */
[----:B------:R-:W-:Y:S01]  /*2c00*/  ULDC.64 UR4, c[0x4][0x98] ;  /* 0x0100260000047ab9 */ /* 0x000fe20000000a00 */
[----:B------:R-:W-:Y:S02]  /*2c10*/  IMAD.U32 R10, RZ, RZ, UR6 ;  /* 0x00000006ff0a7e24 */ /* 0x000fe4000f8e00ff */
[----:B------:R-:W-:Y:S02]  /*2c20*/  IMAD.U32 R6, RZ, RZ, UR4 ;  /* 0x00000004ff067e24 */ /* 0x000fe4000f8e00ff */
[----:B------:R-:W-:-:S02]  /*2c30*/  IMAD.U32 R7, RZ, RZ, UR5 ;  /* 0x00000005ff077e24 */ /* 0x000fc4000f8e00ff */
[----:B------:R-:W-:Y:S02]  /*2c40*/  IMAD.U32 R11, RZ, RZ, UR7 ;  /* 0x00000007ff0b7e24 */ /* 0x000fe4000f8e00ff */
[----:B------:R-:W-:Y:S02]  /*2c50*/  IMAD.MOV.U32 R8, RZ, RZ, 0x70 ;  /* 0x00000070ff087424 */ /* 0x000fe400078e00ff */
[----:B------:R-:W-:Y:S02]  /*2c60*/  IMAD.MOV.U32 R12, RZ, RZ, 0x1 ;  /* 0x00000001ff0c7424 */ /* 0x000fe400078e00ff */
[----:B0-----:R-:W-:-:S07]  /*2c70*/  IMAD.MOV.U32 R13, RZ, RZ, RZ ;  /* 0x000000ffff0d7224 */ /* 0x001fce00078e00ff */
[----:B------:R-:W-:-:S07]  /*2c80*/  LEPC R20, `(.L_x_19) ;  /* 0x000000001014794e */ /* 0x000fce0000000000 */
[----:B-1----:R-:W-:Y:S05]  /*2c90*/  CALL.ABS.NOINC R14 ;  /* 0x000000000e007343 */ /* 0x002fea0003c00000 */
.L_x_19:
[----:B------:R-:W-:Y:S01]  /*2ca0*/  ULEA.HI UR4, UR36, UR36, URZ, 0x1 ;  /* 0x0000002424047291 */ /* 0x000fe2000f8f083f */
[----:B------:R-:W-:-:S03]  /*2cb0*/  IMAD.U32 R3, RZ, RZ, UR40 ;  /* 0x00000028ff037e24 */ /* 0x000fc6000f8e00ff */
[----:B------:R-:W-:Y:S02]  /*2cc0*/  ULOP3.LUT UR4, UR4, 0xfffffffe, URZ, 0xc0, !UPT ;  /* 0xfffffffe04047892 */ /* 0x000fe4000f8ec03f */
[----:B------:R-:W-:Y:S02]  /*2cd0*/  ISETP.NE.AND P0, PT, R3, 0x3, PT ;  /* 0x000000030300780c */ /* 0x000fe40003f05270 */
[----:B------:R-:W-:-:S06]  /*2ce0*/  UIADD3 UR4, UR36, -UR4, URZ ;  /* 0x8000000424047290 */ /* 0x000fcc000fffe03f */
[----:B------:R-:W-:-:S05]  /*2cf0*/  IMAD.U32 R0, RZ, RZ, UR4 ;  /* 0x00000004ff007e24 */ /* 0x000fca000f8e00ff */
[----:B------:R-:W-:-:S04]  /*2d00*/  SHF.L.U32 R0, R0, 0x1f, RZ ;  /* 0x0000001f00007819 */ /* 0x000fc800000006ff */
[----:B------:R-:W0:Y:S02]  /*2d10*/  SYNCS.PHASECHK.TRANS64.TRYWAIT P1, [UR41+0x28c00], R0 ;  /* 0x028c0000ff0075a7 */ /* 0x000e240008020169 */
[----:B0-----:R-:W-:Y:S05]  /*2d20*/  @!P1 BRA `(.L_x_20) ;  /* 0x000000ac00249947 */ /* 0x001fea0003800000 */
.L_x_151:
[----:B------:R-:W-:Y:S05]  /*2d30*/  @!P0 BRA `(.L_x_21) ;  /* 0x0000000000048947 */ /* 0x000fea0003800000 */
[----:B------:R-:W-:Y:S01]  /*2d40*/  BPT.TRAP 0x1 ;  /* 0x000000040000795c */ /* 0x000fe20000300000 */
.L_x_21:
[----:B------:R-:W-:Y:S02]  /*2d50*/  IMAD.U32 R7, RZ, RZ, UR39 ;  /* 0x00000027ff077e24 */ /* 0x000fe4000f8e00ff */
[----:B------:R-:W-:-:S03]  /*2d60*/  IMAD.U32 R8, RZ, RZ, UR38 ;  /* 0x00000026ff087e24 */ /* 0x000fc6000f8e00ff */
[----:B------:R-:W-:Y:S02]  /*2d70*/  LEA R7, R7, UR41, 0x3 ;  /* 0x0000002907077c11 */ /* 0x000fe4000f8e18ff */
[----:B------:R-:W-:-:S04]  /*2d80*/  SHF.L.U32 R8, R8, 0x1f, RZ ;  /* 0x0000001f08087819 */ /* 0x000fc800000006ff */
[----:B------:R1:W2:Y:S01]  /*2d90*/  SYNCS.PHASECHK.TRANS64.TRYWAIT P1, [R7+URZ+0x28c30], R8 ;  /* 0x028c3008070075a7 */ /* 0x0002a2000802017f */
[----:B------:R-:W-:Y:S05]  /*2da0*/  @!P0 BRA `(.L_x_22) ;  /* 0x0000000000048947 */ /* 0x000fea0003800000 */
[----:B------:R-:W-:Y:S01]  /*2db0*/  BPT.TRAP 0x1 ;  /* 0x000000040000795c */ /* 0x000fe20000300000 */
.L_x_22:
[----:B--2---:R-:W-:Y:S05]  /*2dc0*/  @P1 BRA `(.L_x_23) ;  /* 0x0000000000081947 */ /* 0x004fea0003800000 */
[----:B------:R-:W2:Y:S02]  /*2dd0*/  SYNCS.PHASECHK.TRANS64.TRYWAIT P1, [R7+URZ+0x28c30], R8 ;  /* 0x028c3008070075a7 */ /* 0x000ea4000802017f */
[----:B--2---:R-:W-:Y:S05]  /*2de0*/  @!P1 BRA `(.L_x_24) ;  /* 0x000000ac000c9947 */ /* 0x004fea0003800000 */
.L_x_23:
[----:B0-----:R-:W0:Y:S01]  /*2df0*/  S2R R3, SR_TID.X ;  /* 0x0000000000037919 */ /* 0x001e220000002100 */
[----:B------:R-:W-:-:S04]  /*2e00*/  UIADD3 UR4, UR41, 0x22400, URZ ;  /* 0x0002240029047890 */ /* 0x000fc8000fffe03f */
[----:B------:R-:W-:-:S04]  /*2e10*/  USHF.R.U32.HI UR4, URZ, 0x4, UR4 ;  /* 0x000000043f047899 */ /* 0x000fc80008011604 */
[----:B------:R-:W-:-:S06]  /*2e20*/  ULOP3.LUT UR4, UR4, 0x3fff, URZ, 0xc0, !UPT ;  /* 0x00003fff04047892 */ /* 0x000fcc000f8ec03f */
[----:B------:R-:W-:Y:S01]  /*2e30*/  IMAD.U32 R0, RZ, RZ, UR4 ;  /* 0x00000004ff007e24 */ /* 0x000fe2000f8e00ff */
[----:B------:R-:W-:Y:S05]  /*2e40*/  WARPSYNC.ALL ;  /* 0x0000000000007948 */ /* 0x000fea0003800000 */
[----:B------:R-:W-:Y:S02]  /*2e50*/  LOP3.LUT R0, R0, 0x10000, RZ, 0xfc, !PT ;  /* 0x0001000000007812 */ /* 0x000fe400078efcff */
[----:B0-----:R-:W-:-:S04]  /*2e60*/  LOP3.LUT R3, R3, 0x7f, RZ, 0xc0, !PT ;  /* 0x0000007f03037812 */ /* 0x001fc800078ec0ff */
[----:B------:R-:W-:Y:S02]  /*2e70*/  ISETP.NE.AND P1, PT, R3, RZ, PT ;  /* 0x000000ff0300720c */ /* 0x000fe40003f25270 */
[----:B------:R-:W-:Y:S01]  /*2e80*/  R2UR UR12, R0 ;  /* 0x00000000000c72ca */ /* 0x000fe200000e0000 */
[----:B------:R-:W-:Y:S01]  /*2e90*/  UIADD3 UR4, UR41, 0x20400, URZ ;  /* 0x0002040029047890 */ /* 0x000fe2000fffe03f */
[----:B------:R-:W-:Y:S01]  /*2ea0*/  WARPGROUP.ARRIVE ;  /* 0x00000000000079c5 */ /* 0x000fe20000000000 */
[----:B------:R-:W-:Y:S01]  /*2eb0*/  UMOV UR7, 0x40000040 ;  /* 0x4000004000077882 */ /* 0x000fe20000000000 */
[----:B------:R-:W-:Y:S01]  /*2ec0*/  UMOV UR5, 0x40000040 ;  /* 0x4000004000057882 */ /* 0x000fe20000000000 */
[----:B------:R-:W-:Y:S01]  /*2ed0*/  USHF.R.U32.HI UR4, URZ, 0x4, UR4 ;  /* 0x000000043f047899 */ /* 0x000fe20008011604 */
[----:B------:R-:W-:Y:S01]  /*2ee0*/  UMOV UR11, 0x40000040 ;  /* 0x40000040000b7882 */ /* 0x000fe20000000000 */
[----:B------:R-:W-:Y:S02]  /*2ef0*/  UMOV UR9, 0x40000040 ;  /* 0x4000004000097882 */ /* 0x000fe40000000000 */
[----:B------:R-:W-:Y:S01]  /*2f00*/  ULOP3.LUT UR4, UR4, 0x3fff, URZ, 0xc0, !UPT ;  /* 0x00003fff04047892 */ /* 0x000fe2000f8ec03f */
[----:B------:R-:W-:Y:S01]  /*2f10*/  UMOV UR15, 0x40000040 ;  /* 0x40000040000f7882 */ /* 0x000fe20000000000 */
[----:B------:R-:W-:-:S02]  /*2f20*/  ULDC UR20, c[0x0][0x988] ;  /* 0x0002620000147ab9 */ /* 0x000fc40000000800 */
[----:B------:R-:W-:Y:S02]  /*2f30*/  ULEA UR12, UR39, UR12, 0x9 ;  /* 0x0000000c270c7291 */ /* 0x000fe4000f8e483f */
[----:B------:R-:W-:Y:S02]  /*2f40*/  ULOP3.LUT UR13, UR4, 0x10000, URZ, 0xfc, !UPT ;  /* 0x00010000040d7892 */ /* 0x000fe4000f8efc3f */
[----:B------:R-:W-:Y:S02]  /*2f50*/  UIADD3 UR10, UR12, 0x4, URZ ;  /* 0x000000040c0a7890 */ /* 0x000fe4000fffe03f */
[----:B------:R-:W-:Y:S01]  /*2f60*/  UIADD3 UR8, UR13, 0x4, URZ ;  /* 0x000000040d087890 */ /* 0x000fe2000fffe03f */
[----:B------:R-:W-:Y:S02]  /*2f70*/  UMOV UR6, UR12 ;  /* 0x0000000c00067c82 */ /* 0x000fe40008000000 */
[----:B------:R-:W-:Y:S01]  /*2f80*/  UMOV UR4, UR13 ;  /* 0x0000000d00047c82 */ /* 0x000fe20008000000 */
[----:B------:R-:W-:Y:S01]  /*2f90*/  UIADD3 UR14, UR12, 0x6, URZ ;  /* 0x000000060c0e7890 */ /* 0x000fe2000fffe03f */
[----:B------:R-:W-:Y:S01]  /*2fa0*/  HGMMA.64x64x16.F32 R24, gdesc[UR4], RZ, !UPT, gsb0 ;  /* 0x00e00000041879f0 */ /* 0x000fe2000c0008ff */
[----:B------:R-:W-:-:S02]  /*2fb0*/  UIADD3 UR6, UR12, 0x2, URZ ;  /* 0x000000020c067890 */ /* 0x000fc4000fffe03f */
[----:B------:R-:W-:Y:S01]  /*2fc0*/  UIADD3 UR4, UR13, 0x2, URZ ;  /* 0x000000020d047890 */ /* 0x000fe2000fffe03f */
[----:B------:R-:W-:Y:S01]  /*2fd0*/  UMOV UR7, 0x40000040 ;  /* 0x4000004000077882 */ /* 0x000fe20000000000 */
[----:B------:R-:W-:Y:S01]  /*2fe0*/  UMOV UR5, 0x40000040 ;  /* 0x4000004000057882 */ /* 0x000fe20000000000 */
[----:B------:R-:W-:-:S03]  /*2ff0*/  UIADD3 UR12, UR13, 0x6, URZ ;  /* 0x000000060d0c7890 */ /* 0x000fc6000fffe03f */
[----:B------:R-:W-:Y:S01]  /*3000*/  UMOV UR13, 0x40000040 ;  /* 0x40000040000d7882 */ /* 0x000fe20000000000 */
[----:B------:R-:W-:Y:S02]  /*3010*/  WARPGROUP.DEPBAR.LE gsb0, 0x0 ;  /* 0x00008000000079c5 */ /* 0x000fe40000010000 */
[----:B------:R-:W-:-:S06]  /*3020*/  WARPGROUP.ARRIVE ;  /* 0x00000000000079c5 */ /* 0x000fcc0000000000 */
[----:B------:R-:W-:Y:S01]  /*3030*/  HGMMA.64x64x16.F32 R24, gdesc[UR4], R24, gsb0 ;  /* 0x00e00000041879f0 */ /* 0x000fe20008000818 */
[----:B------:R-:W-:Y:S01]  /*3040*/  ULDC UR7, c[0x0][0x9d8] ;  /* 0x0002760000077ab9 */ /* 0x000fe20000000800 */
[----:B------:R-:W-:-:S06]  /*3050*/  UIMAD UR6, UR49, -0x40, UR50 ;  /* 0xffffffc0310678a4 */ /* 0x000fcc000f8e0232 */
[----:B------:R-:W-:-:S05]  /*3060*/  IMAD.U32 R4, RZ, RZ, UR6 ;  /* 0x00000006ff047e24 */ /* 0x000fca000f8e00ff */
[----:B------:R-:W-:-:S04]  /*3070*/  IADD3 R3, -R17, 0x40, R4 ;  /* 0x0000004011037810 */ /* 0x000fc80007ffe104 */
[C---:B------:R-:W-:Y:S02]  /*3080*/  ISETP.GT.AND P3, PT, R3.reuse, RZ, PT ;  /* 0x000000ff0300720c */ /* 0x040fe40003f64270 */
[C---:B------:R-:W-:Y:S02]  /*3090*/  ISETP.GT.AND P6, PT, R3.reuse, 0x1, PT ;  /* 0x000000010300780c */ /* 0x040fe40003fc4270 */
[C---:B------:R-:W-:Y:S02]  /*30a0*/  ISETP.GT.AND P5, PT, R3.reuse, 0x8, PT ;  /* 0x000000080300780c */ /* 0x040fe40003fa4270 */
[C---:B------:R-:W-:Y:S02]  /*30b0*/  ISETP.GT.AND P4, PT, R3.reuse, 0x9, PT ;  /* 0x000000090300780c */ /* 0x040fe40003f84270 */
[----:B------:R-:W-:Y:S01]  /*30c0*/  ISETP.GT.AND P2, PT, R3, 0x10, PT ;  /* 0x000000100300780c */ /* 0x000fe20003f44270 */
[----:B------:R-:W-:Y:S02]  /*30d0*/  WARPGROUP.DEPBAR.LE gsb0, 0x0 ;  /* 0x00008000000079c5 */ /* 0x000fe40000010000 */
[----:B------:R-:W-:-:S06]  /*30e0*/  WARPGROUP.ARRIVE ;  /* 0x00000000000079c5 */ /* 0x000fcc0000000000 */
[----:B------:R-:W-:Y:S03]  /*30f0*/  HGMMA.64x64x16.F32 R24, gdesc[UR8], R24, gsb0 ;  /* 0x00e00000081879f0 */ /* 0x000fe60008000818 */
[----:B------:R-:W-:Y:S02]  /*3100*/  WARPGROUP.DEPBAR.LE gsb0, 0x0 ;  /* 0x00008000000079c5 */ /* 0x000fe40000010000 */
[----:B------:R-:W-:-:S06]  /*3110*/  WARPGROUP.ARRIVE ;  /* 0x00000000000079c5 */ /* 0x000fcc0000000000 */
[----:B------:R-:W-:Y:S03]  /*3120*/  HGMMA.64x64x16.F32 R24, gdesc[UR12], R24, gsb0 ;  /* 0x00e000000c1879f0 */ /* 0x000fe60008000818 */
[----:B------:R-:W-:Y:S02]  /*3130*/  WARPGROUP.DEPBAR.LE gsb0, 0x0 ;  /* 0x00008000000079c5 */ /* 0x000fe40000010000 */
[----:B------:R-:W-:Y:S01]  /*3140*/  FMUL.FTZ R24, R24, UR7 ;  /* 0x0000000718187c20 */ /* 0x000fe20008410000 */
[----:B------:R-:W-:Y:S01]  /*3150*/  FMUL.FTZ R25, R25, UR7 ;  /* 0x0000000719197c20 */ /* 0x000fe20008410000 */
[----:B------:R-:W-:Y:S01]  /*3160*/  FMUL.FTZ R28, R28, UR7 ;  /* 0x000000071c1c7c20 */ /* 0x000fe20008410000 */
[----:B------:R-:W-:Y:S01]  /*3170*/  FMUL.FTZ R29, R29, UR7 ;  /* 0x000000071d1d7c20 */ /* 0x000fe20008410000 */
[----:B------:R-:W-:Y:S01]  /*3180*/  FMUL.FTZ R26, R26, UR7 ;  /* 0x000000071a1a7c20 */ /* 0x000fe20008410000 */
[----:B------:R-:W-:Y:S01]  /*3190*/  FMUL.FTZ R32, R32, UR7 ;  /* 0x0000000720207c20 */ /* 0x000fe20008410000 */
[----:B------:R-:W0:Y:S01]  /*31a0*/  MUFU.TANH R24, R24 ;  /* 0x0000001800187308 */ /* 0x000e220000002400 */
[----:B------:R-:W-:Y:S01]  /*31b0*/  FMUL.FTZ R27, R27, UR7 ;  /* 0x000000071b1b7c20 */ /* 0x000fe20008410000 */
[----:B------:R-:W-:Y:S01]  /*31c0*/  FMUL.FTZ R33, R33, UR7 ;  /* 0x0000000721217c20 */ /* 0x000fe20008410000 */
[----:B------:R-:W-:Y:S01]  /*31d0*/  FMUL.FTZ R30, R30, UR7 ;  /* 0x000000071e1e7c20 */ /* 0x000fe20008410000 */
[----:B------:R-:W-:Y:S01]  /*31e0*/  FMUL.FTZ R36, R36, UR7 ;  /* 0x0000000724247c20 */ /* 0x000fe20008410000 */
[----:B------:R-:W-:Y:S01]  /*31f0*/  FMUL.FTZ R31, R31, UR7 ;  /* 0x000000071f1f7c20 */ /* 0x000fe20008410000 */
[----:B------:R-:W-:Y:S01]  /*3200*/  FMUL.FTZ R37, R37, UR7 ;  /* 0x0000000725257c20 */ /* 0x000fe20008410000 */
[----:B------:R-:W-:Y:S01]  /*3210*/  FMUL.FTZ R35, R35, UR7 ;  /* 0x0000000723237c20 */ /* 0x000fe20008410000 */
[----:B------:R-:W3:Y:S01]  /*3220*/  MUFU.TANH R25, R25 ;  /* 0x0000001900197308 */ /* 0x000ee20000002400 */
[----:B------:R-:W-:Y:S01]  /*3230*/  FMUL.FTZ R40, R40, UR7 ;  /* 0x0000000728287c20 */ /* 0x000fe20008410000 */
[----:B------:R-:W-:Y:S01]  /*3240*/  FMUL.FTZ R34, R34, UR7 ;  /* 0x0000000722227c20 */ /* 0x000fe20008410000 */
[----:B------:R-:W-:Y:S01]  /*3250*/  FMUL.FTZ R41, R41, UR7 ;  /* 0x0000000729297c20 */ /* 0x000fe20008410000 */
[----:B------:R-:W-:Y:S01]  /*3260*/  FMUL.FTZ R38, R38, UR7 ;  /* 0x0000000726267c20 */ /* 0x000fe20008410000 */
[----:B------:R-:W-:Y:S01]  /*3270*/  FMUL.FTZ R44, R44, UR7 ;  /* 0x000000072c2c7c20 */ /* 0x000fe20008410000 */
[----:B------:R-:W-:Y:S01]  /*3280*/  FMUL.FTZ R39, R39, UR7 ;  /* 0x0000000727277c20 */ /* 0x000fe20008410000 */
[----:B------:R-:W-:Y:S01]  /*3290*/  FMUL.FTZ R45, R45, UR7 ;  /* 0x000000072d2d7c20 */ /* 0x000fe20008410000 */
[----:B------:R-:W4:Y:S01]  /*32a0*/  MUFU.TANH R28, R28 ;  /* 0x0000001c001c7308 */ /* 0x000f220000002400 */
[----:B0-----:R-:W-:Y:S01]  /*32b0*/  FSEL R24, R24, -INF , P3 ;  /* 0xff80000018187808 */ /* 0x001fe20001800000 */
[----:B------:R-:W-:Y:S01]  /*32c0*/  FMUL.FTZ R42, R42, UR7 ;  /* 0x000000072a2a7c20 */ /* 0x000fe20008410000 */
[----:B------:R-:W-:Y:S01]  /*32d0*/  FMUL.FTZ R48, R48, UR7 ;  /* 0x0000000730307c20 */ /* 0x000fe20008410000 */
[----:B------:R-:W-:Y:S01]  /*32e0*/  FMUL.FTZ R43, R43, UR7 ;  /* 0x000000072b2b7c20 */ /* 0x000fe20008410000 */
[----:B------:R-:W-:Y:S01]  /*32f0*/  FMUL.FTZ R49, R49, UR7 ;  /* 0x0000000731317c20 */ /* 0x000fe20008410000 */
[----:B------:R-:W-:Y:S01]  /*3300*/  FMUL.FTZ R46, R46, UR7 ;  /* 0x000000072e2e7c20 */ /* 0x000fe20008410000 */
[----:B------:R-:W-:Y:S01]  /*3310*/  FMUL.FTZ R52, R52, UR7 ;  /* 0x0000000734347c20 */ /* 0x000fe20008410000 */
[----:B------:R-:W0:Y:S01]  /*3320*/  MUFU.TANH R29, R29 ;  /* 0x0000001d001d7308 */ /* 0x000e220000002400 */
[----:B---3--:R-:W-:Y:S01]  /*3330*/  FSEL R25, R25, -INF , P6 ;  /* 0xff80000019197808 */ /* 0x008fe20003000000 */
[----:B------:R-:W-:Y:S01]  /*3340*/  FMUL.FTZ R53, R53, UR7 ;  /* 0x0000000735357c20 */ /* 0x000fe20008410000 */
[----:B------:R-:W-:Y:S01]  /*3350*/  FMUL.FTZ R47, R47, UR7 ;  /* 0x000000072f2f7c20 */ /* 0x000fe20008410000 */
[----:B------:R-:W-:Y:S01]  /*3360*/  FMUL.FTZ R50, R50, UR7 ;  /* 0x0000000732327c20 */ /* 0x000fe20008410000 */
[----:B------:R-:W-:Y:S01]  /*3370*/  FMNMX.FTZ R5, R24, R25, !PT ;  /* 0x0000001918057209 */ /* 0x000fe20007810000 */
[----:B------:R-:W-:Y:S01]  /*3380*/  FMUL.FTZ R51, R51, UR7 ;  /* 0x0000000733337c20 */ /* 0x000fe20008410000 */
[----:B------:R-:W-:Y:S01]  /*3390*/  FMUL.FTZ R54, R54, UR7 ;  /* 0x0000000736367c20 */ /* 0x000fe20008410000 */
[----:B------:R-:W3:Y:S01]  /*33a0*/  MUFU.TANH R26, R26 ;  /* 0x0000001a001a7308 */ /* 0x000ee20000002400 */
[----:B----4-:R-:W-:Y:S01]  /*33b0*/  FSEL R28, R28, -INF , P5 ;  /* 0xff8000001c1c7808 */ /* 0x010fe20002800000 */
[----:B------:R-:W-:-:S03]  /*33c0*/  FMUL.FTZ R55, R55, UR7 ;  /* 0x0000000737377c20 */ /* 0x000fc60008410000 */
[----:B------:R-:W-:-:S03]  /*33d0*/  FMNMX.FTZ R4, R28, R5, !PT ;  /* 0x000000051c047209 */ /* 0x000fc60007810000 */
[----:B------:R-:W4:Y:S01]  /*33e0*/  MUFU.TANH R32, R32 ;  /* 0x0000002000207308 */ /* 0x000f220000002400 */
[----:B0-----:R-:W-:-:S04]  /*33f0*/  FSEL R29, R29, -INF , P4 ;  /* 0xff8000001d1d7808 */ /* 0x001fc80002000000 */
[----:B------:R-:W-:-:S03]  /*3400*/  FMNMX.FTZ R5, R29, R4, !PT ;  /* 0x000000041d057209 */ /* 0x000fc60007810000 */
[----:B------:R-:W0:Y:S01]  /*3410*/  MUFU.TANH R27, R27 ;  /* 0x0000001b001b7308 */ /* 0x000e220000002400 */
[----:B---3--:R-:W-:Y:S02]  /*3420*/  FSEL R26, R26, -INF , P3 ;  /* 0xff8000001a1a7808 */ /* 0x008fe40001800000 */
[----:B------:R-:W-:-:S05]  /*3430*/  ISETP.GT.AND P3, PT, R3, 0x11, PT ;  /* 0x000000110300780c */ /* 0x000fca0003f64270 */
[----:B------:R-:W3:Y:S01]  /*3440*/  MUFU.TANH R33, R33 ;  /* 0x0000002100217308 */ /* 0x000ee20000002400 */
[----:B----4-:R-:W-:-:S04]  /*3450*/  FSEL R32, R32, -INF , P2 ;  /* 0xff80000020207808 */ /* 0x010fc80001000000 */
[----:B------:R-:W-:-:S03]  /*3460*/  FMNMX.FTZ R4, R32, R5, !PT ;  /* 0x0000000520047209 */ /* 0x000fc60007810000 */
[----:B------:R-:W4:Y:S01]  /*3470*/  MUFU.TANH R30, R30 ;  /* 0x0000001e001e7308 */ /* 0x000f220000002400 */
[----:B0-----:R-:W-:Y:S02]  /*3480*/  FSEL R27, R27, -INF , P6 ;  /* 0xff8000001b1b7808 */ /* 0x001fe40003000000 */
[----:B------:R-:W-:-:S05]  /*3490*/  ISETP.GT.AND P6, PT, R3, 0x18, PT ;  /* 0x000000180300780c */ /* 0x000fca0003fc4270 */
[----:B------:R-:W0:Y:S01]  /*34a0*/  MUFU.TANH R36, R36 ;  /* 0x0000002400247308 */ /* 0x000e220000002400 */
[----:B---3--:R-:W-:-:S04]  /*34b0*/  FSEL R33, R33, -INF , P3 ;  /* 0xff80000021217808 */ /* 0x008fc80001800000 */
[----:B------:R-:W-:-:S03]  /*34c0*/  FMNMX.FTZ R5, R33, R4, !PT ;  /* 0x0000000421057209 */ /* 0x000fc60007810000 */
[----:B------:R-:W3:Y:S01]  /*34d0*/  MUFU.TANH R31, R31 ;  /* 0x0000001f001f7308 */ /* 0x000ee20000002400 */
[----:B----4-:R-:W-:Y:S02]  /*34e0*/  FSEL R30, R30, -INF , P5 ;  /* 0xff8000001e1e7808 */ /* 0x010fe40002800000 */
[----:B------:R-:W-:-:S05]  /*34f0*/  ISETP.GT.AND P5, PT, R3, 0x19, PT ;  /* 0x000000190300780c */ /* 0x000fca0003fa4270 */
        /* <DEDUP_REMOVED lines=43> */
[----:B----4-:R-:W-:-:S07]  /*37b0*/  FSEL R49, R49, -INF , P4 ;  /* 0xff80000031317808 */ /* 0x010fce0002000000 */
[----:B------:R-:W4:Y:S01]  /*37c0*/  MUFU.TANH R53, R53 ;  /* 0x0000003500357308 */ /* 0x000f220000002400 */
[----:B0-----:R-:W-:Y:S02]  /*37d0*/  FSEL R46, R46, -INF , P2 ;  /* 0xff8000002e2e7808 */ /* 0x001fe40001000000 */
[----:B------:R-:W-:Y:S02]  /*37e0*/  ISETP.GT.AND P2, PT, R3, 0x39, PT ;  /* 0x000000390300780c */ /* 0x000fe40003f44270 */
[----:B------:R-:W-:-:S03]  /*37f0*/  FMNMX.FTZ R3, R49, R4, !PT ;  /* 0x0000000431037209 */ /* 0x000fc60007810000 */
[----:B------:R-:W0:Y:S01]  /*3800*/  MUFU.TANH R47, R47 ;  /* 0x0000002f002f7308 */ /* 0x000e220000002400 */
[----:B---3--:R-:W-:-:S04]  /*3810*/  FSEL R52, R52, -INF , P3 ;  /* 0xff80000034347808 */ /* 0x008fc80001800000 */
[----:B------:R-:W-:Y:S02]  /*3820*/  FMNMX.FTZ R4, R52, R3, !PT ;  /* 0x0000000334047209 */ /* 0x000fe40007810000 */
[----:B------:R-:W-:Y:S01]  /*3830*/  FMNMX.FTZ R3, R26, R27, !PT ;  /* 0x0000001b1a037209 */ /* 0x000fe20007810000 */
[----:B------:R-:W3:Y:S01]  /*3840*/  MUFU.TANH R50, R50 ;  /* 0x0000003200327308 */ /* 0x000ee20000002400 */
[----:B----4-:R-:W-:-:S04]  /*3850*/  FSEL R53, R53, -INF , P2 ;  /* 0xff80000035357808 */ /* 0x010fc80001000000 */
[----:B------:R-:W-:-:S03]  /*3860*/  FMNMX.FTZ R5, R53, R4, !PT ;  /* 0x0000000435057209 */ /* 0x000fc60007810000 */
[----:B------:R-:W4:Y:S01]  /*3870*/  MUFU.TANH R51, R51 ;  /* 0x0000003300337308 */ /* 0x000f220000002400 */
[----:B0-----:R-:W-:Y:S01]  /*3880*/  FSEL R47, R47, -INF , P6 ;  /* 0xff8000002f2f7808 */ /* 0x001fe20003000000 */
[----:B------:R-:W0:Y:S06]  /*3890*/  SHFL.BFLY PT, R4, R5, 0x2, 0x1f ;  /* 0x0c401f0005047f89 */ /* 0x000e2c00000e0000 */
[----:B------:R-:W5:Y:S01]  /*38a0*/  MUFU.TANH R54, R54 ;  /* 0x0000003600367308 */ /* 0x000f620000002400 */
[----:B---3--:R-:W-:-:S07]  /*38b0*/  FSEL R50, R50, -INF , P5 ;  /* 0xff80000032327808 */ /* 0x008fce0002800000 */
[----:B------:R-:W3:Y:S01]  /*38c0*/  MUFU.TANH R55, R55 ;  /* 0x0000003700377308 */ /* 0x000ee20000002400 */
[----:B----4-:R-:W-:Y:S02]  /*38d0*/  FSEL R51, R51, -INF , P4 ;  /* 0xff80000033337808 */ /* 0x010fe40002000000 */
[----:B-----5:R-:W-:Y:S02]  /*38e0*/  FSEL R54, R54, -INF , P3 ;  /* 0xff80000036367808 */ /* 0x020fe40001800000 */
[----:B0-----:R-:W-:Y:S02]  /*38f0*/  FMNMX.FTZ R9, R5, R4, !PT ;  /* 0x0000000405097209 */ /* 0x001fe40007810000 */
[----:B------:R-:W-:-:S03]  /*3900*/  FMNMX.FTZ R4, R30, R3, !PT ;  /* 0x000000031e047209 */ /* 0x000fc60007810000 */
[----:B------:R-:W0:Y:S01]  /*3910*/  SHFL.BFLY PT, R10, R9, 0x1, 0x1f ;  /* 0x0c201f00090a7f89 */ /* 0x000e2200000e0000 */
[----:B------:R-:W-:Y:S02]  /*3920*/  FMNMX.FTZ R3, R31, R4, !PT ;  /* 0x000000041f037209 */ /* 0x000fe40007810000 */
[----:B---3--:R-:W-:Y:S02]  /*3930*/  FSEL R55, R55, -INF , P2 ;  /* 0xff80000037377808 */ /* 0x008fe40001000000 */
[----:B------:R-:W-:-:S04]  /*3940*/  FMNMX.FTZ R4, R34, R3, !PT ;  /* 0x0000000322047209 */ /* 0x000fc80007810000 */
[----:B------:R-:W-:-:S04]  /*3950*/  FMNMX.FTZ R3, R35, R4, !PT ;  /* 0x0000000423037209 */ /* 0x000fc80007810000 */
[----:B------:R-:W-:-:S04]  /*3960*/  FMNMX.FTZ R6, R38, R3, !PT ;  /* 0x0000000326067209 */ /* 0x000fc80007810000 */
[----:B------:R-:W-:-:S04]  /*3970*/  FMNMX.FTZ R3, R39, R6, !PT ;  /* 0x0000000627037209 */ /* 0x000fc80007810000 */
[----:B------:R-:W-:Y:S02]  /*3980*/  FMNMX.FTZ R6, R42, R3, !PT ;  /* 0x000000032a067209 */ /* 0x000fe40007810000 */
[----:B0-----:R-:W-:Y:S02]  /*3990*/  FMNMX.FTZ R4, R9, R10, !PT ;  /* 0x0000000a09047209 */ /* 0x001fe40007810000 */
[----:B------:R-:W-:Y:S02]  /*39a0*/  FMNMX.FTZ R3, R43, R6, !PT ;  /* 0x000000062b037209 */ /* 0x000fe40007810000 */
[C---:B------:R-:W-:Y:S01]  /*39b0*/  FSETP.NEU.FTZ.AND P6, PT, R4.reuse, -INF , PT ;  /* 0xff8000000400780b */ /* 0x040fe20003fdd000 */
[----:B------:R-:W-:Y:S01]  /*39c0*/  FMUL.FTZ R5, R4, UR20 ;  /* 0x0000001404057c20 */ /* 0x000fe20008410000 */
[----:B------:R-:W-:-:S04]  /*39d0*/  FMNMX.FTZ R6, R46, R3, !PT ;  /* 0x000000032e067209 */ /* 0x000fc80007810000 */
[----:B------:R-:W-:Y:S02]  /*39e0*/  FMNMX.FTZ R3, R47, R6, !PT ;  /* 0x000000062f037209 */ /* 0x000fe40007810000 */
[----:B------:R-:W-:Y:S02]  /*39f0*/  FSEL R9, R5, RZ, P6 ;  /* 0x000000ff05097208 */ /* 0x000fe40003000000 */
[----:B------:R-:W-:-:S03]  /*3a00*/  FMNMX.FTZ R6, R50, R3, !PT ;  /* 0x0000000332067209 */ /* 0x000fc60007810000 */
[--C-:B------:R-:W-:Y:S01]  /*3a10*/  FFMA.FTZ R24, R24, UR20, -R9.reuse ;  /* 0x0000001418187c23 */ /* 0x100fe20008010809 */
[----:B------:R-:W-:Y:S01]  /*3a20*/  FMNMX.FTZ R3, R51, R6, !PT ;  /* 0x0000000633037209 */ /* 0x000fe20007810000 */
[--C-:B------:R-:W-:Y:S01]  /*3a30*/  FFMA.FTZ R25, R25, UR20, -R9.reuse ;  /* 0x0000001419197c23 */ /* 0x100fe20008010809 */
[--C-:B------:R-:W-:Y:S01]  /*3a40*/  FFMA.FTZ R28, R28, UR20, -R9.reuse ;  /* 0x000000141c1c7c23 */ /* 0x100fe20008010809 */
[--C-:B------:R-:W-:Y:S01]  /*3a50*/  FFMA.FTZ R29, R29, UR20, -R9.reuse ;  /* 0x000000141d1d7c23 */ /* 0x100fe20008010809 */
[----:B------:R-:W-:Y:S01]  /*3a60*/  FMNMX.FTZ R6, R54, R3, !PT ;  /* 0x0000000336067209 */ /* 0x000fe20007810000 */
[----:B------:R-:W-:Y:S01]  /*3a70*/  MUFU.EX2 R24, R24 ;  /* 0x0000001800187308 */ /* 0x000fe20000000800 */
[--C-:B------:R-:W-:Y:S01]  /*3a80*/  FFMA.FTZ R32, R32, UR20, -R9.reuse ;  /* 0x0000001420207c23 */ /* 0x100fe20008010809 */
[--C-:B------:R-:W-:Y:S01]  /*3a90*/  FFMA.FTZ R33, R33, UR20, -R9.reuse ;  /* 0x0000001421217c23 */ /* 0x100fe20008010809 */
[----:B------:R-:W-:Y:S01]  /*3aa0*/  FMNMX.FTZ R6, R55, R6, !PT ;  /* 0x0000000637067209 */ /* 0x000fe20007810000 */
[--C-:B------:R-:W-:Y:S01]  /*3ab0*/  FFMA.FTZ R36, R36, UR20, -R9.reuse ;  /* 0x0000001424247c23 */ /* 0x100fe20008010809 */
[--C-:B------:R-:W-:Y:S01]  /*3ac0*/  FFMA.FTZ R37, R37, UR20, -R9.reuse ;  /* 0x0000001425257c23 */ /* 0x100fe20008010809 */
[--C-:B------:R-:W-:Y:S01]  /*3ad0*/  FFMA.FTZ R40, R40, UR20, -R9.reuse ;  /* 0x0000001428287c23 */ /* 0x100fe20008010809 */
[--C-:B------:R-:W-:Y:S01]  /*3ae0*/  FFMA.FTZ R41, R41, UR20, -R9.reuse ;  /* 0x0000001429297c23 */ /* 0x100fe20008010809 */
[----:B------:R-:W0:Y:S01]  /*3af0*/  SHFL.BFLY PT, R3, R6, 0x2, 0x1f ;  /* 0x0c401f0006037f89 */ /* 0x000e2200000e0000 */
[----:B------:R-:W3:Y:S01]  /*3b00*/  MUFU.EX2 R25, R25 ;  /* 0x0000001900197308 */ /* 0x000ee20000000800 */
[--C-:B------:R-:W-:Y:S01]  /*3b10*/  FFMA.FTZ R44, R44, UR20, -R9.reuse ;  /* 0x000000142c2c7c23 */ /* 0x100fe20008010809 */
[--C-:B------:R-:W-:Y:S01]  /*3b20*/  FFMA.FTZ R45, R45, UR20, -R9.reuse ;  /* 0x000000142d2d7c23 */ /* 0x100fe20008010809 */
[--C-:B------:R-:W-:Y:S01]  /*3b30*/  FFMA.FTZ R48, R48, UR20, -R9.reuse ;  /* 0x0000001430307c23 */ /* 0x100fe20008010809 */
[--C-:B------:R-:W-:Y:S01]  /*3b40*/  FFMA.FTZ R49, R49, UR20, -R9.reuse ;  /* 0x0000001431317c23 */ /* 0x100fe20008010809 */
[--C-:B------:R-:W-:Y:S01]  /*3b50*/  FFMA.FTZ R52, R52, UR20, -R9.reuse ;  /* 0x0000001434347c23 */ /* 0x100fe20008010809 */
[----:B------:R-:W-:-:S02]  /*3b60*/  FFMA.FTZ R9, R53, UR20, -R9 ;  /* 0x0000001435097c23 */ /* 0x000fc40008010809 */
[----:B------:R-:W-:Y:S08]  /*3b70*/  MUFU.EX2 R28, R28 ;  /* 0x0000001c001c7308 */ /* 0x000ff00000000800 */
[----:B------:R-:W4:Y:S01]  /*3b80*/  MUFU.EX2 R29, R29 ;  /* 0x0000001d001d7308 */ /* 0x000f220000000800 */
[----:B---3--:R-:W-:Y:S02]  /*3b90*/  F2FP.F16.F32.PACK_AB R152, R25, R24 ;  /* 0x000000181998723e */ /* 0x008fe400000000ff */
[----:B0-----:R-:W-:-:S05]  /*3ba0*/  FMNMX.FTZ R3, R6, R3, !PT ;  /* 0x0000000306037209 */ /* 0x001fca0007810000 */
[----:B------:R-:W-:Y:S01]  /*3bb0*/  MUFU.EX2 R32, R32 ;  /* 0x0000002000207308 */ /* 0x000fe20000000800 */
[----:B------:R-:W0:Y:S07]  /*3bc0*/  SHFL.BFLY PT, R6, R3, 0x1, 0x1f ;  /* 0x0c201f0003067f89 */ /* 0x000e2e00000e0000 */
[----:B------:R-:W3:Y:S01]  /*3bd0*/  MUFU.EX2 R33, R33 ;  /* 0x0000002100217308 */ /* 0x000ee20000000800 */
[----:B----4-:R-:W-:-:S07]  /*3be0*/  F2FP.F16.F32.PACK_AB R154, R29, R28 ;  /* 0x0000001c1d9a723e */ /* 0x010fce00000000ff */
[----:B------:R-:W-:Y:S08]  /*3bf0*/  MUFU.EX2 R36, R36 ;  /* 0x0000002400247308 */ /* 0x000ff00000000800 */
[----:B------:R-:W4:Y:S01]  /*3c00*/  MUFU.EX2 R37, R37 ;  /* 0x0000002500257308 */ /* 0x000f220000000800 */
[----:B---3--:R-:W-:Y:S02]  /*3c10*/  F2FP.F16.F32.PACK_AB R156, R33, R32 ;  /* 0x00000020219c723e */ /* 0x008fe400000000ff */
[----:B0-----:R-:W-:-:S04]  /*3c20*/  FMNMX.FTZ R5, R3, R6, !PT ;  /* 0x0000000603057209 */ /* 0x001fc80007810000 */
[C---:B------:R-:W-:Y:S01]  /*3c30*/  FSETP.NEU.FTZ.AND P2, PT, R5.reuse, -INF , PT ;  /* 0xff8000000500780b */ /* 0x040fe20003f5d000 */
[----:B------:R-:W-:Y:S01]  /*3c40*/  FMUL.FTZ R3, R5, UR20 ;  /* 0x0000001405037c20 */ /* 0x000fe20008410000 */
[----:B------:R-:W-:Y:S04]  /*3c50*/  MUFU.EX2 R40, R40 ;  /* 0x0000002800287308 */ /* 0x000fe80000000800 */
[----:B------:R-:W-:Y:S01]  /*3c60*/  FSEL R6, R3, RZ, P2 ;  /* 0x000000ff03067208 */ /* 0x000fe20001000000 */
[----:B------:R-:W-:Y:S01]  /*3c70*/  FADD.FTZ R3, R24, R25 ;  /* 0x0000001918037221 */ /* 0x000fe20000010000 */
[----:B----4-:R-:W-:Y:S02]  /*3c80*/  F2FP.F16.F32.PACK_AB R158, R37, R36 ;  /* 0x00000024259e723e */ /* 0x010fe400000000ff */
[----:B------:R-:W0:Y:S01]  /*3c90*/  MUFU.EX2 R41, R41 ;  /* 0x0000002900297308 */ /* 0x000e220000000800 */
[--C-:B------:R-:W-:Y:S01]  /*3ca0*/  FFMA.FTZ R26, R26, UR20, -R6.reuse ;  /* 0x000000141a1a7c23 */ /* 0x100fe20008010806 */
[--C-:B------:R-:W-:Y:S01]  /*3cb0*/  FFMA.FTZ R27, R27, UR20, -R6.reuse ;  /* 0x000000141b1b7c23 */ /* 0x100fe20008010806 */
[--C-:B------:R-:W-:Y:S01]  /*3cc0*/  FFMA.FTZ R30, R30, UR20, -R6.reuse ;  /* 0x000000141e1e7c23 */ /* 0x100fe20008010806 */
[--C-:B------:R-:W-:Y:S01]  /*3cd0*/  FFMA.FTZ R31, R31, UR20, -R6.reuse ;  /* 0x000000141f1f7c23 */ /* 0x100fe20008010806 */
[--C-:B------:R-:W-:Y:S01]  /*3ce0*/  FFMA.FTZ R34, R34, UR20, -R6.reuse ;  /* 0x0000001422227c23 */ /* 0x100fe20008010806 */
[--C-:B------:R-:W-:Y:S01]  /*3cf0*/  FFMA.FTZ R35, R35, UR20, -R6.reuse ;  /* 0x0000001423237c23 */ /* 0x100fe20008010806 */
[----:B------:R-:W-:Y:S01]  /*3d00*/  FFMA.FTZ R38, R38, UR20, -R6 ;  /* 0x0000001426267c23 */ /* 0x000fe20008010806 */
[----:B------:R-:W-:Y:S01]  /*3d10*/  MUFU.EX2 R26, R26 ;  /* 0x0000001a001a7308 */ /* 0x000fe20000000800 */
[----:B------:R-:W-:Y:S01]  /*3d20*/  FADD.FTZ R10, R28, R3 ;  /* 0x000000031c0a7221 */ /* 0x000fe20000010000 */
[----:B------:R-:W-:-:S02]  /*3d30*/  @!P1 VIADD R3, R7, 0x28c40 ;  /* 0x00028c4007039836 */ /* 0x000fc40000000000 */
[--C-:B------:R-:W-:Y:S01]  /*3d40*/  FFMA.FTZ R39, R39, UR20, -R6.reuse ;  /* 0x0000001427277c23 */ /* 0x100fe20008010806 */
[----:B------:R-:W-:Y:S01]  /*3d50*/  FFMA.FTZ R42, R42, UR20, -R6 ;  /* 0x000000142a2a7c23 */ /* 0x000fe20008010806 */
[----:B------:R-:W-:Y:S01]  /*3d60*/  FADD.FTZ R13, R29, R10 ;  /* 0x0000000a1d0d7221 */ /* 0x000fe20000010000 */
[--C-:B------:R-:W-:Y:S01]  /*3d70*/  FFMA.FTZ R43, R43, UR20, -R6.reuse ;  /* 0x000000142b2b7c23 */ /* 0x100fe20008010806 */
[----:B------:R-:W-:Y:S01]  /*3d80*/  @!P1 PRMT R3, RZ, 0x654, R3 ;  /* 0x00000654ff039816 */ /* 0x000fe20000000003 */
[----:B------:R-:W3:Y:S01]  /*3d90*/  MUFU.EX2 R27, R27 ;  /* 0x0000001b001b7308 */ /* 0x000ee20000000800 */
[----:B------:R-:W-:Y:S01]  /*3da0*/  FADD.FTZ R12, R32, R13 ;  /* 0x0000000d200c7221 */ /* 0x000fe20000010000 */
[--C-:B------:R-:W-:Y:S01]  /*3db0*/  FFMA.FTZ R46, R46, UR20, -R6.reuse ;  /* 0x000000142e2e7c23 */ /* 0x100fe20008010806 */
[----:B------:R4:W-:Y:S01]  /*3dc0*/  @!P1 SYNCS.ARRIVE.TRANS64.RED.A1T0 RZ, [R3+URZ], RZ ;  /* 0x000000ff03ff99a7 */ /* 0x0009e2000810043f */
[--C-:B------:R-:W-:Y:S01]  /*3dd0*/  FFMA.FTZ R47, R47, UR20, -R6.reuse ;  /* 0x000000142f2f7c23 */ /* 0x100fe20008010806 */
[--C-:B------:R-:W-:Y:S01]  /*3de0*/  FFMA.FTZ R50, R50, UR20, -R6.reuse ;  /* 0x0000001432327c23 */ /* 0x100fe20008010806 */
[--C-:B------:R-:W-:Y:S01]  /*3df0*/  FFMA.FTZ R51, R51, UR20, -R6.reuse ;  /* 0x0000001433337c23 */ /* 0x100fe20008010806 */
[--C-:B------:R-:W-:Y:S01]  /*3e00*/  FFMA.FTZ R54, R54, UR20, -R6.reuse ;  /* 0x0000001436367c23 */ /* 0x100fe20008010806 */
[----:B------:R-:W5:Y:S01]  /*3e10*/  MUFU.EX2 R30, R30 ;  /* 0x0000001e001e7308 */ /* 0x000f620000000800 */
[----:B------:R-:W-:Y:S01]  /*3e20*/  FFMA.FTZ R6, R55, UR20, -R6 ;  /* 0x0000001437067c23 */ /* 0x000fe20008010806 */
[----:B0-----:R-:W-:-:S06]  /*3e30*/  F2FP.F16.F32.PACK_AB R160, R41, R40 ;  /* 0x0000002829a0723e */ /* 0x001fcc00000000ff */
[----:B------:R-:W4:Y:S01]  /*3e40*/  MUFU.EX2 R31, R31 ;  /* 0x0000001f001f7308 */ /* 0x000f220000000800 */
[----:B---3--:R-:W-:Y:S01]  /*3e50*/  FADD.FTZ R11, R26, R27 ;  /* 0x0000001b1a0b7221 */ /* 0x008fe20000010000 */
[----:B------:R-:W-:-:S06]  /*3e60*/  F2FP.F16.F32.PACK_AB R153, R27, R26 ;  /* 0x0000001a1b99723e */ /* 0x000fcc00000000ff */
[----:B------:R-:W0:Y:S01]  /*3e70*/  MUFU.EX2 R34, R34 ;  /* 0x0000002200227308 */ /* 0x000e220000000800 */
[----:B-----5:R-:W-:Y:S01]  /*3e80*/  FADD.FTZ R10, R30, R11 ;  /* 0x0000000b1e0a7221 */ /* 0x020fe20000010000 */
[----:B------:R-:W-:-:S04]  /*3e90*/  FADD.FTZ R11, R33, R12 ;  /* 0x0000000c210b7221 */ /* 0x000fc80000010000 */
[----:B------:R-:W-:Y:S02]  /*3ea0*/  FADD.FTZ R12, R36, R11 ;  /* 0x0000000b240c7221 */ /* 0x000fe40000010000 */
[----:B------:R-:W3:Y:S01]  /*3eb0*/  MUFU.EX2 R35, R35 ;  /* 0x0000002300237308 */ /* 0x000ee20000000800 */
[----:B----4-:R-:W-:Y:S01]  /*3ec0*/  FADD.FTZ R3, R31, R10 ;  /* 0x0000000a1f037221 */ /* 0x010fe20000010000 */
[----:B------:R-:W-:Y:S01]  /*3ed0*/  FADD.FTZ R11, R37, R12 ;  /* 0x0000000c250b7221 */ /* 0x000fe20000010000 */
[----:B------:R-:W-:Y:S01]  /*3ee0*/  F2FP.F16.F32.PACK_AB R155, R31, R30 ;  /* 0x0000001e1f9b723e */ /* 0x000fe200000000ff */
[----:B------:R-:W-:Y:S02]  /*3ef0*/  BAR.SYNC.DEFER_BLOCKING 0xf, 0x100 ;  /* 0x03c4000000007b1d */ /* 0x000fe40000010000 */
[----:B------:R-:W-:Y:S01]  /*3f00*/  FADD.FTZ R12, R40, R11 ;  /* 0x0000000b280c7221 */ /* 0x000fe20000010000 */
[----:B0-----:R-:W-:-:S03]  /*3f10*/  FADD.FTZ R10, R34, R3 ;  /* 0x00000003220a7221 */ /* 0x001fc60000010000 */
[----:B------:R-:W0:Y:S01]  /*3f20*/  MUFU.EX2 R38, R38 ;  /* 0x0000002600267308 */ /* 0x000e220000000800 */
[----:B------:R-:W-:Y:S01]  /*3f30*/  FADD.FTZ R13, R41, R12 ;  /* 0x0000000c290d7221 */ /* 0x000fe20000010000 */
[----:B---3--:R-:W-:-:S06]  /*3f40*/  FADD.FTZ R3, R35, R10 ;  /* 0x0000000a23037221 */ /* 0x008fcc0000010000 */
[----:B------:R-:W3:Y:S01]  /*3f50*/  MUFU.EX2 R39, R39 ;  /* 0x0000002700277308 */ /* 0x000ee20000000800 */
[----:B------:R-:W-:-:S07]  /*3f60*/  F2FP.F16.F32.PACK_AB R157, R35, R34 ;  /* 0x00000022239d723e */ /* 0x000fce00000000ff */
[----:B------:R-:W4:Y:S01]  /*3f70*/  MUFU.EX2 R42, R42 ;  /* 0x0000002a002a7308 */ /* 0x000f220000000800 */
[----:B0-----:R-:W-:Y:S01]  /*3f80*/  FADD.FTZ R10, R38, R3 ;  /* 0x00000003260a7221 */ /* 0x001fe20000010000 */
[----:B------:R0:W-:Y:S06]  /*3f90*/  STSM.16.M88.4 [R22+0x26800], R152 ;  /* 0x0268009816007844 */ /* 0x0001ec0000000200 */
[----:B------:R-:W5:Y:S01]  /*3fa0*/  MUFU.EX2 R43, R43 ;  /* 0x0000002b002b7308 */ /* 0x000f620000000800 */
[C---:B---3--:R-:W-:Y:S01]  /*3fb0*/  FADD.FTZ R11, R39.reuse, R10 ;  /* 0x0000000a270b7221 */ /* 0x048fe20000010000 */
[----:B------:R-:W-:-:S05]  /*3fc0*/  F2FP.F16.F32.PACK_AB R159, R39, R38 ;  /* 0x00000026279f723e */ /* 0x000fca00000000ff */
[----:B------:R0:W-:Y:S01]  /*3fd0*/  STSM.16.M88.4 [R19], R156 ;  /* 0x0000009c13007844 */ /* 0x0001e20000000200 */
[----:B------:R-:W-:Y:S01]  /*3fe0*/  MUFU.EX2 R44, R44 ;  /* 0x0000002c002c7308 */ /* 0x000fe20000000800 */
[----:B----4-:R-:W-:-:S07]  /*3ff0*/  FADD.FTZ R10, R42, R11 ;  /* 0x0000000b2a0a7221 */ /* 0x010fce0000010000 */
[----:B------:R-:W3:Y:S01]  /*4000*/  MUFU.EX2 R46, R46 ;  /* 0x0000002e002e7308 */ /* 0x000ee20000000800 */
[C---:B-----5:R-:W-:Y:S01]  /*4010*/  FADD.FTZ R11, R43.reuse, R10 ;  /* 0x0000000a2b0b7221 */ /* 0x060fe20000010000 */
[----:B------:R-:W-:-:S06]  /*4020*/  F2FP.F16.F32.PACK_AB R161, R43, R42 ;  /* 0x0000002a2ba1723e */ /* 0x000fcc00000000ff */
[----:B------:R-:W4:Y:S08]  /*4030*/  MUFU.EX2 R45, R45 ;  /* 0x0000002d002d7308 */ /* 0x000f300000000800 */
[----:B------:R-:W5:Y:S01]  /*4040*/  MUFU.EX2 R47, R47 ;  /* 0x0000002f002f7308 */ /* 0x000f620000000800 */
[----:B---3--:R-:W-:-:S07]  /*4050*/  FADD.FTZ R10, R46, R11 ;  /* 0x0000000b2e0a7221 */ /* 0x008fce0000010000 */
[----:B------:R-:W-:Y:S01]  /*4060*/  MUFU.EX2 R48, R48 ;  /* 0x0000003000307308 */ /* 0x000fe20000000800 */
[----:B----4-:R-:W-:-:S07]  /*4070*/  F2FP.F16.F32.PACK_AB R162, R45, R44 ;  /* 0x0000002c2da2723e */ /* 0x010fce00000000ff */
[----:B------:R-:W3:Y:S01]  /*4080*/  MUFU.EX2 R49, R49 ;  /* 0x0000003100317308 */ /* 0x000ee20000000800 */
[C---:B-----5:R-:W-:Y:S01]  /*4090*/  F2FP.F16.F32.PACK_AB R163, R47.reuse, R46 ;  /* 0x0000002e2fa3723e */ /* 0x060fe200000000ff */
[----:B------:R-:W-:-:S04]  /*40a0*/  FADD.FTZ R47, R47, R10 ;  /* 0x0000000a2f2f7221 */ /* 0x000fc80000010000 */
[----:B------:R0:W-:Y:S02]  /*40b0*/  STSM.16.M88.4 [R184], R160 ;  /* 0x000000a0b8007844 */ /* 0x0001e40000000200 */
[----:B------:R-:W-:Y:S08]  /*40c0*/  MUFU.EX2 R50, R50 ;  /* 0x0000003200327308 */ /* 0x000ff00000000800 */
[----:B------:R-:W4:Y:S01]  /*40d0*/  MUFU.EX2 R51, R51 ;  /* 0x0000003300337308 */ /* 0x000f220000000800 */
[----:B---3--:R-:W-:-:S07]  /*40e0*/  F2FP.F16.F32.PACK_AB R164, R49, R48 ;  /* 0x0000003031a4723e */ /* 0x008fce00000000ff */
[----:B------:R-:W-:Y:S08]  /*40f0*/  MUFU.EX2 R52, R52 ;  /* 0x0000003400347308 */ /* 0x000ff00000000800 */
[----:B------:R-:W3:Y:S01]  /*4100*/  MUFU.EX2 R9, R9 ;  /* 0x0000000900097308 */ /* 0x000ee20000000800 */
[----:B----4-:R-:W-:Y:S01]  /*4110*/  F2FP.F16.F32.PACK_AB R165, R51, R50 ;  /* 0x0000003233a5723e */ /* 0x010fe200000000ff */
[----:B------:R-:W-:-:S04]  /*4120*/  FADD.FTZ R50, R50, R47 ;  /* 0x0000002f32327221 */ /* 0x000fc80000010000 */
[----:B------:R-:W-:Y:S02]  /*4130*/  FADD.FTZ R51, R51, R50 ;  /* 0x0000003233337221 */ /* 0x000fe40000010000 */
[----:B------:R-:W-:Y:S08]  /*4140*/  MUFU.EX2 R54, R54 ;  /* 0x0000003600367308 */ /* 0x000ff00000000800 */
[----:B------:R4:W5:Y:S01]  /*4150*/  MUFU.EX2 R3, R6 ;  /* 0x0000000600037308 */ /* 0x0009620000000800 */
[----:B---3--:R-:W-:Y:S01]  /*4160*/  F2FP.F16.F32.PACK_AB R166, R9, R52 ;  /* 0x0000003409a6723e */ /* 0x008fe200000000ff */
[----:B----4-:R-:W-:-:S04]  /*4170*/  FADD.FTZ R6, R44, R13 ;  /* 0x0000000d2c067221 */ /* 0x010fc80000010000 */
[----:B------:R-:W-:-:S04]  /*4180*/  FADD.FTZ R45, R45, R6 ;  /* 0x000000062d2d7221 */ /* 0x000fc80000010000 */
[----:B------:R-:W-:Y:S01]  /*4190*/  FADD.FTZ R48, R48, R45 ;  /* 0x0000002d30307221 */ /* 0x000fe20000010000 */
[----:B-----5:R-:W-:Y:S01]  /*41a0*/  F2FP.F16.F32.PACK_AB R167, R3, R54 ;  /* 0x0000003603a7723e */ /* 0x020fe200000000ff */
[----:B------:R-:W-:Y:S02]  /*41b0*/  FADD.FTZ R54, R54, R51 ;  /* 0x0000003336367221 */ /* 0x000fe40000010000 */
[----:B------:R-:W-:Y:S02]  /*41c0*/  FADD.FTZ R49, R49, R48 ;  /* 0x0000003031317221 */ /* 0x000fe40000010000 */
[----:B------:R0:W-:Y:S01]  /*41d0*/  STSM.16.M88.4 [R23], R164 ;  /* 0x000000a417007844 */ /* 0x0001e20000000200 */
[----:B------:R-:W-:Y:S01]  /*41e0*/  FADD.FTZ R3, R3, R54 ;  /* 0x0000003603037221 */ /* 0x000fe20000010000 */
[----:B------:R-:W-:-:S04]  /*41f0*/  FADD.FTZ R6, R52, R49 ;  /* 0x0000003134067221 */ /* 0x000fc80000010000 */
[----:B------:R-:W-:Y:S01]  /*4200*/  FADD.FTZ R6, R9, R6 ;  /* 0x0000000609067221 */ /* 0x000fe20000010000 */
[----:B------:R-:W-:Y:S06]  /*4210*/  @!P0 BRA `(.L_x_25) ;  /* 0x0000000000048947 */ /* 0x000fec0003800000 */
[----:B------:R-:W-:Y:S01]  /*4220*/  BPT.TRAP 0x1 ;  /* 0x000000040000795c */ /* 0x000fe20000300000 */
.L_x_25:
[----:B------:R3:W4:Y:S01]  /*4230*/  SYNCS.PHASECHK.TRANS64.TRYWAIT P2, [R7+URZ+0x28c50], R8 ;  /* 0x028c5008070075a7 */ /* 0x000722000804017f */
[----:B------:R-:W-:Y:S05]  /*4240*/  @!P0 BRA `(.L_x_26) ;  /* 0x0000000000048947 */ /* 0x000fea0003800000 */
[----:B------:R-:W-:Y:S01]  /*4250*/  BPT.TRAP 0x1 ;  /* 0x000000040000795c */ /* 0x000fe20000300000 */
.L_x_26:
[----:B------:R-:W-:Y:S01]  /*4260*/  ULOP3.LUT UR51, UR51, 0x2000000, URZ, 0xfc, !UPT ;  /* 0x0200000033337892 */ /* 0x000fe2000f8efc3f */
[----:B----4-:R-:W-:Y:S11]  /*4270*/  @P2 BRA `(.L_x_27) ;  /* 0x0000000000082947 */ /* 0x010ff60003800000 */
[----:B------:R-:W4:Y:S02]  /*4280*/  SYNCS.PHASECHK.TRANS64.TRYWAIT P2, [R7+URZ+0x28c50], R8 ;  /* 0x028c5008070075a7 */ /* 0x000f24000804017f */
[----:B----4-:R-:W-:Y:S05]  /*4290*/  @!P2 BRA `(.L_x_28) ;  /* 0x0000009400f4a947 */ /* 0x010fea0003800000 */
.L_x_27:
[----:B------:R-:W-:Y:S01]  /*42a0*/  ULEA UR10, UR39, UR51, 0xc ;  /* 0x00000033270a7291 */ /* 0x000fe2000f8e603f */
[----:B------:R-:W-:Y:S01]  /*42b0*/  WARPGROUP.ARRIVE ;  /* 0x00000000000079c5 */ /* 0x000fe20000000000 */
[----:B------:R-:W-:Y:S01]  /*42c0*/  UMOV UR7, 0x40000040 ;  /* 0x4000004000077882 */ /* 0x000fe20000000000 */
[----:B------:R-:W-:Y:S01]  /*42d0*/  UISETP.GE.AND UP0, UPT, UR50, 0x41, UPT ;  /* 0x000000413200788c */ /* 0x000fe2000bf06270 */
[----:B-1234-:R-:W-:-:S03]  /*42e0*/  @!P1 VIADD R7, R7, 0x28c60 ;  /* 0x00028c6007079836 */ /* 0x01efc60000000000 */
[----:B------:R-:W-:Y:S02]  /*42f0*/  UMOV UR6, UR10 ;  /* 0x0000000a00067c82 */ /* 0x000fe40008000000 */
[----:B------:R-:W-:Y:S01]  /*4300*/  HGMMA.64x256x16.F32 R24, R152, gdesc[UR4].tnspB, RZ, !UPT, gsb0 ;  /* 0x43e0000498187df0 */ /* 0x000fe2000c0008ff */
[----:B------:R-:W-:Y:S01]  /*4310*/  UIADD3 UR6, UR10, 0x80, URZ ;  /* 0x000000800a067890 */ /* 0x000fe2000fffe03f */
[----:B------:R-:W-:Y:S01]  /*4320*/  PLOP3.LUT P2, PT, PT, PT, UP0, 0x80, 0x0 ;  /* 0x000000000000781c */ /* 0x000fe20003f4f008 */
[----:B------:R-:W-:Y:S01]  /*4330*/  UMOV UR7, 0x40000040 ;  /* 0x4000004000077882 */ /* 0x000fe20000000000 */
[----:B------:R-:W-:Y:S01]  /*4340*/  @!P1 PRMT R7, RZ, 0x654, R7 ;  /* 0x00000654ff079816 */ /* 0x000fe20000000007 */
[----:B------:R-:W-:Y:S02]  /*4350*/  WARPGROUP.DEPBAR.LE gsb0, 0x0 ;  /* 0x00008000000079c5 */ /* 0x000fe40000010000 */
[----:B------:R-:W-:-:S15]  /*4360*/  WARPGROUP.ARRIVE ;  /* 0x00000000000079c5 */ /* 0x000fde0000000000 */
[----:B------:R-:W-:-:S06]  /*4370*/  NOP ;  /* 0x0000000000007918 */ /* 0x000fcc0000000000 */
[----:B------:R-:W-:Y:S01]  /*4380*/  HGMMA.64x256x16.F32 R24, R156, gdesc[UR4].tnspB, R24, gsb0 ;  /* 0x43e000049c187df0 */ /* 0x000fe20008000818 */
[----:B------:R-:W-:Y:S01]  /*4390*/  UIADD3 UR6, UR10, 0x100, URZ ;  /* 0x000001000a067890 */ /* 0x000fe2000fffe03f */
[----:B------:R-:W-:Y:S01]  /*43a0*/  UMOV UR7, 0x40000040 ;  /* 0x4000004000077882 */ /* 0x000fe20000000000 */
[----:B------:R-:W-:Y:S02]  /*43b0*/  WARPGROUP.DEPBAR.LE gsb0, 0x0 ;  /* 0x00008000000079c5 */ /* 0x000fe40000010000 */
[----:B------:R-:W-:-:S15]  /*43c0*/  WARPGROUP.ARRIVE ;  /* 0x00000000000079c5 */ /* 0x000fde0000000000 */
[----:B------:R-:W-:-:S08]  /*43d0*/  NOP ;  /* 0x0000000000007918 */ /* 0x000fd00000000000 */
[----:B------:R-:W-:Y:S01]  /*43e0*/  HGMMA.64x256x16.F32 R24, R160, gdesc[UR4].tnspB, R24, gsb0 ;  /* 0x43e00004a0187df0 */ /* 0x000fe20008000818 */
[----:B------:R-:W-:Y:S01]  /*43f0*/  UIADD3 UR6, UR10, 0x180, URZ ;  /* 0x000001800a067890 */ /* 0x000fe2000fffe03f */
[----:B------:R-:W-:Y:S01]  /*4400*/  UMOV UR7, 0x40000040 ;  /* 0x4000004000077882 */ /* 0x000fe20000000000 */
[----:B------:R-:W-:Y:S02]  /*4410*/  WARPGROUP.DEPBAR.LE gsb0, 0x0 ;  /* 0x00008000000079c5 */ /* 0x000fe40000010000 */
[----:B------:R-:W-:-:S15]  /*4420*/  WARPGROUP.ARRIVE ;  /* 0x00000000000079c5 */ /* 0x000fde0000000000 */
[----:B------:R-:W-:-:S08]  /*4430*/  NOP ;  /* 0x0000000000007918 */ /* 0x000fd00000000000 */
[----:B------:R-:W-:Y:S03]  /*4440*/  HGMMA.64x256x16.F32 R24, R164, gdesc[UR4].tnspB, R24, gsb0 ;  /* 0x43e00004a4187df0 */ /* 0x000fe60008000818 */
[----:B------:R-:W-:Y:S02]  /*4450*/  WARPGROUP.DEPBAR.LE gsb0, 0x0 ;  /* 0x00008000000079c5 */ /* 0x000fe40000010000 */
[----:B------:R-:W-:Y:S01]  /*4460*/  @!PT LDS RZ, [RZ] ;  /* 0x00000000fffff984 */ /* 0x000fe20000000800 */
[----:B------:R-:W-:Y:S01]  /*4470*/  @!PT LDS RZ, [RZ] ;  /* 0x00000000fffff984 */ /* 0x000fe20000000800 */
[----:B------:R-:W-:Y:S01]  /*4480*/  @!PT LDS RZ, [RZ] ;  /* 0x00000000fffff984 */ /* 0x000fe20000000800 */
[----:B------:R-:W-:Y:S01]  /*4490*/  @!PT LDS RZ, [RZ] ;  /* 0x00000000fffff984 */ /* 0x000fe20000000800 */
[----:B------:R1:W-:Y:S06]  /*44a0*/  MEMBAR.ALL.CTA ;  /* 0x0000000000007992 */ /* 0x0003ec0000008000 */
[----:B-1----:R-:W1:Y:S02]  /*44b0*/  FENCE.VIEW.ASYNC.S ;  /* 0x00000000000073c6 */ /* 0x002e640000000000 */
[----:B-1----:R-:W-:Y:S01]  /*44c0*/  NOP ;  /* 0x0000000000007918 */ /* 0x002fe20000000000 */
[----:B------:R-:W-:Y:S06]  /*44d0*/  BAR.ARV 0xe, 0x100 ;  /* 0x0384000000007b1d */ /* 0x000fec0000002000 */
[----:B------:R1:W-:Y:S01]  /*44e0*/  @!P1 SYNCS.ARRIVE.TRANS64.RED.A1T0 RZ, [R7+URZ], RZ ;  /* 0x000000ff07ff99a7 */ /* 0x0003e2000810043f */
[----:B------:R-:W-:Y:S05]  /*44f0*/  @!P2 BRA `(.L_x_29) ;  /* 0x0000001c0048a947 */ /* 0x000fea0003800000 */
[----:B------:R-:W-:Y:S01]  /*4500*/  IMAD.MOV.U32 R8, RZ, RZ, R5 ;  /* 0x000000ffff087224 */ /* 0x000fe200078e0005 */
[----:B------:R-:W-:Y:S01]  /*4510*/  UIADD3 UR49, UR49, -0x2, URZ ;  /* 0xfffffffe31317890 */ /* 0x000fe2000fffe03f */
[----:B------:R-:W-:Y:S01]  /*4520*/  IMAD.MOV.U32 R13, RZ, RZ, R4 ;  /* 0x000000ffff0d7224 */ /* 0x000fe200078e0004 */
[----:B------:R-:W-:Y:S01]  /*4530*/  UMOV UR21, UR39 ;  /* 0x0000002700157c82 */ /* 0x000fe20008000000 */
[----:B------:R-:W-:Y:S01]  /*4540*/  ULDC UR22, c[0x0][0x9d8] ;  /* 0x0002760000167ab9 */ /* 0x000fe20000000800 */
[----:B------:R-:W-:-:S08]  /*4550*/  ULDC UR20, c[0x0][0x988] ;  /* 0x0002620000147ab9 */ /* 0x000fd00000000800 */
.L_x_38:
[----:B------:R-:W-:Y:S01]  /*4560*/  UIADD3 UR39, UR21, 0x1, URZ ;  /* 0x0000000115277890 */ /* 0x000fe2000fffe03f */
[----:B------:R-:W-:Y:S01]  /*4570*/  IMAD.U32 R4, RZ, RZ, UR49 ;  /* 0x00000031ff047e24 */ /* 0x000fe2000f8e00ff */
[----:B------:R-:W-:Y:S02]  /*4580*/  UIADD3 UR49, UR49, -0x1, URZ ;  /* 0xffffffff31317890 */ /* 0x000fe4000fffe03f */
[----:B------:R-:W-:Y:S02]  /*4590*/  UISETP.NE.AND UP0, UPT, UR39, 0x2, UPT ;  /* 0x000000022700788c */ /* 0x000fe4000bf05270 */
[----:B------:R-:W-:Y:S02]  /*45a0*/  ISETP.GT.AND P2, PT, R4, RZ, PT ;  /* 0x000000ff0400720c */ /* 0x000fe40003f44270 */
[----:B------:R-:W-:Y:S02]  /*45b0*/  USEL UR6, URZ, 0x1, UP0 ;  /* 0x000000013f067887 */ /* 0x000fe40008000000 */
[----:B------:R-:W-:-:S02]  /*45c0*/  USEL UR39, UR39, URZ, UP0 ;  /* 0x0000003f27277287 */ /* 0x000fc40008000000 */
[----:B------:R-:W-:Y:S01]  /*45d0*/  ULOP3.LUT UR38, UR38, UR6, URZ, 0x3c, !UPT ;  /* 0x0000000626267292 */ /* 0x000fe2000f8e3c3f */
[----:B012---:R-:W-:Y:S11]  /*45e0*/  @!P0 BRA `(.L_x_30) ;  /* 0x0000000000048947 */ /* 0x007ff60003800000 */
[----:B------:R-:W-:Y:S01]  /*45f0*/  BPT.TRAP 0x1 ;  /* 0x000000040000795c */ /* 0x000fe20000300000 */
.L_x_30:
[----:B------:R-:W-:Y:S01]  /*4600*/  ULEA UR23, UR39, UR41, 0x3 ;  /* 0x0000002927177291 */ /* 0x000fe2000f8e183f */
[----:B-1----:R-:W-:-:S05]  /*4610*/  IMAD.U32 R7, RZ, RZ, UR38 ;  /* 0x00000026ff077e24 */ /* 0x002fca000f8e00ff */
[----:B------:R-:W-:-:S04]  /*4620*/  SHF.L.U32 R7, R7, 0x1f, RZ ;  /* 0x0000001f07077819 */ /* 0x000fc800000006ff */
[----:B------:R1:W2:Y:S01]  /*4630*/  SYNCS.PHASECHK.TRANS64.TRYWAIT P3, [UR23+0x28c30], R7 ;  /* 0x028c3007ff0075a7 */ /* 0x0002a20008060157 */
[----:B------:R-:W-:Y:S05]  /*4640*/  @!P0 BRA `(.L_x_31) ;  /* 0x0000000000048947 */ /* 0x000fea0003800000 */
[----:B------:R-:W-:Y:S01]  /*4650*/  BPT.TRAP 0x1 ;  /* 0x000000040000795c */ /* 0x000fe20000300000 */
.L_x_31:
[----:B--2---:R-:W-:Y:S05]  /*4660*/  @P3 BRA `(.L_x_32) ;  /* 0x0000000000083947 */ /* 0x004fea0003800000 */
[----:B------:R-:W2:Y:S02]  /*4670*/  SYNCS.PHASECHK.TRANS64.TRYWAIT P3, [UR23+0x28c30], R7 ;  /* 0x028c3007ff0075a7 */ /* 0x000ea40008060157 */
[----:B--2---:R-:W-:Y:S05]  /*4680*/  @!P3 BRA `(.L_x_33) ;  /* 0x00000094000cb947 */ /* 0x004fea0003800000 */
.L_x_32:
[----:B------:R-:W-:Y:S01]  /*4690*/  R2UR UR18, R0 ;  /* 0x00000000001272ca */ /* 0x000fe200000e0000 */
[----:B------:R-:W-:Y:S01]  /*46a0*/  UIADD3 UR6, UR41, 0x20400, URZ ;  /* 0x0002040029067890 */ /* 0x000fe2000fffe03f */
[----:B0-----:R-:W-:Y:S01]  /*46b0*/  WARPGROUP.ARRIVE ;  /* 0x00000000000079c5 */ /* 0x001fe20000000000 */
[----:B------:R-:W-:Y:S01]  /*46c0*/  UMOV UR19, 0x40000040 ;  /* 0x4000004000137882 */ /* 0x000fe20000000000 */
[----:B------:R-:W-:Y:S01]  /*46d0*/  UMOV UR17, 0x40000040 ;  /* 0x4000004000117882 */ /* 0x000fe20000000000 */
[----:B------:R-:W-:Y:S01]  /*46e0*/  USHF.R.U32.HI UR6, URZ, 0x4, UR6 ;  /* 0x000000043f067899 */ /* 0x000fe20008011606 */
[----:B------:R-:W-:Y:S01]  /*46f0*/  UMOV UR7, 0x40000040 ;  /* 0x4000004000077882 */ /* 0x000fe20000000000 */
[----:B------:R-:W-:Y:S02]  /*4700*/  UMOV UR11, 0x40000040 ;  /* 0x40000040000b7882 */ /* 0x000fe40000000000 */
[----:B------:R-:W-:Y:S01]  /*4710*/  ULOP3.LUT UR6, UR6, 0x3fff, URZ, 0xc0, !UPT ;  /* 0x00003fff06067892 */ /* 0x000fe2000f8ec03f */
[----:B------:R-:W-:-:S03]  /*4720*/  UMOV UR15, 0x40000040 ;  /* 0x40000040000f7882 */ /* 0x000fc60000000000 */
[----:B------:R-:W-:Y:S02]  /*4730*/  ULEA UR18, UR39, UR18, 0x9 ;  /* 0x0000001227127291 */ /* 0x000fe4000f8e483f */
[----:B------:R-:W-:Y:S02]  /*4740*/  ULOP3.LUT UR16, UR6, 0x10000, URZ, 0xfc, !UPT ;  /* 0x0001000006107892 */ /* 0x000fe4000f8efc3f */
[----:B------:R-:W-:Y:S02]  /*4750*/  UIADD3 UR6, UR18, 0x2, URZ ;  /* 0x0000000212067890 */ /* 0x000fe4000fffe03f */
[----:B------:R-:W-:Y:S02]  /*4760*/  UIADD3 UR10, UR18, 0x4, URZ ;  /* 0x00000004120a7890 */ /* 0x000fe4000fffe03f */
[----:B------:R-:W-:-:S03]  /*4770*/  UIADD3 UR14, UR18, 0x6, URZ ;  /* 0x00000006120e7890 */ /* 0x000fc6000fffe03f */
[----:B------:R-:W-:Y:S03]  /*4780*/  HGMMA.64x64x16.F32 R152, gdesc[UR16], RZ, !UPT, gsb0 ;  /* 0x00e00000109879f0 */ /* 0x000fe6000c0008ff */
[----:B------:R-:W-:Y:S02]  /*4790*/  WARPGROUP.DEPBAR.LE gsb0, 0x0 ;  /* 0x00008000000079c5 */ /* 0x000fe40000010000 */
[----:B------:R-:W-:-:S06]  /*47a0*/  WARPGROUP.ARRIVE ;  /* 0x00000000000079c5 */ /* 0x000fcc0000000000 */
[----:B------:R-:W-:Y:S03]  /*47b0*/  HGMMA.64x64x16.F32 R152, gdesc[UR4], R152, gsb0 ;  /* 0x00e00000049879f0 */ /* 0x000fe60008000898 */
        /* <DEDUP_REMOVED lines=13> */
[----:B------:R-:W2:Y:S01]  /*4890*/  MUFU.TANH R14, R14 ;  /* 0x0000000e000e7308 */ /* 0x000ea20000002400 */
[----:B------:R-:W-:Y:S01]  /*48a0*/  FMUL.FTZ R153, R164, UR22 ;  /* 0x00000016a4997c20 */ /* 0x000fe20008410000 */
        /* <DEDUP_REMOVED lines=15> */
[----:B--2---:R-:W-:Y:S01]  /*49a0*/  FMNMX.FTZ R4, R14, R13, !PT ;  /* 0x0000000d0e047209 */ /* 0x004fe20007810000 */
[----:B------:R-:W-:Y:S01]  /*49b0*/  FMUL.FTZ R156, R162, UR22 ;  /* 0x00000016a29c7c20 */ /* 0x000fe20008410000 */
[----:B------:R-:W-:Y:S01]  /*49c0*/  FMUL.FTZ R162, R166, UR22 ;  /* 0x00000016a6a27c20 */ /* 0x000fe20008410000 */
[----:B------:R-:W-:Y:S01]  /*49d0*/  FMUL.FTZ R172, R175, UR22 ;  /* 0x00000016afac7c20 */ /* 0x000fe20008410000 */
[----:B------:R-:W-:Y:S01]  /*49e0*/  FMUL.FTZ R166, R170, UR22 ;  /* 0x00000016aaa67c20 */ /* 0x000fe20008410000 */
[----:B------:R-:W-:Y:S01]  /*49f0*/  FMUL.FTZ R170, R178, UR22 ;  /* 0x00000016b2aa7c20 */ /* 0x000fe20008410000 */
[----:B------:R-:W-:Y:S01]  /*4a00*/  IMAD.U32 R181, RZ, RZ, UR21 ;  /* 0x00000015ffb57e24 */ /* 0x000fe2000f8e00ff */
[----:B------:R-:W2:Y:S01]  /*4a10*/  MUFU.TANH R20, R20 ;  /* 0x0000001400147308 */ /* 0x000ea20000002400 */
[----:B0-----:R-:W-:-:S07]  /*4a20*/  FMNMX.FTZ R4, R5, R4, !PT ;  /* 0x0000000405047209 */ /* 0x001fce0007810000 */
[----:B------:R-:W0:Y:S01]  /*4a30*/  MUFU.TANH R21, R21 ;  /* 0x0000001500157308 */ /* 0x000e220000002400 */
[----:B---3--:R-:W-:-:S07]  /*4a40*/  FMNMX.FTZ R165, R15, R4, !PT ;  /* 0x000000040fa57209 */ /* 0x008fce0007810000 */
[----:B------:R-:W3:Y:S01]  /*4a50*/  MUFU.TANH R152, R152 ;  /* 0x0000009800987308 */ /* 0x000ee20000002400 */
[----:B--2---:R-:W-:-:S07]  /*4a60*/  FMNMX.FTZ R4, R20, R165, !PT ;  /* 0x000000a514047209 */ /* 0x004fce0007810000 */
[----:B------:R-:W2:Y:S01]  /*4a70*/  MUFU.TANH R153, R153 ;  /* 0x0000009900997308 */ /* 0x000ea20000002400 */
[----:B0-----:R-:W-:-:S07]  /*4a80*/  FMNMX.FTZ R165, R21, R4, !PT ;  /* 0x0000000415a57209 */ /* 0x001fce0007810000 */
[----:B------:R-:W0:Y:S01]  /*4a90*/  MUFU.TANH R154, R154 ;  /* 0x0000009a009a7308 */ /* 0x000e220000002400 */
[----:B---3--:R-:W-:Y:S01]  /*4aa0*/  FMNMX.FTZ R4, R152, R165, !PT ;  /* 0x000000a598047209 */ /* 0x008fe20007810000 */
[----:B------:R-:W-:-:S06]  /*4ab0*/  FMUL.FTZ R165, R180, UR22 ;  /* 0x00000016b4a57c20 */ /* 0x000fcc0008410000 */
[----:B------:R-:W3:Y:S01]  /*4ac0*/  MUFU.TANH R155, R155 ;  /* 0x0000009b009b7308 */ /* 0x000ee20000002400 */
[----:B--2---:R-:W-:-:S07]  /*4ad0*/  FMNMX.FTZ R169, R153, R4, !PT ;  /* 0x0000000499a97209 */ /* 0x004fce0007810000 */
        /* <DEDUP_REMOVED lines=13> */
[----:B0-----:R-:W-:Y:S01]  /*4bb0*/  FMNMX.FTZ R4, R164, R169, !PT ;  /* 0x000000a9a4047209 */ /* 0x001fe20007810000 */
[----:B------:R-:W-:Y:S01]  /*4bc0*/  FMUL.FTZ R169, R174, UR22 ;  /* 0x00000016aea97c20 */ /* 0x000fe20008410000 */
[----:B------:R-:W-:-:S05]  /*4bd0*/  FMUL.FTZ R174, R183, UR22 ;  /* 0x00000016b7ae7c20 */ /* 0x000fca0008410000 */
[----:B------:R-:W0:Y:S01]  /*4be0*/  MUFU.TANH R9, R9 ;  /* 0x0000000900097308 */ /* 0x000e220000002400 */
[----:B---3--:R-:W-:-:S07]  /*4bf0*/  FMNMX.FTZ R163, R165, R4, !PT ;  /* 0x00000004a5a37209 */ /* 0x008fce0007810000 */
[----:B------:R-:W3:Y:S01]  /*4c00*/  MUFU.TANH R10, R10 ;  /* 0x0000000a000a7308 */ /* 0x000ee20000002400 */
[----:B--2---:R-:W-:Y:S01]  /*4c10*/  FMNMX.FTZ R4, R168, R163, !PT ;  /* 0x000000a3a8047209 */ /* 0x004fe20007810000 */
[----:B------:R-:W-:Y:S01]  /*4c20*/  FMUL.FTZ R163, R167, UR22 ;  /* 0x00000016a7a37c20 */ /* 0x000fe20008410000 */
[----:B------:R-:W-:Y:S01]  /*4c30*/  FMUL.FTZ R167, R171, UR22 ;  /* 0x00000016aba77c20 */ /* 0x000fe20008410000 */
[----:B------:R-:W-:Y:S02]  /*4c40*/  FMUL.FTZ R171, R179, UR22 ;  /* 0x00000016b3ab7c20 */ /* 0x000fe40008410000 */
[----:B------:R-:W2:Y:S02]  /*4c50*/  SHFL.BFLY PT, R173, R4, 0x2, 0x1f ;  /* 0x0c401f0004ad7f89 */ /* 0x000ea400000e0000 */
[----:B------:R-:W4:Y:S08]  /*4c60*/  MUFU.TANH R11, R11 ;  /* 0x0000000b000b7308 */ /* 0x000f300000002400 */
[----:B------:R-:W5:Y:S08]  /*4c70*/  MUFU.TANH R12, R12 ;  /* 0x0000000c000c7308 */ /* 0x000f700000002400 */
[----:B------:R-:W1:Y:S01]  /*4c80*/  MUFU.TANH R156, R156 ;  /* 0x0000009c009c7308 */ /* 0x000e620000002400 */
[----:B--2---:R-:W-:-:S02]  /*4c90*/  FMNMX.FTZ R176, R4, R173, !PT ;  /* 0x000000ad04b07209 */ /* 0x004fc40007810000 */
[----:B0-----:R-:W-:-:S05]  /*4ca0*/  FMNMX.FTZ R173, R9, R8, !PT ;  /* 0x0000000809ad7209 */ /* 0x001fca0007810000 */
[----:B------:R-:W0:Y:S01]  /*4cb0*/  MUFU.TANH R158, R158 ;  /* 0x0000009e009e7308 */ /* 0x000e220000002400 */
[----:B------:R-:W2:Y:S01]  /*4cc0*/  SHFL.BFLY PT, R177, R176, 0x1, 0x1f ;  /* 0x0c201f00b0b17f89 */ /* 0x000ea200000e0000 */
[----:B---3--:R-:W-:Y:S01]  /*4cd0*/  FMNMX.FTZ R4, R10, R173, !PT ;  /* 0x000000ad0a047209 */ /* 0x008fe20007810000 */
[----:B------:R-:W-:-:S03]  /*4ce0*/  FMUL.FTZ R173, R182, UR22 ;  /* 0x00000016b6ad7c20 */ /* 0x000fc60008410000 */
[----:B----4-:R-:W-:Y:S02]  /*4cf0*/  FMNMX.FTZ R175, R11, R4, !PT ;  /* 0x000000040baf7209 */ /* 0x010fe40007810000 */
[----:B------:R-:W3:Y:S02]  /*4d00*/  MUFU.TANH R162, R162 ;  /* 0x000000a200a27308 */ /* 0x000ee40000002400 */
[----:B-----5:R-:W-:-:S04]  /*4d10*/  FMNMX.FTZ R175, R12, R175, !PT ;  /* 0x000000af0caf7209 */ /* 0x020fc80007810000 */
[----:B-1----:R-:W-:Y:S02]  /*4d20*/  FMNMX.FTZ R175, R156, R175, !PT ;  /* 0x000000af9caf7209 */ /* 0x002fe40007810000 */
[----:B------:R-:W1:Y:S02]  /*4d30*/  MUFU.TANH R163, R163 ;  /* 0x000000a300a37308 */ /* 0x000e640000002400 */
[----:B0-----:R-:W-:-:S06]  /*4d40*/  FMNMX.FTZ R175, R158, R175, !PT ;  /* 0x000000af9eaf7209 */ /* 0x001fcc0007810000 */
[----:B------:R-:W0:Y:S01]  /*4d50*/  MUFU.TANH R166, R166 ;  /* 0x000000a600a67308 */ /* 0x000e220000002400 */
[----:B--2---:R-:W-:Y:S02]  /*4d60*/  FMNMX.FTZ R4, R176, R177, !PT ;  /* 0x000000b1b0047209 */ /* 0x004fe40007810000 */
[----:B---3--:R-:W-:-:S03]  /*4d70*/  FMNMX.FTZ R176, R162, R175, !PT ;  /* 0x000000afa2b07209 */ /* 0x008fc60007810000 */
[C---:B------:R-:W-:Y:S02]  /*4d80*/  FMUL.FTZ R180, R4.reuse, UR20 ;  /* 0x0000001404b47c20 */ /* 0x040fe40008410000 */
[----:B------:R-:W2:Y:S01]  /*4d90*/  MUFU.TANH R167, R167 ;  /* 0x000000a700a77308 */ /* 0x000ea20000002400 */
[----:B-1----:R-:W-:Y:S01]  /*4da0*/  FMNMX.FTZ R175, R163, R176, !PT ;  /* 0x000000b0a3af7209 */ /* 0x002fe20007810000 */
[----:B------:R-:W-:Y:S01]  /*4db0*/  FADD.FTZ R13, -R4, R13 ;  /* 0x0000000d040d7221 */ /* 0x000fe20000010100 */
[--C-:B------:R-:W-:Y:S01]  /*4dc0*/  FFMA.FTZ R177, R5, UR20, -R180.reuse ;  /* 0x0000001405b17c23 */ /* 0x100fe200080108b4 */
[--C-:B------:R-:W-:Y:S01]  /*4dd0*/  FFMA.FTZ R14, R14, UR20, -R180.reuse ;  /* 0x000000140e0e7c23 */ /* 0x100fe200080108b4 */
[--C-:B------:R-:W-:Y:S01]  /*4de0*/  FFMA.FTZ R15, R15, UR20, -R180.reuse ;  /* 0x000000140f0f7c23 */ /* 0x100fe200080108b4 */
[----:B------:R-:W-:Y:S01]  /*4df0*/  FMUL.FTZ R13, R13, UR20 ;  /* 0x000000140d0d7c20 */ /* 0x000fe20008410000 */
[--C-:B------:R-:W-:Y:S01]  /*4e00*/  FFMA.FTZ R20, R20, UR20, -R180.reuse ;  /* 0x0000001414147c23 */ /* 0x100fe200080108b4 */
[----:B------:R-:W1:Y:S01]  /*4e10*/  MUFU.TANH R169, R169 ;  /* 0x000000a900a97308 */ /* 0x000e620000002400 */
[----:B0-----:R-:W-:Y:S01]  /*4e20*/  FMNMX.FTZ R176, R166, R175, !PT ;  /* 0x000000afa6b07209 */ /* 0x001fe20007810000 */
[--C-:B------:R-:W-:Y:S01]  /*4e30*/  FFMA.FTZ R21, R21, UR20, -R180.reuse ;  /* 0x0000001415157c23 */ /* 0x100fe200080108b4 */
[--C-:B------:R-:W-:Y:S01]  /*4e40*/  FFMA.FTZ R153, R153, UR20, -R180.reuse ;  /* 0x0000001499997c23 */ /* 0x100fe200080108b4 */
[--C-:B------:R-:W-:Y:S01]  /*4e50*/  FFMA.FTZ R178, R154, UR20, -R180.reuse ;  /* 0x000000149ab27c23 */ /* 0x100fe200080108b4 */
[--C-:B------:R-:W-:Y:S01]  /*4e60*/  FFMA.FTZ R155, R155, UR20, -R180.reuse ;  /* 0x000000149b9b7c23 */ /* 0x100fe200080108b4 */
[--C-:B------:R-:W-:Y:S01]  /*4e70*/  FFMA.FTZ R190, R160, UR20, -R180.reuse ;  /* 0x00000014a0be7c23 */ /* 0x100fe200080108b4 */
[--C-:B------:R-:W-:Y:S01]  /*4e80*/  FFMA.FTZ R164, R164, UR20, -R180.reuse ;  /* 0x00000014a4a47c23 */ /* 0x100fe200080108b4 */
[----:B------:R-:W0:Y:S01]  /*4e90*/  MUFU.TANH R172, R172 ;  /* 0x000000ac00ac7308 */ /* 0x000e220000002400 */
[----:B--2---:R-:W-:Y:S01]  /*4ea0*/  FMNMX.FTZ R176, R167, R176, !PT ;  /* 0x000000b0a7b07209 */ /* 0x004fe20007810000 */
[----:B------:R-:W-:-:S06]  /*4eb0*/  FFMA.FTZ R168, R168, UR20, -R180 ;  /* 0x00000014a8a87c23 */ /* 0x000fcc00080108b4 */
[----:B------:R-:W2:Y:S01]  /*4ec0*/  MUFU.TANH R170, R170 ;  /* 0x000000aa00aa7308 */ /* 0x000ea20000002400 */
[----:B-1----:R-:W-:-:S07]  /*4ed0*/  FMNMX.FTZ R175, R169, R176, !PT ;  /* 0x000000b0a9af7209 */ /* 0x002fce0007810000 */
[----:B------:R-:W1:Y:S01]  /*4ee0*/  MUFU.TANH R171, R171 ;  /* 0x000000ab00ab7308 */ /* 0x000e620000002400 */
[----:B0-----:R-:W-:-:S07]  /*4ef0*/  FMNMX.FTZ R5, R172, R175, !PT ;  /* 0x000000afac057209 */ /* 0x001fce0007810000 */
[----:B------:R-:W0:Y:S01]  /*4f00*/  MUFU.TANH R173, R173 ;  /* 0x000000ad00ad7308 */ /* 0x000e220000002400 */
[----:B--2---:R-:W-:-:S07]  /*4f10*/  FMNMX.FTZ R176, R170, R5, !PT ;  /* 0x00000005aab07209 */ /* 0x004fce0007810000 */
[----:B------:R-:W2:Y:S01]  /*4f20*/  MUFU.TANH R174, R174 ;  /* 0x000000ae00ae7308 */ /* 0x000ea20000002400 */
[----:B-1----:R-:W-:-:S07]  /*4f30*/  FMNMX.FTZ R176, R171, R176, !PT ;  /* 0x000000b0abb07209 */ /* 0x002fce0007810000 */
[----:B------:R-:W1:Y:S01]  /*4f40*/  MUFU.EX2 R13, R13 ;  /* 0x0000000d000d7308 */ /* 0x000e620000000800 */
[----:B0-----:R-:W-:Y:S01]  /*4f50*/  FMNMX.FTZ R5, R173, R176, !PT ;  /* 0x000000b0ad057209 */ /* 0x001fe20007810000 */
[----:B------:R-:W-:-:S06]  /*4f60*/  FFMA.FTZ R176, R152, UR20, -R180 ;  /* 0x0000001498b07c23 */ /* 0x000fcc00080108b4 */
[----:B------:R-:W0:Y:S01]  /*4f70*/  MUFU.EX2 R14, R14 ;  /* 0x0000000e000e7308 */ /* 0x000e220000000800 */
[----:B--2---:R-:W-:-:S05]  /*4f80*/  FMNMX.FTZ R5, R174, R5, !PT ;  /* 0x00000005ae057209 */ /* 0x004fca0007810000 */
[----:B------:R-:W2:Y:S02]  /*4f90*/  SHFL.BFLY PT, R182, R5, 0x2, 0x1f ;  /* 0x0c401f0005b67f89 */ /* 0x000ea400000e0000 */
[----:B------:R-:W3:Y:S01]  /*4fa0*/  MUFU.EX2 R175, R177 ;  /* 0x000000b100af7308 */ /* 0x000ee20000000800 */
[-C--:B-1----:R-:W-:Y:S01]  /*4fb0*/  FMUL.FTZ R24, R24, R13.reuse ;  /* 0x0000000d18187220 */ /* 0x082fe20000410000 */
[-C--:B------:R-:W-:Y:S01]  /*4fc0*/  FMUL.FTZ R25, R25, R13.reuse ;  /* 0x0000000d19197220 */ /* 0x080fe20000410000 */
[-C--:B------:R-:W-:Y:S01]  /*4fd0*/  FMUL.FTZ R28, R28, R13.reuse ;  /* 0x0000000d1c1c7220 */ /* 0x080fe20000410000 */
[-C--:B------:R-:W-:Y:S01]  /*4fe0*/  FMUL.FTZ R29, R29, R13.reuse ;  /* 0x0000000d1d1d7220 */ /* 0x080fe20000410000 */
[-C--:B------:R-:W-:Y:S01]  /*4ff0*/  FMUL.FTZ R32, R32, R13.reuse ;  /* 0x0000000d20207220 */ /* 0x080fe20000410000 */
[-C--:B------:R-:W-:Y:S01]  /*5000*/  FMUL.FTZ R33, R33, R13.reuse ;  /* 0x0000000d21217220 */ /* 0x080fe20000410000 */
[-C--:B------:R-:W-:Y:S01]  /*5010*/  FMUL.FTZ R36, R36, R13.reuse ;  /* 0x0000000d24247220 */ /* 0x080fe20000410000 */
[----:B------:R-:W1:Y:S01]  /*5020*/  MUFU.EX2 R15, R15 ;  /* 0x0000000f000f7308 */ /* 0x000e620000000800 */
[----:B0-----:R-:W-:Y:S01]  /*5030*/  FFMA.FTZ R6, R13, R6, R14 ;  /* 0x000000060d067223 */ /* 0x001fe2000001000e */
[-C--:B------:R-:W-:Y:S01]  /*5040*/  FMUL.FTZ R37, R37, R13.reuse ;  /* 0x0000000d25257220 */ /* 0x080fe20000410000 */
[-C--:B------:R-:W-:Y:S01]  /*5050*/  FMUL.FTZ R40, R40, R13.reuse ;  /* 0x0000000d28287220 */ /* 0x080fe20000410000 */
[-C--:B------:R-:W-:Y:S01]  /*5060*/  FMUL.FTZ R41, R41, R13.reuse ;  /* 0x0000000d29297220 */ /* 0x080fe20000410000 */
[-C--:B------:R-:W-:Y:S01]  /*5070*/  FMUL.FTZ R44, R44, R13.reuse ;  /* 0x0000000d2c2c7220 */ /* 0x080fe20000410000 */
[-C--:B------:R-:W-:Y:S01]  /*5080*/  FMUL.FTZ R45, R45, R13.reuse ;  /* 0x0000000d2d2d7220 */ /* 0x080fe20000410000 */
[-C--:B------:R-:W-:Y:S01]  /*5090*/  FMUL.FTZ R48, R48, R13.reuse ;  /* 0x0000000d30307220 */ /* 0x080fe20000410000 */
[----:B------:R-:W0:Y:S01]  /*50a0*/  MUFU.EX2 R20, R20 ;  /* 0x0000001400147308 */ /* 0x000e220000000800 */
[----:B---3--:R-:W-:Y:S01]  /*50b0*/  FADD.FTZ R6, R175, R6 ;  /* 0x00000006af067221 */ /* 0x008fe20000010000 */
[-C--:B------:R-:W-:Y:S01]  /*50c0*/  FMUL.FTZ R49, R49, R13.reuse ;  /* 0x0000000d31317220 */ /* 0x080fe20000410000 */
[-C--:B------:R-:W-:Y:S01]  /*50d0*/  FMUL.FTZ R52, R52, R13.reuse ;  /* 0x0000000d34347220 */ /* 0x080fe20000410000 */
[-C--:B------:R-:W-:Y:S01]  /*50e0*/  FMUL.FTZ R53, R53, R13.reuse ;  /* 0x0000000d35357220 */ /* 0x080fe20000410000 */
[-C--:B------:R-:W-:Y:S01]  /*50f0*/  FMUL.FTZ R56, R56, R13.reuse ;  /* 0x0000000d38387220 */ /* 0x080fe20000410000 */
[----:B--2---:R-:W-:Y:S01]  /*5100*/  FMNMX.FTZ R152, R5, R182, !PT ;  /* 0x000000b605987209 */ /* 0x004fe20007810000 */
[--C-:B------:R-:W-:Y:S01]  /*5110*/  FFMA.FTZ R182, R157, UR20, -R180.reuse ;  /* 0x000000149db67c23 */ /* 0x100fe200080108b4 */
[--C-:B------:R-:W-:Y:S01]  /*5120*/  FFMA.FTZ R157, R159, UR20, -R180.reuse ;  /* 0x000000149f9d7c23 */ /* 0x100fe200080108b4 */
[--C-:B------:R-:W-:Y:S01]  /*5130*/  FFMA.FTZ R159, R161, UR20, -R180.reuse ;  /* 0x00000014a19f7c23 */ /* 0x100fe200080108b4 */
[----:B------:R-:W-:Y:S01]  /*5140*/  MUFU.EX2 R21, R21 ;  /* 0x0000001500157308 */ /* 0x000fe20000000800 */
[----:B------:R-:W2:Y:S01]  /*5150*/  SHFL.BFLY PT, R5, R152, 0x1, 0x1f ;  /* 0x0c201f0098057f89 */ /* 0x000ea200000e0000 */
[----:B------:R-:W-:Y:S01]  /*5160*/  FFMA.FTZ R161, R165, UR20, -R180 ;  /* 0x00000014a5a17c23 */ /* 0x000fe200080108b4 */
[-C--:B------:R-:W-:Y:S01]  /*5170*/  FMUL.FTZ R57, R57, R13.reuse ;  /* 0x0000000d39397220 */ /* 0x080fe20000410000 */
[-C--:B------:R-:W-:Y:S01]  /*5180*/  FMUL.FTZ R60, R60, R13.reuse ;  /* 0x0000000d3c3c7220 */ /* 0x080fe20000410000 */
[-C--:B------:R-:W-:Y:S01]  /*5190*/  FMUL.FTZ R61, R61, R13.reuse ;  /* 0x0000000d3d3d7220 */ /* 0x080fe20000410000 */
[-C--:B------:R-:W-:Y:S01]  /*51a0*/  FMUL.FTZ R64, R64, R13.reuse ;  /* 0x0000000d40407220 */ /* 0x080fe20000410000 */
[-C--:B------:R-:W-:Y:S01]  /*51b0*/  FMUL.FTZ R65, R65, R13.reuse ;  /* 0x0000000d41417220 */ /* 0x080fe20000410000 */
[----:B------:R-:W-:Y:S01]  /*51c0*/  MUFU.EX2 R176, R176 ;  /* 0x000000b000b07308 */ /* 0x000fe20000000800 */
[-C--:B------:R-:W-:Y:S01]  /*51d0*/  FMUL.FTZ R68, R68, R13.reuse ;  /* 0x0000000d44447220 */ /* 0x080fe20000410000 */
[-C--:B------:R-:W-:Y:S01]  /*51e0*/  FMUL.FTZ R69, R69, R13.reuse ;  /* 0x0000000d45457220 */ /* 0x080fe20000410000 */
        /* <DEDUP_REMOVED lines=12> */
[----:B------:R-:W-:Y:S01]  /*52b0*/  FMUL.FTZ R93, R93, R13 ;  /* 0x0000000d5d5d7220 */ /* 0x000fe20000410000 */
[----:B------:R-:W-:Y:S01]  /*52c0*/  MUFU.EX2 R178, R178 ;  /* 0x000000b200b27308 */ /* 0x000fe20000000800 */
[----:B--2---:R-:W-:Y:S01]  /*52d0*/  FMNMX.FTZ R5, R152, R5, !PT ;  /* 0x0000000598057209 */ /* 0x004fe20007810000 */
[----:B------:R-:W-:-:S02]  /*52e0*/  IMAD.MOV R152, RZ, RZ, -R18 ;  /* 0x000000ffff987224 */ /* 0x000fc400078e0a12 */
[-C--:B------:R-:W-:Y:S01]  /*52f0*/  FMUL.FTZ R96, R96, R13.reuse ;  /* 0x0000000d60607220 */ /* 0x080fe20000410000 */
[-C--:B------:R-:W-:Y:S01]  /*5300*/  FMUL.FTZ R97, R97, R13.reuse ;  /* 0x0000000d61617220 */ /* 0x080fe20000410000 */
[----:B------:R-:W-:Y:S01]  /*5310*/  FMUL.FTZ R100, R100, R13 ;  /* 0x0000000d64647220 */ /* 0x000fe20000410000 */
[C---:B------:R-:W-:Y:S01]  /*5320*/  FADD.FTZ R8, -R5.reuse, R8 ;  /* 0x0000000805087221 */ /* 0x040fe20000010100 */
[----:B------:R-:W-:Y:S01]  /*5330*/  FMUL.FTZ R179, R5, UR20 ;  /* 0x0000001405b37c20 */ /* 0x000fe20008410000 */
[----:B------:R-:W-:Y:S01]  /*5340*/  ISETP.NE.AND P3, PT, R17, R152, PT ;  /* 0x000000981100720c */ /* 0x000fe20003f65270 */
[----:B------:R-:W-:Y:S01]  /*5350*/  MUFU.EX2 R155, R155 ;  /* 0x0000009b009b7308 */ /* 0x000fe20000000800 */
[----:B------:R-:W-:Y:S01]  /*5360*/  FMUL.FTZ R8, R8, UR20 ;  /* 0x0000001408087c20 */ /* 0x000fe20008410000 */
[--C-:B------:R-:W-:Y:S01]  /*5370*/  FFMA.FTZ R9, R9, UR20, -R179.reuse ;  /* 0x0000001409097c23 */ /* 0x100fe200080108b3 */
[--C-:B------:R-:W-:Y:S01]  /*5380*/  FFMA.FTZ R10, R10, UR20, -R179.reuse ;  /* 0x000000140a0a7c23 */ /* 0x100fe200080108b3 */
[--C-:B------:R-:W-:Y:S01]  /*5390*/  FFMA.FTZ R11, R11, UR20, -R179.reuse ;  /* 0x000000140b0b7c23 */ /* 0x100fe200080108b3 */
[--C-:B------:R-:W-:Y:S01]  /*53a0*/  FFMA.FTZ R12, R12, UR20, -R179.reuse ;  /* 0x000000140c0c7c23 */ /* 0x100fe200080108b3 */
[--C-:B------:R-:W-:Y:S01]  /*53b0*/  FFMA.FTZ R196, R172, UR20, -R179.reuse ;  /* 0x00000014acc47c23 */ /* 0x100fe200080108b3 */
[----:B------:R-:W-:Y:S01]  /*53c0*/  IMAD.U32 R172, RZ, RZ, UR23 ;  /* 0x00000017ffac7e24 */ /* 0x000fe2000f8e00ff */
[----:B------:R-:W-:Y:S01]  /*53d0*/  MUFU.EX2 R8, R8 ;  /* 0x0000000800087308 */ /* 0x000fe20000000800 */
[--C-:B------:R-:W-:Y:S01]  /*53e0*/  FFMA.FTZ R165, R156, UR20, -R179.reuse ;  /* 0x000000149ca57c23 */ /* 0x100fe200080108b3 */
[----:B------:R-:W-:Y:S01]  /*53f0*/  FFMA.FTZ R180, R158, UR20, -R179 ;  /* 0x000000149eb47c23 */ /* 0x000fe200080108b3 */
[----:B------:R-:W-:-:S02]  /*5400*/  @!P1 VIADD R152, R172, 0x28c40 ;  /* 0x00028c40ac989836 */ /* 0x000fc40000000000 */
[--C-:B------:R-:W-:Y:S01]  /*5410*/  FFMA.FTZ R194, R167, UR20, -R179.reuse ;  /* 0x00000014a7c27c23 */ /* 0x100fe200080108b3 */
[--C-:B------:R-:W-:Y:S01]  /*5420*/  FFMA.FTZ R167, R169, UR20, -R179.reuse ;  /* 0x00000014a9a77c23 */ /* 0x100fe200080108b3 */
[--C-:B------:R-:W-:Y:S01]  /*5430*/  FFMA.FTZ R169, R170, UR20, -R179.reuse ;  /* 0x00000014aaa97c23 */ /* 0x100fe200080108b3 */
[--C-:B------:R-:W-:Y:S01]  /*5440*/  FFMA.FTZ R170, R171, UR20, -R179.reuse ;  /* 0x00000014abaa7c23 */ /* 0x100fe200080108b3 */
[----:B------:R-:W2:Y:S01]  /*5450*/  MUFU.EX2 R9, R9 ;  /* 0x0000000900097308 */ /* 0x000ea20000000800 */
[----:B------:R-:W-:Y:S01]  /*5460*/  @!P1 PRMT R152, RZ, 0x654, R152 ;  /* 0x00000654ff989816 */ /* 0x000fe20000000098 */
[--C-:B------:R-:W-:Y:S01]  /*5470*/  FFMA.FTZ R177, R162, UR20, -R179.reuse ;  /* 0x00000014a2b17c23 */ /* 0x100fe200080108b3 */
[----:B-1----:R-:W-:Y:S01]  /*5480*/  FADD.FTZ R171, R15, R6 ;  /* 0x000000060fab7221 */ /* 0x002fe20000010000 */
[--C-:B------:R-:W-:Y:S01]  /*5490*/  FFMA.FTZ R192, R163, UR20, -R179.reuse ;  /* 0x00000014a3c07c23 */ /* 0x100fe200080108b3 */
[----:B------:R0:W-:Y:S01]  /*54a0*/  @!P1 SYNCS.ARRIVE.TRANS64.RED.A1T0 RZ, [R152+URZ], RZ ;  /* 0x000000ff98ff99a7 */ /* 0x0001e2000810043f */
[--C-:B------:R-:W-:Y:S01]  /*54b0*/  FFMA.FTZ R163, R166, UR20, -R179.reuse ;  /* 0x00000014a6a37c23 */ /* 0x100fe200080108b3 */
[----:B------:R-:W-:Y:S01]  /*54c0*/  @!P3 IMAD R154, R181, 0x40, R2 ;  /* 0x00000040b59ab824 */ /* 0x000fe200078e0202 */
[----:B------:R-:W1:Y:S01]  /*54d0*/  MUFU.EX2 R10, R10 ;  /* 0x0000000a000a7308 */ /* 0x000e620000000800 */
[--C-:B------:R-:W-:Y:S01]  /*54e0*/  FFMA.FTZ R173, R173, UR20, -R179.reuse ;  /* 0x00000014adad7c23 */ /* 0x100fe200080108b3 */
[----:B------:R-:W-:Y:S01]  /*54f0*/  FFMA.FTZ R174, R174, UR20, -R179 ;  /* 0x00000014aeae7c23 */ /* 0x000fe200080108b3 */
[-C--:B------:R-:W-:Y:S01]  /*5500*/  FMUL.FTZ R101, R101, R13.reuse ;  /* 0x0000000d65657220 */ /* 0x080fe20000410000 */
[----:B------:R-:W-:Y:S01]  /*5510*/  @!P3 LEA R154, R154, UR41, 0x2 ;  /* 0x000000299a9abc11 */ /* 0x000fe2000f8e10ff */
[----:B0-----:R-:W-:Y:S01]  /*5520*/  FADD.FTZ R152, R20, R171 ;  /* 0x000000ab14987221 */ /* 0x001fe20000010000 */
[-C--:B------:R-:W-:Y:S01]  /*5530*/  FMUL.FTZ R104, R104, R13.reuse ;  /* 0x0000000d68687220 */ /* 0x080fe20000410000 */
[----:B------:R-:W-:Y:S01]  /*5540*/  FMUL.FTZ R105, R105, R13 ;  /* 0x0000000d69697220 */ /* 0x000fe20000410000 */
[----:B------:R-:W0:Y:S01]  /*5550*/  MUFU.EX2 R11, R11 ;  /* 0x0000000b000b7308 */ /* 0x000e220000000800 */
[----:B--2---:R-:W-:Y:S01]  /*5560*/  FFMA.FTZ R3, R8, R3, R9 ;  /* 0x0000000308037223 */ /* 0x004fe20000010009 */
[----:B------:R-:W-:Y:S01]  /*5570*/  FADD.FTZ R171, R21, R152 ;  /* 0x0000009815ab7221 */ /* 0x000fe20000010000 */
[----:B------:R-:W-:Y:S01]  /*5580*/  @!P3 STS [R154+0x28800], R13 ;  /* 0x0288000d9a00b388 */ /* 0x000fe20000000800 */
[-C--:B------:R-:W-:Y:S01]  /*5590*/  FMUL.FTZ R108, R108, R13.reuse ;  /* 0x0000000d6c6c7220 */ /* 0x080fe20000410000 */
[-C--:B------:R-:W-:Y:S01]  /*55a0*/  FMUL.FTZ R109, R109, R13.reuse ;  /* 0x0000000d6d6d7220 */ /* 0x080fe20000410000 */
[----:B------:R-:W-:Y:S01]  /*55b0*/  FADD.FTZ R152, R176, R171 ;  /* 0x000000abb0987221 */ /* 0x000fe20000010000 */
[----:B------:R2:W-:Y:S01]  /*55c0*/  @!P3 STS [R154+0x28820], R8 ;  /* 0x028820089a00b388 */ /* 0x0005e20000000800 */
[----:B------:R-:W3:Y:S01]  /*55d0*/  MUFU.EX2 R12, R12 ;  /* 0x0000000c000c7308 */ /* 0x000ee20000000800 */
[----:B-1----:R-:W-:Y:S01]  /*55e0*/  FADD.FTZ R6, R10, R3 ;  /* 0x000000030a067221 */ /* 0x002fe20000010000 */
[----:B------:R-:W-:Y:S01]  /*55f0*/  FADD.FTZ R171, R153, R152 ;  /* 0x0000009899ab7221 */ /* 0x000fe20000010000 */
[-C--:B------:R-:W-:Y:S01]  /*5600*/  FMUL.FTZ R112, R112, R13.reuse ;  /* 0x0000000d70707220 */ /* 0x080fe20000410000 */
[-C--:B------:R-:W-:Y:S01]  /*5610*/  FMUL.FTZ R113, R113, R13.reuse ;  /* 0x0000000d71717220 */ /* 0x080fe20000410000 */
[-C--:B------:R-:W-:Y:S01]  /*5620*/  FMUL.FTZ R116, R116, R13.reuse ;  /* 0x0000000d74747220 */ /* 0x080fe20000410000 */
[----:B------:R-:W-:Y:S01]  /*5630*/  FADD.FTZ R152, R178, R171 ;  /* 0x000000abb2987221 */ /* 0x000fe20000010000 */
[-C--:B------:R-:W-:Y:S01]  /*5640*/  FMUL.FTZ R117, R117, R13.reuse ;  /* 0x0000000d75757220 */ /* 0x080fe20000410000 */
[----:B------:R-:W1:Y:S01]  /*5650*/  MUFU.EX2 R165, R165 ;  /* 0x000000a500a57308 */ /* 0x000e620000000800 */
[----:B0-----:R-:W-:Y:S01]  /*5660*/  FADD.FTZ R3, R11, R6 ;  /* 0x000000060b037221 */ /* 0x001fe20000010000 */
[----:B------:R-:W-:Y:S01]  /*5670*/  FADD.FTZ R171, R155, R152 ;  /* 0x000000989bab7221 */ /* 0x000fe20000010000 */
        /* <DEDUP_REMOVED lines=11> */
[-C--:B------:R-:W-:Y:S01]  /*5730*/  FMUL.FTZ R137, R137, R13.reuse ;  /* 0x0000000d89897220 */ /* 0x080fe20000410000 */
[-C--:B------:R-:W-:Y:S01]  /*5740*/  FMUL.FTZ R140, R140, R13.reuse ;  /* 0x0000000d8c8c7220 */ /* 0x080fe20000410000 */
[----:B------:R-:W3:Y:S01]  /*5750*/  MUFU.EX2 R177, R177 ;  /* 0x000000b100b17308 */ /* 0x000ee20000000800 */
[----:B-1----:R-:W-:Y:S01]  /*5760*/  FADD.FTZ R3, R165, R6 ;  /* 0x00000006a5037221 */ /* 0x002fe20000010000 */
[-C--:B------:R-:W-:Y:S01]  /*5770*/  FMUL.FTZ R141, R141, R13.reuse ;  /* 0x0000000d8d8d7220 */ /* 0x080fe20000410000 */
[-C--:B------:R-:W-:Y:S01]  /*5780*/  FMUL.FTZ R144, R144, R13.reuse ;  /* 0x0000000d90907220 */ /* 0x080fe20000410000 */
[-C--:B------:R-:W-:Y:S01]  /*5790*/  FMUL.FTZ R145, R145, R13.reuse ;  /* 0x0000000d91917220 */ /* 0x080fe20000410000 */
[-C--:B------:R-:W-:Y:S01]  /*57a0*/  FMUL.FTZ R148, R148, R13.reuse ;  /* 0x0000000d94947220 */ /* 0x080fe20000410000 */
[----:B------:R-:W-:Y:S01]  /*57b0*/  FMUL.FTZ R149, R149, R13 ;  /* 0x0000000d95957220 */ /* 0x000fe20000410000 */
[----:B------:R-:W-:Y:S01]  /*57c0*/  F2FP.F16.F32.PACK_AB R158, R178, R153 ;  /* 0x00000099b29e723e */ /* 0x000fe200000000ff */
[----:B------:R-:W1:Y:S01]  /*57d0*/  MUFU.EX2 R192, R192 ;  /* 0x000000c000c07308 */ /* 0x000e620000000800 */
[----:B0-----:R-:W-:Y:S01]  /*57e0*/  FADD.FTZ R6, R180, R3 ;  /* 0x00000003b4067221 */ /* 0x001fe20000010000 */
[----:B--2---:R-:W-:Y:S01]  /*57f0*/  F2FP.F16.F32.PACK_AB R154, R20, R15 ;  /* 0x0000000f149a723e */ /* 0x004fe200000000ff */
[-C--:B------:R-:W-:Y:S01]  /*5800*/  FMUL.FTZ R26, R26, R8.reuse ;  /* 0x000000081a1a7220 */ /* 0x080fe20000410000 */
[----:B------:R-:W-:Y:S01]  /*5810*/  F2FP.F16.F32.PACK_AB R153, R10, R9 ;  /* 0x000000090a99723e */ /* 0x000fe200000000ff */
[-C--:B------:R-:W-:Y:S01]  /*5820*/  FMUL.FTZ R27, R27, R8.reuse ;  /* 0x000000081b1b7220 */ /* 0x080fe20000410000 */
[----:B------:R-:W-:Y:S01]  /*5830*/  F2FP.F16.F32.PACK_AB R156, R176, R21 ;  /* 0x00000015b09c723e */ /* 0x000fe200000000ff */
        /* <DEDUP_REMOVED lines=9> */
[----:B------:R-:W2:Y:S01]  /*58d0*/  MUFU.EX2 R163, R163 ;  /* 0x000000a300a37308 */ /* 0x000ea20000000800 */
[----:B-1----:R-:W-:Y:S01]  /*58e0*/  FADD.FTZ R6, R192, R3 ;  /* 0x00000003c0067221 */ /* 0x002fe20000010000 */
[-C--:B------:R-:W-:Y:S01]  /*58f0*/  FMUL.FTZ R43, R43, R8.reuse ;  /* 0x000000082b2b7220 */ /* 0x080fe20000410000 */
[-C--:B------:R-:W-:Y:S01]  /*5900*/  FMUL.FTZ R46, R46, R8.reuse ;  /* 0x000000082e2e7220 */ /* 0x080fe20000410000 */
[-C--:B------:R-:W-:Y:S01]  /*5910*/  FMUL.FTZ R47, R47, R8.reuse ;  /* 0x000000082f2f7220 */ /* 0x080fe20000410000 */
[-C--:B------:R-:W-:Y:S01]  /*5920*/  FMUL.FTZ R50, R50, R8.reuse ;  /* 0x0000000832327220 */ /* 0x080fe20000410000 */
[-C--:B------:R-:W-:Y:S01]  /*5930*/  FMUL.FTZ R51, R51, R8.reuse ;  /* 0x0000000833337220 */ /* 0x080fe20000410000 */
[-C--:B------:R-:W-:Y:S01]  /*5940*/  FMUL.FTZ R54, R54, R8.reuse ;  /* 0x0000000836367220 */ /* 0x080fe20000410000 */
[----:B------:R-:W1:Y:S01]  /*5950*/  MUFU.EX2 R157, R157 ;  /* 0x0000009d009d7308 */ /* 0x000e620000000800 */
[C---:B0-----:R-:W-:Y:S01]  /*5960*/  FADD.FTZ R152, R182.reuse, R171 ;  /* 0x000000abb6987221 */ /* 0x041fe20000010000 */
[----:B------:R-:W-:Y:S01]  /*5970*/  F2FP.F16.F32.PACK_AB R160, R182, R155 ;  /* 0x0000009bb6a0723e */ /* 0x000fe200000000ff */
[-C--:B------:R-:W-:Y:S01]  /*5980*/  FMUL.FTZ R55, R55, R8.reuse ;  /* 0x0000000837377220 */ /* 0x080fe20000410000 */
[----:B------:R-:W-:Y:S01]  /*5990*/  F2FP.F16.F32.PACK_AB R155, R12, R11 ;  /* 0x0000000b0c9b723e */ /* 0x000fe200000000ff */
[-C--:B------:R-:W-:Y:S01]  /*59a0*/  FMUL.FTZ R58, R58, R8.reuse ;  /* 0x000000083a3a7220 */ /* 0x080fe20000410000 */
[-C--:B------:R-:W-:Y:S01]  /*59b0*/  FMUL.FTZ R59, R59, R8.reuse ;  /* 0x000000083b3b7220 */ /* 0x080fe20000410000 */
[-C--:B------:R-:W-:Y:S01]  /*59c0*/  FMUL.FTZ R62, R62, R8.reuse ;  /* 0x000000083e3e7220 */ /* 0x080fe20000410000 */
[----:B------:R-:W0:Y:S01]  /*59d0*/  MUFU.EX2 R194, R194 ;  /* 0x000000c200c27308 */ /* 0x000e220000000800 */
[----:B--2---:R-:W-:Y:S01]  /*59e0*/  FADD.FTZ R3, R163, R6 ;  /* 0x00000006a3037221 */ /* 0x004fe20000010000 */
[-C--:B------:R-:W-:Y:S01]  /*59f0*/  FMUL.FTZ R63, R63, R8.reuse ;  /* 0x000000083f3f7220 */ /* 0x080fe20000410000 */
[-C--:B------:R-:W-:Y:S01]  /*5a00*/  FMUL.FTZ R66, R66, R8.reuse ;  /* 0x0000000842427220 */ /* 0x080fe20000410000 */
[-C--:B------:R-:W-:Y:S01]  /*5a10*/  FMUL.FTZ R67, R67, R8.reuse ;  /* 0x0000000843437220 */ /* 0x080fe20000410000 */
[-C--:B------:R-:W-:Y:S01]  /*5a20*/  FMUL.FTZ R70, R70, R8.reuse ;  /* 0x0000000846467220 */ /* 0x080fe20000410000 */
[-C--:B------:R-:W-:Y:S01]  /*5a30*/  FMUL.FTZ R71, R71, R8.reuse ;  /* 0x0000000847477220 */ /* 0x080fe20000410000 */
[----:B------:R-:W-:Y:S01]  /*5a40*/  FMUL.FTZ R74, R74, R8 ;  /* 0x000000084a4a7220 */ /* 0x000fe20000410000 */
[----:B------:R-:W2:Y:S01]  /*5a50*/  MUFU.EX2 R190, R190 ;  /* 0x000000be00be7308 */ /* 0x000ea20000000800 */
[----:B-1----:R-:W-:Y:S01]  /*5a60*/  FADD.FTZ R171, R157, R152 ;  /* 0x000000989dab7221 */ /* 0x002fe20000010000 */
[----:B------:R-:W-:Y:S01]  /*5a70*/  F2FP.F16.F32.PACK_AB R152, R175, R14 ;  /* 0x0000000eaf98723e */ /* 0x000fe200000000ff */
[----:B------:R-:W-:Y:S01]  /*5a80*/  BAR.SYNC.DEFER_BLOCKING 0xf, 0x100 ;  /* 0x03c4000000007b1d */ /* 0x000fe20000010000 */
[-C--:B------:R-:W-:Y:S01]  /*5a90*/  FMUL.FTZ R75, R75, R8.reuse ;  /* 0x000000084b4b7220 */ /* 0x080fe20000410000 */
[-C--:B------:R-:W-:Y:S01]  /*5aa0*/  FMUL.FTZ R78, R78, R8.reuse ;  /* 0x000000084e4e7220 */ /* 0x080fe20000410000 */
[-C--:B------:R-:W-:Y:S01]  /*5ab0*/  FMUL.FTZ R79, R79, R8.reuse ;  /* 0x000000084f4f7220 */ /* 0x080fe20000410000 */
[-C--:B------:R-:W-:Y:S01]  /*5ac0*/  FMUL.FTZ R82, R82, R8.reuse ;  /* 0x0000000852527220 */ /* 0x080fe20000410000 */
[-C--:B------:R-:W-:Y:S01]  /*5ad0*/  FMUL.FTZ R83, R83, R8.reuse ;  /* 0x0000000853537220 */ /* 0x080fe20000410000 */
[----:B------:R-:W1:Y:S01]  /*5ae0*/  MUFU.EX2 R167, R167 ;  /* 0x000000a700a77308 */ /* 0x000e620000000800 */
[----:B0-----:R-:W-:Y:S01]  /*5af0*/  FADD.FTZ R6, R194, R3 ;  /* 0x00000003c2067221 */ /* 0x001fe20000010000 */
[-C--:B------:R-:W-:Y:S01]  /*5b00*/  FMUL.FTZ R86, R86, R8.reuse ;  /* 0x0000000856567220 */ /* 0x080fe20000410000 */
[-C--:B------:R-:W-:Y:S01]  /*5b10*/  FMUL.FTZ R87, R87, R8.reuse ;  /* 0x0000000857577220 */ /* 0x080fe20000410000 */
[-C--:B------:R-:W-:Y:S01]  /*5b20*/  FMUL.FTZ R90, R90, R8.reuse ;  /* 0x000000085a5a7220 */ /* 0x080fe20000410000 */
[-C--:B------:R-:W-:Y:S01]  /*5b30*/  FMUL.FTZ R91, R91, R8.reuse ;  /* 0x000000085b5b7220 */ /* 0x080fe20000410000 */
[-C--:B------:R-:W-:Y:S01]  /*5b40*/  FMUL.FTZ R94, R94, R8.reuse ;  /* 0x000000085e5e7220 */ /* 0x080fe20000410000 */
[-C--:B------:R-:W-:Y:S01]  /*5b50*/  FMUL.FTZ R95, R95, R8.reuse ;  /* 0x000000085f5f7220 */ /* 0x080fe20000410000 */
[----:B------:R-:W0:Y:S01]  /*5b60*/  MUFU.EX2 R159, R159 ;  /* 0x0000009f009f7308 */ /* 0x000e220000000800 */
[C---:B--2---:R-:W-:Y:S01]  /*5b70*/  FADD.FTZ R14, R190.reuse, R171 ;  /* 0x000000abbe0e7221 */ /* 0x044fe20000010000 */
[----:B------:R-:W-:Y:S01]  /*5b80*/  F2FP.F16.F32.PACK_AB R162, R190, R157 ;  /* 0x0000009dbea2723e */ /* 0x000fe200000000ff */
[-C--:B------:R-:W-:Y:S01]  /*5b90*/  FMUL.FTZ R98, R98, R8.reuse ;  /* 0x0000000862627220 */ /* 0x080fe20000410000 */
[----:B------:R-:W-:Y:S01]  /*5ba0*/  F2FP.F16.F32.PACK_AB R157, R180, R165 ;  /* 0x000000a5b49d723e */ /* 0x000fe200000000ff */
[-C--:B------:R-:W-:Y:S01]  /*5bb0*/  FMUL.FTZ R99, R99, R8.reuse ;  /* 0x0000000863637220 */ /* 0x080fe20000410000 */
[-C--:B------:R-:W-:Y:S01]  /*5bc0*/  FMUL.FTZ R102, R102, R8.reuse ;  /* 0x0000000866667220 */ /* 0x080fe20000410000 */
[-C--:B------:R-:W-:Y:S01]  /*5bd0*/  FMUL.FTZ R103, R103, R8.reuse ;  /* 0x0000000867677220 */ /* 0x080fe20000410000 */
[----:B------:R-:W2:Y:S01]  /*5be0*/  MUFU.EX2 R196, R196 ;  /* 0x000000c400c47308 */ /* 0x000ea20000000800 */
[----:B-1----:R-:W-:Y:S01]  /*5bf0*/  FADD.FTZ R3, R167, R6 ;  /* 0x00000006a7037221 */ /* 0x002fe20000010000 */
[----:B------:R1:W-:Y:S01]  /*5c00*/  STSM.16.M88.4 [R22+0x26800], R152 ;  /* 0x0268009816007844 */ /* 0x0003e20000000200 */
[-C--:B------:R-:W-:Y:S01]  /*5c10*/  FMUL.FTZ R106, R106, R8.reuse ;  /* 0x000000086a6a7220 */ /* 0x080fe20000410000 */
[-C--:B------:R-:W-:Y:S01]  /*5c20*/  FMUL.FTZ R107, R107, R8.reuse ;  /* 0x000000086b6b7220 */ /* 0x080fe20000410000 */
[-C--:B------:R-:W-:Y:S01]  /*5c30*/  FMUL.FTZ R110, R110, R8.reuse ;  /* 0x000000086e6e7220 */ /* 0x080fe20000410000 */
[-C--:B------:R-:W-:Y:S01]  /*5c40*/  FMUL.FTZ R111, R111, R8.reuse ;  /* 0x000000086f6f7220 */ /* 0x080fe20000410000 */
[-C--:B------:R-:W-:Y:S01]  /*5c50*/  FMUL.FTZ R114, R114, R8.reuse ;  /* 0x0000000872727220 */ /* 0x080fe20000410000 */
[----:B------:R-:W3:Y:S01]  /*5c60*/  MUFU.EX2 R164, R164 ;  /* 0x000000a400a47308 */ /* 0x000ee20000000800 */
        /* <DEDUP_REMOVED lines=14> */
[-C--:B------:R-:W-:Y:S01]  /*5d50*/  FMUL.FTZ R138, R138, R8.reuse ;  /* 0x000000088a8a7220 */ /* 0x080fe20000410000 */
[----:B------:R-:W2:Y:S01]  /*5d60*/  MUFU.EX2 R161, R161 ;  /* 0x000000a100a17308 */ /* 0x000ea20000000800 */
[C---:B---3--:R-:W-:Y:S01]  /*5d70*/  FADD.FTZ R14, R164.reuse, R13 ;  /* 0x0000000da40e7221 */ /* 0x048fe20000010000 */
[----:B------:R-:W-:Y:S01]  /*5d80*/  F2FP.F16.F32.PACK_AB R164, R164, R159 ;  /* 0x0000009fa4a4723e */ /* 0x000fe200000000ff */
[-C--:B------:R-:W-:Y:S01]  /*5d90*/  FMUL.FTZ R139, R139, R8.reuse ;  /* 0x000000088b8b7220 */ /* 0x080fe20000410000 */
[----:B------:R-:W-:Y:S01]  /*5da0*/  F2FP.F16.F32.PACK_AB R159, R192, R177 ;  /* 0x000000b1c09f723e */ /* 0x000fe200000000ff */
[-C--:B------:R-:W-:Y:S01]  /*5db0*/  FMUL.FTZ R142, R142, R8.reuse ;  /* 0x000000088e8e7220 */ /* 0x080fe20000410000 */
[-C--:B------:R-:W-:Y:S01]  /*5dc0*/  FMUL.FTZ R143, R143, R8.reuse ;  /* 0x000000088f8f7220 */ /* 0x080fe20000410000 */
[-C--:B------:R-:W-:Y:S01]  /*5dd0*/  FMUL.FTZ R146, R146, R8.reuse ;  /* 0x0000000892927220 */ /* 0x080fe20000410000 */
[----:B------:R-:W3:Y:S01]  /*5de0*/  MUFU.EX2 R168, R168 ;  /* 0x000000a800a87308 */ /* 0x000ee20000000800 */
[----:B0-----:R-:W-:Y:S01]  /*5df0*/  FADD.FTZ R3, R169, R6 ;  /* 0x00000006a9037221 */ /* 0x001fe20000010000 */
[----:B------:R1:W-:Y:S01]  /*5e00*/  STSM.16.M88.4 [R19], R156 ;  /* 0x0000009c13007844 */ /* 0x0003e20000000200 */
[-C--:B------:R-:W-:Y:S01]  /*5e10*/  FMUL.FTZ R147, R147, R8.reuse ;  /* 0x0000000893937220 */ /* 0x080fe20000410000 */
[-C--:B------:R-:W-:Y:S01]  /*5e20*/  FMUL.FTZ R150, R150, R8.reuse ;  /* 0x0000000896967220 */ /* 0x080fe20000410000 */
[----:B------:R-:W-:-:S03]  /*5e30*/  FMUL.FTZ R151, R151, R8 ;  /* 0x0000000897977220 */ /* 0x000fc60000410000 */
[----:B------:R-:W0:Y:S01]  /*5e40*/  MUFU.EX2 R170, R170 ;  /* 0x000000aa00aa7308 */ /* 0x000e220000000800 */
[----:B--2---:R-:W-:-:S07]  /*5e50*/  FADD.FTZ R13, R161, R14 ;  /* 0x0000000ea10d7221 */ /* 0x004fce0000010000 */
[----:B------:R-:W2:Y:S01]  /*5e60*/  MUFU.EX2 R173, R173 ;  /* 0x000000ad00ad7308 */ /* 0x000ea20000000800 */
[C---:B---3--:R-:W-:Y:S01]  /*5e70*/  F2FP.F16.F32.PACK_AB R166, R168.reuse, R161 ;  /* 0x000000a1a8a6723e */ /* 0x048fe200000000ff */
[----:B------:R-:W-:Y:S01]  /*5e80*/  FADD.FTZ R6, R168, R13 ;  /* 0x0000000da8067221 */ /* 0x000fe20000010000 */
[----:B------:R-:W-:Y:S02]  /*5e90*/  F2FP.F16.F32.PACK_AB R161, R194, R163 ;  /* 0x000000a3c2a1723e */ /* 0x000fe400000000ff */
[----:B------:R-:W-:-:S03]  /*5ea0*/  F2FP.F16.F32.PACK_AB R163, R196, R167 ;  /* 0x000000a7c4a3723e */ /* 0x000fc600000000ff */
[----:B------:R-:W3:Y:S01]  /*5eb0*/  MUFU.EX2 R174, R174 ;  /* 0x000000ae00ae7308 */ /* 0x000ee20000000800 */
[C---:B0-----:R-:W-:Y:S01]  /*5ec0*/  FADD.FTZ R10, R170.reuse, R3 ;  /* 0x00000003aa0a7221 */ /* 0x041fe20000010000 */
[----:B------:R-:W-:Y:S01]  /*5ed0*/  F2FP.F16.F32.PACK_AB R165, R170, R169 ;  /* 0x000000a9aaa5723e */ /* 0x000fe200000000ff */
[----:B------:R1:W-:Y:S02]  /*5ee0*/  STSM.16.M88.4 [R184], R160 ;  /* 0x000000a0b8007844 */ /* 0x0003e40000000200 */
[----:B--2---:R-:W-:Y:S01]  /*5ef0*/  FADD.FTZ R3, R173, R10 ;  /* 0x0000000aad037221 */ /* 0x004fe20000010000 */
[----:B---3--:R-:W-:-:S03]  /*5f00*/  F2FP.F16.F32.PACK_AB R167, R174, R173 ;  /* 0x000000adaea7723e */ /* 0x008fc600000000ff */
[----:B------:R-:W-:Y:S02]  /*5f10*/  FADD.FTZ R3, R174, R3 ;  /* 0x00000003ae037221 */ /* 0x000fe40000010000 */
[----:B------:R1:W-:Y:S01]  /*5f20*/  STSM.16.M88.4 [R23], R164 ;  /* 0x000000a417007844 */ /* 0x0003e20000000200 */
[----:B------:R-:W-:Y:S05]  /*5f30*/  @!P0 BRA `(.L_x_34) ;  /* 0x0000000000048947 */ /* 0x000fea0003800000 */
[----:B------:R-:W-:Y:S01]  /*5f40*/  BPT.TRAP 0x1 ;  /* 0x000000040000795c */ /* 0x000fe20000300000 */
.L_x_34:
[----:B------:R0:W2:Y:S01]  /*5f50*/  SYNCS.PHASECHK.TRANS64.TRYWAIT P3, [UR23+0x28c50], R7 ;  /* 0x028c5007ff0075a7 */ /* 0x0000a20008060157 */
[----:B------:R-:W-:Y:S05]  /*5f60*/  @!P0 BRA `(.L_x_35) ;  /* 0x0000000000048947 */ /* 0x000fea0003800000 */
[----:B------:R-:W-:Y:S01]  /*5f70*/  BPT.TRAP 0x1 ;  /* 0x000000040000795c */ /* 0x000fe20000300000 */
.L_x_35:
[----:B--2---:R-:W-:Y:S05]  /*5f80*/  @P3 BRA `(.L_x_36) ;  /* 0x0000000000083947 */ /* 0x004fea0003800000 */
[----:B------:R-:W2:Y:S02]  /*5f90*/  SYNCS.PHASECHK.TRANS64.TRYWAIT P3, [UR23+0x28c50], R7 ;  /* 0x028c5007ff0075a7 */ /* 0x000ea40008060157 */
[----:B--2---:R-:W-:Y:S05]  /*5fa0*/  @!P3 BRA `(.L_x_37) ;  /* 0x0000007800dcb947 */ /* 0x004fea0003800000 */
.L_x_36:
[----:B------:R-:W-:Y:S01]  /*5fb0*/  ULEA UR10, UR39, UR51, 0xc ;  /* 0x00000033270a7291 */ /* 0x000fe2000f8e603f */
[----:B------:R-:W-:Y:S01]  /*5fc0*/  WARPGROUP.ARRIVE ;  /* 0x00000000000079c5 */ /* 0x000fe20000000000 */
[----:B------:R-:W-:Y:S01]  /*5fd0*/  UMOV UR7, 0x40000040 ;  /* 0x4000004000077882 */ /* 0x000fe20000000000 */
[----:B--2---:R-:W-:Y:S01]  /*5fe0*/  @!P1 VIADD R172, R172, 0x28c60 ;  /* 0x00028c60acac9836 */ /* 0x004fe20000000000 */
[----:B------:R-:W-:Y:S01]  /*5ff0*/  UMOV UR21, UR39 ;  /* 0x0000002700157c82 */ /* 0x000fe20008000000 */
[----:B------:R-:W-:Y:S02]  /*6000*/  IMAD.MOV.U32 R8, RZ, RZ, R5 ;  /* 0x000000ffff087224 */ /* 0x000fe400078e0005 */
[----:B------:R-:W-:Y:S01]  /*6010*/  UMOV UR6, UR10 ;  /* 0x0000000a00067c82 */ /* 0x000fe20008000000 */
[----:B------:R-:W-:Y:S01]  /*6020*/  @!P1 PRMT R172, RZ, 0x654, R172 ;  /* 0x00000654ffac9816 */ /* 0x000fe200000000ac */
[----:B------:R-:W-:Y:S01]  /*6030*/  HGMMA.64x256x16.F32 R24, R152, gdesc[UR4].tnspB, R24, gsb0 ;  /* 0x43e0000498187df0 */ /* 0x000fe20008000818 */
[----:B------:R-:W-:Y:S01]  /*6040*/  UIADD3 UR6, UR10, 0x80, URZ ;  /* 0x000000800a067890 */ /* 0x000fe2000fffe03f */
[----:B------:R-:W-:Y:S01]  /*6050*/  IMAD.MOV.U32 R13, RZ, RZ, R4 ;  /* 0x000000ffff0d7224 */ /* 0x000fe200078e0004 */
[----:B------:R-:W-:Y:S01]  /*6060*/  UMOV UR7, 0x40000040 ;  /* 0x4000004000077882 */ /* 0x000fe20000000000 */
[----:B------:R-:W-:-:S02]  /*6070*/  WARPGROUP.DEPBAR.LE gsb0, 0x0 ;  /* 0x00008000000079c5 */ /* 0x000fc40000010000 */
[----:B------:R-:W-:-:S15]  /*6080*/  WARPGROUP.ARRIVE ;  /* 0x00000000000079c5 */ /* 0x000fde0000000000 */
[----:B------:R-:W-:-:S07]  /*6090*/  NOP ;  /* 0x0000000000007918 */ /* 0x000fce0000000000 */
        /* <DEDUP_REMOVED lines=19> */
[----:B--2---:R-:W2:Y:S02]  /*61d0*/  FENCE.VIEW.ASYNC.S ;  /* 0x00000000000073c6 */ /* 0x004ea40000000000 */
[----:B--2---:R-:W-:Y:S01]  /*61e0*/  NOP ;  /* 0x0000000000007918 */ /* 0x004fe20000000000 */
[----:B------:R-:W-:Y:S06]  /*61f0*/  BAR.ARV 0xe, 0x100 ;  /* 0x0384000000007b1d */ /* 0x000fec0000002000 */
[----:B------:R2:W-:Y:S01]  /*6200*/  @!P1 SYNCS.ARRIVE.TRANS64.RED.A1T0 RZ, [R172+URZ], RZ ;  /* 0x000000ffacff99a7 */ /* 0x0005e2000810043f */
[----:B------:R-:W-:Y:S05]  /*6210*/  @P2 BRA `(.L_x_38) ;  /* 0xffffffe000d02947 */ /* 0x000fea000383ffff */
.L_x_29:
[----:B01----:R-:W0:Y:S01]  /*6220*/  SHFL.BFLY PT, R7, R6, 0x2, 0x1f ;  /* 0x0c401f0006077f89 */ /* 0x003e2200000e0000 */
[----:B------:R-:W-:Y:S01]  /*6230*/  IMAD.MOV.U32 R10, RZ, RZ, RZ ;  /* 0x000000ffff0a7224 */ /* 0x000fe200078e00ff */
[----:B------:R-:W-:Y:S01]  /*6240*/  UIADD3 UR36, UR36, 0x1, URZ ;  /* 0x0000000124247890 */ /* 0x000fe2000fffe03f */
[----:B------:R-:W-:Y:S01]  /*6250*/  IMAD.U32 R14, RZ, RZ, UR20 ;  /* 0x00000014ff0e7e24 */ /* 0x000fe2000f8e00ff */
[----:B------:R-:W1:Y:S01]  /*6260*/  SHFL.BFLY PT, R8, R3, 0x2, 0x1f ;  /* 0x0c401f0003087f89 */ /* 0x000e6200000e0000 */
[----:B------:R-:W-:Y:S08]  /*6270*/  BAR.ARV 0x8, 0x100 ;  /* 0x0204000000007b1d */ /* 0x000ff00000002000 */
[----:B------:R-:W-:Y:S01]  /*6280*/  BAR.SYNC.DEFER_BLOCKING 0xf, 0x100 ;  /* 0x03c4000000007b1d */ /* 0x000fe20000010000 */
[----:B0-----:R-:W-:Y:S01]  /*6290*/  FADD.FTZ R7, R7, R6 ;  /* 0x0000000607077221 */ /* 0x001fe20000010000 */
[----:B------:R-:W-:-:S02]  /*62a0*/  IMAD.MOV.U32 R6, RZ, RZ, RZ ;  /* 0x000000ffff067224 */ /* 0x000fc400078e00ff */
[----:B-1----:R-:W-:Y:S02]  /*62b0*/  FADD.FTZ R8, R8, R3 ;  /* 0x0000000308087221 */ /* 0x002fe40000010000 */
[----:B------:R-:W0:Y:S01]  /*62c0*/  SHFL.BFLY PT, R0, R7, 0x1, 0x1f ;  /* 0x0c201f0007007f89 */ /* 0x000e2200000e0000 */
[----:B------:R-:W-:Y:S01]  /*62d0*/  IMAD.U32 R3, RZ, RZ, UR39 ;  /* 0x00000027ff037e24 */ /* 0x000fe2000f8e00ff */
[----:B------:R-:W-:Y:S02]  /*62e0*/  UIADD3 UR39, UR39, 0x1, URZ ;  /* 0x0000000127277890 */ /* 0x000fe4000fffe03f */
[----:B------:R-:W1:Y:S02]  /*62f0*/  SHFL.BFLY PT, R9, R8, 0x1, 0x1f ;  /* 0x0c201f0008097f89 */ /* 0x000e6400000e0000 */
[----:B------:R-:W-:-:S04]  /*6300*/  UISETP.NE.AND UP0, UPT, UR39, 0x2, UPT ;  /* 0x000000022700788c */ /* 0x000fc8000bf05270 */
[----:B------:R-:W-:Y:S02]  /*6310*/  USEL UR4, URZ, 0x1, UP0 ;  /* 0x000000013f047887 */ /* 0x000fe40008000000 */
[----:B------:R-:W-:Y:S02]  /*6320*/  USEL UR39, UR39, URZ, UP0 ;  /* 0x0000003f27277287 */ /* 0x000fe40008000000 */
[----:B------:R-:W-:Y:S01]  /*6330*/  ULOP3.LUT UR38, UR38, UR4, URZ, 0x3c, !UPT ;  /* 0x0000000426267292 */ /* 0x000fe2000f8e3c3f */
[----:B0-----:R-:W-:Y:S01]  /*6340*/  FADD.FTZ R12, R7, R0 ;  /* 0x00000000070c7221 */ /* 0x001fe20000010000 */
[----:B------:R-:W-:Y:S02]  /*6350*/  IMAD.MOV R0, RZ, RZ, -R18 ;  /* 0x000000ffff007224 */ /* 0x000fe400078e0a12 */
[----:B-1----:R-:W-:Y:S02]  /*6360*/  FADD.FTZ R13, R8, R9 ;  /* 0x00000009080d7221 */ /* 0x002fe40000010000 */
[----:B------:R-:W-:Y:S01]  /*6370*/  FSETP.NE.FTZ.AND P0, PT, R12, RZ, PT ;  /* 0x000000ff0c00720b */ /* 0x000fe20003f15000 */
[----:B------:R-:W-:Y:S01]  /*6380*/  IMAD.U32 R9, RZ, RZ, UR20 ;  /* 0x00000014ff097e24 */ /* 0x000fe2000f8e00ff */
[----:B------:R-:W-:-:S02]  /*6390*/  ISETP.NE.AND P2, PT, R17, R0, PT ;  /* 0x000000001100720c */ /* 0x000fc40003f45270 */
[----:B------:R-:W-:-:S09]  /*63a0*/  FSETP.NE.FTZ.AND P1, PT, R13, RZ, PT ;  /* 0x000000ff0d00720b */ /* 0x000fd20003f35000 */
[----:B------:R-:W0:Y:S01]  /*63b0*/  @P0 MUFU.RCP R10, R12 ;  /* 0x0000000c000a0308 */ /* 0x000e220000001000 */
[----:B------:R-:W-:Y:S01]  /*63c0*/  @P0 FMUL.FTZ R9, R9, 0.69314718246459960938 ;  /* 0x3f31721809090820 */ /* 0x000fe20000410000 */
[----:B------:R-:W-:Y:S02]  /*63d0*/  @!P2 IMAD R0, R3, 0x40, R2 ;  /* 0x000000400300a824 */ /* 0x000fe400078e0202 */
[----:B------:R-:W-:-:S03]  /*63e0*/  IMAD.MOV.U32 R3, RZ, RZ, -0x800000 ;  /* 0xff800000ff037424 */ /* 0x000fc600078e00ff */
[----:B------:R-:W-:Y:S01]  /*63f0*/  @!P2 LEA R11, R0, UR41, 0x2 ;  /* 0x00000029000bac11 */ /* 0x000fe2000f8e10ff */
[----:B------:R-:W-:Y:S01]  /*6400*/  @P1 MUFU.RCP R6, R13 ;  /* 0x0000000d00061308 */ /* 0x000fe20000001000 */
[----:B------:R-:W-:-:S07]  /*6410*/  IMAD.MOV.U32 R0, RZ, RZ, -0x800000 ;  /* 0xff800000ff007424 */ /* 0x000fce00078e00ff */
[----:B------:R-:W1:Y:S01]  /*6420*/  @P0 MUFU.LG2 R8, R12 ;  /* 0x0000000c00080308 */ /* 0x000e620000000c00 */
        /* <DEDUP_REMOVED lines=64> */
[----:B------:R0:W-:Y:S01]  /*6830*/  @!P2 STS [R11+0x28800], R10 ;  /* 0x0288000a0b00a388 */ /* 0x0001e20000000800 */
[----:B-1----:R-:W-:Y:S01]  /*6840*/  @P0 FMUL.FTZ R8, R8, 0.69314718246459960938 ;  /* 0x3f31721808080820 */ /* 0x002fe20000410000 */
[-C--:B------:R-:W-:Y:S01]  /*6850*/  FMUL.FTZ R26, R26, R6.reuse ;  /* 0x000000061a1a7220 */ /* 0x080fe20000410000 */
[-C--:B------:R-:W-:Y:S01]  /*6860*/  FMUL.FTZ R27, R27, R6.reuse ;  /* 0x000000061b1b7220 */ /* 0x080fe20000410000 */
[----:B------:R1:W-:Y:S01]  /*6870*/  @!P2 STS [R11+0x28820], R6 ;  /* 0x028820060b00a388 */ /* 0x0003e20000000800 */
[-C--:B------:R-:W-:Y:S01]  /*6880*/  FMUL.FTZ R30, R30, R6.reuse ;  /* 0x000000061e1e7220 */ /* 0x080fe20000410000 */
[-C--:B------:R-:W-:Y:S01]  /*6890*/  FMUL.FTZ R31, R31, R6.reuse ;  /* 0x000000061f1f7220 */ /* 0x080fe20000410000 */
[-C--:B------:R-:W-:Y:S01]  /*68a0*/  FMUL.FTZ R34, R34, R6.reuse ;  /* 0x0000000622227220 */ /* 0x080fe20000410000 */
[-C--:B------:R-:W-:Y:S01]  /*68b0*/  FMUL.FTZ R35, R35, R6.reuse ;  /* 0x0000000623237220 */ /* 0x080fe20000410000 */
[-C--:B------:R-:W-:Y:S01]  /*68c0*/  FMUL.FTZ R38, R38, R6.reuse ;  /* 0x0000000626267220 */ /* 0x080fe20000410000 */
[----:B0-----:R-:W0:Y:S01]  /*68d0*/  @P1 MUFU.LG2 R10, R13 ;  /* 0x0000000d000a1308 */ /* 0x001e220000000c00 */
[-C--:B------:R-:W-:Y:S01]  /*68e0*/  FMUL.FTZ R39, R39, R6.reuse ;  /* 0x0000000627277220 */ /* 0x080fe20000410000 */
[-C--:B------:R-:W-:Y:S01]  /*68f0*/  FMUL.FTZ R42, R42, R6.reuse ;  /* 0x000000062a2a7220 */ /* 0x080fe20000410000 */
[-C--:B------:R-:W-:Y:S01]  /*6900*/  FMUL.FTZ R43, R43, R6.reuse ;  /* 0x000000062b2b7220 */ /* 0x080fe20000410000 */
[----:B-1----:R-:W-:Y:S01]  /*6910*/  @P1 FMUL.FTZ R11, R14, 0.69314718246459960938 ;  /* 0x3f3172180e0b1820 */ /* 0x002fe20000410000 */
        /* <DEDUP_REMOVED lines=12> */
[----:B0-----:R-:W-:Y:S01]  /*69e0*/  @P1 FMUL.FTZ R10, R10, 0.69314718246459960938 ;  /* 0x3f3172180a0a1820 */ /* 0x001fe20000410000 */
        /* <DEDUP_REMOVED lines=42> */
[----:B------:R-:W-:Y:S01]  /*6c90*/  @P0 FFMA.FTZ R3, R9, R4, R8 ;  /* 0x0000000409030223 */ /* 0x000fe20000010008 */
[----:B------:R-:W-:Y:S01]  /*6ca0*/  @P1 FFMA.FTZ R0, R11, R5, R10 ;  /* 0x000000050b001223 */ /* 0x000fe2000001000a */
[----:B------:R-:W-:Y:S06]  /*6cb0*/  BAR.ARV 0xe, 0x100 ;  /* 0x0384000000007b1d */ /* 0x000fec0000002000 */
.L_x_18:
[----:B------:R-:W0:Y:S01]  /*6cc0*/  S2UR UR6, SR_SWINHI ;  /* 0x00000000000679c3 */ /* 0x000e220000002f00 */
[----:B------:R-:W1:Y:S01]  /*6cd0*/  SHFL.IDX PT, R6, R210, RZ, 0x1f ;  /* 0x00001fffd2067589 */ /* 0x000e6200000e0000 */
[----:B------:R-:W-:Y:S01]  /*6ce0*/  IMAD R9, R211, 0x40, R16 ;  /* 0x00000040d3097824 */ /* 0x000fe200078e0210 */
[----:B------:R-:W-:Y:S01]  /*6cf0*/  F2FP.F16.F32.PACK_AB R96, R97, R96 ;  /* 0x000000606160723e */ /* 0x000fe200000000ff */
[----:B------:R-:W-:Y:S01]  /*6d00*/  ULDC UR7, c[0x0][0xc44] ;  /* 0x0003110000077ab9 */ /* 0x000fe20000000800 */
[----:B------:R-:W-:Y:S01]  /*6d10*/  F2FP.F16.F32.PACK_AB R97, R99, R98 ;  /* 0x000000626361723e */ /* 0x000fe200000000ff */
[----:B------:R-:W-:Y:S01]  /*6d20*/  USHF.R.S32.HI UR11, URZ, 0x1f, UR45 ;  /* 0x0000001f3f0b7899 */ /* 0x000fe2000801142d */
[----:B------:R-:W-:Y:S02]  /*6d30*/  F2FP.F16.F32.PACK_AB R104, R105, R104 ;  /* 0x000000686968723e */ /* 0x000fe400000000ff */
[----:B------:R-:W-:Y:S02]  /*6d40*/  F2FP.F16.F32.PACK_AB R98, R101, R100 ;  /* 0x000000646562723e */ /* 0x000fe400000000ff */
[----:B------:R-:W-:-:S02]  /*6d50*/  F2FP.F16.F32.PACK_AB R99, R103, R102 ;  /* 0x000000666763723e */ /* 0x000fc400000000ff */
[----:B------:R-:W-:Y:S02]  /*6d60*/  F2FP.F16.F32.PACK_AB R105, R107, R106 ;  /* 0x0000006a6b69723e */ /* 0x000fe400000000ff */
[----:B------:R-:W-:Y:S02]  /*6d70*/  F2FP.F16.F32.PACK_AB R106, R109, R108 ;  /* 0x0000006c6d6a723e */ /* 0x000fe400000000ff */
[----:B------:R-:W-:Y:S02]  /*6d80*/  F2FP.F16.F32.PACK_AB R107, R152, R92 ;  /* 0x0000005c986b723e */ /* 0x000fe400000000ff */
[----:B------:R-:W-:Y:S02]  /*6d90*/  F2FP.F16.F32.PACK_AB R112, R113, R112 ;  /* 0x000000707170723e */ /* 0x000fe400000000ff */
[----:B------:R-:W-:Y:S02]  /*6da0*/  F2FP.F16.F32.PACK_AB R113, R155, R153 ;  /* 0x000000999b71723e */ /* 0x000fe400000000ff */
[----:B------:R-:W-:Y:S01]  /*6db0*/  F2FP.F16.F32.PACK_AB R120, R121, R120 ;  /* 0x000000787978723e */ /* 0x000fe200000000ff */
[----:B------:R-:W-:Y:S01]  /*6dc0*/  UMOV UR4, UR41 ;  /* 0x0000002900047c82 */ /* 0x000fe20008000000 */
[----:B0-----:R-:W-:Y:S01]  /*6dd0*/  UMOV UR5, UR6 ;  /* 0x0000000600057c82 */ /* 0x001fe20008000000 */
[----:B------:R-:W-:Y:S01]  /*6de0*/  BAR.SYNC.DEFER_BLOCKING 0x1, 0x100 ;  /* 0x0044000000007b1d */ /* 0x000fe20000010000 */
[----:B------:R-:W-:Y:S01]  /*6df0*/  IMAD.U32 R110, RZ, RZ, UR4 ;  /* 0x00000004ff6e7e24 */ /* 0x000fe2000f8e00ff */
[----:B-1----:R-:W-:Y:S01]  /*6e00*/  ISETP.NE.AND P0, PT, R6, RZ, PT ;  /* 0x000000ff0600720c */ /* 0x002fe20003f05270 */
[----:B------:R-:W-:Y:S01]  /*6e10*/  IMAD.U32 R111, RZ, RZ, UR5 ;  /* 0x00000005ff6f7e24 */ /* 0x000fe2000f8e00ff */
[----:B------:R-:W-:Y:S01]  /*6e20*/  F2FP.F16.F32.PACK_AB R121, R159, R158 ;  /* 0x0000009e9f79723e */ /* 0x000fe200000000ff */
[----:B------:R-:W-:Y:S01]  /*6e30*/  UIADD3 UR5, -UR45, URZ, URZ ;  /* 0x0000003f2d057290 */ /* 0x000fe2000fffe13f */
[----:B------:R-:W-:Y:S01]  /*6e40*/  F2FP.F16.F32.PACK_AB R128, R129, R128 ;  /* 0x000000808180723e */ /* 0x000fe200000000ff */
[--C-:B------:R-:W-:Y:S01]  /*6e50*/  IMAD.WIDE R4, R215, 0x2, R110.reuse ;  /* 0x00000002d7047825 */ /* 0x100fe200078e026e */
[----:B------:R-:W-:Y:S01]  /*6e60*/  F2FP.F16.F32.PACK_AB R129, R164, R163 ;  /* 0x000000a3a481723e */ /* 0x000fe200000000ff */
[----:B------:R-:W-:Y:S01]  /*6e70*/  UIMAD UR7, UR7, UR5, UR44 ;  /* 0x00000005070772a4 */ /* 0x000fe2000f8e022c */
[----:B------:R-:W-:Y:S01]  /*6e80*/  F2FP.F16.F32.PACK_AB R144, R145, R144 ;  /* 0x000000909190723e */ /* 0x000fe200000000ff */
[----:B------:R-:W-:Y:S01]  /*6e90*/  IMAD.WIDE R110, R9, 0x2, R110 ;  /* 0x00000002096e7825 */ /* 0x000fe200078e026e */
[C---:B------:R-:W-:Y:S01]  /*6ea0*/  IADD3 R21, P2, R4.reuse, 0x20, RZ ;  /* 0x0000002004157810 */ /* 0x040fe20007f5e0ff */
[----:B------:R-:W-:Y:S01]  /*6eb0*/  ULDC UR4, c[0x0][0xc] ;  /* 0x0000030000047ab9 */ /* 0x000fe20000000800 */
[C---:B------:R-:W-:Y:S01]  /*6ec0*/  IADD3 R33, P3, R4.reuse, 0x40, RZ ;  /* 0x0000004004217810 */ /* 0x040fe20007f7e0ff */
[----:B------:R-:W-:Y:S01]  /*6ed0*/  UIADD3 UR47, UR4, UR47, URZ ;  /* 0x0000002f042f7290 */ /* 0x000fe2000fffe03f */
[----:B------:R-:W-:Y:S01]  /*6ee0*/  LOP3.LUT R8, R21, 0x380, RZ, 0xc0, !PT ;  /* 0x0000038015087812 */ /* 0x000fe200078ec0ff */
[--C-:B------:R-:W-:Y:S01]  /*6ef0*/  IMAD.X R9, RZ, RZ, R5.reuse, P2 ;  /* 0x000000ffff097224 */ /* 0x100fe200010e0605 */
[----:B------:R-:W-:Y:S01]  /*6f00*/  IADD3 R32, P6, R4, 0x2020, RZ ;  /* 0x0000202004207810 */ /* 0x000fe20007fde0ff */
[--C-:B------:R-:W-:Y:S01]  /*6f10*/  IMAD.X R11, RZ, RZ, R5.reuse, P3 ;  /* 0x000000ffff0b7224 */ /* 0x100fe200018e0605 */
[----:B------:R-:W-:Y:S01]  /*6f20*/  SHF.R.U64 R8, R8, 0x3, RZ ;  /* 0x0000000308087819 */ /* 0x000fe200000012ff */
[----:B------:R-:W-:Y:S01]  /*6f30*/  USHF.R.S32.HI UR10, URZ, 0x1f, UR7 ;  /* 0x0000001f3f0a7899 */ /* 0x000fe20008011407 */
[----:B------:R-:W-:Y:S01]  /*6f40*/  IADD3 R37, P4, R4, 0x60, RZ ;  /* 0x0000006004257810 */ /* 0x000fe20007f9e0ff */
[----:B------:R-:W-:Y:S01]  /*6f50*/  IMAD.X R49, RZ, RZ, R5, P6 ;  /* 0x000000ffff317224 */ /* 0x000fe200030e0605 */
[----:B------:R-:W-:-:S02]  /*6f60*/  LOP3.LUT R8, R8, R21, RZ, 0x3c, !PT ;  /* 0x0000001508087212 */ /* 0x000fc400078e3cff */
[----:B------:R-:W-:Y:S01]  /*6f70*/  IADD3 R41, P5, R4, 0x2000, RZ ;  /* 0x0000200004297810 */ /* 0x000fe20007fbe0ff */
[--C-:B------:R-:W-:Y:S01]  /*6f80*/  IMAD.X R25, RZ, RZ, R5.reuse, P4 ;  /* 0x000000ffff197224 */ /* 0x100fe200020e0605 */
[----:B------:R-:W-:Y:S02]  /*6f90*/  LOP3.LUT R21, R32, 0x380, RZ, 0xc0, !PT ;  /* 0x0000038020157812 */ /* 0x000fe400078ec0ff */
[----:B------:R-:W-:Y:S01]  /*6fa0*/  IADD3 R36, P3, R4, 0x4000, RZ ;  /* 0x0000400004247810 */ /* 0x000fe20007f7e0ff */
[--C-:B------:R-:W-:Y:S01]  /*6fb0*/  IMAD.X R29, RZ, RZ, R5.reuse, P5 ;  /* 0x000000ffff1d7224 */ /* 0x100fe200028e0605 */
[----:B------:R-:W-:Y:S02]  /*6fc0*/  LOP3.LUT R14, R37, 0x380, RZ, 0xc0, !PT ;  /* 0x00000380250e7812 */ /* 0x000fe400078ec0ff */
[----:B------:R-:W-:Y:S01]  /*6fd0*/  LOP3.LUT R20, R41, 0x380, RZ, 0xc0, !PT ;  /* 0x0000038029147812 */ /* 0x000fe200078ec0ff */
[----:B------:R-:W-:Y:S01]  /*6fe0*/  IMAD.X R123, RZ, RZ, R5, P3 ;  /* 0x000000ffff7b7224 */ /* 0x000fe200018e0605 */
[----:B------:R-:W-:-:S02]  /*6ff0*/  SHF.R.U64 R21, R21, 0x3, RZ ;  /* 0x0000000315157819 */ /* 0x000fc400000012ff */
[----:B------:R-:W-:Y:S02]  /*7000*/  SHF.R.U64 R14, R14, 0x3, RZ ;  /* 0x000000030e0e7819 */ /* 0x000fe400000012ff */
[C---:B------:R-:W-:Y:S02]  /*7010*/  IADD3 R45, P1, R4.reuse, 0x2040, RZ ;  /* 0x00002040042d7810 */ /* 0x040fe40007f3e0ff */
[----:B------:R-:W-:Y:S02]  /*7020*/  IADD3 R12, P3, R4, 0x6040, RZ ;  /* 0x00006040040c7810 */ /* 0x000fe40007f7e0ff */
[----:B------:R-:W-:Y:S01]  /*7030*/  SHF.R.U64 R20, R20, 0x3, RZ ;  /* 0x0000000314147819 */ /* 0x000fe200000012ff */
[----:B------:R-:W-:Y:S01]  /*7040*/  IMAD.X R115, RZ, RZ, R5, P1 ;  /* 0x000000ffff737224 */ /* 0x000fe200008e0605 */
[----:B------:R-:W-:Y:S02]  /*7050*/  LOP3.LUT R48, R21, R32, RZ, 0x3c, !PT ;  /* 0x0000002015307212 */ /* 0x000fe400078e3cff */
[----:B------:R-:W-:-:S02]  /*7060*/  IADD3 R53, P2, R4, 0x2060, RZ ;  /* 0x0000206004357810 */ /* 0x000fc40007f5e0ff */
[----:B------:R-:W-:Y:S02]  /*7070*/  IADD3 R57, P4, R4, 0x4020, RZ ;  /* 0x0000402004397810 */ /* 0x000fe40007f9e0ff */
[----:B------:R-:W-:Y:S01]  /*7080*/  LOP3.LUT R21, R36, 0x380, RZ, 0xc0, !PT ;  /* 0x0000038024157812 */ /* 0x000fe200078ec0ff */
[--C-:B------:R-:W-:Y:S01]  /*7090*/  IMAD.X R119, RZ, RZ, R5.reuse, P2 ;  /* 0x000000ffff777224 */ /* 0x100fe200010e0605 */
[----:B------:R-:W-:Y:S01]  /*70a0*/  LOP3.LUT R24, R14, R37, RZ, 0x3c, !PT ;  /* 0x000000250e187212 */ /* 0x000fe200078e3cff */
[----:B------:R-:W-:Y:S01]  /*70b0*/  IMAD.X R127, RZ, RZ, R5, P4 ;  /* 0x000000ffff7f7224 */ /* 0x000fe200020e0605 */
[----:B------:R-:W-:Y:S02]  /*70c0*/  LOP3.LUT R28, R20, R41, RZ, 0x3c, !PT ;  /* 0x00000029141c7212 */ /* 0x000fe400078e3cff */
[----:B------:R-:W-:Y:S02]  /*70d0*/  LOP3.LUT R37, R12, 0x380, RZ, 0xc0, !PT ;  /* 0x000003800c257812 */ /* 0x000fe400078ec0ff */
[----:B------:R-:W-:-:S02]  /*70e0*/  LOP3.LUT R20, R53, 0x380, RZ, 0xc0, !PT ;  /* 0x0000038035147812 */ /* 0x000fc400078ec0ff */
[----:B------:R-:W-:Y:S02]  /*70f0*/  LOP3.LUT R32, R57, 0x380, RZ, 0xc0, !PT ;  /* 0x0000038039207812 */ /* 0x000fe400078ec0ff */
[----:B------:R-:W-:Y:S02]  /*7100*/  SHF.R.U64 R21, R21, 0x3, RZ ;  /* 0x0000000315157819 */ /* 0x000fe400000012ff */
[C---:B------:R-:W-:Y:S02]  /*7110*/  IADD3 R40, P1, R4.reuse, 0x6000, RZ ;  /* 0x0000600004287810 */ /* 0x040fe40007f3e0ff */
[C---:B------:R-:W-:Y:S02]  /*7120*/  IADD3 R69, P2, R4.reuse, 0x6020, RZ ;  /* 0x0000602004457810 */ /* 0x040fe40007f5e0ff */
[----:B------:R-:W-:Y:S01]  /*7130*/  SHF.R.U64 R37, R37, 0x3, RZ ;  /* 0x0000000325257819 */ /* 0x000fe200000012ff */
[--C-:B------:R-:W-:Y:S01]  /*7140*/  IMAD.X R139, RZ, RZ, R5.reuse, P1 ;  /* 0x000000ffff8b7224 */ /* 0x100fe200008e0605 */
[----:B------:R-:W-:Y:S01]  /*7150*/  LOP3.LUT R13, R4, 0x380, RZ, 0xc0, !PT ;  /* 0x00000380040d7812 */ /* 0x000fe200078ec0ff */
[----:B------:R-:W-:Y:S01]  /*7160*/  IMAD.X R143, RZ, RZ, R5, P2 ;  /* 0x000000ffff8f7224 */ /* 0x000fe200010e0605 */
[----:B------:R-:W-:-:S02]  /*7170*/  SHF.R.U64 R20, R20, 0x3, RZ ;  /* 0x0000000314147819 */ /* 0x000fc400000012ff */
[----:B------:R-:W-:Y:S02]  /*7180*/  SHF.R.U64 R32, R32, 0x3, RZ ;  /* 0x0000000320207819 */ /* 0x000fe400000012ff */
[----:B------:R-:W-:Y:S02]  /*7190*/  LOP3.LUT R122, R21, R36, RZ, 0x3c, !PT ;  /* 0x00000024157a7212 */ /* 0x000fe400078e3cff */
[----:B------:R-:W-:Y:S02]  /*71a0*/  IADD3 R65, P6, R4, 0x4060, RZ ;  /* 0x0000406004417810 */ /* 0x000fe40007fde0ff */
[----:B------:R-:W-:Y:S02]  /*71b0*/  LOP3.LUT R10, R33, 0x380, RZ, 0xc0, !PT ;  /* 0x00000380210a7812 */ /* 0x000fe400078ec0ff */
[----:B------:R-:W-:Y:S01]  /*71c0*/  LOP3.LUT R21, R40, 0x380, RZ, 0xc0, !PT ;  /* 0x0000038028157812 */ /* 0x000fe200078ec0ff */
[----:B------:R-:W-:Y:S01]  /*71d0*/  IMAD.X R135, RZ, RZ, R5, P6 ;  /* 0x000000ffff877224 */ /* 0x000fe200030e0605 */
[----:B------:R-:W-:-:S02]  /*71e0*/  LOP3.LUT R12, R37, R12, RZ, 0x3c, !PT ;  /* 0x0000000c250c7212 */ /* 0x000fc400078e3cff */
[----:B------:R-:W-:Y:S02]  /*71f0*/  IADD3 R6, P4, R4, 0x6060, RZ ;  /* 0x0000606004067810 */ /* 0x000fe40007f9e0ff */
[----:B------:R-:W-:Y:S02]  /*7200*/  SHF.R.U64 R13, R13, 0x3, RZ ;  /* 0x000000030d0d7819 */ /* 0x000fe400000012ff */
[----:B------:R-:W-:Y:S01]  /*7210*/  LOP3.LUT R118, R20, R53, RZ, 0x3c, !PT ;  /* 0x0000003514767212 */ /* 0x000fe200078e3cff */
[----:B------:R-:W-:Y:S01]  /*7220*/  IMAD.X R15, RZ, RZ, R5, P4 ;  /* 0x000000ffff0f7224 */ /* 0x000fe200020e0605 */
[----:B------:R-:W-:Y:S02]  /*7230*/  LOP3.LUT R126, R32, R57, RZ, 0x3c, !PT ;  /* 0x00000039207e7212 */ /* 0x000fe400078e3cff */
[----:B------:R-:W-:Y:S02]  /*7240*/  IADD3 R37, P2, R110, 0x3000, RZ ;  /* 0x000030006e257810 */ /* 0x000fe40007f5e0ff */
[----:B------:R-:W-:-:S02]  /*7250*/  SHF.R.U64 R10, R10, 0x3, RZ ;  /* 0x000000030a0a7819 */ /* 0x000fc400000012ff */
[----:B------:R-:W-:Y:S02]  /*7260*/  LOP3.LUT R14, R45, 0x380, RZ, 0xc0, !PT ;  /* 0x000003802d0e7812 */ /* 0x000fe400078ec0ff */
[----:B------:R-:W-:Y:S02]  /*7270*/  LOP3.LUT R20, R65, 0x380, RZ, 0xc0, !PT ;  /* 0x0000038041147812 */ /* 0x000fe400078ec0ff */
[----:B------:R-:W-:Y:S02]  /*7280*/  LOP3.LUT R32, R69, 0x380, RZ, 0xc0, !PT ;  /* 0x0000038045207812 */ /* 0x000fe400078ec0ff */
[----:B------:R-:W-:Y:S02]  /*7290*/  SHF.R.U64 R21, R21, 0x3, RZ ;  /* 0x0000000315157819 */ /* 0x000fe400000012ff */
[----:B------:R-:W-:Y:S02]  /*72a0*/  IADD3 R61, P5, R4, 0x4040, RZ ;  /* 0x00004040043d7810 */ /* 0x000fe40007fbe0ff */
[----:B------:R-:W-:Y:S01]  /*72b0*/  LOP3.LUT R4, R13, R4, RZ, 0x3c, !PT ;  /* 0x000000040d047212 */ /* 0x000fe200078e3cff */
[--C-:B------:R-:W-:Y:S01]  /*72c0*/  IMAD.X R13, RZ, RZ, R5.reuse, P3 ;  /* 0x000000ffff0d7224 */ /* 0x100fe200018e0605 */
[----:B------:R-:W-:Y:S01]  /*72d0*/  LOP3.LUT R36, R37, 0x380, RZ, 0xc0, !PT ;  /* 0x0000038025247812 */ /* 0x000fe200078ec0ff */
[----:B------:R-:W-:Y:S01]  /*72e0*/  IMAD.X R131, RZ, RZ, R5, P5 ;  /* 0x000000ffff837224 */ /* 0x000fe200028e0605 */
[----:B------:R-:W-:-:S02]  /*72f0*/  LOP3.LUT R10, R10, R33, RZ, 0x3c, !PT ;  /* 0x000000210a0a7212 */ /* 0x000fc400078e3cff */
[----:B------:R-:W-:Y:S02]  /*7300*/  SHF.R.U64 R14, R14, 0x3, RZ ;  /* 0x000000030e0e7819 */ /* 0x000fe400000012ff */
[----:B------:R-:W-:Y:S02]  /*7310*/  SHF.R.U64 R20, R20, 0x3, RZ ;  /* 0x0000000314147819 */ /* 0x000fe400000012ff */
[----:B------:R-:W-:Y:S02]  /*7320*/  SHF.R.U64 R32, R32, 0x3, RZ ;  /* 0x0000000320207819 */ /* 0x000fe400000012ff */
[----:B------:R-:W-:Y:S02]  /*7330*/  LOP3.LUT R138, R21, R40, RZ, 0x3c, !PT ;  /* 0x00000028158a7212 */ /* 0x000fe400078e3cff */
[C---:B------:R-:W-:Y:S02]  /*7340*/  IADD3 R21, P4, R110.reuse, 0x1000, RZ ;  /* 0x000010006e157810 */ /* 0x040fe40007f9e0ff */
[----:B------:R-:W-:-:S02]  /*7350*/  IADD3 R33, P3, R110, 0x2000, RZ ;  /* 0x000020006e217810 */ /* 0x000fc40007f7e0ff */
[----:B------:R-:W-:Y:S02]  /*7360*/  SHF.R.U64 R36, R36, 0x3, RZ ;  /* 0x0000000324247819 */ /* 0x000fe400000012ff */
[----:B------:R-:W-:Y:S02]  /*7370*/  LOP3.LUT R114, R14, R45, RZ, 0x3c, !PT ;  /* 0x0000002d0e727212 */ /* 0x000fe400078e3cff */
[----:B------:R-:W-:Y:S02]  /*7380*/  LOP3.LUT R134, R20, R65, RZ, 0x3c, !PT ;  /* 0x0000004114867212 */ /* 0x000fe400078e3cff */
[----:B------:R-:W-:Y:S02]  /*7390*/  LOP3.LUT R142, R32, R69, RZ, 0x3c, !PT ;  /* 0x00000045208e7212 */ /* 0x000fe400078e3cff */
[----:B------:R-:W-:Y:S02]  /*73a0*/  LOP3.LUT R14, R61, 0x380, RZ, 0xc0, !PT ;  /* 0x000003803d0e7812 */ /* 0x000fe400078ec0ff */
[----:B------:R-:W-:-:S02]  /*73b0*/  LOP3.LUT R20, R21, 0x380, RZ, 0xc0, !PT ;  /* 0x0000038015147812 */ /* 0x000fc400078ec0ff */
[----:B------:R-:W-:Y:S02]  /*73c0*/  LOP3.LUT R32, R33, 0x380, RZ, 0xc0, !PT ;  /* 0x0000038021207812 */ /* 0x000fe400078ec0ff */
[----:B------:R-:W-:Y:S02]  /*73d0*/  LOP3.LUT R41, R6, 0x380, RZ, 0xc0, !PT ;  /* 0x0000038006297812 */ /* 0x000fe400078ec0ff */
[----:B------:R-:W-:Y:S01]  /*73e0*/  LOP3.LUT R36, R36, R37, RZ, 0x3c, !PT ;  /* 0x0000002524247212 */ /* 0x000fe200078e3cff */
[----:B------:R-:W-:Y:S01]  /*73f0*/  IMAD.X R37, RZ, RZ, R111, P2 ;  /* 0x000000ffff257224 */ /* 0x000fe200010e066f */
[----:B------:R-:W-:Y:S02]  /*7400*/  SHF.R.U64 R14, R14, 0x3, RZ ;  /* 0x000000030e0e7819 */ /* 0x000fe400000012ff */
[----:B------:R-:W-:Y:S02]  /*7410*/  SHF.R.U64 R20, R20, 0x3, RZ ;  /* 0x0000000314147819 */ /* 0x000fe400000012ff */
[----:B------:R-:W-:-:S02]  /*7420*/  SHF.R.U64 R32, R32, 0x3, RZ ;  /* 0x0000000320207819 */ /* 0x000fc400000012ff */
[----:B------:R-:W-:Y:S02]  /*7430*/  IADD3 R65, P2, R110, 0x9000, RZ ;  /* 0x000090006e417810 */ /* 0x000fe40007f5e0ff */
[----:B------:R-:W-:Y:S02]  /*7440*/  SHF.R.U64 R41, R41, 0x3, RZ ;  /* 0x0000000329297819 */ /* 0x000fe400000012ff */
[----:B------:R-:W-:Y:S02]  /*7450*/  LOP3.LUT R130, R14, R61, RZ, 0x3c, !PT ;  /* 0x0000003d0e827212 */ /* 0x000fe400078e3cff */
[----:B------:R-:W-:Y:S01]  /*7460*/  LOP3.LUT R20, R20, R21, RZ, 0x3c, !PT ;  /* 0x0000001514147212 */ /* 0x000fe200078e3cff */
[--C-:B------:R-:W-:Y:S01]  /*7470*/  IMAD.X R21, RZ, RZ, R111.reuse, P4 ;  /* 0x000000ffff157224 */ /* 0x100fe200020e066f */
[----:B------:R-:W-:Y:S01]  /*7480*/  LOP3.LUT R32, R32, R33, RZ, 0x3c, !PT ;  /* 0x0000002120207212 */ /* 0x000fe200078e3cff */
[----:B------:R-:W-:Y:S01]  /*7490*/  IMAD.X R33, RZ, RZ, R111, P3 ;  /* 0x000000ffff217224 */ /* 0x000fe200018e066f */
[----:B------:R-:W-:-:S02]  /*74a0*/  LOP3.LUT R64, R65, 0x380, RZ, 0xc0, !PT ;  /* 0x0000038041407812 */ /* 0x000fc400078ec0ff */
[----:B------:R-:W-:Y:S02]  /*74b0*/  LOP3.LUT R14, R41, R6, RZ, 0x3c, !PT ;  /* 0x00000006290e7212 */ /* 0x000fe400078e3cff */
[C---:B------:R-:W-:Y:S02]  /*74c0*/  IADD3 R41, P1, R110.reuse, 0x4000, RZ ;  /* 0x000040006e297810 */ /* 0x040fe40007f3e0ff */
[C---:B------:R-:W-:Y:S02]  /*74d0*/  IADD3 R45, P6, R110.reuse, 0x5000, RZ ;  /* 0x000050006e2d7810 */ /* 0x040fe40007fde0ff */
[C---:B------:R-:W-:Y:S02]  /*74e0*/  IADD3 R53, P5, R110.reuse, 0x6000, RZ ;  /* 0x000060006e357810 */ /* 0x040fe40007fbe0ff */
[C---:B------:R-:W-:Y:S02]  /*74f0*/  IADD3 R57, P4, R110.reuse, 0x7000, RZ ;  /* 0x000070006e397810 */ /* 0x040fe40007f9e0ff */
[----:B------:R-:W-:-:S02]  /*7500*/  IADD3 R61, P3, R110, 0x8000, RZ ;  /* 0x000080006e3d7810 */ /* 0x000fc40007f7e0ff */
[----:B------:R-:W-:Y:S02]  /*7510*/  SHF.R.U64 R64, R64, 0x3, RZ ;  /* 0x0000000340407819 */ /* 0x000fe400000012ff */
[----:B------:R-:W-:Y:S02]  /*7520*/  LOP3.LUT R40, R41, 0x380, RZ, 0xc0, !PT ;  /* 0x0000038029287812 */ /* 0x000fe400078ec0ff */
[----:B------:R-:W-:Y:S02]  /*7530*/  LOP3.LUT R44, R45, 0x380, RZ, 0xc0, !PT ;  /* 0x000003802d2c7812 */ /* 0x000fe400078ec0ff */
[----:B------:R-:W-:Y:S02]  /*7540*/  LOP3.LUT R52, R53, 0x380, RZ, 0xc0, !PT ;  /* 0x0000038035347812 */ /* 0x000fe400078ec0ff */
[----:B------:R-:W-:Y:S02]  /*7550*/  LOP3.LUT R56, R57, 0x380, RZ, 0xc0, !PT ;  /* 0x0000038039387812 */ /* 0x000fe400078ec0ff */
[----:B------:R-:W-:-:S02]  /*7560*/  LOP3.LUT R60, R61, 0x380, RZ, 0xc0, !PT ;  /* 0x000003803d3c7812 */ /* 0x000fc400078ec0ff */
[----:B------:R-:W-:Y:S02]  /*7570*/  MOV R223, R4 ;  /* 0x0000000400df7202 */ /* 0x000fe40000000f00 */
[----:B------:R-:W-:Y:S01]  /*7580*/  LOP3.LUT R64, R64, R65, RZ, 0x3c, !PT ;  /* 0x0000004140407212 */ /* 0x000fe200078e3cff */
[----:B------:R-:W-:Y:S01]  /*7590*/  IMAD.X R65, RZ, RZ, R111, P2 ;  /* 0x000000ffff417224 */ /* 0x000fe200010e066f */
[----:B------:R-:W-:Y:S02]  /*75a0*/  F2FP.F16.F32.PACK_AB R5, R27, R26 ;  /* 0x0000001a1b05723e */ /* 0x000fe400000000ff */
[----:B------:R-:W-:Y:S02]  /*75b0*/  LOP3.LUT R26, R110, 0x380, RZ, 0xc0, !PT ;  /* 0x000003806e1a7812 */ /* 0x000fe400078ec0ff */
[----:B------:R-:W-:Y:S02]  /*75c0*/  SHF.R.U64 R40, R40, 0x3, RZ ;  /* 0x0000000328287819 */ /* 0x000fe400000012ff */
[----:B------:R-:W-:-:S02]  /*75d0*/  SHF.R.U64 R44, R44, 0x3, RZ ;  /* 0x000000032c2c7819 */ /* 0x000fc400000012ff */
[----:B------:R-:W-:Y:S02]  /*75e0*/  SHF.R.U64 R52, R52, 0x3, RZ ;  /* 0x0000000334347819 */ /* 0x000fe400000012ff */
[----:B------:R-:W-:Y:S02]  /*75f0*/  SHF.R.U64 R56, R56, 0x3, RZ ;  /* 0x0000000338387819 */ /* 0x000fe400000012ff */
[----:B------:R-:W-:Y:S02]  /*7600*/  SHF.R.U64 R60, R60, 0x3, RZ ;  /* 0x000000033c3c7819 */ /* 0x000fe400000012ff */
[----:B------:R-:W-:Y:S02]  /*7610*/  IADD3 R27, P2, R110, 0xf000, RZ ;  /* 0x0000f0006e1b7810 */ /* 0x000fe40007f5e0ff */
[----:B------:R-:W-:Y:S02]  /*7620*/  F2FP.F16.F32.PACK_AB R6, R7, R205 ;  /* 0x000000cd0706723e */ /* 0x000fe400000000ff */
[----:B------:R-:W-:Y:S01]  /*7630*/  F2FP.F16.F32.PACK_AB R4, R206, R208 ;  /* 0x000000d0ce04723e */ /* 0x000fe200000000ff */
[----:B------:R-:W-:Y:S01]  /*7640*/  IMAD.X R89, RZ, RZ, R111, P2 ;  /* 0x000000ffff597224 */ /* 0x000fe200010e066f */
[----:B------:R-:W-:-:S02]  /*7650*/  F2FP.F16.F32.PACK_AB R7, R31, R30 ;  /* 0x0000001e1f07723e */ /* 0x000fc400000000ff */
[----:B------:R-:W-:Y:S02]  /*7660*/  SHF.R.U64 R31, R26, 0x3, RZ ;  /* 0x000000031a1f7819 */ /* 0x000fe400000012ff */
[----:B------:R-:W-:Y:S01]  /*7670*/  LOP3.LUT R40, R40, R41, RZ, 0x3c, !PT ;  /* 0x0000002928287212 */ /* 0x000fe200078e3cff */
[--C-:B------:R-:W-:Y:S01]  /*7680*/  IMAD.X R41, RZ, RZ, R111.reuse, P1 ;  /* 0x000000ffff297224 */ /* 0x100fe200008e066f */
[----:B------:R-:W-:Y:S01]  /*7690*/  LOP3.LUT R44, R44, R45, RZ, 0x3c, !PT ;  /* 0x0000002d2c2c7212 */ /* 0x000fe200078e3cff */
[--C-:B------:R-:W-:Y:S01]  /*76a0*/  IMAD.X R45, RZ, RZ, R111.reuse, P6 ;  /* 0x000000ffff2d7224 */ /* 0x100fe200030e066f */
[----:B------:R-:W-:Y:S01]  /*76b0*/  LOP3.LUT R52, R52, R53, RZ, 0x3c, !PT ;  /* 0x0000003534347212 */ /* 0x000fe200078e3cff */
[--C-:B------:R-:W-:Y:S01]  /*76c0*/  IMAD.X R53, RZ, RZ, R111.reuse, P5 ;  /* 0x000000ffff357224 */ /* 0x100fe200028e066f */
[----:B------:R-:W-:Y:S01]  /*76d0*/  LOP3.LUT R56, R56, R57, RZ, 0x3c, !PT ;  /* 0x0000003938387212 */ /* 0x000fe200078e3cff */
[--C-:B------:R-:W-:Y:S01]  /*76e0*/  IMAD.X R57, RZ, RZ, R111.reuse, P4 ;  /* 0x000000ffff397224 */ /* 0x100fe200020e066f */
[----:B------:R-:W-:Y:S01]  /*76f0*/  LOP3.LUT R60, R60, R61, RZ, 0x3c, !PT ;  /* 0x0000003d3c3c7212 */ /* 0x000fe200078e3cff */
[----:B------:R-:W-:Y:S01]  /*7700*/  IMAD.X R61, RZ, RZ, R111, P3 ;  /* 0x000000ffff3d7224 */ /* 0x000fe200018e066f */
[----:B------:R-:W-:Y:S01]  /*7710*/  LOP3.LUT R26, R27, 0x380, RZ, 0xc0, !PT ;  /* 0x000003801b1a7812 */ /* 0x000fe200078ec0ff */
[----:B------:R0:W-:Y:S01]  /*7720*/  STSM.16.M88.4 [R223], R4 ;  /* 0x00000004df007844 */ /* 0x0001e20000000200 */
[----:B------:R-:W-:-:S02]  /*7730*/  IADD3 R69, P1, R110, 0xa000, RZ ;  /* 0x0000a0006e457810 */ /* 0x000fc40007f3e0ff */
[C---:B------:R-:W-:Y:S02]  /*7740*/  IADD3 R73, P6, R110.reuse, 0xb000, RZ ;  /* 0x0000b0006e497810 */ /* 0x040fe40007fde0ff */
[C---:B------:R-:W-:Y:S02]  /*7750*/  IADD3 R77, P5, R110.reuse, 0xc000, RZ ;  /* 0x0000c0006e4d7810 */ /* 0x040fe40007fbe0ff */
[C---:B------:R-:W-:Y:S02]  /*7760*/  IADD3 R81, P4, R110.reuse, 0xd000, RZ ;  /* 0x0000d0006e517810 */ /* 0x040fe40007f9e0ff */
[----:B------:R-:W-:Y:S02]  /*7770*/  IADD3 R85, P3, R110, 0xe000, RZ ;  /* 0x0000e0006e557810 */ /* 0x000fe40007f7e0ff */
[----:B------:R-:W-:Y:S02]  /*7780*/  LOP3.LUT R110, R31, R110, RZ, 0x3c, !PT ;  /* 0x0000006e1f6e7212 */ /* 0x000fe400078e3cff */
[----:B------:R-:W-:-:S02]  /*7790*/  SHF.R.U64 R26, R26, 0x3, RZ ;  /* 0x000000031a1a7819 */ /* 0x000fc400000012ff */
[----:B------:R-:W-:Y:S02]  /*77a0*/  MOV R31, R8 ;  /* 0x00000008001f7202 */ /* 0x000fe40000000f00 */
[----:B0-----:R-:W-:Y:S02]  /*77b0*/  F2FP.F16.F32.PACK_AB R4, R204, R207 ;  /* 0x000000cfcc04723e */ /* 0x001fe400000000ff */
[----:B------:R-:W-:Y:S02]  /*77c0*/  F2FP.F16.F32.PACK_AB R5, R35, R34 ;  /* 0x000000222305723e */ /* 0x000fe400000000ff */
[----:B------:R-:W-:Y:S02]  /*77d0*/  F2FP.F16.F32.PACK_AB R6, R202, R203 ;  /* 0x000000cbca06723e */ /* 0x000fe400000000ff */
[----:B------:R-:W-:Y:S02]  /*77e0*/  F2FP.F16.F32.PACK_AB R7, R39, R38 ;  /* 0x000000262707723e */ /* 0x000fe400000000ff */
[----:B------:R-:W-:-:S02]  /*77f0*/  MOV R30, R10 ;  /* 0x0000000a001e7202 */ /* 0x000fc40000000f00 */
[----:B------:R-:W-:Y:S01]  /*7800*/  F2FP.F16.F32.PACK_AB R8, R200, R201 ;  /* 0x000000c9c808723e */ /* 0x000fe200000000ff */
[----:B------:R0:W-:Y:S01]  /*7810*/  STSM.16.M88.4 [R31], R4 ;  /* 0x000000041f007844 */ /* 0x0001e20000000200 */
[----:B------:R-:W-:Y:S02]  /*7820*/  F2FP.F16.F32.PACK_AB R9, R43, R42 ;  /* 0x0000002a2b09723e */ /* 0x000fe400000000ff */
[----:B------:R-:W-:Y:S02]  /*7830*/  F2FP.F16.F32.PACK_AB R10, R198, R199 ;  /* 0x000000c7c60a723e */ /* 0x000fe400000000ff */
[----:B------:R-:W-:Y:S02]  /*7840*/  F2FP.F16.F32.PACK_AB R11, R47, R46 ;  /* 0x0000002e2f0b723e */ /* 0x000fe400000000ff */
[----:B------:R-:W-:Y:S02]  /*7850*/  MOV R34, R12 ;  /* 0x0000000c00227202 */ /* 0x000fe40000000f00 */
[----:B------:R-:W-:Y:S01]  /*7860*/  MOV R35, R14 ;  /* 0x0000000e00237202 */ /* 0x000fe20000000f00 */
[----:B------:R1:W-:Y:S01]  /*7870*/  STSM.16.M88.4 [R30], R8 ;  /* 0x000000081e007844 */ /* 0x0003e20000000200 */
[----:B------:R-:W-:-:S02]  /*7880*/  LOP3.LUT R88, R26, R27, RZ, 0x3c, !PT ;  /* 0x0000001b1a587212 */ /* 0x000fc400078e3cff */
[----:B------:R-:W-:Y:S02]  /*7890*/  MOV R205, R24 ;  /* 0x0000001800cd7202 */ /* 0x000fe40000000f00 */
[----:B------:R-:W-:Y:S02]  /*78a0*/  F2FP.F16.F32.PACK_AB R12, R196, R197 ;  /* 0x000000c5c40c723e */ /* 0x000fe400000000ff */
[----:B------:R-:W-:Y:S02]  /*78b0*/  F2FP.F16.F32.PACK_AB R13, R51, R50 ;  /* 0x00000032330d723e */ /* 0x000fe400000000ff */
[----:B------:R-:W-:Y:S02]  /*78c0*/  F2FP.F16.F32.PACK_AB R14, R194, R195 ;  /* 0x000000c3c20e723e */ /* 0x000fe400000000ff */
[----:B------:R-:W-:Y:S02]  /*78d0*/  F2FP.F16.F32.PACK_AB R15, R55, R54 ;  /* 0x00000036370f723e */ /* 0x000fe400000000ff */
[----:B------:R-:W-:-:S02]  /*78e0*/  MOV R206, R28 ;  /* 0x0000001c00ce7202 */ /* 0x000fc40000000f00 */
[----:B------:R-:W-:Y:S01]  /*78f0*/  F2FP.F16.F32.PACK_AB R24, R192, R193 ;  /* 0x000000c1c018723e */ /* 0x000fe200000000ff */
[----:B------:R-:W-:Y:S01]  /*7900*/  STSM.16.M88.4 [R205], R12 ;  /* 0x0000000ccd007844 */ /* 0x000fe20000000200 */
[----:B------:R-:W-:Y:S02]  /*7910*/  F2FP.F16.F32.PACK_AB R25, R59, R58 ;  /* 0x0000003a3b19723e */ /* 0x000fe400000000ff */
[----:B------:R-:W-:Y:S02]  /*7920*/  F2FP.F16.F32.PACK_AB R26, R190, R191 ;  /* 0x000000bfbe1a723e */ /* 0x000fe400000000ff */
[----:B------:R-:W-:Y:S02]  /*7930*/  F2FP.F16.F32.PACK_AB R27, R63, R62 ;  /* 0x0000003e3f1b723e */ /* 0x000fe400000000ff */
[----:B------:R-:W-:Y:S02]  /*7940*/  MOV R48, R48 ;  /* 0x0000003000307202 */ /* 0x000fe40000000f00 */
[----:B0-----:R-:W-:Y:S01]  /*7950*/  F2FP.F16.F32.PACK_AB R4, R182, R183 ;  /* 0x000000b7b604723e */ /* 0x001fe200000000ff */
[----:B------:R-:W-:Y:S01]  /*7960*/  STSM.16.M88.4 [R206], R24 ;  /* 0x00000018ce007844 */ /* 0x000fe20000000200 */
[----:B------:R-:W-:-:S02]  /*7970*/  F2FP.F16.F32.PACK_AB R5, R67, R66 ;  /* 0x000000424305723e */ /* 0x000fc400000000ff */
[----:B------:R-:W-:Y:S02]  /*7980*/  F2FP.F16.F32.PACK_AB R6, R180, R181 ;  /* 0x000000b5b406723e */ /* 0x000fe400000000ff */
[----:B------:R-:W-:Y:S02]  /*7990*/  F2FP.F16.F32.PACK_AB R7, R71, R70 ;  /* 0x000000464707723e */ /* 0x000fe400000000ff */
[----:B------:R-:W-:Y:S02]  /*79a0*/  MOV R114, R114 ;  /* 0x0000007200727202 */ /* 0x000fe40000000f00 */
[----:B-1----:R-:W-:Y:S01]  /*79b0*/  F2FP.F16.F32.PACK_AB R8, R178, R179 ;  /* 0x000000b3b208723e */ /* 0x002fe200000000ff */
[----:B------:R0:W-:Y:S01]  /*79c0*/  STSM.16.M88.4 [R48], R4 ;  /* 0x0000000430007844 */ /* 0x0001e20000000200 */
[----:B------:R-:W-:Y:S02]  /*79d0*/  F2FP.F16.F32.PACK_AB R9, R75, R74 ;  /* 0x0000004a4b09723e */ /* 0x000fe400000000ff */
[----:B------:R-:W-:-:S02]  /*79e0*/  F2FP.F16.F32.PACK_AB R10, R176, R177 ;  /* 0x000000b1b00a723e */ /* 0x000fc400000000ff */
[----:B------:R-:W-:Y:S02]  /*79f0*/  F2FP.F16.F32.PACK_AB R11, R79, R78 ;  /* 0x0000004e4f0b723e */ /* 0x000fe400000000ff */
[----:B------:R-:W-:Y:S02]  /*7a00*/  MOV R119, R118 ;  /* 0x0000007600777202 */ /* 0x000fe40000000f00 */
[----:B------:R-:W-:Y:S01]  /*7a10*/  F2FP.F16.F32.PACK_AB R28, R174, R175 ;  /* 0x000000afae1c723e */ /* 0x000fe200000000ff */
[----:B------:R1:W-:Y:S01]  /*7a20*/  STSM.16.M88.4 [R114], R8 ;  /* 0x0000000872007844 */ /* 0x0003e20000000200 */
[----:B------:R-:W-:Y:S02]  /*7a30*/  F2FP.F16.F32.PACK_AB R29, R83, R82 ;  /* 0x00000052531d723e */ /* 0x000fe400000000ff */
[----:B------:R-:W-:Y:S02]  /*7a40*/  F2FP.F16.F32.PACK_AB R30, R172, R173 ;  /* 0x000000adac1e723e */ /* 0x000fe400000000ff */
[----:B------:R-:W-:-:S02]  /*7a50*/  F2FP.F16.F32.PACK_AB R31, R87, R86 ;  /* 0x00000056571f723e */ /* 0x000fc400000000ff */
[----:B------:R-:W-:Y:S02]  /*7a60*/  MOV R118, R122 ;  /* 0x0000007a00767202 */ /* 0x000fe40000000f00 */
[----:B0-----:R-:W-:Y:S01]  /*7a70*/  F2FP.F16.F32.PACK_AB R48, R160, R171 ;  /* 0x000000aba030723e */ /* 0x001fe200000000ff */
[----:B------:R-:W-:Y:S01]  /*7a80*/  STSM.16.M88.4 [R119], R28 ;  /* 0x0000001c77007844 */ /* 0x000fe20000000200 */
[----:B------:R-:W-:Y:S02]  /*7a90*/  F2FP.F16.F32.PACK_AB R49, R91, R90 ;  /* 0x0000005a5b31723e */ /* 0x000fe400000000ff */
[----:B------:R-:W-:Y:S02]  /*7aa0*/  F2FP.F16.F32.PACK_AB R50, R93, R154 ;  /* 0x0000009a5d32723e */ /* 0x000fe400000000ff */
[----:B------:R-:W-:Y:S02]  /*7ab0*/  F2FP.F16.F32.PACK_AB R51, R95, R94 ;  /* 0x0000005e5f33723e */ /* 0x000fe400000000ff */
[----:B------:R-:W-:-:S02]  /*7ac0*/  MOV R126, R126 ;  /* 0x0000007e007e7202 */ /* 0x000fc40000000f00 */
[----:B------:R-:W-:Y:S01]  /*7ad0*/  MOV R130, R130 ;  /* 0x0000008200827202 */ /* 0x000fe20000000f00 */
[----:B------:R-:W-:Y:S01]  /*7ae0*/  STSM.16.M88.4 [R118], R48 ;  /* 0x0000003076007844 */ /* 0x000fe20000000200 */
[----:B------:R-:W-:Y:S02]  /*7af0*/  MOV R134, R134 ;  /* 0x0000008600867202 */ /* 0x000fe40000000f00 */
[----:B-1----:R-:W-:Y:S01]  /*7b00*/  F2FP.F16.F32.PACK_AB R114, R117, R116 ;  /* 0x000000747572723e */ /* 0x002fe200000000ff */
[----:B------:R-:W-:Y:S01]  /*7b10*/  STSM.16.M88.4 [R126], R96 ;  /* 0x000000607e007844 */ /* 0x000fe20000000200 */
[----:B------:R-:W-:Y:S02]  /*7b20*/  F2FP.F16.F32.PACK_AB R115, R157, R156 ;  /* 0x0000009c9d73723e */ /* 0x000fe400000000ff */
[----:B------:R-:W-:Y:S01]  /*7b30*/  MOV R138, R138 ;  /* 0x0000008a008a7202 */ /* 0x000fe20000000f00 */
[----:B------:R0:W-:Y:S01]  /*7b40*/  STSM.16.M88.4 [R130], R104 ;  /* 0x0000006882007844 */ /* 0x0001e20000000200 */
[----:B------:R-:W-:-:S02]  /*7b50*/  F2FP.F16.F32.PACK_AB R122, R125, R124 ;  /* 0x0000007c7d7a723e */ /* 0x000fc400000000ff */
[----:B------:R-:W-:Y:S01]  /*7b60*/  F2FP.F16.F32.PACK_AB R123, R162, R161 ;  /* 0x000000a1a27b723e */ /* 0x000fe200000000ff */
[----:B------:R1:W-:Y:S01]  /*7b70*/  STSM.16.M88.4 [R134], R112 ;  /* 0x0000007086007844 */ /* 0x0003e20000000200 */
[----:B------:R-:W-:Y:S02]  /*7b80*/  MOV R142, R142 ;  /* 0x0000008e008e7202 */ /* 0x000fe40000000f00 */
[----:B------:R-:W-:Y:S01]  /*7b90*/  F2FP.F16.F32.PACK_AB R131, R166, R165 ;  /* 0x000000a5a683723e */ /* 0x000fe200000000ff */
[----:B------:R1:W-:Y:S01]  /*7ba0*/  STSM.16.M88.4 [R138], R120 ;  /* 0x000000788a007844 */ /* 0x0003e20000000200 */
[----:B------:R-:W-:Y:S02]  /*7bb0*/  F2FP.F16.F32.PACK_AB R4, R137, R136 ;  /* 0x000000888904723e */ /* 0x000fe400000000ff */
[----:B------:R-:W-:Y:S02]  /*7bc0*/  F2FP.F16.F32.PACK_AB R5, R168, R167 ;  /* 0x000000a7a805723e */ /* 0x000fe400000000ff */
[----:B------:R-:W-:-:S02]  /*7bd0*/  F2FP.F16.F32.PACK_AB R6, R141, R140 ;  /* 0x0000008c8d06723e */ /* 0x000fc400000000ff */
[----:B------:R-:W-:Y:S02]  /*7be0*/  F2FP.F16.F32.PACK_AB R7, R170, R169 ;  /* 0x000000a9aa07723e */ /* 0x000fe400000000ff */
[----:B0-----:R-:W-:Y:S02]  /*7bf0*/  F2FP.F16.F32.PACK_AB R130, R133, R132 ;  /* 0x000000848582723e */ /* 0x001fe400000000ff */
[----:B------:R-:W-:Y:S02]  /*7c00*/  F2FP.F16.F32.PACK_AB R145, R147, R146 ;  /* 0x000000929391723e */ /* 0x000fe400000000ff */
[----:B------:R-:W-:Y:S01]  /*7c10*/  LOP3.LUT R68, R69, 0x380, RZ, 0xc0, !PT ;  /* 0x0000038045447812 */ /* 0x000fe200078ec0ff */
[----:B------:R1:W-:Y:S01]  /*7c20*/  STSM.16.M88.4 [R142], R128 ;  /* 0x000000808e007844 */ /* 0x0003e20000000200 */
[----:B------:R-:W-:Y:S02]  /*7c30*/  LOP3.LUT R72, R73, 0x380, RZ, 0xc0, !PT ;  /* 0x0000038049487812 */ /* 0x000fe400078ec0ff */
[----:B------:R-:W-:Y:S01]  /*7c40*/  LOP3.LUT R76, R77, 0x380, RZ, 0xc0, !PT ;  /* 0x000003804d4c7812 */ /* 0x000fe200078ec0ff */
[----:B------:R1:W-:Y:S01]  /*7c50*/  STSM.16.M88.4 [R34], R4 ;  /* 0x0000000422007844 */ /* 0x0003e20000000200 */
[----:B------:R-:W-:-:S02]  /*7c60*/  LOP3.LUT R80, R81, 0x380, RZ, 0xc0, !PT ;  /* 0x0000038051507812 */ /* 0x000fc400078ec0ff */
[----:B------:R-:W-:Y:S02]  /*7c70*/  LOP3.LUT R84, R85, 0x380, RZ, 0xc0, !PT ;  /* 0x0000038055547812 */ /* 0x000fe400078ec0ff */
[----:B------:R-:W-:Y:S02]  /*7c80*/  F2FP.F16.F32.PACK_AB R146, R149, R148 ;  /* 0x000000949592723e */ /* 0x000fe400000000ff */
[----:B------:R-:W-:Y:S02]  /*7c90*/  F2FP.F16.F32.PACK_AB R147, R151, R150 ;  /* 0x000000969793723e */ /* 0x000fe400000000ff */
[----:B------:R-:W-:Y:S02]  /*7ca0*/  SHF.R.U64 R68, R68, 0x3, RZ ;  /* 0x0000000344447819 */ /* 0x000fe400000012ff */
[----:B------:R-:W-:Y:S01]  /*7cb0*/  SHF.R.U64 R72, R72, 0x3, RZ ;  /* 0x0000000348487819 */ /* 0x000fe200000012ff */
[----:B------:R1:W-:Y:S01]  /*7cc0*/  STSM.16.M88.4 [R35], R144 ;  /* 0x0000009023007844 */ /* 0x0003e20000000200 */
[----:B------:R-:W-:-:S02]  /*7cd0*/  SHF.R.U64 R76, R76, 0x3, RZ ;  /* 0x000000034c4c7819 */ /* 0x000fc400000012ff */
[----:B------:R-:W-:Y:S02]  /*7ce0*/  SHF.R.U64 R80, R80, 0x3, RZ ;  /* 0x0000000350507819 */ /* 0x000fe400000012ff */
[----:B------:R-:W-:Y:S02]  /*7cf0*/  SHF.R.U64 R84, R84, 0x3, RZ ;  /* 0x0000000354547819 */ /* 0x000fe400000012ff */
[----:B------:R-:W-:Y:S01]  /*7d00*/  LOP3.LUT R68, R68, R69, RZ, 0x3c, !PT ;  /* 0x0000004544447212 */ /* 0x000fe200078e3cff */
[--C-:B------:R-:W-:Y:S01]  /*7d10*/  IMAD.X R69, RZ, RZ, R111.reuse, P1 ;  /* 0x000000ffff457224 */ /* 0x100fe200008e066f */
[----:B------:R-:W-:Y:S01]  /*7d20*/  LOP3.LUT R72, R72, R73, RZ, 0x3c, !PT ;  /* 0x0000004948487212 */ /* 0x000fe200078e3cff */
[--C-:B------:R-:W-:Y:S01]  /*7d30*/  IMAD.X R73, RZ, RZ, R111.reuse, P6 ;  /* 0x000000ffff497224 */ /* 0x100fe200030e066f */
[----:B------:R-:W-:Y:S02]  /*7d40*/  LOP3.LUT R76, R76, R77, RZ, 0x3c, !PT ;  /* 0x0000004d4c4c7212 */ /* 0x000fe400078e3cff */
[----:B------:R-:W-:Y:S01]  /*7d50*/  LOP3.LUT R80, R80, R81, RZ, 0x3c, !PT ;  /* 0x0000005150507212 */ /* 0x000fe200078e3cff */
[--C-:B------:R-:W-:Y:S01]  /*7d60*/  IMAD.X R81, RZ, RZ, R111.reuse, P4 ;  /* 0x000000ffff517224 */ /* 0x100fe200020e066f */
[----:B------:R-:W-:Y:S01]  /*7d70*/  LOP3.LUT R84, R84, R85, RZ, 0x3c, !PT ;  /* 0x0000005554547212 */ /* 0x000fe200078e3cff */
[----:B------:R-:W-:Y:S01]  /*7d80*/  IMAD.X R85, RZ, RZ, R111, P3 ;  /* 0x000000ffff557224 */ /* 0x000fe200018e066f */
[----:B------:R-:W-:Y:S01]  /*7d90*/  IADD3.X R77, RZ, R111, RZ, P5, !PT ;  /* 0x0000006fff4d7210 */ /* 0x000fe20002ffe4ff */
[----:B------:R-:W-:Y:S06]  /*7da0*/  BAR.SYNC.DEFER_BLOCKING 0x1, 0x100 ;  /* 0x0044000000007b1d */ /* 0x000fec0000010000 */
[----:B-1----:R-:W-:Y:S05]  /*7db0*/  @P0 BRA `(.L_x_39) ;  /* 0x0000000000cc0947 */ /* 0x002fea0003800000 */
[----:B------:R-:W0:Y:S01]  /*7dc0*/  LDC R10, c[0x0][0xbe8] ;  /* 0x0002fa00ff0a7b82 */ /* 0x000e220000000800 */
[----:B------:R-:W-:Y:S01]  /*7dd0*/  IMAD R4, RZ, RZ, -UR44 ;  /* 0x8000002cff047e24 */ /* 0x000fe2000f8e02ff */
[----:B------:R-:W-:Y:S01]  /*7de0*/  ULDC.64 UR8, c[0x0][0xb90] ;  /* 0x0002e40000087ab9 */ /* 0x000fe20000000a00 */
[----:B------:R-:W-:Y:S01]  /*7df0*/  IMAD.MOV R14, RZ, RZ, -R18 ;  /* 0x000000ffff0e7224 */ /* 0x000fe200078e0a12 */
[----:B------:R-:W-:Y:S02]  /*7e00*/  UIMAD UR6, UR10, UR8, URZ ;  /* 0x000000080a0672a4 */ /* 0x000fe4000f8e023f */
[----:B------:R-:W-:Y:S02]  /*7e10*/  UIMAD.WIDE.U32 UR4, UR7, UR8, URZ ;  /* 0x00000008070472a5 */ /* 0x000fe4000f8e003f */
[----:B------:R-:W1:Y:S01]  /*7e20*/  LDC R15, c[0x0][0xc38] ;  /* 0x00030e00ff0f7b82 */ /* 0x000e620000000800 */
[----:B------:R-:W-:-:S04]  /*7e30*/  UIMAD UR6, UR7, UR9, UR6 ;  /* 0x00000009070672a4 */ /* 0x000fc8000f8e0206 */
[----:B------:R-:W-:-:S03]  /*7e40*/  UIADD3 UR6, UR5, UR6, URZ ;  /* 0x0000000605067290 */ /* 0x000fc6000fffe03f */
[----:B------:R-:W2:Y:S01]  /*7e50*/  LDC.64 R12, c[0x0][0xb98] ;  /* 0x0002e600ff0c7b82 */ /* 0x000ea20000000a00 */
[----:B0-----:R-:W-:Y:S01]  /*7e60*/  ISETP.NE.AND P0, PT, R10, 0x1, PT ;  /* 0x000000010a00780c */ /* 0x001fe20003f05270 */
[----:B-1----:R-:W-:-:S04]  /*7e70*/  IMAD R15, R15, R4, UR46 ;  /* 0x0000002e0f0f7e24 */ /* 0x002fc8000f8e0204 */
[----:B------:R-:W-:-:S08]  /*7e80*/  IMAD R8, R15, 0x40, R214 ;  /* 0x000000400f087824 */ /* 0x000fd000078e02d6 */
[----:B------:R-:W0:Y:S01]  /*7e90*/  @P0 LDC R5, c[0x0][0xbec] ;  /* 0x0002fb00ff050b82 */ /* 0x000e220000000800 */
[----:B------:R-:W-:Y:S02]  /*7ea0*/  IMAD R15, R15, 0x40, R2 ;  /* 0x000000400f0f7824 */ /* 0x000fe400078e0202 */
[----:B------:R-:W-:Y:S02]  /*7eb0*/  IMAD.MOV.U32 R7, RZ, RZ, R8 ;  /* 0x000000ffff077224 */ /* 0x000fe400078e0008 */
[----:B--2---:R-:W-:-:S03]  /*7ec0*/  IMAD R6, R12, UR11, RZ ;  /* 0x0000000b0c067c24 */ /* 0x004fc6000f8e02ff */
[----:B------:R-:W1:Y:S01]  /*7ed0*/  @P0 LDC R9, c[0x0][0xbf0] ;  /* 0x0002fc00ff090b82 */ /* 0x000e620000000800 */
[----:B0-----:R-:W-:-:S04]  /*7ee0*/  @P0 IMAD.HI.U32 R4, R8, R5, RZ ;  /* 0x0000000508040227 */ /* 0x001fc800078e00ff */
[----:B------:R-:W-:Y:S02]  /*7ef0*/  IMAD.U32 R5, RZ, RZ, UR5 ;  /* 0x00000005ff057e24 */ /* 0x000fe4000f8e00ff */
[----:B------:R-:W-:Y:S01]  /*7f00*/  IMAD.U32 R5, RZ, RZ, UR6 ;  /* 0x00000006ff057e24 */ /* 0x000fe2000f8e00ff */
[----:B-1----:R-:W-:Y:S01]  /*7f10*/  @P0 SHF.R.U32.HI R7, RZ, R9, R4 ;  /* 0x00000009ff070219 */ /* 0x002fe20000011604 */
[----:B------:R-:W-:Y:S01]  /*7f20*/  IMAD.U32 R4, RZ, RZ, UR4 ;  /* 0x00000004ff047e24 */ /* 0x000fe2000f8e00ff */
[----:B------:R-:W-:Y:S02]  /*7f30*/  ULDC.64 UR4, c[0x0][0xb88] ;  /* 0x0002e20000047ab9 */ /* 0x000fe40000000a00 */
[--C-:B------:R-:W-:Y:S01]  /*7f40*/  SHF.R.S32.HI R11, RZ, 0x1f, R7.reuse ;  /* 0x0000001fff0b7819 */ /* 0x100fe20000011407 */
[----:B------:R-:W-:Y:S02]  /*7f50*/  IMAD.MOV R9, RZ, RZ, -R7 ;  /* 0x000000ffff097224 */ /* 0x000fe400078e0a07 */
[----:B------:R-:W-:-:S04]  /*7f60*/  IMAD.WIDE.U32 R4, R12, UR45, R4 ;  /* 0x0000002d0c047c25 */ /* 0x000fc8000f8e0004 */
[----:B------:R-:W-:Y:S01]  /*7f70*/  IMAD R9, R10, R9, R8 ;  /* 0x000000090a097224 */ /* 0x000fe200078e0208 */
[----:B------:R-:W-:Y:S01]  /*7f80*/  IADD3 R4, P0, R7, R4, RZ ;  /* 0x0000000407047210 */ /* 0x000fe20007f1e0ff */
[----:B------:R-:W-:-:S03]  /*7f90*/  IMAD R8, R13, UR45, R6 ;  /* 0x0000002d0d087c24 */ /* 0x000fc6000f8e0206 */
[----:B------:R-:W-:Y:S02]  /*7fa0*/  SHF.R.S32.HI R6, RZ, 0x1f, R9 ;  /* 0x0000001fff067819 */ /* 0x000fe40000011409 */
[----:B------:R-:W-:-:S03]  /*7fb0*/  IADD3.X R5, R11, R5, R8, P0, !PT ;  /* 0x000000050b057210 */ /* 0x000fc600007fe408 */
[----:B------:R-:W-:Y:S02]  /*7fc0*/  IMAD R6, R6, UR4, RZ ;  /* 0x0000000406067c24 */ /* 0x000fe4000f8e02ff */
[----:B------:R-:W-:-:S04]  /*7fd0*/  IMAD.WIDE.U32 R4, R9, UR4, R4 ;  /* 0x0000000409047c25 */ /* 0x000fc8000f8e0004 */
[----:B------:R-:W-:Y:S01]  /*7fe0*/  IMAD R7, R9, UR5, R6 ;  /* 0x0000000509077c24 */ /* 0x000fe2000f8e0206 */
[----:B------:R-:W-:Y:S01]  /*7ff0*/  ULDC.64 UR4, c[0x0][0xb50] ;  /* 0x0002d40000047ab9 */ /* 0x000fe20000000a00 */
[----:B------:R-:W-:Y:S01]  /*8000*/  VIADD R9, R15, 0x8 ;  /* 0x000000080f097836 */ /* 0x000fe20000000000 */
[----:B------:R-:W-:Y:S01]  /*8010*/  LEA R11, P0, R4, UR4, 0x2 ;  /* 0x00000004040b7c11 */ /* 0x000fe2000f8010ff */
[----:B------:R-:W-:Y:S01]  /*8020*/  IMAD.IADD R5, R5, 0x1, R7 ;  /* 0x0000000105057824 */ /* 0x000fe200078e0207 */
[----:B------:R-:W-:Y:S02]  /*8030*/  ULDC UR4, c[0x0][0xa88] ;  /* 0x0002a20000047ab9 */ /* 0x000fe40000000800 */
[----:B------:R-:W-:Y:S01]  /*8040*/  IMAD R8, R10, UR4, RZ ;  /* 0x000000040a087c24 */ /* 0x000fe2000f8e02ff */
[----:B------:R-:W-:Y:S01]  /*8050*/  SHFL.IDX PT, R6, R11, 0x1, 0x1c1f ;  /* 0x003c1f000b067f89 */ /* 0x000fe200000e0000 */
[----:B------:R-:W-:Y:S02]  /*8060*/  LEA.HI.X R12, R4, UR5, R5, 0x2, P0 ;  /* 0x00000005040c7c11 */ /* 0x000fe400080f1405 */
[----:B------:R-:W-:Y:S01]  /*8070*/  ISETP.NE.AND P0, PT, R17, R14, PT ;  /* 0x0000000e1100720c */ /* 0x000fe20003f05270 */
[----:B------:R-:W-:Y:S03]  /*8080*/  SHFL.IDX PT, R4, R11, RZ, 0x1c1f ;  /* 0x001c1fff0b047589 */ /* 0x000fe600000e0000 */
[-C--:B------:R-:W-:Y:S01]  /*8090*/  ISETP.GE.OR P1, PT, R15, R8.reuse, P0 ;  /* 0x000000080f00720c */ /* 0x080fe20000726670 */
[----:B------:R-:W0:Y:S01]  /*80a0*/  SHFL.IDX PT, R5, R12, RZ, 0x1c1f ;  /* 0x001c1fff0c057589 */ /* 0x000e2200000e0000 */
[----:B------:R-:W-:-:S03]  /*80b0*/  ISETP.GE.OR P0, PT, R9, R8, P0 ;  /* 0x000000080900720c */ /* 0x000fc60000706670 */
[----:B------:R-:W1:Y:S08]  /*80c0*/  SHFL.IDX PT, R7, R12, 0x1, 0x1c1f ;  /* 0x003c1f000c077f89 */ /* 0x000e7000000e0000 */
[----:B0-----:R0:W-:Y:S04]  /*80d0*/  @!P1 ST.E desc[UR42][R4.64], R3 ;  /* 0x0000000304009985 */ /* 0x0011e8000c10192a */
[----:B-1----:R0:W-:Y:S02]  /*80e0*/  @!P0 ST.E desc[UR42][R6.64], R0 ;  /* 0x0000000006008985 */ /* 0x0021e4000c10192a */
.L_x_39:
[----:B------:R-:W1:Y:S01]  /*80f0*/  LDC R14, c[0x0][0xbe8] ;  /* 0x0002fa00ff0e7b82 */ /* 0x000e620000000800 */
[----:B------:R-:W-:Y:S01]  /*8100*/  ULDC UR12, c[0x0][0xac8] ;  /* 0x0002b200000c7ab9 */ /* 0x000fe20000000800 */
[----:B0-----:R0:W5:Y:S04]  /*8110*/  LD.E.128 R4, desc[UR42][R20.64] ;  /* 0x0000002a14047980 */ /* 0x001168000c101d00 */
[----:B------:R-:W5:Y:S02]  /*8120*/  LD.E.128 R108, desc[UR42][R110.64] ;  /* 0x0000002a6e6c7980 */ /* 0x000f64000c101d00 */
[----:B------:R-:W2:Y:S01]  /*8130*/  LDC R10, c[0x0][0xc38] ;  /* 0x00030e00ff0a7b82 */ /* 0x000ea20000000800 */
[----:B------:R-:W-:Y:S01]  /*8140*/  ISETP.GE.AND P1, PT, R189, UR12, PT ;  /* 0x0000000cbd007c0c */ /* 0x000fe2000bf26270 */
[----:B------:R-:W-:Y:S01]  /*8150*/  IMAD R9, RZ, RZ, -UR44 ;  /* 0x8000002cff097e24 */ /* 0x000fe2000f8e02ff */
[----:B------:R-:W-:Y:S01]  /*8160*/  ULDC.64 UR8, c[0x0][0xae8] ;  /* 0x0002ba0000087ab9 */ /* 0x000fe20000000a00 */
[----:B------:R-:W5:Y:S04]  /*8170*/  LD.E.128 R32, desc[UR42][R32.64] ;  /* 0x0000002a20207980 */ /* 0x000f68000c101d00 */
[----:B------:R-:W3:Y:S01]  /*8180*/  LDC.64 R12, c[0x0][0xae0] ;  /* 0x0002b800ff0c7b82 */ /* 0x000ee20000000a00 */
[----:B------:R-:W5:Y:S04]  /*8190*/  LD.E.128 R36, desc[UR42][R36.64] ;  /* 0x0000002a24247980 */ /* 0x000f68000c101d00 */
[----:B------:R-:W5:Y:S01]  /*81a0*/  LD.E.128 R40, desc[UR42][R40.64] ;  /* 0x0000002a28287980 */ /* 0x000f62000c101d00 */
[----:B-1----:R-:W-:-:S03]  /*81b0*/  ISETP.NE.AND P3, PT, R14, 0x1, PT ;  /* 0x000000010e00780c */ /* 0x002fc60003f65270 */
[----:B------:R-:W5:Y:S01]  /*81c0*/  LD.E.128 R44, desc[UR42][R44.64] ;  /* 0x0000002a2c2c7980 */ /* 0x000f62000c101d00 */
[----:B------:R-:W-:Y:S02]  /*81d0*/  ISETP.GE.AND P0, PT, R188, UR12, PT ;  /* 0x0000000cbc007c0c */ /* 0x000fe4000bf06270 */
[----:B------:R-:W-:Y:S01]  /*81e0*/  SEL R3, RZ, 0xffffffff, P1 ;  /* 0xffffffffff037807 */ /* 0x000fe20000800000 */
[----:B------:R-:W5:Y:S01]  /*81f0*/  LD.E.128 R52, desc[UR42][R52.64] ;  /* 0x0000002a34347980 */ /* 0x000f62000c101d00 */
[----:B------:R-:W-:-:S03]  /*8200*/  ISETP.GE.AND P2, PT, R16, UR12, PT ;  /* 0x0000000c10007c0c */ /* 0x000fc6000bf46270 */
[----:B------:R-:W5:Y:S02]  /*8210*/  LD.E.128 R56, desc[UR42][R56.64] ;  /* 0x0000002a38387980 */ /* 0x000f64000c101d00 */
[----:B0-----:R-:W0:Y:S01]  /*8220*/  @P3 LDC R20, c[0x0][0xbec] ;  /* 0x0002fb00ff143b82 */ /* 0x001e220000000800 */
[----:B------:R-:W-:Y:S01]  /*8230*/  SEL R8, RZ, 0xffffffff, P0 ;  /* 0xffffffffff087807 */ /* 0x000fe20000000000 */
[----:B------:R-:W-:Y:S01]  /*8240*/  IMAD.SHL.U32 R3, R3, 0x2, RZ ;  /* 0x0000000203037824 */ /* 0x000fe200078e00ff */
[----:B------:R-:W-:Y:S01]  /*8250*/  SEL R0, RZ, 0x1, P2 ;  /* 0x00000001ff007807 */ /* 0x000fe20001000000 */
[----:B------:R-:W5:Y:S04]  /*8260*/  LD.E.128 R60, desc[UR42][R60.64] ;  /* 0x0000002a3c3c7980 */ /* 0x000f68000c101d00 */
[----:B------:R-:W1:Y:S01]  /*8270*/  @P3 LDC R11, c[0x0][0xbf0] ;  /* 0x0002fc00ff0b3b82 */ /* 0x000e620000000800 */
[----:B------:R-:W-:Y:S01]  /*8280*/  IMAD.SHL.U32 R8, R8, 0x4, RZ ;  /* 0x0000000408087824 */ /* 0x000fe200078e00ff */
[----:B------:R-:W-:Y:S01]  /*8290*/  LOP3.LUT R3, R3, 0x2, R0, 0xe2, !PT ;  /* 0x0000000203037812 */ /* 0x000fe200078ee200 */
[----:B------:R-:W5:Y:S01]  /*82a0*/  LD.E.128 R64, desc[UR42][R64.64] ;  /* 0x0000002a40407980 */ /* 0x000f62000c101d00 */
[----:B------:R-:W-:Y:S01]  /*82b0*/  ISETP.GE.AND P0, PT, R187, UR12, PT ;  /* 0x0000000cbb007c0c */ /* 0x000fe2000bf06270 */
[----:B--2---:R-:W-:Y:S01]  /*82c0*/  IMAD R28, R10, R9, UR46 ;  /* 0x0000002e0a1c7e24 */ /* 0x004fe2000f8e0209 */
[----:B------:R-:W-:Y:S01]  /*82d0*/  LOP3.LUT R3, R8, 0x4, R3, 0xe2, !PT ;  /* 0x0000000408037812 */ /* 0x000fe200078ee203 */
[----:B------:R-:W-:Y:S01]  /*82e0*/  IMAD R0, R209, 0x20, R211 ;  /* 0x00000020d1007824 */ /* 0x000fe200078e02d3 */
[----:B------:R-:W-:Y:S01]  /*82f0*/  SEL R8, RZ, 0xffffffff, P0 ;  /* 0xffffffffff087807 */ /* 0x000fe20000000000 */
[----:B------:R-:W5:Y:S02]  /*8300*/  LD.E.128 R68, desc[UR42][R68.64] ;  /* 0x0000002a44447980 */ /* 0x000f64000c101d00 */
[----:B------:R-:W-:-:S02]  /*8310*/  IMAD R15, R28, 0x40, R0 ;  /* 0x000000401c0f7824 */ /* 0x000fc400078e0200 */
[----:B------:R-:W-:Y:S01]  /*8320*/  IMAD.SHL.U32 R8, R8, 0x8, RZ ;  /* 0x0000000808087824 */ /* 0x000fe200078e00ff */
[----:B------:R-:W-:Y:S01]  /*8330*/  UIMAD UR6, UR10, UR8, URZ ;  /* 0x000000080a0672a4 */ /* 0x000fe2000f8e023f */
[----:B------:R-:W5:Y:S01]  /*8340*/  LD.E.128 R72, desc[UR42][R72.64] ;  /* 0x0000002a48487980 */ /* 0x000f62000c101d00 */
[----:B0-----:R-:W-:Y:S01]  /*8350*/  @P3 IMAD.HI.U32 R0, R15, R20, RZ ;  /* 0x000000140f003227 */ /* 0x001fe200078e00ff */
[----:B------:R-:W-:Y:S02]  /*8360*/  ISETP.GE.AND P1, PT, R186, UR12, PT ;  /* 0x0000000cba007c0c */ /* 0x000fe4000bf26270 */
[----:B------:R-:W-:Y:S01]  /*8370*/  LOP3.LUT R3, R8, 0x8, R3, 0xe2, !PT ;  /* 0x0000000808037812 */ /* 0x000fe200078ee203 */
[----:B------:R-:W-:Y:S01]  /*8380*/  IMAD.MOV.U32 R8, RZ, RZ, R15 ;  /* 0x000000ffff087224 */ /* 0x000fe200078e000f */
[----:B------:R-:W-:Y:S01]  /*8390*/  UIMAD.WIDE.U32 UR4, UR7, UR8, URZ ;  /* 0x00000008070472a5 */ /* 0x000fe2000f8e003f */
[----:B------:R-:W5:Y:S01]  /*83a0*/  LD.E.128 R76, desc[UR42][R76.64] ;  /* 0x0000002a4c4c7980 */ /* 0x000f62000c101d00 */
[----:B------:R-:W-:Y:S01]  /*83b0*/  UIMAD UR6, UR7, UR9, UR6 ;  /* 0x00000009070672a4 */ /* 0x000fe2000f8e0206 */
[----:B-1----:R-:W-:-:S02]  /*83c0*/  @P3 SHF.R.U32.HI R8, RZ, R11, R0 ;  /* 0x0000000bff083219 */ /* 0x002fc40000011600 */
[----:B------:R-:W-:Y:S01]  /*83d0*/  SEL R0, RZ, 0xffffffff, P1 ;  /* 0xffffffffff007807 */ /* 0x000fe20000800000 */
[----:B------:R-:W-:Y:S01]  /*83e0*/  ULDC.64 UR8, c[0x0][0xaf0] ;  /* 0x0002bc0000087ab9 */ /* 0x000fe20000000a00 */
[----:B------:R-:W-:Y:S01]  /*83f0*/  UIADD3 UR5, UR5, UR6, URZ ;  /* 0x0000000605057290 */ /* 0x000fe2000fffe03f */
[--C-:B------:R-:W-:Y:S01]  /*8400*/  SHF.R.S32.HI R11, RZ, 0x1f, R8.reuse ;  /* 0x0000001fff0b7819 */ /* 0x100fe20000011408 */
[----:B------:R-:W-:Y:S01]  /*8410*/  UIMAD UR6, UR11, UR8, URZ ;  /* 0x000000080b0672a4 */ /* 0x000fe2000f8e023f */
[----:B------:R-:W-:Y:S01]  /*8420*/  ISETP.GE.AND P0, PT, R185, UR12, PT ;  /* 0x0000000cb9007c0c */ /* 0x000fe2000bf06270 */
[----:B------:R-:W-:Y:S01]  /*8430*/  IMAD.SHL.U32 R0, R0, 0x10, RZ ;  /* 0x0000001000007824 */ /* 0x000fe200078e00ff */
[----:B------:R-:W-:Y:S01]  /*8440*/  UIMAD.WIDE.U32 UR4, UR45, UR8, UR4 ;  /* 0x000000082d0472a5 */ /* 0x000fe2000f8e0004 */
[----:B------:R-:W-:Y:S01]  /*8450*/  IMAD.MOV R10, RZ, RZ, -R8 ;  /* 0x000000ffff0a7224 */ /* 0x000fe200078e0a08 */
[----:B------:R-:W-:Y:S01]  /*8460*/  UIMAD UR6, UR45, UR9, UR6 ;  /* 0x000000092d0672a4 */ /* 0x000fe2000f8e0206 */
[----:B------:R-:W-:Y:S01]  /*8470*/  SEL R9, RZ, 0xffffffff, P0 ;  /* 0xffffffffff097807 */ /* 0x000fe20000000000 */
[----:B---3--:R-:W-:Y:S01]  /*8480*/  IMAD R11, R11, R12, RZ ;  /* 0x0000000c0b0b7224 */ /* 0x008fe200078e02ff */
[----:B------:R-:W-:Y:S01]  /*8490*/  LOP3.LUT R0, R0, 0x10, R3, 0xe2, !PT ;  /* 0x0000001000007812 */ /* 0x000fe200078ee203 */
[----:B------:R-:W-:Y:S01]  /*84a0*/  IMAD R3, R14, R10, R15 ;  /* 0x0000000a0e037224 */ /* 0x000fe200078e020f */
[----:B------:R-:W-:Y:S01]  /*84b0*/  UIADD3 UR5, UR5, UR6, URZ ;  /* 0x0000000605057290 */ /* 0x000fe2000fffe03f */
[----:B------:R-:W-:Y:S01]  /*84c0*/  IMAD R13, R8, R13, R11 ;  /* 0x0000000d080d7224 */ /* 0x000fe200078e020b */
[----:B------:R-:W5:Y:S01]  /*84d0*/  LD.E.128 R80, desc[UR42][R80.64] ;  /* 0x0000002a50507980 */ /* 0x000f62000c101d00 */
[----:B------:R-:W-:Y:S01]  /*84e0*/  IMAD.SHL.U32 R11, R9, 0x20, RZ ;  /* 0x00000020090b7824 */ /* 0x000fe200078e00ff */
[----:B------:R-:W-:-:S02]  /*84f0*/  ISETP.GE.AND P0, PT, R213, UR12, PT ;  /* 0x0000000cd5007c0c */ /* 0x000fc4000bf06270 */
[----:B------:R-:W5:Y:S01]  /*8500*/  LD.E.128 R84, desc[UR42][R84.64] ;  /* 0x0000002a54547980 */ /* 0x000f62000c101d00 */
[----:B------:R-:W-:Y:S01]  /*8510*/  SHF.R.S32.HI R10, RZ, 0x1f, R3 ;  /* 0x0000001fff0a7819 */ /* 0x000fe20000011403 */
[----:B------:R-:W-:Y:S01]  /*8520*/  IMAD.WIDE.U32 R8, R8, R12, UR4 ;  /* 0x0000000408087e25 */ /* 0x000fe2000f8e000c */
[----:B------:R-:W-:Y:S01]  /*8530*/  LOP3.LUT R0, R11, 0x20, R0, 0xe2, !PT ;  /* 0x000000200b007812 */ /* 0x000fe200078ee200 */
[----:B------:R-:W-:Y:S01]  /*8540*/  ULDC.64 UR4, c[0x0][0xad8] ;  /* 0x0002b60000047ab9 */ /* 0x000fe20000000a00 */
[----:B------:R-:W5:Y:S01]  /*8550*/  LD.E.128 R88, desc[UR42][R88.64] ;  /* 0x0000002a58587980 */ /* 0x000f62000c101d00 */
[----:B------:R-:W-:Y:S01]  /*8560*/  SEL R11, RZ, 0x40, P0 ;  /* 0x00000040ff0b7807 */ /* 0x000fe20000000000 */
[----:B------:R-:W-:Y:S01]  /*8570*/  IMAD R10, R10, UR4, RZ ;  /* 0x000000040a0a7c24 */ /* 0x000fe2000f8e02ff */
[----:B------:R-:W-:Y:S01]  /*8580*/  ULDC.64 UR6, c[0x0][0xa80] ;  /* 0x0002a00000067ab9 */ /* 0x000fe20000000a00 */
[----:B------:R-:W-:Y:S01]  /*8590*/  @!PT LDS RZ, [RZ] ;  /* 0x00000000fffff984 */ /* 0x000fe20000000800 */
[----:B------:R-:W-:Y:S01]  /*85a0*/  @!PT LDS RZ, [RZ] ;  /* 0x00000000fffff984 */ /* 0x000fe20000000800 */
[----:B------:R-:W-:Y:S01]  /*85b0*/  @!PT LDS RZ, [RZ] ;  /* 0x00000000fffff984 */ /* 0x000fe20000000800 */
[----:B------:R-:W-:Y:S01]  /*85c0*/  @!PT LDS RZ, [RZ] ;  /* 0x00000000fffff984 */ /* 0x000fe20000000800 */
[----:B------:R0:W-:Y:S06]  /*85d0*/  MEMBAR.ALL.CTA ;  /* 0x0000000000007992 */ /* 0x0001ec0000008000 */
[----:B0-----:R-:W0:Y:S01]  /*85e0*/  FENCE.VIEW.ASYNC.S ;  /* 0x00000000000073c6 */ /* 0x001e220000000000 */
[----:B------:R-:W-:Y:S01]  /*85f0*/  LOP3.LUT R0, R0, R11, RZ, 0xfc, !PT ;  /* 0x0000000b00007212 */ /* 0x000fe200078efcff */
[----:B------:R-:W-:Y:S01]  /*8600*/  IMAD R11, R3, UR5, R10 ;  /* 0x00000005030b7c24 */ /* 0x000fe2000f8e020a */
[----:B------:R-:W-:Y:S01]  /*8610*/  ULDC UR5, c[0x0][0xa88] ;  /* 0x0002a20000057ab9 */ /* 0x000fe20000000800 */
[----:B------:R-:W-:Y:S01]  /*8620*/  IMAD.IADD R9, R9, 0x1, R13 ;  /* 0x0000000109097824 */ /* 0x000fe200078e020d */
[----:B------:R-:W-:Y:S01]  /*8630*/  ISETP.GE.AND P0, PT, R212, UR12, PT ;  /* 0x0000000cd4007c0c */ /* 0x000fe2000bf06270 */
[----:B------:R-:W-:-:S02]  /*8640*/  IMAD R29, R14, UR5, RZ ;  /* 0x000000050e1d7c24 */ /* 0x000fc4000f8e02ff */
[----:B------:R-:W-:Y:S02]  /*8650*/  IMAD R28, R28, 0x40, R211 ;  /* 0x000000401c1c7824 */ /* 0x000fe400078e02d3 */
[----:B------:R-:W-:Y:S01]  /*8660*/  IMAD.WIDE.U32 R8, R3, UR4, R8 ;  /* 0x0000000403087c25 */ /* 0x000fe2000f8e0008 */
[----:B------:R-:W-:Y:S01]  /*8670*/  SEL R3, RZ, 0x80, P0 ;  /* 0x00000080ff037807 */ /* 0x000fe20000000000 */
[----:B------:R-:W-:Y:S01]  /*8680*/  UIADD3 UR4, UR41, 0x28c20, URZ ;  /* 0x00028c2029047890 */ /* 0x000fe2000fffe03f */
[----:B------:R-:W-:Y:S01]  /*8690*/  ISETP.GE.AND P0, PT, R28, R29, PT ;  /* 0x0000001d1c00720c */ /* 0x000fe20003f06270 */
[----:B------:R-:W-:Y:S01]  /*86a0*/  IMAD.IADD R9, R9, 0x1, R11 ;  /* 0x0000000109097824 */ /* 0x000fe200078e020b */
[----:B------:R-:W-:Y:S01]  /*86b0*/  LEA R26, P1, R8, UR6, 0x1 ;  /* 0x00000006081a7c11 */ /* 0x000fe2000f8208ff */
[----:B------:R-:W-:-:S03]  /*86c0*/  UPRMT UR4, URZ, 0x654, UR4 ;  /* 0x000006543f047896 */ /* 0x000fc60008000004 */
[----:B------:R-:W-:Y:S01]  /*86d0*/  LEA.HI.X R27, R8, UR7, R9, 0x1, P1 ;  /* 0x00000007081b7c11 */ /* 0x000fe200088f0c09 */
[----:B0-----:R0:W1:Y:S01]  /*86e0*/  SHFL.IDX PT, R10, R26, RZ, 0x181f ;  /* 0x00181fff1a0a7589 */ /* 0x00106200000e0000 */
[----:B------:R-:W-:Y:S03]  /*86f0*/  BSSY B0, `(.L_x_40) ;  /* 0x0000024000007945 */ /* 0x000fe60003800000 */
[----:B------:R0:W2:Y:S01]  /*8700*/  SHFL.IDX PT, R11, R27, RZ, 0x181f ;  /* 0x00181fff1b0b7589 */ /* 0x0000a200000e0000 */
[----:B------:R-:W-:Y:S01]  /*8710*/  SYNCS.ARRIVE.TRANS64.RED.A1T0 RZ, [UR4], RZ ;  /* 0x000000ffffff79a7 */ /* 0x000fe20008100404 */
[----:B------:R-:W-:Y:S01]  /*8720*/  LOP3.LUT R3, R0, R3, RZ, 0xfc, !PT ;  /* 0x0000000300037212 */ /* 0x000fe200078efcff */
[----:B------:R-:W-:Y:S06]  /*8730*/  @P0 BRA `(.L_x_41) ;  /* 0x00000000007c0947 */ /* 0x000fec0003800000 */
[----:B------:R-:W-:Y:S02]  /*8740*/  ISETP.GE.AND P1, PT, R189, UR12, PT ;  /* 0x0000000cbd007c0c */ /* 0x000fe4000bf26270 */
[----:B------:R-:W-:Y:S02]  /*8750*/  ISETP.GE.AND P0, PT, R16, UR12, PT ;  /* 0x0000000c10007c0c */ /* 0x000fe4000bf06270 */
[----:B------:R-:W-:Y:S02]  /*8760*/  ISETP.GE.AND P5, PT, R188, UR12, PT ;  /* 0x0000000cbc007c0c */ /* 0x000fe4000bfa6270 */
[----:B------:R-:W-:-:S07]  /*8770*/  ISETP.GE.AND P3, PT, R187, UR12, PT ;  /* 0x0000000cbb007c0c */ /* 0x000fce000bf66270 */
[CC--:B-1----:R-:W-:Y:S02]  /*8780*/  @!P1 LEA R12, P2, R189.reuse, R10.reuse, 0x1 ;  /* 0x0000000abd0c9211 */ /* 0x0c2fe400078408ff */
[----:B--2---:R-:W-:Y:S02]  /*8790*/  @!P0 IMAD.WIDE R8, R16, 0x2, R10 ;  /* 0x0000000210088825 */ /* 0x004fe400078e020a */
[----:B------:R-:W-:Y:S02]  /*87a0*/  @!P1 LEA.HI.X R13, R189, R11, R222, 0x1, P2 ;  /* 0x0000000bbd0d9211 */ /* 0x000fe400010f0cde */
[----:B------:R-:W-:Y:S01]  /*87b0*/  ISETP.GE.AND P2, PT, R186, UR12, PT ;  /* 0x0000000cba007c0c */ /* 0x000fe2000bf46270 */
[----:B-----5:R1:W-:Y:S01]  /*87c0*/  @!P0 ST.E.128 desc[UR42][R8.64], R108 ;  /* 0x0000006c08008985 */ /* 0x0203e2000c101d2a */
[----:B------:R-:W-:Y:S02]  /*87d0*/  @!P5 LEA R14, P4, R188, R10, 0x1 ;  /* 0x0000000abc0ed211 */ /* 0x000fe400078808ff */
[----:B------:R-:W-:Y:S01]  /*87e0*/  LOP3.LUT P0, RZ, R0, 0x40, RZ, 0xc0, !PT ;  /* 0x0000004000ff7812 */ /* 0x000fe2000780c0ff */
[----:B------:R2:W-:Y:S01]  /*87f0*/  @!P1 ST.E.128 desc[UR42][R12.64], R32 ;  /* 0x000000200c009985 */ /* 0x0005e2000c101d2a */
[----:B------:R-:W-:-:S02]  /*8800*/  ISETP.GE.AND P1, PT, R185, UR12, PT ;  /* 0x0000000cb9007c0c */ /* 0x000fc4000bf26270 */
[-C--:B------:R-:W-:Y:S02]  /*8810*/  @!P5 LEA.HI.X R15, R188, R11.reuse, R221, 0x1, P4 ;  /* 0x0000000bbc0fd211 */ /* 0x080fe400020f0cdd */
[----:B------:R-:W-:Y:S02]  /*8820*/  LOP3.LUT P4, RZ, R3, 0x80, RZ, 0xc0, !PT ;  /* 0x0000008003ff7812 */ /* 0x000fe4000788c0ff */
[CC--:B------:R-:W-:Y:S01]  /*8830*/  @!P3 LEA R20, P6, R187.reuse, R10.reuse, 0x1 ;  /* 0x0000000abb14b211 */ /* 0x0c0fe200078c08ff */
[----:B------:R3:W-:Y:S03]  /*8840*/  @!P5 ST.E.128 desc[UR42][R14.64], R40 ;  /* 0x000000280e00d985 */ /* 0x0007e6000c101d2a */
[----:B------:R-:W-:Y:S02]  /*8850*/  @!P3 LEA.HI.X R21, R187, R11, R220, 0x1, P6 ;  /* 0x0000000bbb15b211 */ /* 0x000fe400030f0cdc */
[----:B-1----:R-:W-:-:S03]  /*8860*/  @!P2 LEA R8, P5, R186, R10, 0x1 ;  /* 0x0000000aba08a211 */ /* 0x002fc600078a08ff */
[----:B------:R3:W-:Y:S01]  /*8870*/  @!P3 ST.E.128 desc[UR42][R20.64], R52 ;  /* 0x000000341400b985 */ /* 0x0007e2000c101d2a */
[-C--:B------:R-:W-:Y:S02]  /*8880*/  @P0 LEA R24, P3, R213, R10.reuse, 0x1 ;  /* 0x0000000ad5180211 */ /* 0x080fe400078608ff */
[CC--:B--2---:R-:W-:Y:S02]  /*8890*/  @!P1 LEA R12, P6, R185.reuse, R10.reuse, 0x1 ;  /* 0x0000000ab90c9211 */ /* 0x0c4fe400078c08ff */
[-C--:B------:R-:W-:Y:S02]  /*88a0*/  @!P2 LEA.HI.X R9, R186, R11.reuse, R219, 0x1, P5 ;  /* 0x0000000bba09a211 */ /* 0x080fe400028f0cdb */
[----:B------:R-:W-:Y:S02]  /*88b0*/  @P4 LEA R10, P5, R212, R10, 0x1 ;  /* 0x0000000ad40a4211 */ /* 0x000fe400078a08ff */
[-C--:B------:R-:W-:Y:S01]  /*88c0*/  @!P1 LEA.HI.X R13, R185, R11.reuse, R218, 0x1, P6 ;  /* 0x0000000bb90d9211 */ /* 0x080fe200030f0cda */
[----:B------:R3:W-:Y:S01]  /*88d0*/  @!P2 ST.E.128 desc[UR42][R8.64], R60 ;  /* 0x0000003c0800a985 */ /* 0x0007e2000c101d2a */
[----:B------:R-:W-:-:S02]  /*88e0*/  @P0 LEA.HI.X R25, R213, R11, R217, 0x1, P3 ;  /* 0x0000000bd5190211 */ /* 0x000fc400018f0cd9 */
[----:B------:R-:W-:Y:S01]  /*88f0*/  @P4 LEA.HI.X R11, R212, R11, R216, 0x1, P5 ;  /* 0x0000000bd40b4211 */ /* 0x000fe200028f0cd8 */
[----:B------:R3:W-:Y:S04]  /*8900*/  @!P1 ST.E.128 desc[UR42][R12.64], R68 ;  /* 0x000000440c009985 */ /* 0x0007e8000c101d2a */
[----:B------:R3:W-:Y:S04]  /*8910*/  @P0 ST.E.128 desc[UR42][R24.64], R76 ;  /* 0x0000004c18000985 */ /* 0x0007e8000c101d2a */
[----:B------:R3:W-:Y:S02]  /*8920*/  @P4 ST.E.128 desc[UR42][R10.64], R84 ;  /* 0x000000540a004985 */ /* 0x0007e4000c101d2a */
.L_x_41:
[----:B------:R-:W-:Y:S05]  /*8930*/  BSYNC B0 ;  /* 0x0000000000007941 */ /* 0x000fea0003800000 */
.L_x_40:
[----:B---3--:R-:W-:Y:S01]  /*8940*/  VIADD R8, R28, 0x20 ;  /* 0x000000201c087836 */ /* 0x008fe20000000000 */
[----:B--2---:R2:W3:Y:S01]  /*8950*/  SHFL.IDX PT, R11, R27, 0x1, 0x181f ;  /* 0x00381f001b0b7f89 */ /* 0x0044e200000e0000 */
[----:B------:R-:W-:Y:S03]  /*8960*/  BSSY B0, `(.L_x_42) ;  /* 0x0000023000007945 */ /* 0x000fe60003800000 */
[----:B------:R-:W-:Y:S01]  /*8970*/  ISETP.GE.AND P0, PT, R8, R29, PT ;  /* 0x0000001d0800720c */ /* 0x000fe20003f06270 */
[----:B-1----:R2:W1:-:S12]  /*8980*/  SHFL.IDX PT, R10, R26, 0x1, 0x181f ;  /* 0x00381f001a0a7f89 */ /* 0x00245800000e0000 */
[----:B--2---:R-:W-:Y:S05]  /*8990*/  @P0 BRA `(.L_x_43) ;  /* 0x00000000007c0947 */ /* 0x004fea0003800000 */
[----:B------:R-:W-:Y:S02]  /*89a0*/  ISETP.GE.AND P2, PT, R189, UR12, PT ;  /* 0x0000000cbd007c0c */ /* 0x000fe4000bf46270 */
[----:B------:R-:W-:Y:S02]  /*89b0*/  ISETP.GE.AND P3, PT, R16, UR12, PT ;  /* 0x0000000c10007c0c */ /* 0x000fe4000bf66270 */
[----:B------:R-:W-:Y:S02]  /*89c0*/  ISETP.GE.AND P5, PT, R188, UR12, PT ;  /* 0x0000000cbc007c0c */ /* 0x000fe4000bfa6270 */
[----:B------:R-:W-:Y:S02]  /*89d0*/  ISETP.GE.AND P4, PT, R187, UR12, PT ;  /* 0x0000000cbb007c0c */ /* 0x000fe4000bf86270 */
[----:B------:R-:W-:-:S05]  /*89e0*/  LOP3.LUT P1, RZ, R0, 0x40, RZ, 0xc0, !PT ;  /* 0x0000004000ff7812 */ /* 0x000fca000782c0ff */
[CC--:B-1----:R-:W-:Y:S02]  /*89f0*/  @!P2 LEA R12, P0, R189.reuse, R10.reuse, 0x1 ;  /* 0x0000000abd0ca211 */ /* 0x0c2fe400078008ff */
[----:B---3--:R-:W-:Y:S02]  /*8a00*/  @!P3 IMAD.WIDE R8, R16, 0x2, R10 ;  /* 0x000000021008b825 */ /* 0x008fe400078e020a */
[-C--:B------:R-:W-:Y:S02]  /*8a10*/  @!P2 LEA.HI.X R13, R189, R11.reuse, R222, 0x1, P0 ;  /* 0x0000000bbd0da211 */ /* 0x080fe400000f0cde */
[----:B------:R-:W-:Y:S01]  /*8a20*/  @!P5 LEA R14, P0, R188, R10, 0x1 ;  /* 0x0000000abc0ed211 */ /* 0x000fe200078008ff */
[----:B-----5:R1:W-:Y:S01]  /*8a30*/  @!P3 ST.E.128 desc[UR42][R8.64], R4 ;  /* 0x000000040800b985 */ /* 0x0203e2000c101d2a */
[----:B------:R-:W-:Y:S02]  /*8a40*/  ISETP.GE.AND P3, PT, R186, UR12, PT ;  /* 0x0000000cba007c0c */ /* 0x000fe4000bf66270 */
[----:B------:R-:W-:Y:S01]  /*8a50*/  @!P5 LEA.HI.X R15, R188, R11, R221, 0x1, P0 ;  /* 0x0000000bbc0fd211 */ /* 0x000fe200000f0cdd */
[----:B------:R2:W-:Y:S01]  /*8a60*/  @!P2 ST.E.128 desc[UR42][R12.64], R36 ;  /* 0x000000240c00a985 */ /* 0x0005e2000c101d2a */
[----:B------:R-:W-:-:S02]  /*8a70*/  ISETP.GE.AND P2, PT, R185, UR12, PT ;  /* 0x0000000cb9007c0c */ /* 0x000fc4000bf46270 */
[----:B------:R-:W-:Y:S01]  /*8a80*/  LOP3.LUT P0, RZ, R3, 0x80, RZ, 0xc0, !PT ;  /* 0x0000008003ff7812 */ /* 0x000fe2000780c0ff */
[----:B------:R2:W-:Y:S01]  /*8a90*/  @!P5 ST.E.128 desc[UR42][R14.64], R44 ;  /* 0x0000002c0e00d985 */ /* 0x0005e2000c101d2a */
[----:B------:R-:W-:-:S04]  /*8aa0*/  @!P4 LEA R20, P6, R187, R10, 0x1 ;  /* 0x0000000abb14c211 */ /* 0x000fc800078c08ff */
[----:B------:R-:W-:Y:S02]  /*8ab0*/  @!P4 LEA.HI.X R21, R187, R11, R220, 0x1, P6 ;  /* 0x0000000bbb15c211 */ /* 0x000fe400030f0cdc */
[----:B------:R-:W-:-:S03]  /*8ac0*/  @!P3 LEA R24, P5, R186, R10, 0x1 ;  /* 0x0000000aba18b211 */ /* 0x000fc600078a08ff */
[----:B------:R2:W-:Y:S01]  /*8ad0*/  @!P4 ST.E.128 desc[UR42][R20.64], R56 ;  /* 0x000000381400c985 */ /* 0x0005e2000c101d2a */
[-C--:B-1----:R-:W-:Y:S02]  /*8ae0*/  @!P2 LEA R4, P6, R185, R10.reuse, 0x1 ;  /* 0x0000000ab904a211 */ /* 0x082fe400078c08ff */
[-C--:B------:R-:W-:Y:S02]  /*8af0*/  @P1 LEA R6, P4, R213, R10.reuse, 0x1 ;  /* 0x0000000ad5061211 */ /* 0x080fe400078808ff */
        /* <DEDUP_REMOVED lines=9> */
.L_x_43:
[----:B------:R-:W-:Y:S05]  /*8b90*/  BSYNC B0 ;  /* 0x0000000000007941 */ /* 0x000fea0003800000 */
.L_x_42:
[----:B------:R-:W4:Y:S02]  /*8ba0*/  LDC R0, c[0x0][0xc34] ;  /* 0x00030d00ff007b82 */ /* 0x000f240000000800 */
[----:B----4-:R-:W-:-:S13]  /*8bb0*/  ISETP.LE.AND P0, PT, R0, UR47, PT ;  /* 0x0000002f00007c0c */ /* 0x010fda000bf03270 */
[----:B------:R-:W-:Y:S05]  /*8bc0*/  @!P0 BRA `(.L_x_44) ;  /* 0xffffff8400088947 */ /* 0x000fea000383ffff */
[----:B------:R-:W-:Y:S05]  /*8bd0*/  EXIT ;  /* 0x000000000000794d */ /* 0x000fea0003800000 */
.L_x_7:
[----:B------:R-:W-:-:S08]  /*8be0*/  NOP ;  /* 0x0000000000007918 */ /* 0x000fd00000000000 */
[----:B------:R-:W0:-:S00]  /*8bf0*/  USETMAXREG.DEALLOC.CTAPOOL 0x18 ;  /* 0x00000018000079c8 */ /* 0x000e0000080e0500 */
[----:B------:R-:W1:Y:S01]  /*8c00*/  S2UR UR5, SR_CTAID.X ;  /* 0x00000000000579c3 */ /* 0x000e620000002500 */
[----:B0-----:R-:W-:Y:S02]  /*8c10*/  IMAD.MOV.U32 R2, RZ, RZ, 0x1 ;  /* 0x00000001ff027424 */ /* 0x001fe400078e00ff */
[----:B------:R-:W-:-:S05]  /*8c20*/  IMAD.MOV.U32 R18, RZ, RZ, RZ ;  /* 0x000000ffff127224 */ /* 0x000fca00078e00ff */
[----:B------:R-:W1:Y:S02]  /*8c30*/  LDC R3, c[0x0][0xc34] ;  /* 0x00030d00ff037b82 */ /* 0x000e640000000800 */
[----:B-1----:R-:W-:Y:S01]  /*8c40*/  ISETP.LE.AND P0, PT, R3, UR5, PT ;  /* 0x0000000503007c0c */ /* 0x002fe2000bf03270 */
[----:B------:R-:W-:-:S05]  /*8c50*/  IMAD.MOV.U32 R3, RZ, RZ, 0x1 ;  /* 0x00000001ff037424 */ /* 0x000fca00078e00ff */
[----:B------:R0:W-:Y:S07]  /*8c60*/  STL [R1], R3 ;  /* 0x0000000301007387 */ /* 0x0001ee0000100800 */
[----:B------:R-:W-:Y:S05]  /*8c70*/  @P0 BRA `(.L_x_45) ;  /* 0x0000004800480947 */ /* 0x000fea0003800000 */
[----:B------:R-:W1:Y:S01]  /*8c80*/  S2UR UR4, SR_CgaCtaId ;  /* 0x00000000000479c3 */ /* 0x000e620000008800 */
[C---:B------:R-:W-:Y:S01]  /*8c90*/  IMAD.SHL.U32 R2, R0.reuse, 0x8, RZ ;  /* 0x0000000800027824 */ /* 0x040fe200078e00ff */
[----:B------:R-:W-:Y:S01]  /*8ca0*/  LOP3.LUT R5, R0, 0x7f, RZ, 0xc0, !PT ;  /* 0x0000007f00057812 */ /* 0x000fe200078ec0ff */
[----:B------:R-:W-:Y:S01]  /*8cb0*/  UMOV UR36, 0x400 ;  /* 0x0000040000247882 */ /* 0x000fe20000000000 */
[----:B------:R-:W-:Y:S01]  /*8cc0*/  IMAD.MOV.U32 R18, RZ, RZ, RZ ;  /* 0x000000ffff127224 */ /* 0x000fe200078e00ff */
[----:B------:R-:W-:Y:S01]  /*8cd0*/  ULDC.64 UR40, c[0x0][0x198] ;  /* 0x0000660000287ab9 */ /* 0x000fe20000000a00 */
[----:B0-----:R-:W-:Y:S01]  /*8ce0*/  LOP3.LUT R3, R2, 0x1f8, RZ, 0xc0, !PT ;  /* 0x000001f802037812 */ /* 0x001fe200078ec0ff */
[----:B------:R-:W-:Y:S01]  /*8cf0*/  IMAD.U32 R2, RZ, RZ, UR5 ;  /* 0x00000005ff027e24 */ /* 0x000fe2000f8e00ff */
[----:B------:R-:W-:Y:S02]  /*8d00*/  ULDC UR38, c[0x0][0xc] ;  /* 0x0000030000267ab9 */ /* 0x000fe40000000800 */
[----:B------:R-:W-:Y:S01]  /*8d10*/  LOP3.LUT R4, R3, 0x38, R0, 0x78, !PT ;  /* 0x0000003803047812 */ /* 0x000fe200078e7800 */
[----:B------:R-:W-:Y:S01]  /*8d20*/  IMAD.SHL.U32 R3, R5, 0x8, RZ ;  /* 0x0000000805037824 */ /* 0x000fe200078e00ff */
[----:B------:R-:W-:-:S04]  /*8d30*/  SHF.R.U32.HI R5, RZ, 0x3, R5 ;  /* 0x00000003ff057819 */ /* 0x000fc80000011605 */
[----:B------:R-:W-:Y:S01]  /*8d40*/  LOP3.LUT R3, R4, 0x200, R3, 0xf8, !PT ;  /* 0x0000020004037812 */ /* 0x000fe200078ef803 */
[----:B------:R-:W-:-:S05]  /*8d50*/  IMAD.SHL.U32 R4, R0, 0x10, RZ ;  /* 0x0000001000047824 */ /* 0x000fca00078e00ff */
[----:B------:R-:W-:Y:S01]  /*8d60*/  LOP3.LUT R0, R5, 0x70, R4, 0xf8, !PT ;  /* 0x0000007005007812 */ /* 0x000fe200078ef804 */
[----:B------:R-:W-:Y:S01]  /*8d70*/  IMAD.MOV.U32 R0, RZ, RZ, 0x1 ;  /* 0x00000001ff007424 */ /* 0x000fe200078e00ff */
[----:B-1----:R-:W-:-:S06]  /*8d80*/  ULEA UR36, UR4, UR36, 0x18 ;  /* 0x0000002404247291 */ /* 0x002fcc000f8ec03f */
[----:B------:R-:W-:-:S05]  /*8d90*/  LEA R3, R3, UR36, 0x1 ;  /* 0x0000002403037c11 */ /* 0x000fca000f8e08ff */
[----:B------:R0:W-:Y:S04]  /*8da0*/  STL [R1+0x28], R3 ;  /* 0x0000280301007387 */ /* 0x0001e80000100800 */
[----:B------:R0:W-:Y:S04]  /*8db0*/  STL [R1+0x20], R2 ;  /* 0x0000200201007387 */ /* 0x0001e80000100800 */
[----:B------:R0:W-:Y:S04]  /*8dc0*/  STL [R1], R0 ;  /* 0x0000000001007387 */ /* 0x0001e80000100800 */
[----:B------:R0:W-:Y:S02]  /*8dd0*/  STL [R1+0x30], RZ ;  /* 0x000030ff01007387 */ /* 0x0001e40000100800 */
.L_x_137:
[----:B------:R-:W2:Y:S01]  /*8de0*/  LDL R4, [R1+0x20] ;  /* 0x0000200001047983 */ /* 0x000ea20000100800 */
[----:B0-----:R-:W0:Y:S01]  /*8df0*/  LDC R0, c[0x0][0xc38] ;  /* 0x00030e00ff007b82 */ /* 0x001e220000000800 */
[----:B------:R-:W-:Y:S05]  /*8e00*/  YIELD ;  /* 0x0000000000007946 */ /* 0x000fea0003800000 */
[----:B------:R-:W-:Y:S02]  /*8e10*/  ULDC.64 UR4, c[0x0][0x418] ;  /* 0x0001060000047ab9 */ /* 0x000fe40000000a00 */
[----:B-1----:R-:W1:Y:S01]  /*8e20*/  LDC R17, c[0x0][0xc44] ;  /* 0x00031100ff117b82 */ /* 0x002e620000000800 */
[----:B------:R-:W-:-:S03]  /*8e30*/  UISETP.NE.U32.AND UP0, UPT, UR4, URZ, UPT ;  /* 0x0000003f0400728c */ /* 0x000fc6000bf05070 */
[----:B------:R-:W-:Y:S01]  /*8e40*/  ULDC UR4, c[0x0][0x424] ;  /* 0x0001090000047ab9 */ /* 0x000fe20000000800 */
[----:B------:R-:W-:Y:S02]  /*8e50*/  UISETP.NE.AND.EX UP0, UPT, UR5, URZ, UPT, UP0 ;  /* 0x0000003f0500728c */ /* 0x000fe4000bf05300 */
[----:B------:R-:W-:Y:S02]  /*8e60*/  UIADD3 UR5, UR36, 0x22400, URZ ;  /* 0x0002240024057890 */ /* 0x000fe4000fffe03f */
[----:B------:R-:W-:Y:S02]  /*8e70*/  USEL UR4, UR4, 0x1, UP0 ;  /* 0x0000000104047887 */ /* 0x000fe40008000000 */
[----:B------:R-:W-:Y:S01]  /*8e80*/  ULOP3.LUT UP0, URZ, UR5, 0x3ff, URZ, 0xc0, !UPT ;  /* 0x000003ff053f7892 */ /* 0x000fe2000f80c03f */
[----:B0-----:R-:W-:Y:S02]  /*8e90*/  ISETP.NE.AND P0, PT, R0, 0x1, PT ;  /* 0x000000010000780c */ /* 0x001fe40003f05270 */
[----:B-1----:R-:W-:-:S11]  /*8ea0*/  ISETP.NE.AND P1, PT, R17, 0x1, PT ;  /* 0x000000011100780c */ /* 0x002fd60003f25270 */
[----:B------:R-:W2:Y:S08]  /*8eb0*/  @P0 LDC R0, c[0x0][0xc3c] ;  /* 0x00030f00ff000b82 */ /* 0x000eb00000000800 */
[----:B------:R-:W0:Y:S08]  /*8ec0*/  @P0 LDC R5, c[0x0][0xc40] ;  /* 0x00031000ff050b82 */ /* 0x000e300000000800 */
[----:B------:R-:W1:Y:S01]  /*8ed0*/  @P1 LDC.64 R2, c[0x0][0xc48] ;  /* 0x00031200ff021b82 */ /* 0x000e620000000a00 */
[----:B--2---:R-:W-:-:S04]  /*8ee0*/  @P0 IMAD.HI.U32 R0, R4, R0, RZ ;  /* 0x0000000004000227 */ /* 0x004fc800078e00ff */
[----:B------:R-:W-:Y:S01]  /*8ef0*/  IMAD.MOV.U32 R6, RZ, RZ, R4 ;  /* 0x000000ffff067224 */ /* 0x000fe200078e0004 */
[----:B0-----:R-:W-:Y:S02]  /*8f00*/  @P0 SHF.R.U32.HI R6, RZ, R5, R0 ;  /* 0x00000005ff060219 */ /* 0x001fe40000011600 */
[----:B------:R-:W-:-:S03]  /*8f10*/  PLOP3.LUT P0, PT, PT, PT, UP0, 0x80, 0x0 ;  /* 0x000000000000781c */ /* 0x000fc60003f0f008 */
[----:B-1----:R-:W-:Y:S01]  /*8f20*/  @P1 IMAD.HI.U32 R2, R6, R2, RZ ;  /* 0x0000000206021227 */ /* 0x002fe200078e00ff */
[----:B------:R0:W-:Y:S03]  /*8f30*/  STL [R1+0x18], R6 ;  /* 0x0000180601007387 */ /* 0x0001e60000100800 */
[----:B------:R-:W-:Y:S01]  /*8f40*/  IMAD.MOV.U32 R19, RZ, RZ, R6 ;  /* 0x000000ffff137224 */ /* 0x000fe200078e0006 */
[----:B------:R-:W-:Y:S02]  /*8f50*/  @P1 SHF.R.U32.HI R19, RZ, R3, R2 ;  /* 0x00000003ff131219 */ /* 0x000fe40000011602 */
[----:B------:R-:W1:Y:S03]  /*8f60*/  LDC R2, c[0x0][0x2f0] ;  /* 0x0000bc00ff027b82 */ /* 0x000e660000000800 */
[----:B------:R-:W-:Y:S01]  /*8f70*/  IMAD.MOV R0, RZ, RZ, -R19 ;  /* 0x000000ffff007224 */ /* 0x000fe200078e0a13 */
[----:B------:R0:W-:Y:S03]  /*8f80*/  STL [R1+0x10], R19 ;  /* 0x0000101301007387 */ /* 0x0001e60000100800 */
[----:B------:R-:W-:-:S02]  /*8f90*/  IMAD R17, R17, R0, R6 ;  /* 0x0000000011117224 */ /* 0x000fc400078e0206 */
[----:B-1----:R-:W-:-:S04]  /*8fa0*/  IMAD R4, R2, UR4, RZ ;  /* 0x0000000402047c24 */ /* 0x002fc8000f8e02ff */
[----:B------:R-:W-:Y:S01]  /*8fb0*/  VIADD R0, R4, 0x3f ;  /* 0x0000003f04007836 */ /* 0x000fe20000000000 */
[----:B------:R0:W-:Y:S04]  /*8fc0*/  STL [R1+0x2c], R4 ;  /* 0x00002c0401007387 */ /* 0x0001e80000100800 */
[----:B------:R-:W-:-:S04]  /*8fd0*/  SHF.R.S32.HI R3, RZ, 0x1f, R0 ;  /* 0x0000001fff037819 */ /* 0x000fc80000011400 */
[----:B------:R-:W-:-:S04]  /*8fe0*/  LEA.HI R3, R3, R0, RZ, 0x6 ;  /* 0x0000000003037211 */ /* 0x000fc800078f30ff */
[----:B------:R-:W-:-:S05]  /*8ff0*/  SHF.R.S32.HI R0, RZ, 0x6, R3 ;  /* 0x00000006ff007819 */ /* 0x000fca0000011403 */
[----:B------:R0:W-:Y:S01]  /*9000*/  STL [R1+0x1c], R0 ;  /* 0x00001c0001007387 */ /* 0x0001e20000100800 */
[----:B------:R-:W-:Y:S05]  /*9010*/  @!P0 BRA `(.L_x_46) ;  /* 0x0000000000408947 */ /* 0x000fea0003800000 */
[----:B------:R-:W-:Y:S01]  /*9020*/  MOV R2, 0x0 ;  /* 0x0000000000027802 */ /* 0x000fe20000000f00 */
[----:B------:R-:W-:Y:S01]  /*9030*/  ULDC.64 UR6, c[0x4][0x90] ;  /* 0x0100240000067ab9 */ /* 0x000fe20000000a00 */
[----:B------:R-:W-:Y:S01]  /*9040*/  ULDC.64 UR8, c[0x4][0x98] ;  /* 0x0100260000087ab9 */ /* 0x000fe20000000a00 */
[----:B------:R-:W-:Y:S01]  /*9050*/  ULDC.64 UR4, c[0x4][0x8] ;  /* 0x0100020000047ab9 */ /* 0x000fe20000000a00 */
[----:B0-----:R-:W-:Y:S02]  /*9060*/  IMAD.U32 R4, RZ, RZ, UR6 ;  /* 0x00000006ff047e24 */ /* 0x001fe4000f8e00ff */
[----:B------:R-:W0:Y:S01]  /*9070*/  LDC.64 R2, c[0x4][R2] ;  /* 0x0100000002027b82 */ /* 0x000e220000000a00 */
[----:B------:R-:W-:Y:S02]  /*9080*/  IMAD.U32 R5, RZ, RZ, UR7 ;  /* 0x00000007ff057e24 */ /* 0x000fe4000f8e00ff */
[----:B------:R-:W-:Y:S02]  /*9090*/  IMAD.U32 R6, RZ, RZ, UR8 ;  /* 0x00000008ff067e24 */ /* 0x000fe4000f8e00ff */
[----:B------:R-:W-:-:S02]  /*90a0*/  IMAD.U32 R7, RZ, RZ, UR9 ;  /* 0x00000009ff077e24 */ /* 0x000fc4000f8e00ff */
[----:B------:R-:W-:Y:S02]  /*90b0*/  IMAD.U32 R10, RZ, RZ, UR4 ;  /* 0x00000004ff0a7e24 */ /* 0x000fe4000f8e00ff */
[----:B------:R-:W-:Y:S02]  /*90c0*/  IMAD.U32 R11, RZ, RZ, UR5 ;  /* 0x00000005ff0b7e24 */ /* 0x000fe4000f8e00ff */
[----:B------:R-:W-:Y:S02]  /*90d0*/  IMAD.MOV.U32 R8, RZ, RZ, 0x70 ;  /* 0x00000070ff087424 */ /* 0x000fe400078e00ff */
[----:B------:R-:W-:Y:S02]  /*90e0*/  IMAD.MOV.U32 R12, RZ, RZ, 0x1 ;  /* 0x00000001ff0c7424 */ /* 0x000fe400078e00ff */
[----:B------:R-:W-:-:S07]  /*90f0*/  IMAD.MOV.U32 R13, RZ, RZ, RZ ;  /* 0x000000ffff0d7224 */ /* 0x000fce00078e00ff */
[----:B------:R-:W-:-:S07]  /*9100*/  LEPC R20, `(.L_x_46) ;  /* 0x000000001014794e */ /* 0x000fce0000000000 */
[----:B0-----:R-:W-:Y:S05]  /*9110*/  CALL.ABS.NOINC R2 ;  /* 0x0000000002007343 */ /* 0x001fea0003c00000 */
.L_x_46:
[----:B------:R-:W-:-:S04]  /*9120*/  UIADD3 UR4, UR36, 0x400, URZ ;  /* 0x0000040024047890 */ /* 0x000fc8000fffe03f */
[----:B------:R-:W-:-:S06]  /*9130*/  ULOP3.LUT UP0, URZ, UR4, 0x3ff, URZ, 0xc0, !UPT ;  /* 0x000003ff043f7892 */ /* 0x000fcc000f80c03f */
[----:B------:R-:W-:-:S13]  /*9140*/  PLOP3.LUT P0, PT, PT, PT, UP0, 0x80, 0x0 ;  /* 0x000000000000781c */ /* 0x000fda0003f0f008 */
[----:B------:R-:W-:Y:S05]  /*9150*/  @!P0 BRA `(.L_x_47) ;  /* 0x00000000007c8947 */ /* 0x000fea0003800000 */
[----:B------:R-:W-:Y:S01]  /*9160*/  MOV R16, 0x0 ;  /* 0x0000000000107802 */ /* 0x000fe20000000f00 */
[----:B------:R-:W-:Y:S01]  /*9170*/  ULDC.64 UR6, c[0x4][0x90] ;  /* 0x0100240000067ab9 */ /* 0x000fe20000000a00 */
[----:B------:R-:W-:Y:S01]  /*9180*/  ULDC.64 UR8, c[0x4][0x98] ;  /* 0x0100260000087ab9 */ /* 0x000fe20000000a00 */
[----:B------:R-:W-:Y:S01]  /*9190*/  ULDC.64 UR4, c[0x4][0x10] ;  /* 0x0100040000047ab9 */ /* 0x000fe20000000a00 */
[----:B------:R1:W2:Y:S01]  /*91a0*/  LDC.64 R2, c[0x4][R16] ;  /* 0x0100000010027b82 */ /* 0x0002a20000000a00 */
[----:B0-----:R-:W-:Y:S02]  /*91b0*/  IMAD.U32 R4, RZ, RZ, UR6 ;  /* 0x00000006ff047e24 */ /* 0x001fe4000f8e00ff */
[----:B------:R-:W-:Y:S02]  /*91c0*/  IMAD.U32 R5, RZ, RZ, UR7 ;  /* 0x00000007ff057e24 */ /* 0x000fe4000f8e00ff */
[----:B------:R-:W-:Y:S02]  /*91d0*/  IMAD.U32 R6, RZ, RZ, UR8 ;  /* 0x00000008ff067e24 */ /* 0x000fe4000f8e00ff */
[----:B------:R-:W-:-:S02]  /*91e0*/  IMAD.U32 R7, RZ, RZ, UR9 ;  /* 0x00000009ff077e24 */ /* 0x000fc4000f8e00ff */
[----:B------:R-:W-:Y:S02]  /*91f0*/  IMAD.U32 R10, RZ, RZ, UR4 ;  /* 0x00000004ff0a7e24 */ /* 0x000fe4000f8e00ff */
[----:B------:R-:W-:Y:S02]  /*9200*/  IMAD.U32 R11, RZ, RZ, UR5 ;  /* 0x00000005ff0b7e24 */ /* 0x000fe4000f8e00ff */
[----:B------:R-:W-:Y:S02]  /*9210*/  IMAD.MOV.U32 R8, RZ, RZ, 0x70 ;  /* 0x00000070ff087424 */ /* 0x000fe400078e00ff */
[----:B------:R-:W-:Y:S02]  /*9220*/  IMAD.MOV.U32 R12, RZ, RZ, 0x1 ;  /* 0x00000001ff0c7424 */ /* 0x000fe400078e00ff */
[----:B-1----:R-:W-:-:S07]  /*9230*/  IMAD.MOV.U32 R13, RZ, RZ, RZ ;  /* 0x000000ffff0d7224 */ /* 0x002fce00078e00ff */
[----:B------:R-:W-:-:S07]  /*9240*/  LEPC R20, `(.L_x_48) ;  /* 0x000000001014794e */ /* 0x000fce0000000000 */
[----:B--2---:R-:W-:Y:S05]  /*9250*/  CALL.ABS.NOINC R2 ;  /* 0x0000000002007343 */ /* 0x004fea0003c00000 */
.L_x_48:
[----:B------:R0:W1:Y:S01]  /*9260*/  LDC.64 R2, c[0x4][R16] ;  /* 0x0100000010027b82 */ /* 0x0000620000000a00 */
[----:B------:R-:W-:Y:S01]  /*9270*/  ULDC.64 UR6, c[0x4][0x90] ;  /* 0x0100240000067ab9 */ /* 0x000fe20000000a00 */
[----:B------:R-:W-:Y:S01]  /*9280*/  ULDC.64 UR8, c[0x4][0x98] ;  /* 0x0100260000087ab9 */ /* 0x000fe20000000a00 */
[----:B------:R-:W-:Y:S01]  /*9290*/  ULDC.64 UR4, c[0x4][0x18] ;  /* 0x0100060000047ab9 */ /* 0x000fe20000000a00 */
[----:B------:R-:W-:Y:S02]  /*92a0*/  IMAD.U32 R4, RZ, RZ, UR6 ;  /* 0x00000006ff047e24 */ /* 0x000fe4000f8e00ff */
[----:B------:R-:W-:Y:S02]  /*92b0*/  IMAD.U32 R5, RZ, RZ, UR7 ;  /* 0x00000007ff057e24 */ /* 0x000fe4000f8e00ff */
[----:B------:R-:W-:Y:S02]  /*92c0*/  IMAD.U32 R6, RZ, RZ, UR8 ;  /* 0x00000008ff067e24 */ /* 0x000fe4000f8e00ff */
[----:B------:R-:W-:-:S02]  /*92d0*/  IMAD.U32 R7, RZ, RZ, UR9 ;  /* 0x00000009ff077e24 */ /* 0x000fc4000f8e00ff */
[----:B------:R-:W-:Y:S02]  /*92e0*/  IMAD.U32 R10, RZ, RZ, UR4 ;  /* 0x00000004ff0a7e24 */ /* 0x000fe4000f8e00ff */
[----:B------:R-:W-:Y:S02]  /*92f0*/  IMAD.U32 R11, RZ, RZ, UR5 ;  /* 0x00000005ff0b7e24 */ /* 0x000fe4000f8e00ff */
[----:B------:R-:W-:Y:S02]  /*9300*/  IMAD.MOV.U32 R8, RZ, RZ, 0x70 ;  /* 0x00000070ff087424 */ /* 0x000fe400078e00ff */
[----:B------:R-:W-:Y:S02]  /*9310*/  IMAD.MOV.U32 R12, RZ, RZ, 0x1 ;  /* 0x00000001ff0c7424 */ /* 0x000fe400078e00ff */
[----:B0-----:R-:W-:-:S07]  /*9320*/  IMAD.MOV.U32 R13, RZ, RZ, RZ ;  /* 0x000000ffff0d7224 */ /* 0x001fce00078e00ff */
[----:B------:R-:W-:-:S07]  /*9330*/  LEPC R20, `(.L_x_47) ;  /* 0x000000001014794e */ /* 0x000fce0000000000 */
[----:B-1----:R-:W-:Y:S05]  /*9340*/  CALL.ABS.NOINC R2 ;  /* 0x0000000002007343 */ /* 0x002fea0003c00000 */
.L_x_47:
[----:B------:R-:W-:Y:S01]  /*9350*/  ULDC.64 UR4, c[0x0][0x9f8] ;  /* 0x00027e0000047ab9 */ /* 0x000fe20000000a00 */
[----:B------:R-:W2:Y:S01]  /*9360*/  LDL R16, [R1+0x1c] ;  /* 0x00001c0001107983 */ /* 0x000ea20000100800 */
[----:B------:R-:W-:-:S04]  /*9370*/  ISETP.NE.U32.AND P0, PT, RZ, UR4, PT ;  /* 0x00000004ff007c0c */ /* 0x000fc8000bf05070 */
[----:B------:R-:W-:-:S13]  /*9380*/  ISETP.NE.AND.EX P0, PT, RZ, UR5, PT, P0 ;  /* 0x00000005ff007c0c */ /* 0x000fda000bf05300 */
[----:B------:R-:W1:Y:S02]  /*9390*/  @P0 LDC.64 R2, c[0x0][0x9f8] ;  /* 0x00027e00ff020b82 */ /* 0x000e640000000a00 */
[----:B-1----:R-:W-:-:S05]  /*93a0*/  @P0 IMAD.WIDE R2, R19, 0x4, R2 ;  /* 0x0000000413020825 */ /* 0x002fca00078e0202 */
[----:B0-----:R0:W3:Y:S01]  /*93b0*/  @P0 LDG.E R19, desc[UR42][R2.64] ;  /* 0x0000002a02130981 */ /* 0x0010e2000c1e1900 */
[----:B------:R-:W-:Y:S01]  /*93c0*/  UMOV UR4, 0xffffffff ;  /* 0xffffffff00047882 */ /* 0x000fe20000000000 */
[----:B0-----:R-:W0:Y:S02]  /*93d0*/  LDC.64 R2, c[0x0][0x418] ;  /* 0x00010600ff027b82 */ /* 0x001e240000000a00 */
[----:B0-----:R-:W-:-:S04]  /*93e0*/  ISETP.NE.U32.AND P0, PT, R2, RZ, PT ;  /* 0x000000ff0200720c */ /* 0x001fc80003f05070 */
[----:B------:R-:W-:-:S04]  /*93f0*/  ISETP.NE.AND.EX P1, PT, R3, RZ, PT, P0 ;  /* 0x000000ff0300720c */ /* 0x000fc80003f25300 */
[----:B------:R-:W-:Y:S01]  /*9400*/  P2R R0, PR, RZ, 0x2 ;  /* 0x00000002ff007803 */ /* 0x000fe20000000000 */
[----:B--2---:R-:W-:-:S05]  /*9410*/  VIADD R8, R16, 0xffffffff ;  /* 0xffffffff10087836 */ /* 0x004fca0000000000 */
[----:B------:R0:W-:Y:S04]  /*9420*/  STL [R1+0x14], R8 ;  /* 0x0000140801007387 */ /* 0x0001e80000100800 */
[----:B------:R0:W-:Y:S01]  /*9430*/  STL [R1+0xc], R0 ;  /* 0x00000c0001007387 */ /* 0x0001e20000100800 */
[----:B---3--:R-:W-:Y:S02]  /*9440*/  SHF.R.S32.HI R7, RZ, 0x1f, R19 ;  /* 0x0000001fff077819 */ /* 0x008fe40000011413 */
[----:B------:R-:W-:-:S03]  /*9450*/  SEL R16, R19, RZ, !P1 ;  /* 0x000000ff13107207 */ /* 0x000fc60004800000 */
[----:B------:R0:W-:Y:S01]  /*9460*/  STL [R1+0x4], R7 ;  /* 0x0000040701007387 */ /* 0x0001e20000100800 */
[----:B------:R-:W-:Y:S05]  /*9470*/  BRA.DIV UR4, `(.L_x_49) ;  /* 0x0000004604bc7947 */ /* 0x000fea000b800000 */
[----:B0-----:R-:W0:Y:S02]  /*9480*/  S2R R0, SR_TID.X ;  /* 0x0000000000007919 */ /* 0x001e240000002100 */
[----:B0-----:R-:W-:-:S04]  /*9490*/  SHF.R.U32.HI R0, RZ, 0x5, R0 ;  /* 0x00000005ff007819 */ /* 0x001fc80000011600 */
[----:B------:R-:W-:-:S05]  /*94a0*/  LOP3.LUT R0, R0, 0x3, RZ, 0xc0, !PT ;  /* 0x0000000300007812 */ /* 0x000fca00078ec0ff */
[----:B------:R0:W1:Y:S02]  /*94b0*/  SHFL.IDX PT, R14, R0, RZ, 0x1f ;  /* 0x00001fff000e7589 */ /* 0x00006400000e0000 */
.L_x_154:
[----:B------:R-:W-:Y:S02]  /*94c0*/  PLOP3.LUT P2, PT, PT, PT, PT, 0x8, 0x0 ;  /* 0x000000000000781c */ /* 0x000fe40003f4e170 */
[----:B-1----:R-:W-:Y:S02]  /*94d0*/  ISETP.NE.AND P0, PT, R14, RZ, PT ;  /* 0x000000ff0e00720c */ /* 0x002fe40003f05270 */
[----:B0-----:R-:W-:-:S05]  /*94e0*/  P2R R0, PR, RZ, 0x4 ;  /* 0x00000004ff007803 */ /* 0x001fca0000000000 */
[----:B------:R0:W-:Y:S06]  /*94f0*/  STL [R1+0x8], R0 ;  /* 0x0000080001007387 */ /* 0x0001ec0000100800 */
[----:B------:R-:W-:Y:S05]  /*9500*/  @P0 BRA `(.L_x_50) ;  /* 0x0000000000f80947 */ /* 0x000fea0003800000 */
[----:B------:R-:W-:-:S03]  /*9510*/  UMOV UR4, 0xffffffff ;  /* 0xffffffff00047882 */ /* 0x000fc60000000000 */
[----:B------:R-:W-:Y:S05]  /*9520*/  BRA.DIV UR4, `(.L_x_51) ;  /* 0x0000004604c47947 */ /* 0x000fea000b800000 */
[----:B------:R-:W-:-:S13]  /*9530*/  ELECT P6, URZ, PT ;  /* 0x00000000003f782f */ /* 0x000fda00038c0000 */
.L_x_157:
[----:B------:R-:W-:Y:S05]  /*9540*/  @!P6 BRA `(.L_x_50) ;  /* 0x0000000000e8e947 */ /* 0x000fea0003800000 */
[----:B------:R1:W-:Y:S01]  /*9550*/  STL [R1+0x24], R8 ;  /* 0x0000240801007387 */ /* 0x0003e20000100800 */
[----:B------:R-:W-:Y:S01]  /*9560*/  IMAD.MOV.U32 R16, RZ, RZ, R19 ;  /* 0x000000ffff107224 */ /* 0x000fe200078e0013 */
[----:B------:R-:W-:Y:S06]  /*9570*/  @!P1 BRA `(.L_x_52) ;  /* 0x00000000004c9947 */ /* 0x000fec0003800000 */
[----:B------:R-:W2:Y:S01]  /*9580*/  LDC R6, c[0x0][0x43c] ;  /* 0x00010f00ff067b82 */ /* 0x000ea20000000800 */
[----:B0-----:R-:W-:Y:S01]  /*9590*/  IMAD.MOV.U32 R0, RZ, RZ, R8 ;  /* 0x000000ffff007224 */ /* 0x001fe200078e0008 */
[----:B------:R-:W-:Y:S01]  /*95a0*/  ULDC.64 UR4, c[0x0][0x428] ;  /* 0x00010a0000047ab9 */ /* 0x000fe20000000a00 */
[----:B--2---:R-:W-:-:S13]  /*95b0*/  ISETP.NE.AND P0, PT, R6, 0x1, PT ;  /* 0x000000010600780c */ /* 0x004fda0003f05270 */
[----:B------:R-:W0:Y:S02]  /*95c0*/  @P0 LDC.64 R4, c[0x0][0x440] ;  /* 0x00011000ff040b82 */ /* 0x000e240000000a00 */
[----:B0-----:R-:W-:-:S05]  /*95d0*/  @P0 IMAD.HI.U32 R4, R8, R4, RZ ;  /* 0x0000000408040227 */ /* 0x001fca00078e00ff */
[----:B------:R-:W-:-:S04]  /*95e0*/  @P0 SHF.R.U32.HI R0, RZ, R5, R4 ;  /* 0x00000005ff000219 */ /* 0x000fc80000011604 */
[--C-:B------:R-:W-:Y:S01]  /*95f0*/  SHF.R.S32.HI R5, RZ, 0x1f, R0.reuse ;  /* 0x0000001fff057819 */ /* 0x100fe20000011400 */
[----:B------:R-:W-:-:S04]  /*9600*/  IMAD.MOV R4, RZ, RZ, -R0 ;  /* 0x000000ffff047224 */ /* 0x000fc800078e0a00 */
[----:B------:R-:W-:Y:S02]  /*9610*/  IMAD R6, R6, R4, R8 ;  /* 0x0000000406067224 */ /* 0x000fe400078e0208 */
[----:B------:R-:W-:-:S03]  /*9620*/  IMAD.MOV.U32 R4, RZ, RZ, R0 ;  /* 0x000000ffff047224 */ /* 0x000fc600078e0000 */
[----:B------:R0:W-:Y:S01]  /*9630*/  STL [R1+0x24], R6 ;  /* 0x0000240601007387 */ /* 0x0001e20000100800 */
[----:B------:R-:W-:-:S03]  /*9640*/  IMAD.WIDE.U32 R4, R19, UR4, R4 ;  /* 0x0000000413047c25 */ /* 0x000fc6000f8e0004 */
[----:B------:R-:W-:Y:S01]  /*9650*/  LEA R2, P0, R4, R2, 0x2 ;  /* 0x0000000204027211 */ /* 0x000fe200078010ff */
[----:B0-----:R-:W-:-:S04]  /*9660*/  IMAD R6, R7, UR4, RZ ;  /* 0x0000000407067c24 */ /* 0x001fc8000f8e02ff */
[----:B------:R-:W-:-:S04]  /*9670*/  IMAD R0, R19, UR5, R6 ;  /* 0x0000000513007c24 */ /* 0x000fc8000f8e0206 */
[----:B------:R-:W-:-:S05]  /*9680*/  IMAD.IADD R0, R5, 0x1, R0 ;  /* 0x0000000105007824 */ /* 0x000fca00078e0200 */
[----:B------:R-:W-:-:S05]  /*9690*/  LEA.HI.X R3, R4, R3, R0, 0x2, P0 ;  /* 0x0000000304037211 */ /* 0x000fca00000f1400 */
[----:B------:R2:W5:Y:S02]  /*96a0*/  LDG.E R16, desc[UR42][R2.64] ;  /* 0x0000002a02107981 */ /* 0x000564000c1e1900 */
.L_x_52:
[----:B--2---:R-:W2:Y:S01]  /*96b0*/  LDL R2, [R1] ;  /* 0x0000000001027983 */ /* 0x004ea20000100800 */
[----:B0-----:R-:W-:Y:S02]  /*96c0*/  LEA R0, R18, UR36, 0x3 ;  /* 0x0000002412007c11 */ /* 0x001fe4000f8e18ff */
[----:B--2---:R-:W-:-:S04]  /*96d0*/  SHF.L.U32 R2, R2, 0x1f, RZ ;  /* 0x0000001f02027819 */ /* 0x004fc800000006ff */
[----:B------:R-:W0:Y:S02]  /*96e0*/  SYNCS.PHASECHK.TRANS64.TRYWAIT P0, [R0+URZ+0x28c40], R2 ;  /* 0x028c4002000075a7 */ /* 0x000e24000800017f */
[----:B0-----:R-:W-:Y:S05]  /*96f0*/  @!P0 BRA `(.L_x_53) ;  /* 0x0000004400708947 */ /* 0x001fea0003800000 */
.L_x_158:
[----:B------:R-:W2:Y:S02]  /*9700*/  S2R R3, SR_TID.X ;  /* 0x0000000000037919 */ /* 0x000ea40000002100 */
[----:B--2---:R-:W-:-:S04]  /*9710*/  LOP3.LUT R3, R3, 0x7f, RZ, 0xc0, !PT ;  /* 0x0000007f03037812 */ /* 0x004fc800078ec0ff */
[----:B------:R-:W-:-:S13]  /*9720*/  ISETP.NE.AND P0, PT, R3, RZ, PT ;  /* 0x000000ff0300720c */ /* 0x000fda0003f05270 */
[----:B------:R-:W-:Y:S05]  /*9730*/  @P0 BRA `(.L_x_54) ;  /* 0x00000000001c0947 */ /* 0x000fea0003800000 */
[----:B------:R-:W2:Y:S01]  /*9740*/  S2R R3, SR_TID.X ;  /* 0x0000000000037919 */ /* 0x000ea20000002100 */
[----:B0-----:R-:W-:-:S04]  /*9750*/  IMAD.MOV.U32 R2, RZ, RZ, 0x2000 ;  /* 0x00002000ff027424 */ /* 0x001fc800078e00ff */
[----:B------:R3:W-:Y:S01]  /*9760*/  SYNCS.ARRIVE.TRANS64 RZ, [R0+URZ+0x28c30], R2 ;  /* 0x028c300200ff79a7 */ /* 0x0007e2000800003f */
[----:B--2---:R-:W-:-:S04]  /*9770*/  LOP3.LUT R3, R3, 0x1f, RZ, 0xc0, !PT ;  /* 0x0000001f03037812 */ /* 0x004fc800078ec0ff */
[----:B------:R-:W-:-:S13]  /*9780*/  ISETP.NE.AND P0, PT, R3, RZ, PT ;  /* 0x000000ff0300720c */ /* 0x000fda0003f05270 */
[----:B---3--:R-:W-:Y:S05]  /*9790*/  @!P0 BRA `(.L_x_54) ;  /* 0x0000000000048947 */ /* 0x008fea0003800000 */
[----:B------:R-:W-:Y:S01]  /*97a0*/  BPT.TRAP 0x1 ;  /* 0x000000040000795c */ /* 0x000fe20000300000 */
.L_x_54:
[----:B0-----:R-:W2:Y:S01]  /*97b0*/  LDL R2, [R1+0x24] ;  /* 0x0000240001027983 */ /* 0x001ea20000100800 */
[----:B------:R-:W-:Y:S01]  /*97c0*/  R2UR UR8, R18 ;  /* 0x00000000120872ca */ /* 0x000fe200000e0000 */
[----:B------:R-:W-:Y:S01]  /*97d0*/  UIADD3 UR4, UP0, UR40, 0x370, URZ ;  /* 0x0000037028047890 */ /* 0x000fe2000ff1e03f */
[----:B------:R-:W-:Y:S01]  /*97e0*/  R2UR UR9, R0 ;  /* 0x00000000000972ca */ /* 0x000fe200000e0000 */
[----:B------:R-:W-:Y:S01]  /*97f0*/  UMOV UR6, 0x0 ;  /* 0x0000000000067882 */ /* 0x000fe20000000000 */
[----:B------:R-:W-:Y:S01]  /*9800*/  R2UR UR12, R17 ;  /* 0x00000000110c72ca */ /* 0x000fe200000e0000 */
[----:B------:R-:W-:Y:S01]  /*9810*/  UIADD3.X UR5, URZ, UR41, URZ, UP0, !UPT ;  /* 0x000000293f057290 */ /* 0x000fe200087fe43f */
[----:B-----5:R-:W-:Y:S01]  /*9820*/  R2UR UR13, R16 ;  /* 0x00000000100d72ca */ /* 0x020fe200000e0000 */
[----:B------:R-:W-:Y:S01]  /*9830*/  UMOV UR7, 0x14f00000 ;  /* 0x14f0000000077882 */ /* 0x000fe20000000000 */
[----:B------:R-:W-:Y:S01]  /*9840*/  PLOP3.LUT P0, PT, PT, PT, PT, 0x80, 0x0 ;  /* 0x000000000000781c */ /* 0x000fe20003f0f070 */
[----:B------:R-:W-:-:S03]  /*9850*/  UMOV UR10, URZ ;  /* 0x0000003f000a7c82 */ /* 0x000fc60008000000 */
[----:B------:R-:W-:Y:S01]  /*9860*/  P2R R0, PR, RZ, 0x1 ;  /* 0x00000001ff007803 */ /* 0x000fe20000000000 */
[----:B------:R-:W-:Y:S02]  /*9870*/  ULEA UR8, UR8, UR36, 0xd ;  /* 0x0000002408087291 */ /* 0x000fe4000f8e683f */
[----:B------:R-:W-:Y:S02]  /*9880*/  UIADD3 UR9, UR9, 0x28c30, URZ ;  /* 0x00028c3009097890 */ /* 0x000fe4000fffe03f */
[----:B------:R-:W-:Y:S01]  /*9890*/  UIADD3 UR8, UR8, 0x22400, URZ ;  /* 0x0002240008087890 */ /* 0x000fe2000fffe03f */
[----:B------:R3:W-:Y:S01]  /*98a0*/  STL [R1+0x8], R0 ;  /* 0x0000080001007387 */ /* 0x0007e20000100800 */
[----:B--2---:R-:W-:-:S13]  /*98b0*/  R2UR UR11, R2 ;  /* 0x00000000020b72ca */ /* 0x004fda00000e0000 */
[----:B------:R-:W-:-:S09]  /*98c0*/  USHF.L.U32 UR11, UR11, 0x6, URZ ;  /* 0x000000060b0b7899 */ /* 0x000fd2000800063f */
[----:B------:R3:W-:Y:S02]  /*98d0*/  UTMALDG.4D [UR8], [UR4], desc[UR6] ;  /* 0x00000608040075b4 */ /* 0x0007e40008019000 */
[----:B---3--:R-:W-:Y:S01]  /*98e0*/  NOP ;  /* 0x0000000000007918 */ /* 0x008fe20000000000 */
.L_x_50:
[----:B------:R-:W-:Y:S05]  /*98f0*/  WARPSYNC.ALL ;  /* 0x0000000000007948 */ /* 0x000fea0003800000 */
[----:B------:R-:W-:Y:S01]  /*9900*/  UIADD3 UR4, UR36, 0x20400, URZ ;  /* 0x0002040024047890 */ /* 0x000fe2000fffe03f */
[----:B------:R-:W-:Y:S03]  /*9910*/  BAR.SYNC.DEFER_BLOCKING 0x8, 0x100 ;  /* 0x0204000000007b1d */ /* 0x000fe60000010000 */
[----:B------:R-:W-:-:S06]  /*9920*/  ULOP3.LUT UP0, URZ, UR4, 0x3ff, URZ, 0xc0, !UPT ;  /* 0x000003ff043f7892 */ /* 0x000fcc000f80c03f */
[----:B------:R-:W-:-:S13]  /*9930*/  PLOP3.LUT P0, PT, PT, PT, UP0, 0x80, 0x0 ;  /* 0x000000000000781c */ /* 0x000fda0003f0f008 */
[----:B------:R-:W-:Y:S05]  /*9940*/  @!P0 BRA `(.L_x_55) ;  /* 0x0000000000408947 */ /* 0x000fea0003800000 */
[----:B------:R-:W-:Y:S01]  /*9950*/  MOV R2, 0x0 ;  /* 0x0000000000027802 */ /* 0x000fe20000000f00 */
[----:B------:R-:W-:Y:S01]  /*9960*/  ULDC.64 UR4, c[0x4][0x90] ;  /* 0x0100240000047ab9 */ /* 0x000fe20000000a00 */
[----:B------:R-:W-:Y:S01]  /*9970*/  ULDC.64 UR6, c[0x4][0x98] ;  /* 0x0100260000067ab9 */ /* 0x000fe20000000a00 */
[----:B------:R-:W-:Y:S01]  /*9980*/  ULDC.64 UR8, c[0x4][0x20] ;  /* 0x0100080000087ab9 */ /* 0x000fe20000000a00 */
[----:B------:R-:W-:Y:S01]  /*9990*/  IMAD.U32 R4, RZ, RZ, UR4 ;  /* 0x00000004ff047e24 */ /* 0x000fe2000f8e00ff */
[----:B------:R-:W-:Y:S01]  /*99a0*/  MOV R11, UR9 ;  /* 0x00000009000b7c02 */ /* 0x000fe20008000f00 */
[----:B------:R-:W2:Y:S01]  /*99b0*/  LDC.64 R2, c[0x4][R2] ;  /* 0x0100000002027b82 */ /* 0x000ea20000000a00 */
[----:B------:R-:W-:Y:S02]  /*99c0*/  IMAD.U32 R5, RZ, RZ, UR5 ;  /* 0x00000005ff057e24 */ /* 0x000fe4000f8e00ff */
[----:B------:R-:W-:Y:S02]  /*99d0*/  IMAD.U32 R6, RZ, RZ, UR6 ;  /* 0x00000006ff067e24 */ /* 0x000fe4000f8e00ff */
[----:B------:R-:W-:-:S02]  /*99e0*/  IMAD.U32 R7, RZ, RZ, UR7 ;  /* 0x00000007ff077e24 */ /* 0x000fc4000f8e00ff */
[----:B------:R-:W-:Y:S02]  /*99f0*/  IMAD.U32 R10, RZ, RZ, UR8 ;  /* 0x00000008ff0a7e24 */ /* 0x000fe4000f8e00ff */
[----:B-1----:R-:W-:Y:S02]  /*9a00*/  IMAD.MOV.U32 R8, RZ, RZ, 0x70 ;  /* 0x00000070ff087424 */ /* 0x002fe400078e00ff */
[----:B------:R-:W-:Y:S02]  /*9a10*/  IMAD.MOV.U32 R12, RZ, RZ, 0x1 ;  /* 0x00000001ff0c7424 */ /* 0x000fe400078e00ff */
[----:B------:R-:W-:-:S07]  /*9a20*/  IMAD.MOV.U32 R13, RZ, RZ, RZ ;  /* 0x000000ffff0d7224 */ /* 0x000fce00078e00ff */
[----:B------:R-:W-:-:S07]  /*9a30*/  LEPC R20, `(.L_x_55) ;  /* 0x000000001014794e */ /* 0x000fce0000000000 */
[----:B0-2---:R-:W-:Y:S05]  /*9a40*/  CALL.ABS.NOINC R2 ;  /* 0x0000000002007343 */ /* 0x005fea0003c00000 */
.L_x_55:
[----:B------:R-:W2:Y:S01]  /*9a50*/  LDL.LU R5, [R1+0x10] ;  /* 0x0000100001057983 */ /* 0x000ea20000300800 */
[----:B0-----:R-:W-:Y:S01]  /*9a60*/  SHF.R.S32.HI R0, RZ, 0x1f, R17 ;  /* 0x0000001fff007819 */ /* 0x001fe20000011411 */
[----:B------:R-:W-:Y:S01]  /*9a70*/  ULDC.64 UR4, c[0x0][0x2d8] ;  /* 0x0000b60000047ab9 */ /* 0x000fe20000000a00 */
[----:B-1----:R-:W0:Y:S01]  /*9a80*/  LDC R8, c[0x0][0x448] ;  /* 0x00011200ff087b82 */ /* 0x002e220000000800 */
[----:B------:R-:W3:Y:S01]  /*9a90*/  LDL.LU R4, [R1+0x18] ;  /* 0x0000180001047983 */ /* 0x000ee20000300800 */
[----:B------:R-:W-:-:S03]  /*9aa0*/  ULDC UR6, c[0x0][0x2b8] ;  /* 0x0000ae0000067ab9 */ /* 0x000fc60000000800 */
[----:B------:R-:W4:Y:S01]  /*9ab0*/  LDL R9, [R1+0x20] ;  /* 0x0000200001097983 */ /* 0x000f220000100800 */
[----:B------:R-:W-:Y:S02]  /*9ac0*/  IMAD R0, R0, UR4, RZ ;  /* 0x0000000400007c24 */ /* 0x000fe4000f8e02ff */
[----:B------:R-:W-:-:S04]  /*9ad0*/  IMAD.WIDE.U32 R2, R17, UR4, RZ ;  /* 0x0000000411027c25 */ /* 0x000fc8000f8e00ff */
[----:B------:R-:W-:Y:S01]  /*9ae0*/  IMAD R0, R17, UR5, R0 ;  /* 0x0000000511007c24 */ /* 0x000fe2000f8e0200 */
[----:B------:R-:W-:-:S03]  /*9af0*/  ULDC.64 UR4, c[0x0][0x2e0] ;  /* 0x0000b80000047ab9 */ /* 0x000fc60000000a00 */
[----:B------:R-:W-:Y:S01]  /*9b00*/  IMAD.IADD R3, R3, 0x1, R0 ;  /* 0x0000000103037824 */ /* 0x000fe200078e0200 */
[----:B0-----:R-:W-:-:S13]  /*9b10*/  ISETP.NE.AND P0, PT, R8, 0x1, PT ;  /* 0x000000010800780c */ /* 0x001fda0003f05270 */
[----:B------:R-:W0:Y:S08]  /*9b20*/  @P0 LDC R6, c[0x0][0x44c] ;  /* 0x00011300ff060b82 */ /* 0x000e300000000800 */
[----:B------:R-:W1:Y:S01]  /*9b30*/  @P0 LDC R7, c[0x0][0x450] ;  /* 0x00011400ff070b82 */ /* 0x000e620000000800 */
[----:B--2---:R-:W-:Y:S01]  /*9b40*/  SHF.R.S32.HI R0, RZ, 0x1f, R5 ;  /* 0x0000001fff007819 */ /* 0x004fe20000011405 */
[----:B------:R-:W-:-:S04]  /*9b50*/  IMAD.WIDE.U32 R2, R5, UR4, R2 ;  /* 0x0000000405027c25 */ /* 0x000fc8000f8e0002 */
[----:B---3--:R-:W-:Y:S02]  /*9b60*/  IMAD.MOV R4, RZ, RZ, -R4 ;  /* 0x000000ffff047224 */ /* 0x008fe400078e0a04 */
[----:B------:R-:W-:Y:S01]  /*9b70*/  IMAD R0, R0, UR4, RZ ;  /* 0x0000000400007c24 */ /* 0x000fe2000f8e02ff */
[----:B------:R-:W-:Y:S02]  /*9b80*/  ULDC UR4, c[0x0][0xc38] ;  /* 0x00030e0000047ab9 */ /* 0x000fe40000000800 */
[----:B----4-:R-:W-:Y:S02]  /*9b90*/  IMAD R4, R4, UR4, R9 ;  /* 0x0000000404047c24 */ /* 0x010fe4000f8e0209 */
[----:B------:R2:W5:Y:S01]  /*9ba0*/  LDL R9, [R1+0x28] ;  /* 0x0000280001097983 */ /* 0x0005620000100800 */
[----:B------:R-:W-:Y:S01]  /*9bb0*/  IMAD R0, R5, UR5, R0 ;  /* 0x0000000505007c24 */ /* 0x000fe2000f8e0200 */
[----:B------:R-:W-:Y:S01]  /*9bc0*/  ULDC.64 UR4, c[0x0][0x2d0] ;  /* 0x0000b40000047ab9 */ /* 0x000fe20000000a00 */
[----:B------:R-:W3:Y:S02]  /*9bd0*/  S2R R5, SR_TID.X ;  /* 0x0000000000057919 */ /* 0x000ee40000002100 */
[----:B------:R-:W-:Y:S01]  /*9be0*/  IMAD.IADD R3, R3, 0x1, R0 ;  /* 0x0000000103037824 */ /* 0x000fe200078e0200 */
[----:B---3--:R-:W-:-:S04]  /*9bf0*/  LOP3.LUT R5, R5, 0x7f, RZ, 0xc0, !PT ;  /* 0x0000007f05057812 */ /* 0x008fc800078ec0ff */
[----:B------:R-:W-:Y:S02]  /*9c00*/  SHF.R.U32.HI R10, RZ, 0x3, R5 ;  /* 0x00000003ff0a7819 */ /* 0x000fe40000011605 */
[----:B------:R-:W3:Y:S02]  /*9c10*/  S2R R5, SR_TID.X ;  /* 0x0000000000057919 */ /* 0x000ee40000002100 */
[----:B---3--:R-:W-:-:S05]  /*9c20*/  IMAD.SHL.U32 R5, R5, 0x10, RZ ;  /* 0x0000001005057824 */ /* 0x008fca00078e00ff */
[----:B------:R-:W-:-:S05]  /*9c30*/  LOP3.LUT R5, R10, 0x70, R5, 0xf8, !PT ;  /* 0x000000700a057812 */ /* 0x000fca00078ef805 */
[----:B------:R-:W-:Y:S01]  /*9c40*/  IMAD R0, R4, 0x40, R5 ;  /* 0x0000004004007824 */ /* 0x000fe200078e0205 */
[----:B------:R-:W3:Y:S03]  /*9c50*/  S2R R10, SR_TID.X ;  /* 0x00000000000a7919 */ /* 0x000ee60000002100 */
[----:B0-----:R-:W-:-:S04]  /*9c60*/  @P0 IMAD.HI.U32 R6, R0, R6, RZ ;  /* 0x0000000600060227 */ /* 0x001fc800078e00ff */
[----:B------:R-:W-:Y:S01]  /*9c70*/  IMAD.MOV.U32 R5, RZ, RZ, R0 ;  /* 0x000000ffff057224 */ /* 0x000fe200078e0000 */
[----:B-1----:R-:W-:-:S05]  /*9c80*/  @P0 SHF.R.U32.HI R5, RZ, R7, R6 ;  /* 0x00000007ff050219 */ /* 0x002fca0000011606 */
[----:B------:R-:W-:-:S04]  /*9c90*/  IMAD.MOV R6, RZ, RZ, -R5 ;  /* 0x000000ffff067224 */ /* 0x000fc800078e0a05 */
[----:B------:R-:W-:Y:S01]  /*9ca0*/  IMAD R0, R8, R6, R0 ;  /* 0x0000000608007224 */ /* 0x000fe200078e0200 */
[----:B------:R-:W-:Y:S01]  /*9cb0*/  SHF.R.S32.HI R6, RZ, 0x1f, R5 ;  /* 0x0000001fff067819 */ /* 0x000fe20000011405 */
[----:B------:R-:W-:-:S04]  /*9cc0*/  IMAD.WIDE.U32 R2, R5, UR4, R2 ;  /* 0x0000000405027c25 */ /* 0x000fc8000f8e0002 */
[----:B------:R-:W-:-:S04]  /*9cd0*/  IMAD R6, R6, UR4, RZ ;  /* 0x0000000406067c24 */ /* 0x000fc8000f8e02ff */
[----:B------:R-:W-:Y:S01]  /*9ce0*/  IMAD R6, R5, UR5, R6 ;  /* 0x0000000505067c24 */ /* 0x000fe2000f8e0206 */
[----:B------:R-:W-:Y:S01]  /*9cf0*/  SHF.R.S32.HI R5, RZ, 0x1f, R0 ;  /* 0x0000001fff057819 */ /* 0x000fe20000011400 */
[----:B------:R-:W-:Y:S02]  /*9d00*/  ULDC.64 UR4, c[0x0][0x2c8] ;  /* 0x0000b20000047ab9 */ /* 0x000fe40000000a00 */
[----:B------:R-:W-:Y:S02]  /*9d10*/  IMAD.IADD R3, R3, 0x1, R6 ;  /* 0x0000000103037824 */ /* 0x000fe400078e0206 */
[----:B------:R-:W-:Y:S02]  /*9d20*/  IMAD R5, R5, UR4, RZ ;  /* 0x0000000405057c24 */ /* 0x000fe4000f8e02ff */
[----:B------:R-:W-:-:S04]  /*9d30*/  IMAD.WIDE.U32 R2, R0, UR4, R2 ;  /* 0x0000000400027c25 */ /* 0x000fc8000f8e0002 */
[----:B---3--:R-:W-:Y:S02]  /*9d40*/  IMAD.SHL.U32 R10, R10, 0x8, RZ ;  /* 0x000000080a0a7824 */ /* 0x008fe400078e00ff */
[----:B------:R-:W-:Y:S01]  /*9d50*/  IMAD R5, R0, UR5, R5 ;  /* 0x0000000500057c24 */ /* 0x000fe2000f8e0205 */
[----:B------:R-:W-:Y:S02]  /*9d60*/  ULDC.64 UR4, c[0x0][0x280] ;  /* 0x0000a00000047ab9 */ /* 0x000fe40000000a00 */
[----:B------:R-:W-:Y:S01]  /*9d70*/  LOP3.LUT R10, R10, 0x38, RZ, 0xc0, !PT ;  /* 0x000000380a0a7812 */ /* 0x000fe200078ec0ff */
[----:B------:R-:W-:Y:S01]  /*9d80*/  IMAD.IADD R5, R3, 0x1, R5 ;  /* 0x0000000103057824 */ /* 0x000fe200078e0205 */
[----:B------:R-:W-:Y:S01]  /*9d90*/  LEA R0, P1, R2, UR4, 0x1 ;  /* 0x0000000402007c11 */ /* 0x000fe2000f8208ff */
[----:B------:R-:W-:Y:S01]  /*9da0*/  UMOV UR4, 0xffffffff ;  /* 0xffffffff00047882 */ /* 0x000fe20000000000 */
[----:B------:R-:W-:Y:S02]  /*9db0*/  ISETP.GE.AND P0, PT, R10, UR6, PT ;  /* 0x000000060a007c0c */ /* 0x000fe4000bf06270 */
[----:B------:R-:W-:Y:S01]  /*9dc0*/  LEA.HI.X R2, R2, UR5, R5, 0x1, P1 ;  /* 0x0000000502027c11 */ /* 0x000fe200088f0c05 */
[----:B--2---:R-:W-:Y:S10]  /*9dd0*/  BRA.DIV UR4, `(.L_x_56) ;  /* 0x0000003e04cc7947 */ /* 0x004ff4000b800000 */
[----:B------:R-:W0:Y:S01]  /*9de0*/  S2R R6, SR_TID.X ;  /* 0x0000000000067919 */ /* 0x000e220000002100 */
[----:B------:R-:W-:Y:S02]  /*9df0*/  ULDC UR4, c[0x0][0x288] ;  /* 0x0000a20000047ab9 */ /* 0x000fe40000000800 */
[----:B------:R-:W-:Y:S01]  /*9e00*/  IMAD R3, R8, UR4, RZ ;  /* 0x0000000408037c24 */ /* 0x000fe2000f8e02ff */
[----:B------:R-:W1:Y:S01]  /*9e10*/  SHFL.IDX PT, R7, R0, RZ, 0x181f ;  /* 0x00181fff00077589 */ /* 0x000e6200000e0000 */
[----:B0-----:R-:W-:-:S04]  /*9e20*/  LOP3.LUT R6, R6, 0x7f, RZ, 0xc0, !PT ;  /* 0x0000007f06067812 */ /* 0x001fc800078ec0ff */
[----:B------:R-:W-:Y:S02]  /*9e30*/  SHF.R.U32.HI R11, RZ, 0x3, R6 ;  /* 0x00000003ff0b7819 */ /* 0x000fe40000011606 */
[----:B------:R-:W0:Y:S03]  /*9e40*/  SHFL.IDX PT, R6, R2, RZ, 0x181f ;  /* 0x00181fff02067589 */ /* 0x000e2600000e0000 */
[----:B------:R-:W-:-:S04]  /*9e50*/  IMAD R4, R4, 0x40, R11 ;  /* 0x0000004004047824 */ /* 0x000fc800078e020b */
[C---:B------:R-:W-:Y:S01]  /*9e60*/  VIADD R5, R4.reuse, 0x10 ;  /* 0x0000001004057836 */ /* 0x040fe20000000000 */
[----:B------:R-:W-:-:S13]  /*9e70*/  ISETP.GE.AND P1, PT, R4, R3, PT ;  /* 0x000000030400720c */ /* 0x000fda0003f26270 */
[----:B-1----:R-:W-:-:S05]  /*9e80*/  @!P1 LEA R7, P2, R10, R7, 0x1 ;  /* 0x000000070a079211 */ /* 0x002fca00078408ff */
[----:B0-----:R-:W-:-:S05]  /*9e90*/  @!P1 IMAD.X R6, RZ, RZ, R6, P2 ;  /* 0x000000ffff069224 */ /* 0x001fca00010e0606 */
[----:B------:R-:W-:-:S04]  /*9ea0*/  @!P1 LOP3.LUT R7, R7, R6, RZ, 0x3c, !PT ;  /* 0x0000000607079212 */ /* 0x000fc800078e3cff */
[----:B------:R-:W-:-:S04]  /*9eb0*/  @!P1 LOP3.LUT R6, R7, R6, RZ, 0x3c, !PT ;  /* 0x0000000607069212 */ /* 0x000fc800078e3cff */
[----:B------:R-:W-:-:S05]  /*9ec0*/  @!P1 LOP3.LUT R7, R7, R6, RZ, 0x3c, !PT ;  /* 0x0000000607079212 */ /* 0x000fca00078e3cff */
[----:B------:R-:W-:Y:S01]  /*9ed0*/  @!PT LDS RZ, [RZ] ;  /* 0x00000000fffff984 */ /* 0x000fe20000000800 */
[----:B-----5:R0:W-:Y:S01]  /*9ee0*/  @!P1 LDGSTS.E.BYPASS.LTC128B.128 [R9+0x20400], desc[UR42][R6.64], !P0 ;  /* 0x2040000006099fae */ /* 0x0201e2000c101d6a */
[----:B------:R-:W-:Y:S01]  /*9ef0*/  ISETP.GE.AND P1, PT, R5, R3, PT ;  /* 0x000000030500720c */ /* 0x000fe20003f26270 */
[----:B------:R-:W-:Y:S02]  /*9f00*/  VIADD R5, R4, 0x20 ;  /* 0x0000002004057836 */ /* 0x000fe40000000000 */
[----:B0-----:R-:W0:Y:S04]  /*9f10*/  SHFL.IDX PT, R7, R0, 0x1, 0x181f ;  /* 0x00381f0000077f89 */ /* 0x001e2800000e0000 */
[----:B------:R-:W1:Y:S06]  /*9f20*/  SHFL.IDX PT, R6, R2, 0x1, 0x181f ;  /* 0x00381f0002067f89 */ /* 0x000e6c00000e0000 */
[----:B0-----:R-:W-:-:S05]  /*9f30*/  @!P1 LEA R7, P2, R10, R7, 0x1 ;  /* 0x000000070a079211 */ /* 0x001fca00078408ff */
[----:B-1----:R-:W-:-:S05]  /*9f40*/  @!P1 IMAD.X R6, RZ, RZ, R6, P2 ;  /* 0x000000ffff069224 */ /* 0x002fca00010e0606 */
[----:B------:R-:W-:-:S04]  /*9f50*/  @!P1 LOP3.LUT R7, R7, R6, RZ, 0x3c, !PT ;  /* 0x0000000607079212 */ /* 0x000fc800078e3cff */
[----:B------:R-:W-:-:S04]  /*9f60*/  @!P1 LOP3.LUT R6, R7, R6, RZ, 0x3c, !PT ;  /* 0x0000000607069212 */ /* 0x000fc800078e3cff */
[----:B------:R-:W-:-:S05]  /*9f70*/  @!P1 LOP3.LUT R7, R7, R6, RZ, 0x3c, !PT ;  /* 0x0000000607079212 */ /* 0x000fca00078e3cff */
[----:B------:R0:W-:Y:S01]  /*9f80*/  @!P1 LDGSTS.E.BYPASS.LTC128B.128 [R9+0x20c00], desc[UR42][R6.64], !P0 ;  /* 0x20c0000006099fae */ /* 0x0001e2000c101d6a */
[----:B------:R-:W-:-:S03]  /*9f90*/  ISETP.GE.AND P1, PT, R5, R3, PT ;  /* 0x000000030500720c */ /* 0x000fc60003f26270 */
[----:B------:R-:W-:Y:S04]  /*9fa0*/  SHFL.IDX PT, R5, R2, 0x3, 0x181f ;  /* 0x00781f0002057f89 */ /* 0x000fe800000e0000 */
[----:B0-----:R-:W0:Y:S04]  /*9fb0*/  SHFL.IDX PT, R7, R0, 0x2, 0x181f ;  /* 0x00581f0000077f89 */ /* 0x001e2800000e0000 */
[----:B------:R-:W1:Y:S04]  /*9fc0*/  SHFL.IDX PT, R6, R2, 0x2, 0x181f ;  /* 0x00581f0002067f89 */ /* 0x000e6800000e0000 */
[----:B------:R-:W2:Y:S01]  /*9fd0*/  SHFL.IDX PT, R0, R0, 0x3, 0x181f ;  /* 0x00781f0000007f89 */ /* 0x000ea200000e0000 */
[----:B0-----:R-:W-:-:S05]  /*9fe0*/  @!P1 LEA R7, P2, R10, R7, 0x1 ;  /* 0x000000070a079211 */ /* 0x001fca00078408ff */
[----:B-1----:R-:W-:-:S05]  /*9ff0*/  @!P1 IMAD.X R6, RZ, RZ, R6, P2 ;  /* 0x000000ffff069224 */ /* 0x002fca00010e0606 */
[----:B------:R-:W-:-:S04]  /*a000*/  @!P1 LOP3.LUT R7, R7, R6, RZ, 0x3c, !PT ;  /* 0x0000000607079212 */ /* 0x000fc800078e3cff */
[----:B------:R-:W-:-:S04]  /*a010*/  @!P1 LOP3.LUT R6, R7, R6, RZ, 0x3c, !PT ;  /* 0x0000000607069212 */ /* 0x000fc800078e3cff */
[----:B------:R-:W-:-:S05]  /*a020*/  @!P1 LOP3.LUT R7, R7, R6, RZ, 0x3c, !PT ;  /* 0x0000000607079212 */ /* 0x000fca00078e3cff */
[----:B--2---:R0:W-:Y:S02]  /*a030*/  @!P1 LDGSTS.E.BYPASS.LTC128B.128 [R9+0x21400], desc[UR42][R6.64], !P0 ;  /* 0x2140000006099fae */ /* 0x0041e4000c101d6a */
.L_x_167:
[----:B01----:R-:W2:Y:S01]  /*a040*/  LDL R6, [R1+0x30] ;  /* 0x0000300001067983 */ /* 0x003ea20000100800 */
[----:B------:R-:W-:-:S05]  /*a050*/  VIADD R4, R4, 0x30 ;  /* 0x0000003004047836 */ /* 0x000fca0000000000 */
[----:B------:R-:W-:-:S13]  /*a060*/  ISETP.GE.AND P1, PT, R4, R3, PT ;  /* 0x000000030400720c */ /* 0x000fda0003f26270 */
[----:B------:R-:W-:-:S05]  /*a070*/  @!P1 LEA R2, P2, R10, R0, 0x1 ;  /* 0x000000000a029211 */ /* 0x000fca00078408ff */
[----:B------:R-:W-:-:S05]  /*a080*/  @!P1 IMAD.X R3, RZ, RZ, R5, P2 ;  /* 0x000000ffff039224 */ /* 0x000fca00010e0605 */
[----:B------:R-:W-:Y:S01]  /*a090*/  @!PT LDS RZ, [RZ] ;  /* 0x00000000fffff984 */ /* 0x000fe20000000800 */
[----:B------:R-:W-:Y:S01]  /*a0a0*/  @!PT LDS RZ, [RZ] ;  /* 0x00000000fffff984 */ /* 0x000fe20000000800 */
[----:B------:R-:W-:Y:S01]  /*a0b0*/  @!PT LDS RZ, [RZ] ;  /* 0x00000000fffff984 */ /* 0x000fe20000000800 */
[----:B------:R0:W-:Y:S01]  /*a0c0*/  @!P1 LDGSTS.E.BYPASS.LTC128B.128 [R9+0x21c00], desc[UR42][R2.64], !P0 ;  /* 0x21c0000002099fae */ /* 0x0001e2000c101d6a */
[----:B------:R-:W-:Y:S01]  /*a0d0*/  NOP ;  /* 0x0000000000007918 */ /* 0x000fe20000000000 */
[----:B------:R-:W-:Y:S02]  /*a0e0*/  SYNCS.ARRIVE.TRANS64.RED.A0T1 RZ, [UR36+0x28c00], RZ ;  /* 0x028c00ffffff79a7 */ /* 0x000fe40008200424 */
[----:B------:R-:W-:Y:S01]  /*a0f0*/  ARRIVES.LDGSTSBAR.64.TRANSCNT [UR36+0x28c00] ;  /* 0x028c0000ff0079b0 */ /* 0x000fe20008000aa4 */
[----:B--2---:R-:W-:-:S04]  /*a100*/  LOP3.LUT R0, R6, 0x1, RZ, 0xc, !PT ;  /* 0x0000000106007812 */ /* 0x004fc800078e0cff */
[----:B------:R-:W-:Y:S01]  /*a110*/  SHF.L.U32 R0, R0, 0x1f, RZ ;  /* 0x0000001f00007819 */ /* 0x000fe200000006ff */
[----:B------:R-:W-:Y:S01]  /*a120*/  NOP ;  /* 0x0000000000007918 */ /* 0x000fe20000000000 */
[----:B------:R-:W-:Y:S01]  /*a130*/  SYNCS.ARRIVE.TRANS64.A1T0 RZ, [UR36+0x28c00], RZ ;  /* 0x028c00ffffff79a7 */ /* 0x000fe20008100024 */
[----:B------:R-:W-:Y:S01]  /*a140*/  BSSY B0, `(.L_x_57) ;  /* 0x0000003000007945 */ /* 0x000fe20003800000 */
[----:B------:R-:W1:Y:S03]  /*a150*/  SYNCS.PHASECHK.TRANS64.TRYWAIT P0, [UR36+0x28c20], R0 ;  /* 0x028c2000ff0075a7 */ /* 0x000e660008000164 */
[----:B01----:R-:W-:Y:S05]  /*a160*/  @!P0 BRA `(.L_x_58) ;  /* 0x00000040003c8947 */ /* 0x003fea0003800000 */
.L_x_168:
[----:B------:R-:W-:Y:S05]  /*a170*/  BSYNC B0 ;  /* 0x0000000000007941 */ /* 0x000fea0003800000 */
.L_x_57:
[----:B------:R-:W2:Y:S01]  /*a180*/  LDL R2, [R1+0x8] ;  /* 0x0000080001027983 */ /* 0x000ea20000100800 */
[----:B------:R-:W-:Y:S01]  /*a190*/  BSSY B0, `(.L_x_59) ;  /* 0x0000095000007945 */ /* 0x000fe20003800000 */
[----:B--2---:R-:W-:-:S13]  /*a1a0*/  ISETP.NE.AND P0, PT, R2, RZ, PT ;  /* 0x000000ff0200720c */ /* 0x004fda0003f05270 */
[----:B------:R-:W-:Y:S05]  /*a1b0*/  @!P0 BRA `(.L_x_60) ;  /* 0x0000000800488947 */ /* 0x000fea0003800000 */
[----:B------:R-:W2:Y:S01]  /*a1c0*/  LDL R4, [R1] ;  /* 0x0000000001047983 */ /* 0x000ea20000100800 */
[----:B0-----:R-:W-:Y:S01]  /*a1d0*/  LEA R3, R18, UR36, 0x3 ;  /* 0x0000002412037c11 */ /* 0x001fe2000f8e18ff */
[----:B------:R-:W-:Y:S01]  /*a1e0*/  BSSY B1, `(.L_x_61) ;  /* 0x0000007000017945 */ /* 0x000fe20003800000 */
[----:B------:R-:W0:Y:S02]  /*a1f0*/  S2R R2, SR_TID.X ;  /* 0x0000000000027919 */ /* 0x000e240000002100 */
[----:B0-----:R-:W-:-:S04]  /*a200*/  LOP3.LUT R2, R2, 0x7f, RZ, 0xc0, !PT ;  /* 0x0000007f02027812 */ /* 0x001fc800078ec0ff */
[----:B------:R-:W-:Y:S02]  /*a210*/  ISETP.NE.AND P1, PT, R2, RZ, PT ;  /* 0x000000ff0200720c */ /* 0x000fe40003f25270 */
[----:B--2---:R-:W-:-:S04]  /*a220*/  SHF.L.U32 R0, R4, 0x1f, RZ ;  /* 0x0000001f04007819 */ /* 0x004fc800000006ff */
[----:B------:R-:W0:Y:S02]  /*a230*/  SYNCS.PHASECHK.TRANS64.TRYWAIT P0, [R3+URZ+0x28c60], R0 ;  /* 0x028c6000030075a7 */ /* 0x000e24000800017f */
[----:B0-----:R-:W-:Y:S05]  /*a240*/  @!P0 BRA `(.L_x_62) ;  /* 0x00000040001c8947 */ /* 0x001fea0003800000 */
.L_x_169:
[----:B------:R-:W-:Y:S05]  /*a250*/  BSYNC B1 ;  /* 0x0000000000017941 */ /* 0x000fea0003800000 */
.L_x_61:
[----:B------:R-:W-:Y:S04]  /*a260*/  BSSY B1, `(.L_x_63) ;  /* 0x0000009000017945 */ /* 0x000fe80003800000 */
[----:B------:R-:W-:Y:S05]  /*a270*/  @P1 BRA `(.L_x_64) ;  /* 0x00000000001c1947 */ /* 0x000fea0003800000 */
[----:B------:R-:W1:Y:S01]  /*a280*/  S2R R2, SR_TID.X ;  /* 0x0000000000027919 */ /* 0x000e620000002100 */
[----:B0-----:R-:W-:-:S04]  /*a290*/  IMAD.MOV.U32 R0, RZ, RZ, 0x10000 ;  /* 0x00010000ff007424 */ /* 0x001fc800078e00ff */
[----:B------:R2:W-:Y:S01]  /*a2a0*/  SYNCS.ARRIVE.TRANS64 RZ, [R3+URZ+0x28c50], R0 ;  /* 0x028c500003ff79a7 */ /* 0x0005e2000800003f */
[----:B-1----:R-:W-:-:S04]  /*a2b0*/  LOP3.LUT R2, R2, 0x1f, RZ, 0xc0, !PT ;  /* 0x0000001f02027812 */ /* 0x002fc800078ec0ff */
[----:B------:R-:W-:-:S13]  /*a2c0*/  ISETP.NE.AND P0, PT, R2, RZ, PT ;  /* 0x000000ff0200720c */ /* 0x000fda0003f05270 */
[----:B--2---:R-:W-:Y:S05]  /*a2d0*/  @!P0 BRA `(.L_x_64) ;  /* 0x0000000000048947 */ /* 0x004fea0003800000 */
[----:B------:R-:W-:Y:S01]  /*a2e0*/  BPT.TRAP 0x1 ;  /* 0x000000040000795c */ /* 0x000fe20000300000 */
.L_x_64:
[----:B------:R-:W-:Y:S05]  /*a2f0*/  BSYNC B1 ;  /* 0x0000000000017941 */ /* 0x000fea0003800000 */
.L_x_63:
[----:B0-----:R-:W2:Y:S01]  /*a300*/  LDL R0, [R1+0x24] ;  /* 0x0000240001007983 */ /* 0x001ea20000100800 */
[----:B------:R-:W-:Y:S01]  /*a310*/  LEA R2, R18, UR36, 0x10 ;  /* 0x0000002412027c11 */ /* 0x000fe2000f8e80ff */
[----:B------:R-:W-:Y:S01]  /*a320*/  UIADD3 UR4, UP0, UR40, 0x470, URZ ;  /* 0x0000047028047890 */ /* 0x000fe2000ff1e03f */
[----:B------:R-:W-:Y:S01]  /*a330*/  VIADD R3, R3, 0x28c50 ;  /* 0x00028c5003037836 */ /* 0x000fe20000000000 */
[----:B------:R-:W-:Y:S01]  /*a340*/  PLOP3.LUT P0, PT, PT, PT, PT, 0x80, 0x0 ;  /* 0x000000000000781c */ /* 0x000fe20003f0f070 */
[----:B------:R-:W-:Y:S01]  /*a350*/  UMOV UR6, 0x0 ;  /* 0x0000000000067882 */ /* 0x000fe20000000000 */
[----:B------:R-:W-:Y:S01]  /*a360*/  VIADD R4, R2, 0x400 ;  /* 0x0000040002047836 */ /* 0x000fe20000000000 */
[----:B------:R-:W-:Y:S01]  /*a370*/  UIADD3.X UR5, URZ, UR41, URZ, UP0, !UPT ;  /* 0x000000293f057290 */ /* 0x000fe200087fe43f */
[----:B------:R-:W-:Y:S01]  /*a380*/  UMOV UR7, 0x14f00000 ;  /* 0x14f0000000077882 */ /* 0x000fe20000000000 */
[----:B------:R-:W-:Y:S01]  /*a390*/  UMOV UR10, URZ ;  /* 0x0000003f000a7c82 */ /* 0x000fe20008000000 */
[----:B--2---:R-:W-:-:S09]  /*a3a0*/  IMAD.SHL.U32 R0, R0, 0x40, RZ ;  /* 0x0000004000007824 */ /* 0x004fd200078e00ff */
.L_x_65:
[----:B------:R-:W-:-:S13]  /*a3b0*/  @P0 ELECT P1, URZ, PT ;  /* 0x00000000003f082f */ /* 0x000fda0003820000 */
[----:B------:R-:W-:Y:S02]  /*a3c0*/  @P1 R2UR UR13, R16 ;  /* 0x00000000100d12ca */ /* 0x000fe400000e0000 */
[----:B------:R-:W-:Y:S02]  /*a3d0*/  @P1 R2UR UR12, R17 ;  /* 0x00000000110c12ca */ /* 0x000fe400000e0000 */
[----:B------:R-:W-:Y:S02]  /*a3e0*/  @P1 R2UR UR11, R0 ;  /* 0x00000000000b12ca */ /* 0x000fe400000e0000 */
[----:B------:R-:W-:Y:S02]  /*a3f0*/  @P1 R2UR UR9, R3 ;  /* 0x00000000030912ca */ /* 0x000fe400000e0000 */
[----:B------:R-:W-:Y:S02]  /*a400*/  @P1 R2UR UR8, R4 ;  /* 0x00000000040812ca */ /* 0x000fe400000e0000 */
[----:B------:R-:W-:-:S02]  /*a410*/  @P1 PLOP3.LUT P0, PT, P1, PT, PT, 0x8, 0x0 ;  /* 0x000000000000181c */ /* 0x000fc40000f0e170 */
[----:B------:R-:W-:-:S09]  /*a420*/  PLOP3.LUT P1, PT, PT, PT, PT, 0x8, 0x0 ;  /* 0x000000000000781c */ /* 0x000fd20003f2e170 */
[----:B------:R0:W-:Y:S02]  /*a430*/  UTMALDG.4D [UR8], [UR4], desc[UR6] ;  /* 0x00000608040075b4 */ /* 0x0001e40008019000 */
[----:B0-----:R-:W-:Y:S05]  /*a440*/  @P0 BRA.U.ANY `(.L_x_65) ;  /* 0xfffffffd00d80947 */ /* 0x001fea000393ffff */
[----:B------:R-:W-:Y:S01]  /*a450*/  PLOP3.LUT P0, PT, PT, PT, PT, 0x80, 0x0 ;  /* 0x000000000000781c */ /* 0x000fe20003f0f070 */
[----:B------:R-:W-:Y:S01]  /*a460*/  VIADD R4, R2, 0x2400 ;  /* 0x0000240002047836 */ /* 0x000fe20000000000 */
[----:B------:R-:W-:Y:S01]  /*a470*/  UMOV UR6, 0x0 ;  /* 0x0000000000067882 */ /* 0x000fe20000000000 */
[----:B------:R-:W-:Y:S01]  /*a480*/  UMOV UR7, 0x14f00000 ;  /* 0x14f0000000077882 */ /* 0x000fe20000000000 */
[----:B------:R-:W-:-:S09]  /*a490*/  UMOV UR10, 0x40 ;  /* 0x00000040000a7882 */ /* 0x000fd20000000000 */
.L_x_66:
        /* <DEDUP_REMOVED lines=15> */
.L_x_67:
        /* <DEDUP_REMOVED lines=15> */
.L_x_68:
        /* <DEDUP_REMOVED lines=15> */
.L_x_69:
        /* <DEDUP_REMOVED lines=15> */
.L_x_70:
        /* <DEDUP_REMOVED lines=15> */
.L_x_71:
        /* <DEDUP_REMOVED lines=15> */
.L_x_72:
        /* <DEDUP_REMOVED lines=9> */
[----:B-1----:R-:W-:Y:S05]  /*aad0*/  @P0 BRA.U.ANY `(.L_x_72) ;  /* 0xfffffffd00d80947 */ /* 0x002fea000393ffff */
.L_x_60:
[----:B------:R-:W-:Y:S05]  /*aae0*/  BSYNC B0 ;  /* 0x0000000000007941 */ /* 0x000fea0003800000 */
.L_x_59:
[----:B------:R-:W2:Y:S04]  /*aaf0*/  LDL.LU R4, [R1+0x2c] ;  /* 0x00002c0001047983 */ /* 0x000ea80000300800 */
[----:B------:R-:W3:Y:S01]  /*ab00*/  LDL.LU R7, [R1] ;  /* 0x0000000001077983 */ /* 0x000ee20000300800 */
[----:B------:R-:W-:-:S05]  /*ab10*/  VIADD R18, R18, 0x1 ;  /* 0x0000000112127836 */ /* 0x000fca0000000000 */
[----:B------:R-:W-:-:S04]  /*ab20*/  ISETP.NE.AND P0, PT, R18, 0x2, PT ;  /* 0x000000021200780c */ /* 0x000fc80003f05270 */
[----:B0-----:R-:W-:Y:S02]  /*ab30*/  SEL R0, RZ, 0x1, P0 ;  /* 0x00000001ff007807 */ /* 0x001fe40000000000 */
[----:B------:R-:W-:Y:S02]  /*ab40*/  SEL R18, R18, RZ, P0 ;  /* 0x000000ff12127207 */ /* 0x000fe40000000000 */
[----:B--2---:R-:W-:Y:S02]  /*ab50*/  ISETP.GE.AND P1, PT, R4, 0x41, PT ;  /* 0x000000410400780c */ /* 0x004fe40003f26270 */
[----:B---3--:R-:W-:-:S05]  /*ab60*/  LOP3.LUT R7, R7, R0, RZ, 0x3c, !PT ;  /* 0x0000000007077212 */ /* 0x008fca00078e3cff */
[----:B------:R0:W-:Y:S06]  /*ab70*/  STL [R1], R7 ;  /* 0x0000000701007387 */ /* 0x0001ec0000100800 */
[----:B------:R-:W-:Y:S05]  /*ab80*/  @!P1 BRA `(.L_x_73) ;  /* 0x00000028005c9947 */ /* 0x000fea0003800000 */
[----:B------:R-:W2:Y:S01]  /*ab90*/  LDL R4, [R1+0x1c] ;  /* 0x00001c0001047983 */ /* 0x000ea20000100800 */
[----:B------:R-:W-:Y:S02]  /*aba0*/  IMAD.MOV.U32 R0, RZ, RZ, 0x1 ;  /* 0x00000001ff007424 */ /* 0x000fe400078e00ff */
[----:B--2---:R-:W-:-:S05]  /*abb0*/  IMAD.MOV R6, RZ, RZ, -R4 ;  /* 0x000000ffff067224 */ /* 0x004fca00078e0a04 */
[----:B------:R-:W-:-:S05]  /*abc0*/  VIADDMNMX R6, R6, R0, 0xffffffff, !PT ;  /* 0xffffffff06067446 */ /* 0x000fca0007800100 */
[----:B------:R-:W-:-:S05]  /*abd0*/  IMAD.IADD R0, R4, 0x1, R6 ;  /* 0x0000000104007824 */ /* 0x000fca00078e0206 */
[----:B------:R-:W-:-:S04]  /*abe0*/  LOP3.LUT R0, R0, 0x1, RZ, 0xc0, !PT ;  /* 0x0000000100007812 */ /* 0x000fc800078ec0ff */
[----:B------:R-:W-:Y:S01]  /*abf0*/  ISETP.NE.U32.AND P0, PT, R0, 0x1, PT ;  /* 0x000000010000780c */ /* 0x000fe20003f05070 */
[----:B------:R-:W-:-:S12]  /*ac00*/  VIADD R0, R4, 0xfffffffe ;  /* 0xfffffffe04007836 */ /* 0x000fd80000000000 */
[----:B------:R-:W-:Y:S05]  /*ac10*/  @P0 BRA `(.L_x_74) ;  /* 0x0000000c00600947 */ /* 0x000fea0003800000 */
[----:B------:R-:W2:Y:S01]  /*ac20*/  LDL R4, [R1+0x8] ;  /* 0x0000080001047983 */ /* 0x000ea20000100800 */
[----:B------:R-:W-:Y:S01]  /*ac30*/  BSSY B0, `(.L_x_75) ;  /* 0x00000cd000007945 */ /* 0x000fe20003800000 */
[----:B--2---:R-:W-:-:S13]  /*ac40*/  ISETP.NE.AND P2, PT, R4, RZ, PT ;  /* 0x000000ff0400720c */ /* 0x004fda0003f45270 */
[----:B------:R-:W-:Y:S05]  /*ac50*/  @!P2 BRA `(.L_x_76) ;  /* 0x0000000c0028a947 */ /* 0x000fea0003800000 */
[----:B------:R-:W2:Y:S02]  /*ac60*/  LDL R4, [R1+0xc] ;  /* 0x00000c0001047983 */ /* 0x000ea40000100800 */
[----:B--2---:R-:W-:-:S13]  /*ac70*/  ISETP.NE.AND P2, PT, R4, RZ, PT ;  /* 0x000000ff0400720c */ /* 0x004fda0003f45270 */
[----:B------:R-:W-:Y:S05]  /*ac80*/  @!P2 BRA `(.L_x_77) ;  /* 0x00000000004ca947 */ /* 0x000fea0003800000 */
[----:B------:R-:W2:Y:S01]  /*ac90*/  LDL R8, [R1+0x4] ;  /* 0x0000040001087983 */ /* 0x000ea20000100800 */
[----:B------:R-:W1:Y:S01]  /*aca0*/  LDC R5, c[0x0][0x43c] ;  /* 0x00010f00ff057b82 */ /* 0x000e620000000800 */
[----:B------:R-:W-:Y:S01]  /*acb0*/  ULDC.64 UR4, c[0x0][0x428] ;  /* 0x00010a0000047ab9 */ /* 0x000fe20000000a00 */
[----:B-1----:R-:W-:-:S13]  /*acc0*/  ISETP.NE.AND P0, PT, R5, 0x1, PT ;  /* 0x000000010500780c */ /* 0x002fda0003f05270 */
[----:B------:R-:W1:Y:S02]  /*acd0*/  @P0 LDC.64 R2, c[0x0][0x440] ;  /* 0x00011000ff020b82 */ /* 0x000e640000000a00 */
[----:B-1----:R-:W-:-:S04]  /*ace0*/  @P0 IMAD.HI.U32 R4, R0, R2, RZ ;  /* 0x0000000200040227 */ /* 0x002fc800078e00ff */
[----:B------:R-:W-:Y:S01]  /*acf0*/  IMAD.MOV.U32 R2, RZ, RZ, R0 ;  /* 0x000000ffff027224 */ /* 0x000fe200078e0000 */
[----:B------:R-:W-:-:S05]  /*ad00*/  @P0 SHF.R.U32.HI R2, RZ, R3, R4 ;  /* 0x00000003ff020219 */ /* 0x000fca0000011604 */
[----:B------:R-:W-:-:S04]  /*ad10*/  IMAD.MOV R3, RZ, RZ, -R2 ;  /* 0x000000ffff037224 */ /* 0x000fc800078e0a02 */
[----:B------:R-:W-:Y:S01]  /*ad20*/  IMAD R0, R5, R3, R0 ;  /* 0x0000000305007224 */ /* 0x000fe200078e0200 */
[----:B------:R-:W-:-:S03]  /*ad30*/  SHF.R.S32.HI R3, RZ, 0x1f, R2 ;  /* 0x0000001fff037819 */ /* 0x000fc60000011402 */
[----:B------:R-:W-:-:S04]  /*ad40*/  IMAD.WIDE.U32 R2, R19, UR4, R2 ;  /* 0x0000000413027c25 */ /* 0x000fc8000f8e0002 */
[----:B--2---:R-:W-:-:S04]  /*ad50*/  IMAD R4, R8, UR4, RZ ;  /* 0x0000000408047c24 */ /* 0x004fc8000f8e02ff */
[----:B------:R-:W-:Y:S01]  /*ad60*/  IMAD R4, R19, UR5, R4 ;  /* 0x0000000513047c24 */ /* 0x000fe2000f8e0204 */
[----:B------:R-:W-:-:S03]  /*ad70*/  ULDC.64 UR4, c[0x0][0x418] ;  /* 0x0001060000047ab9 */ /* 0x000fc60000000a00 */
[----:B------:R-:W-:Y:S01]  /*ad80*/  IMAD.IADD R3, R4, 0x1, R3 ;  /* 0x0000000104037824 */ /* 0x000fe200078e0203 */
[----:B------:R-:W-:-:S04]  /*ad90*/  LEA R4, P0, R2, UR4, 0x2 ;  /* 0x0000000402047c11 */ /* 0x000fc8000f8010ff */
[----:B------:R-:W-:-:S05]  /*ada0*/  LEA.HI.X R5, R2, UR5, R3, 0x2, P0 ;  /* 0x0000000502057c11 */ /* 0x000fca00080f1403 */
[----:B------:R1:W5:Y:S04]  /*adb0*/  LDG.E R16, desc[UR42][R4.64] ;  /* 0x0000002a04107981 */ /* 0x000368000c1e1900 */
.L_x_77:
[----:B------:R-:W-:Y:S01]  /*adc0*/  LEA R3, R18, UR36, 0x3 ;  /* 0x0000002412037c11 */ /* 0x000fe2000f8e18ff */
[----:B-1----:R-:W1:Y:S01]  /*add0*/  S2R R4, SR_TID.X ;  /* 0x0000000000047919 */ /* 0x002e620000002100 */
[----:B------:R-:W-:Y:S01]  /*ade0*/  SHF.L.U32 R2, R7, 0x1f, RZ ;  /* 0x0000001f07027819 */ /* 0x000fe200000006ff */
[----:B------:R-:W-:Y:S03]  /*adf0*/  BSSY B1, `(.L_x_78) ;  /* 0x0000005000017945 */ /* 0x000fe60003800000 */
[----:B------:R-:W2:Y:S01]  /*ae00*/  SYNCS.PHASECHK.TRANS64.TRYWAIT P0, [R3+URZ+0x28c40], R2 ;  /* 0x028c4002030075a7 */ /* 0x000ea2000800017f */
[----:B-1----:R-:W-:-:S04]  /*ae10*/  LOP3.LUT R4, R4, 0x7f, RZ, 0xc0, !PT ;  /* 0x0000007f04047812 */ /* 0x002fc800078ec0ff */
[----:B------:R-:W-:Y:S01]  /*ae20*/  ISETP.NE.AND P1, PT, R4, RZ, PT ;  /* 0x000000ff0400720c */ /* 0x000fe20003f25270 */
[----:B--2---:R-:W-:-:S12]  /*ae30*/  @!P0 BRA `(.L_x_79) ;  /* 0x0000003400348947 */ /* 0x004fd80003800000 */
.L_x_170:
[----:B------:R-:W-:Y:S05]  /*ae40*/  BSYNC B1 ;  /* 0x0000000000017941 */ /* 0x000fea0003800000 */
.L_x_78:
[----:B------:R-:W-:Y:S04]  /*ae50*/  BSSY B1, `(.L_x_80) ;  /* 0x0000009000017945 */ /* 0x000fe80003800000 */
[----:B------:R-:W-:Y:S05]  /*ae60*/  @P1 BRA `(.L_x_81) ;  /* 0x00000000001c1947 */ /* 0x000fea0003800000 */
[----:B------:R-:W2:Y:S01]  /*ae70*/  S2R R5, SR_TID.X ;  /* 0x0000000000057919 */ /* 0x000ea20000002100 */
[----:B------:R-:W-:-:S04]  /*ae80*/  IMAD.MOV.U32 R4, RZ, RZ, 0x2000 ;  /* 0x00002000ff047424 */ /* 0x000fc800078e00ff */
[----:B------:R3:W-:Y:S01]  /*ae90*/  SYNCS.ARRIVE.TRANS64 RZ, [R3+URZ+0x28c30], R4 ;  /* 0x028c300403ff79a7 */ /* 0x0007e2000800003f */
[----:B--2---:R-:W-:-:S04]  /*aea0*/  LOP3.LUT R5, R5, 0x1f, RZ, 0xc0, !PT ;  /* 0x0000001f05057812 */ /* 0x004fc800078ec0ff */
[----:B------:R-:W-:-:S13]  /*aeb0*/  ISETP.NE.AND P0, PT, R5, RZ, PT ;  /* 0x000000ff0500720c */ /* 0x000fda0003f05270 */
[----:B---3--:R-:W-:Y:S05]  /*aec0*/  @!P0 BRA `(.L_x_81) ;  /* 0x0000000000048947 */ /* 0x008fea0003800000 */
[----:B------:R-:W-:Y:S01]  /*aed0*/  BPT.TRAP 0x1 ;  /* 0x000000040000795c */ /* 0x000fe20000300000 */
.L_x_81:
[----:B------:R-:W-:Y:S05]  /*aee0*/  BSYNC B1 ;  /* 0x0000000000017941 */ /* 0x000fea0003800000 */
.L_x_80:
[----:B0-----:R-:W-:Y:S01]  /*aef0*/  IMAD.MOV.U32 R7, RZ, RZ, RZ ;  /* 0x000000ffff077224 */ /* 0x001fe200078e00ff */
[----:B------:R-:W-:Y:S01]  /*af00*/  LEA R4, R18, UR36, 0xd ;  /* 0x0000002412047c11 */ /* 0x000fe2000f8e68ff */
[----:B------:R-:W-:Y:S01]  /*af10*/  UIADD3 UR4, UP0, UR40, 0x370, URZ ;  /* 0x0000037028047890 */ /* 0x000fe2000ff1e03f */
[----:B------:R-:W-:Y:S01]  /*af20*/  PLOP3.LUT P0, PT, PT, PT, PT, 0x80, 0x0 ;  /* 0x000000000000781c */ /* 0x000fe20003f0f070 */
[----:B------:R-:W-:Y:S01]  /*af30*/  IMAD.SHL.U32 R0, R0, 0x40, RZ ;  /* 0x0000004000007824 */ /* 0x000fe200078e00ff */
[----:B------:R-:W-:Y:S01]  /*af40*/  R2UR UR10, R7 ;  /* 0x00000000070a72ca */ /* 0x000fe200000e0000 */
[----:B------:R-:W-:Y:S01]  /*af50*/  VIADD R4, R4, 0x22400 ;  /* 0x0002240004047836 */ /* 0x000fe20000000000 */
[----:B------:R-:W-:Y:S01]  /*af60*/  UIADD3.X UR5, URZ, UR41, URZ, UP0, !UPT ;  /* 0x000000293f057290 */ /* 0x000fe200087fe43f */
[----:B------:R-:W-:Y:S01]  /*af70*/  VIADD R5, R3, 0x28c30 ;  /* 0x00028c3003057836 */ /* 0x000fe20000000000 */
[----:B------:R-:W-:Y:S01]  /*af80*/  UMOV UR6, 0x0 ;  /* 0x0000000000067882 */ /* 0x000fe20000000000 */
[----:B------:R-:W-:-:S10]  /*af90*/  UMOV UR7, 0x14f00000 ;  /* 0x14f0000000077882 */ /* 0x000fd40000000000 */
.L_x_82:
[----:B------:R-:W-:-:S13]  /*afa0*/  @P0 ELECT P2, URZ, PT ;  /* 0x00000000003f082f */ /* 0x000fda0003840000 */
[----:B-----5:R-:W-:Y:S02]  /*afb0*/  @P2 R2UR UR13, R16 ;  /* 0x00000000100d22ca */ /* 0x020fe400000e0000 */
        /* <DEDUP_REMOVED lines=8> */
[----:B------:R-:W0:Y:S01]  /*b040*/  SYNCS.PHASECHK.TRANS64.TRYWAIT P0, [R3+URZ+0x28c60], R2 ;  /* 0x028c6002030075a7 */ /* 0x000e22000800017f */
[----:B------:R-:W-:Y:S04]  /*b050*/  BSSY B1, `(.L_x_83) ;  /* 0x0000002000017945 */ /* 0x000fe80003800000 */
[----:B0-----:R-:W-:Y:S05]  /*b060*/  @!P0 BRA `(.L_x_84) ;  /* 0x0000003000bc8947 */ /* 0x001fea0003800000 */
.L_x_171:
[----:B------:R-:W-:Y:S05]  /*b070*/  BSYNC B1 ;  /* 0x0000000000017941 */ /* 0x000fea0003800000 */
.L_x_83:
[----:B------:R-:W-:Y:S01]  /*b080*/  BSSY B1, `(.L_x_85) ;  /* 0x000000b000017945 */ /* 0x000fe20003800000 */
[----:B------:R-:W-:Y:S02]  /*b090*/  IMAD.MOV.U32 R8, RZ, RZ, 0x0 ;  /* 0x00000000ff087424 */ /* 0x000fe400078e00ff */
[----:B------:R-:W-:Y:S01]  /*b0a0*/  IMAD.MOV.U32 R9, RZ, RZ, 0x14f00000 ;  /* 0x14f00000ff097424 */ /* 0x000fe200078e00ff */
[----:B------:R-:W-:Y:S06]  /*b0b0*/  @P1 BRA `(.L_x_86) ;  /* 0x00000000001c1947 */ /* 0x000fec0003800000 */
[----:B------:R-:W2:Y:S01]  /*b0c0*/  S2R R4, SR_TID.X ;  /* 0x0000000000047919 */ /* 0x000ea20000002100 */
[----:B01----:R-:W-:-:S04]  /*b0d0*/  IMAD.MOV.U32 R2, RZ, RZ, 0x10000 ;  /* 0x00010000ff027424 */ /* 0x003fc800078e00ff */
[----:B------:R3:W-:Y:S01]  /*b0e0*/  SYNCS.ARRIVE.TRANS64 RZ, [R3+URZ+0x28c50], R2 ;  /* 0x028c500203ff79a7 */ /* 0x0007e2000800003f */
[----:B--2---:R-:W-:-:S04]  /*b0f0*/  LOP3.LUT R4, R4, 0x1f, RZ, 0xc0, !PT ;  /* 0x0000001f04047812 */ /* 0x004fc800078ec0ff */
[----:B------:R-:W-:-:S13]  /*b100*/  ISETP.NE.AND P0, PT, R4, RZ, PT ;  /* 0x000000ff0400720c */ /* 0x000fda0003f05270 */
[----:B---3--:R-:W-:Y:S05]  /*b110*/  @!P0 BRA `(.L_x_86) ;  /* 0x0000000000048947 */ /* 0x008fea0003800000 */
[----:B------:R-:W-:Y:S01]  /*b120*/  BPT.TRAP 0x1 ;  /* 0x000000040000795c */ /* 0x000fe20000300000 */
.L_x_86:
[----:B------:R-:W-:Y:S05]  /*b130*/  BSYNC B1 ;  /* 0x0000000000017941 */ /* 0x000fea0003800000 */
.L_x_85:
[----:B------:R-:W-:Y:S01]  /*b140*/  R2UR UR10, R7 ;  /* 0x00000000070a72ca */ /* 0x000fe200000e0000 */
[----:B------:R-:W-:Y:S01]  /*b150*/  UIADD3 UR4, UP0, UR40, 0x470, URZ ;  /* 0x0000047028047890 */ /* 0x000fe2000ff1e03f */
[----:B------:R-:W-:Y:S01]  /*b160*/  R2UR UR6, R8 ;  /* 0x00000000080672ca */ /* 0x000fe200000e0000 */
[----:B01----:R-:W-:Y:S01]  /*b170*/  VIADD R3, R3, 0x28c50 ;  /* 0x00028c5003037836 */ /* 0x003fe20000000000 */
[----:B------:R-:W-:Y:S01]  /*b180*/  R2UR UR7, R9 ;  /* 0x00000000090772ca */ /* 0x000fe200000e0000 */
[----:B------:R-:W-:Y:S01]  /*b190*/  UIADD3.X UR5, URZ, UR41, URZ, UP0, !UPT ;  /* 0x000000293f057290 */ /* 0x000fe200087fe43f */
[----:B------:R-:W-:Y:S02]  /*b1a0*/  LEA R2, R18, UR36, 0x10 ;  /* 0x0000002412027c11 */ /* 0x000fe4000f8e80ff */
[----:B------:R-:W-:-:S03]  /*b1b0*/  PLOP3.LUT P0, PT, PT, PT, PT, 0x80, 0x0 ;  /* 0x000000000000781c */ /* 0x000fc60003f0f070 */
[----:B------:R-:W-:-:S10]  /*b1c0*/  VIADD R4, R2, 0x400 ;  /* 0x0000040002047836 */ /* 0x000fd40000000000 */
.L_x_87:
        /* <DEDUP_REMOVED lines=10> */
[----:B------:R-:W-:Y:S01]  /*b270*/  R2UR UR6, R8 ;  /* 0x00000000080672ca */ /* 0x000fe200000e0000 */
[----:B------:R-:W-:Y:S01]  /*b280*/  VIADD R4, R2, 0x2400 ;  /* 0x0000240002047836 */ /* 0x000fe20000000000 */
[----:B------:R-:W-:Y:S01]  /*b290*/  R2UR UR7, R9 ;  /* 0x00000000090772ca */ /* 0x000fe200000e0000 */
[----:B------:R-:W-:Y:S01]  /*b2a0*/  UMOV UR10, 0x40 ;  /* 0x00000040000a7882 */ /* 0x000fe20000000000 */
[----:B------:R-:W-:-:S13]  /*b2b0*/  PLOP3.LUT P0, PT, PT, PT, PT, 0x80, 0x0 ;  /* 0x000000000000781c */ /* 0x000fda0003f0f070 */
.L_x_88:
        /* <DEDUP_REMOVED lines=15> */
.L_x_89:
        /* <DEDUP_REMOVED lines=15> */
.L_x_90:
        /* <DEDUP_REMOVED lines=15> */
.L_x_91:
        /* <DEDUP_REMOVED lines=15> */
.L_x_92:
        /* <DEDUP_REMOVED lines=15> */
.L_x_93:
        /* <DEDUP_REMOVED lines=15> */
.L_x_94:
        /* <DEDUP_REMOVED lines=10> */
.L_x_76:
[----:B------:R-:W-:Y:S05]  /*b900*/  BSYNC B0 ;  /* 0x0000000000007941 */ /* 0x000fea0003800000 */
.L_x_75:
[----:B------:R-:W2:Y:S04]  /*b910*/  LDL.LU R5, [R1] ;  /* 0x0000000001057983 */ /* 0x000ea80000300800 */
[----:B------:R-:W3:Y:S01]  /*b920*/  LDL.LU R4, [R1+0x1c] ;  /* 0x00001c0001047983 */ /* 0x000ee20000300800 */
[----:B------:R-:W-:-:S05]  /*b930*/  VIADD R18, R18, 0x1 ;  /* 0x0000000112127836 */ /* 0x000fca0000000000 */
[----:B------:R-:W-:-:S04]  /*b940*/  ISETP.NE.AND P0, PT, R18, 0x2, PT ;  /* 0x000000021200780c */ /* 0x000fc80003f05270 */
[----:B------:R-:W-:Y:S02]  /*b950*/  SEL R0, RZ, 0x1, P0 ;  /* 0x00000001ff007807 */ /* 0x000fe40000000000 */
[----:B------:R-:W-:Y:S02]  /*b960*/  SEL R18, R18, RZ, P0 ;  /* 0x000000ff12127207 */ /* 0x000fe40000000000 */
[----:B--2---:R-:W-:Y:S01]  /*b970*/  LOP3.LUT R5, R5, R0, RZ, 0x3c, !PT ;  /* 0x0000000005057212 */ /* 0x004fe200078e3cff */
[----:B---3--:R-:W-:-:S04]  /*b980*/  VIADD R0, R4, 0xfffffffd ;  /* 0xfffffffd04007836 */ /* 0x008fc80000000000 */
[----:B------:R1:W-:Y:S03]  /*b990*/  STL [R1], R5 ;  /* 0x0000000501007387 */ /* 0x0003e60000100800 */
.L_x_74:
[----:B------:R-:W2:Y:S01]  /*b9a0*/  LDL.LU R2, [R1+0x14] ;  /* 0x0000140001027983 */ /* 0x000ea20000300800 */
[----:B------:R-:W-:Y:S01]  /*b9b0*/  IMAD.MOV R6, RZ, RZ, -R6 ;  /* 0x000000ffff067224 */ /* 0x000fe200078e0a06 */
[----:B------:R-:W-:Y:S04]  /*b9c0*/  BSSY B0, `(.L_x_73) ;  /* 0x00001b3000007945 */ /* 0x000fe80003800000 */
[----:B--2---:R-:W-:-:S13]  /*b9d0*/  ISETP.NE.AND P0, PT, R2, R6, PT ;  /* 0x000000060200720c */ /* 0x004fda0003f05270 */
[----:B------:R-:W-:Y:S05]  /*b9e0*/  @!P0 BRA `(.L_x_95) ;  /* 0x0000001800c08947 */ /* 0x000fea0003800000 */
.L_x_136:
[----:B--2---:R-:W2:Y:S01]  /*b9f0*/  LDL R2, [R1+0x8] ;  /* 0x0000080001027983 */ /* 0x004ea20000100800 */
[----:B------:R-:W-:Y:S01]  /*ba00*/  BSSY B1, `(.L_x_96) ;  /* 0x00000cf000017945 */ /* 0x000fe20003800000 */
[----:B--2---:R-:W-:-:S13]  /*ba10*/  ISETP.NE.AND P0, PT, R2, RZ, PT ;  /* 0x000000ff0200720c */ /* 0x004fda0003f05270 */
[----:B------:R-:W-:Y:S05]  /*ba20*/  @!P0 BRA `(.L_x_97) ;  /* 0x0000000c00308947 */ /* 0x000fea0003800000 */
[----:B------:R-:W2:Y:S01]  /*ba30*/  LDL R2, [R1+0xc] ;  /* 0x00000c0001027983 */ /* 0x000ea20000100800 */
[----:B------:R-:W-:Y:S01]  /*ba40*/  IMAD.MOV.U32 R6, RZ, RZ, R0 ;  /* 0x000000ffff067224 */ /* 0x000fe200078e0000 */
[----:B--2---:R-:W-:-:S13]  /*ba50*/  ISETP.NE.AND P0, PT, R2, RZ, PT ;  /* 0x000000ff0200720c */ /* 0x004fda0003f05270 */
[----:B------:R-:W-:Y:S05]  /*ba60*/  @!P0 BRA `(.L_x_98) ;  /* 0x00000000004c8947 */ /* 0x000fea0003800000 */
[----:B-1----:R-:W2:Y:S01]  /*ba70*/  LDL R5, [R1+0x4] ;  /* 0x0000040001057983 */ /* 0x002ea20000100800 */
        /* <DEDUP_REMOVED lines=18> */
.L_x_98:
[----:B------:R-:W3:Y:S01]  /*bba0*/  LDL R2, [R1] ;  /* 0x0000000001027983 */ /* 0x000ee20000100800 */
[----:B--2---:R-:W-:Y:S01]  /*bbb0*/  LEA R4, R18, UR36, 0x3 ;  /* 0x0000002412047c11 */ /* 0x004fe2000f8e18ff */
[----:B------:R-:W-:Y:S01]  /*bbc0*/  BSSY B2, `(.L_x_99) ;  /* 0x0000007000027945 */ /* 0x000fe20003800000 */
[----:B------:R-:W2:Y:S02]  /*bbd0*/  S2R R3, SR_TID.X ;  /* 0x0000000000037919 */ /* 0x000ea40000002100 */
[----:B--2---:R-:W-:-:S04]  /*bbe0*/  LOP3.LUT R3, R3, 0x7f, RZ, 0xc0, !PT ;  /* 0x0000007f03037812 */ /* 0x004fc800078ec0ff */
[----:B------:R-:W-:Y:S02]  /*bbf0*/  ISETP.NE.AND P1, PT, R3, RZ, PT ;  /* 0x000000ff0300720c */ /* 0x000fe40003f25270 */
[----:B---3--:R-:W-:-:S04]  /*bc00*/  SHF.L.U32 R2, R2, 0x1f, RZ ;  /* 0x0000001f02027819 */ /* 0x008fc800000006ff */
[----:B------:R-:W2:Y:S02]  /*bc10*/  SYNCS.PHASECHK.TRANS64.TRYWAIT P0, [R4+URZ+0x28c40], R2 ;  /* 0x028c4002040075a7 */ /* 0x000ea4000800017f */
[----:B--2---:R-:W-:Y:S05]  /*bc20*/  @!P0 BRA `(.L_x_100) ;  /* 0x0000002400e08947 */ /* 0x004fea0003800000 */
.L_x_172:
[----:B------:R-:W-:Y:S05]  /*bc30*/  BSYNC B2 ;  /* 0x0000000000027941 */ /* 0x000fea0003800000 */
.L_x_99:
[----:B------:R-:W-:Y:S04]  /*bc40*/  BSSY B2, `(.L_x_101) ;  /* 0x0000009000027945 */ /* 0x000fe80003800000 */
[----:B------:R-:W-:Y:S05]  /*bc50*/  @P1 BRA `(.L_x_102) ;  /* 0x00000000001c1947 */ /* 0x000fea0003800000 */
[----:B-1----:R-:W1:Y:S01]  /*bc60*/  S2R R5, SR_TID.X ;  /* 0x0000000000057919 */ /* 0x002e620000002100 */
[----:B------:R-:W-:-:S04]  /*bc70*/  IMAD.MOV.U32 R3, RZ, RZ, 0x2000 ;  /* 0x00002000ff037424 */ /* 0x000fc800078e00ff */
[----:B------:R3:W-:Y:S01]  /*bc80*/  SYNCS.ARRIVE.TRANS64 RZ, [R4+URZ+0x28c30], R3 ;  /* 0x028c300304ff79a7 */ /* 0x0007e2000800003f */
[----:B-1----:R-:W-:-:S04]  /*bc90*/  LOP3.LUT R5, R5, 0x1f, RZ, 0xc0, !PT ;  /* 0x0000001f05057812 */ /* 0x002fc800078ec0ff */
[----:B------:R-:W-:-:S13]  /*bca0*/  ISETP.NE.AND P0, PT, R5, RZ, PT ;  /* 0x000000ff0500720c */ /* 0x000fda0003f05270 */
[----:B---3--:R-:W-:Y:S05]  /*bcb0*/  @!P0 BRA `(.L_x_102) ;  /* 0x0000000000048947 */ /* 0x008fea0003800000 */
[----:B------:R-:W-:Y:S01]  /*bcc0*/  BPT.TRAP 0x1 ;  /* 0x000000040000795c */ /* 0x000fe20000300000 */
.L_x_102:
[----:B------:R-:W-:Y:S05]  /*bcd0*/  BSYNC B2 ;  /* 0x0000000000027941 */ /* 0x000fea0003800000 */
.L_x_101:
[----:B-1----:R-:W-:Y:S01]  /*bce0*/  IMAD.MOV.U32 R5, RZ, RZ, RZ ;  /* 0x000000ffff057224 */ /* 0x002fe200078e00ff */
[----:B------:R-:W-:Y:S01]  /*bcf0*/  LEA R3, R18, UR36, 0xd ;  /* 0x0000002412037c11 */ /* 0x000fe2000f8e68ff */
[----:B------:R-:W-:Y:S01]  /*bd00*/  UIADD3 UR4, UP0, UR40, 0x370, URZ ;  /* 0x0000037028047890 */ /* 0x000fe2000ff1e03f */
[----:B------:R-:W-:Y:S01]  /*bd10*/  PLOP3.LUT P0, PT, PT, PT, PT, 0x80, 0x0 ;  /* 0x000000000000781c */ /* 0x000fe20003f0f070 */
[----:B------:R-:W-:Y:S01]  /*bd20*/  IMAD.SHL.U32 R6, R6, 0x40, RZ ;  /* 0x0000004006067824 */ /* 0x000fe200078e00ff */
[----:B------:R-:W-:Y:S01]  /*bd30*/  R2UR UR10, R5 ;  /* 0x00000000050a72ca */ /* 0x000fe200000e0000 */
[----:B------:R-:W-:Y:S01]  /*bd40*/  VIADD R3, R3, 0x22400 ;  /* 0x0002240003037836 */ /* 0x000fe20000000000 */
[----:B------:R-:W-:Y:S01]  /*bd50*/  UIADD3.X UR5, URZ, UR41, URZ, UP0, !UPT ;  /* 0x000000293f057290 */ /* 0x000fe200087fe43f */
[----:B0-----:R-:W-:Y:S01]  /*bd60*/  VIADD R7, R4, 0x28c30 ;  /* 0x00028c3004077836 */ /* 0x001fe20000000000 */
[----:B------:R-:W-:Y:S01]  /*bd70*/  UMOV UR6, 0x0 ;  /* 0x0000000000067882 */ /* 0x000fe20000000000 */
[----:B------:R-:W-:-:S10]  /*bd80*/  UMOV UR7, 0x14f00000 ;  /* 0x14f0000000077882 */ /* 0x000fd40000000000 */
.L_x_103:
        /* <DEDUP_REMOVED lines=13> */
.L_x_173:
[----:B------:R-:W-:Y:S05]  /*be60*/  BSYNC B2 ;  /* 0x0000000000027941 */ /* 0x000fea0003800000 */
.L_x_104:
[----:B------:R-:W-:Y:S01]  /*be70*/  BSSY B2, `(.L_x_106) ;  /* 0x000000b000027945 */ /* 0x000fe20003800000 */
[----:B0-2---:R-:W-:Y:S02]  /*be80*/  IMAD.MOV.U32 R2, RZ, RZ, 0x0 ;  /* 0x00000000ff027424 */ /* 0x005fe400078e00ff */
[----:B------:R-:W-:Y:S01]  /*be90*/  IMAD.MOV.U32 R3, RZ, RZ, 0x14f00000 ;  /* 0x14f00000ff037424 */ /* 0x000fe200078e00ff */
[----:B------:R-:W-:Y:S06]  /*bea0*/  @P1 BRA `(.L_x_107) ;  /* 0x00000000001c1947 */ /* 0x000fec0003800000 */
[----:B------:R-:W0:Y:S01]  /*beb0*/  S2R R8, SR_TID.X ;  /* 0x0000000000087919 */ /* 0x000e220000002100 */
[----:B------:R-:W-:-:S04]  /*bec0*/  IMAD.MOV.U32 R7, RZ, RZ, 0x10000 ;  /* 0x00010000ff077424 */ /* 0x000fc800078e00ff */
[----:B------:R1:W-:Y:S01]  /*bed0*/  SYNCS.ARRIVE.TRANS64 RZ, [R4+URZ+0x28c50], R7 ;  /* 0x028c500704ff79a7 */ /* 0x0003e2000800003f */
[----:B0-----:R-:W-:-:S04]  /*bee0*/  LOP3.LUT R8, R8, 0x1f, RZ, 0xc0, !PT ;  /* 0x0000001f08087812 */ /* 0x001fc800078ec0ff */
[----:B------:R-:W-:-:S13]  /*bef0*/  ISETP.NE.AND P0, PT, R8, RZ, PT ;  /* 0x000000ff0800720c */ /* 0x000fda0003f05270 */
[----:B-1----:R-:W-:Y:S05]  /*bf00*/  @!P0 BRA `(.L_x_107) ;  /* 0x0000000000048947 */ /* 0x002fea0003800000 */
[----:B------:R-:W-:Y:S01]  /*bf10*/  BPT.TRAP 0x1 ;  /* 0x000000040000795c */ /* 0x000fe20000300000 */
.L_x_107:
[----:B------:R-:W-:Y:S05]  /*bf20*/  BSYNC B2 ;  /* 0x0000000000027941 */ /* 0x000fea0003800000 */
.L_x_106:
[----:B------:R-:W-:Y:S01]  /*bf30*/  R2UR UR6, R2 ;  /* 0x00000000020672ca */ /* 0x000fe200000e0000 */
[----:B------:R-:W-:Y:S01]  /*bf40*/  UIADD3 UR4, UP0, UR40, 0x470, URZ ;  /* 0x0000047028047890 */ /* 0x000fe2000ff1e03f */
[----:B------:R-:W-:Y:S01]  /*bf50*/  R2UR UR7, R3 ;  /* 0x00000000030772ca */ /* 0x000fe200000e0000 */
[----:B------:R-:W-:Y:S01]  /*bf60*/  VIADD R4, R4, 0x28c50 ;  /* 0x00028c5004047836 */ /* 0x000fe20000000000 */
[----:B------:R-:W-:Y:S01]  /*bf70*/  R2UR UR10, R5 ;  /* 0x00000000050a72ca */ /* 0x000fe200000e0000 */
[----:B------:R-:W-:Y:S01]  /*bf80*/  UIADD3.X UR5, URZ, UR41, URZ, UP0, !UPT ;  /* 0x000000293f057290 */ /* 0x000fe200087fe43f */
[----:B------:R-:W-:Y:S02]  /*bf90*/  LEA R5, R18, UR36, 0x10 ;  /* 0x0000002412057c11 */ /* 0x000fe4000f8e80ff */
[----:B------:R-:W-:-:S03]  /*bfa0*/  PLOP3.LUT P0, PT, PT, PT, PT, 0x80, 0x0 ;  /* 0x000000000000781c */ /* 0x000fc60003f0f070 */
[----:B------:R-:W-:-:S10]  /*bfb0*/  VIADD R7, R5, 0x400 ;  /* 0x0000040005077836 */ /* 0x000fd40000000000 */
.L_x_108:
        /* <DEDUP_REMOVED lines=15> */
.L_x_109:
        /* <DEDUP_REMOVED lines=15> */
.L_x_110:
        /* <DEDUP_REMOVED lines=15> */
.L_x_111:
        /* <DEDUP_REMOVED lines=15> */
.L_x_112:
        /* <DEDUP_REMOVED lines=15> */
.L_x_113:
        /* <DEDUP_REMOVED lines=11> */
[----:B------:R-:W-:Y:S01]  /*c520*/  UMOV UR10, 0x180 ;  /* 0x00000180000a7882 */ /* 0x000fe20000000000 */
[----:B------:R-:W-:Y:S02]  /*c530*/  R2UR UR7, R3 ;  /* 0x00000000030772ca */ /* 0x000fe400000e0000 */
[----:B------:R-:W-:Y:S02]  /*c540*/  PLOP3.LUT P0, PT, PT, PT, PT, 0x80, 0x0 ;  /* 0x000000000000781c */ /* 0x000fe40003f0f070 */
[----:B------:R-:W-:-:S11]  /*c550*/  IADD3 R7, R5, 0xc400, RZ ;  /* 0x0000c40005077810 */ /* 0x000fd60007ffe0ff */
.L_x_114:
        /* <DEDUP_REMOVED lines=15> */
.L_x_115:
        /* <DEDUP_REMOVED lines=9> */
[----:B--2---:R-:W-:Y:S05]  /*c6e0*/  @P0 BRA.U.ANY `(.L_x_115) ;  /* 0xfffffffd00d80947 */ /* 0x004fea000393ffff */
.L_x_97:
[----:B------:R-:W-:Y:S05]  /*c6f0*/  BSYNC B1 ;  /* 0x0000000000017941 */ /* 0x000fea0003800000 */
.L_x_96:
[----:B------:R-:W2:Y:S04]  /*c700*/  LDL R3, [R1+0x8] ;  /* 0x0000080001037983 */ /* 0x000ea80000100800 */
[----:B------:R-:W3:Y:S01]  /*c710*/  LDL.LU R2, [R1] ;  /* 0x0000000001027983 */ /* 0x000ee20000300800 */
[----:B0-----:R-:W-:Y:S01]  /*c720*/  VIADD R7, R18, 0x1 ;  /* 0x0000000112077836 */ /* 0x001fe20000000000 */
[----:B------:R-:W-:Y:S04]  /*c730*/  BSSY B1, `(.L_x_116) ;  /* 0x00000d2000017945 */ /* 0x000fe80003800000 */
[----:B------:R-:W-:-:S04]  /*c740*/  ISETP.NE.AND P0, PT, R7, 0x2, PT ;  /* 0x000000020700780c */ /* 0x000fc80003f05270 */
[----:B------:R-:W-:Y:S02]  /*c750*/  SEL R6, RZ, 0x1, P0 ;  /* 0x00000001ff067807 */ /* 0x000fe40000000000 */
[----:B------:R-:W-:Y:S02]  /*c760*/  SEL R7, R7, RZ, P0 ;  /* 0x000000ff07077207 */ /* 0x000fe40000000000 */
[----:B--2---:R-:W-:Y:S02]  /*c770*/  ISETP.NE.AND P2, PT, R3, RZ, PT ;  /* 0x000000ff0300720c */ /* 0x004fe40003f45270 */
[----:B---3--:R-:W-:-:S11]  /*c780*/  LOP3.LUT R6, R2, R6, RZ, 0x3c, !PT ;  /* 0x0000000602067212 */ /* 0x008fd600078e3cff */
[----:B------:R-:W-:Y:S05]  /*c790*/  @!P2 BRA `(.L_x_117) ;  /* 0x0000000c002ca947 */ /* 0x000fea0003800000 */
[----:B------:R-:W2:Y:S01]  /*c7a0*/  LDL R2, [R1+0xc] ;  /* 0x00000c0001027983 */ /* 0x000ea20000100800 */
[----:B------:R-:W-:Y:S01]  /*c7b0*/  VIADD R8, R0, 0xffffffff ;  /* 0xffffffff00087836 */ /* 0x000fe20000000000 */
[----:B--2---:R-:W-:-:S13]  /*c7c0*/  ISETP.NE.AND P2, PT, R2, RZ, PT ;  /* 0x000000ff0200720c */ /* 0x004fda0003f45270 */
[----:B------:R-:W-:Y:S05]  /*c7d0*/  @!P2 BRA `(.L_x_118) ;  /* 0x00000000004ca947 */ /* 0x000fea0003800000 */
[----:B------:R-:W2:Y:S01]  /*c7e0*/  LDL R9, [R1+0x4] ;  /* 0x0000040001097983 */ /* 0x000ea20000100800 */
[----:B------:R-:W0:Y:S01]  /*c7f0*/  LDC R4, c[0x0][0x43c] ;  /* 0x00010f00ff047b82 */ /* 0x000e220000000800 */
[----:B------:R-:W-:Y:S01]  /*c800*/  ULDC.64 UR4, c[0x0][0x428] ;  /* 0x00010a0000047ab9 */ /* 0x000fe20000000a00 */
[----:B0-----:R-:W-:-:S13]  /*c810*/  ISETP.NE.AND P0, PT, R4, 0x1, PT ;  /* 0x000000010400780c */ /* 0x001fda0003f05270 */
        /* <DEDUP_REMOVED lines=15> */
.L_x_118:
[----:B0-----:R-:W-:Y:S01]  /*c910*/  LEA R4, R7, UR36, 0x3 ;  /* 0x0000002407047c11 */ /* 0x001fe2000f8e18ff */
[----:B------:R-:W0:Y:S01]  /*c920*/  S2R R3, SR_TID.X ;  /* 0x0000000000037919 */ /* 0x000e220000002100 */
[----:B------:R-:W-:Y:S01]  /*c930*/  SHF.L.U32 R2, R6, 0x1f, RZ ;  /* 0x0000001f06027819 */ /* 0x000fe200000006ff */
[----:B------:R-:W-:Y:S03]  /*c940*/  BSSY B2, `(.L_x_119) ;  /* 0x0000005000027945 */ /* 0x000fe60003800000 */
[----:B------:R-:W2:Y:S01]  /*c950*/  SYNCS.PHASECHK.TRANS64.TRYWAIT P0, [R4+URZ+0x28c40], R2 ;  /* 0x028c4002040075a7 */ /* 0x000ea2000800017f */
[----:B0-----:R-:W-:-:S04]  /*c960*/  LOP3.LUT R3, R3, 0x7f, RZ, 0xc0, !PT ;  /* 0x0000007f03037812 */ /* 0x001fc800078ec0ff */
[----:B------:R-:W-:Y:S01]  /*c970*/  ISETP.NE.AND P1, PT, R3, RZ, PT ;  /* 0x000000ff0300720c */ /* 0x000fe20003f25270 */
[----:B--2---:R-:W-:-:S12]  /*c980*/  @!P0 BRA `(.L_x_120) ;  /* 0x0000001800b08947 */ /* 0x004fd80003800000 */
.L_x_174:
[----:B------:R-:W-:Y:S05]  /*c990*/  BSYNC B2 ;  /* 0x0000000000027941 */ /* 0x000fea0003800000 */
.L_x_119:
[----:B------:R-:W-:Y:S04]  /*c9a0*/  BSSY B2, `(.L_x_121) ;  /* 0x0000009000027945 */ /* 0x000fe80003800000 */
[----:B------:R-:W-:Y:S05]  /*c9b0*/  @P1 BRA `(.L_x_122) ;  /* 0x00000000001c1947 */ /* 0x000fea0003800000 */
[----:B-1----:R-:W1:Y:S01]  /*c9c0*/  S2R R5, SR_TID.X ;  /* 0x0000000000057919 */ /* 0x002e620000002100 */
[----:B------:R-:W-:-:S04]  /*c9d0*/  IMAD.MOV.U32 R3, RZ, RZ, 0x2000 ;  /* 0x00002000ff037424 */ /* 0x000fc800078e00ff */
[----:B------:R2:W-:Y:S01]  /*c9e0*/  SYNCS.ARRIVE.TRANS64 RZ, [R4+URZ+0x28c30], R3 ;  /* 0x028c300304ff79a7 */ /* 0x0005e2000800003f */
[----:B-1----:R-:W-:-:S04]  /*c9f0*/  LOP3.LUT R5, R5, 0x1f, RZ, 0xc0, !PT ;  /* 0x0000001f05057812 */ /* 0x002fc800078ec0ff */
[----:B------:R-:W-:-:S13]  /*ca00*/  ISETP.NE.AND P0, PT, R5, RZ, PT ;  /* 0x000000ff0500720c */ /* 0x000fda0003f05270 */
[----:B--2---:R-:W-:Y:S05]  /*ca10*/  @!P0 BRA `(.L_x_122) ;  /* 0x0000000000048947 */ /* 0x004fea0003800000 */
[----:B------:R-:W-:Y:S01]  /*ca20*/  BPT.TRAP 0x1 ;  /* 0x000000040000795c */ /* 0x000fe20000300000 */
.L_x_122:
[----:B------:R-:W-:Y:S05]  /*ca30*/  BSYNC B2 ;  /* 0x0000000000027941 */ /* 0x000fea0003800000 */
.L_x_121:
        /* <DEDUP_REMOVED lines=11> */
.L_x_123:
        /* <DEDUP_REMOVED lines=10> */
[----:B------:R-:W1:Y:S01]  /*cb90*/  SYNCS.PHASECHK.TRANS64.TRYWAIT P0, [R4+URZ+0x28c60], R2 ;  /* 0x028c6002040075a7 */ /* 0x000e62000800017f */
[----:B------:R-:W-:Y:S04]  /*cba0*/  BSSY B2, `(.L_x_124) ;  /* 0x0000002000027945 */ /* 0x000fe80003800000 */
[----:B-1----:R-:W-:Y:S05]  /*cbb0*/  @!P0 BRA `(.L_x_125) ;  /* 0x0000001800388947 */ /* 0x002fea0003800000 */
.L_x_175:
[----:B------:R-:W-:Y:S05]  /*cbc0*/  BSYNC B2 ;  /* 0x0000000000027941 */ /* 0x000fea0003800000 */
.L_x_124:
[----:B------:R-:W-:Y:S01]  /*cbd0*/  BSSY B2, `(.L_x_126) ;  /* 0x000000b000027945 */ /* 0x000fe20003800000 */
[----:B01----:R-:W-:Y:S02]  /*cbe0*/  IMAD.MOV.U32 R2, RZ, RZ, 0x0 ;  /* 0x00000000ff027424 */ /* 0x003fe400078e00ff */
        /* <DEDUP_REMOVED lines=9> */
.L_x_127:
[----:B------:R-:W-:Y:S05]  /*cc80*/  BSYNC B2 ;  /* 0x0000000000027941 */ /* 0x000fea0003800000 */
.L_x_126:
        /* <DEDUP_REMOVED lines=9> */
.L_x_128:
        /* <DEDUP_REMOVED lines=15> */
.L_x_129:
        /* <DEDUP_REMOVED lines=15> */
.L_x_130:
        /* <DEDUP_REMOVED lines=15> */
.L_x_131:
        /* <DEDUP_REMOVED lines=15> */
.L_x_132:
        /* <DEDUP_REMOVED lines=15> */
.L_x_133:
        /* <DEDUP_REMOVED lines=15> */
.L_x_134:
        /* <DEDUP_REMOVED lines=15> */
.L_x_135:
        /* <DEDUP_REMOVED lines=10> */
.L_x_117:
[----:B------:R-:W-:Y:S05]  /*d450*/  BSYNC B1 ;  /* 0x0000000000017941 */ /* 0x000fea0003800000 */
.L_x_116:
[----:B------:R-:W-:Y:S01]  /*d460*/  VIADD R7, R7, 0x1 ;  /* 0x0000000107077836 */ /* 0x000fe20000000000 */
[C---:B------:R-:W-:Y:S01]  /*d470*/  ISETP.GT.AND P1, PT, R0.reuse, 0x1, PT ;  /* 0x000000010000780c */ /* 0x040fe20003f24270 */
[----:B------:R-:W-:-:S03]  /*d480*/  VIADD R0, R0, 0xfffffffe ;  /* 0xfffffffe00007836 */ /* 0x000fc60000000000 */
[----:B------:R-:W-:-:S04]  /*d490*/  ISETP.NE.AND P0, PT, R7, 0x2, PT ;  /* 0x000000020700780c */ /* 0x000fc80003f05270 */
[----:B------:R-:W-:Y:S02]  /*d4a0*/  SEL R3, RZ, 0x1, P0 ;  /* 0x00000001ff037807 */ /* 0x000fe40000000000 */
[----:B------:R-:W-:Y:S02]  /*d4b0*/  SEL R18, R7, RZ, P0 ;  /* 0x000000ff07127207 */ /* 0x000fe40000000000 */
[----:B------:R-:W-:-:S05]  /*d4c0*/  LOP3.LUT R2, R6, R3, RZ, 0x3c, !PT ;  /* 0x0000000306027212 */ /* 0x000fca00078e3cff */
[----:B------:R2:W-:Y:S01]  /*d4d0*/  STL [R1], R2 ;  /* 0x0000000201007387 */ /* 0x0005e20000100800 */
[----:B------:R-:W-:Y:S05]  /*d4e0*/  @P1 BRA `(.L_x_136) ;  /* 0xffffffe400401947 */ /* 0x000fea000383ffff */
.L_x_95:
[----:B------:R-:W-:Y:S05]  /*d4f0*/  BSYNC B0 ;  /* 0x0000000000007941 */ /* 0x000fea0003800000 */
.L_x_73:
[----:B--2---:R-:W2:Y:S01]  /*d500*/  LDL.LU R2, [R1+0x20] ;  /* 0x0000200001027983 */ /* 0x004ea20000300800 */
[----:B------:R-:W-:-:S03]  /*d510*/  ULDC UR4, c[0x0][0xc34] ;  /* 0x00030d0000047ab9 */ /* 0x000fc60000000800 */
[----:B------:R-:W3:Y:S01]  /*d520*/  LDL.LU R0, [R1+0x30] ;  /* 0x0000300001007983 */ /* 0x000ee20000300800 */
[----:B--2---:R-:W-:Y:S02]  /*d530*/  VIADD R2, R2, UR38 ;  /* 0x0000002602027c36 */ /* 0x004fe40008000000 */
[----:B---3--:R-:W-:-:S03]  /*d540*/  VIADD R0, R0, 0x1 ;  /* 0x0000000100007836 */ /* 0x008fc60000000000 */
[----:B------:R2:W-:Y:S01]  /*d550*/  STL [R1+0x20], R2 ;  /* 0x0000200201007387 */ /* 0x0005e20000100800 */
[----:B------:R-:W-:-:S03]  /*d560*/  ISETP.GE.AND P0, PT, R2, UR4, PT ;  /* 0x0000000402007c0c */ /* 0x000fc6000bf06270 */
[----:B------:R2:W-:Y:S10]  /*d570*/  STL [R1+0x30], R0 ;  /* 0x0000300001007387 */ /* 0x0005f40000100800 */
[----:B--2---:R-:W-:Y:S05]  /*d580*/  @!P0 BRA `(.L_x_137) ;  /* 0xffffffb800148947 */ /* 0x004fea000383ffff */
[----:B------:R-:W-:-:S07]  /*d590*/  LOP3.LUT R2, R0, 0x1, RZ, 0xc, !PT ;  /* 0x0000000100027812 */ /* 0x000fce00078e0cff */
.L_x_45:
[----:B0-----:R-:W0:Y:S01]  /*d5a0*/  S2R R3, SR_CgaCtaId ;  /* 0x0000000000037919 */ /* 0x001e220000008800 */
[----:B------:R-:W-:Y:S01]  /*d5b0*/  MOV R0, 0x400 ;  /* 0x0000040000007802 */ /* 0x000fe20000000f00 */
[----:B------:R-:W-:Y:S03]  /*d5c0*/  BSSY B0, `(.L_x_138) ;  /* 0x0000005000007945 */ /* 0x000fe60003800000 */
[----:B0-----:R-:W-:Y:S02]  /*d5d0*/  LEA R0, R3, R0, 0x18 ;  /* 0x0000000003007211 */ /* 0x001fe400078ec0ff */
[----:B------:R-:W-:-:S04]  /*d5e0*/  SHF.L.U32 R3, R2, 0x1f, RZ ;  /* 0x0000001f02037819 */ /* 0x000fc800000006ff */
[----:B------:R-:W0:Y:S02]  /*d5f0*/  SYNCS.PHASECHK.TRANS64.TRYWAIT P0, [R0+URZ+0x28c20], R3 ;  /* 0x028c2003000075a7 */ /* 0x000e24000800017f */
[----:B0-----:R-:W-:Y:S05]  /*d600*/  @!P0 BRA `(.L_x_139) ;  /* 0x0000000c00b88947 */ /* 0x001fea0003800000 */
.L_x_176:
[----:B------:R-:W-:Y:S05]  /*d610*/  BSYNC B0 ;  /* 0x0000000000007941 */ /* 0x000fea0003800000 */
.L_x_138:
[----:B------:R-:W-:-:S03]  /*d620*/  UMOV UR4, 0xffffffff ;  /* 0xffffffff00047882 */ /* 0x000fc60000000000 */
[----:B------:R-:W-:Y:S05]  /*d630*/  BRA.DIV UR4, `(.L_x_140) ;  /* 0x0000000e04c07947 */ /* 0x000fea000b800000 */
[----:B------:R-:W2:Y:S02]  /*d640*/  S2R R2, SR_TID.X ;  /* 0x0000000000027919 */ /* 0x000ea40000002100 */
[----:B--2---:R-:W-:-:S04]  /*d650*/  SHF.R.U32.HI R2, RZ, 0x5, R2 ;  /* 0x00000005ff027819 */ /* 0x004fc80000011602 */
[----:B------:R-:W-:-:S05]  /*d660*/  LOP3.LUT R2, R2, 0x3, RZ, 0xc0, !PT ;  /* 0x0000000302027812 */ /* 0x000fca00078ec0ff */
[----:B------:R2:W3:Y:S02]  /*d670*/  SHFL.IDX PT, R14, R2, RZ, 0x1f ;  /* 0x00001fff020e7589 */ /* 0x0004e400000e0000 */
.L_x_179:
[----:B---3--:R-:W-:Y:S01]  /*d680*/  ISETP.NE.AND P0, PT, R14, RZ, PT ;  /* 0x000000ff0e00720c */ /* 0x008fe20003f05270 */
[----:B------:R-:W-:-:S12]  /*d690*/  BSSY B0, `(.L_x_141) ;  /* 0x0000025000007945 */ /* 0x000fd80003800000 */
[----:B------:R-:W-:Y:S05]  /*d6a0*/  @P0 BRA `(.L_x_142) ;  /* 0x00000000008c0947 */ /* 0x000fea0003800000 */
[----:B------:R-:W-:-:S03]  /*d6b0*/  UMOV UR4, 0xffffffff ;  /* 0xffffffff00047882 */ /* 0x000fc60000000000 */
[----:B------:R-:W-:Y:S05]  /*d6c0*/  BRA.DIV UR4, `(.L_x_143) ;  /* 0x0000000e04d07947 */ /* 0x000fea000b800000 */
[----:B------:R-:W-:-:S13]  /*d6d0*/  ELECT P6, URZ, PT ;  /* 0x00000000003f782f */ /* 0x000fda00038c0000 */
.L_x_182:
[----:B------:R-:W-:Y:S05]  /*d6e0*/  @!P6 BRA `(.L_x_142) ;  /* 0x00000000007ce947 */ /* 0x000fea0003800000 */
[----:B------:R-:W-:-:S06]  /*d6f0*/  ULOP3.LUT UR4, UR37, 0x2, URZ, 0xfc, !UPT ;  /* 0x0000000225047892 */ /* 0x000fcc000f8efc3f */
[----:B--2---:R-:W-:-:S05]  /*d700*/  IMAD.U32 R2, RZ, RZ, UR4 ;  /* 0x00000004ff027e24 */ /* 0x004fca000f8e00ff */
[----:B------:R-:W-:-:S13]  /*d710*/  ISETP.NE.AND P2, PT, R2, 0x3, PT ;  /* 0x000000030200780c */ /* 0x000fda0003f45270 */
[----:B------:R-:W-:Y:S05]  /*d720*/  @!P2 BRA `(.L_x_144) ;  /* 0x000000000004a947 */ /* 0x000fea0003800000 */
[----:B------:R-:W-:Y:S01]  /*d730*/  BPT.TRAP 0x1 ;  /* 0x000000040000795c */ /* 0x000fe20000300000 */
.L_x_144:
[----:B------:R-:W1:Y:S01]  /*d740*/  LDL.LU R7, [R1] ;  /* 0x0000000001077983 */ /* 0x000e620000300800 */
[----:B0-----:R-:W-:Y:S02]  /*d750*/  VIADD R3, R0, 0x28c40 ;  /* 0x00028c4000037836 */ /* 0x001fe40000000000 */
[C---:B------:R-:W-:Y:S02]  /*d760*/  VIADD R2, R18.reuse, 0x1 ;  /* 0x0000000112027836 */ /* 0x040fe40000000000 */
[----:B------:R-:W-:-:S03]  /*d770*/  IMAD R6, R18, 0x8, R3 ;  /* 0x0000000812067824 */ /* 0x000fc600078e0203 */
[----:B------:R-:W-:-:S04]  /*d780*/  ISETP.NE.AND P1, PT, R2, 0x2, PT ;  /* 0x000000020200780c */ /* 0x000fc80003f25270 */
[----:B------:R-:W-:Y:S02]  /*d790*/  SEL R4, RZ, 0x1, P1 ;  /* 0x00000001ff047807 */ /* 0x000fe40000800000 */
[C---:B-1----:R-:W-:Y:S02]  /*d7a0*/  SHF.L.U32 R5, R7.reuse, 0x1f, RZ ;  /* 0x0000001f07057819 */ /* 0x042fe400000006ff */
[----:B------:R-:W-:Y:S02]  /*d7b0*/  LOP3.LUT R7, R7, R4, RZ, 0x3c, !PT ;  /* 0x0000000407077212 */ /* 0x000fe400078e3cff */
[----:B------:R-:W0:Y:S01]  /*d7c0*/  SYNCS.PHASECHK.TRANS64.TRYWAIT P0, [R6+URZ], R5 ;  /* 0x00000005060075a7 */ /* 0x000e22000800017f */
[----:B------:R-:W-:Y:S02]  /*d7d0*/  SEL R4, R2, RZ, P1 ;  /* 0x000000ff02047207 */ /* 0x000fe40000800000 */
[----:B------:R-:W-:-:S03]  /*d7e0*/  SHF.L.U32 R2, R7, 0x1f, RZ ;  /* 0x0000001f07027819 */ /* 0x000fc600000006ff */
[----:B------:R-:W-:Y:S01]  /*d7f0*/  IMAD R3, R4, 0x8, R3 ;  /* 0x0000000804037824 */ /* 0x000fe200078e0203 */
[----:B0-----:R-:W-:Y:S06]  /*d800*/  @!P0 BRA `(.L_x_145) ;  /* 0x0000000c00a08947 */ /* 0x001fec0003800000 */
.L_x_183:
[----:B------:R-:W1:Y:S02]  /*d810*/  SYNCS.PHASECHK.TRANS64.TRYWAIT P0, [R3+URZ], R2 ;  /* 0x00000002030075a7 */ /* 0x000e64000800017f */
[----:B-1----:R-:W-:Y:S05]  /*d820*/  @!P0 BRA `(.L_x_146) ;  /* 0x0000000c00ac8947 */ /* 0x002fea0003800000 */
.L_x_184:
[----:B------:R-:W-:Y:S05]  /*d830*/  @!P2 BRA `(.L_x_147) ;  /* 0x000000000004a947 */ /* 0x000fea0003800000 */
[----:B------:R-:W-:Y:S01]  /*d840*/  BPT.TRAP 0x1 ;  /* 0x000000040000795c */ /* 0x000fe20000300000 */
.L_x_147:
[----:B-1----:R-:W-:-:S04]  /*d850*/  VIADD R3, R0, 0x28c60 ;  /* 0x00028c6000037836 */ /* 0x002fc80000000000 */
[----:B------:R-:W-:-:S04]  /*d860*/  IMAD R18, R18, 0x8, R3 ;  /* 0x0000000812127824 */ /* 0x000fc800078e0203 */
[----:B------:R-:W1:Y:S02]  /*d870*/  SYNCS.PHASECHK.TRANS64.TRYWAIT P0, [R18+URZ], R5 ;  /* 0x00000005120075a7 */ /* 0x000e64000800017f */
[----:B-1----:R-:W-:Y:S05]  /*d880*/  @!P0 BRA `(.L_x_148) ;  /* 0x0000000c00a88947 */ /* 0x002fea0003800000 */
.L_x_185:
[----:B------:R-:W-:-:S07]  /*d890*/  IMAD R3, R4, 0x8, R3 ;  /* 0x0000000804037824 */ /* 0x000fce00078e0203 */
.L_x_149:
[----:B--2---:R2:W3:Y:S02]  /*d8a0*/  SYNCS.PHASECHK.TRANS64.TRYWAIT P0, [R3+URZ], R2 ;  /* 0x00000002030075a7 */ /* 0x0044e4000800017f */
[----:B---3--:R-:W-:Y:S05]  /*d8b0*/  @!P0 NANOSLEEP.SYNCS 0x989680 ;  /* 0x009896800000895d */ /* 0x008fea0003900000 */
[----:B------:R-:W3:Y:S02]  /*d8c0*/  @!P0 SYNCS.PHASECHK.TRANS64 P0, [R3+URZ], R2 ;  /* 0x00000002030085a7 */ /* 0x000ee4000800007f */
[----:B---3--:R-:W-:Y:S05]  /*d8d0*/  @!P0 BRA `(.L_x_149) ;  /* 0xfffffffc00f08947 */ /* 0x008fea000383ffff */
.L_x_142:
[----:B------:R-:W-:Y:S05]  /*d8e0*/  BSYNC B0 ;  /* 0x0000000000007941 */ /* 0x000fea0003800000 */
.L_x_141:
[----:B------:R-:W-:Y:S05]  /*d8f0*/  EXIT ;  /* 0x000000000000794d */ /* 0x000fea0003800000 */
.L_x_11:
[----:B0-----:R-:W-:-:S04]  /*d900*/  IMAD.U32 R3, RZ, RZ, UR16 ;  /* 0x00000010ff037e24 */ /* 0x001fc8000f8e00ff */
[----:B------:R0:W1:Y:S03]  /*d910*/  SYNCS.PHASECHK.TRANS64.TRYWAIT P0, [R3+URZ+0x28c50], R0 ;  /* 0x028c5000030075a7 */ /* 0x000066000800017f */
[----:B-1----:R-:W-:Y:S05]  /*d920*/  @!P0 NANOSLEEP.SYNCS 0x989680 ;  /* 0x009896800000895d */ /* 0x002fea0003900000 */
[----:B------:R-:W1:Y:S02]  /*d930*/  @!P0 SYNCS.PHASECHK.TRANS64 P0, [R3+URZ+0x28c50], R0 ;  /* 0x028c5000030085a7 */ /* 0x000e64000800007f */
[----:B-1----:R-:W-:Y:S05]  /*d940*/  @!P0 BRA `(.L_x_11) ;  /* 0xfffffffc00ec8947 */ /* 0x002fea000383ffff */
[----:B------:R-:W-:Y:S05]  /*d950*/  BRA `(.L_x_150) ;  /* 0xffffff3800607947 */ /* 0x000fea000383ffff */
.L_x_16:
[----:B-1----:R-:W-:-:S04]  /*d960*/  IMAD.U32 R4, RZ, RZ, UR6 ;  /* 0x00000006ff047e24 */ /* 0x002fc8000f8e00ff */
[----:B------:R1:W2:Y:S03]  /*d970*/  SYNCS.PHASECHK.TRANS64.TRYWAIT P0, [R4+URZ+0x28c50], R3 ;  /* 0x028c5003040075a7 */ /* 0x0002a6000800017f */
[----:B--2---:R-:W-:Y:S05]  /*d980*/  @!P0 NANOSLEEP.SYNCS 0x989680 ;  /* 0x009896800000895d */ /* 0x004fea0003900000 */
[----:B------:R-:W2:Y:S02]  /*d990*/  @!P0 SYNCS.PHASECHK.TRANS64 P0, [R4+URZ+0x28c50], R3 ;  /* 0x028c5003040085a7 */ /* 0x000ea4000800007f */
[----:B--2---:R-:W-:Y:S05]  /*d9a0*/  @!P0 BRA `(.L_x_16) ;  /* 0xfffffffc00ec8947 */ /* 0x004fea000383ffff */
[----:B------:R-:W-:Y:S05]  /*d9b0*/  BRA `(.L_x_15) ;  /* 0xffffff4400747947 */ /* 0x000fea000383ffff */
.L_x_20:
[----:B0-----:R-:W-:-:S04]  /*d9c0*/  IMAD.U32 R3, RZ, RZ, UR41 ;  /* 0x00000029ff037e24 */ /* 0x001fc8000f8e00ff */
[----:B------:R0:W1:Y:S03]  /*d9d0*/  SYNCS.PHASECHK.TRANS64.TRYWAIT P1, [R3+URZ+0x28c00], R0 ;  /* 0x028c0000030075a7 */ /* 0x000066000802017f */
[----:B-1----:R-:W-:Y:S05]  /*d9e0*/  @!P1 NANOSLEEP.SYNCS 0x989680 ;  /* 0x009896800000995d */ /* 0x002fea0003900000 */
[----:B------:R-:W1:Y:S02]  /*d9f0*/  @!P1 SYNCS.PHASECHK.TRANS64 P1, [R3+URZ+0x28c00], R0 ;  /* 0x028c0000030095a7 */ /* 0x000e64000802007f */
[----:B-1----:R-:W-:Y:S05]  /*da00*/  @!P1 BRA `(.L_x_20) ;  /* 0xfffffffc00ec9947 */ /* 0x002fea000383ffff */
[----:B------:R-:W-:Y:S05]  /*da10*/  BRA `(.L_x_151) ;  /* 0xffffff5000c47947 */ /* 0x000fea000383ffff */
.L_x_24:
[----:B--2---:R2:W3:Y:S02]  /*da20*/  SYNCS.PHASECHK.TRANS64.TRYWAIT P1, [R7+URZ+0x28c30], R8 ;  /* 0x028c3008070075a7 */ /* 0x0044e4000802017f */
[----:B---3--:R-:W-:Y:S05]  /*da30*/  @!P1 NANOSLEEP.SYNCS 0x989680 ;  /* 0x009896800000995d */ /* 0x008fea0003900000 */
[----:B------:R-:W3:Y:S02]  /*da40*/  @!P1 SYNCS.PHASECHK.TRANS64 P1, [R7+URZ+0x28c30], R8 ;  /* 0x028c3008070095a7 */ /* 0x000ee4000802007f */
[----:B---3--:R-:W-:Y:S05]  /*da50*/  @!P1 BRA `(.L_x_24) ;  /* 0xfffffffc00f09947 */ /* 0x008fea000383ffff */
[----:B------:R-:W-:Y:S05]  /*da60*/  BRA `(.L_x_23) ;  /* 0xffffff5000e07947 */ /* 0x000fea000383ffff */
.L_x_28:
[----:B----4-:R4:W0:Y:S02]  /*da70*/  SYNCS.PHASECHK.TRANS64.TRYWAIT P2, [R7+URZ+0x28c50], R8 ;  /* 0x028c5008070075a7 */ /* 0x010824000804017f */
[----:B0-----:R-:W-:Y:S05]  /*da80*/  @!P2 NANOSLEEP.SYNCS 0x989680 ;  /* 0x009896800000a95d */ /* 0x001fea0003900000 */
[----:B------:R-:W0:Y:S02]  /*da90*/  @!P2 SYNCS.PHASECHK.TRANS64 P2, [R7+URZ+0x28c50], R8 ;  /* 0x028c50080700a5a7 */ /* 0x000e24000804007f */
[----:B0-----:R-:W-:Y:S05]  /*daa0*/  @!P2 BRA `(.L_x_28) ;  /* 0xfffffffc00f0a947 */ /* 0x001fea000383ffff */
[----:B------:R-:W-:Y:S05]  /*dab0*/  BRA `(.L_x_27) ;  /* 0xffffff6400f87947 */ /* 0x000fea000383ffff */
.L_x_33:
[----:B--2---:R-:W-:-:S04]  /*dac0*/  IMAD.U32 R4, RZ, RZ, UR23 ;  /* 0x00000017ff047e24 */ /* 0x004fc8000f8e00ff */
[----:B------:R2:W3:Y:S03]  /*dad0*/  SYNCS.PHASECHK.TRANS64.TRYWAIT P3, [R4+URZ+0x28c30], R7 ;  /* 0x028c3007040075a7 */ /* 0x0004e6000806017f */
[----:B---3--:R-:W-:Y:S05]  /*dae0*/  @!P3 NANOSLEEP.SYNCS 0x989680 ;  /* 0x009896800000b95d */ /* 0x008fea0003900000 */
[----:B------:R-:W3:Y:S02]  /*daf0*/  @!P3 SYNCS.PHASECHK.TRANS64 P3, [R4+URZ+0x28c30], R7 ;  /* 0x028c30070400b5a7 */ /* 0x000ee4000806007f */
[----:B---3--:R-:W-:Y:S05]  /*db00*/  @!P3 BRA `(.L_x_33) ;  /* 0xfffffffc00ecb947 */ /* 0x008fea000383ffff */
[----:B------:R-:W-:Y:S05]  /*db10*/  BRA `(.L_x_32) ;  /* 0xffffff6800dc7947 */ /* 0x000fea000383ffff */
.L_x_37:
[----:B--2---:R2:W3:Y:S02]  /*db20*/  SYNCS.PHASECHK.TRANS64.TRYWAIT P3, [R172+URZ+0x28c50], R7 ;  /* 0x028c5007ac0075a7 */ /* 0x0044e4000806017f */
[----:B---3--:R-:W-:Y:S05]  /*db30*/  @!P3 NANOSLEEP.SYNCS 0x989680 ;  /* 0x009896800000b95d */ /* 0x008fea0003900000 */
[----:B------:R-:W3:Y:S02]  /*db40*/  @!P3 SYNCS.PHASECHK.TRANS64 P3, [R172+URZ+0x28c50], R7 ;  /* 0x028c5007ac00b5a7 */ /* 0x000ee4000806007f */
[----:B---3--:R-:W-:Y:S05]  /*db50*/  @!P3 BRA `(.L_x_37) ;  /* 0xfffffffc00f0b947 */ /* 0x008fea000383ffff */
[----:B------:R-:W-:Y:S05]  /*db60*/  BRA `(.L_x_36) ;  /* 0xffffff8400107947 */ /* 0x000fea000383ffff */
.L_x_49:
[----:B0-----:R-:W0:Y:S01]  /*db70*/  S2R R0, SR_TID.X ;  /* 0x0000000000007919 */ /* 0x001e220000002100 */
[----:B------:R-:W-:Y:S01]  /*db80*/  BSSY B0, `(.L_x_152) ;  /* 0x000000a000007945 */ /* 0x000fe20003800000 */
[----:B------:R-:W-:Y:S02]  /*db90*/  IMAD.MOV.U32 R12, RZ, RZ, RZ ;  /* 0x000000ffff0c7224 */ /* 0x000fe400078e00ff */
[----:B------:R-:W-:Y:S02]  /*dba0*/  IMAD.MOV.U32 R11, RZ, RZ, 0x1f ;  /* 0x0000001fff0b7424 */ /* 0x000fe400078e00ff */
[----:B------:R-:W-:Y:S01]  /*dbb0*/  IMAD.MOV.U32 R15, RZ, RZ, -0x1 ;  /* 0xffffffffff0f7424 */ /* 0x000fe200078e00ff */
[----:B0-----:R-:W-:-:S04]  /*dbc0*/  SHF.R.U32.HI R0, RZ, 0x5, R0 ;  /* 0x00000005ff007819 */ /* 0x001fc80000011600 */
[----:B------:R-:W-:-:S05]  /*dbd0*/  LOP3.LUT R0, R0, 0x3, RZ, 0xc0, !PT ;  /* 0x0000000300007812 */ /* 0x000fca00078ec0ff */
[----:B------:R-:W-:-:S07]  /*dbe0*/  IMAD.MOV.U32 R13, RZ, RZ, R0 ;  /* 0x000000ffff0d7224 */ /* 0x000fce00078e0000 */
[----:B------:R-:W-:Y:S05]  /*dbf0*/  WARPSYNC.COLLECTIVE R15, `(.L_x_153) ;  /* 0x000000000f087348 */ /* 0x000fea0003c00000 */
[----:B------:R0:W1:Y:S02]  /*dc00*/  SHFL.IDX P6, R14, R13, R12, R11 ;  /* 0x0000000c0d0e7389 */ /* 0x00006400000c000b */
[----:B01----:R-:W-:Y:S01]  /*dc10*/  ENDCOLLECTIVE ;  /* 0x000000000000791b */ /* 0x003fe20003800000 */
.L_x_153:
[----:B------:R-:W-:Y:S05]  /*dc20*/  BSYNC B0 ;  /* 0x0000000000007941 */ /* 0x000fea0003800000 */
.L_x_152:
[----:B------:R-:W-:Y:S05]  /*dc30*/  BRA `(.L_x_154) ;  /* 0xffffffb800207947 */ /* 0x000fea000383ffff */
.L_x_51:
[----:B------:R-:W-:Y:S01]  /*dc40*/  BSSY B0, `(.L_x_155) ;  /* 0x0000006000007945 */ /* 0x000fe20003800000 */
[----:B------:R-:W-:-:S07]  /*dc50*/  IMAD.MOV.U32 R15, RZ, RZ, -0x1 ;  /* 0xffffffffff0f7424 */ /* 0x000fce00078e00ff */
[----:B0-----:R-:W-:Y:S05]  /*dc60*/  WARPSYNC.COLLECTIVE R15, `(.L_x_156) ;  /* 0x000000000f0c7348 */ /* 0x001fea0003c00000 */
[----:B------:R-:W-:Y:S02]  /*dc70*/  ELECT P6, UR62, PT ;  /* 0x00000000003e782f */ /* 0x000fe400038c0000 */
[----:B------:R-:W-:Y:S01]  /*dc80*/  MOV R14, UR62 ;  /* 0x0000003e000e7c02 */ /* 0x000fe20008000f00 */
[----:B0-----:R-:W-:Y:S10]  /*dc90*/  ENDCOLLECTIVE ;  /* 0x000000000000791b */ /* 0x001ff40003800000 */
.L_x_156:
[----:B------:R-:W-:Y:S05]  /*dca0*/  BSYNC B0 ;  /* 0x0000000000007941 */ /* 0x000fea0003800000 */
.L_x_155:
[----:B------:R-:W-:Y:S05]  /*dcb0*/  BRA `(.L_x_157) ;  /* 0xffffffb800207947 */ /* 0x000fea000383ffff */
.L_x_53:
[----:B0-----:R0:W2:Y:S02]  /*dcc0*/  SYNCS.PHASECHK.TRANS64.TRYWAIT P0, [R0+URZ+0x28c40], R2 ;  /* 0x028c4002000075a7 */ /* 0x0010a4000800017f */
[----:B--2---:R-:W-:Y:S05]  /*dcd0*/  @!P0 NANOSLEEP.SYNCS 0x989680 ;  /* 0x009896800000895d */ /* 0x004fea0003900000 */
[----:B------:R-:W2:Y:S02]  /*dce0*/  @!P0 SYNCS.PHASECHK.TRANS64 P0, [R0+URZ+0x28c40], R2 ;  /* 0x028c4002000085a7 */ /* 0x000ea4000800007f */
[----:B--2---:R-:W-:Y:S05]  /*dcf0*/  @!P0 BRA `(.L_x_53) ;  /* 0xfffffffc00f08947 */ /* 0x004fea000383ffff */
[----:B------:R-:W-:Y:S05]  /*dd00*/  BRA `(.L_x_158) ;  /* 0xffffffb8007c7947 */ /* 0x000fea000383ffff */
.L_x_56:
[----:B------:R-:W-:Y:S01]  /*dd10*/  IMAD.MOV.U32 R13, RZ, RZ, R2 ;  /* 0x000000ffff0d7224 */ /* 0x000fe200078e0002 */
[----:B------:R-:W0:Y:S01]  /*dd20*/  S2R R7, SR_TID.X ;  /* 0x0000000000077919 */ /* 0x000e220000002100 */
[----:B------:R-:W-:Y:S02]  /*dd30*/  IMAD.MOV.U32 R12, RZ, RZ, RZ ;  /* 0x000000ffff0c7224 */ /* 0x000fe400078e00ff */
[----:B------:R-:W-:Y:S02]  /*dd40*/  IMAD.MOV.U32 R11, RZ, RZ, 0x181f ;  /* 0x0000181fff0b7424 */ /* 0x000fe400078e00ff */
[----:B------:R-:W-:-:S07]  /*dd50*/  IMAD.MOV.U32 R15, RZ, RZ, -0x1 ;  /* 0xffffffffff0f7424 */ /* 0x000fce00078e00ff */
[----:B0----5:R-:W-:Y:S05]  /*dd60*/  WARPSYNC.COLLECTIVE R15, `(.L_x_159) ;  /* 0x000000000f087348 */ /* 0x021fea0003c00000 */
[----:B------:R1:W2:Y:S02]  /*dd70*/  SHFL.IDX P6, R14, R13, R12, R11 ;  /* 0x0000000c0d0e7389 */ /* 0x0002a400000c000b */
[----:B012--5:R-:W-:Y:S01]  /*dd80*/  ENDCOLLECTIVE ;  /* 0x000000000000791b */ /* 0x027fe20003800000 */
.L_x_159:
[----:B------:R-:W-:Y:S01]  /*dd90*/  IMAD.MOV.U32 R13, RZ, RZ, R0 ;  /* 0x000000ffff0d7224 */ /* 0x000fe200078e0000 */
[----:B------:R-:W-:Y:S01]  /*dda0*/  LOP3.LUT R7, R7, 0x7f, RZ, 0xc0, !PT ;  /* 0x0000007f07077812 */ /* 0x000fe200078ec0ff */
[----:B------:R-:W-:-:S07]  /*ddb0*/  IMAD.MOV.U32 R6, RZ, RZ, R14 ;  /* 0x000000ffff067224 */ /* 0x000fce00078e000e */
[----:B------:R-:W-:Y:S05]  /*ddc0*/  WARPSYNC.COLLECTIVE R15, `(.L_x_160) ;  /* 0x000000000f087348 */ /* 0x000fea0003c00000 */
[----:B------:R0:W1:Y:S02]  /*ddd0*/  SHFL.IDX P6, R14, R13, R12, R11 ;  /* 0x0000000c0d0e7389 */ /* 0x00006400000c000b */
[----:B01----:R-:W-:Y:S01]  /*dde0*/  ENDCOLLECTIVE ;  /* 0x000000000000791b */ /* 0x003fe20003800000 */
.L_x_160:
[----:B------:R-:W-:Y:S01]  /*ddf0*/  SHF.R.U32.HI R5, RZ, 0x3, R7 ;  /* 0x00000003ff057819 */ /* 0x000fe20000011607 */
[----:B------:R-:W-:Y:S02]  /*de00*/  ULDC UR4, c[0x0][0x288] ;  /* 0x0000a20000047ab9 */ /* 0x000fe40000000800 */
[----:B------:R-:W-:Y:S02]  /*de10*/  IMAD R3, R8, UR4, RZ ;  /* 0x0000000408037c24 */ /* 0x000fe4000f8e02ff */
[----:B------:R-:W-:-:S04]  /*de20*/  IMAD R4, R4, 0x40, R5 ;  /* 0x0000004004047824 */ /* 0x000fc800078e0205 */
[C---:B------:R-:W-:Y:S01]  /*de30*/  VIADD R5, R4.reuse, 0x10 ;  /* 0x0000001004057836 */ /* 0x040fe20000000000 */
[----:B------:R-:W-:Y:S01]  /*de40*/  ISETP.GE.AND P1, PT, R4, R3, PT ;  /* 0x000000030400720c */ /* 0x000fe20003f26270 */
[----:B------:R-:W-:Y:S02]  /*de50*/  IMAD.MOV.U32 R13, RZ, RZ, R2 ;  /* 0x000000ffff0d7224 */ /* 0x000fe400078e0002 */
[----:B------:R-:W-:Y:S02]  /*de60*/  IMAD.MOV.U32 R12, RZ, RZ, 0x1 ;  /* 0x00000001ff0c7424 */ /* 0x000fe400078e00ff */
[----:B------:R-:W-:-:S08]  /*de70*/  IMAD.MOV.U32 R7, RZ, RZ, R14 ;  /* 0x000000ffff077224 */ /* 0x000fd000078e000e */
[----:B------:R-:W-:Y:S05]  /*de80*/  WARPSYNC.COLLECTIVE R15, `(.L_x_161) ;  /* 0x000000000f087348 */ /* 0x000fea0003c00000 */
[----:B------:R0:W1:Y:S02]  /*de90*/  SHFL.IDX P6, R14, R13, R12, R11 ;  /* 0x0000000c0d0e7389 */ /* 0x00006400000c000b */
[----:B01----:R-:W-:Y:S01]  /*dea0*/  ENDCOLLECTIVE ;  /* 0x000000000000791b */ /* 0x003fe20003800000 */
.L_x_161:
[----:B------:R-:W-:-:S05]  /*deb0*/  @!P1 LEA R7, P2, R10, R7, 0x1 ;  /* 0x000000070a079211 */ /* 0x000fca00078408ff */
[----:B------:R-:W-:-:S05]  /*dec0*/  @!P1 IMAD.X R6, RZ, RZ, R6, P2 ;  /* 0x000000ffff069224 */ /* 0x000fca00010e0606 */
[----:B------:R-:W-:Y:S01]  /*ded0*/  @!P1 LOP3.LUT R7, R7, R6, RZ, 0x3c, !PT ;  /* 0x0000000607079212 */ /* 0x000fe200078e3cff */
[----:B------:R-:W-:-:S03]  /*dee0*/  IMAD.MOV.U32 R13, RZ, RZ, R0 ;  /* 0x000000ffff0d7224 */ /* 0x000fc600078e0000 */
[----:B------:R-:W-:-:S04]  /*def0*/  @!P1 LOP3.LUT R6, R7, R6, RZ, 0x3c, !PT ;  /* 0x0000000607069212 */ /* 0x000fc800078e3cff */
[----:B------:R-:W-:-:S05]  /*df00*/  @!P1 LOP3.LUT R7, R7, R6, RZ, 0x3c, !PT ;  /* 0x0000000607079212 */ /* 0x000fca00078e3cff */
[----:B------:R-:W-:Y:S01]  /*df10*/  @!PT LDS RZ, [RZ] ;  /* 0x00000000fffff984 */ /* 0x000fe20000000800 */
[----:B------:R-:W-:Y:S01]  /*df20*/  @!PT LDS RZ, [RZ] ;  /* 0x00000000fffff984 */ /* 0x000fe20000000800 */
[----:B------:R-:W-:Y:S01]  /*df30*/  @!PT LDS RZ, [RZ] ;  /* 0x00000000fffff984 */ /* 0x000fe20000000800 */
[----:B------:R0:W-:Y:S01]  /*df40*/  @!P1 LDGSTS.E.BYPASS.LTC128B.128 [R9+0x20400], desc[UR42][R6.64], !P0 ;  /* 0x2040000006099fae */ /* 0x0001e2000c101d6a */
[----:B------:R-:W-:Y:S01]  /*df50*/  ISETP.GE.AND P1, PT, R5, R3, PT ;  /* 0x000000030500720c */ /* 0x000fe20003f26270 */
[----:B------:R-:W-:Y:S02]  /*df60*/  VIADD R5, R4, 0x20 ;  /* 0x0000002004057836 */ /* 0x000fe40000000000 */
[----:B0-----:R-:W-:-:S10]  /*df70*/  IMAD.MOV.U32 R6, RZ, RZ, R14 ;  /* 0x000000ffff067224 */ /* 0x001fd400078e000e */
[----:B------:R-:W-:Y:S05]  /*df80*/  WARPSYNC.COLLECTIVE R15, `(.L_x_162) ;  /* 0x000000000f087348 */ /* 0x000fea0003c00000 */
[----:B------:R0:W1:Y:S02]  /*df90*/  SHFL.IDX P6, R14, R13, R12, R11 ;  /* 0x0000000c0d0e7389 */ /* 0x00006400000c000b */
[----:B01----:R-:W-:Y:S01]  /*dfa0*/  ENDCOLLECTIVE ;  /* 0x000000000000791b */ /* 0x003fe20003800000 */
.L_x_162:
[----:B------:R-:W-:Y:S02]  /*dfb0*/  IMAD.MOV.U32 R13, RZ, RZ, R2 ;  /* 0x000000ffff0d7224 */ /* 0x000fe400078e0002 */
[----:B------:R-:W-:Y:S02]  /*dfc0*/  IMAD.MOV.U32 R12, RZ, RZ, 0x2 ;  /* 0x00000002ff0c7424 */ /* 0x000fe400078e00ff */
[----:B------:R-:W-:-:S07]  /*dfd0*/  IMAD.MOV.U32 R7, RZ, RZ, R14 ;  /* 0x000000ffff077224 */ /* 0x000fce00078e000e */
[----:B------:R-:W-:Y:S05]  /*dfe0*/  WARPSYNC.COLLECTIVE R15, `(.L_x_163) ;  /* 0x000000000f087348 */ /* 0x000fea0003c00000 */
[----:B------:R0:W1:Y:S02]  /*dff0*/  SHFL.IDX P6, R14, R13, R12, R11 ;  /* 0x0000000c0d0e7389 */ /* 0x00006400000c000b */
[----:B01----:R-:W-:Y:S01]  /*e000*/  ENDCOLLECTIVE ;  /* 0x000000000000791b */ /* 0x003fe20003800000 */
.L_x_163:
        /* <DEDUP_REMOVED lines=11> */
[----:B0-----:R-:W-:-:S12]  /*e0c0*/  IMAD.MOV.U32 R6, RZ, RZ, R14 ;  /* 0x000000ffff067224 */ /* 0x001fd800078e000e */
[----:B------:R-:W-:Y:S05]  /*e0d0*/  WARPSYNC.COLLECTIVE R15, `(.L_x_164) ;  /* 0x000000000f087348 */ /* 0x000fea0003c00000 */
[----:B------:R0:W1:Y:S02]  /*e0e0*/  SHFL.IDX P6, R14, R13, R12, R11 ;  /* 0x0000000c0d0e7389 */ /* 0x00006400000c000b */
[----:B01----:R-:W-:Y:S01]  /*e0f0*/  ENDCOLLECTIVE ;  /* 0x000000000000791b */ /* 0x003fe20003800000 */
.L_x_164:
[----:B------:R-:W-:Y:S02]  /*e100*/  IMAD.MOV.U32 R13, RZ, RZ, R2 ;  /* 0x000000ffff0d7224 */ /* 0x000fe400078e0002 */
[----:B------:R-:W-:Y:S02]  /*e110*/  IMAD.MOV.U32 R12, RZ, RZ, 0x3 ;  /* 0x00000003ff0c7424 */ /* 0x000fe400078e00ff */
[----:B------:R-:W-:-:S07]  /*e120*/  IMAD.MOV.U32 R7, RZ, RZ, R14 ;  /* 0x000000ffff077224 */ /* 0x000fce00078e000e */
[----:B------:R-:W-:Y:S05]  /*e130*/  WARPSYNC.COLLECTIVE R15, `(.L_x_165) ;  /* 0x000000000f087348 */ /* 0x000fea0003c00000 */
[----:B------:R0:W1:Y:S02]  /*e140*/  SHFL.IDX P6, R14, R13, R12, R11 ;  /* 0x0000000c0d0e7389 */ /* 0x00006400000c000b */
[----:B01----:R-:W-:Y:S01]  /*e150*/  ENDCOLLECTIVE ;  /* 0x000000000000791b */ /* 0x003fe20003800000 */
.L_x_165:
[----:B------:R-:W-:-:S05]  /*e160*/  @!P1 LEA R7, P2, R10, R7, 0x1 ;  /* 0x000000070a079211 */ /* 0x000fca00078408ff */
[----:B------:R-:W-:-:S05]  /*e170*/  @!P1 IMAD.X R6, RZ, RZ, R6, P2 ;  /* 0x000000ffff069224 */ /* 0x000fca00010e0606 */
[----:B------:R-:W-:Y:S01]  /*e180*/  @!P1 LOP3.LUT R7, R7, R6, RZ, 0x3c, !PT ;  /* 0x0000000607079212 */ /* 0x000fe200078e3cff */
[----:B------:R-:W-:-:S03]  /*e190*/  IMAD.MOV.U32 R13, RZ, RZ, R0 ;  /* 0x000000ffff0d7224 */ /* 0x000fc600078e0000 */
[----:B------:R-:W-:-:S04]  /*e1a0*/  @!P1 LOP3.LUT R6, R7, R6, RZ, 0x3c, !PT ;  /* 0x0000000607069212 */ /* 0x000fc800078e3cff */
[----:B------:R-:W-:Y:S01]  /*e1b0*/  @!P1 LOP3.LUT R7, R7, R6, RZ, 0x3c, !PT ;  /* 0x0000000607079212 */ /* 0x000fe200078e3cff */
[----:B------:R-:W-:-:S07]  /*e1c0*/  IMAD.MOV.U32 R5, RZ, RZ, R14 ;  /* 0x000000ffff057224 */ /* 0x000fce00078e000e */
[----:B------:R-:W-:Y:S05]  /*e1d0*/  WARPSYNC.COLLECTIVE R15, `(.L_x_166) ;  /* 0x000000000f087348 */ /* 0x000fea0003c00000 */
[----:B------:R0:W1:Y:S02]  /*e1e0*/  SHFL.IDX P6, R14, R13, R12, R11 ;  /* 0x0000000c0d0e7389 */ /* 0x00006400000c000b */
[----:B01----:R-:W-:Y:S01]  /*e1f0*/  ENDCOLLECTIVE ;  /* 0x000000000000791b */ /* 0x003fe20003800000 */
.L_x_166:
[----:B------:R-:W-:Y:S01]  /*e200*/  @!PT LDS RZ, [RZ] ;  /* 0x00000000fffff984 */ /* 0x000fe20000000800 */
[----:B------:R-:W-:Y:S01]  /*e210*/  @!PT LDS RZ, [RZ] ;  /* 0x00000000fffff984 */ /* 0x000fe20000000800 */
[----:B------:R-:W-:Y:S01]  /*e220*/  @!PT LDS RZ, [RZ] ;  /* 0x00000000fffff984 */ /* 0x000fe20000000800 */
[----:B------:R1:W-:Y:S01]  /*e230*/  @!P1 LDGSTS.E.BYPASS.LTC128B.128 [R9+0x21400], desc[UR42][R6.64], !P0 ;  /* 0x2140000006099fae */ /* 0x0003e2000c101d6a */
[----:B------:R-:W-:Y:S01]  /*e240*/  IMAD.MOV.U32 R0, RZ, RZ, R14 ;  /* 0x000000ffff007224 */ /* 0x000fe200078e000e */
[----:B------:R-:W-:Y:S06]  /*e250*/  BRA `(.L_x_167) ;  /* 0xffffffbc00787947 */ /* 0x000fec000383ffff */
.L_x_58:
[----:B0-----:R-:W-:-:S04]  /*e260*/  IMAD.U32 R3, RZ, RZ, UR36 ;  /* 0x00000024ff037e24 */ /* 0x001fc8000f8e00ff */
[----:B------:R0:W1:Y:S03]  /*e270*/  SYNCS.PHASECHK.TRANS64.TRYWAIT P0, [R3+URZ+0x28c20], R0 ;  /* 0x028c2000030075a7 */ /* 0x000066000800017f */
[----:B-1----:R-:W-:Y:S05]  /*e280*/  @!P0 NANOSLEEP.SYNCS 0x989680 ;  /* 0x009896800000895d */ /* 0x002fea0003900000 */
[----:B------:R-:W1:Y:S02]  /*e290*/  @!P0 SYNCS.PHASECHK.TRANS64 P0, [R3+URZ+0x28c20], R0 ;  /* 0x028c2000030085a7 */ /* 0x000e64000800007f */
[----:B-1----:R-:W-:Y:S05]  /*e2a0*/  @!P0 BRA `(.L_x_58) ;  /* 0xfffffffc00ec8947 */ /* 0x002fea000383ffff */
[----:B------:R-:W-:Y:S05]  /*e2b0*/  BRA `(.L_x_168) ;  /* 0xffffffbc00ac7947 */ /* 0x000fea000383ffff */
.L_x_62:
[----:B0-----:R0:W1:Y:S02]  /*e2c0*/  SYNCS.PHASECHK.TRANS64.TRYWAIT P0, [R3+URZ+0x28c60], R0 ;  /* 0x028c6000030075a7 */ /* 0x001064000800017f */
[----:B-1----:R-:W-:Y:S05]  /*e2d0*/  @!P0 NANOSLEEP.SYNCS 0x989680 ;  /* 0x009896800000895d */ /* 0x002fea0003900000 */
[----:B------:R-:W1:Y:S02]  /*e2e0*/  @!P0 SYNCS.PHASECHK.TRANS64 P0, [R3+URZ+0x28c60], R0 ;  /* 0x028c6000030085a7 */ /* 0x000e64000800007f */
[----:B-1----:R-:W-:Y:S05]  /*e2f0*/  @!P0 BRA `(.L_x_62) ;  /* 0xfffffffc00f08947 */ /* 0x002fea000383ffff */
[----:B------:R-:W-:Y:S05]  /*e300*/  BRA `(.L_x_169) ;  /* 0xffffffbc00d07947 */ /* 0x000fea000383ffff */
.L_x_79:
[----:B-1----:R1:W2:Y:S02]  /*e310*/  SYNCS.PHASECHK.TRANS64.TRYWAIT P0, [R3+URZ+0x28c40], R2 ;  /* 0x028c4002030075a7 */ /* 0x0022a4000800017f */
[----:B--2---:R-:W-:Y:S05]  /*e320*/  @!P0 NANOSLEEP.SYNCS 0x989680 ;  /* 0x009896800000895d */ /* 0x004fea0003900000 */
[----:B------:R-:W2:Y:S02]  /*e330*/  @!P0 SYNCS.PHASECHK.TRANS64 P0, [R3+URZ+0x28c40], R2 ;  /* 0x028c4002030085a7 */ /* 0x000ea4000800007f */
[----:B--2---:R-:W-:Y:S05]  /*e340*/  @!P0 BRA `(.L_x_79) ;  /* 0xfffffffc00f08947 */ /* 0x004fea000383ffff */
[----:B------:R-:W-:Y:S05]  /*e350*/  BRA `(.L_x_170) ;  /* 0xffffffc800b87947 */ /* 0x000fea000383ffff */
.L_x_84:
[----:B0-----:R0:W2:Y:S02]  /*e360*/  SYNCS.PHASECHK.TRANS64.TRYWAIT P0, [R3+URZ+0x28c60], R2 ;  /* 0x028c6002030075a7 */ /* 0x0010a4000800017f */
[----:B--2---:R-:W-:Y:S05]  /*e370*/  @!P0 NANOSLEEP.SYNCS 0x989680 ;  /* 0x009896800000895d */ /* 0x004fea0003900000 */
[----:B------:R-:W2:Y:S02]  /*e380*/  @!P0 SYNCS.PHASECHK.TRANS64 P0, [R3+URZ+0x28c60], R2 ;  /* 0x028c6002030085a7 */ /* 0x000ea4000800007f */
[----:B--2---:R-:W-:Y:S05]  /*e390*/  @!P0 BRA `(.L_x_84) ;  /* 0xfffffffc00f08947 */ /* 0x004fea000383ffff */
[----:B------:R-:W-:Y:S05]  /*e3a0*/  BRA `(.L_x_171) ;  /* 0xffffffcc00307947 */ /* 0x000fea000383ffff */
.L_x_100:
[----:B--2---:R2:W3:Y:S02]  /*e3b0*/  SYNCS.PHASECHK.TRANS64.TRYWAIT P0, [R4+URZ+0x28c40], R2 ;  /* 0x028c4002040075a7 */ /* 0x0044e4000800017f */
[----:B---3--:R-:W-:Y:S05]  /*e3c0*/  @!P0 NANOSLEEP.SYNCS 0x989680 ;  /* 0x009896800000895d */ /* 0x008fea0003900000 */
[----:B------:R-:W3:Y:S02]  /*e3d0*/  @!P0 SYNCS.PHASECHK.TRANS64 P0, [R4+URZ+0x28c40], R2 ;  /* 0x028c4002040085a7 */ /* 0x000ee4000800007f */
[----:B---3--:R-:W-:Y:S05]  /*e3e0*/  @!P0 BRA `(.L_x_100) ;  /* 0xfffffffc00f08947 */ /* 0x008fea000383ffff */
[----:B------:R-:W-:Y:S05]  /*e3f0*/  BRA `(.L_x_172) ;  /* 0xffffffd8000c7947 */ /* 0x000fea000383ffff */
.L_x_105:
[----:B0-----:R0:W1:Y:S02]  /*e400*/  SYNCS.PHASECHK.TRANS64.TRYWAIT P0, [R4+URZ+0x28c60], R2 ;  /* 0x028c6002040075a7 */ /* 0x001064000800017f */
[----:B-1----:R-:W-:Y:S05]  /*e410*/  @!P0 NANOSLEEP.SYNCS 0x989680 ;  /* 0x009896800000895d */ /* 0x002fea0003900000 */
[----:B------:R-:W1:Y:S02]  /*e420*/  @!P0 SYNCS.PHASECHK.TRANS64 P0, [R4+URZ+0x28c60], R2 ;  /* 0x028c6002040085a7 */ /* 0x000e64000800007f */
[----:B-1----:R-:W-:Y:S05]  /*e430*/  @!P0 BRA `(.L_x_105) ;  /* 0xfffffffc00f08947 */ /* 0x002fea000383ffff */
[----:B------:R-:W-:Y:S05]  /*e440*/  BRA `(.L_x_173) ;  /* 0xffffffd800847947 */ /* 0x000fea000383ffff */
.L_x_120:
[----:B0-----:R0:W2:Y:S02]  /*e450*/  SYNCS.PHASECHK.TRANS64.TRYWAIT P0, [R4+URZ+0x28c40], R2 ;  /* 0x028c4002040075a7 */ /* 0x0010a4000800017f */
[----:B--2---:R-:W-:Y:S05]  /*e460*/  @!P0 NANOSLEEP.SYNCS 0x989680 ;  /* 0x009896800000895d */ /* 0x004fea0003900000 */
[----:B------:R-:W2:Y:S02]  /*e470*/  @!P0 SYNCS.PHASECHK.TRANS64 P0, [R4+URZ+0x28c40], R2 ;  /* 0x028c4002040085a7 */ /* 0x000ea4000800007f */
[----:B--2---:R-:W-:Y:S05]  /*e480*/  @!P0 BRA `(.L_x_120) ;  /* 0xfffffffc00f08947 */ /* 0x004fea000383ffff */
[----:B------:R-:W-:Y:S05]  /*e490*/  BRA `(.L_x_174) ;  /* 0xffffffe4003c7947 */ /* 0x000fea000383ffff */
.L_x_125:
[----:B-1----:R1:W2:Y:S02]  /*e4a0*/  SYNCS.PHASECHK.TRANS64.TRYWAIT P0, [R4+URZ+0x28c60], R2 ;  /* 0x028c6002040075a7 */ /* 0x0022a4000800017f */
[----:B--2---:R-:W-:Y:S05]  /*e4b0*/  @!P0 NANOSLEEP.SYNCS 0x989680 ;  /* 0x009896800000895d */ /* 0x004fea0003900000 */
[----:B------:R-:W2:Y:S02]  /*e4c0*/  @!P0 SYNCS.PHASECHK.TRANS64 P0, [R4+URZ+0x28c60], R2 ;  /* 0x028c6002040085a7 */ /* 0x000ea4000800007f */
[----:B--2---:R-:W-:Y:S05]  /*e4d0*/  @!P0 BRA `(.L_x_125) ;  /* 0xfffffffc00f08947 */ /* 0x004fea000383ffff */
[----:B------:R-:W-:Y:S05]  /*e4e0*/  BRA `(.L_x_175) ;  /* 0xffffffe400b47947 */ /* 0x000fea000383ffff */
.L_x_139:
[----:B0-----:R0:W2:Y:S02]  /*e4f0*/  SYNCS.PHASECHK.TRANS64.TRYWAIT P0, [R0+URZ+0x28c20], R3 ;  /* 0x028c2003000075a7 */ /* 0x0010a4000800017f */
[----:B--2---:R-:W-:Y:S05]  /*e500*/  @!P0 NANOSLEEP.SYNCS 0x989680 ;  /* 0x009896800000895d */ /* 0x004fea0003900000 */
[----:B------:R-:W2:Y:S02]  /*e510*/  @!P0 SYNCS.PHASECHK.TRANS64 P0, [R0+URZ+0x28c20], R3 ;  /* 0x028c2003000085a7 */ /* 0x000ea4000800007f */
[----:B--2---:R-:W-:Y:S05]  /*e520*/  @!P0 BRA `(.L_x_139) ;  /* 0xfffffffc00f08947 */ /* 0x004fea000383ffff */
[----:B------:R-:W-:Y:S05]  /*e530*/  BRA `(.L_x_176) ;  /* 0xfffffff000347947 */ /* 0x000fea000383ffff */
.L_x_140:
[----:B------:R-:W2:Y:S01]  /*e540*/  S2R R2, SR_TID.X ;  /* 0x0000000000027919 */ /* 0x000ea20000002100 */
[----:B------:R-:W-:Y:S01]  /*e550*/  BSSY B0, `(.L_x_177) ;  /* 0x000000a000007945 */ /* 0x000fe20003800000 */
[----:B------:R-:W-:Y:S02]  /*e560*/  IMAD.MOV.U32 R12, RZ, RZ, RZ ;  /* 0x000000ffff0c7224 */ /* 0x000fe400078e00ff */
[----:B------:R-:W-:Y:S02]  /*e570*/  IMAD.MOV.U32 R11, RZ, RZ, 0x1f ;  /* 0x0000001fff0b7424 */ /* 0x000fe400078e00ff */
[----:B------:R-:W-:Y:S01]  /*e580*/  IMAD.MOV.U32 R15, RZ, RZ, -0x1 ;  /* 0xffffffffff0f7424 */ /* 0x000fe200078e00ff */
[----:B--2---:R-:W-:-:S04]  /*e590*/  SHF.R.U32.HI R2, RZ, 0x5, R2 ;  /* 0x00000005ff027819 */ /* 0x004fc80000011602 */
[----:B------:R-:W-:-:S05]  /*e5a0*/  LOP3.LUT R2, R2, 0x3, RZ, 0xc0, !PT ;  /* 0x0000000302027812 */ /* 0x000fca00078ec0ff */
[----:B------:R-:W-:-:S07]  /*e5b0*/  IMAD.MOV.U32 R13, RZ, RZ, R2 ;  /* 0x000000ffff0d7224 */ /* 0x000fce00078e0002 */
[----:B01----:R-:W-:Y:S05]  /*e5c0*/  WARPSYNC.COLLECTIVE R15, `(.L_x_178) ;  /* 0x000000000f087348 */ /* 0x003fea0003c00000 */
[----:B------:R2:W3:Y:S02]  /*e5d0*/  SHFL.IDX P6, R14, R13, R12, R11 ;  /* 0x0000000c0d0e7389 */ /* 0x0004e400000c000b */
[----:B0123--:R-:W-:Y:S01]  /*e5e0*/  ENDCOLLECTIVE ;  /* 0x000000000000791b */ /* 0x00ffe20003800000 */
.L_x_178:
[----:B------:R-:W-:Y:S05]  /*e5f0*/  BSYNC B0 ;  /* 0x0000000000007941 */ /* 0x000fea0003800000 */
.L_x_177:
[----:B------:R-:W-:Y:S05]  /*e600*/  BRA `(.L_x_179) ;  /* 0xfffffff0001c7947 */ /* 0x000fea000383ffff */
.L_x_143:
[----:B------:R-:W-:Y:S01]  /*e610*/  BSSY B1, `(.L_x_180) ;  /* 0x0000006000017945 */ /* 0x000fe20003800000 */
[----:B------:R-:W-:-:S07]  /*e620*/  IMAD.MOV.U32 R15, RZ, RZ, -0x1 ;  /* 0xffffffffff0f7424 */ /* 0x000fce00078e00ff */
[----:B012---:R-:W-:Y:S05]  /*e630*/  WARPSYNC.COLLECTIVE R15, `(.L_x_181) ;  /* 0x000000000f0c7348 */ /* 0x007fea0003c00000 */
[----:B------:R-:W-:Y:S02]  /*e640*/  ELECT P6, UR62, PT ;  /* 0x00000000003e782f */ /* 0x000fe400038c0000 */
[----:B------:R-:W-:Y:S01]  /*e650*/  MOV R14, UR62 ;  /* 0x0000003e000e7c02 */ /* 0x000fe20008000f00 */
[----:B012---:R-:W-:Y:S10]  /*e660*/  ENDCOLLECTIVE ;  /* 0x000000000000791b */ /* 0x007ff40003800000 */
.L_x_181:
[----:B------:R-:W-:Y:S05]  /*e670*/  BSYNC B1 ;  /* 0x0000000000017941 */ /* 0x000fea0003800000 */
.L_x_180:
[----:B------:R-:W-:Y:S05]  /*e680*/  BRA `(.L_x_182) ;  /* 0xfffffff000147947 */ /* 0x000fea000383ffff */
.L_x_145:
[----:B0-----:R0:W1:Y:S02]  /*e690*/  SYNCS.PHASECHK.TRANS64.TRYWAIT P0, [R6+URZ], R5 ;  /* 0x00000005060075a7 */ /* 0x001064000800017f */
[----:B-1----:R-:W-:Y:S05]  /*e6a0*/  @!P0 NANOSLEEP.SYNCS 0x989680 ;  /* 0x009896800000895d */ /* 0x002fea0003900000 */
[----:B------:R-:W1:Y:S02]  /*e6b0*/  @!P0 SYNCS.PHASECHK.TRANS64 P0, [R6+URZ], R5 ;  /* 0x00000005060085a7 */ /* 0x000e64000800007f */
[----:B-1----:R-:W-:Y:S05]  /*e6c0*/  @!P0 BRA `(.L_x_145) ;  /* 0xfffffffc00f08947 */ /* 0x002fea000383ffff */
[----:B------:R-:W-:Y:S05]  /*e6d0*/  BRA `(.L_x_183) ;  /* 0xfffffff0004c7947 */ /* 0x000fea000383ffff */
.L_x_146:
[----:B-1----:R1:W2:Y:S02]  /*e6e0*/  SYNCS.PHASECHK.TRANS64.TRYWAIT P0, [R3+URZ], R2 ;  /* 0x00000002030075a7 */ /* 0x0022a4000800017f */
[----:B--2---:R-:W-:Y:S05]  /*e6f0*/  @!P0 NANOSLEEP.SYNCS 0x989680 ;  /* 0x009896800000895d */ /* 0x004fea0003900000 */
[----:B------:R-:W2:Y:S02]  /*e700*/  @!P0 SYNCS.PHASECHK.TRANS64 P0, [R3+URZ], R2 ;  /* 0x00000002030085a7 */ /* 0x000ea4000800007f */
[----:B--2---:R-:W-:Y:S05]  /*e710*/  @!P0 BRA `(.L_x_146) ;  /* 0xfffffffc00f08947 */ /* 0x004fea000383ffff */
[----:B------:R-:W-:Y:S05]  /*e720*/  BRA `(.L_x_184) ;  /* 0xfffffff000407947 */ /* 0x000fea000383ffff */
.L_x_148:
[----:B-1----:R1:W2:Y:S02]  /*e730*/  SYNCS.PHASECHK.TRANS64.TRYWAIT P0, [R18+URZ], R5 ;  /* 0x00000005120075a7 */ /* 0x0022a4000800017f */
[----:B--2---:R-:W-:Y:S05]  /*e740*/  @!P0 NANOSLEEP.SYNCS 0x989680 ;  /* 0x009896800000895d */ /* 0x004fea0003900000 */
[----:B------:R-:W2:Y:S02]  /*e750*/  @!P0 SYNCS.PHASECHK.TRANS64 P0, [R18+URZ], R5 ;  /* 0x00000005120085a7 */ /* 0x000ea4000800007f */
[----:B--2---:R-:W-:Y:S05]  /*e760*/  @!P0 BRA `(.L_x_148) ;  /* 0xfffffffc00f08947 */ /* 0x004fea000383ffff */
[----:B------:R-:W-:Y:S05]  /*e770*/  BRA `(.L_x_185) ;  /* 0xfffffff000447947 */ /* 0x000fea000383ffff */
.L_x_186:
[----:B------:R-:W-:-:S00]  /*e780*/  BRA `(.L_x_186) ;  /* 0xfffffffc00fc7947 */ /* 0x000fc0000383ffff */
[----:B------:R-:W-:-:S00]  /*e790*/  NOP ;  /* 0x0000000000007918 */ /* 0x000fc00000000000 */
        /* <DEDUP_REMOVED lines=14> */
.L_x_6019:


//--------------------- .text._ZN7cutlass13device_kernelIN5flash11enable_sm90INS1_16FlashAttnFwdSm90INS1_25CollectiveMainloopFwdSm90ILi2EN4cute5tupleIJNS5_1CILi1EEES8_S8_EEENS6_IJNS7_ILi64EEESA_SA_EEELi512ENS_6half_tEfNS_4arch4Sm90ELb0ELb0ELb1ELb0ELb0ELb0ELb1ELb0ELb0ELb1ELb0ELb0EEENS1_21CollectiveEpilogueFwdINS6_IJSA_NS7_ILi512EEESA_EEES9_SC_SE_Li256ELb0ELb1ELb0ELb0EEENS1_29StaticPersistentTileSchedulerILb0EEEEEEEEEvNT_6ParamsE --------------------------
	.section	.text._ZN7cutlass13device_kernelIN5flash11enable_sm90INS1_16FlashAttnFwdSm90INS1_25CollectiveMainloopFwdSm90ILi2EN4cute5tupleIJNS5_1CILi1EEES8_S8_EEENS6_IJNS7_ILi64EEESA_SA_EEELi512ENS_6half_tEfNS_4arch4Sm90ELb0ELb0ELb1ELb0ELb0ELb0ELb1ELb0ELb0ELb1ELb0ELb0EEENS1_21CollectiveEpilogueFwdINS6_IJSA_NS7_ILi512EEESA_EEES9_SC_SE_Li256ELb0ELb1ELb0ELb0EEENS1_29StaticPersistentTileSchedulerILb0EEEEEEEEEvNT_6ParamsE,"ax",@progbits
	.align	128
.text._ZN7cutlass13device_kernelIN5flash11enable_sm90INS1_16FlashAttnFwdSm90INS1_25CollectiveMainloopFwdSm90ILi2EN4cute5tupleIJNS5_1CILi1EEES8_S8_EEENS6_IJNS7_ILi64EEESA_SA_EEELi512ENS_6half_tEfNS_4arch4Sm90ELb0ELb0ELb1ELb0ELb0ELb0ELb1ELb0ELb0ELb1ELb0ELb0EEENS1_21CollectiveEpilogueFwdINS6_IJSA_NS7_ILi512EEESA_EEES9_SC_SE_Li256ELb0ELb1ELb0ELb0EEENS1_29StaticPersistentTileSchedulerILb0EEEEEEEEEvNT_6ParamsE:
        .type           _ZN7cutlass13device_kernelIN5flash11enable_sm90INS1_16FlashAttnFwdSm90INS1_25CollectiveMainloopFwdSm90ILi2EN4cute5tupleIJNS5_1CILi1EEES8_S8_EEENS6_IJNS7_ILi64EEESA_SA_EEELi512ENS_6half_tEfNS_4arch4Sm90ELb0ELb0ELb1ELb0ELb0ELb0ELb1ELb0ELb0ELb1ELb0ELb0EEENS1_21CollectiveEpilogueFwdINS6_IJSA_NS7_ILi512EEESA_EEES9_SC_SE_Li256ELb0ELb1ELb0ELb0EEENS1_29StaticPersistentTileSchedulerILb0EEEEEEEEEvNT_6ParamsE,@function
        .size           _ZN7cutlass13device_kernelIN5flash11enable_sm90INS1_16FlashAttnFwdSm90INS1_25CollectiveMainloopFwdSm90ILi2EN4cute5tupleIJNS5_1CILi1EEES8_S8_EEENS6_IJNS7_ILi64EEESA_SA_EEELi512ENS_6half_tEfNS_4arch4Sm90ELb0ELb0ELb1ELb0ELb0ELb0ELb1ELb0ELb0ELb1ELb0ELb0EEENS1_21CollectiveEpilogueFwdINS6_IJSA_NS7_ILi512EEESA_EEES9_SC_SE_Li256ELb0ELb1ELb0ELb0EEENS1_29StaticPersistentTileSchedulerILb0EEEEEEEEEvNT_6ParamsE,(.L_x_6020 - _ZN7cutlass13device_kernelIN5flash11enable_sm90INS1_16FlashAttnFwdSm90INS1_25CollectiveMainloopFwdSm90ILi2EN4cute5tupleIJNS5_1CILi1EEES8_S8_EEENS6_IJNS7_ILi64EEESA_SA_EEELi512ENS_6half_tEfNS_4arch4Sm90ELb0ELb0ELb1ELb0ELb0ELb0ELb1ELb0ELb0ELb1ELb0ELb0EEENS1_21CollectiveEpilogueFwdINS6_IJSA_NS7_ILi512EEESA_EEES9_SC_SE_Li256ELb0ELb1ELb0ELb0EEENS1_29StaticPersistentTileSchedulerILb0EEEEEEEEEvNT_6ParamsE)
        .other          _ZN7cutlass13device_kernelIN5flash11enable_sm90INS1_16FlashAttnFwdSm90INS1_25CollectiveMainloopFwdSm90ILi2EN4cute5tupleIJNS5_1CILi1EEES8_S8_EEENS6_IJNS7_ILi64EEESA_SA_EEELi512ENS_6half_tEfNS_4arch4Sm90ELb0ELb0ELb1ELb0ELb0ELb0ELb1ELb0ELb0ELb1ELb0ELb0EEENS1_21CollectiveEpilogueFwdINS6_IJSA_NS7_ILi512EEESA_EEES9_SC_SE_Li256ELb0ELb1ELb0ELb0EEENS1_29StaticPersistentTileSchedulerILb0EEEEEEEEEvNT_6ParamsE,@"STO_CUDA_ENTRY STV_DEFAULT"
_ZN7cutlass13device_kernelIN5flash11enable_sm90INS1_16FlashAttnFwdSm90INS1_25CollectiveMainloopFwdSm90ILi2EN4cute5tupleIJNS5_1CILi1EEES8_S8_EEENS6_IJNS7_ILi64EEESA_SA_EEELi512ENS_6half_tEfNS_4arch4Sm90ELb0ELb0ELb1ELb0ELb0ELb0ELb1ELb0ELb0ELb1ELb0ELb0EEENS1_21CollectiveEpilogueFwdINS6_IJSA_NS7_ILi512EEESA_EEES9_SC_SE_Li256ELb0ELb1ELb0ELb0EEENS1_29StaticPersistentTileSchedulerILb0EEEEEEEEEvNT_6ParamsE:
[----:B------:R-:W0:Y:S02]  /*0000*/  LDC R1, c[0x0][0x28] ;  /* 0x00000a00ff017b82 */ /* 0x000e240000000800 */
[----:B0-----:R-:W-:Y:S01]  /*0010*/  VIADD R1, R1, 0xffffffa8 ;  /* 0xffffffa801017836 */ /* 0x001fe20000000000 */
[----:B------:R-:W0:Y:S01]  /*0020*/  S2R R0, SR_TID.X ;  /* 0x0000000000007919 */ /* 0x000e220000002100 */
[----:B------:R-:W-:Y:S01]  /*0030*/  ELECT P0, URZ, PT ;  /* 0x00000000003f782f */ /* 0x000fe20003800000 */
[----:B------:R-:W-:Y:S01]  /*0040*/  BSSY B0, `(.L_x_187) ;  /* 0x000000d000007945 */ /* 0x000fe20003800000 */
[----:B0-----:R-:W-:-:S05]  /*0050*/  SHF.R.U32.HI R2, RZ, 0x5, R0 ;  /* 0x00000005ff027819 */ /* 0x001fca0000011600 */
[----:B------:R-:W0:Y:S02]  /*0060*/  SHFL.IDX PT, R3, R2, RZ, 0x1f ;  /* 0x00001fff02037589 */ /* 0x000e2400000e0000 */
[----:B0-----:R-:W-:-:S13]  /*0070*/  ISETP.EQ.AND P0, PT, R3, RZ, P0 ;  /* 0x000000ff0300720c */ /* 0x001fda0000702270 */
        /* <DEDUP_REMOVED lines=9> */
.L_x_188:
[----:B------:R-:W-:Y:S05]  /*0110*/  BSYNC B0 ;  /* 0x0000000000007941 */ /* 0x000fea0003800000 */
.L_x_187:
[----:B------:R-:W-:Y:S01]  /*0120*/  SHF.R.U32.HI R4, RZ, 0x7, R0 ;  /* 0x00000007ff047819 */ /* 0x000fe20000011600 */
[----:B------:R-:W-:Y:S01]  /*0130*/  VOTEU.ANY UP0, P0 ;  /* 0x00000000003f7886 */ /* 0x000fe20000000100 */
[----:B------:R-:W0:Y:S01]  /*0140*/  SHFL.IDX PT, R3, R2, RZ, 0x1f ;  /* 0x00001fff02037589 */ /* 0x000e2200000e0000 */
[----:B------:R-:W-:Y:S01]  /*0150*/  UMOV UR4, 0x80 ;  /* 0x0000008000047882 */ /* 0x000fe20000000000 */
[----:B------:R-:W-:Y:S01]  /*0160*/  UMOV UR7, 0x100 ;  /* 0x0000010000077882 */ /* 0x000fe20000000000 */
[----:B------:R-:W-:Y:S01]  /*0170*/  VOTEU.ANY UP1, P0 ;  /* 0x00000000003f7886 */ /* 0x000fe20000020100 */
[----:B------:R-:W1:Y:S01]  /*0180*/  SHFL.IDX PT, R4, R4, RZ, 0x1f ;  /* 0x00001fff04047589 */ /* 0x000e6200000e0000 */
[----:B------:R-:W2:Y:S01]  /*0190*/  @UP0 S2UR UR8, SR_CgaCtaId ;  /* 0x00000000000809c3 */ /* 0x000ea20000008800 */
[----:B------:R-:W-:Y:S01]  /*01a0*/  @UP0 UMOV UR6, 0x400 ;  /* 0x0000040000060882 */ /* 0x000fe20000000000 */
[----:B------:R-:W-:-:S04]  /*01b0*/  @UP0 UIADD3 UR4, -UR4, 0x100000, URZ ;  /* 0x0010000004040890 */ /* 0x000fc8000fffe13f */
[----:B------:R-:W-:Y:S02]  /*01c0*/  @UP0 USHF.L.U32 UR5, UR4, 0xb, URZ ;  /* 0x0000000b04050899 */ /* 0x000fe4000800063f */
[----:B------:R-:W-:Y:S01]  /*01d0*/  @UP0 USHF.L.U32 UR4, UR4, 0x1, URZ ;  /* 0x0000000104040899 */ /* 0x000fe2000800063f */
[----:B------:R-:W-:Y:S01]  /*01e0*/  VOTEU.ANY UP2, P0 ;  /* 0x00000000003f7886 */ /* 0x000fe20000040100 */
[----:B0-----:R-:W-:Y:S01]  /*01f0*/  ISETP.NE.AND P1, PT, R3, RZ, PT ;  /* 0x000000ff0300720c */ /* 0x001fe20003f25270 */
[----:B-1----:R0:W-:Y:S01]  /*0200*/  STL [R1], R4 ;  /* 0x0000000401007387 */ /* 0x0021e20000100800 */
[----:B--2---:R-:W-:Y:S02]  /*0210*/  @UP0 ULEA UR8, UR8, UR6, 0x18 ;  /* 0x0000000608080291 */ /* 0x004fe4000f8ec03f */
[----:B------:R-:W-:-:S04]  /*0220*/  @UP0 UIADD3 UR6, -UR7, 0x100000, URZ ;  /* 0x0010000007060890 */ /* 0x000fc8000fffe13f */
[----:B------:R-:W-:Y:S02]  /*0230*/  @UP0 USHF.L.U32 UR7, UR6, 0xb, URZ ;  /* 0x0000000b06070899 */ /* 0x000fe4000800063f */
[----:B------:R-:W-:Y:S01]  /*0240*/  @UP0 USHF.L.U32 UR6, UR6, 0x1, URZ ;  /* 0x0000000106060899 */ /* 0x000fe2000800063f */
[----:B------:R-:W-:Y:S01]  /*0250*/  VOTEU.ANY UP0, P0 ;  /* 0x00000000003f7886 */ /* 0x000fe20000000100 */
[----:B------:R-:W1:Y:S04]  /*0260*/  FENCE.VIEW.ASYNC.S ;  /* 0x00000000000073c6 */ /* 0x000e680000000000 */
[----:B-1----:R0:W1:Y:S01]  /*0270*/  @UP0 SYNCS.EXCH.64 URZ, [UR8+0x38800], UR4 ;  /* 0x03880004083f05b2 */ /* 0x0020620008000100 */
[----:B------:R0:W2:Y:S05]  /*0280*/  @UP1 SYNCS.EXCH.64 URZ, [UR8+0x38810], UR4 ;  /* 0x03881004083f15b2 */ /* 0x0000aa0008000100 */
[----:B------:R0:W3:Y:S02]  /*0290*/  @UP2 SYNCS.EXCH.64 URZ, [UR8+0x38820], UR6 ;  /* 0x03882006083f25b2 */ /* 0x0000e40008000100 */
[----:B0-----:R-:W-:Y:S05]  /*02a0*/  @P1 BRA `(.L_x_189) ;  /* 0x0000000000381947 */ /* 0x001fea0003800000 */
[----:B------:R-:W0:Y:S01]  /*02b0*/  S2UR UR5, SR_CgaCtaId ;  /* 0x00000000000579c3 */ /* 0x000e220000008800 */
        /* <DEDUP_REMOVED lines=11> */
[----:B------:R0:W0:Y:S01]  /*0370*/  SYNCS.EXCH.64 URZ, [UR6+0x38848], UR4 ;  /* 0x03884804063f75b2 */ /* 0x0000220008000100 */
[----:B------:R-:W-:Y:S01]  /*0380*/  NOP ;  /* 0x0000000000007918 */ /* 0x000fe20000000000 */
.L_x_189:
[----:B------:R-:W5:Y:S01]  /*0390*/  SHFL.IDX PT, R3, R2, RZ, 0x1f ;  /* 0x00001fff02037589 */ /* 0x000f6200000e0000 */
[----:B------:R-:W-:Y:S01]  /*03a0*/  NOP ;  /* 0x0000000000007918 */ /* 0x000fe20000000000 */
[----:B-----5:R-:W-:-:S13]  /*03b0*/  ISETP.NE.AND P0, PT, R3, RZ, PT ;  /* 0x000000ff0300720c */ /* 0x020fda0003f05270 */
        /* <DEDUP_REMOVED lines=17> */
[----:B------:R0:W0:Y:S01]  /*04d0*/  SYNCS.EXCH.64 URZ, [UR8+0x38868], UR4 ;  /* 0x03886804083f75b2 */ /* 0x0000220008000100 */
[----:B------:R-:W-:Y:S01]  /*04e0*/  NOP ;  /* 0x0000000000007918 */ /* 0x000fe20000000000 */
.L_x_190:
[----:B------:R-:W5:Y:S01]  /*04f0*/  SHFL.IDX PT, R3, R2, RZ, 0x1f ;  /* 0x00001fff02037589 */ /* 0x000f6200000e0000 */
[----:B------:R-:W-:Y:S01]  /*0500*/  NOP ;  /* 0x0000000000007918 */ /* 0x000fe20000000000 */
[----:B-----5:R-:W-:-:S13]  /*0510*/  ISETP.NE.AND P0, PT, R3, RZ, PT ;  /* 0x000000ff0300720c */ /* 0x020fda0003f05270 */
        /* <DEDUP_REMOVED lines=13> */
[----:B------:R0:W0:Y:S01]  /*05f0*/  SYNCS.EXCH.64 URZ, [UR6+0x38888], UR4 ;  /* 0x03888804063f75b2 */ /* 0x0000220008000100 */
[----:B------:R-:W-:Y:S01]  /*0600*/  NOP ;  /* 0x0000000000007918 */ /* 0x000fe20000000000 */
.L_x_191:
        /* <DEDUP_REMOVED lines=22> */
.L_x_192:
        /* <DEDUP_REMOVED lines=22> */
.L_x_193:
[----:B------:R-:W-:Y:S01]  /*08d0*/  ISETP.NE.AND P0, PT, R4, RZ, PT ;  /* 0x000000ff0400720c */ /* 0x000fe20003f05270 */
[----:B------:R-:W-:Y:S01]  /*08e0*/  NOP ;  /* 0x0000000000007918 */ /* 0x000fe20000000000 */
[----:B------:R-:W-:Y:S01]  /*08f0*/  ULDC.64 UR38, c[0x0][0x208] ;  /* 0x0000820000267ab9 */ /* 0x000fe20000000a00 */
[----:B01234-:R-:W-:Y:S10]  /*0900*/  BAR.SYNC.DEFER_BLOCKING 0x0 ;  /* 0x0000000000007b1d */ /* 0x01fff40000010000 */
[----:B------:R-:W-:Y:S05]  /*0910*/  @!P0 BRA `(.L_x_194) ;  /* 0x000000a0009c8947 */ /* 0x000fea0003800000 */
.L_x_195:
        /* <DEDUP_REMOVED lines=17> */
[----:B------:R-:W-:Y:S01]  /*0a30*/  UMOV UR36, URZ ;  /* 0x0000003f00247c82 */ /* 0x000fe20008000000 */
[----:B------:R-:W-:Y:S01]  /*0a40*/  SHF.R.S32.HI R3, RZ, 0x1f, R0 ;  /* 0x0000001fff037819 */ /* 0x000fe20000011400 */
[----:B------:R-:W-:-:S03]  /*0a50*/  IMAD.MOV.U32 R200, RZ, RZ, RZ ;  /* 0x000000ffffc87224 */ /* 0x000fc600078e00ff */
[CC--:B------:R-:W-:Y:S02]  /*0a60*/  LEA.HI R2, R3.reuse, R0.reuse, RZ, 0x4 ;  /* 0x0000000003027211 */ /* 0x0c0fe400078f20ff */
[CC--:B------:R-:W-:Y:S02]  /*0a70*/  LEA.HI R4, R3.reuse, R0.reuse, RZ, 0x5 ;  /* 0x0000000003047211 */ /* 0x0c0fe400078f28ff */
[CC--:B------:R-:W-:Y:S02]  /*0a80*/  LEA.HI R5, R3.reuse, R0.reuse, RZ, 0x7 ;  /* 0x0000000003057211 */ /* 0x0c0fe400078f38ff */
[CC--:B------:R-:W-:Y:S02]  /*0a90*/  LEA.HI R6, R3.reuse, R0.reuse, RZ, 0x2 ;  /* 0x0000000003067211 */ /* 0x0c0fe400078f10ff */
[----:B------:R-:W-:Y:S02]  /*0aa0*/  LEA.HI R213, R3, R0, RZ, 0x3 ;  /* 0x0000000003d57211 */ /* 0x000fe400078f18ff */
[----:B------:R-:W-:-:S02]  /*0ab0*/  SHF.R.S32.HI R11, RZ, 0x5, R4 ;  /* 0x00000005ff0b7819 */ /* 0x000fc40000011404 */
[----:B------:R-:W-:Y:S02]  /*0ac0*/  LOP3.LUT R7, R2, 0xfffffff0, RZ, 0xc0, !PT ;  /* 0xfffffff002077812 */ /* 0x000fe400078ec0ff */
[----:B------:R-:W-:Y:S02]  /*0ad0*/  SHF.R.S32.HI R4, RZ, 0x1f, R4 ;  /* 0x0000001fff047819 */ /* 0x000fe40000011404 */
[----:B------:R-:W-:Y:S01]  /*0ae0*/  SHF.R.S32.HI R9, RZ, 0x4, R2 ;  /* 0x00000004ff097819 */ /* 0x000fe20000011402 */
[----:B------:R-:W-:Y:S01]  /*0af0*/  IMAD.IADD R7, R0, 0x1, -R7 ;  /* 0x0000000100077824 */ /* 0x000fe200078e0a07 */
[----:B------:R-:W-:Y:S01]  /*0b00*/  LOP3.LUT R13, R6, 0xfffffffc, RZ, 0xc0, !PT ;  /* 0xfffffffc060d7812 */ /* 0x000fe200078ec0ff */
[----:B0-----:R-:W-:Y:S01]  /*0b10*/  ULEA UR37, UR4, UR37, 0x18 ;  /* 0x0000002504257291 */ /* 0x001fe2000f8ec03f */
[----:B------:R-:W-:Y:S02]  /*0b20*/  LOP3.LUT R3, R5, 0xffffff80, RZ, 0xc0, !PT ;  /* 0xffffff8005037812 */ /* 0x000fe400078ec0ff */
[----:B------:R-:W-:Y:S01]  /*0b30*/  LOP3.LUT R211, R213, 0xfffffff8, RZ, 0xc0, !PT ;  /* 0xfffffff8d5d37812 */ /* 0x000fe200078ec0ff */
[----:B------:R-:W-:Y:S01]  /*0b40*/  IMAD.IADD R13, R0, 0x1, -R13 ;  /* 0x00000001000d7824 */ /* 0x000fe200078e0a0d */
[----:B------:R-:W-:Y:S01]  /*0b50*/  LEA.HI R4, R4, R11, RZ, 0x2 ;  /* 0x0000000b04047211 */ /* 0x000fe200078f10ff */
[----:B------:R-:W-:Y:S01]  /*0b60*/  IMAD.IADD R3, R0, 0x1, -R3 ;  /* 0x0000000100037824 */ /* 0x000fe200078e0a03 */
[----:B------:R-:W-:Y:S01]  /*0b70*/  LEA.HI R2, R2, R9, RZ, 0x1 ;  /* 0x0000000902027211 */ /* 0x000fe200078f08ff */
[----:B------:R-:W-:Y:S01]  /*0b80*/  IMAD.IADD R211, R0, 0x1, -R211 ;  /* 0x0000000100d37824 */ /* 0x000fe200078e0ad3 */
[----:B------:R-:W-:-:S02]  /*0b90*/  SHF.R.S32.HI R212, RZ, 0x7, R5 ;  /* 0x00000007ffd47819 */ /* 0x000fc40000011405 */
[----:B------:R-:W-:Y:S01]  /*0ba0*/  LOP3.LUT R6, R4, 0x3ffffc, RZ, 0xc0, !PT ;  /* 0x003ffffc04067812 */ /* 0x000fe200078ec0ff */
[----:B------:R-:W-:Y:S01]  /*0bb0*/  IMAD.SHL.U32 R17, R211, 0x8, RZ ;  /* 0x00000008d3117824 */ /* 0x000fe200078e00ff */
[--C-:B------:R-:W-:Y:S01]  /*0bc0*/  SHF.R.S32.HI R0, RZ, 0x1f, R7.reuse ;  /* 0x0000001fff007819 */ /* 0x100fe20000011407 */
[----:B------:R-:W-:Y:S01]  /*0bd0*/  IMAD R15, R212, 0x100, R7 ;  /* 0x00000100d40f7824 */ /* 0x000fe200078e0207 */
[----:B------:R-:W-:Y:S01]  /*0be0*/  LOP3.LUT R4, R2, 0x1ffffffe, RZ, 0xc0, !PT ;  /* 0x1ffffffe02047812 */ /* 0x000fe200078ec0ff */
[----:B------:R-:W-:Y:S01]  /*0bf0*/  IMAD.IADD R6, R11, 0x1, -R6 ;  /* 0x000000010b067824 */ /* 0x000fe200078e0a06 */
[----:B------:R-:W-:Y:S01]  /*0c00*/  LEA.HI R2, R0, R7, RZ, 0x3 ;  /* 0x0000000700027211 */ /* 0x000fe200078f18ff */
[----:B------:R-:W-:Y:S01]  /*0c10*/  VIADD R190, R17, 0x40 ;  /* 0x0000004011be7836 */ /* 0x000fe20000000000 */
[----:B------:R-:W-:Y:S01]  /*0c20*/  SHF.R.S32.HI R0, RZ, 0x1f, R3 ;  /* 0x0000001fff007819 */ /* 0x000fe20000011403 */
[----:B------:R-:W-:Y:S01]  /*0c30*/  IMAD.IADD R9, R9, 0x1, -R4 ;  /* 0x0000000109097824 */ /* 0x000fe200078e0a04 */
[----:B------:R-:W-:Y:S01]  /*0c40*/  LEA.HI R4, R13, R13, RZ, 0x1 ;  /* 0x0000000d0d047211 */ /* 0x000fe200078f08ff */
[----:B------:R-:W-:Y:S01]  /*0c50*/  IMAD R12, R6, 0x10, R15 ;  /* 0x00000010060c7824 */ /* 0x000fe200078e020f */
[----:B------:R-:W-:Y:S01]  /*0c60*/  LEA.HI R5, R5, R212, RZ, 0x1 ;  /* 0x000000d405057211 */ /* 0x000fe200078f08ff */
[----:B------:R-:W-:Y:S01]  /*0c70*/  IMAD.SHL.U32 R6, R2, 0x40, RZ ;  /* 0x0000004002067824 */ /* 0x000fe200078e00ff */
[----:B------:R-:W-:Y:S01]  /*0c80*/  LOP3.LUT R10, R4, 0x1ffffffe, RZ, 0xc0, !PT ;  /* 0x1ffffffe040a7812 */ /* 0x000fe200078ec0ff */
[----:B------:R-:W-:Y:S01]  /*0c90*/  IMAD.SHL.U32 R9, R9, 0x8, RZ ;  /* 0x0000000809097824 */ /* 0x000fe200078e00ff */
[----:B------:R-:W-:Y:S01]  /*0ca0*/  LOP3.LUT R4, R2, 0xfffffff8, RZ, 0xc0, !PT ;  /* 0xfffffff802047812 */ /* 0x000fe200078ec0ff */
[----:B------:R-:W-:Y:S01]  /*0cb0*/  VIADD R189, R17, 0x80 ;  /* 0x0000008011bd7836 */ /* 0x000fe20000000000 */
[----:B------:R-:W-:Y:S01]  /*0cc0*/  LOP3.LUT R8, R6, 0x7ffffe00, RZ, 0xc0, !PT ;  /* 0x7ffffe0006087812 */ /* 0x000fe200078ec0ff */
[--C-:B------:R-:W-:Y:S01]  /*0cd0*/  IMAD.U32 R217, R12, 0x40, R9.reuse ;  /* 0x000000400cd97824 */ /* 0x100fe200078e0009 */
[CC--:B------:R-:W-:Y:S01]  /*0ce0*/  LEA.HI R2, R0.reuse, R3.reuse, RZ, 0x2 ;  /* 0x0000000300027211 */ /* 0x0c0fe200078f10ff */
[----:B------:R-:W-:Y:S01]  /*0cf0*/  IMAD.IADD R6, R7, 0x1, -R4 ;  /* 0x0000000107067824 */ /* 0x000fe200078e0a04 */
[----:B------:R-:W-:Y:S01]  /*0d00*/  LEA.HI R0, R0, R3, RZ, 0x5 ;  /* 0x0000000300007211 */ /* 0x000fe200078f28ff */
[----:B------:R-:W-:Y:S01]  /*0d10*/  IMAD R11, R11, 0x400, R8 ;  /* 0x000004000b0b7824 */ /* 0x000fe200078e0208 */
[--C-:B------:R-:W-:Y:S01]  /*0d20*/  SHF.R.S32.HI R4, RZ, 0x2, R2.reuse ;  /* 0x00000002ff047819 */ /* 0x100fe20000011402 */
[C---:B------:R-:W-:Y:S01]  /*0d30*/  IMAD.SHL.U32 R8, R6.reuse, 0x40, RZ ;  /* 0x0000004006087824 */ /* 0x040fe200078e00ff */
[----:B------:R-:W-:Y:S01]  /*0d40*/  SHF.R.S32.HI R7, RZ, 0x1f, R2 ;  /* 0x0000001fff077819 */ /* 0x000fe20000011402 */
[C---:B------:R-:W-:Y:S01]  /*0d50*/  VIADD R188, R17.reuse, 0xc0 ;  /* 0x000000c011bc7836 */ /* 0x040fe20000000000 */
[----:B------:R-:W-:Y:S01]  /*0d60*/  R2P PR, R6, 0x6 ;  /* 0x0000000606007804 */ /* 0x000fe20000000000 */
[C---:B------:R-:W-:Y:S01]  /*0d70*/  VIADD R187, R17.reuse, 0x100 ;  /* 0x0000010011bb7836 */ /* 0x040fe20000000000 */
[----:B------:R-:W-:Y:S01]  /*0d80*/  LOP3.LUT R8, R8, 0x1c0, RZ, 0xc0, !PT ;  /* 0x000001c008087812 */ /* 0x000fe200078ec0ff */
[----:B------:R-:W-:Y:S01]  /*0d90*/  VIADD R186, R17, 0x140 ;  /* 0x0000014011ba7836 */ /* 0x000fe20000000000 */
[----:B------:R-:W-:Y:S01]  /*0da0*/  LEA.HI R7, R7, R4, RZ, 0x3 ;  /* 0x0000000407077211 */ /* 0x000fe200078f18ff */
[C---:B------:R-:W-:Y:S01]  /*0db0*/  VIADD R215, R17.reuse, 0x180 ;  /* 0x0000018011d77836 */ /* 0x040fe20000000000 */
[----:B------:R-:W-:Y:S01]  /*0dc0*/  LOP3.LUT R9, R8, 0x8, R9, 0xf8, !PT ;  /* 0x0000000808097812 */ /* 0x000fe200078ef809 */
[----:B------:R-:W-:Y:S01]  /*0dd0*/  VIADD R214, R17, 0x1c0 ;  /* 0x000001c011d67836 */ /* 0x000fe20000000000 */
[----:B------:R-:W-:Y:S01]  /*0de0*/  SHF.R.U32.HI R8, RZ, 0x3, R8 ;  /* 0x00000003ff087819 */ /* 0x000fe20000011608 */
[----:B------:R-:W-:Y:S01]  /*0df0*/  IMAD.IADD R13, R13, 0x1, -R10 ;  /* 0x000000010d0d7824 */ /* 0x000fe200078e0a0a */
[----:B------:R-:W-:-:S02]  /*0e00*/  LOP3.LUT R7, R7, 0xfffffff8, RZ, 0xc0, !PT ;  /* 0xfffffff807077812 */ /* 0x000fc400078ec0ff */
[----:B------:R-:W-:Y:S02]  /*0e10*/  LOP3.LUT R8, R9, R8, RZ, 0x3c, !PT ;  /* 0x0000000809087212 */ /* 0x000fe400078e3cff */
[----:B------:R-:W-:Y:S01]  /*0e20*/  LOP3.LUT R2, R2, 0x7ffffffc, RZ, 0xc0, !PT ;  /* 0x7ffffffc02027812 */ /* 0x000fe200078ec0ff */
[----:B------:R-:W-:Y:S01]  /*0e30*/  IMAD.IADD R7, R4, 0x1, -R7 ;  /* 0x0000000104077824 */ /* 0x000fe200078e0a07 */
[----:B------:R-:W-:Y:S01]  /*0e40*/  SHF.R.S32.HI R0, RZ, 0x5, R0 ;  /* 0x00000005ff007819 */ /* 0x000fe20000011400 */
[----:B------:R-:W-:Y:S01]  /*0e50*/  IMAD.IADD R8, R11, 0x1, R8 ;  /* 0x000000010b087824 */ /* 0x000fe200078e0208 */
[----:B------:R-:W-:Y:S01]  /*0e60*/  LOP3.LUT R5, R5, 0xfffffe, RZ, 0xc0, !PT ;  /* 0x00fffffe05057812 */ /* 0x000fe200078ec0ff */
[----:B------:R-:W-:Y:S01]  /*0e70*/  IMAD.IADD R18, R3, 0x1, -R2 ;  /* 0x0000000103127824 */ /* 0x000fe200078e0a02 */
[----:B------:R-:W-:Y:S01]  /*0e80*/  SEL R184, R184, 0xffffffc0, !P2 ;  /* 0xffffffc0b8b87807 */ /* 0x000fe20005000000 */
[----:B------:R-:W-:Y:S01]  /*0e90*/  IMAD R16, R0, 0x10, R7 ;  /* 0x0000001000107824 */ /* 0x000fe200078e0207 */
[----:B------:R-:W-:Y:S01]  /*0ea0*/  LEA R23, R8, UR37, 0x1 ;  /* 0x0000002508177c11 */ /* 0x000fe2000f8e08ff */
[----:B------:R-:W-:Y:S01]  /*0eb0*/  IMAD.IADD R5, R212, 0x1, -R5 ;  /* 0x00000001d4057824 */ /* 0x000fe200078e0a05 */
[----:B------:R-:W-:Y:S01]  /*0ec0*/  SHF.R.S32.HI R213, RZ, 0x3, R213 ;  /* 0x00000003ffd57819 */ /* 0x000fe200000114d5 */
[----:B------:R-:W-:Y:S01]  /*0ed0*/  IMAD.MOV.U32 R2, RZ, RZ, RZ ;  /* 0x000000ffff027224 */ /* 0x000fe200078e00ff */
        /* <DEDUP_REMOVED lines=11> */
[----:B------:R-:W-:Y:S01]  /*0f90*/  IMAD.SHL.U32 R18, R18, 0x2, RZ ;  /* 0x0000000212127824 */ /* 0x000fe200078e00ff */
[----:B------:R-:W-:Y:S01]  /*0fa0*/  SHF.R.S32.HI R218, RZ, 0x1f, R214 ;  /* 0x0000001fffda7819 */ /* 0x000fe200000114d6 */
[----:B------:R-:W-:-:S02]  /*0fb0*/  IMAD R216, R13, 0x8, R16 ;  /* 0x000000080dd87824 */ /* 0x000fc400078e0210 */
[----:B------:R-:W-:-:S07]  /*0fc0*/  IMAD.IADD R184, R184, 0x1, R22 ;  /* 0x00000001b8b87824 */ /* 0x000fce00078e0216 */
.L_x_226:
[----:B--2---:R-:W2:Y:S01]  /*0fd0*/  LDL R0, [R1] ;  /* 0x0000000001007983 */ /* 0x004ea20000100800 */
[----:B------:R-:W-:Y:S01]  /*0fe0*/  ULDC UR4, c[0x0][0xd38] ;  /* 0x00034e0000047ab9 */ /* 0x000fe20000000800 */
[----:B0-----:R-:W0:Y:S01]  /*0ff0*/  LDC R152, c[0x0][0x2f0] ;  /* 0x0000bc00ff987b82 */ /* 0x001e220000000800 */
[----:B------:R-:W-:Y:S01]  /*1000*/  UISETP.NE.AND UP2, UPT, UR4, 0x1, UPT ;  /* 0x000000010400788c */ /* 0x000fe2000bf45270 */
[----:B------:R-:W-:Y:S02]  /*1010*/  ULDC.64 UR6, c[0x0][0x418] ;  /* 0x0001060000067ab9 */ /* 0x000fe40000000a00 */
[----:B------:R-:W-:Y:S01]  /*1020*/  ULDC UR4, c[0x0][0xd44] ;  /* 0x0003510000047ab9 */ /* 0x000fe20000000800 */
[----:B------:R-:W-:Y:S02]  /*1030*/  UISETP.NE.U32.AND UP0, UPT, UR6, URZ, UPT ;  /* 0x0000003f0600728c */ /* 0x000fe4000bf05070 */
[----:B------:R-:W-:Y:S01]  /*1040*/  UISETP.NE.AND UP1, UPT, UR4, 0x1, UPT ;  /* 0x000000010400788c */ /* 0x000fe2000bf25270 */
[----:B------:R-:W-:Y:S01]  /*1050*/  UMOV UR41, UR40 ;  /* 0x0000002800297c82 */ /* 0x000fe20008000000 */
[----:B------:R-:W-:-:S03]  /*1060*/  UISETP.NE.AND.EX UP0, UPT, UR7, URZ, UPT, UP0 ;  /* 0x0000003f0700728c */ /* 0x000fc6000bf05300 */
[----:B------:R-:W-:Y:S01]  /*1070*/  @UP2 ULDC UR4, c[0x0][0xd3c] ;  /* 0x00034f0000042ab9 */ /* 0x000fe20000000800 */
[----:B------:R-:W-:Y:S01]  /*1080*/  @UP2 ULDC UR6, c[0x0][0xd40] ;  /* 0x0003500000062ab9 */ /* 0x000fe20000000800 */
[----:B------:R-:W-:Y:S02]  /*1090*/  UIMAD.WIDE.U32 UR4, UR40, UR4, URZ ;  /* 0x00000004280472a5 */ /* 0x000fe4000f8e003f */
[----:B------:R-:W-:Y:S02]  /*10a0*/  UMOV UR43, UR40 ;  /* 0x00000028002b7c82 */ /* 0x000fe40008000000 */
[----:B------:R-:W-:-:S03]  /*10b0*/  @UP2 USHF.R.U32.HI UR41, URZ, UR6, UR5 ;  /* 0x000000063f292299 */ /* 0x000fc60008011605 */
[----:B------:R-:W-:Y:S02]  /*10c0*/  @UP1 ULDC.64 UR6, c[0x0][0xd48] ;  /* 0x0003520000061ab9 */ /* 0x000fe40000000a00 */
[----:B------:R-:W-:Y:S02]  /*10d0*/  UIMAD.WIDE.U32 UR4, UR41, UR6, URZ ;  /* 0x00000006290472a5 */ /* 0x000fe4000f8e003f */
[----:B------:R-:W-:Y:S01]  /*10e0*/  UMOV UR42, UR41 ;  /* 0x00000029002a7c82 */ /* 0x000fe20008000000 */
[----:B------:R-:W-:Y:S01]  /*10f0*/  ULDC UR6, c[0x0][0x424] ;  /* 0x0001090000067ab9 */ /* 0x000fe20000000800 */
[----:B------:R-:W-:Y:S02]  /*1100*/  @UP1 USHF.R.U32.HI UR42, URZ, UR7, UR5 ;  /* 0x000000073f2a1299 */ /* 0x000fe40008011605 */
[----:B------:R-:W-:-:S06]  /*1110*/  USEL UR6, UR6, 0x1, UP0 ;  /* 0x0000000106067887 */ /* 0x000fcc0008000000 */
[----:B0-----:R-:W-:Y:S01]  /*1120*/  IMAD R152, R152, UR6, RZ ;  /* 0x0000000698987c24 */ /* 0x001fe2000f8e02ff */
[----:B--2---:R-:W-:-:S13]  /*1130*/  ISETP.NE.AND P0, PT, R0, 0x1, PT ;  /* 0x000000010000780c */ /* 0x004fda0003f05270 */
[----:B-1-34-:R-:W-:Y:S05]  /*1140*/  @!P0 BRA `(.L_x_196) ;  /* 0x0000001400d88947 */ /* 0x01afea0003800000 */
[----:B------:R-:W0:Y:S01]  /*1150*/  SHFL.IDX PT, R0, R212, RZ, 0x1f ;  /* 0x00001fffd4007589 */ /* 0x000e2200000e0000 */
[----:B------:R-:W-:Y:S01]  /*1160*/  UMOV UR7, 0x40000040 ;  /* 0x4000004000077882 */ /* 0x000fe20000000000 */
[----:B------:R-:W-:Y:S01]  /*1170*/  UMOV UR9, 0x40000040 ;  /* 0x4000004000097882 */ /* 0x000fe20000000000 */
[----:B------:R-:W-:Y:S01]  /*1180*/  UMOV UR11, 0x40000040 ;  /* 0x40000040000b7882 */ /* 0x000fe20000000000 */
[----:B------:R-:W-:Y:S01]  /*1190*/  BAR.SYNC.DEFER_BLOCKING 0xe, 0x100 ;  /* 0x0384000000007b1d */ /* 0x000fe20000010000 */
[----:B------:R-:W-:-:S05]  /*11a0*/  ISETP.GE.AND P0, PT, R152, 0x41, PT ;  /* 0x000000419800780c */ /* 0x000fca0003f06270 */
[----:B------:R-:W-:Y:S01]  /*11b0*/  UMOV UR13, 0x40000040 ;  /* 0x40000040000d7882 */ /* 0x000fe20000000000 */
[----:B------:R-:W-:Y:S01]  /*11c0*/  UMOV UR15, 0x40000040 ;  /* 0x40000040000f7882 */ /* 0x000fe20000000000 */
[----:B------:R-:W-:Y:S01]  /*11d0*/  UMOV UR17, 0x40000040 ;  /* 0x4000004000117882 */ /* 0x000fe20000000000 */
[----:B------:R-:W-:Y:S01]  /*11e0*/  UMOV UR19, 0x40000040 ;  /* 0x4000004000137882 */ /* 0x000fe20000000000 */
[----:B------:R-:W1:Y:S01]  /*11f0*/  S2R R3, SR_TID.X ;  /* 0x0000000000037919 */ /* 0x000e620000002100 */
[----:B0-----:R-:W-:Y:S01]  /*1200*/  R2UR UR4, R0 ;  /* 0x00000000000472ca */ /* 0x001fe200000e0000 */
[----:B------:R-:W-:Y:S01]  /*1210*/  IMAD.U32 R0, RZ, RZ, UR36 ;  /* 0x00000024ff007e24 */ /* 0x000fe2000f8e00ff */
[----:B------:R-:W-:-:S11]  /*1220*/  WARPGROUP.ARRIVE ;  /* 0x00000000000079c5 */ /* 0x000fd60000000000 */
[----:B------:R-:W-:-:S04]  /*1230*/  ULEA.HI UR5, UR4, UR4, URZ, 0x1 ;  /* 0x0000000404057291 */ /* 0x000fc8000f8f083f */
[----:B------:R-:W-:-:S04]  /*1240*/  ULOP3.LUT UR5, UR5, 0x1fffe, URZ, 0xc0, !UPT ;  /* 0x0001fffe05057892 */ /* 0x000fc8000f8ec03f */
[----:B------:R-:W-:Y:S01]  /*1250*/  UIADD3 UR5, UR4, -UR5, URZ ;  /* 0x8000000504057290 */ /* 0x000fe2000fffe03f */
[----:B-1----:R-:W-:Y:S01]  /*1260*/  LOP3.LUT R3, R3, 0x7f, RZ, 0xc0, !PT ;  /* 0x0000007f03037812 */ /* 0x002fe200078ec0ff */
[----:B------:R-:W-:Y:S02]  /*1270*/  UIADD3 UR4, UR37, 0x36400, URZ ;  /* 0x0003640025047890 */ /* 0x000fe4000fffe03f */
[----:B------:R-:W-:Y:S01]  /*1280*/  ULEA UR5, UR5, UR37, 0xf ;  /* 0x0000002505057291 */ /* 0x000fe2000f8e783f */
[----:B------:R-:W-:Y:S01]  /*1290*/  ISETP.NE.AND P1, PT, R3, RZ, PT ;  /* 0x000000ff0300720c */ /* 0x000fe20003f25270 */
[----:B------:R-:W-:Y:S02]  /*12a0*/  USHF.R.U32.HI UR4, URZ, 0x4, UR4 ;  /* 0x000000043f047899 */ /* 0x000fe40008011604 */
[----:B------:R-:W-:Y:S02]  /*12b0*/  UIADD3 UR5, UR5, 0x400, URZ ;  /* 0x0000040005057890 */ /* 0x000fe4000fffe03f */
[----:B------:R-:W-:-:S02]  /*12c0*/  ULOP3.LUT UR4, UR4, 0x3fff, URZ, 0xc0, !UPT ;  /* 0x00003fff04047892 */ /* 0x000fc4000f8ec03f */
[----:B------:R-:W-:Y:S02]  /*12d0*/  USHF.R.U32.HI UR5, URZ, 0x4, UR5 ;  /* 0x000000043f057899 */ /* 0x000fe40008011605 */
[----:B------:R-:W-:Y:S02]  /*12e0*/  ULOP3.LUT UR4, UR4, 0x10000, URZ, 0xfc, !UPT ;  /* 0x0001000004047892 */ /* 0x000fe4000f8efc3f */
[----:B------:R-:W-:Y:S02]  /*12f0*/  ULOP3.LUT UR5, UR5, 0x3fff, URZ, 0xc0, !UPT ;  /* 0x00003fff05057892 */ /* 0x000fe4000f8ec03f */
[----:B------:R-:W-:Y:S01]  /*1300*/  UIADD3 UR8, UR4, 0x2, URZ ;  /* 0x0000000204087890 */ /* 0x000fe2000fffe03f */
[----:B------:R-:W-:Y:S01]  /*1310*/  @!P1 LEA R0, R0, UR37, 0x3 ;  /* 0x0000002500009c11 */ /* 0x000fe2000f8e18ff */
[----:B------:R-:W-:Y:S02]  /*1320*/  ULOP3.LUT UR20, UR5, 0x2000000, URZ, 0xfc, !UPT ;  /* 0x0200000005147892 */ /* 0x000fe4000f8efc3f */
[----:B------:R-:W-:-:S02]  /*1330*/  UIADD3 UR12, UR4, 0x4, URZ ;  /* 0x00000004040c7890 */ /* 0x000fc4000fffe03f */
[----:B------:R-:W-:Y:S01]  /*1340*/  ULEA UR6, UR36, UR20, 0xc ;  /* 0x0000001424067291 */ /* 0x000fe2000f8e603f */
[----:B------:R-:W-:Y:S01]  /*1350*/  @!P1 VIADD R0, R0, 0x38860 ;  /* 0x0003886000009836 */ /* 0x000fe20000000000 */
[----:B------:R-:W-:Y:S01]  /*1360*/  UMOV UR5, 0x40000040 ;  /* 0x4000004000057882 */ /* 0x000fe20000000000 */
[----:B------:R-:W-:Y:S02]  /*1370*/  UIADD3 UR16, UR4, 0x6, URZ ;  /* 0x0000000604107890 */ /* 0x000fe4000fffe03f */
[----:B------:R-:W-:Y:S01]  /*1380*/  UIADD3 UR10, UR6, 0x80, URZ ;  /* 0x00000080060a7890 */ /* 0x000fe2000fffe03f */
[----:B------:R-:W-:Y:S01]  /*1390*/  @!P1 PRMT R0, RZ, 0x654, R0 ;  /* 0x00000654ff009816 */ /* 0x000fe20000000000 */
[----:B------:R-:W-:Y:S02]  /*13a0*/  UIADD3 UR14, UR6, 0x100, URZ ;  /* 0x00000100060e7890 */ /* 0x000fe4000fffe03f */
[----:B------:R-:W-:Y:S01]  /*13b0*/  HGMMA.64x256x16.F32 R24, gdesc[UR4].tnspB, RZ, !UPT, gsb0 ;  /* 0x43e00000041879f0 */ /* 0x000fe2000c0008ff */
[----:B------:R-:W-:-:S02]  /*13c0*/  UIADD3 UR18, UR6, 0x180, URZ ;  /* 0x0000018006127890 */ /* 0x000fc4000fffe03f */
        /* <DEDUP_REMOVED lines=15> */
[----:B------:R-:W-:Y:S05]  /*14c0*/  @!P0 BRA `(.L_x_197) ;  /* 0x0000000800bc8947 */ /* 0x000fea0003800000 */
[----:B------:R-:W-:-:S05]  /*14d0*/  VIADD R152, R152, 0x3f ;  /* 0x0000003f98987836 */ /* 0x000fca0000000000 */
[----:B------:R-:W-:-:S04]  /*14e0*/  SHF.R.S32.HI R3, RZ, 0x1f, R152 ;  /* 0x0000001fff037819 */ /* 0x000fc80000011498 */
[----:B------:R-:W-:-:S04]  /*14f0*/  LEA.HI R3, R3, R152, RZ, 0x6 ;  /* 0x0000009803037211 */ /* 0x000fc800078f30ff */
[----:B------:R-:W-:-:S07]  /*1500*/  LEA.HI.SX32 R3, R3, 0xfffffffe, 0x1a ;  /* 0xfffffffe03037811 */ /* 0x000fce00078fd2ff */
.L_x_198:
[----:B------:R-:W-:Y:S01]  /*1510*/  BAR.SYNC.DEFER_BLOCKING 0xe, 0x100 ;  /* 0x0384000000007b1d */ /* 0x000fe20000010000 */
[----:B------:R-:W-:Y:S01]  /*1520*/  IMAD.U32 R5, RZ, RZ, UR36 ;  /* 0x00000024ff057e24 */ /* 0x000fe2000f8e00ff */
[----:B------:R-:W-:Y:S01]  /*1530*/  UIADD3 UR36, UR36, 0x1, URZ ;  /* 0x0000000124247890 */ /* 0x000fe2000fffe03f */
[C---:B------:R-:W-:Y:S01]  /*1540*/  ISETP.GT.AND P0, PT, R3.reuse, RZ, PT ;  /* 0x000000ff0300720c */ /* 0x040fe20003f04270 */
[----:B------:R-:W-:Y:S02]  /*1550*/  VIADD R3, R3, 0xffffffff ;  /* 0xffffffff03037836 */ /* 0x000fe40000000000 */
[----:B01----:R-:W-:Y:S01]  /*1560*/  IMAD R0, R5, 0x40, R16 ;  /* 0x0000004005007824 */ /* 0x003fe200078e0210 */
[----:B------:R-:W-:Y:S01]  /*1570*/  UISETP.NE.AND UP0, UPT, UR36, 0x2, UPT ;  /* 0x000000022400788c */ /* 0x000fe2000bf05270 */
[----:B------:R-:W-:Y:S01]  /*1580*/  UMOV UR7, 0x40000040 ;  /* 0x4000004000077882 */ /* 0x000fe20000000000 */
[----:B------:R-:W-:Y:S02]  /*1590*/  UMOV UR11, 0x40000040 ;  /* 0x40000040000b7882 */ /* 0x000fe40000000000 */
[----:B------:R-:W-:Y:S01]  /*15a0*/  LEA R0, R0, UR37, 0x2 ;  /* 0x0000002500007c11 */ /* 0x000fe2000f8e10ff */
[----:B------:R-:W-:Y:S01]  /*15b0*/  USEL UR36, UR36, URZ, UP0 ;  /* 0x0000003f24247287 */ /* 0x000fe20008000000 */
[----:B------:R-:W-:Y:S01]  /*15c0*/  UMOV UR15, 0x40000040 ;  /* 0x40000040000f7882 */ /* 0x000fe20000000000 */
[----:B------:R-:W-:-:S02]  /*15d0*/  UMOV UR19, 0x40000040 ;  /* 0x4000004000137882 */ /* 0x000fc40000000000 */
[----:B------:R-:W-:-:S04]  /*15e0*/  ULEA UR6, UR36, UR20, 0xc ;  /* 0x0000001424067291 */ /* 0x000fc8000f8e603f */
[----:B------:R-:W-:Y:S02]  /*15f0*/  UIADD3 UR10, UR6, 0x80, URZ ;  /* 0x00000080060a7890 */ /* 0x000fe4000fffe03f */
[----:B------:R-:W-:Y:S01]  /*1600*/  UIADD3 UR14, UR6, 0x100, URZ ;  /* 0x00000100060e7890 */ /* 0x000fe2000fffe03f */
[----:B------:R-:W0:Y:S01]  /*1610*/  LDS R4, [R0+0x38400] ;  /* 0x0384000000047984 */ /* 0x000e220000000800 */
[----:B------:R-:W-:-:S03]  /*1620*/  UIADD3 UR18, UR6, 0x180, URZ ;  /* 0x0000018006127890 */ /* 0x000fc6000fffe03f */
[----:B------:R1:W2:Y:S02]  /*1630*/  LDS R5, [R0+0x38420] ;  /* 0x0384200000057984 */ /* 0x0002a40000000800 */
[----:B-1----:R-:W-:-:S05]  /*1640*/  IMAD.U32 R0, RZ, RZ, UR36 ;  /* 0x00000024ff007e24 */ /* 0x002fca000f8e00ff */
[----:B------:R-:W-:-:S05]  /*1650*/  @!P1 LEA R0, R0, UR37, 0x3 ;  /* 0x0000002500009c11 */ /* 0x000fca000f8e18ff */
[----:B------:R-:W-:-:S05]  /*1660*/  @!P1 VIADD R0, R0, 0x38860 ;  /* 0x0003886000009836 */ /* 0x000fca0000000000 */
[----:B------:R-:W-:Y:S01]  /*1670*/  @!P1 PRMT R0, RZ, 0x654, R0 ;  /* 0x00000654ff009816 */ /* 0x000fe20000000000 */
        /* <DEDUP_REMOVED lines=127> */
[----:B------:R-:W-:-:S06]  /*1e70*/  FMUL.FTZ R151, R151, R5 ;  /* 0x0000000597977220 */ /* 0x000fcc0000410000 */
[----:B------:R-:W-:-:S06]  /*1e80*/  WARPGROUP.ARRIVE ;  /* 0x00000000000079c5 */ /* 0x000fcc0000000000 */
[----:B------:R-:W-:Y:S01]  /*1e90*/  HGMMA.64x256x16.F32 R24, gdesc[UR4].tnspB, R24, gsb0 ;  /* 0x43e00000041879f0 */ /* 0x000fe20008000818 */
[----:B------:R-:W-:-:S06]  /*1ea0*/  USEL UR6, URZ, 0x1, UP0 ;  /* 0x000000013f067887 */ /* 0x000fcc0008000000 */
[----:B------:R-:W-:Y:S01]  /*1eb0*/  LOP3.LUT R2, R2, UR6, RZ, 0x3c, !PT ;  /* 0x0000000602027c12 */ /* 0x000fe2000f8e3cff */
[----:B------:R-:W-:Y:S02]  /*1ec0*/  WARPGROUP.DEPBAR.LE gsb0, 0x0 ;  /* 0x00008000000079c5 */ /* 0x000fe40000010000 */
[----:B------:R-:W-:-:S15]  /*1ed0*/  WARPGROUP.ARRIVE ;  /* 0x00000000000079c5 */ /* 0x000fde0000000000 */
[----:B------:R-:W-:-:S03]  /*1ee0*/  NOP ;  /* 0x0000000000007918 */ /* 0x000fc60000000000 */
        /* <DEDUP_REMOVED lines=13> */
.L_x_197:
[----:B------:R-:W-:Y:S01]  /*1fc0*/  BAR.SYNC.DEFER_BLOCKING 0xe, 0x100 ;  /* 0x0384000000007b1d */ /* 0x000fe20000010000 */
[----:B------:R-:W-:Y:S01]  /*1fd0*/  IMAD.U32 R3, RZ, RZ, UR36 ;  /* 0x00000024ff037e24 */ /* 0x000fe2000f8e00ff */
[----:B------:R-:W-:-:S03]  /*1fe0*/  UIADD3 UR36, UR36, 0x1, URZ ;  /* 0x0000000124247890 */ /* 0x000fc6000fffe03f */
[----:B01----:R-:W-:Y:S01]  /*1ff0*/  IMAD R0, R3, 0x40, R16 ;  /* 0x0000004003007824 */ /* 0x003fe200078e0210 */
[----:B------:R-:W-:-:S04]  /*2000*/  UISETP.NE.AND UP0, UPT, UR36, 0x2, UPT ;  /* 0x000000022400788c */ /* 0x000fc8000bf05270 */
[----:B------:R-:W-:Y:S01]  /*2010*/  LEA R4, R0, UR37, 0x2 ;  /* 0x0000002500047c11 */ /* 0x000fe2000f8e10ff */
[----:B------:R-:W-:Y:S02]  /*2020*/  USEL UR4, URZ, 0x1, UP0 ;  /* 0x000000013f047887 */ /* 0x000fe40008000000 */
[----:B------:R-:W-:-:S04]  /*2030*/  USEL UR36, UR36, URZ, UP0 ;  /* 0x0000003f24247287 */ /* 0x000fc80008000000 */
[----:B------:R-:W-:Y:S01]  /*2040*/  LOP3.LUT R2, R2, UR4, RZ, 0x3c, !PT ;  /* 0x0000000402027c12 */ /* 0x000fe2000f8e3cff */
        /* <DEDUP_REMOVED lines=130> */
[----:B------:R-:W-:-:S02]  /*2870*/  IMAD.MOV.U32 R0, RZ, RZ, RZ ;  /* 0x000000ffff007224 */ /* 0x000fc400078e00ff */
[----:B------:R-:W-:Y:S01]  /*2880*/  IMAD.MOV.U32 R3, RZ, RZ, RZ ;  /* 0x000000ffff037224 */ /* 0x000fe200078e00ff */
[----:B------:R-:W-:Y:S06]  /*2890*/  BAR.ARV 0xf, 0x100 ;  /* 0x03c4000000007b1d */ /* 0x000fec0000002000 */
[----:B------:R-:W-:Y:S05]  /*28a0*/  BRA `(.L_x_199) ;  /* 0x0000006000f07947 */ /* 0x000fea0003800000 */
.L_x_196:
[----:B------:R-:W0:Y:S02]  /*28b0*/  SHFL.IDX PT, R0, R212, RZ, 0x1f ;  /* 0x00001fffd4007589 */ /* 0x000e2400000e0000 */
[----:B0-----:R-:W-:Y:S01]  /*28c0*/  R2UR UR4, R0 ;  /* 0x00000000000472ca */ /* 0x001fe200000e0000 */
[----:B------:R-:W-:-:S05]  /*28d0*/  VIADD R0, R152, 0x3f ;  /* 0x0000003f98007836 */ /* 0x000fca0000000000 */
[----:B------:R-:W-:-:S04]  /*28e0*/  SHF.R.S32.HI R3, RZ, 0x1f, R0 ;  /* 0x0000001fff037819 */ /* 0x000fc80000011400 */
[----:B------:R-:W-:-:S03]  /*28f0*/  LEA.HI R3, R3, R0, RZ, 0x6 ;  /* 0x0000000003037211 */ /* 0x000fc600078f30ff */
[----:B------:R-:W-:Y:S01]  /*2900*/  ULEA.HI UR5, UR4, UR4, URZ, 0x1 ;  /* 0x0000000404057291 */ /* 0x000fe2000f8f083f */
[----:B------:R-:W-:-:S03]  /*2910*/  SHF.R.S32.HI R153, RZ, 0x6, R3 ;  /* 0x00000006ff997819 */ /* 0x000fc60000011403 */
        /* <DEDUP_REMOVED lines=26> */
.L_x_200:
[----:B------:R-:W2:Y:S01]  /*2ac0*/  LDL R20, [R1] ;  /* 0x0000000001147983 */ /* 0x000ea20000100800 */
[----:B------:R-:W-:-:S04]  /*2ad0*/  LEA.HI R0, R200, R200, RZ, 0x1 ;  /* 0x000000c8c8007211 */ /* 0x000fc800078f08ff */
[----:B------:R-:W-:-:S05]  /*2ae0*/  LOP3.LUT R3, R0, 0xfffffffe, RZ, 0xc0, !PT ;  /* 0xfffffffe00037812 */ /* 0x000fca00078ec0ff */
[----:B------:R-:W-:-:S05]  /*2af0*/  IMAD.IADD R3, R200, 0x1, -R3 ;  /* 0x00000001c8037824 */ /* 0x000fca00078e0a03 */
[----:B------:R-:W-:-:S04]  /*2b00*/  SHF.L.U32 R4, R3, 0x1f, RZ ;  /* 0x0000001f03047819 */ /* 0x000fc800000006ff */
[----:B------:R-:W0:Y:S01]  /*2b10*/  SYNCS.PHASECHK.TRANS64.TRYWAIT P1, [UR37+0x38800], R4 ;  /* 0x03880004ff0075a7 */ /* 0x000e220008020165 */
[----:B--2---:R-:W-:Y:S01]  /*2b20*/  ISETP.NE.AND P0, PT, R20, RZ, PT ;  /* 0x000000ff1400720c */ /* 0x004fe20003f05270 */
[----:B0-----:R-:W-:-:S12]  /*2b30*/  @!P1 BRA `(.L_x_201) ;  /* 0x000000dc00489947 */ /* 0x001fd80003800000 */
.L_x_334:
[----:B------:R-:W-:Y:S05]  /*2b40*/  @P0 BRA `(.L_x_202) ;  /* 0x0000000000040947 */ /* 0x000fea0003800000 */
[----:B------:R-:W-:Y:S01]  /*2b50*/  BPT.TRAP 0x1 ;  /* 0x000000040000795c */ /* 0x000fe20000300000 */
.L_x_202:
[----:B0-----:R-:W-:Y:S01]  /*2b60*/  IMAD.U32 R3, RZ, RZ, UR36 ;  /* 0x00000024ff037e24 */ /* 0x001fe2000f8e00ff */
[----:B------:R-:W-:-:S04]  /*2b70*/  SHF.L.U32 R6, R2, 0x1f, RZ ;  /* 0x0000001f02067819 */ /* 0x000fc800000006ff */
[----:B------:R-:W-:-:S04]  /*2b80*/  LEA R3, R3, UR37, 0x3 ;  /* 0x0000002503037c11 */ /* 0x000fc8000f8e18ff */
[----:B------:R0:W1:Y:S01]  /*2b90*/  SYNCS.PHASECHK.TRANS64.TRYWAIT P1, [R3+URZ+0x38830], R6 ;  /* 0x03883006030075a7 */ /* 0x000062000802017f */
[----:B------:R-:W-:Y:S05]  /*2ba0*/  @P0 BRA `(.L_x_203) ;  /* 0x0000000000040947 */ /* 0x000fea0003800000 */
[----:B------:R-:W-:Y:S01]  /*2bb0*/  BPT.TRAP 0x1 ;  /* 0x000000040000795c */ /* 0x000fe20000300000 */
.L_x_203:
[----:B-1----:R-:W-:Y:S05]  /*2bc0*/  @P1 BRA `(.L_x_204) ;  /* 0x0000000000081947 */ /* 0x002fea0003800000 */
[----:B------:R-:W1:Y:S02]  /*2bd0*/  SYNCS.PHASECHK.TRANS64.TRYWAIT P1, [R3+URZ+0x38830], R6 ;  /* 0x03883006030075a7 */ /* 0x000e64000802017f */
[----:B-1----:R-:W-:Y:S05]  /*2be0*/  @!P1 BRA `(.L_x_205) ;  /* 0x000000dc00349947 */ /* 0x002fea0003800000 */
.L_x_204:
[----:B------:R-:W-:-:S04]  /*2bf0*/  UIADD3 UR4, UR37, 0x22400, URZ ;  /* 0x0002240025047890 */ /* 0x000fc8000fffe03f */
[----:B------:R-:W-:-:S04]  /*2c00*/  USHF.R.U32.HI UR4, URZ, 0x4, UR4 ;  /* 0x000000043f047899 */ /* 0x000fc80008011604 */
[----:B------:R-:W-:-:S06]  /*2c10*/  ULOP3.LUT UR4, UR4, 0x3fff, URZ, 0xc0, !UPT ;  /* 0x00003fff04047892 */ /* 0x000fcc000f8ec03f */
[----:B------:R-:W-:Y:S01]  /*2c20*/  IMAD.U32 R0, RZ, RZ, UR4 ;  /* 0x00000004ff007e24 */ /* 0x000fe2000f8e00ff */
[----:B------:R-:W-:Y:S05]  /*2c30*/  WARPSYNC.ALL ;  /* 0x0000000000007948 */ /* 0x000fea0003800000 */
[----:B------:R-:W-:-:S04]  /*2c40*/  LOP3.LUT R0, R0, 0x10000, RZ, 0xfc, !PT ;  /* 0x0001000000007812 */ /* 0x000fc800078efcff */
        /* <DEDUP_REMOVED lines=10> */
[----:B------:R-:W-:-:S02]  /*2cf0*/  UMOV UR13, 0x40000040 ;  /* 0x40000040000d7882 */ /* 0x000fc40000000000 */
[----:B------:R-:W-:Y:S02]  /*2d00*/  ULEA UR6, UR36, UR6, 0x9 ;  /* 0x0000000624067291 */ /* 0x000fe4000f8e483f */
[----:B------:R-:W-:Y:S02]  /*2d10*/  ULOP3.LUT UR4, UR4, 0x10000, URZ, 0xfc, !UPT ;  /* 0x0001000004047892 */ /* 0x000fe4000f8efc3f */
[----:B------:R-:W-:Y:S02]  /*2d20*/  UIADD3 UR10, UR6, 0x2, URZ ;  /* 0x00000002060a7890 */ /* 0x000fe4000fffe03f */
[----:B------:R-:W-:Y:S02]  /*2d30*/  UIADD3 UR8, UR4, 0x2, URZ ;  /* 0x0000000204087890 */ /* 0x000fe4000fffe03f */
[----:B------:R-:W-:Y:S02]  /*2d40*/  UIADD3 UR14, UR6, 0x4, URZ ;  /* 0x00000004060e7890 */ /* 0x000fe4000fffe03f */
[----:B------:R-:W-:-:S02]  /*2d50*/  UIADD3 UR12, UR4, 0x4, URZ ;  /* 0x00000004040c7890 */ /* 0x000fc4000fffe03f */
[----:B------:R-:W-:Y:S01]  /*2d60*/  HGMMA.64x64x16.F32 R24, gdesc[UR4], RZ, !UPT, gsb0 ;  /* 0x00e00000041879f0 */ /* 0x000fe2000c0008ff */
[----:B------:R-:W-:Y:S02]  /*2d70*/  UIADD3 UR18, UR6, 0x6, URZ ;  /* 0x0000000606127890 */ /* 0x000fe4000fffe03f */
[----:B------:R-:W-:Y:S01]  /*2d80*/  UIADD3 UR16, UR4, 0x6, URZ ;  /* 0x0000000604107890 */ /* 0x000fe2000fffe03f */
[----:B------:R-:W-:Y:S01]  /*2d90*/  UMOV UR19, 0x40000040 ;  /* 0x4000004000137882 */ /* 0x000fe20000000000 */
[----:B------:R-:W-:Y:S01]  /*2da0*/  UMOV UR17, 0x40000040 ;  /* 0x4000004000117882 */ /* 0x000fe20000000000 */
        /* <DEDUP_REMOVED lines=10> */
[----:B------:R-:W2:Y:S02]  /*2e50*/  SYNCS.PHASECHK.TRANS64.TRYWAIT P1, [UR37+0x38810], R4 ;  /* 0x03881004ff0075a7 */ /* 0x000ea40008020165 */
[----:B--2---:R-:W-:Y:S05]  /*2e60*/  @!P1 BRA `(.L_x_206) ;  /* 0x000000d800a89947 */ /* 0x004fea0003800000 */
.L_x_335:
[----:B------:R-:W-:Y:S05]  /*2e70*/  @P0 BRA `(.L_x_207) ;  /* 0x0000000000040947 */ /* 0x000fea0003800000 */
[----:B------:R-:W-:Y:S01]  /*2e80*/  BPT.TRAP 0x1 ;  /* 0x000000040000795c */ /* 0x000fe20000300000 */
.L_x_207:
[----:B------:R3:W4:Y:S01]  /*2e90*/  SYNCS.PHASECHK.TRANS64.TRYWAIT P1, [R3+URZ+0x38850], R6 ;  /* 0x03885006030075a7 */ /* 0x000722000802017f */
[----:B------:R-:W-:Y:S05]  /*2ea0*/  @P0 BRA `(.L_x_208) ;  /* 0x0000000000040947 */ /* 0x000fea0003800000 */
[----:B------:R-:W-:Y:S01]  /*2eb0*/  BPT.TRAP 0x1 ;  /* 0x000000040000795c */ /* 0x000fe20000300000 */
.L_x_208:
[----:B----4-:R-:W-:Y:S05]  /*2ec0*/  @P1 BRA `(.L_x_209) ;  /* 0x0000000000081947 */ /* 0x010fea0003800000 */
[----:B------:R-:W4:Y:S02]  /*2ed0*/  SYNCS.PHASECHK.TRANS64.TRYWAIT P1, [R3+URZ+0x38850], R6 ;  /* 0x03885006030075a7 */ /* 0x000f24000802017f */
[----:B----4-:R-:W-:Y:S05]  /*2ee0*/  @!P1 BRA `(.L_x_210) ;  /* 0x000000d800a09947 */ /* 0x010fea0003800000 */
.L_x_209:
[----:B------:R-:W-:Y:S01]  /*2ef0*/  UIADD3 UR4, UR37, 0x400, URZ ;  /* 0x0000040025047890 */ /* 0x000fe2000fffe03f */
[----:B------:R-:W-:Y:S01]  /*2f00*/  WARPGROUP.ARRIVE ;  /* 0x00000000000079c5 */ /* 0x000fe20000000000 */
[----:B------:R-:W-:-:S05]  /*2f10*/  UIADD3 UR5, UR37, 0x26400, URZ ;  /* 0x0002640025057890 */ /* 0x000fca000fffe03f */
[----:B--2---:R-:W2:Y:S01]  /*2f20*/  S2R R4, SR_TID.X ;  /* 0x0000000000047919 */ /* 0x004ea20000002100 */
[----:B------:R-:W-:Y:S01]  /*2f30*/  USHF.R.U32.HI UR4, URZ, 0x4, UR4 ;  /* 0x000000043f047899 */ /* 0x000fe20008011604 */
[----:B------:R-:W-:Y:S01]  /*2f40*/  IMAD R5, R153, -0x40, R152 ;  /* 0xffffffc099057824 */ /* 0x000fe200078e0298 */
[----:B------:R-:W-:Y:S01]  /*2f50*/  USHF.R.U32.HI UR5, URZ, 0x4, UR5 ;  /* 0x000000043f057899 */ /* 0x000fe20008011605 */
[----:B------:R-:W5:Y:S01]  /*2f60*/  S2R R57, SR_TID.X ;  /* 0x0000000000397919 */ /* 0x000f620000002100 */
[----:B------:R-:W-:Y:S02]  /*2f70*/  ULOP3.LUT UR4, UR4, 0x3fff, URZ, 0xc0, !UPT ;  /* 0x00003fff04047892 */ /* 0x000fe4000f8ec03f */
[----:B------:R-:W-:Y:S01]  /*2f80*/  ULOP3.LUT UR5, UR5, 0x3fff, URZ, 0xc0, !UPT ;  /* 0x00003fff05057892 */ /* 0x000fe2000f8ec03f */
[----:B------:R-:W-:Y:S01]  /*2f90*/  IADD3 R5, -R18, 0x40, R5 ;  /* 0x0000004012057810 */ /* 0x000fe20007ffe105 */
[----:B------:R-:W-:Y:S02]  /*2fa0*/  ULOP3.LUT UR4, UR4, 0x10000, URZ, 0xfc, !UPT ;  /* 0x0001000004047892 */ /* 0x000fe4000f8efc3f */
[----:B------:R-:W-:Y:S01]  /*2fb0*/  ULOP3.LUT UR6, UR5, 0x10000, URZ, 0xfc, !UPT ;  /* 0x0001000005067892 */ /* 0x000fe2000f8efc3f */
[C---:B------:R-:W-:Y:S01]  /*2fc0*/  ISETP.GT.AND P1, PT, R5.reuse, RZ, PT ;  /* 0x000000ff0500720c */ /* 0x040fe20003f24270 */
[----:B------:R-:W-:Y:S01]  /*2fd0*/  ULEA UR5, UR36, UR4, 0xc ;  /* 0x0000000424057291 */ /* 0x000fe2000f8e603f */
[C---:B------:R-:W-:Y:S01]  /*2fe0*/  ISETP.GT.AND P2, PT, R5.reuse, 0x1, PT ;  /* 0x000000010500780c */ /* 0x040fe20003f44270 */
[----:B------:R-:W-:Y:S01]  /*2ff0*/  UMOV UR21, 0x40000040 ;  /* 0x4000004000157882 */ /* 0x000fe20000000000 */
[----:B------:R-:W-:Y:S01]  /*3000*/  UMOV UR23, 0x40000040 ;  /* 0x4000004000177882 */ /* 0x000fe20000000000 */
[----:B------:R-:W-:Y:S01]  /*3010*/  UIADD3 UR14, UR6, 0x800, URZ ;  /* 0x00000800060e7890 */ /* 0x000fe2000fffe03f */
[C---:B------:R-:W-:Y:S01]  /*3020*/  ISETP.GT.AND P3, PT, R5.reuse, 0x8, PT ;  /* 0x000000080500780c */ /* 0x040fe20003f64270 */
[----:B------:R-:W-:Y:S01]  /*3030*/  UMOV UR20, UR6 ;  /* 0x0000000600147c82 */ /* 0x000fe20008000000 */
[----:B------:R-:W-:Y:S01]  /*3040*/  UMOV UR22, UR5 ;  /* 0x0000000500167c82 */ /* 0x000fe20008000000 */
[----:B------:R-:W-:Y:S01]  /*3050*/  UIADD3 UR15, UR5, 0x800, URZ ;  /* 0x00000800050f7890 */ /* 0x000fe2000fffe03f */
[----:B------:R-:W-:Y:S01]  /*3060*/  HGMMA.64x64x16.F32 R24, gdesc[UR20], R24, gsb0 ;  /* 0x00e00000141879f0 */ /* 0x000fe20008000818 */
[----:B------:R-:W-:Y:S01]  /*3070*/  UIADD3 UR20, UR6, 0x2, URZ ;  /* 0x0000000206147890 */ /* 0x000fe2000fffe03f */
[C---:B------:R-:W-:Y:S01]  /*3080*/  ISETP.GT.AND P4, PT, R5.reuse, 0x9, PT ;  /* 0x000000090500780c */ /* 0x040fe20003f84270 */
[----:B------:R-:W-:Y:S01]  /*3090*/  UIADD3 UR22, UR5, 0x2, URZ ;  /* 0x0000000205167890 */ /* 0x000fe2000fffe03f */
[C---:B------:R-:W-:Y:S01]  /*30a0*/  ISETP.GT.AND P5, PT, R5.reuse, 0x10, PT ;  /* 0x000000100500780c */ /* 0x040fe20003fa4270 */
[----:B------:R-:W-:Y:S01]  /*30b0*/  UMOV UR21, 0x40000040 ;  /* 0x4000004000157882 */ /* 0x000fe20000000000 */
[----:B------:R-:W-:Y:S01]  /*30c0*/  UMOV UR23, 0x40000040 ;  /* 0x4000004000177882 */ /* 0x000fe20000000000 */
[----:B------:R-:W-:-:S02]  /*30d0*/  ISETP.GT.AND P6, PT, R5, 0x11, PT ;  /* 0x000000110500780c */ /* 0x000fc40003fc4270 */
[----:B--2---:R-:W-:Y:S02]  /*30e0*/  SHF.R.U32.HI R4, RZ, 0x7, R4 ;  /* 0x00000007ff047819 */ /* 0x004fe40000011604 */
[----:B-----5:R-:W-:-:S04]  /*30f0*/  LOP3.LUT R57, R57, 0x7f, RZ, 0xc0, !PT ;  /* 0x0000007f39397812 */ /* 0x020fc800078ec0ff */
[----:B------:R-:W2:Y:S02]  /*3100*/  SHFL.IDX PT, R4, R4, RZ, 0x1f ;  /* 0x00001fff04047589 */ /* 0x000ea400000e0000 */
[----:B--2---:R-:W-:-:S13]  /*3110*/  R2UR UR7, R4 ;  /* 0x00000000040772ca */ /* 0x004fda00000e0000 */
[----:B------:R-:W-:-:S03]  /*3120*/  UISETP.GT.AND UP0, UPT, UR7, 0x7f, UPT ;  /* 0x0000007f0700788c */ /* 0x000fc6000bf04270 */
[----:B------:R-:W-:Y:S01]  /*3130*/  UMOV UR7, 0x4 ;  /* 0x0000000400077882 */ /* 0x000fe20000000000 */
[----:B------:R-:W-:Y:S02]  /*3140*/  USEL UR11, URZ, 0x2, !UP0 ;  /* 0x000000023f0b7887 */ /* 0x000fe4000c000000 */
[----:B------:R-:W-:Y:S02]  /*3150*/  USEL UR10, UR7, 0x2, UP0 ;  /* 0x00000002070a7887 */ /* 0x000fe40008000000 */
[----:B------:R-:W-:Y:S01]  /*3160*/  USEL UR7, UR7, 0x6, !UP0 ;  /* 0x0000000607077887 */ /* 0x000fe2000c000000 */
[----:B------:R-:W-:Y:S02]  /*3170*/  WARPGROUP.DEPBAR.LE gsb0, 0x0 ;  /* 0x00008000000079c5 */ /* 0x000fe40000010000 */
[----:B------:R-:W-:-:S06]  /*3180*/  WARPGROUP.ARRIVE ;  /* 0x00000000000079c5 */ /* 0x000fcc0000000000 */
[----:B------:R-:W-:Y:S01]  /*3190*/  HGMMA.64x64x16.F32 R24, gdesc[UR20], R24, gsb0 ;  /* 0x00e00000141879f0 */ /* 0x000fe20008000818 */
[----:B------:R-:W-:Y:S02]  /*31a0*/  UIADD3 UR20, UR6, 0x4, URZ ;  /* 0x0000000406147890 */ /* 0x000fe4000fffe03f */
[----:B------:R-:W-:Y:S01]  /*31b0*/  UIADD3 UR22, UR5, 0x4, URZ ;  /* 0x0000000405167890 */ /* 0x000fe2000fffe03f */
[----:B------:R-:W-:Y:S01]  /*31c0*/  UMOV UR21, 0x40000040 ;  /* 0x4000004000157882 */ /* 0x000fe20000000000 */
[----:B------:R-:W-:Y:S01]  /*31d0*/  UMOV UR23, 0x40000040 ;  /* 0x4000004000177882 */ /* 0x000fe20000000000 */
        /* <DEDUP_REMOVED lines=94> */
[----:B------:R-:W-:Y:S02]  /*37c0*/  UIADD3 UR20, UR11, UR14, URZ ;  /* 0x0000000e0b147290 */ /* 0x000fe4000fffe03f */
[----:B------:R-:W-:Y:S01]  /*37d0*/  UIADD3 UR22, UR11, UR15, URZ ;  /* 0x0000000f0b167290 */ /* 0x000fe2000fffe03f */
        /* <DEDUP_REMOVED lines=16> */
[----:B------:R-:W-:Y:S01]  /*38e0*/  UMOV UR14, 0x28 ;  /* 0x00000028000e7882 */ /* 0x000fe20000000000 */
[----:B------:R-:W-:Y:S01]  /*38f0*/  UMOV UR15, 0xa00 ;  /* 0x00000a00000f7882 */ /* 0x000fe20000000000 */
[----:B------:R-:W-:Y:S02]  /*3900*/  USEL UR14, UR14, 0x26, UP0 ;  /* 0x000000260e0e7887 */ /* 0x000fe40008000000 */
[----:B------:R-:W-:-:S02]  /*3910*/  USEL UR15, UR15, 0x980, UP0 ;  /* 0x000009800f0f7887 */ /* 0x000fc40008000000 */
[----:B------:R-:W-:Y:S02]  /*3920*/  ULOP3.LUT UR14, UR14, 0x6, URZ, 0xc0, !UPT ;  /* 0x000000060e0e7892 */ /* 0x000fe4000f8ec03f */
[----:B------:R-:W-:Y:S01]  /*3930*/  ULOP3.LUT UR15, UR15, 0xa00, URZ, 0xc0, !UPT ;  /* 0x00000a000f0f7892 */ /* 0x000fe2000f8ec03f */
[----:B------:R-:W-:Y:S02]  /*3940*/  WARPGROUP.DEPBAR.LE gsb0, 0x0 ;  /* 0x00008000000079c5 */ /* 0x000fe40000010000 */
[----:B------:R-:W-:-:S06]  /*3950*/  WARPGROUP.ARRIVE ;  /* 0x00000000000079c5 */ /* 0x000fcc0000000000 */
[----:B------:R-:W-:Y:S01]  /*3960*/  HGMMA.64x64x16.F32 R24, gdesc[UR20], R24, gsb0 ;  /* 0x00e00000141879f0 */ /* 0x000fe20008000818 */
[----:B------:R-:W-:Y:S02]  /*3970*/  UIADD3 UR20, UR14, UR15, UR6 ;  /* 0x0000000f0e147290 */ /* 0x000fe4000fffe006 */
[----:B------:R-:W-:Y:S01]  /*3980*/  UIADD3 UR22, UR14, UR15, UR5 ;  /* 0x0000000f0e167290 */ /* 0x000fe2000fffe005 */
[----:B------:R-:W-:Y:S01]  /*3990*/  UMOV UR21, 0x40000040 ;  /* 0x4000004000157882 */ /* 0x000fe20000000000 */
[----:B------:R-:W-:Y:S01]  /*39a0*/  UMOV UR23, 0x40000040 ;  /* 0x4000004000177882 */ /* 0x000fe20000000000 */
[----:B------:R-:W-:Y:S02]  /*39b0*/  UIADD3 UR14, UR6, 0xa00, URZ ;  /* 0x00000a00060e7890 */ /* 0x000fe4000fffe03f */
[----:B------:R-:W-:Y:S01]  /*39c0*/  UIADD3 UR15, UR5, 0xa00, URZ ;  /* 0x00000a00050f7890 */ /* 0x000fe2000fffe03f */
        /* <DEDUP_REMOVED lines=87> */
[----:B------:R-:W-:Y:S02]  /*3f40*/  UMOV UR10, 0x1000 ;  /* 0x00001000000a7882 */ /* 0x000fe40000000000 */
[----:B------:R-:W-:-:S04]  /*3f50*/  USEL UR10, UR10, 0xf80, UP0 ;  /* 0x00000f800a0a7887 */ /* 0x000fc80008000000 */
[----:B------:R-:W-:Y:S01]  /*3f60*/  ULOP3.LUT UR10, UR10, 0x1e00, URZ, 0xc0, !UPT ;  /* 0x00001e000a0a7892 */ /* 0x000fe2000f8ec03f */
        /* <DEDUP_REMOVED lines=9> */
[----:B------:R-:W-:-:S04]  /*4000*/  USEL UR7, UR7, 0x3e, UP0 ;  /* 0x0000003e07077887 */ /* 0x000fc80008000000 */
        /* <DEDUP_REMOVED lines=8> */
[----:B------:R-:W-:Y:S01]  /*4090*/  ULDC UR5, c[0x0][0xad0] ;  /* 0x0002b40000057ab9 */ /* 0x000fe20000000800 */
[----:B------:R-:W-:Y:S01]  /*40a0*/  ULDC UR7, c[0x0][0xa80] ;  /* 0x0002a00000077ab9 */ /* 0x000fe20000000800 */
        /* <DEDUP_REMOVED lines=18> */
[----:B------:R-:W5:Y:S01]  /*41d0*/  MUFU.TANH R25, R25 ;  /* 0x0000001900197308 */ /* 0x000f620000002400 */
        /* <DEDUP_REMOVED lines=8> */
[----:B--2---:R-:W-:Y:S01]  /*4260*/  FSEL R24, R24, -INF , P1 ;  /* 0xff80000018187808 */ /* 0x004fe20000800000 */
[----:B------:R-:W-:Y:S01]  /*4270*/  FMUL.FTZ R48, R48, UR5 ;  /* 0x0000000530307c20 */ /* 0x000fe20008410000 */
[----:B------:R-:W-:Y:S01]  /*4280*/  FMUL.FTZ R42, R42, UR5 ;  /* 0x000000052a2a7c20 */ /* 0x000fe20008410000 */
[----:B------:R-:W-:Y:S01]  /*4290*/  FMUL.FTZ R49, R49, UR5 ;  /* 0x0000000531317c20 */ /* 0x000fe20008410000 */
[----:B------:R-:W-:Y:S01]  /*42a0*/  FMUL.FTZ R43, R43, UR5 ;  /* 0x000000052b2b7c20 */ /* 0x000fe20008410000 */
[----:B------:R-:W-:Y:S01]  /*42b0*/  FMUL.FTZ R52, R52, UR5 ;  /* 0x0000000534347c20 */ /* 0x000fe20008410000 */
[----:B------:R-:W-:Y:S01]  /*42c0*/  FMUL.FTZ R53, R53, UR5 ;  /* 0x0000000535357c20 */ /* 0x000fe20008410000 */
[----:B------:R-:W2:Y:S01]  /*42d0*/  MUFU.TANH R29, R29 ;  /* 0x0000001d001d7308 */ /* 0x000ea20000002400 */
[----:B-----5:R-:W-:Y:S01]  /*42e0*/  FSEL R25, R25, -INF , P2 ;  /* 0xff80000019197808 */ /* 0x020fe20001000000 */
[----:B------:R-:W-:Y:S01]  /*42f0*/  FMUL.FTZ R46, R46, UR5 ;  /* 0x000000052e2e7c20 */ /* 0x000fe20008410000 */
[----:B------:R-:W-:Y:S01]  /*4300*/  FMUL.FTZ R47, R47, UR5 ;  /* 0x000000052f2f7c20 */ /* 0x000fe20008410000 */
[----:B------:R-:W-:Y:S01]  /*4310*/  FMUL.FTZ R50, R50, UR5 ;  /* 0x0000000532327c20 */ /* 0x000fe20008410000 */
[----:B------:R-:W-:Y:S01]  /*4320*/  FMNMX.FTZ R7, R24, R25, !PT ;  /* 0x0000001918077209 */ /* 0x000fe20007810000 */
[----:B------:R-:W-:Y:S01]  /*4330*/  FMUL.FTZ R51, R51, UR5 ;  /* 0x0000000533337c20 */ /* 0x000fe20008410000 */
[----:B------:R-:W-:Y:S01]  /*4340*/  FMUL.FTZ R54, R54, UR5 ;  /* 0x0000000536367c20 */ /* 0x000fe20008410000 */
[----:B------:R-:W5:Y:S01]  /*4350*/  MUFU.TANH R32, R32 ;  /* 0x0000002000207308 */ /* 0x000f620000002400 */
[----:B0-----:R-:W-:Y:S01]  /*4360*/  FSEL R28, R28, -INF , P3 ;  /* 0xff8000001c1c7808 */ /* 0x001fe20001800000 */
[----:B------:R-:W-:-:S03]  /*4370*/  FMUL.FTZ R55, R55, UR5 ;  /* 0x0000000537377c20 */ /* 0x000fc60008410000 */
[----:B------:R-:W-:-:S03]  /*4380*/  FMNMX.FTZ R7, R28, R7, !PT ;  /* 0x000000071c077209 */ /* 0x000fc60007810000 */
[----:B------:R-:W0:Y:S01]  /*4390*/  MUFU.TANH R26, R26 ;  /* 0x0000001a001a7308 */ /* 0x000e220000002400 */
[----:B--2---:R-:W-:-:S04]  /*43a0*/  FSEL R10, R29, -INF , P4 ;  /* 0xff8000001d0a7808 */ /* 0x004fc80002000000 */
[----:B------:R-:W-:-:S03]  /*43b0*/  FMNMX.FTZ R7, R10, R7, !PT ;  /* 0x000000070a077209 */ /* 0x000fc60007810000 */
[----:B------:R-:W2:Y:S01]  /*43c0*/  MUFU.TANH R33, R33 ;  /* 0x0000002100217308 */ /* 0x000ea20000002400 */
[----:B-----5:R-:W-:-:S04]  /*43d0*/  FSEL R32, R32, -INF , P5 ;  /* 0xff80000020207808 */ /* 0x020fc80002800000 */
[----:B------:R-:W-:-:S03]  /*43e0*/  FMNMX.FTZ R7, R32, R7, !PT ;  /* 0x0000000720077209 */ /* 0x000fc60007810000 */
[----:B------:R-:W5:Y:S01]  /*43f0*/  MUFU.TANH R27, R27 ;  /* 0x0000001b001b7308 */ /* 0x000f620000002400 */
[----:B0-----:R-:W-:Y:S02]  /*4400*/  FSEL R26, R26, -INF , P1 ;  /* 0xff8000001a1a7808 */ /* 0x001fe40000800000 */
[----:B------:R-:W-:-:S05]  /*4410*/  ISETP.GT.AND P1, PT, R5, 0x18, PT ;  /* 0x000000180500780c */ /* 0x000fca0003f24270 */
[----:B------:R-:W0:Y:S01]  /*4420*/  MUFU.TANH R36, R36 ;  /* 0x0000002400247308 */ /* 0x000e220000002400 */
[----:B--2---:R-:W-:-:S04]  /*4430*/  FSEL R12, R33, -INF , P6 ;  /* 0xff800000210c7808 */ /* 0x004fc80003000000 */
[----:B------:R-:W-:-:S03]  /*4440*/  FMNMX.FTZ R7, R12, R7, !PT ;  /* 0x000000070c077209 */ /* 0x000fc60007810000 */
[----:B------:R-:W2:Y:S01]  /*4450*/  MUFU.TANH R30, R30 ;  /* 0x0000001e001e7308 */ /* 0x000ea20000002400 */
[----:B-----5:R-:W-:Y:S02]  /*4460*/  FSEL R27, R27, -INF , P2 ;  /* 0xff8000001b1b7808 */ /* 0x020fe40001000000 */
[----:B------:R-:W-:-:S05]  /*4470*/  ISETP.GT.AND P2, PT, R5, 0x19, PT ;  /* 0x000000190500780c */ /* 0x000fca0003f44270 */
[----:B------:R-:W5:Y:S01]  /*4480*/  MUFU.TANH R37, R37 ;  /* 0x0000002500257308 */ /* 0x000f620000002400 */
[----:B0-----:R-:W-:-:S04]  /*4490*/  FSEL R14, R36, -INF , P1 ;  /* 0xff800000240e7808 */ /* 0x001fc80000800000 */
[----:B------:R-:W-:-:S03]  /*44a0*/  FMNMX.FTZ R7, R14, R7, !PT ;  /* 0x000000070e077209 */ /* 0x000fc60007810000 */
[----:B------:R-:W0:Y:S01]  /*44b0*/  MUFU.TANH R31, R31 ;  /* 0x0000001f001f7308 */ /* 0x000e220000002400 */
[----:B--2---:R-:W-:Y:S02]  /*44c0*/  FSEL R30, R30, -INF , P3 ;  /* 0xff8000001e1e7808 */ /* 0x004fe40001800000 */
[----:B------:R-:W-:-:S05]  /*44d0*/  ISETP.GT.AND P3, PT, R5, 0x20, PT ;  /* 0x000000200500780c */ /* 0x000fca0003f64270 */
        /* <DEDUP_REMOVED lines=41> */
[----:B------:R-:W-:Y:S02]  /*4770*/  ISETP.GT.AND P4, PT, R5, 0x39, PT ;  /* 0x000000390500780c */ /* 0x000fe40003f84270 */
[----:B------:R-:W-:-:S03]  /*4780*/  FMNMX.FTZ R5, R26, R27, !PT ;  /* 0x0000001b1a057209 */ /* 0x000fc60007810000 */
[----:B------:R-:W0:Y:S01]  /*4790*/  MUFU.TANH R46, R46 ;  /* 0x0000002e002e7308 */ /* 0x000e220000002400 */
[----:B--2---:R-:W-:Y:S02]  /*47a0*/  FSEL R52, R52, -INF , P3 ;  /* 0xff80000034347808 */ /* 0x004fe40001800000 */
[----:B------:R-:W-:Y:S02]  /*47b0*/  FMNMX.FTZ R5, R30, R5, !PT ;  /* 0x000000051e057209 */ /* 0x000fe40007810000 */
[----:B------:R-:W-:Y:S02]  /*47c0*/  FMNMX.FTZ R7, R52, R7, !PT ;  /* 0x0000000734077209 */ /* 0x000fe40007810000 */
[----:B------:R-:W-:Y:S01]  /*47d0*/  FMNMX.FTZ R5, R56, R5, !PT ;  /* 0x0000000538057209 */ /* 0x000fe20007810000 */
[----:B------:R-:W2:Y:S01]  /*47e0*/  MUFU.TANH R47, R47 ;  /* 0x0000002f002f7308 */ /* 0x000ea20000002400 */
[----:B-----5:R-:W-:Y:S02]  /*47f0*/  FSEL R72, R53, -INF , P4 ;  /* 0xff80000035487808 */ /* 0x020fe40002000000 */
[----:B------:R-:W-:-:S02]  /*4800*/  FMNMX.FTZ R5, R34, R5, !PT ;  /* 0x0000000522057209 */ /* 0x000fc40007810000 */
[----:B------:R-:W-:Y:S02]  /*4810*/  FMNMX.FTZ R7, R72, R7, !PT ;  /* 0x0000000748077209 */ /* 0x000fe40007810000 */
[----:B------:R-:W-:Y:S01]  /*4820*/  FMNMX.FTZ R5, R36, R5, !PT ;  /* 0x0000000524057209 */ /* 0x000fe20007810000 */
[----:B------:R-:W5:Y:S01]  /*4830*/  MUFU.TANH R50, R50 ;  /* 0x0000003200327308 */ /* 0x000f620000002400 */
[----:B0-----:R-:W-:Y:S01]  /*4840*/  FSEL R46, R46, -INF , P5 ;  /* 0xff8000002e2e7808 */ /* 0x001fe20002800000 */
[----:B------:R-:W0:Y:S01]  /*4850*/  SHFL.BFLY PT, R4, R7, 0x2, 0x1f ;  /* 0x0c401f0007047f89 */ /* 0x000e2200000e0000 */
[----:B------:R-:W-:-:S04]  /*4860*/  FMNMX.FTZ R5, R38, R5, !PT ;  /* 0x0000000526057209 */ /* 0x000fc80007810000 */
[----:B------:R-:W-:Y:S01]  /*4870*/  FMNMX.FTZ R5, R40, R5, !PT ;  /* 0x0000000528057209 */ /* 0x000fe20007810000 */
[----:B------:R-:W-:Y:S01]  /*4880*/  MUFU.TANH R51, R51 ;  /* 0x0000003300337308 */ /* 0x000fe20000002400 */
[----:B--2---:R-:W-:Y:S02]  /*4890*/  FSEL R48, R47, -INF , P6 ;  /* 0xff8000002f307808 */ /* 0x004fe40003000000 */
[----:B------:R-:W-:-:S04]  /*48a0*/  FMNMX.FTZ R5, R42, R5, !PT ;  /* 0x000000052a057209 */ /* 0x000fc80007810000 */
[----:B------:R-:W-:Y:S01]  /*48b0*/  FMNMX.FTZ R5, R44, R5, !PT ;  /* 0x000000052c057209 */ /* 0x000fe20007810000 */
[----:B------:R-:W2:Y:S01]  /*48c0*/  MUFU.TANH R54, R54 ;  /* 0x0000003600367308 */ /* 0x000ea20000002400 */
[----:B-----5:R-:W-:Y:S02]  /*48d0*/  FSEL R50, R50, -INF , P1 ;  /* 0xff80000032327808 */ /* 0x020fe40000800000 */
[----:B------:R-:W-:-:S04]  /*48e0*/  FMNMX.FTZ R5, R46, R5, !PT ;  /* 0x000000052e057209 */ /* 0x000fc80007810000 */
[----:B------:R-:W-:Y:S01]  /*48f0*/  FMNMX.FTZ R5, R48, R5, !PT ;  /* 0x0000000530057209 */ /* 0x000fe20007810000 */
[----:B------:R-:W5:Y:S01]  /*4900*/  MUFU.TANH R55, R55 ;  /* 0x0000003700377308 */ /* 0x000f620000002400 */
[----:B0-----:R-:W-:Y:S01]  /*4910*/  FMNMX.FTZ R4, R7, R4, !PT ;  /* 0x0000000407047209 */ /* 0x001fe20007810000 */
[----:B------:R-:W-:Y:S01]  /*4920*/  IMAD.U32 R7, RZ, RZ, UR7 ;  /* 0x00000007ff077e24 */ /* 0x000fe2000f8e00ff */
[----:B------:R-:W-:Y:S01]  /*4930*/  FMNMX.FTZ R5, R50, R5, !PT ;  /* 0x0000000532057209 */ /* 0x000fe20007810000 */
[----:B------:R-:W-:Y:S02]  /*4940*/  ULOP3.LUT UR7, UR44, 0x2000000, URZ, 0xfc, !UPT ;  /* 0x020000002c077892 */ /* 0x000fe4000f8efc3f */
[----:B------:R-:W0:Y:S01]  /*4950*/  SHFL.BFLY PT, R9, R4, 0x1, 0x1f ;  /* 0x0c201f0004097f89 */ /* 0x000e2200000e0000 */
[----:B--2---:R-:W-:Y:S01]  /*4960*/  FSEL R54, R54, -INF , P3 ;  /* 0xff80000036367808 */ /* 0x004fe20001800000 */
[----:B------:R-:W-:-:S04]  /*4970*/  ULEA UR10, UR36, UR7, 0xc ;  /* 0x00000007240a7291 */ /* 0x000fc8000f8e603f */
[----:B------:R-:W-:Y:S01]  /*4980*/  UIADD3 UR14, UR10, 0x80, URZ ;  /* 0x000000800a0e7890 */ /* 0x000fe2000fffe03f */
[----:B-----5:R-:W-:Y:S02]  /*4990*/  FSEL R70, R55, -INF , P4 ;  /* 0xff80000037467808 */ /* 0x020fe40002000000 */
[----:B0-----:R-:W-:-:S04]  /*49a0*/  FMNMX.FTZ R4, R4, R9, !PT ;  /* 0x0000000904047209 */ /* 0x001fc80007810000 */
[C---:B------:R-:W-:Y:S01]  /*49b0*/  FSETP.NEU.FTZ.AND P5, PT, R4.reuse, -INF , PT ;  /* 0xff8000000400780b */ /* 0x040fe20003fbd000 */
[----:B-1-34-:R-:W-:-:S05]  /*49c0*/  FMUL.FTZ R6, R4, R7 ;  /* 0x0000000704067220 */ /* 0x01afca0000410000 */
[----:B------:R-:W-:-:S05]  /*49d0*/  FSEL R29, R6, RZ, P5 ;  /* 0x000000ff061d7208 */ /* 0x000fca0002800000 */
[-CC-:B------:R-:W-:Y:S01]  /*49e0*/  FFMA.FTZ R6, R24, R7.reuse, -R29.reuse ;  /* 0x0000000718067223 */ /* 0x180fe2000001081d */
[----:B------:R-:W-:Y:S01]  /*49f0*/  FSEL R24, R51, -INF , P2 ;  /* 0xff80000033187808 */ /* 0x000fe20001000000 */
[-CC-:B------:R-:W-:Y:S01]  /*4a00*/  FFMA.FTZ R8, R28, R7.reuse, -R29.reuse ;  /* 0x000000071c087223 */ /* 0x180fe2000001081d */
[-CC-:B------:R-:W-:Y:S01]  /*4a10*/  FFMA.FTZ R9, R25, R7.reuse, -R29.reuse ;  /* 0x0000000719097223 */ /* 0x180fe2000001081d */
[--C-:B------:R-:W-:Y:S01]  /*4a20*/  FFMA.FTZ R11, R10, R7, -R29.reuse ;  /* 0x000000070a0b7223 */ /* 0x100fe2000001081d */
[----:B------:R-:W-:Y:S01]  /*4a30*/  FMNMX.FTZ R5, R24, R5, !PT ;  /* 0x0000000518057209 */ /* 0x000fe20007810000 */
        /* <DEDUP_REMOVED lines=10> */
[-CC-:B------:R-:W-:Y:S01]  /*4ae0*/  FFMA.FTZ R154, R66, R7.reuse, -R29.reuse ;  /* 0x00000007429a7223 */ /* 0x180fe2000001081d */
[-CC-:B------:R-:W-:Y:S01]  /*4af0*/  FFMA.FTZ R173, R68, R7.reuse, -R29.reuse ;  /* 0x0000000744ad7223 */ /* 0x180fe2000001081d */
[----:B------:R-:W0:Y:S01]  /*4b00*/  SHFL.BFLY PT, R28, R5, 0x2, 0x1f ;  /* 0x0c401f00051c7f89 */ /* 0x000e2200000e0000 */
[-CC-:B------:R-:W-:Y:S01]  /*4b10*/  FFMA.FTZ R172, R52, R7.reuse, -R29.reuse ;  /* 0x0000000734ac7223 */ /* 0x180fe2000001081d */
[----:B------:R-:W-:Y:S01]  /*4b20*/  FFMA.FTZ R175, R72, R7, -R29 ;  /* 0x0000000748af7223 */ /* 0x000fe2000001081d */
[----:B------:R-:W-:Y:S01]  /*4b30*/  MUFU.EX2 R6, R6 ;  /* 0x0000000600067308 */ /* 0x000fe20000000800 */
[----:B------:R-:W-:-:S07]  /*4b40*/  ISETP.GE.AND P2, PT, R152, 0x41, PT ;  /* 0x000000419800780c */ /* 0x000fce0003f46270 */
[----:B------:R-:W1:Y:S08]  /*4b50*/  MUFU.EX2 R9, R9 ;  /* 0x0000000900097308 */ /* 0x000e700000000800 */
[----:B------:R-:W-:Y:S01]  /*4b60*/  MUFU.EX2 R8, R8 ;  /* 0x0000000800087308 */ /* 0x000fe20000000800 */
[----:B0-----:R-:W-:-:S07]  /*4b70*/  FMNMX.FTZ R28, R5, R28, !PT ;  /* 0x0000001c051c7209 */ /* 0x001fce0007810000 */
[----:B------:R-:W0:Y:S01]  /*4b80*/  MUFU.EX2 R11, R11 ;  /* 0x0000000b000b7308 */ /* 0x000e220000000800 */
[----:B-1----:R-:W-:Y:S01]  /*4b90*/  F2FP.F16.F32.PACK_AB R156, R9, R6 ;  /* 0x00000006099c723e */ /* 0x002fe200000000ff */
[----:B------:R-:W1:Y:S01]  /*4ba0*/  SHFL.BFLY PT, R5, R28, 0x1, 0x1f ;  /* 0x0c201f001c057f89 */ /* 0x000e6200000e0000 */
[----:B------:R-:W-:-:S05]  /*4bb0*/  FADD.FTZ R9, R6, R9 ;  /* 0x0000000906097221 */ /* 0x000fca0000010000 */
[----:B------:R-:W-:Y:S08]  /*4bc0*/  MUFU.EX2 R10, R10 ;  /* 0x0000000a000a7308 */ /* 0x000ff00000000800 */
[----:B------:R-:W2:Y:S01]  /*4bd0*/  MUFU.EX2 R13, R13 ;  /* 0x0000000d000d7308 */ /* 0x000ea20000000800 */
[----:B0-----:R-:W-:Y:S01]  /*4be0*/  F2FP.F16.F32.PACK_AB R158, R11, R8 ;  /* 0x000000080b9e723e */ /* 0x001fe200000000ff */
[----:B------:R-:W-:-:S04]  /*4bf0*/  FADD.FTZ R8, R8, R9 ;  /* 0x0000000908087221 */ /* 0x000fc80000010000 */
[----:B------:R-:W-:Y:S02]  /*4c00*/  FADD.FTZ R11, R11, R8 ;  /* 0x000000080b0b7221 */ /* 0x000fe40000010000 */
[----:B------:R-:W-:Y:S01]  /*4c10*/  MUFU.EX2 R12, R12 ;  /* 0x0000000c000c7308 */ /* 0x000fe20000000800 */
[----:B-1----:R-:W-:-:S04]  /*4c20*/  FMNMX.FTZ R5, R28, R5, !PT ;  /* 0x000000051c057209 */ /* 0x002fc80007810000 */
[C---:B------:R-:W-:Y:S01]  /*4c30*/  FSETP.NEU.FTZ.AND P1, PT, R5.reuse, -INF , PT ;  /* 0xff8000000500780b */ /* 0x040fe20003f3d000 */
[-C--:B------:R-:W-:Y:S02]  /*4c40*/  FMUL.FTZ R25, R5, R7.reuse ;  /* 0x0000000705197220 */ /* 0x080fe40000410000 */
[----:B------:R-:W0:Y:S01]  /*4c50*/  MUFU.EX2 R15, R15 ;  /* 0x0000000f000f7308 */ /* 0x000e220000000800 */
[----:B--2---:R-:W-:Y:S01]  /*4c60*/  F2FP.F16.F32.PACK_AB R160, R13, R10 ;  /* 0x0000000a0da0723e */ /* 0x004fe200000000ff */
[----:B------:R-:W-:Y:S01]  /*4c70*/  FADD.FTZ R10, R10, R11 ;  /* 0x0000000b0a0a7221 */ /* 0x000fe20000010000 */
[----:B------:R-:W-:Y:S02]  /*4c80*/  FSEL R25, R25, RZ, P1 ;  /* 0x000000ff19197208 */ /* 0x000fe40000800000 */
[----:B------:R-:W-:Y:S01]  /*4c90*/  ISETP.NE.AND P1, PT, R57, RZ, PT ;  /* 0x000000ff3900720c */ /* 0x000fe20003f25270 */
[----:B------:R-:W-:Y:S02]  /*4ca0*/  FADD.FTZ R13, R13, R10 ;  /* 0x0000000a0d0d7221 */ /* 0x000fe40000010000 */
[----:B------:R-:W-:Y:S01]  /*4cb0*/  MUFU.EX2 R14, R14 ;  /* 0x0000000e000e7308 */ /* 0x000fe20000000800 */
[-CC-:B------:R-:W-:Y:S01]  /*4cc0*/  FFMA.FTZ R195, R24, R7.reuse, -R25.reuse ;  /* 0x0000000718c37223 */ /* 0x180fe20000010819 */
        /* <DEDUP_REMOVED lines=8> */
[----:B------:R-:W-:Y:S01]  /*4d50*/  FFMA.FTZ R182, R42, R7, -R25 ;  /* 0x000000072ab67223 */ /* 0x000fe20000010819 */
[----:B------:R-:W-:-:S02]  /*4d60*/  @!P1 VIADD R24, R3, 0x38840 ;  /* 0x0003884003189836 */ /* 0x000fc40000000000 */
[-CC-:B------:R-:W-:Y:S01]  /*4d70*/  FFMA.FTZ R191, R44, R7.reuse, -R25.reuse ;  /* 0x000000072cbf7223 */ /* 0x180fe20000010819 */
[-CC-:B------:R-:W-:Y:S01]  /*4d80*/  FFMA.FTZ R192, R46, R7.reuse, -R25.reuse ;  /* 0x000000072ec07223 */ /* 0x180fe20000010819 */
[-CC-:B------:R-:W-:Y:S01]  /*4d90*/  FFMA.FTZ R193, R48, R7.reuse, -R25.reuse ;  /* 0x0000000730c17223 */ /* 0x180fe20000010819 */
[-CC-:B------:R-:W-:Y:S01]  /*4da0*/  FFMA.FTZ R194, R50, R7.reuse, -R25.reuse ;  /* 0x0000000732c27223 */ /* 0x180fe20000010819 */
[----:B------:R-:W-:Y:S01]  /*4db0*/  @!P1 PRMT R24, RZ, 0x654, R24 ;  /* 0x00000654ff189816 */ /* 0x000fe20000000018 */
[-CC-:B------:R-:W-:Y:S01]  /*4dc0*/  FFMA.FTZ R196, R54, R7.reuse, -R25.reuse ;  /* 0x0000000736c47223 */ /* 0x180fe20000010819 */
[----:B------:R-:W-:Y:S01]  /*4dd0*/  FFMA.FTZ R197, R70, R7, -R25 ;  /* 0x0000000746c57223 */ /* 0x000fe20000010819 */
[----:B------:R-:W-:Y:S01]  /*4de0*/  MUFU.EX2 R174, R174 ;  /* 0x000000ae00ae7308 */ /* 0x000fe20000000800 */
[----:B------:R1:W-:Y:S01]  /*4df0*/  @!P1 SYNCS.ARRIVE.TRANS64.RED.A1T0 RZ, [R24+URZ], RZ ;  /* 0x000000ff18ff99a7 */ /* 0x0003e2000810043f */
[----:B0-----:R-:W-:Y:S01]  /*4e00*/  F2FP.F16.F32.PACK_AB R162, R15, R12 ;  /* 0x0000000c0fa2723e */ /* 0x001fe200000000ff */
[----:B------:R-:W-:Y:S01]  /*4e10*/  FADD.FTZ R12, R12, R13 ;  /* 0x0000000d0c0c7221 */ /* 0x000fe20000010000 */
[----:B------:R-:W-:-:S03]  /*4e20*/  @!P1 VIADD R3, R3, 0x38860 ;  /* 0x0003886003039836 */ /* 0x000fc60000000000 */
[----:B------:R-:W-:Y:S01]  /*4e30*/  FADD.FTZ R15, R15, R12 ;  /* 0x0000000c0f0f7221 */ /* 0x000fe20000010000 */
[----:B------:R-:W0:Y:S01]  /*4e40*/  MUFU.EX2 R177, R177 ;  /* 0x000000b100b17308 */ /* 0x000e220000000800 */
[----:B------:R-:W-:-:S07]  /*4e50*/  @!P1 PRMT R3, RZ, 0x654, R3 ;  /* 0x00000654ff039816 */ /* 0x000fce0000000003 */
[----:B------:R-:W-:Y:S08]  /*4e60*/  MUFU.EX2 R176, R176 ;  /* 0x000000b000b07308 */ /* 0x000ff00000000800 */
[----:B------:R-:W2:Y:S01]  /*4e70*/  MUFU.EX2 R179, R179 ;  /* 0x000000b300b37308 */ /* 0x000ea20000000800 */
[----:B0-----:R-:W-:Y:S01]  /*4e80*/  F2FP.F16.F32.PACK_AB R157, R177, R174 ;  /* 0x000000aeb19d723e */ /* 0x001fe200000000ff */
[----:B------:R-:W-:-:S06]  /*4e90*/  FADD.FTZ R177, R174, R177 ;  /* 0x000000b1aeb17221 */ /* 0x000fcc0000010000 */
[----:B------:R-:W-:Y:S08]  /*4ea0*/  MUFU.EX2 R178, R178 ;  /* 0x000000b200b27308 */ /* 0x000ff00000000800 */
[----:B------:R-:W0:Y:S01]  /*4eb0*/  MUFU.EX2 R181, R181 ;  /* 0x000000b500b57308 */ /* 0x000e220000000800 */
[----:B--2---:R-:W-:Y:S01]  /*4ec0*/  F2FP.F16.F32.PACK_AB R159, R179, R176 ;  /* 0x000000b0b39f723e */ /* 0x004fe200000000ff */
[----:B------:R-:W-:Y:S01]  /*4ed0*/  BAR.SYNC.DEFER_BLOCKING 0xf, 0x100 ;  /* 0x03c4000000007b1d */ /* 0x000fe20000010000 */
[----:B------:R-:W-:-:S04]  /*4ee0*/  FADD.FTZ R176, R176, R177 ;  /* 0x000000b1b0b07221 */ /* 0x000fc80000010000 */
[----:B------:R-:W-:Y:S01]  /*4ef0*/  FADD.FTZ R179, R179, R176 ;  /* 0x000000b0b3b37221 */ /* 0x000fe20000010000 */
[----:B------:R-:W-:Y:S08]  /*4f00*/  MUFU.EX2 R180, R180 ;  /* 0x000000b400b47308 */ /* 0x000ff00000000800 */
[----:B------:R-:W2:Y:S01]  /*4f10*/  MUFU.EX2 R183, R183 ;  /* 0x000000b700b77308 */ /* 0x000ea20000000800 */
[----:B0-----:R-:W-:Y:S01]  /*4f20*/  F2FP.F16.F32.PACK_AB R161, R181, R178 ;  /* 0x000000b2b5a1723e */ /* 0x001fe200000000ff */
[----:B------:R-:W-:-:S04]  /*4f30*/  FADD.FTZ R178, R178, R179 ;  /* 0x000000b3b2b27221 */ /* 0x000fc80000010000 */
[----:B------:R-:W-:Y:S02]  /*4f40*/  FADD.FTZ R181, R181, R178 ;  /* 0x000000b2b5b57221 */ /* 0x000fe40000010000 */
[----:B------:R-:W0:Y:S01]  /*4f50*/  MUFU.EX2 R21, R21 ;  /* 0x0000001500157308 */ /* 0x000e220000000800 */
[----:B------:R3:W-:Y:S07]  /*4f60*/  STSM.16.M88.4 [R23+0x36400], R156 ;  /* 0x0364009c17007844 */ /* 0x0007ee0000000200 */
[----:B------:R-:W-:Y:S01]  /*4f70*/  MUFU.EX2 R20, R20 ;  /* 0x0000001400147308 */ /* 0x000fe20000000800 */
[----:B--2---:R-:W-:Y:S01]  /*4f80*/  F2FP.F16.F32.PACK_AB R163, R183, R180 ;  /* 0x000000b4b7a3723e */ /* 0x004fe200000000ff */
[----:B------:R-:W-:-:S04]  /*4f90*/  FADD.FTZ R180, R180, R181 ;  /* 0x000000b5b4b47221 */ /* 0x000fc80000010000 */
[----:B------:R3:W-:Y:S01]  /*4fa0*/  STSM.16.M88.4 [R22], R160 ;  /* 0x000000a016007844 */ /* 0x0007e20000000200 */
[----:B------:R-:W-:Y:S01]  /*4fb0*/  FADD.FTZ R183, R183, R180 ;  /* 0x000000b4b7b77221 */ /* 0x000fe20000010000 */
[----:B------:R-:W2:Y:S01]  /*4fc0*/  MUFU.EX2 R155, R155 ;  /* 0x0000009b009b7308 */ /* 0x000ea20000000800 */
[----:B0-----:R-:W-:Y:S01]  /*4fd0*/  F2FP.F16.F32.PACK_AB R164, R21, R14 ;  /* 0x0000000e15a4723e */ /* 0x001fe200000000ff */
[----:B------:R-:W-:-:S04]  /*4fe0*/  FADD.FTZ R14, R14, R15 ;  /* 0x0000000f0e0e7221 */ /* 0x000fc80000010000 */
[----:B------:R-:W-:Y:S02]  /*4ff0*/  FADD.FTZ R21, R21, R14 ;  /* 0x0000000e15157221 */ /* 0x000fe40000010000 */
[----:B------:R-:W-:Y:S08]  /*5000*/  MUFU.EX2 R182, R182 ;  /* 0x000000b600b67308 */ /* 0x000ff00000000800 */
[----:B------:R-:W0:Y:S01]  /*5010*/  MUFU.EX2 R191, R191 ;  /* 0x000000bf00bf7308 */ /* 0x000e220000000800 */
[----:B--2---:R-:W-:Y:S01]  /*5020*/  F2FP.F16.F32.PACK_AB R166, R155, R20 ;  /* 0x000000149ba6723e */ /* 0x004fe200000000ff */
[----:B------:R-:W-:-:S04]  /*5030*/  FADD.FTZ R20, R20, R21 ;  /* 0x0000001514147221 */ /* 0x000fc80000010000 */
[----:B------:R-:W-:Y:S02]  /*5040*/  FADD.FTZ R155, R155, R20 ;  /* 0x000000149b9b7221 */ /* 0x000fe40000010000 */
[----:B------:R-:W-:Y:S08]  /*5050*/  MUFU.EX2 R192, R192 ;  /* 0x000000c000c07308 */ /* 0x000ff00000000800 */
        /* <DEDUP_REMOVED lines=8> */
[----:B------:R3:W-:Y:S01]  /*50e0*/  STSM.16.M88.4 [R185], R164 ;  /* 0x000000a4b9007844 */ /* 0x0007e20000000200 */
[----:B------:R-:W-:Y:S01]  /*50f0*/  FADD.FTZ R193, R193, R192 ;  /* 0x000000c0c1c17221 */ /* 0x000fe20000010000 */
        /* <DEDUP_REMOVED lines=8> */
[----:B------:R-:W-:-:S06]  /*5180*/  FADD.FTZ R172, R172, R173 ;  /* 0x000000adacac7221 */ /* 0x000fcc0000010000 */
[----:B------:R-:W2:Y:S08]  /*5190*/  MUFU.EX2 R196, R196 ;  /* 0x000000c400c47308 */ /* 0x000eb00000000800 */
[----:B------:R-:W4:Y:S01]  /*51a0*/  MUFU.EX2 R197, R197 ;  /* 0x000000c500c57308 */ /* 0x000f220000000800 */
[----:B0-----:R-:W-:Y:S01]  /*51b0*/  F2FP.F16.F32.PACK_AB R169, R195, R194 ;  /* 0x000000c2c3a9723e */ /* 0x001fe200000000ff */
[----:B------:R-:W-:-:S04]  /*51c0*/  FADD.FTZ R194, R194, R193 ;  /* 0x000000c1c2c27221 */ /* 0x000fc80000010000 */
[----:B------:R-:W-:-:S04]  /*51d0*/  FADD.FTZ R195, R195, R194 ;  /* 0x000000c2c3c37221 */ /* 0x000fc80000010000 */
[----:B--2---:R-:W-:Y:S01]  /*51e0*/  FADD.FTZ R6, R196, R195 ;  /* 0x000000c3c4067221 */ /* 0x004fe20000010000 */
[----:B----4-:R-:W-:-:S03]  /*51f0*/  F2FP.F16.F32.PACK_AB R171, R197, R196 ;  /* 0x000000c4c5ab723e */ /* 0x010fc600000000ff */
[----:B------:R-:W-:Y:S02]  /*5200*/  FADD.FTZ R6, R197, R6 ;  /* 0x00000006c5067221 */ /* 0x000fe40000010000 */
[----:B------:R3:W-:Y:S01]  /*5210*/  STSM.16.M88.4 [R184], R168 ;  /* 0x000000a8b8007844 */ /* 0x0007e20000000200 */
[----:B-1----:R-:W-:-:S06]  /*5220*/  WARPGROUP.ARRIVE ;  /* 0x00000000000079c5 */ /* 0x002fcc0000000000 */
[----:B------:R-:W-:Y:S01]  /*5230*/  HGMMA.64x256x16.F32 R24, R156, gdesc[UR8].tnspB, RZ, !UPT, gsb0 ;  /* 0x43e000089c187df0 */ /* 0x000fe2000c0008ff */
[----:B------:R-:W-:Y:S02]  /*5240*/  UMOV UR11, 0x40000040 ;  /* 0x40000040000b7882 */ /* 0x000fe40000000000 */
[----:B------:R-:W-:Y:S02]  /*5250*/  WARPGROUP.DEPBAR.LE gsb0, 0x0 ;  /* 0x00008000000079c5 */ /* 0x000fe40000010000 */
[----:B------:R-:W-:-:S15]  /*5260*/  WARPGROUP.ARRIVE ;  /* 0x00000000000079c5 */ /* 0x000fde0000000000 */
[----:B------:R-:W-:-:S08]  /*5270*/  NOP ;  /* 0x0000000000007918 */ /* 0x000fd00000000000 */
[----:B------:R-:W-:Y:S01]  /*5280*/  HGMMA.64x256x16.F32 R24, R160, gdesc[UR12].tnspB, R24, gsb0 ;  /* 0x43e0000ca0187df0 */ /* 0x000fe20008000818 */
[----:B------:R-:W-:Y:S01]  /*5290*/  UIADD3 UR14, UR10, 0x100, URZ ;  /* 0x000001000a0e7890 */ /* 0x000fe2000fffe03f */
[----:B------:R-:W-:Y:S01]  /*52a0*/  UMOV UR15, 0x40000040 ;  /* 0x40000040000f7882 */ /* 0x000fe20000000000 */
[----:B------:R-:W-:Y:S01]  /*52b0*/  UIADD3 UR10, UR10, 0x180, URZ ;  /* 0x000001800a0a7890 */ /* 0x000fe2000fffe03f */
[----:B------:R-:W-:Y:S02]  /*52c0*/  WARPGROUP.DEPBAR.LE gsb0, 0x0 ;  /* 0x00008000000079c5 */ /* 0x000fe40000010000 */
[----:B------:R-:W-:-:S15]  /*52d0*/  WARPGROUP.ARRIVE ;  /* 0x00000000000079c5 */ /* 0x000fde0000000000 */
[----:B------:R-:W-:-:S07]  /*52e0*/  NOP ;  /* 0x0000000000007918 */ /* 0x000fce0000000000 */
[----:B------:R-:W-:Y:S03]  /*52f0*/  HGMMA.64x256x16.F32 R24, R164, gdesc[UR12].tnspB, R24, gsb0 ;  /* 0x43e0000ca4187df0 */ /* 0x000fe60008000818 */
        /* <DEDUP_REMOVED lines=10> */
[----:B0-----:R-:W0:Y:S02]  /*53a0*/  FENCE.VIEW.ASYNC.S ;  /* 0x00000000000073c6 */ /* 0x001e240000000000 */
[----:B0-----:R-:W-:Y:S01]  /*53b0*/  NOP ;  /* 0x0000000000007918 */ /* 0x001fe20000000000 */
[----:B------:R-:W-:Y:S06]  /*53c0*/  BAR.ARV 0xe, 0x100 ;  /* 0x0384000000007b1d */ /* 0x000fec0000002000 */
[----:B------:R0:W-:Y:S02]  /*53d0*/  @!P1 SYNCS.ARRIVE.TRANS64.RED.A1T0 RZ, [R3+URZ], RZ ;  /* 0x000000ff03ff99a7 */ /* 0x0001e4000810043f */
[----:B0-----:R-:W-:Y:S01]  /*53e0*/  FADD.FTZ R3, R175, R172 ;  /* 0x000000acaf037221 */ /* 0x001fe20000010000 */
[----:B---3--:R-:W-:Y:S06]  /*53f0*/  @!P2 BRA `(.L_x_211) ;  /* 0x0000002c007ca947 */ /* 0x008fec0003800000 */
[----:B------:R-:W-:Y:S01]  /*5400*/  VIADD R8, R153, 0xfffffffe ;  /* 0xfffffffe99087836 */ /* 0x000fe20000000000 */
[----:B------:R-:W-:Y:S01]  /*5410*/  UMOV UR24, UR36 ;  /* 0x0000002400187c82 */ /* 0x000fe20008000000 */
[----:B------:R-:W-:Y:S02]  /*5420*/  IMAD.MOV.U32 R10, RZ, RZ, R5 ;  /* 0x000000ffff0a7224 */ /* 0x000fe400078e0005 */
[----:B------:R-:W-:-:S07]  /*5430*/  IMAD.MOV.U32 R11, RZ, RZ, R4 ;  /* 0x000000ffff0b7224 */ /* 0x000fce00078e0004 */
.L_x_220:
[----:B------:R-:W-:Y:S01]  /*5440*/  UIADD3 UR36, UR24, 0x1, URZ ;  /* 0x0000000118247890 */ /* 0x000fe2000fffe03f */
[C---:B------:R-:W-:Y:S01]  /*5450*/  ISETP.GT.AND P2, PT, R8.reuse, RZ, PT ;  /* 0x000000ff0800720c */ /* 0x040fe20003f44270 */
[----:B------:R-:W-:Y:S02]  /*5460*/  VIADD R8, R8, 0xffffffff ;  /* 0xffffffff08087836 */ /* 0x000fe40000000000 */
[----:B------:R-:W-:-:S04]  /*5470*/  UISETP.NE.AND UP0, UPT, UR36, 0x2, UPT ;  /* 0x000000022400788c */ /* 0x000fc8000bf05270 */
[----:B------:R-:W-:Y:S02]  /*5480*/  USEL UR5, URZ, 0x1, UP0 ;  /* 0x000000013f057887 */ /* 0x000fe40008000000 */
[----:B------:R-:W-:-:S04]  /*5490*/  USEL UR36, UR36, URZ, UP0 ;  /* 0x0000003f24247287 */ /* 0x000fc80008000000 */
[----:B------:R-:W-:Y:S01]  /*54a0*/  LOP3.LUT R2, R2, UR5, RZ, 0x3c, !PT ;  /* 0x0000000502027c12 */ /* 0x000fe2000f8e3cff */
[----:B0-----:R-:W-:Y:S07]  /*54b0*/  @P0 BRA `(.L_x_212) ;  /* 0x0000000000040947 */ /* 0x001fee0003800000 */
[----:B------:R-:W-:Y:S01]  /*54c0*/  BPT.TRAP 0x1 ;  /* 0x000000040000795c */ /* 0x000fe20000300000 */
.L_x_212:
[----:B------:R-:W-:Y:S01]  /*54d0*/  ULEA UR5, UR36, UR37, 0x3 ;  /* 0x0000002524057291 */ /* 0x000fe2000f8e183f */
[----:B------:R-:W-:-:S08]  /*54e0*/  SHF.L.U32 R4, R2, 0x1f, RZ ;  /* 0x0000001f02047819 */ /* 0x000fd000000006ff */
[----:B------:R0:W1:Y:S01]  /*54f0*/  SYNCS.PHASECHK.TRANS64.TRYWAIT P3, [UR5+0x38830], R4 ;  /* 0x03883004ff0075a7 */ /* 0x0000620008060145 */
[----:B------:R-:W-:Y:S05]  /*5500*/  @P0 BRA `(.L_x_213) ;  /* 0x0000000000040947 */ /* 0x000fea0003800000 */
[----:B------:R-:W-:Y:S01]  /*5510*/  BPT.TRAP 0x1 ;  /* 0x000000040000795c */ /* 0x000fe20000300000 */
.L_x_213:
[----:B-1----:R-:W-:Y:S05]  /*5520*/  @P3 BRA `(.L_x_214) ;  /* 0x0000000000083947 */ /* 0x002fea0003800000 */
[----:B------:R-:W1:Y:S02]  /*5530*/  SYNCS.PHASECHK.TRANS64.TRYWAIT P3, [UR5+0x38830], R4 ;  /* 0x03883004ff0075a7 */ /* 0x000e640008060145 */
[----:B-1----:R-:W-:Y:S05]  /*5540*/  @!P3 BRA `(.L_x_215) ;  /* 0x000000b4001cb947 */ /* 0x002fea0003800000 */
.L_x_214:
        /* <DEDUP_REMOVED lines=26> */
[----:B------:R-:W-:Y:S05]  /*56f0*/  @P0 BRA `(.L_x_216) ;  /* 0x0000000000040947 */ /* 0x000fea0003800000 */
[----:B------:R-:W-:Y:S01]  /*5700*/  BPT.TRAP 0x1 ;  /* 0x000000040000795c */ /* 0x000fe20000300000 */
.L_x_216:
[----:B------:R2:W3:Y:S01]  /*5710*/  SYNCS.PHASECHK.TRANS64.TRYWAIT P3, [UR5+0x38850], R4 ;  /* 0x03885004ff0075a7 */ /* 0x0004e20008060145 */
[----:B------:R-:W-:Y:S05]  /*5720*/  @P0 BRA `(.L_x_217) ;  /* 0x0000000000040947 */ /* 0x000fea0003800000 */
[----:B------:R-:W-:Y:S01]  /*5730*/  BPT.TRAP 0x1 ;  /* 0x000000040000795c */ /* 0x000fe20000300000 */
.L_x_217:
[----:B---3--:R-:W-:Y:S05]  /*5740*/  @P3 BRA `(.L_x_218) ;  /* 0x0000000000083947 */ /* 0x008fea0003800000 */
[----:B------:R-:W3:Y:S02]  /*5750*/  SYNCS.PHASECHK.TRANS64.TRYWAIT P3, [UR5+0x38850], R4 ;  /* 0x03885004ff0075a7 */ /* 0x000ee40008060145 */
[----:B---3--:R-:W-:Y:S05]  /*5760*/  @!P3 BRA `(.L_x_219) ;  /* 0x000000b000acb947 */ /* 0x008fea0003800000 */
.L_x_218:
[----:B------:R-:W-:Y:S01]  /*5770*/  UIADD3 UR10, UR37, 0x26400, URZ ;  /* 0x00026400250a7890 */ /* 0x000fe2000fffe03f */
[----:B------:R-:W-:Y:S01]  /*5780*/  WARPGROUP.ARRIVE ;  /* 0x00000000000079c5 */ /* 0x000fe20000000000 */
[----:B------:R-:W-:-:S05]  /*5790*/  UIADD3 UR14, UR6, 0x6, URZ ;  /* 0x00000006060e7890 */ /* 0x000fca000fffe03f */
[----:B-1----:R-:W1:Y:S01]  /*57a0*/  S2R R5, SR_TID.X ;  /* 0x0000000000057919 */ /* 0x002e620000002100 */
[----:B------:R-:W-:Y:S01]  /*57b0*/  USHF.R.U32.HI UR10, URZ, 0x4, UR10 ;  /* 0x000000043f0a7899 */ /* 0x000fe2000801160a */
[----:B------:R-:W-:Y:S01]  /*57c0*/  IMAD.U32 R197, RZ, RZ, UR5 ;  /* 0x00000005ffc57e24 */ /* 0x000fe2000f8e00ff */
[----:B------:R-:W-:Y:S02]  /*57d0*/  UIADD3 UR11, UR6, 0x200, URZ ;  /* 0x00000200060b7890 */ /* 0x000fe4000fffe03f */
[----:B------:R-:W-:Y:S02]  /*57e0*/  ULOP3.LUT UR15, UR10, 0x3fff, URZ, 0xc0, !UPT ;  /* 0x00003fff0a0f7892 */ /* 0x000fe4000f8ec03f */
[----:B------:R-:W-:Y:S02]  /*57f0*/  ULEA UR10, UR36, UR4, 0xc ;  /* 0x00000004240a7291 */ /* 0x000fe4000f8e603f */
[----:B------:R-:W-:Y:S01]  /*5800*/  ULOP3.LUT UR6, UR15, 0x10000, URZ, 0xfc, !UPT ;  /* 0x000100000f067892 */ /* 0x000fe2000f8efc3f */
[----:B------:R-:W-:Y:S01]  /*5810*/  UMOV UR23, 0x40000040 ;  /* 0x4000004000177882 */ /* 0x000fe20000000000 */
[----:B------:R-:W-:Y:S01]  /*5820*/  UMOV UR21, 0x40000040 ;  /* 0x4000004000157882 */ /* 0x000fe20000000000 */
[----:B------:R-:W-:-:S02]  /*5830*/  UIADD3 UR18, UR10, 0x800, URZ ;  /* 0x000008000a127890 */ /* 0x000fc4000fffe03f */
[----:B------:R-:W-:Y:S02]  /*5840*/  UMOV UR22, UR10 ;  /* 0x0000000a00167c82 */ /* 0x000fe40008000000 */
[----:B------:R-:W-:Y:S01]  /*5850*/  UMOV UR20, UR6 ;  /* 0x0000000600147c82 */ /* 0x000fe20008000000 */
[----:B------:R-:W-:Y:S01]  /*5860*/  UIADD3 UR19, UR6, 0x800, URZ ;  /* 0x0000080006137890 */ /* 0x000fe2000fffe03f */
[----:B------:R-:W-:Y:S01]  /*5870*/  HGMMA.64x64x16.F32 R152, gdesc[UR20], R152, gsb0 ;  /* 0x00e00000149879f0 */ /* 0x000fe20008000898 */
[----:B------:R-:W-:Y:S02]  /*5880*/  UIADD3 UR22, UR10, 0x2, URZ ;  /* 0x000000020a167890 */ /* 0x000fe4000fffe03f */
[----:B------:R-:W-:Y:S01]  /*5890*/  UIADD3 UR20, UR6, 0x2, URZ ;  /* 0x0000000206147890 */ /* 0x000fe2000fffe03f */
[----:B------:R-:W-:Y:S01]  /*58a0*/  UMOV UR23, 0x40000040 ;  /* 0x4000004000177882 */ /* 0x000fe20000000000 */
[----:B------:R-:W-:Y:S01]  /*58b0*/  UMOV UR21, 0x40000040 ;  /* 0x4000004000157882 */ /* 0x000fe20000000000 */
[----:B-1----:R-:W-:-:S05]  /*58c0*/  SHF.R.U32.HI R5, RZ, 0x7, R5 ;  /* 0x00000007ff057819 */ /* 0x002fca0000011605 */
[----:B0-2---:R-:W0:Y:S01]  /*58d0*/  SHFL.IDX PT, R4, R5, RZ, 0x1f ;  /* 0x00001fff05047589 */ /* 0x005e2200000e0000 */
        /* <DEDUP_REMOVED lines=10> */
[----:B------:R-:W-:Y:S01]  /*5980*/  UIADD3 UR22, UR10, 0x6, URZ ;  /* 0x000000060a167890 */ /* 0x000fe2000fffe03f */
[----:B------:R-:W-:Y:S01]  /*5990*/  UMOV UR20, UR14 ;  /* 0x0000000e00147c82 */ /* 0x000fe20008000000 */
        /* <DEDUP_REMOVED lines=9> */
[----:B0-----:R-:W-:-:S13]  /*5a30*/  R2UR UR11, R4 ;  /* 0x00000000040b72ca */ /* 0x001fda00000e0000 */
        /* <DEDUP_REMOVED lines=226> */
[----:B------:R-:W-:Y:S01]  /*6860*/  UMOV UR11, 0x40000040 ;  /* 0x40000040000b7882 */ /* 0x000fe20000000000 */
        /* <DEDUP_REMOVED lines=18> */
[----:B------:R-:W1:Y:S01]  /*6990*/  MUFU.TANH R194, R194 ;  /* 0x000000c200c27308 */ /* 0x000e620000002400 */
[----:B------:R-:W-:Y:S01]  /*69a0*/  FMUL.FTZ R153, R180, UR10 ;  /* 0x0000000ab4997c20 */ /* 0x000fe20008410000 */
[----:B------:R-:W-:Y:S01]  /*69b0*/  FMUL.FTZ R228, R181, UR10 ;  /* 0x0000000ab5e47c20 */ /* 0x000fe20008410000 */
[----:B------:R-:W-:Y:S01]  /*69c0*/  FMUL.FTZ R9, R154, UR10 ;  /* 0x0000000a9a097c20 */ /* 0x000fe20008410000 */
[----:B------:R-:W-:Y:S01]  /*69d0*/  FMUL.FTZ R12, R155, UR10 ;  /* 0x0000000a9b0c7c20 */ /* 0x000fe20008410000 */
[----:B------:R-:W-:Y:S01]  /*69e0*/  FMUL.FTZ R14, R158, UR10 ;  /* 0x0000000a9e0e7c20 */ /* 0x000fe20008410000 */
[----:B------:R-:W-:Y:S01]  /*69f0*/  FMUL.FTZ R20, R159, UR10 ;  /* 0x0000000a9f147c20 */ /* 0x000fe20008410000 */
[----:B------:R-:W-:Y:S01]  /*6a00*/  FMUL.FTZ R158, R162, UR10 ;  /* 0x0000000aa29e7c20 */ /* 0x000fe20008410000 */
[----:B------:R-:W2:Y:S01]  /*6a10*/  MUFU.TANH R156, R156 ;  /* 0x0000009c009c7308 */ /* 0x000ea20000002400 */
[----:B0-----:R-:W-:Y:S01]  /*6a20*/  FMNMX.FTZ R5, R192, R11, !PT ;  /* 0x0000000bc0057209 */ /* 0x001fe20007810000 */
[----:B------:R-:W-:Y:S01]  /*6a30*/  FMUL.FTZ R160, R163, UR10 ;  /* 0x0000000aa3a07c20 */ /* 0x000fe20008410000 */
[----:B------:R-:W-:Y:S01]  /*6a40*/  FMUL.FTZ R162, R166, UR10 ;  /* 0x0000000aa6a27c20 */ /* 0x000fe20008410000 */
[----:B------:R-:W-:Y:S01]  /*6a50*/  FMUL.FTZ R166, R167, UR10 ;  /* 0x0000000aa7a67c20 */ /* 0x000fe20008410000 */
[----:B------:R-:W-:Y:S01]  /*6a60*/  FMUL.FTZ R208, R170, UR10 ;  /* 0x0000000aaad07c20 */ /* 0x000fe20008410000 */
[----:B------:R-:W-:Y:S01]  /*6a70*/  FMUL.FTZ R230, R171, UR10 ;  /* 0x0000000aabe67c20 */ /* 0x000fe20008410000 */
[----:B------:R-:W-:Y:S01]  /*6a80*/  FMUL.FTZ R236, R174, UR10 ;  /* 0x0000000aaeec7c20 */ /* 0x000fe20008410000 */
[----:B------:R-:W0:Y:S01]  /*6a90*/  MUFU.TANH R196, R196 ;  /* 0x000000c400c47308 */ /* 0x000e220000002400 */
[----:B-1----:R-:W-:Y:S01]  /*6aa0*/  FMNMX.FTZ R5, R194, R5, !PT ;  /* 0x00000005c2057209 */ /* 0x002fe20007810000 */
[----:B------:R-:W-:Y:S01]  /*6ab0*/  FMUL.FTZ R155, R175, UR10 ;  /* 0x0000000aaf9b7c20 */ /* 0x000fe20008410000 */
[----:B------:R-:W-:Y:S01]  /*6ac0*/  FMUL.FTZ R157, R178, UR10 ;  /* 0x0000000ab29d7c20 */ /* 0x000fe20008410000 */
[----:B------:R-:W-:Y:S01]  /*6ad0*/  FMUL.FTZ R159, R179, UR10 ;  /* 0x0000000ab39f7c20 */ /* 0x000fe20008410000 */
[----:B------:R-:W-:Y:S01]  /*6ae0*/  FMUL.FTZ R152, R182, UR10 ;  /* 0x0000000ab6987c20 */ /* 0x000fe20008410000 */
[----:B------:R-:W-:-:S02]  /*6af0*/  FMUL.FTZ R154, R183, UR10 ;  /* 0x0000000ab79a7c20 */ /* 0x000fc40008410000 */
[----:B------:R-:W1:Y:S01]  /*6b00*/  MUFU.TANH R198, R198 ;  /* 0x000000c600c67308 */ /* 0x000e620000002400 */
[----:B--2---:R-:W-:-:S07]  /*6b10*/  FMNMX.FTZ R5, R156, R5, !PT ;  /* 0x000000059c057209 */ /* 0x004fce0007810000 */
[----:B------:R-:W2:Y:S01]  /*6b20*/  MUFU.TANH R202, R202 ;  /* 0x000000ca00ca7308 */ /* 0x000ea20000002400 */
[----:B0-----:R-:W-:-:S07]  /*6b30*/  FMNMX.FTZ R5, R196, R5, !PT ;  /* 0x00000005c4057209 */ /* 0x001fce0007810000 */
[----:B------:R-:W0:Y:S01]  /*6b40*/  MUFU.TANH R164, R164 ;  /* 0x000000a400a47308 */ /* 0x000e220000002400 */
[----:B-1----:R-:W-:Y:S01]  /*6b50*/  FMNMX.FTZ R7, R198, R5, !PT ;  /* 0x00000005c6077209 */ /* 0x002fe20007810000 */
[----:B------:R-:W-:Y:S01]  /*6b60*/  FMUL.FTZ R5, R177, UR10 ;  /* 0x0000000ab1057c20 */ /* 0x000fe20008410000 */
[----:B------:R-:W-:-:S04]  /*6b70*/  ULEA UR10, UR36, UR7, 0xc ;  /* 0x00000007240a7291 */ /* 0x000fc8000f8e603f */
[----:B------:R-:W-:Y:S01]  /*6b80*/  UIADD3 UR14, UR10, 0x80, URZ ;  /* 0x000000800a0e7890 */ /* 0x000fe2000fffe03f */
[----:B------:R-:W1:Y:S01]  /*6b90*/  MUFU.TANH R204, R204 ;  /* 0x000000cc00cc7308 */ /* 0x000e620000002400 */
[----:B--2---:R-:W-:-:S07]  /*6ba0*/  FMNMX.FTZ R7, R202, R7, !PT ;  /* 0x00000007ca077209 */ /* 0x004fce0007810000 */
[----:B------:R-:W2:Y:S01]  /*6bb0*/  MUFU.TANH R206, R206 ;  /* 0x000000ce00ce7308 */ /* 0x000ea20000002400 */
[----:B0-----:R-:W-:-:S07]  /*6bc0*/  FMNMX.FTZ R7, R164, R7, !PT ;  /* 0x00000007a4077209 */ /* 0x001fce0007810000 */
[----:B------:R-:W0:Y:S01]  /*6bd0*/  MUFU.TANH R210, R210 ;  /* 0x000000d200d27308 */ /* 0x000e220000002400 */
[----:B-1----:R-:W-:-:S07]  /*6be0*/  FMNMX.FTZ R7, R204, R7, !PT ;  /* 0x00000007cc077209 */ /* 0x002fce0007810000 */
        /* <DEDUP_REMOVED lines=15> */
[----:B0-----:R-:W-:-:S05]  /*6ce0*/  FMNMX.FTZ R7, R228, R7, !PT ;  /* 0x00000007e4077209 */ /* 0x001fca0007810000 */
[----:B------:R-:W0:Y:S02]  /*6cf0*/  SHFL.BFLY PT, R4, R7, 0x2, 0x1f ;  /* 0x0c401f0007047f89 */ /* 0x000e2400000e0000 */
[----:B------:R-:W3:Y:S01]  /*6d00*/  MUFU.TANH R14, R14 ;  /* 0x0000000e000e7308 */ /* 0x000ee20000002400 */
[----:B-1----:R-:W-:-:S07]  /*6d10*/  FMNMX.FTZ R13, R9, R10, !PT ;  /* 0x0000000a090d7209 */ /* 0x002fce0007810000 */
[----:B------:R-:W1:Y:S01]  /*6d20*/  MUFU.TANH R20, R20 ;  /* 0x0000001400147308 */ /* 0x000e620000002400 */
[----:B--2---:R-:W-:-:S07]  /*6d30*/  FMNMX.FTZ R13, R12, R13, !PT ;  /* 0x0000000d0c0d7209 */ /* 0x004fce0007810000 */
[----:B------:R-:W2:Y:S01]  /*6d40*/  MUFU.TANH R158, R158 ;  /* 0x0000009e009e7308 */ /* 0x000ea20000002400 */
[----:B---3--:R-:W-:Y:S02]  /*6d50*/  FMNMX.FTZ R13, R14, R13, !PT ;  /* 0x0000000d0e0d7209 */ /* 0x008fe40007810000 */
[----:B0-----:R-:W-:-:S05]  /*6d60*/  FMNMX.FTZ R4, R7, R4, !PT ;  /* 0x0000000407047209 */ /* 0x001fca0007810000 */
[----:B------:R-:W0:Y:S01]  /*6d70*/  MUFU.TANH R160, R160 ;  /* 0x000000a000a07308 */ /* 0x000e220000002400 */
[----:B-1----:R-:W-:Y:S01]  /*6d80*/  FMNMX.FTZ R13, R20, R13, !PT ;  /* 0x0000000d140d7209 */ /* 0x002fe20007810000 */
[----:B------:R-:W1:Y:S01]  /*6d90*/  LDC R7, c[0x0][0xa80] ;  /* 0x0002a000ff077b82 */ /* 0x000e620000000800 */
[----:B------:R-:W3:Y:S05]  /*6da0*/  SHFL.BFLY PT, R15, R4, 0x1, 0x1f ;  /* 0x0c201f00040f7f89 */ /* 0x000eea00000e0000 */
[----:B------:R-:W4:Y:S01]  /*6db0*/  MUFU.TANH R162, R162 ;  /* 0x000000a200a27308 */ /* 0x000f220000002400 */
[----:B--2---:R-:W-:-:S07]  /*6dc0*/  FMNMX.FTZ R13, R158, R13, !PT ;  /* 0x0000000d9e0d7209 */ /* 0x004fce0007810000 */
[----:B------:R-:W2:Y:S01]  /*6dd0*/  MUFU.TANH R166, R166 ;  /* 0x000000a600a67308 */ /* 0x000ea20000002400 */
[----:B0-----:R-:W-:-:S07]  /*6de0*/  FMNMX.FTZ R13, R160, R13, !PT ;  /* 0x0000000da00d7209 */ /* 0x001fce0007810000 */
[----:B------:R-:W0:Y:S01]  /*6df0*/  MUFU.TANH R208, R208 ;  /* 0x000000d000d07308 */ /* 0x000e220000002400 */
[----:B----4-:R-:W-:Y:S02]  /*6e00*/  FMNMX.FTZ R13, R162, R13, !PT ;  /* 0x0000000da20d7209 */ /* 0x010fe40007810000 */
[----:B---3--:R-:W-:-:S05]  /*6e10*/  FMNMX.FTZ R4, R4, R15, !PT ;  /* 0x0000000f04047209 */ /* 0x008fca0007810000 */
[----:B------:R-:W3:Y:S01]  /*6e20*/  MUFU.TANH R230, R230 ;  /* 0x000000e600e67308 */ /* 0x000ee20000002400 */
[----:B--2---:R-:W-:Y:S01]  /*6e30*/  FMNMX.FTZ R13, R166, R13, !PT ;  /* 0x0000000da60d7209 */ /* 0x004fe20007810000 */
[C---:B-1----:R-:W-:Y:S01]  /*6e40*/  FMUL.FTZ R161, R4.reuse, R7 ;  /* 0x0000000704a17220 */ /* 0x042fe20000410000 */
[----:B------:R-:W-:-:S03]  /*6e50*/  FADD.FTZ R168, -R4, R11 ;  /* 0x0000000b04a87221 */ /* 0x000fc60000010100 */
[-CC-:B------:R-:W-:Y:S01]  /*6e60*/  FFMA.FTZ R182, R5, R7.reuse, -R161.reuse ;  /* 0x0000000705b67223 */ /* 0x180fe200000108a1 */
[--C-:B------:R-:W-:Y:S01]  /*6e70*/  FFMA.FTZ R175, R153, R7, -R161.reuse ;  /* 0x0000000799af7223 */ /* 0x100fe200000108a1 */
[----:B------:R-:W1:Y:S01]  /*6e80*/  MUFU.TANH R236, R236 ;  /* 0x000000ec00ec7308 */ /* 0x000e620000002400 */
[----:B0-----:R-:W-:Y:S01]  /*6e90*/  FMNMX.FTZ R13, R208, R13, !PT ;  /* 0x0000000dd00d7209 */ /* 0x001fe20007810000 */
[-C--:B------:R-:W-:Y:S01]  /*6ea0*/  FMUL.FTZ R168, R168, R7.reuse ;  /* 0x00000007a8a87220 */ /* 0x080fe20000410000 */
[-CC-:B------:R-:W-:Y:S01]  /*6eb0*/  FFMA.FTZ R11, R192, R7.reuse, -R161.reuse ;  /* 0x00000007c00b7223 */ /* 0x180fe200000108a1 */
[-CC-:B------:R-:W-:Y:S01]  /*6ec0*/  FFMA.FTZ R194, R194, R7.reuse, -R161.reuse ;  /* 0x00000007c2c27223 */ /* 0x180fe200000108a1 */
[-CC-:B------:R-:W-:Y:S01]  /*6ed0*/  FFMA.FTZ R174, R202, R7.reuse, -R161.reuse ;  /* 0x00000007caae7223 */ /* 0x180fe200000108a1 */
[-CC-:B------:R-:W-:Y:S01]  /*6ee0*/  FFMA.FTZ R21, R164, R7.reuse, -R161.reuse ;  /* 0x00000007a4157223 */ /* 0x180fe200000108a1 */
[--C-:B------:R-:W-:Y:S01]  /*6ef0*/  FFMA.FTZ R176, R204, R7, -R161.reuse ;  /* 0x00000007ccb07223 */ /* 0x100fe200000108a1 */
[----:B------:R-:W0:Y:S01]  /*6f00*/  MUFU.TANH R155, R155 ;  /* 0x0000009b009b7308 */ /* 0x000e220000002400 */
[----:B---3--:R-:W-:Y:S01]  /*6f10*/  FMNMX.FTZ R13, R230, R13, !PT ;  /* 0x0000000de60d7209 */ /* 0x008fe20007810000 */
[-CC-:B------:R-:W-:Y:S01]  /*6f20*/  FFMA.FTZ R169, R206, R7.reuse, -R161.reuse ;  /* 0x00000007cea97223 */ /* 0x180fe200000108a1 */
[-CC-:B------:R-:W-:Y:S01]  /*6f30*/  FFMA.FTZ R178, R210, R7.reuse, -R161.reuse ;  /* 0x00000007d2b27223 */ /* 0x180fe200000108a1 */
[-CC-:B------:R-:W-:Y:S01]  /*6f40*/  FFMA.FTZ R171, R226, R7.reuse, -R161.reuse ;  /* 0x00000007e2ab7223 */ /* 0x180fe200000108a1 */
[-CC-:B------:R-:W-:Y:S01]  /*6f50*/  FFMA.FTZ R180, R232, R7.reuse, -R161.reuse ;  /* 0x00000007e8b47223 */ /* 0x180fe200000108a1 */
[----:B------:R-:W-:-:S02]  /*6f60*/  FFMA.FTZ R173, R234, R7, -R161 ;  /* 0x00000007eaad7223 */ /* 0x000fc400000108a1 */
[----:B------:R-:W2:Y:S01]  /*6f70*/  MUFU.TANH R157, R157 ;  /* 0x0000009d009d7308 */ /* 0x000ea20000002400 */
[----:B-1----:R-:W-:Y:S01]  /*6f80*/  FMNMX.FTZ R170, R236, R13, !PT ;  /* 0x0000000decaa7209 */ /* 0x002fe20007810000 */
[----:B------:R-:W-:-:S06]  /*6f90*/  FFMA.FTZ R13, R156, R7, -R161 ;  /* 0x000000079c0d7223 */ /* 0x000fcc00000108a1 */
[----:B------:R-:W1:Y:S01]  /*6fa0*/  MUFU.TANH R159, R159 ;  /* 0x0000009f009f7308 */ /* 0x000e620000002400 */
[----:B0-----:R-:W-:-:S07]  /*6fb0*/  FMNMX.FTZ R172, R155, R170, !PT ;  /* 0x000000aa9bac7209 */ /* 0x001fce0007810000 */
[----:B------:R-:W0:Y:S01]  /*6fc0*/  MUFU.TANH R152, R152 ;  /* 0x0000009800987308 */ /* 0x000e220000002400 */
[----:B--2---:R-:W-:-:S07]  /*6fd0*/  FMNMX.FTZ R172, R157, R172, !PT ;  /* 0x000000ac9dac7209 */ /* 0x004fce0007810000 */
[----:B------:R-:W2:Y:S01]  /*6fe0*/  MUFU.TANH R154, R154 ;  /* 0x0000009a009a7308 */ /* 0x000ea20000002400 */
[----:B-1----:R-:W-:Y:S01]  /*6ff0*/  FMNMX.FTZ R15, R159, R172, !PT ;  /* 0x000000ac9f0f7209 */ /* 0x002fe20007810000 */
[----:B------:R-:W-:-:S06]  /*7000*/  FFMA.FTZ R172, R196, R7, -R161 ;  /* 0x00000007c4ac7223 */ /* 0x000fcc00000108a1 */
[----:B------:R-:W1:Y:S01]  /*7010*/  MUFU.EX2 R168, R168 ;  /* 0x000000a800a87308 */ /* 0x000e620000000800 */
[----:B0-----:R-:W-:-:S07]  /*7020*/  FMNMX.FTZ R15, R152, R15, !PT ;  /* 0x0000000f980f7209 */ /* 0x001fce0007810000 */
[----:B------:R0:W-:Y:S01]  /*7030*/  MUFU.EX2 R170, R194 ;  /* 0x000000c200aa7308 */ /* 0x0001e20000000800 */
[----:B--2---:R-:W-:Y:S01]  /*7040*/  FMNMX.FTZ R156, R154, R15, !PT ;  /* 0x0000000f9a9c7209 */ /* 0x004fe20007810000 */
[-CC-:B------:R-:W-:Y:S01]  /*7050*/  FFMA.FTZ R15, R198, R7.reuse, -R161.reuse ;  /* 0x00000007c60f7223 */ /* 0x180fe200000108a1 */
[----:B------:R-:W-:-:S03]  /*7060*/  FFMA.FTZ R161, R228, R7, -R161 ;  /* 0x00000007e4a17223 */ /* 0x000fc600000108a1 */
        /* <DEDUP_REMOVED lines=23> */
[----:B--2---:R-:W-:Y:S01]  /*71e0*/  FMNMX.FTZ R163, R156, R163, !PT ;  /* 0x000000a39ca37209 */ /* 0x004fe20007810000 */
[-C--:B------:R-:W-:Y:S01]  /*71f0*/  FMUL.FTZ R61, R61, R168.reuse ;  /* 0x000000a83d3d7220 */ /* 0x080fe20000410000 */
[----:B------:R-:W-:Y:S01]  /*7200*/  MUFU.EX2 R15, R15 ;  /* 0x0000000f000f7308 */ /* 0x000fe20000000800 */
[-C--:B------:R-:W-:Y:S01]  /*7210*/  FMUL.FTZ R64, R64, R168.reuse ;  /* 0x000000a840407220 */ /* 0x080fe20000410000 */
[-C--:B------:R-:W-:Y:S01]  /*7220*/  FMUL.FTZ R65, R65, R168.reuse ;  /* 0x000000a841417220 */ /* 0x080fe20000410000 */
[----:B------:R-:W1:Y:S01]  /*7230*/  SHFL.BFLY PT, R156, R163, 0x1, 0x1f ;  /* 0x0c201f00a39c7f89 */ /* 0x000e6200000e0000 */
        /* <DEDUP_REMOVED lines=22> */
[----:B------:R-:W-:Y:S01]  /*73a0*/  FMUL.FTZ R105, R105, R168 ;  /* 0x000000a869697220 */ /* 0x000fe20000410000 */
[----:B-1----:R-:W-:Y:S01]  /*73b0*/  FMNMX.FTZ R5, R163, R156, !PT ;  /* 0x0000009ca3057209 */ /* 0x002fe20007810000 */
[-C--:B------:R-:W-:Y:S01]  /*73c0*/  FMUL.FTZ R108, R108, R168.reuse ;  /* 0x000000a86c6c7220 */ /* 0x080fe20000410000 */
[-C--:B------:R-:W-:Y:S01]  /*73d0*/  FMUL.FTZ R109, R109, R168.reuse ;  /* 0x000000a86d6d7220 */ /* 0x080fe20000410000 */
[-C--:B------:R-:W-:Y:S01]  /*73e0*/  FMUL.FTZ R112, R112, R168.reuse ;  /* 0x000000a870707220 */ /* 0x080fe20000410000 */
[-C--:B------:R-:W-:Y:S01]  /*73f0*/  FMUL.FTZ R113, R113, R168.reuse ;  /* 0x000000a871717220 */ /* 0x080fe20000410000 */
[CC--:B------:R-:W-:Y:S01]  /*7400*/  FMUL.FTZ R153, R5.reuse, R7.reuse ;  /* 0x0000000705997220 */ /* 0x0c0fe20000410000 */
[----:B------:R-:W-:Y:S01]  /*7410*/  FADD.FTZ R156, -R5, R10 ;  /* 0x0000000a059c7221 */ /* 0x000fe20000010100 */
[----:B------:R-:W-:Y:S01]  /*7420*/  MUFU.EX2 R169, R169 ;  /* 0x000000a900a97308 */ /* 0x000fe20000000800 */
[----:B------:R-:W-:Y:S01]  /*7430*/  FMUL.FTZ R116, R116, R168 ;  /* 0x000000a874747220 */ /* 0x000fe20000410000 */
[----:B------:R-:W-:Y:S01]  /*7440*/  FFMA.FTZ R196, R155, R7, -R153 ;  /* 0x000000079bc47223 */ /* 0x000fe20000010899 */
[----:B------:R-:W-:-:S02]  /*7450*/  IMAD.MOV R155, RZ, RZ, -R19 ;  /* 0x000000ffff9b7224 */ /* 0x000fc400078e0a13 */
[-C--:B------:R-:W-:Y:S01]  /*7460*/  FMUL.FTZ R156, R156, R7.reuse ;  /* 0x000000079c9c7220 */ /* 0x080fe20000410000 */
[-CC-:B------:R-:W-:Y:S01]  /*7470*/  FFMA.FTZ R195, R157, R7.reuse, -R153.reuse ;  /* 0x000000079dc37223 */ /* 0x180fe20000010899 */
[----:B------:R-:W-:Y:S02]  /*7480*/  IMAD.U32 R157, RZ, RZ, UR24 ;  /* 0x00000018ff9d7e24 */ /* 0x000fe4000f8e00ff */
[--C-:B------:R-:W-:Y:S01]  /*7490*/  FFMA.FTZ R192, R9, R7, -R153.reuse ;  /* 0x0000000709c07223 */ /* 0x100fe20000010899 */
[----:B------:R-:W-:Y:S01]  /*74a0*/  ISETP.NE.AND P3, PT, R18, R155, PT ;  /* 0x0000009b1200720c */ /* 0x000fe20003f65270 */
[----:B------:R1:W2:Y:S01]  /*74b0*/  MUFU.EX2 R177, R156 ;  /* 0x0000009c00b17308 */ /* 0x0002a20000000800 */
[----:B------:R-:W-:Y:S02]  /*74c0*/  @!P1 VIADD R155, R197, 0x38840 ;  /* 0x00038840c59b9836 */ /* 0x000fe40000000000 */
[-CC-:B------:R-:W-:Y:S01]  /*74d0*/  FFMA.FTZ R9, R12, R7.reuse, -R153.reuse ;  /* 0x000000070c097223 */ /* 0x180fe20000010899 */
[-CC-:B------:R-:W-:Y:S01]  /*74e0*/  FFMA.FTZ R12, R14, R7.reuse, -R153.reuse ;  /* 0x000000070e0c7223 */ /* 0x180fe20000010899 */
[-CC-:B------:R-:W-:Y:S01]  /*74f0*/  FFMA.FTZ R179, R20, R7.reuse, -R153.reuse ;  /* 0x0000000714b37223 */ /* 0x180fe20000010899 */
[-C--:B------:R-:W-:Y:S01]  /*7500*/  FFMA.FTZ R14, R158, R7.reuse, -R153 ;  /* 0x000000079e0e7223 */ /* 0x080fe20000010899 */
[----:B------:R-:W-:Y:S01]  /*7510*/  @!P1 PRMT R155, RZ, 0x654, R155 ;  /* 0x00000654ff9b9816 */ /* 0x000fe2000000009b */
[-CC-:B------:R-:W-:Y:S01]  /*7520*/  FFMA.FTZ R181, R160, R7.reuse, -R153.reuse ;  /* 0x00000007a0b57223 */ /* 0x180fe20000010899 */
[-CC-:B------:R-:W-:Y:S01]  /*7530*/  FFMA.FTZ R20, R162, R7.reuse, -R153.reuse ;  /* 0x00000007a2147223 */ /* 0x180fe20000010899 */
[-CC-:B------:R-:W-:Y:S01]  /*7540*/  FFMA.FTZ R183, R166, R7.reuse, -R153.reuse ;  /* 0x00000007a6b77223 */ /* 0x180fe20000010899 */
[-CC-:B------:R-:W-:Y:S01]  /*7550*/  FFMA.FTZ R191, R208, R7.reuse, -R153.reuse ;  /* 0x00000007d0bf7223 */ /* 0x180fe20000010899 */
[----:B0-----:R-:W-:Y:S01]  /*7560*/  FFMA.FTZ R194, R230, R7, -R153 ;  /* 0x00000007e6c27223 */ /* 0x001fe20000010899 */
[----:B-1----:R-:W-:-:S02]  /*7570*/  @!P3 IMAD R156, R157, 0x40, R16 ;  /* 0x000000409d9cb824 */ /* 0x002fc400078e0210 */
[-CC-:B------:R-:W-:Y:S01]  /*7580*/  FFMA.FTZ R193, R236, R7.reuse, -R153.reuse ;  /* 0x00000007ecc17223 */ /* 0x180fe20000010899 */
[----:B------:R0:W-:Y:S01]  /*7590*/  @!P1 SYNCS.ARRIVE.TRANS64.RED.A1T0 RZ, [R155+URZ], RZ ;  /* 0x000000ff9bff99a7 */ /* 0x0001e2000810043f */
[-CC-:B------:R-:W-:Y:S01]  /*75a0*/  FFMA.FTZ R198, R159, R7.reuse, -R153.reuse ;  /* 0x000000079fc67223 */ /* 0x180fe20000010899 */
[-CC-:B------:R-:W-:Y:S01]  /*75b0*/  FFMA.FTZ R199, R152, R7.reuse, -R153.reuse ;  /* 0x0000000798c77223 */ /* 0x180fe20000010899 */
[----:B------:R-:W-:Y:S01]  /*75c0*/  @!P3 LEA R156, R156, UR37, 0x2 ;  /* 0x000000259c9cbc11 */ /* 0x000fe2000f8e10ff */
[----:B------:R-:W-:Y:S01]  /*75d0*/  FFMA.FTZ R202, R154, R7, -R153 ;  /* 0x000000079aca7223 */ /* 0x000fe20000010899 */
[----:B------:R-:W-:Y:S01]  /*75e0*/  MUFU.EX2 R192, R192 ;  /* 0x000000c000c07308 */ /* 0x000fe20000000800 */
[----:B---3--:R-:W-:Y:S01]  /*75f0*/  F2FP.F16.F32.PACK_AB R152, R170, R11 ;  /* 0x0000000baa98723e */ /* 0x008fe200000000ff */
[----:B--2---:R-:W-:Y:S01]  /*7600*/  FMUL.FTZ R26, R26, R177 ;  /* 0x000000b11a1a7220 */ /* 0x004fe20000410000 */
[----:B------:R-:W-:Y:S01]  /*7610*/  @!P3 STS [R156+0x38400], R168 ;  /* 0x038400a89c00b388 */ /* 0x000fe20000000800 */
[----:B------:R-:W-:Y:S01]  /*7620*/  F2FP.F16.F32.PACK_AB R154, R172, R13 ;  /* 0x0000000dac9a723e */ /* 0x000fe200000000ff */
[----:B------:R-:W-:Y:S01]  /*7630*/  FMUL.FTZ R27, R27, R177 ;  /* 0x000000b11b1b7220 */ /* 0x000fe20000410000 */
[----:B------:R-:W-:Y:S01]  /*7640*/  F2FP.F16.F32.PACK_AB R158, R176, R21 ;  /* 0x00000015b09e723e */ /* 0x000fe200000000ff */
[----:B------:R1:W-:Y:S01]  /*7650*/  @!P3 STS [R156+0x38420], R177 ;  /* 0x038420b19c00b388 */ /* 0x0003e20000000800 */
[----:B------:R-:W2:Y:S01]  /*7660*/  MUFU.EX2 R9, R9 ;  /* 0x0000000900097308 */ /* 0x000ea20000000800 */
        /* <DEDUP_REMOVED lines=8> */
[----:B-1----:R-:W-:Y:S01]  /*76f0*/  F2FP.F16.F32.PACK_AB R156, R174, R15 ;  /* 0x0000000fae9c723e */ /* 0x002fe200000000ff */
[-C--:B------:R-:W-:Y:S01]  /*7700*/  FMUL.FTZ R43, R43, R177.reuse ;  /* 0x000000b12b2b7220 */ /* 0x080fe20000410000 */
[-C--:B------:R-:W-:Y:S01]  /*7710*/  FMUL.FTZ R46, R46, R177.reuse ;  /* 0x000000b12e2e7220 */ /* 0x080fe20000410000 */
[-C--:B------:R-:W-:Y:S01]  /*7720*/  FMUL.FTZ R47, R47, R177.reuse ;  /* 0x000000b12f2f7220 */ /* 0x080fe20000410000 */
[-C--:B------:R-:W-:Y:S01]  /*7730*/  FMUL.FTZ R50, R50, R177.reuse ;  /* 0x000000b132327220 */ /* 0x080fe20000410000 */
[-C--:B------:R-:W-:Y:S01]  /*7740*/  FMUL.FTZ R51, R51, R177.reuse ;  /* 0x000000b133337220 */ /* 0x080fe20000410000 */
[-C--:B------:R-:W-:Y:S01]  /*7750*/  FMUL.FTZ R54, R54, R177.reuse ;  /* 0x000000b136367220 */ /* 0x080fe20000410000 */
[----:B------:R-:W0:Y:S01]  /*7760*/  MUFU.EX2 R179, R179 ;  /* 0x000000b300b37308 */ /* 0x000e220000000800 */
[----:B--2---:R-:W-:Y:S01]  /*7770*/  F2FP.F16.F32.PACK_AB R153, R9, R192 ;  /* 0x000000c00999723e */ /* 0x004fe200000000ff */
        /* <DEDUP_REMOVED lines=14> */
[----:B------:R-:W1:Y:S01]  /*7860*/  MUFU.EX2 R181, R181 ;  /* 0x000000b500b57308 */ /* 0x000e620000000800 */
[----:B0-----:R-:W-:Y:S01]  /*7870*/  F2FP.F16.F32.PACK_AB R155, R179, R12 ;  /* 0x0000000cb39b723e */ /* 0x001fe200000000ff */
[----:B------:R-:W-:Y:S01]  /*7880*/  BAR.SYNC.DEFER_BLOCKING 0xf, 0x100 ;  /* 0x03c4000000007b1d */ /* 0x000fe20000010000 */
        /* <DEDUP_REMOVED lines=13> */
[----:B------:R-:W0:Y:S01]  /*7960*/  MUFU.EX2 R183, R183 ;  /* 0x000000b700b77308 */ /* 0x000e220000000800 */
[----:B-1----:R-:W-:Y:S01]  /*7970*/  F2FP.F16.F32.PACK_AB R157, R181, R14 ;  /* 0x0000000eb59d723e */ /* 0x002fe200000000ff */
[-C--:B------:R-:W-:Y:S01]  /*7980*/  FMUL.FTZ R106, R106, R177.reuse ;  /* 0x000000b16a6a7220 */ /* 0x080fe20000410000 */
[-C--:B------:R-:W-:Y:S01]  /*7990*/  FMUL.FTZ R107, R107, R177.reuse ;  /* 0x000000b16b6b7220 */ /* 0x080fe20000410000 */
[-C--:B------:R-:W-:Y:S01]  /*79a0*/  FMUL.FTZ R110, R110, R177.reuse ;  /* 0x000000b16e6e7220 */ /* 0x080fe20000410000 */
[-C--:B------:R-:W-:Y:S01]  /*79b0*/  FMUL.FTZ R111, R111, R177.reuse ;  /* 0x000000b16f6f7220 */ /* 0x080fe20000410000 */
[-C--:B------:R-:W-:Y:S01]  /*79c0*/  FMUL.FTZ R114, R114, R177.reuse ;  /* 0x000000b172727220 */ /* 0x080fe20000410000 */
[-C--:B------:R-:W-:Y:S01]  /*79d0*/  FMUL.FTZ R115, R115, R177.reuse ;  /* 0x000000b173737220 */ /* 0x080fe20000410000 */
[----:B------:R-:W1:Y:S01]  /*79e0*/  MUFU.EX2 R178, R178 ;  /* 0x000000b200b27308 */ /* 0x000e620000000800 */
[-C--:B------:R-:W-:Y:S01]  /*79f0*/  FMUL.FTZ R117, R117, R168.reuse ;  /* 0x000000a875757220 */ /* 0x080fe20000410000 */
[-C--:B------:R-:W-:Y:S01]  /*7a00*/  FMUL.FTZ R118, R118, R177.reuse ;  /* 0x000000b176767220 */ /* 0x080fe20000410000 */
[-C--:B------:R-:W-:Y:S01]  /*7a10*/  FMUL.FTZ R119, R119, R177.reuse ;  /* 0x000000b177777220 */ /* 0x080fe20000410000 */
[-C--:B------:R-:W-:Y:S01]  /*7a20*/  FMUL.FTZ R120, R120, R168.reuse ;  /* 0x000000a878787220 */ /* 0x080fe20000410000 */
[----:B------:R-:W-:Y:S01]  /*7a30*/  FMUL.FTZ R121, R121, R168 ;  /* 0x000000a879797220 */ /* 0x000fe20000410000 */
[-C--:B------:R-:W-:Y:S01]  /*7a40*/  FMUL.FTZ R122, R122, R177.reuse ;  /* 0x000000b17a7a7220 */ /* 0x080fe20000410000 */
[-C--:B------:R-:W-:Y:S01]  /*7a50*/  FMUL.FTZ R123, R123, R177.reuse ;  /* 0x000000b17b7b7220 */ /* 0x080fe20000410000 */
[----:B------:R-:W-:Y:S01]  /*7a60*/  MUFU.EX2 R171, R171 ;  /* 0x000000ab00ab7308 */ /* 0x000fe20000000800 */
[----:B0-----:R-:W-:Y:S01]  /*7a70*/  F2FP.F16.F32.PACK_AB R159, R183, R20 ;  /* 0x00000014b79f723e */ /* 0x001fe200000000ff */
[-C--:B------:R-:W-:Y:S01]  /*7a80*/  FMUL.FTZ R124, R124, R168.reuse ;  /* 0x000000a87c7c7220 */ /* 0x080fe20000410000 */
[-C--:B------:R-:W-:Y:S01]  /*7a90*/  FMUL.FTZ R125, R125, R168.reuse ;  /* 0x000000a87d7d7220 */ /* 0x080fe20000410000 */
[-C--:B------:R-:W-:Y:S01]  /*7aa0*/  FMUL.FTZ R126, R126, R177.reuse ;  /* 0x000000b17e7e7220 */ /* 0x080fe20000410000 */
[----:B------:R-:W-:Y:S01]  /*7ab0*/  FMUL.FTZ R127, R127, R177 ;  /* 0x000000b17f7f7220 */ /* 0x000fe20000410000 */
        /* <DEDUP_REMOVED lines=19> */
[----:B0-----:R-:W-:Y:S01]  /*7bf0*/  F2FP.F16.F32.PACK_AB R162, R180, R171 ;  /* 0x000000abb4a2723e */ /* 0x001fe200000000ff */
[-C--:B------:R-:W-:Y:S01]  /*7c00*/  FMUL.FTZ R143, R143, R177.reuse ;  /* 0x000000b18f8f7220 */ /* 0x080fe20000410000 */
[-C--:B------:R-:W-:Y:S01]  /*7c10*/  FMUL.FTZ R144, R144, R168.reuse ;  /* 0x000000a890907220 */ /* 0x080fe20000410000 */
[-C--:B------:R-:W-:Y:S01]  /*7c20*/  FMUL.FTZ R145, R145, R168.reuse ;  /* 0x000000a891917220 */ /* 0x080fe20000410000 */
[-C--:B------:R-:W-:Y:S01]  /*7c30*/  FMUL.FTZ R146, R146, R177.reuse ;  /* 0x000000b192927220 */ /* 0x080fe20000410000 */
[-C--:B------:R-:W-:Y:S01]  /*7c40*/  FMUL.FTZ R147, R147, R177.reuse ;  /* 0x000000b193937220 */ /* 0x080fe20000410000 */
[-C--:B------:R-:W-:Y:S01]  /*7c50*/  FMUL.FTZ R148, R148, R168.reuse ;  /* 0x000000a894947220 */ /* 0x080fe20000410000 */
[----:B------:R-:W-:Y:S01]  /*7c60*/  MUFU.EX2 R193, R193 ;  /* 0x000000c100c17308 */ /* 0x000fe20000000800 */
[----:B------:R-:W-:Y:S01]  /*7c70*/  FMUL.FTZ R149, R149, R168 ;  /* 0x000000a895957220 */ /* 0x000fe20000410000 */
[-C--:B------:R-:W-:Y:S01]  /*7c80*/  FMUL.FTZ R150, R150, R177.reuse ;  /* 0x000000b196967220 */ /* 0x080fe20000410000 */
[----:B------:R-:W-:Y:S01]  /*7c90*/  FMUL.FTZ R151, R151, R177 ;  /* 0x000000b197977220 */ /* 0x000fe20000410000 */
[----:B------:R0:W-:Y:S01]  /*7ca0*/  STSM.16.M88.4 [R23+0x36400], R152 ;  /* 0x0364009817007844 */ /* 0x0001e20000000200 */
[----:B------:R-:W-:Y:S01]  /*7cb0*/  FFMA.FTZ R3, R168, R3, R11 ;  /* 0x00000003a8037223 */ /* 0x000fe2000001000b */
[----:B------:R-:W-:Y:S01]  /*7cc0*/  FFMA.FTZ R6, R177, R6, R192 ;  /* 0x00000006b1067223 */ /* 0x000fe200000100c0 */
[----:B------:R-:W-:Y:S01]  /*7cd0*/  @!P1 VIADD R197, R197, 0x38860 ;  /* 0x00038860c5c59836 */ /* 0x000fe20000000000 */
[----:B------:R-:W1:Y:S01]  /*7ce0*/  MUFU.EX2 R196, R196 ;  /* 0x000000c400c47308 */ /* 0x000e620000000800 */
[----:B------:R0:W-:Y:S01]  /*7cf0*/  STSM.16.M88.4 [R22], R156 ;  /* 0x0000009c16007844 */ /* 0x0001e20000000200 */
[----:B------:R-:W-:Y:S01]  /*7d00*/  FADD.FTZ R170, R170, R3 ;  /* 0x00000003aaaa7221 */ /* 0x000fe20000010000 */
[----:B------:R-:W-:Y:S01]  /*7d10*/  FADD.FTZ R9, R9, R6 ;  /* 0x0000000609097221 */ /* 0x000fe20000010000 */
[----:B------:R-:W-:Y:S01]  /*7d20*/  @!P1 PRMT R197, RZ, 0x654, R197 ;  /* 0x00000654ffc59816 */ /* 0x000fe200000000c5 */
[----:B------:R-:W-:Y:S01]  /*7d30*/  UMOV UR24, UR36 ;  /* 0x0000002400187c82 */ /* 0x000fe20008000000 */
[----:B------:R-:W-:Y:S01]  /*7d40*/  FADD.FTZ R13, R13, R170 ;  /* 0x000000aa0d0d7221 */ /* 0x000fe20000010000 */
[----:B------:R-:W-:Y:S01]  /*7d50*/  FADD.FTZ R12, R12, R9 ;  /* 0x000000090c0c7221 */ /* 0x000fe20000010000 */
[----:B------:R-:W-:Y:S01]  /*7d60*/  MUFU.EX2 R173, R173 ;  /* 0x000000ad00ad7308 */ /* 0x000fe20000000800 */
[----:B------:R-:W-:-:S02]  /*7d70*/  IMAD.MOV.U32 R11, RZ, RZ, R4 ;  /* 0x000000ffff0b7224 */ /* 0x000fc400078e0004 */
[----:B------:R-:W-:Y:S01]  /*7d80*/  FADD.FTZ R172, R172, R13 ;  /* 0x0000000dacac7221 */ /* 0x000fe20000010000 */
[----:B------:R-:W-:-:S03]  /*7d90*/  FADD.FTZ R179, R179, R12 ;  /* 0x0000000cb3b37221 */ /* 0x000fc60000010000 */
[----:B------:R-:W-:Y:S01]  /*7da0*/  FADD.FTZ R15, R15, R172 ;  /* 0x000000ac0f0f7221 */ /* 0x000fe20000010000 */
[----:B------:R-:W-:Y:S01]  /*7db0*/  FADD.FTZ R14, R14, R179 ;  /* 0x000000b30e0e7221 */ /* 0x000fe20000010000 */
[----:B------:R-:W2:Y:S01]  /*7dc0*/  MUFU.EX2 R182, R182 ;  /* 0x000000b600b67308 */ /* 0x000ea20000000800 */
[----:B-1----:R-:W-:Y:S01]  /*7dd0*/  F2FP.F16.F32.PACK_AB R163, R196, R193 ;  /* 0x000000c1c4a3723e */ /* 0x002fe200000000ff */
[----:B------:R-:W-:Y:S01]  /*7de0*/  FADD.FTZ R174, R174, R15 ;  /* 0x0000000faeae7221 */ /* 0x000fe20000010000 */
[----:B------:R-:W-:-:S03]  /*7df0*/  FADD.FTZ R181, R181, R14 ;  /* 0x0000000eb5b57221 */ /* 0x000fc60000010000 */
[----:B------:R-:W-:Y:S01]  /*7e00*/  FADD.FTZ R21, R21, R174 ;  /* 0x000000ae15157221 */ /* 0x000fe20000010000 */
[----:B------:R-:W-:Y:S01]  /*7e10*/  FADD.FTZ R20, R20, R181 ;  /* 0x000000b514147221 */ /* 0x000fe20000010000 */
[----:B------:R-:W-:Y:S02]  /*7e20*/  MUFU.EX2 R175, R175 ;  /* 0x000000af00af7308 */ /* 0x000fe40000000800 */
[----:B------:R-:W-:Y:S01]  /*7e30*/  FADD.FTZ R176, R176, R21 ;  /* 0x00000015b0b07221 */ /* 0x000fe20000010000 */
[----:B------:R-:W-:-:S03]  /*7e40*/  FADD.FTZ R20, R183, R20 ;  /* 0x00000014b7147221 */ /* 0x000fc60000010000 */
[----:B------:R-:W-:Y:S02]  /*7e50*/  FADD.FTZ R169, R169, R176 ;  /* 0x000000b0a9a97221 */ /* 0x000fe40000010000 */
[----:B------:R1:W3:Y:S01]  /*7e60*/  MUFU.EX2 R10, R161 ;  /* 0x000000a1000a7308 */ /* 0x0002e20000000800 */
[----:B--2---:R-:W-:Y:S01]  /*7e70*/  F2FP.F16.F32.PACK_AB R164, R182, R173 ;  /* 0x000000adb6a4723e */ /* 0x004fe200000000ff */
[----:B------:R-:W-:-:S04]  /*7e80*/  FADD.FTZ R178, R178, R169 ;  /* 0x000000a9b2b27221 */ /* 0x000fc80000010000 */
[----:B------:R-:W-:Y:S02]  /*7e90*/  FADD.FTZ R171, R171, R178 ;  /* 0x000000b2abab7221 */ /* 0x000fe40000010000 */
[----:B------:R-:W-:Y:S01]  /*7ea0*/  MUFU.EX2 R195, R195 ;  /* 0x000000c300c37308 */ /* 0x000fe20000000800 */
[----:B-1----:R-:W-:Y:S01]  /*7eb0*/  F2FP.F16.F32.PACK_AB R161, R194, R191 ;  /* 0x000000bfc2a1723e */ /* 0x002fe200000000ff */
[----:B------:R-:W-:Y:S01]  /*7ec0*/  FADD.FTZ R191, R191, R20 ;  /* 0x00000014bfbf7221 */ /* 0x000fe20000010000 */
[----:B------:R-:W-:-:S03]  /*7ed0*/  FADD.FTZ R180, R180, R171 ;  /* 0x000000abb4b47221 */ /* 0x000fc60000010000 */
[----:B------:R0:W-:Y:S01]  /*7ee0*/  STSM.16.M88.4 [R185], R160 ;  /* 0x000000a0b9007844 */ /* 0x0001e20000000200 */
[----:B------:R-:W-:Y:S01]  /*7ef0*/  FADD.FTZ R194, R194, R191 ;  /* 0x000000bfc2c27221 */ /* 0x000fe20000010000 */
[----:B------:R-:W1:Y:S01]  /*7f00*/  MUFU.EX2 R198, R198 ;  /* 0x000000c600c67308 */ /* 0x000e620000000800 */
[----:B---3--:R-:W-:Y:S01]  /*7f10*/  F2FP.F16.F32.PACK_AB R166, R10, R175 ;  /* 0x000000af0aa6723e */ /* 0x008fe200000000ff */
[----:B------:R-:W-:Y:S01]  /*7f20*/  FADD.FTZ R173, R173, R180 ;  /* 0x000000b4adad7221 */ /* 0x000fe20000010000 */
[----:B------:R-:W-:-:S03]  /*7f30*/  FADD.FTZ R193, R193, R194 ;  /* 0x000000c2c1c17221 */ /* 0x000fc60000010000 */
[----:B------:R-:W-:Y:S01]  /*7f40*/  FADD.FTZ R182, R182, R173 ;  /* 0x000000adb6b67221 */ /* 0x000fe20000010000 */
[----:B------:R-:W-:Y:S01]  /*7f50*/  FADD.FTZ R196, R196, R193 ;  /* 0x000000c1c4c47221 */ /* 0x000fe20000010000 */
[----:B------:R-:W-:Y:S02]  /*7f60*/  MUFU.EX2 R199, R199 ;  /* 0x000000c700c77308 */ /* 0x000fe40000000800 */
[----:B------:R-:W-:-:S04]  /*7f70*/  FADD.FTZ R3, R175, R182 ;  /* 0x000000b6af037221 */ /* 0x000fc80000010000 */
[----:B------:R-:W-:Y:S01]  /*7f80*/  FADD.FTZ R3, R10, R3 ;  /* 0x000000030a037221 */ /* 0x000fe20000010000 */
[----:B------:R-:W-:Y:S01]  /*7f90*/  IMAD.MOV.U32 R10, RZ, RZ, R5 ;  /* 0x000000ffff0a7224 */ /* 0x000fe200078e0005 */
[----:B------:R-:W2:Y:S01]  /*7fa0*/  MUFU.EX2 R202, R202 ;  /* 0x000000ca00ca7308 */ /* 0x000ea20000000800 */
[----:B-1----:R-:W-:Y:S01]  /*7fb0*/  F2FP.F16.F32.PACK_AB R165, R198, R195 ;  /* 0x000000c3c6a5723e */ /* 0x002fe200000000ff */
[----:B------:R-:W-:-:S04]  /*7fc0*/  FADD.FTZ R195, R195, R196 ;  /* 0x000000c4c3c37221 */ /* 0x000fc80000010000 */
[----:B------:R-:W-:Y:S01]  /*7fd0*/  FADD.FTZ R198, R198, R195 ;  /* 0x000000c3c6c67221 */ /* 0x000fe20000010000 */
[----:B--2---:R-:W-:-:S03]  /*7fe0*/  F2FP.F16.F32.PACK_AB R167, R202, R199 ;  /* 0x000000c7caa7723e */ /* 0x004fc600000000ff */
[----:B------:R-:W-:Y:S02]  /*7ff0*/  FADD.FTZ R199, R199, R198 ;  /* 0x000000c6c7c77221 */ /* 0x000fe40000010000 */
[----:B------:R0:W-:Y:S01]  /*8000*/  STSM.16.M88.4 [R184], R164 ;  /* 0x000000a4b8007844 */ /* 0x0001e20000000200 */
[----:B------:R-:W-:Y:S01]  /*8010*/  WARPGROUP.ARRIVE ;  /* 0x00000000000079c5 */ /* 0x000fe20000000000 */
[----:B------:R-:W-:-:S05]  /*8020*/  FADD.FTZ R6, R202, R199 ;  /* 0x000000c7ca067221 */ /* 0x000fca0000010000 */
[----:B------:R-:W-:Y:S01]  /*8030*/  HGMMA.64x256x16.F32 R24, R152, gdesc[UR8].tnspB, R24, gsb0 ;  /* 0x43e0000898187df0 */ /* 0x000fe20008000818 */
        /* <DEDUP_REMOVED lines=26> */
[----:B------:R-:W-:Y:S05]  /*81e0*/  @P2 BRA `(.L_x_220) ;  /* 0xffffffd000942947 */ /* 0x000fea000383ffff */
.L_x_211:
[----:B------:R-:W1:Y:S01]  /*81f0*/  SHFL.BFLY PT, R0, R3, 0x2, 0x1f ;  /* 0x0c401f0003007f89 */ /* 0x000e6200000e0000 */
[----:B------:R-:W-:Y:S02]  /*8200*/  IMAD.MOV R13, RZ, RZ, -R19 ;  /* 0x000000ffff0d7224 */ /* 0x000fe400078e0a13 */
[----:B------:R-:W-:Y:S01]  /*8210*/  VIADD R200, R200, 0x1 ;  /* 0x00000001c8c87836 */ /* 0x000fe20000000000 */
[----:B------:R-:W2:Y:S01]  /*8220*/  SHFL.BFLY PT, R11, R6, 0x2, 0x1f ;  /* 0x0c401f00060b7f89 */ /* 0x000ea200000e0000 */
[----:B------:R-:W-:Y:S08]  /*8230*/  BAR.ARV 0x8, 0x100 ;  /* 0x0204000000007b1d */ /* 0x000ff00000002000 */
[----:B------:R-:W-:Y:S01]  /*8240*/  BAR.SYNC.DEFER_BLOCKING 0xf, 0x100 ;  /* 0x03c4000000007b1d */ /* 0x000fe20000010000 */
[----:B------:R-:W-:Y:S01]  /*8250*/  ISETP.NE.AND P2, PT, R18, R13, PT ;  /* 0x0000000d1200720c */ /* 0x000fe20003f45270 */
[----:B-1----:R-:W-:Y:S01]  /*8260*/  FADD.FTZ R0, R0, R3 ;  /* 0x0000000300007221 */ /* 0x002fe20000010000 */
[----:B------:R-:W-:Y:S01]  /*8270*/  IMAD.U32 R3, RZ, RZ, UR36 ;  /* 0x00000024ff037e24 */ /* 0x000fe2000f8e00ff */
[----:B------:R-:W-:Y:S01]  /*8280*/  UIADD3 UR36, UR36, 0x1, URZ ;  /* 0x0000000124247890 */ /* 0x000fe2000fffe03f */
[----:B--2---:R-:W-:-:S02]  /*8290*/  FADD.FTZ R11, R11, R6 ;  /* 0x000000060b0b7221 */ /* 0x004fc40000010000 */
[----:B------:R-:W1:Y:S01]  /*82a0*/  SHFL.BFLY PT, R9, R0, 0x1, 0x1f ;  /* 0x0c201f0000097f89 */ /* 0x000e6200000e0000 */
[----:B------:R-:W-:Y:S01]  /*82b0*/  IMAD.MOV.U32 R6, RZ, RZ, RZ ;  /* 0x000000ffff067224 */ /* 0x000fe200078e00ff */
[----:B------:R-:W-:Y:S02]  /*82c0*/  UISETP.NE.AND UP0, UPT, UR36, 0x2, UPT ;  /* 0x000000022400788c */ /* 0x000fe4000bf05270 */
[----:B------:R-:W2:Y:S02]  /*82d0*/  SHFL.BFLY PT, R8, R11, 0x1, 0x1f ;  /* 0x0c201f000b087f89 */ /* 0x000ea400000e0000 */
[----:B------:R-:W-:Y:S02]  /*82e0*/  USEL UR4, URZ, 0x1, UP0 ;  /* 0x000000013f047887 */ /* 0x000fe40008000000 */
[----:B------:R-:W-:-:S04]  /*82f0*/  USEL UR36, UR36, URZ, UP0 ;  /* 0x0000003f24247287 */ /* 0x000fc80008000000 */
[----:B------:R-:W-:Y:S01]  /*8300*/  LOP3.LUT R2, R2, UR4, RZ, 0x3c, !PT ;  /* 0x0000000402027c12 */ /* 0x000fe2000f8e3cff */
[----:B-1----:R-:W-:Y:S01]  /*8310*/  FADD.FTZ R10, R0, R9 ;  /* 0x00000009000a7221 */ /* 0x002fe20000010000 */
[----:B------:R-:W-:Y:S02]  /*8320*/  IMAD.MOV.U32 R9, RZ, RZ, RZ ;  /* 0x000000ffff097224 */ /* 0x000fe400078e00ff */
[----:B------:R-:W-:Y:S02]  /*8330*/  @!P2 IMAD R0, R3, 0x40, R16 ;  /* 0x000000400300a824 */ /* 0x000fe400078e0210 */
[----:B--2---:R-:W-:Y:S01]  /*8340*/  FADD.FTZ R8, R11, R8 ;  /* 0x000000080b087221 */ /* 0x004fe20000010000 */
[----:B------:R-:W-:Y:S01]  /*8350*/  FSETP.NE.FTZ.AND P0, PT, R10, RZ, PT ;  /* 0x000000ff0a00720b */ /* 0x000fe20003f15000 */
[----:B------:R-:W-:Y:S01]  /*8360*/  IMAD.MOV.U32 R3, RZ, RZ, -0x800000 ;  /* 0xff800000ff037424 */ /* 0x000fe200078e00ff */
[----:B------:R-:W-:Y:S01]  /*8370*/  @!P2 LEA R12, R0, UR37, 0x2 ;  /* 0x00000025000cac11 */ /* 0x000fe2000f8e10ff */
[----:B------:R-:W-:Y:S01]  /*8380*/  IMAD.MOV.U32 R0, RZ, RZ, -0x800000 ;  /* 0xff800000ff007424 */ /* 0x000fe200078e00ff */
[----:B------:R-:W-:-:S09]  /*8390*/  FSETP.NE.FTZ.AND P1, PT, R8, RZ, PT ;  /* 0x000000ff0800720b */ /* 0x000fd20003f35000 */
[----:B------:R-:W1:Y:S01]  /*83a0*/  @P0 MUFU.RCP R9, R10 ;  /* 0x0000000a00090308 */ /* 0x000e620000001000 */
[----:B------:R-:W-:-:S03]  /*83b0*/  @P0 FMUL.FTZ R11, R7, 0.69314718246459960938 ;  /* 0x3f317218070b0820 */ /* 0x000fc60000410000 */
[----:B------:R-:W-:-:S04]  /*83c0*/  @P1 FMUL.FTZ R7, R7, 0.69314718246459960938 ;  /* 0x3f31721807071820 */ /* 0x000fc80000410000 */
[----:B------:R-:W2:Y:S08]  /*83d0*/  @P1 MUFU.RCP R6, R8 ;  /* 0x0000000800061308 */ /* 0x000eb00000001000 */
[----:B------:R-:W3:Y:S01]  /*83e0*/  @P0 MUFU.LG2 R10, R10 ;  /* 0x0000000a000a0308 */ /* 0x000ee20000000c00 */
[----:B-1----:R1:W-:Y:S01]  /*83f0*/  @!P2 STS [R12+0x38400], R9 ;  /* 0x038400090c00a388 */ /* 0x0023e20000000800 */
[-C--:B0-----:R-:W-:Y:S01]  /*8400*/  FMUL.FTZ R154, R92, R9.reuse ;  /* 0x000000095c9a7220 */ /* 0x081fe20000410000 */
[-C--:B------:R-:W-:Y:S01]  /*8410*/  FMUL.FTZ R207, R24, R9.reuse ;  /* 0x0000000918cf7220 */ /* 0x080fe20000410000 */
[-C--:B------:R-:W-:Y:S01]  /*8420*/  FMUL.FTZ R204, R25, R9.reuse ;  /* 0x0000000919cc7220 */ /* 0x080fe20000410000 */
[-C--:B------:R-:W-:Y:S01]  /*8430*/  FMUL.FTZ R203, R28, R9.reuse ;  /* 0x000000091ccb7220 */ /* 0x080fe20000410000 */
[-C--:B------:R-:W-:Y:S01]  /*8440*/  FMUL.FTZ R21, R29, R9.reuse ;  /* 0x000000091d157220 */ /* 0x080fe20000410000 */
[-C--:B------:R-:W-:Y:S01]  /*8450*/  FMUL.FTZ R210, R32, R9.reuse ;  /* 0x0000000920d27220 */ /* 0x080fe20000410000 */
[----:B------:R-:W0:Y:S01]  /*8460*/  @P1 MUFU.LG2 R8, R8 ;  /* 0x0000000800081308 */ /* 0x000e220000000c00 */
[----:B--2---:R1:W-:Y:S01]  /*8470*/  @!P2 STS [R12+0x38420], R6 ;  /* 0x038420060c00a388 */ /* 0x0043e20000000800 */
[-C--:B------:R-:W-:Y:S01]  /*8480*/  FMUL.FTZ R209, R33, R9.reuse ;  /* 0x0000000921d17220 */ /* 0x080fe20000410000 */
[-C--:B------:R-:W-:Y:S01]  /*8490*/  FMUL.FTZ R208, R36, R9.reuse ;  /* 0x0000000924d07220 */ /* 0x080fe20000410000 */
[-C--:B------:R-:W-:Y:S01]  /*84a0*/  FMUL.FTZ R206, R37, R9.reuse ;  /* 0x0000000925ce7220 */ /* 0x080fe20000410000 */
[-C--:B------:R-:W-:Y:S01]  /*84b0*/  FMUL.FTZ R205, R40, R9.reuse ;  /* 0x0000000928cd7220 */ /* 0x080fe20000410000 */
[-C--:B------:R-:W-:Y:S01]  /*84c0*/  FMUL.FTZ R202, R41, R9.reuse ;  /* 0x0000000929ca7220 */ /* 0x080fe20000410000 */
[-C--:B------:R-:W-:Y:S01]  /*84d0*/  FMUL.FTZ R201, R44, R9.reuse ;  /* 0x000000092cc97220 */ /* 0x080fe20000410000 */
[-C--:B------:R-:W-:Y:S01]  /*84e0*/  FMUL.FTZ R199, R45, R9.reuse ;  /* 0x000000092dc77220 */ /* 0x080fe20000410000 */
[----:B---3--:R-:W-:Y:S01]  /*84f0*/  @P0 FMUL.FTZ R10, R10, 0.69314718246459960938 ;  /* 0x3f3172180a0a0820 */ /* 0x008fe20000410000 */
        /* <DEDUP_REMOVED lines=118> */
[----:B-1----:R-:W-:Y:S06]  /*8c60*/  BAR.ARV 0xe, 0x100 ;  /* 0x0384000000007b1d */ /* 0x002fec0000002000 */
.L_x_199:
        /* <DEDUP_REMOVED lines=43> */
[----:B------:R-:W-:Y:S01]  /*8f20*/  LOP3.LUT R20, R49, 0x380, RZ, 0xc0, !PT ;  /* 0x0000038031147812 */ /* 0x000fe200078ec0ff */
[--C-:B------:R-:W-:Y:S01]  /*8f30*/  IMAD.X R9, RZ, RZ, R5.reuse, P2 ;  /* 0x000000ffff097224 */ /* 0x100fe200010e0605 */
[----:B------:R-:W-:Y:S02]  /*8f40*/  IADD3 R53, P6, R4, 0x2020, RZ ;  /* 0x0000202004357810 */ /* 0x000fe40007fde0ff */
[----:B------:R-:W-:Y:S02]  /*8f50*/  LOP3.LUT R8, R33, 0x380, RZ, 0xc0, !PT ;  /* 0x0000038021087812 */ /* 0x000fe400078ec0ff */
[----:B------:R-:W-:Y:S01]  /*8f60*/  LOP3.LUT R10, R37, 0x380, RZ, 0xc0, !PT ;  /* 0x00000380250a7812 */ /* 0x000fe200078ec0ff */
[----:B------:R-:W-:Y:S01]  /*8f70*/  IMAD.X R45, RZ, RZ, R5, P6 ;  /* 0x000000ffff2d7224 */ /* 0x000fe200030e0605 */
[----:B------:R-:W-:Y:S02]  /*8f80*/  SHF.R.U64 R20, R20, 0x3, RZ ;  /* 0x0000000314147819 */ /* 0x000fe400000012ff */
[----:B------:R-:W-:-:S02]  /*8f90*/  IADD3 R57, P3, R4, 0x4000, RZ ;  /* 0x0000400004397810 */ /* 0x000fc40007f7e0ff */
[----:B------:R-:W-:Y:S02]  /*8fa0*/  IADD3 R40, P2, R4, 0x2060, RZ ;  /* 0x0000206004287810 */ /* 0x000fe40007f5e0ff */
[----:B------:R-:W-:Y:S01]  /*8fb0*/  SHF.R.U64 R8, R8, 0x3, RZ ;  /* 0x0000000308087819 */ /* 0x000fe200000012ff */
[--C-:B------:R-:W-:Y:S01]  /*8fc0*/  IMAD.X R123, RZ, RZ, R5.reuse, P3 ;  /* 0x000000ffff7b7224 */ /* 0x100fe200018e0605 */
[----:B------:R-:W-:Y:S01]  /*8fd0*/  SHF.R.U64 R10, R10, 0x3, RZ ;  /* 0x000000030a0a7819 */ /* 0x000fe200000012ff */
[----:B------:R-:W-:Y:S01]  /*8fe0*/  IMAD.X R119, RZ, RZ, R5, P2 ;  /* 0x000000ffff777224 */ /* 0x000fe200010e0605 */
[----:B------:R-:W-:Y:S02]  /*8ff0*/  LOP3.LUT R32, R53, 0x380, RZ, 0xc0, !PT ;  /* 0x0000038035207812 */ /* 0x000fe400078ec0ff */
[----:B------:R-:W-:Y:S02]  /*9000*/  LOP3.LUT R28, R20, R49, RZ, 0x3c, !PT ;  /* 0x00000031141c7212 */ /* 0x000fe400078e3cff */
[----:B------:R-:W-:-:S02]  /*9010*/  IADD3 R36, P1, R4, 0x2040, RZ ;  /* 0x0000204004247810 */ /* 0x000fc40007f3e0ff */
[----:B------:R-:W-:Y:S02]  /*9020*/  LOP3.LUT R20, R57, 0x380, RZ, 0xc0, !PT ;  /* 0x0000038039147812 */ /* 0x000fe400078ec0ff */
[----:B------:R-:W-:Y:S01]  /*9030*/  IADD3 R48, P5, R4, 0x4040, RZ ;  /* 0x0000404004307810 */ /* 0x000fe20007fbe0ff */
[--C-:B------:R-:W-:Y:S01]  /*9040*/  IMAD.X R115, RZ, RZ, R5.reuse, P1 ;  /* 0x000000ffff737224 */ /* 0x100fe200008e0605 */
[----:B------:R-:W-:Y:S02]  /*9050*/  LOP3.LUT R8, R8, R33, RZ, 0x3c, !PT ;  /* 0x0000002108087212 */ /* 0x000fe400078e3cff */
[----:B------:R-:W-:Y:S01]  /*9060*/  LOP3.LUT R10, R10, R37, RZ, 0x3c, !PT ;  /* 0x000000250a0a7212 */ /* 0x000fe200078e3cff */
[----:B------:R-:W-:Y:S01]  /*9070*/  IMAD.X R131, RZ, RZ, R5, P5 ;  /* 0x000000ffff837224 */ /* 0x000fe200028e0605 */
[----:B------:R-:W-:Y:S02]  /*9080*/  SHF.R.U64 R32, R32, 0x3, RZ ;  /* 0x0000000320207819 */ /* 0x000fe400000012ff */
[----:B------:R-:W-:-:S02]  /*9090*/  IADD3 R61, P4, R4, 0x4020, RZ ;  /* 0x00004020043d7810 */ /* 0x000fc40007f9e0ff */
[----:B------:R-:W-:Y:S02]  /*90a0*/  IADD3 R14, P2, R4, 0x6020, RZ ;  /* 0x00006020040e7810 */ /* 0x000fe40007f5e0ff */
[----:B------:R-:W-:Y:S01]  /*90b0*/  LOP3.LUT R33, R36, 0x380, RZ, 0xc0, !PT ;  /* 0x0000038024217812 */ /* 0x000fe200078ec0ff */
[--C-:B------:R-:W-:Y:S01]  /*90c0*/  IMAD.X R127, RZ, RZ, R5.reuse, P4 ;  /* 0x000000ffff7f7224 */ /* 0x100fe200020e0605 */
[----:B------:R-:W-:Y:S01]  /*90d0*/  LOP3.LUT R37, R40, 0x380, RZ, 0xc0, !PT ;  /* 0x0000038028257812 */ /* 0x000fe200078ec0ff */
[----:B------:R-:W-:Y:S01]  /*90e0*/  IMAD.X R143, RZ, RZ, R5, P2 ;  /* 0x000000ffff8f7224 */ /* 0x000fe200010e0605 */
[----:B------:R-:W-:Y:S02]  /*90f0*/  SHF.R.U64 R20, R20, 0x3, RZ ;  /* 0x0000000314147819 */ /* 0x000fe400000012ff */
[----:B------:R-:W-:Y:S02]  /*9100*/  LOP3.LUT R15, R4, 0x380, RZ, 0xc0, !PT ;  /* 0x00000380040f7812 */ /* 0x000fe400078ec0ff */
[----:B------:R-:W-:-:S02]  /*9110*/  LOP3.LUT R44, R32, R53, RZ, 0x3c, !PT ;  /* 0x00000035202c7212 */ /* 0x000fc400078e3cff */
[----:B------:R-:W-:Y:S02]  /*9120*/  SHF.R.U64 R33, R33, 0x3, RZ ;  /* 0x0000000321217819 */ /* 0x000fe400000012ff */
[----:B------:R-:W-:Y:S02]  /*9130*/  SHF.R.U64 R37, R37, 0x3, RZ ;  /* 0x0000000325257819 */ /* 0x000fe400000012ff */
[----:B------:R-:W-:Y:S02]  /*9140*/  LOP3.LUT R32, R61, 0x380, RZ, 0xc0, !PT ;  /* 0x000003803d207812 */ /* 0x000fe400078ec0ff */
[----:B------:R-:W-:Y:S02]  /*9150*/  LOP3.LUT R122, R20, R57, RZ, 0x3c, !PT ;  /* 0x00000039147a7212 */ /* 0x000fe400078e3cff */
[----:B------:R-:W-:Y:S02]  /*9160*/  IADD3 R57, P5, R110, 0x6000, RZ ;  /* 0x000060006e397810 */ /* 0x000fe40007fbe0ff */
[----:B------:R-:W-:-:S02]  /*9170*/  IADD3 R12, P3, R4, 0x6040, RZ ;  /* 0x00006040040c7810 */ /* 0x000fc40007f7e0ff */
[----:B------:R-:W-:Y:S02]  /*9180*/  IADD3 R7, P4, R4, 0x6060, RZ ;  /* 0x0000606004077810 */ /* 0x000fe40007f9e0ff */
[----:B------:R-:W-:Y:S01]  /*9190*/  SHF.R.U64 R15, R15, 0x3, RZ ;  /* 0x000000030f0f7819 */ /* 0x000fe200000012ff */
[--C-:B------:R-:W-:Y:S01]  /*91a0*/  IMAD.X R13, RZ, RZ, R5.reuse, P3 ;  /* 0x000000ffff0d7224 */ /* 0x100fe200018e0605 */
[----:B------:R-:W-:Y:S02]  /*91b0*/  IADD3 R69, P2, R110, 0x3000, RZ ;  /* 0x000030006e457810 */ /* 0x000fe40007f5e0ff */
[----:B------:R-:W-:Y:S02]  /*91c0*/  IADD3 R65, P6, R4, 0x4060, RZ ;  /* 0x0000406004417810 */ /* 0x000fe40007fde0ff */
[----:B------:R-:W-:Y:S02]  /*91d0*/  LOP3.LUT R114, R33, R36, RZ, 0x3c, !PT ;  /* 0x0000002421727212 */ /* 0x000fe400078e3cff */
[----:B------:R-:W-:Y:S01]  /*91e0*/  LOP3.LUT R118, R37, R40, RZ, 0x3c, !PT ;  /* 0x0000002825767212 */ /* 0x000fe200078e3cff */
[----:B------:R-:W-:Y:S01]  /*91f0*/  IMAD.X R135, RZ, RZ, R5, P6 ;  /* 0x000000ffff877224 */ /* 0x000fe200030e0605 */
[----:B------:R-:W-:-:S02]  /*9200*/  SHF.R.U64 R32, R32, 0x3, RZ ;  /* 0x0000000320207819 */ /* 0x000fc400000012ff */
[----:B------:R-:W-:Y:S02]  /*9210*/  IADD3 R6, P1, R4, 0x6000, RZ ;  /* 0x0000600004067810 */ /* 0x000fe40007f3e0ff */
[----:B------:R-:W-:Y:S02]  /*9220*/  LOP3.LUT R33, R48, 0x380, RZ, 0xc0, !PT ;  /* 0x0000038030217812 */ /* 0x000fe400078ec0ff */
[----:B------:R-:W-:Y:S01]  /*9230*/  LOP3.LUT R37, R14, 0x380, RZ, 0xc0, !PT ;  /* 0x000003800e257812 */ /* 0x000fe200078ec0ff */
[--C-:B------:R-:W-:Y:S01]  /*9240*/  IMAD.X R139, RZ, RZ, R5.reuse, P1 ;  /* 0x000000ffff8b7224 */ /* 0x100fe200008e0605 */
[----:B------:R-:W-:Y:S02]  /*9250*/  LOP3.LUT R56, R57, 0x380, RZ, 0xc0, !PT ;  /* 0x0000038039387812 */ /* 0x000fe400078ec0ff */
[----:B------:R-:W-:Y:S01]  /*9260*/  LOP3.LUT R4, R15, R4, RZ, 0x3c, !PT ;  /* 0x000000040f047212 */ /* 0x000fe200078e3cff */
[----:B------:R-:W-:Y:S01]  /*9270*/  IMAD.X R15, RZ, RZ, R5, P4 ;  /* 0x000000ffff0f7224 */ /* 0x000fe200020e0605 */
[----:B------:R-:W-:-:S02]  /*9280*/  LOP3.LUT R20, R7, 0x380, RZ, 0xc0, !PT ;  /* 0x0000038007147812 */ /* 0x000fc400078ec0ff */
[----:B------:R-:W-:Y:S02]  /*9290*/  LOP3.LUT R68, R69, 0x380, RZ, 0xc0, !PT ;  /* 0x0000038045447812 */ /* 0x000fe400078ec0ff */
[----:B------:R-:W-:Y:S02]  /*92a0*/  LOP3.LUT R41, R12, 0x380, RZ, 0xc0, !PT ;  /* 0x000003800c297812 */ /* 0x000fe400078ec0ff */
[----:B------:R-:W-:Y:S02]  /*92b0*/  LOP3.LUT R126, R32, R61, RZ, 0x3c, !PT ;  /* 0x0000003d207e7212 */ /* 0x000fe400078e3cff */
[C---:B------:R-:W-:Y:S02]  /*92c0*/  IADD3 R77, P4, R110.reuse, 0x1000, RZ ;  /* 0x000010006e4d7810 */ /* 0x040fe40007f9e0ff */
[----:B------:R-:W-:Y:S02]  /*92d0*/  IADD3 R73, P3, R110, 0x2000, RZ ;  /* 0x000020006e497810 */ /* 0x000fe40007f7e0ff */
[----:B------:R-:W-:-:S02]  /*92e0*/  SHF.R.U64 R33, R33, 0x3, RZ ;  /* 0x0000000321217819 */ /* 0x000fc400000012ff */
[----:B------:R-:W-:Y:S02]  /*92f0*/  SHF.R.U64 R37, R37, 0x3, RZ ;  /* 0x0000000325257819 */ /* 0x000fe400000012ff */
[----:B------:R-:W-:Y:S02]  /*9300*/  IADD3 R61, P6, R110, 0x5000, RZ ;  /* 0x000050006e3d7810 */ /* 0x000fe40007fde0ff */
[----:B------:R-:W-:Y:S02]  /*9310*/  SHF.R.U64 R56, R56, 0x3, RZ ;  /* 0x0000000338387819 */ /* 0x000fe400000012ff */
[----:B------:R-:W-:Y:S02]  /*9320*/  SHF.R.U64 R20, R20, 0x3, RZ ;  /* 0x0000000314147819 */ /* 0x000fe400000012ff */
[----:B------:R-:W-:Y:S02]  /*9330*/  SHF.R.U64 R68, R68, 0x3, RZ ;  /* 0x0000000344447819 */ /* 0x000fe400000012ff */
[----:B------:R-:W-:-:S02]  /*9340*/  SHF.R.U64 R41, R41, 0x3, RZ ;  /* 0x0000000329297819 */ /* 0x000fc400000012ff */
[----:B------:R-:W-:Y:S02]  /*9350*/  LOP3.LUT R76, R77, 0x380, RZ, 0xc0, !PT ;  /* 0x000003804d4c7812 */ /* 0x000fe400078ec0ff */
[----:B------:R-:W-:Y:S02]  /*9360*/  LOP3.LUT R72, R73, 0x380, RZ, 0xc0, !PT ;  /* 0x0000038049487812 */ /* 0x000fe400078ec0ff */
[----:B------:R-:W-:Y:S02]  /*9370*/  LOP3.LUT R36, R65, 0x380, RZ, 0xc0, !PT ;  /* 0x0000038041247812 */ /* 0x000fe400078ec0ff */
[----:B------:R-:W-:Y:S02]  /*9380*/  LOP3.LUT R130, R33, R48, RZ, 0x3c, !PT ;  /* 0x0000003021827212 */ /* 0x000fe400078e3cff */
[----:B------:R-:W-:Y:S02]  /*9390*/  LOP3.LUT R142, R37, R14, RZ, 0x3c, !PT ;  /* 0x0000000e258e7212 */ /* 0x000fe400078e3cff */
[----:B------:R-:W-:-:S02]  /*93a0*/  LOP3.LUT R60, R61, 0x380, RZ, 0xc0, !PT ;  /* 0x000003803d3c7812 */ /* 0x000fc400078ec0ff */
[----:B------:R-:W-:Y:S01]  /*93b0*/  LOP3.LUT R56, R56, R57, RZ, 0x3c, !PT ;  /* 0x0000003938387212 */ /* 0x000fe200078e3cff */
[--C-:B------:R-:W-:Y:S01]  /*93c0*/  IMAD.X R57, RZ, RZ, R111.reuse, P5 ;  /* 0x000000ffff397224 */ /* 0x100fe200028e066f */
[----:B------:R-:W-:Y:S02]  /*93d0*/  LOP3.LUT R33, R6, 0x380, RZ, 0xc0, !PT ;  /* 0x0000038006217812 */ /* 0x000fe400078ec0ff */
[----:B------:R-:W-:Y:S02]  /*93e0*/  LOP3.LUT R14, R20, R7, RZ, 0x3c, !PT ;  /* 0x00000007140e7212 */ /* 0x000fe400078e3cff */
[----:B------:R-:W-:Y:S01]  /*93f0*/  LOP3.LUT R68, R68, R69, RZ, 0x3c, !PT ;  /* 0x0000004544447212 */ /* 0x000fe200078e3cff */
[----:B------:R-:W-:Y:S01]  /*9400*/  IMAD.X R69, RZ, RZ, R111, P2 ;  /* 0x000000ffff457224 */ /* 0x000fe200010e066f */
[----:B------:R-:W-:Y:S02]  /*9410*/  LOP3.LUT R12, R41, R12, RZ, 0x3c, !PT ;  /* 0x0000000c290c7212 */ /* 0x000fe400078e3cff */
[----:B------:R-:W-:-:S02]  /*9420*/  IADD3 R7, P5, R110, 0xc000, RZ ;  /* 0x0000c0006e077810 */ /* 0x000fc40007fbe0ff */
[----:B------:R-:W-:Y:S02]  /*9430*/  SHF.R.U64 R76, R76, 0x3, RZ ;  /* 0x000000034c4c7819 */ /* 0x000fe400000012ff */
[----:B------:R-:W-:Y:S02]  /*9440*/  SHF.R.U64 R72, R72, 0x3, RZ ;  /* 0x0000000348487819 */ /* 0x000fe400000012ff */
[----:B------:R-:W-:Y:S02]  /*9450*/  IADD3 R41, P2, R110, 0x9000, RZ ;  /* 0x000090006e297810 */ /* 0x000fe40007f5e0ff */
[----:B------:R-:W-:Y:S02]  /*9460*/  SHF.R.U64 R36, R36, 0x3, RZ ;  /* 0x0000000324247819 */ /* 0x000fe400000012ff */
[----:B------:R-:W-:Y:S02]  /*9470*/  SHF.R.U64 R60, R60, 0x3, RZ ;  /* 0x000000033c3c7819 */ /* 0x000fe400000012ff */
[----:B------:R-:W-:-:S02]  /*9480*/  SHF.R.U64 R33, R33, 0x3, RZ ;  /* 0x0000000321217819 */ /* 0x000fc400000012ff */
[----:B------:R-:W-:Y:S02]  /*9490*/  LOP3.LUT R20, R7, 0x380, RZ, 0xc0, !PT ;  /* 0x0000038007147812 */ /* 0x000fe400078ec0ff */
[----:B------:R-:W-:Y:S01]  /*94a0*/  LOP3.LUT R76, R76, R77, RZ, 0x3c, !PT ;  /* 0x0000004d4c4c7212 */ /* 0x000fe200078e3cff */
[--C-:B------:R-:W-:Y:S01]  /*94b0*/  IMAD.X R77, RZ, RZ, R111.reuse, P4 ;  /* 0x000000ffff4d7224 */ /* 0x100fe200020e066f */
[----:B------:R-:W-:Y:S01]  /*94c0*/  LOP3.LUT R72, R72, R73, RZ, 0x3c, !PT ;  /* 0x0000004948487212 */ /* 0x000fe200078e3cff */
[--C-:B------:R-:W-:Y:S01]  /*94d0*/  IMAD.X R73, RZ, RZ, R111.reuse, P3 ;  /* 0x000000ffff497224 */ /* 0x100fe200018e066f */
[----:B------:R-:W-:Y:S02]  /*94e0*/  LOP3.LUT R40, R41, 0x380, RZ, 0xc0, !PT ;  /* 0x0000038029287812 */ /* 0x000fe400078ec0ff */
[----:B------:R-:W-:Y:S02]  /*94f0*/  LOP3.LUT R134, R36, R65, RZ, 0x3c, !PT ;  /* 0x0000004124867212 */ /* 0x000fe400078e3cff */
[----:B------:R-:W-:Y:S01]  /*9500*/  LOP3.LUT R60, R60, R61, RZ, 0x3c, !PT ;  /* 0x0000003d3c3c7212 */ /* 0x000fe200078e3cff */
[----:B------:R-:W-:Y:S01]  /*9510*/  IMAD.X R61, RZ, RZ, R111, P6 ;  /* 0x000000ffff3d7224 */ /* 0x000fe200030e066f */
[----:B------:R-:W-:-:S02]  /*9520*/  LOP3.LUT R138, R33, R6, RZ, 0x3c, !PT ;  /* 0x00000006218a7212 */ /* 0x000fc400078e3cff */
[C---:B------:R-:W-:Y:S02]  /*9530*/  IADD3 R65, P1, R110.reuse, 0x4000, RZ ;  /* 0x000040006e417810 */ /* 0x040fe40007f3e0ff */
[C---:B------:R-:W-:Y:S02]  /*9540*/  IADD3 R53, P4, R110.reuse, 0x7000, RZ ;  /* 0x000070006e357810 */ /* 0x040fe40007f9e0ff */
[C---:B------:R-:W-:Y:S02]  /*9550*/  IADD3 R49, P3, R110.reuse, 0x8000, RZ ;  /* 0x000080006e317810 */ /* 0x040fe40007f7e0ff */
[----:B------:R-:W-:Y:S02]  /*9560*/  IADD3 R33, P6, R110, 0xb000, RZ ;  /* 0x0000b0006e217810 */ /* 0x000fe40007fde0ff */
[----:B------:R-:W-:Y:S02]  /*9570*/  SHF.R.U64 R20, R20, 0x3, RZ ;  /* 0x0000000314147819 */ /* 0x000fe400000012ff */
[----:B------:R-:W-:-:S02]  /*9580*/  SHF.R.U64 R40, R40, 0x3, RZ ;  /* 0x0000000328287819 */ /* 0x000fc400000012ff */
[----:B------:R-:W-:Y:S02]  /*9590*/  LOP3.LUT R64, R65, 0x380, RZ, 0xc0, !PT ;  /* 0x0000038041407812 */ /* 0x000fe400078ec0ff */
[----:B------:R-:W-:Y:S02]  /*95a0*/  LOP3.LUT R52, R53, 0x380, RZ, 0xc0, !PT ;  /* 0x0000038035347812 */ /* 0x000fe400078ec0ff */
[----:B------:R-:W-:Y:S02]  /*95b0*/  LOP3.LUT R48, R49, 0x380, RZ, 0xc0, !PT ;  /* 0x0000038031307812 */ /* 0x000fe400078ec0ff */
[----:B------:R-:W-:Y:S02]  /*95c0*/  LOP3.LUT R32, R33, 0x380, RZ, 0xc0, !PT ;  /* 0x0000038021207812 */ /* 0x000fe400078ec0ff */
[----:B------:R-:W-:Y:S02]  /*95d0*/  LOP3.LUT R20, R20, R7, RZ, 0x3c, !PT ;  /* 0x0000000714147212 */ /* 0x000fe400078e3cff */
[----:B------:R-:W-:Y:S01]  /*95e0*/  LOP3.LUT R40, R40, R41, RZ, 0x3c, !PT ;  /* 0x0000002928287212 */ /* 0x000fe200078e3cff */
[----:B------:R-:W-:Y:S01]  /*95f0*/  IMAD.X R41, RZ, RZ, R111, P2 ;  /* 0x000000ffff297224 */ /* 0x000fe200010e066f */
[----:B------:R-:W-:-:S02]  /*9600*/  MOV R81, R4 ;  /* 0x0000000400517202 */ /* 0x000fc40000000f00 */
[----:B------:R-:W-:Y:S02]  /*9610*/  F2FP.F16.F32.PACK_AB R7, R31, R30 ;  /* 0x0000001e1f07723e */ /* 0x000fe400000000ff */
[----:B------:R-:W-:Y:S02]  /*9620*/  F2FP.F16.F32.PACK_AB R5, R27, R26 ;  /* 0x0000001a1b05723e */ /* 0x000fe400000000ff */
[----:B------:R-:W-:Y:S02]  /*9630*/  LOP3.LUT R31, R110, 0x380, RZ, 0xc0, !PT ;  /* 0x000003806e1f7812 */ /* 0x000fe400078ec0ff */
[----:B------:R-:W-:Y:S02]  /*9640*/  SHF.R.U64 R64, R64, 0x3, RZ ;  /* 0x0000000340407819 */ /* 0x000fe400000012ff */
[----:B------:R-:W-:Y:S02]  /*9650*/  SHF.R.U64 R52, R52, 0x3, RZ ;  /* 0x0000000334347819 */ /* 0x000fe400000012ff */
[----:B------:R-:W-:-:S02]  /*9660*/  SHF.R.U64 R48, R48, 0x3, RZ ;  /* 0x0000000330307819 */ /* 0x000fc400000012ff */
[----:B------:R-:W-:Y:S02]  /*9670*/  IADD3 R27, P2, R110, 0xf000, RZ ;  /* 0x0000f0006e1b7810 */ /* 0x000fe40007f5e0ff */
[----:B------:R-:W-:Y:S02]  /*9680*/  SHF.R.U64 R32, R32, 0x3, RZ ;  /* 0x0000000320207819 */ /* 0x000fe400000012ff */
[----:B------:R-:W-:Y:S01]  /*9690*/  F2FP.F16.F32.PACK_AB R4, R204, R207 ;  /* 0x000000cfcc04723e */ /* 0x000fe200000000ff */
[--C-:B------:R-:W-:Y:S01]  /*96a0*/  IMAD.X R89, RZ, RZ, R111.reuse, P2 ;  /* 0x000000ffff597224 */ /* 0x100fe200010e066f */
[----:B------:R-:W-:Y:S01]  /*96b0*/  F2FP.F16.F32.PACK_AB R6, R21, R203 ;  /* 0x000000cb1506723e */ /* 0x000fe200000000ff */
[--C-:B------:R-:W-:Y:S01]  /*96c0*/  IMAD.X R21, RZ, RZ, R111.reuse, P5 ;  /* 0x000000ffff157224 */ /* 0x100fe200028e066f */
[----:B------:R-:W-:Y:S02]  /*96d0*/  SHF.R.U64 R31, R31, 0x3, RZ ;  /* 0x000000031f1f7819 */ /* 0x000fe400000012ff */
        /* <DEDUP_REMOVED lines=8> */
[----:B------:R-:W-:-:S02]  /*9760*/  LOP3.LUT R32, R32, R33, RZ, 0x3c, !PT ;  /* 0x0000002120207212 */ /* 0x000fc400078e3cff */
[C---:B------:R-:W-:Y:S02]  /*9770*/  IADD3 R37, P1, R110.reuse, 0xa000, RZ ;  /* 0x0000a0006e257810 */ /* 0x040fe40007f3e0ff */
[C---:B------:R-:W-:Y:S02]  /*9780*/  IADD3 R85, P4, R110.reuse, 0xd000, RZ ;  /* 0x0000d0006e557810 */ /* 0x040fe40007f9e0ff */
[----:B------:R-:W-:Y:S02]  /*9790*/  IADD3 R33, P3, R110, 0xe000, RZ ;  /* 0x0000e0006e217810 */ /* 0x000fe40007f7e0ff */
[----:B------:R-:W-:Y:S02]  /*97a0*/  LOP3.LUT R110, R31, R110, RZ, 0x3c, !PT ;  /* 0x0000006e1f6e7212 */ /* 0x000fe400078e3cff */
[----:B------:R-:W-:Y:S02]  /*97b0*/  SHF.R.U64 R26, R26, 0x3, RZ ;  /* 0x000000031a1a7819 */ /* 0x000fe400000012ff */
[----:B------:R-:W-:-:S02]  /*97c0*/  MOV R31, R8 ;  /* 0x00000008001f7202 */ /* 0x000fc40000000f00 */
[----:B------:R-:W-:Y:S01]  /*97d0*/  MOV R30, R10 ;  /* 0x0000000a001e7202 */ /* 0x000fe20000000f00 */
[----:B0-----:R-:W-:Y:S01]  /*97e0*/  IMAD.X R81, RZ, RZ, R111, P3 ;  /* 0x000000ffff517224 */ /* 0x001fe200018e066f */
[----:B------:R-:W-:Y:S02]  /*97f0*/  F2FP.F16.F32.PACK_AB R4, R209, R210 ;  /* 0x000000d2d104723e */ /* 0x000fe400000000ff */
[----:B------:R-:W-:Y:S02]  /*9800*/  F2FP.F16.F32.PACK_AB R5, R35, R34 ;  /* 0x000000222305723e */ /* 0x000fe400000000ff */
[----:B------:R-:W-:Y:S02]  /*9810*/  F2FP.F16.F32.PACK_AB R6, R206, R208 ;  /* 0x000000d0ce06723e */ /* 0x000fe400000000ff */
[----:B------:R-:W-:Y:S02]  /*9820*/  F2FP.F16.F32.PACK_AB R7, R39, R38 ;  /* 0x000000262707723e */ /* 0x000fe400000000ff */
[----:B------:R-:W-:-:S02]  /*9830*/  F2FP.F16.F32.PACK_AB R8, R202, R205 ;  /* 0x000000cdca08723e */ /* 0x000fc400000000ff */
[----:B------:R-:W-:Y:S01]  /*9840*/  F2FP.F16.F32.PACK_AB R9, R43, R42 ;  /* 0x0000002a2b09723e */ /* 0x000fe200000000ff */
[----:B------:R0:W-:Y:S01]  /*9850*/  STSM.16.M88.4 [R31], R4 ;  /* 0x000000041f007844 */ /* 0x0001e20000000200 */
        /* <DEDUP_REMOVED lines=67> */
[----:B------:R-:W-:-:S02]  /*9c90*/  F2FP.F16.F32.PACK_AB R146, R149, R148 ;  /* 0x000000949592723e */ /* 0x000fc400000000ff */
[----:B------:R-:W-:Y:S02]  /*9ca0*/  F2FP.F16.F32.PACK_AB R147, R151, R150 ;  /* 0x000000969793723e */ /* 0x000fe400000000ff */
[----:B------:R-:W-:Y:S02]  /*9cb0*/  SHF.R.U64 R36, R36, 0x3, RZ ;  /* 0x0000000324247819 */ /* 0x000fe400000012ff */
[----:B------:R-:W-:Y:S01]  /*9cc0*/  SHF.R.U64 R84, R84, 0x3, RZ ;  /* 0x0000000354547819 */ /* 0x000fe200000012ff */
[----:B------:R1:W-:Y:S01]  /*9cd0*/  STSM.16.M88.4 [R35], R144 ;  /* 0x0000009023007844 */ /* 0x0003e20000000200 */
[----:B------:R-:W-:Y:S02]  /*9ce0*/  SHF.R.U64 R80, R80, 0x3, RZ ;  /* 0x0000000350507819 */ /* 0x000fe400000012ff */
[----:B------:R-:W-:Y:S01]  /*9cf0*/  LOP3.LUT R36, R36, R37, RZ, 0x3c, !PT ;  /* 0x0000002524247212 */ /* 0x000fe200078e3cff */
[--C-:B------:R-:W-:Y:S01]  /*9d00*/  IMAD.X R37, RZ, RZ, R111.reuse, P1 ;  /* 0x000000ffff257224 */ /* 0x100fe200008e066f */
[----:B------:R-:W-:Y:S01]  /*9d10*/  LOP3.LUT R84, R84, R85, RZ, 0x3c, !PT ;  /* 0x0000005554547212 */ /* 0x000fe200078e3cff */
[--C-:B------:R-:W-:Y:S01]  /*9d20*/  IMAD.X R85, RZ, RZ, R111.reuse, P4 ;  /* 0x000000ffff557224 */ /* 0x100fe200020e066f */
[----:B------:R-:W-:Y:S01]  /*9d30*/  LOP3.LUT R80, R80, R33, RZ, 0x3c, !PT ;  /* 0x0000002150507212 */ /* 0x000fe200078e3cff */
[----:B------:R-:W-:Y:S01]  /*9d40*/  IMAD.X R33, RZ, RZ, R111, P6 ;  /* 0x000000ffff217224 */ /* 0x000fe200030e066f */
[----:B------:R-:W-:Y:S06]  /*9d50*/  BAR.SYNC.DEFER_BLOCKING 0x1, 0x100 ;  /* 0x0044000000007b1d */ /* 0x000fec0000010000 */
[----:B------:R-:W-:Y:S05]  /*9d60*/  @P0 BRA `(.L_x_221) ;  /* 0x0000000000cc0947 */ /* 0x000fea0003800000 */
[----:B------:R-:W0:Y:S01]  /*9d70*/  LDC R10, c[0x0][0xce8] ;  /* 0x00033a00ff0a7b82 */ /* 0x000e220000000800 */
[----:B-1----:R-:W-:Y:S01]  /*9d80*/  IMAD R4, RZ, RZ, -UR41 ;  /* 0x80000029ff047e24 */ /* 0x002fe2000f8e02ff */
[----:B------:R-:W-:Y:S02]  /*9d90*/  ULDC.64 UR8, c[0x0][0xc90] ;  /* 0x0003240000087ab9 */ /* 0x000fe40000000a00 */
        /* <DEDUP_REMOVED lines=32> */
[----:B------:R-:W-:Y:S01]  /*9fa0*/  IMAD.MOV R9, RZ, RZ, -R19 ;  /* 0x000000ffff097224 */ /* 0x000fe200078e0a13 */
[----:B------:R-:W-:Y:S01]  /*9fb0*/  LEA R11, P0, R4, UR4, 0x2 ;  /* 0x00000004040b7c11 */ /* 0x000fe2000f8010ff */
[----:B------:R-:W-:Y:S01]  /*9fc0*/  IMAD.IADD R5, R5, 0x1, R7 ;  /* 0x0000000105057824 */ /* 0x000fe200078e0207 */
[----:B------:R-:W-:Y:S02]  /*9fd0*/  ULDC UR4, c[0x0][0xb88] ;  /* 0x0002e20000047ab9 */ /* 0x000fe40000000800 */
[----:B------:R-:W-:Y:S01]  /*9fe0*/  IMAD R8, R10, UR4, RZ ;  /* 0x000000040a087c24 */ /* 0x000fe2000f8e02ff */
[----:B------:R-:W-:Y:S01]  /*9ff0*/  SHFL.IDX PT, R6, R11, 0x1, 0x1c1f ;  /* 0x003c1f000b067f89 */ /* 0x000fe200000e0000 */
[----:B------:R-:W-:Y:S02]  /*a000*/  LEA.HI.X R12, R4, UR5, R5, 0x2, P0 ;  /* 0x00000005040c7c11 */ /* 0x000fe400080f1405 */
[----:B------:R-:W-:Y:S01]  /*a010*/  ISETP.NE.AND P0, PT, R18, R9, PT ;  /* 0x000000091200720c */ /* 0x000fe20003f05270 */
[----:B------:R-:W-:Y:S01]  /*a020*/  SHFL.IDX PT, R4, R11, RZ, 0x1c1f ;  /* 0x001c1fff0b047589 */ /* 0x000fe200000e0000 */
[----:B------:R-:W-:-:S02]  /*a030*/  VIADD R9, R15, 0x8 ;  /* 0x000000080f097836 */ /* 0x000fc40000000000 */
[-C--:B------:R-:W-:Y:S01]  /*a040*/  ISETP.GE.OR P1, PT, R15, R8.reuse, P0 ;  /* 0x000000080f00720c */ /* 0x080fe20000726670 */
[----:B------:R-:W0:Y:S02]  /*a050*/  SHFL.IDX PT, R5, R12, RZ, 0x1c1f ;  /* 0x001c1fff0c057589 */ /* 0x000e2400000e0000 */
[----:B------:R-:W-:Y:S02]  /*a060*/  ISETP.GE.OR P0, PT, R9, R8, P0 ;  /* 0x000000080900720c */ /* 0x000fe40000706670 */
[----:B------:R-:W1:Y:S08]  /*a070*/  SHFL.IDX PT, R7, R12, 0x1, 0x1c1f ;  /* 0x003c1f000c077f89 */ /* 0x000e7000000e0000 */
[----:B0-----:R0:W-:Y:S04]  /*a080*/  @!P1 ST.E desc[UR38][R4.64], R3 ;  /* 0x0000000304009985 */ /* 0x0011e8000c101926 */
[----:B-1----:R0:W-:Y:S02]  /*a090*/  @!P0 ST.E desc[UR38][R6.64], R0 ;  /* 0x0000000006008985 */ /* 0x0021e4000c101926 */
.L_x_221:
[----:B------:R-:W2:Y:S01]  /*a0a0*/  LDC R14, c[0x0][0xce8] ;  /* 0x00033a00ff0e7b82 */ /* 0x000ea20000000800 */
[----:B------:R-:W-:Y:S01]  /*a0b0*/  ULDC UR12, c[0x0][0xbc8] ;  /* 0x0002f200000c7ab9 */ /* 0x000fe20000000800 */
[----:B01----:R0:W5:Y:S04]  /*a0c0*/  LD.E.128 R4, desc[UR38][R20.64] ;  /* 0x0000002614047980 */ /* 0x003168000c101d00 */
[----:B------:R-:W5:Y:S02]  /*a0d0*/  LD.E.128 R108, desc[UR38][R110.64] ;  /* 0x000000266e6c7980 */ /* 0x000f64000c101d00 */
[----:B------:R-:W1:Y:S01]  /*a0e0*/  LDC R10, c[0x0][0xd38] ;  /* 0x00034e00ff0a7b82 */ /* 0x000e620000000800 */
[----:B------:R-:W-:Y:S01]  /*a0f0*/  ISETP.GE.AND P1, PT, R190, UR12, PT ;  /* 0x0000000cbe007c0c */ /* 0x000fe2000bf26270 */
[----:B------:R-:W-:Y:S01]  /*a100*/  IMAD R9, RZ, RZ, -UR41 ;  /* 0x80000029ff097e24 */ /* 0x000fe2000f8e02ff */
[----:B------:R-:W-:Y:S01]  /*a110*/  ULDC.64 UR8, c[0x0][0xbe8] ;  /* 0x0002fa0000087ab9 */ /* 0x000fe20000000a00 */
[----:B------:R-:W5:Y:S04]  /*a120*/  LD.E.128 R76, desc[UR38][R76.64] ;  /* 0x000000264c4c7980 */ /* 0x000f68000c101d00 */
[----:B------:R-:W3:Y:S01]  /*a130*/  LDC.64 R12, c[0x0][0xbe0] ;  /* 0x0002f800ff0c7b82 */ /* 0x000ee20000000a00 */
[----:B------:R-:W5:Y:S04]  /*a140*/  LD.E.128 R72, desc[UR38][R72.64] ;  /* 0x0000002648487980 */ /* 0x000f68000c101d00 */
[----:B------:R-:W5:Y:S01]  /*a150*/  LD.E.128 R68, desc[UR38][R68.64] ;  /* 0x0000002644447980 */ /* 0x000f62000c101d00 */
[----:B--2---:R-:W-:-:S03]  /*a160*/  ISETP.NE.AND P3, PT, R14, 0x1, PT ;  /* 0x000000010e00780c */ /* 0x004fc60003f65270 */
        /* <DEDUP_REMOVED lines=11> */
[----:B------:R-:W2:Y:S01]  /*a220*/  @P3 LDC R11, c[0x0][0xcf0] ;  /* 0x00033c00ff0b3b82 */ /* 0x000ea20000000800 */
[----:B------:R-:W-:Y:S01]  /*a230*/  IMAD.SHL.U32 R8, R8, 0x4, RZ ;  /* 0x0000000408087824 */ /* 0x000fe200078e00ff */
[----:B------:R-:W-:Y:S01]  /*a240*/  LOP3.LUT R3, R3, 0x2, R0, 0xe2, !PT ;  /* 0x0000000203037812 */ /* 0x000fe200078ee200 */
[----:B------:R-:W5:Y:S01]  /*a250*/  LD.E.128 R48, desc[UR38][R48.64] ;  /* 0x0000002630307980 */ /* 0x000f62000c101d00 */
[----:B------:R-:W-:Y:S01]  /*a260*/  ISETP.GE.AND P0, PT, R188, UR12, PT ;  /* 0x0000000cbc007c0c */ /* 0x000fe2000bf06270 */
[----:B-1----:R-:W-:Y:S01]  /*a270*/  IMAD R28, R10, R9, UR43 ;  /* 0x0000002b0a1c7e24 */ /* 0x002fe2000f8e0209 */
[----:B------:R-:W-:Y:S01]  /*a280*/  LOP3.LUT R3, R8, 0x4, R3, 0xe2, !PT ;  /* 0x0000000408037812 */ /* 0x000fe200078ee203 */
[----:B------:R-:W-:Y:S01]  /*a290*/  IMAD R0, R211, 0x20, R213 ;  /* 0x00000020d3007824 */ /* 0x000fe200078e02d5 */
[----:B------:R-:W-:Y:S01]  /*a2a0*/  SEL R8, RZ, 0xffffffff, P0 ;  /* 0xffffffffff087807 */ /* 0x000fe20000000000 */
[----:B------:R-:W5:Y:S02]  /*a2b0*/  LD.E.128 R40, desc[UR38][R40.64] ;  /* 0x0000002628287980 */ /* 0x000f64000c101d00 */
[----:B------:R-:W-:-:S02]  /*a2c0*/  IMAD R15, R28, 0x40, R0 ;  /* 0x000000401c0f7824 */ /* 0x000fc400078e0200 */
[----:B------:R-:W-:Y:S01]  /*a2d0*/  IMAD.SHL.U32 R8, R8, 0x8, RZ ;  /* 0x0000000808087824 */ /* 0x000fe200078e00ff */
[----:B------:R-:W-:Y:S01]  /*a2e0*/  ISETP.GE.AND P1, PT, R187, UR12, PT ;  /* 0x0000000cbb007c0c */ /* 0x000fe2000bf26270 */
[----:B------:R-:W5:Y:S01]  /*a2f0*/  LD.E.128 R36, desc[UR38][R36.64] ;  /* 0x0000002624247980 */ /* 0x000f62000c101d00 */
[----:B0-----:R-:W-:Y:S02]  /*a300*/  @P3 IMAD.HI.U32 R0, R15, R20, RZ ;  /* 0x000000140f003227 */ /* 0x001fe400078e00ff */
[----:B------:R-:W-:Y:S01]  /*a310*/  LOP3.LUT R3, R8, 0x8, R3, 0xe2, !PT ;  /* 0x0000000808037812 */ /* 0x000fe200078ee203 */
[----:B------:R-:W-:Y:S01]  /*a320*/  UIMAD UR6, UR10, UR8, URZ ;  /* 0x000000080a0672a4 */ /* 0x000fe2000f8e023f */
[----:B------:R-:W-:Y:S01]  /*a330*/  IMAD.MOV.U32 R8, RZ, RZ, R15 ;  /* 0x000000ffff087224 */ /* 0x000fe200078e000f */
[----:B------:R-:W5:Y:S01]  /*a340*/  LD.E.128 R32, desc[UR38][R32.64] ;  /* 0x0000002620207980 */ /* 0x000f62000c101d00 */
[----:B--2---:R-:W-:-:S03]  /*a350*/  @P3 SHF.R.U32.HI R8, RZ, R11, R0 ;  /* 0x0000000bff083219 */ /* 0x004fc60000011600 */
[----:B------:R-:W5:Y:S01]  /*a360*/  LD.E.128 R84, desc[UR38][R84.64] ;  /* 0x0000002654547980 */ /* 0x000f62000c101d00 */
[----:B------:R-:W-:Y:S01]  /*a370*/  SEL R0, RZ, 0xffffffff, P1 ;  /* 0xffffffffff007807 */ /* 0x000fe20000800000 */
[----:B------:R-:W-:Y:S01]  /*a380*/  UIMAD.WIDE.U32 UR4, UR7, UR8, URZ ;  /* 0x00000008070472a5 */ /* 0x000fe2000f8e003f */
[--C-:B------:R-:W-:Y:S01]  /*a390*/  SHF.R.S32.HI R11, RZ, 0x1f, R8.reuse ;  /* 0x0000001fff0b7819 */ /* 0x100fe20000011408 */
[----:B------:R-:W-:Y:S01]  /*a3a0*/  UIMAD UR6, UR7, UR9, UR6 ;  /* 0x00000009070672a4 */ /* 0x000fe2000f8e0206 */
[----:B------:R-:W-:Y:S01]  /*a3b0*/  ISETP.GE.AND P0, PT, R186, UR12, PT ;  /* 0x0000000cba007c0c */ /* 0x000fe2000bf06270 */
[----:B------:R-:W-:Y:S01]  /*a3c0*/  IMAD.SHL.U32 R0, R0, 0x10, RZ ;  /* 0x0000001000007824 */ /* 0x000fe200078e00ff */
[----:B------:R-:W-:Y:S01]  /*a3d0*/  ULDC.64 UR8, c[0x0][0xbf0] ;  /* 0x0002fc0000087ab9 */ /* 0x000fe20000000a00 */
[----:B------:R-:W-:Y:S01]  /*a3e0*/  UIADD3 UR5, UR5, UR6, URZ ;  /* 0x0000000605057290 */ /* 0x000fe2000fffe03f */
[----:B------:R-:W-:Y:S01]  /*a3f0*/  IMAD.MOV R10, RZ, RZ, -R8 ;  /* 0x000000ffff0a7224 */ /* 0x000fe200078e0a08 */
[----:B------:R-:W-:Y:S01]  /*a400*/  UIMAD UR6, UR11, UR8, URZ ;  /* 0x000000080b0672a4 */ /* 0x000fe2000f8e023f */
[----:B------:R-:W-:Y:S01]  /*a410*/  SEL R9, RZ, 0xffffffff, P0 ;  /* 0xffffffffff097807 */ /* 0x000fe20000000000 */
[----:B---3--:R-:W-:Y:S01]  /*a420*/  IMAD R11, R11, R12, RZ ;  /* 0x0000000c0b0b7224 */ /* 0x008fe200078e02ff */
[----:B------:R-:W-:Y:S01]  /*a430*/  LOP3.LUT R0, R0, 0x10, R3, 0xe2, !PT ;  /* 0x0000001000007812 */ /* 0x000fe200078ee203 */
[----:B------:R-:W-:Y:S01]  /*a440*/  IMAD R3, R14, R10, R15 ;  /* 0x0000000a0e037224 */ /* 0x000fe200078e020f */
[----:B------:R-:W-:Y:S01]  /*a450*/  UIMAD UR6, UR42, UR9, UR6 ;  /* 0x000000092a0672a4 */ /* 0x000fe2000f8e0206 */
[----:B------:R-:W-:Y:S01]  /*a460*/  IMAD R13, R8, R13, R11 ;  /* 0x0000000d080d7224 */ /* 0x000fe200078e020b */
[----:B------:R-:W-:Y:S01]  /*a470*/  UIMAD.WIDE.U32 UR42, UR42, UR8, UR4 ;  /* 0x000000082a2a72a5 */ /* 0x000fe2000f8e0004 */
[----:B------:R-:W-:Y:S01]  /*a480*/  IMAD.SHL.U32 R11, R9, 0x20, RZ ;  /* 0x00000020090b7824 */ /* 0x000fe200078e00ff */
[----:B------:R-:W-:Y:S01]  /*a490*/  ISETP.GE.AND P0, PT, R215, UR12, PT ;  /* 0x0000000cd7007c0c */ /* 0x000fe2000bf06270 */
[----:B------:R-:W-:Y:S01]  /*a4a0*/  ULDC.64 UR4, c[0x0][0xbd8] ;  /* 0x0002f60000047ab9 */ /* 0x000fe20000000a00 */
[----:B------:R-:W-:Y:S01]  /*a4b0*/  SHF.R.S32.HI R10, RZ, 0x1f, R3 ;  /* 0x0000001fff0a7819 */ /* 0x000fe20000011403 */
[----:B------:R-:W-:Y:S01]  /*a4c0*/  UIADD3 UR43, UR43, UR6, URZ ;  /* 0x000000062b2b7290 */ /* 0x000fe2000fffe03f */
[----:B------:R-:W-:Y:S01]  /*a4d0*/  LOP3.LUT R0, R11, 0x20, R0, 0xe2, !PT ;  /* 0x000000200b007812 */ /* 0x000fe200078ee200 */
[----:B------:R-:W5:Y:S01]  /*a4e0*/  LD.E.128 R80, desc[UR38][R80.64] ;  /* 0x0000002650507980 */ /* 0x000f62000c101d00 */
[----:B------:R-:W-:Y:S01]  /*a4f0*/  SEL R11, RZ, 0x40, P0 ;  /* 0x00000040ff0b7807 */ /* 0x000fe20000000000 */
[----:B------:R-:W-:Y:S01]  /*a500*/  IMAD R10, R10, UR4, RZ ;  /* 0x000000040a0a7c24 */ /* 0x000fe2000f8e02ff */
[----:B------:R-:W-:Y:S01]  /*a510*/  ULDC.64 UR6, c[0x0][0xb80] ;  /* 0x0002e00000067ab9 */ /* 0x000fe20000000a00 */
[----:B------:R-:W5:Y:S01]  /*a520*/  LD.E.128 R88, desc[UR38][R88.64] ;  /* 0x0000002658587980 */ /* 0x000f62000c101d00 */
[----:B------:R-:W-:Y:S01]  /*a530*/  IMAD.WIDE.U32 R8, R8, R12, UR42 ;  /* 0x0000002a08087e25 */ /* 0x000fe2000f8e000c */
        /* <DEDUP_REMOVED lines=48> */
[-C--:B--2---:R-:W-:Y:S02]  /*a840*/  @!P1 LEA R12, P6, R186, R10.reuse, 0x1 ;  /* 0x0000000aba0c9211 */ /* 0x084fe400078c08ff */
        /* <DEDUP_REMOVED lines=9> */
.L_x_223:
[----:B------:R-:W-:Y:S05]  /*a8e0*/  BSYNC B0 ;  /* 0x0000000000007941 */ /* 0x000fea0003800000 */
.L_x_222:
[----:B---3-5:R-:W-:Y:S01]  /*a8f0*/  VIADD R4, R28, 0x20 ;  /* 0x000000201c047836 */ /* 0x028fe20000000000 */
[----:B------:R3:W4:Y:S01]  /*a900*/  SHFL.IDX PT, R7, R27, 0x1, 0x181f ;  /* 0x00381f001b077f89 */ /* 0x00072200000e0000 */
[----:B------:R-:W-:Y:S03]  /*a910*/  BSSY B0, `(.L_x_224) ;  /* 0x0000023000007945 */ /* 0x000fe60003800000 */
[----:B------:R-:W-:Y:S01]  /*a920*/  ISETP.GE.AND P0, PT, R4, R29, PT ;  /* 0x0000001d0400720c */ /* 0x000fe20003f06270 */
[----:B------:R3:W0:-:S12]  /*a930*/  SHFL.IDX PT, R6, R26, 0x1, 0x181f ;  /* 0x00381f001a067f89 */ /* 0x00061800000e0000 */
[----:B---3--:R-:W-:Y:S05]  /*a940*/  @P0 BRA `(.L_x_225) ;  /* 0x00000000007c0947 */ /* 0x008fea0003800000 */
[----:B------:R-:W-:Y:S02]  /*a950*/  ISETP.GE.AND P2, PT, R190, UR12, PT ;  /* 0x0000000cbe007c0c */ /* 0x000fe4000bf46270 */
[----:B------:R-:W-:Y:S02]  /*a960*/  ISETP.GE.AND P3, PT, R17, UR12, PT ;  /* 0x0000000c11007c0c */ /* 0x000fe4000bf66270 */
[----:B------:R-:W-:Y:S02]  /*a970*/  ISETP.GE.AND P5, PT, R189, UR12, PT ;  /* 0x0000000cbd007c0c */ /* 0x000fe4000bfa6270 */
[----:B------:R-:W-:Y:S02]  /*a980*/  ISETP.GE.AND P4, PT, R188, UR12, PT ;  /* 0x0000000cbc007c0c */ /* 0x000fe4000bf86270 */
[----:B------:R-:W-:-:S05]  /*a990*/  LOP3.LUT P1, RZ, R0, 0x40, RZ, 0xc0, !PT ;  /* 0x0000004000ff7812 */ /* 0x000fca000782c0ff */
[CC--:B0-----:R-:W-:Y:S02]  /*a9a0*/  @!P2 LEA R8, P0, R190.reuse, R6.reuse, 0x1 ;  /* 0x00000006be08a211 */ /* 0x0c1fe400078008ff */
[----:B----4-:R-:W-:Y:S02]  /*a9b0*/  @!P3 IMAD.WIDE R4, R17, 0x2, R6 ;  /* 0x000000021104b825 */ /* 0x010fe400078e0206 */
[-C--:B------:R-:W-:Y:S02]  /*a9c0*/  @!P2 LEA.HI.X R9, R190, R7.reuse, R224, 0x1, P0 ;  /* 0x00000007be09a211 */ /* 0x080fe400000f0ce0 */
[----:B-1----:R-:W-:Y:S01]  /*a9d0*/  @!P5 LEA R10, P0, R189, R6, 0x1 ;  /* 0x00000006bd0ad211 */ /* 0x002fe200078008ff */
[----:B------:R0:W-:Y:S01]  /*a9e0*/  @!P3 ST.E.128 desc[UR38][R4.64], R76 ;  /* 0x0000004c0400b985 */ /* 0x0001e2000c101d26 */
[----:B------:R-:W-:Y:S02]  /*a9f0*/  ISETP.GE.AND P3, PT, R187, UR12, PT ;  /* 0x0000000cbb007c0c */ /* 0x000fe4000bf66270 */
[----:B--2---:R-:W-:Y:S01]  /*aa00*/  @!P5 LEA.HI.X R11, R189, R7, R223, 0x1, P0 ;  /* 0x00000007bd0bd211 */ /* 0x004fe200000f0cdf */
        /* <DEDUP_REMOVED lines=8> */
[-C--:B0-----:R-:W-:Y:S02]  /*aa90*/  @!P2 LEA R4, P6, R186, R6.reuse, 0x1 ;  /* 0x00000006ba04a211 */ /* 0x081fe400078c08ff */
        /* <DEDUP_REMOVED lines=10> */
.L_x_225:
[----:B------:R-:W-:Y:S05]  /*ab40*/  BSYNC B0 ;  /* 0x0000000000007941 */ /* 0x000fea0003800000 */
.L_x_224:
[----:B------:R-:W5:Y:S02]  /*ab50*/  LDC R0, c[0x0][0xd34] ;  /* 0x00034d00ff007b82 */ /* 0x000f640000000800 */
[----:B-----5:R-:W-:-:S13]  /*ab60*/  ISETP.LE.AND P0, PT, R0, UR40, PT ;  /* 0x0000002800007c0c */ /* 0x020fda000bf03270 */
[----:B------:R-:W-:Y:S05]  /*ab70*/  @!P0 BRA `(.L_x_226) ;  /* 0xffffff6400148947 */ /* 0x000fea000383ffff */
[----:B------:R-:W-:Y:S05]  /*ab80*/  EXIT ;  /* 0x000000000000794d */ /* 0x000fea0003800000 */
.L_x_194:
        /* <DEDUP_REMOVED lines=8> */
[----:B------:R0:W-:Y:S07]  /*ac10*/  STL [R1+0x8], R3 ;  /* 0x0000080301007387 */ /* 0x0001ee0000100800 */
[----:B------:R-:W-:Y:S05]  /*ac20*/  @P0 BRA `(.L_x_227) ;  /* 0x0000005800500947 */ /* 0x000fea0003800000 */
[----:B------:R-:W1:Y:S01]  /*ac30*/  S2UR UR4, SR_CgaCtaId ;  /* 0x00000000000479c3 */ /* 0x000e620000008800 */
[C---:B------:R-:W-:Y:S01]  /*ac40*/  IMAD.SHL.U32 R2, R0.reuse, 0x8, RZ ;  /* 0x0000000800027824 */ /* 0x040fe200078e00ff */
[----:B------:R-:W-:Y:S01]  /*ac50*/  LOP3.LUT R5, R0, 0x7f, RZ, 0xc0, !PT ;  /* 0x0000007f00057812 */ /* 0x000fe200078ec0ff */
[----:B------:R-:W-:Y:S01]  /*ac60*/  UMOV UR36, 0x400 ;  /* 0x0000040000247882 */ /* 0x000fe20000000000 */
[----:B------:R-:W-:Y:S01]  /*ac70*/  IMAD.MOV.U32 R19, RZ, RZ, RZ ;  /* 0x000000ffff137224 */ /* 0x000fe200078e00ff */
[----:B------:R-:W-:Y:S01]  /*ac80*/  ULDC.64 UR40, c[0x0][0x198] ;  /* 0x0000660000287ab9 */ /* 0x000fe20000000a00 */
[C---:B0-----:R-:W-:Y:S01]  /*ac90*/  LOP3.LUT R3, R2.reuse, 0x1f8, RZ, 0xc0, !PT ;  /* 0x000001f802037812 */ /* 0x041fe200078ec0ff */
[----:B------:R-:W-:Y:S01]  /*aca0*/  ULDC UR37, c[0x0][0xc] ;  /* 0x0000030000257ab9 */ /* 0x000fe20000000800 */
[----:B------:R-:W-:Y:S02]  /*acb0*/  LOP3.LUT R2, R2, 0x38, RZ, 0xc0, !PT ;  /* 0x0000003802027812 */ /* 0x000fe400078ec0ff */
        /* <DEDUP_REMOVED lines=8> */
[----:B------:R-:W-:Y:S01]  /*ad40*/  LEA R4, R3, UR36, 0x1 ;  /* 0x0000002403047c11 */ /* 0x000fe2000f8e08ff */
[----:B------:R-:W-:-:S04]  /*ad50*/  IMAD.U32 R3, RZ, RZ, UR5 ;  /* 0x00000005ff037e24 */ /* 0x000fc8000f8e00ff */
[----:B------:R0:W-:Y:S04]  /*ad60*/  STL [R1+0x4], R4 ;  /* 0x0000040401007387 */ /* 0x0001e80000100800 */
[----:B------:R1:W-:Y:S04]  /*ad70*/  STL [R1+0x24], R3 ;  /* 0x0000240301007387 */ /* 0x0003e80000100800 */
[----:B------:R2:W-:Y:S01]  /*ad80*/  STL [R1+0x8], R0 ;  /* 0x0000080001007387 */ /* 0x0005e20000100800 */
[----:B0-----:R-:W-:-:S03]  /*ad90*/  LOP3.LUT R4, R2, 0x80, RZ, 0xfc, !PT ;  /* 0x0000008002047812 */ /* 0x001fc600078efcff */
[----:B------:R0:W-:Y:S01]  /*ada0*/  STL [R1+0x50], RZ ;  /* 0x000050ff01007387 */ /* 0x0001e20000100800 */
[C---:B------:R-:W-:Y:S02]  /*adb0*/  LOP3.LUT R4, R2.reuse, 0x140, RZ, 0xfc, !PT ;  /* 0x0000014002047812 */ /* 0x040fe400078efcff */
[C---:B-1----:R-:W-:Y:S02]  /*adc0*/  LOP3.LUT R3, R2.reuse, 0xc0, RZ, 0xfc, !PT ;  /* 0x000000c002037812 */ /* 0x042fe400078efcff */
[C---:B------:R-:W-:Y:S02]  /*add0*/  LOP3.LUT R3, R2.reuse, 0x180, RZ, 0xfc, !PT ;  /* 0x0000018002037812 */ /* 0x040fe400078efcff */
[C---:B--2---:R-:W-:Y:S02]  /*ade0*/  LOP3.LUT R0, R2.reuse, 0x40, RZ, 0xfc, !PT ;  /* 0x0000004002007812 */ /* 0x044fe400078efcff */
[C---:B------:R-:W-:Y:S02]  /*adf0*/  LOP3.LUT R0, R2.reuse, 0x100, RZ, 0xfc, !PT ;  /* 0x0000010002007812 */ /* 0x040fe400078efcff */
[----:B0-----:R-:W-:-:S07]  /*ae00*/  LOP3.LUT R0, R2, 0x1c0, RZ, 0xfc, !PT ;  /* 0x000001c002007812 */ /* 0x001fce00078efcff */
.L_x_323:
        /* <DEDUP_REMOVED lines=11> */
[----:B0-----:R-:W-:-:S13]  /*aec0*/  ISETP.NE.AND P0, PT, R0, 0x1, PT ;  /* 0x000000010000780c */ /* 0x001fda0003f05270 */
[----:B------:R-:W2:Y:S08]  /*aed0*/  @P0 LDC R2, c[0x0][0xd3c] ;  /* 0x00034f00ff020b82 */ /* 0x000eb00000000800 */
[----:B------:R-:W0:Y:S01]  /*aee0*/  @P0 LDC R0, c[0x0][0xd40] ;  /* 0x00035000ff000b82 */ /* 0x000e220000000800 */
[----:B--2---:R-:W-:-:S04]  /*aef0*/  @P0 IMAD.HI.U32 R2, R3, R2, RZ ;  /* 0x0000000203020227 */ /* 0x004fc800078e00ff */
[----:B------:R-:W-:Y:S01]  /*af00*/  IMAD.MOV.U32 R4, RZ, RZ, R3 ;  /* 0x000000ffff047224 */ /* 0x000fe200078e0003 */
[----:B0-----:R-:W-:Y:S02]  /*af10*/  @P0 SHF.R.U32.HI R4, RZ, R0, R2 ;  /* 0x00000000ff040219 */ /* 0x001fe40000011602 */
[----:B-1----:R-:W-:-:S03]  /*af20*/  ISETP.NE.AND P0, PT, R17, 0x1, PT ;  /* 0x000000011100780c */ /* 0x002fc60003f05270 */
[----:B------:R-:W-:Y:S01]  /*af30*/  IMAD.MOV.U32 R5, RZ, RZ, R4 ;  /* 0x000000ffff057224 */ /* 0x000fe200078e0004 */
[----:B------:R-:W-:Y:S09]  /*af40*/  STL [R1+0x14], R4 ;  /* 0x0000140401007387 */ /* 0x000ff20000100800 */
[----:B------:R-:W0:Y:S02]  /*af50*/  @P0 LDC.64 R2, c[0x0][0xd48] ;  /* 0x00035200ff020b82 */ /* 0x000e240000000a00 */
[----:B0-----:R-:W-:-:S05]  /*af60*/  @P0 IMAD.HI.U32 R2, R4, R2, RZ ;  /* 0x0000000204020227 */ /* 0x001fca00078e00ff */
[----:B------:R-:W-:Y:S02]  /*af70*/  @P0 SHF.R.U32.HI R5, RZ, R3, R2 ;  /* 0x00000003ff050219 */ /* 0x000fe40000011602 */
[----:B------:R-:W-:-:S03]  /*af80*/  PLOP3.LUT P0, PT, PT, PT, UP0, 0x80, 0x0 ;  /* 0x000000000000781c */ /* 0x000fc60003f0f008 */
[----:B------:R-:W-:Y:S01]  /*af90*/  IMAD.MOV R0, RZ, RZ, -R5 ;  /* 0x000000ffff007224 */ /* 0x000fe200078e0a05 */
[----:B------:R-:W-:Y:S03]  /*afa0*/  STL [R1+0x10], R5 ;  /* 0x0000100501007387 */ /* 0x000fe60000100800 */
[----:B------:R-:W-:Y:S02]  /*afb0*/  IMAD R17, R17, R0, R4 ;  /* 0x0000000011117224 */ /* 0x000fe400078e0204 */
[----:B------:R-:W0:Y:S02]  /*afc0*/  LDC R0, c[0x0][0x2f0] ;  /* 0x0000bc00ff007b82 */ /* 0x000e240000000800 */
[----:B0-----:R-:W-:-:S04]  /*afd0*/  IMAD R2, R0, UR4, RZ ;  /* 0x0000000400027c24 */ /* 0x001fc8000f8e02ff */
[----:B------:R-:W-:Y:S01]  /*afe0*/  VIADD R0, R2, 0x3f ;  /* 0x0000003f02007836 */ /* 0x000fe20000000000 */
[----:B------:R0:W-:Y:S04]  /*aff0*/  STL [R1+0x4c], R2 ;  /* 0x00004c0201007387 */ /* 0x0001e80000100800 */
[----:B0-----:R-:W-:-:S04]  /*b000*/  SHF.R.S32.HI R2, RZ, 0x1f, R0 ;  /* 0x0000001fff027819 */ /* 0x001fc80000011400 */
        /* <DEDUP_REMOVED lines=8> */
[----:B------:R-:W-:Y:S02]  /*b090*/  IMAD.U32 R4, RZ, RZ, UR6 ;  /* 0x00000006ff047e24 */ /* 0x000fe4000f8e00ff */
[----:B------:R-:W1:Y:S01]  /*b0a0*/  LDC.64 R2, c[0x4][R2] ;  /* 0x0100000002027b82 */ /* 0x000e620000000a00 */
        /* <DEDUP_REMOVED lines=9> */
[----:B01----:R-:W-:Y:S05]  /*b140*/  CALL.ABS.NOINC R2 ;  /* 0x0000000002007343 */ /* 0x003fea0003c00000 */
.L_x_228:
        /* <DEDUP_REMOVED lines=19> */
[----:B0-2---:R-:W-:Y:S05]  /*b280*/  CALL.ABS.NOINC R2 ;  /* 0x0000000002007343 */ /* 0x005fea0003c00000 */
.L_x_230:
        /* <DEDUP_REMOVED lines=15> */
.L_x_229:
[----:B------:R-:W2:Y:S01]  /*b380*/  LDL R2, [R1+0x20] ;  /* 0x0000200001027983 */ /* 0x000ea20000100800 */
[----:B------:R-:W-:-:S03]  /*b390*/  ULDC.64 UR4, c[0x0][0xaf0] ;  /* 0x0002bc0000047ab9 */ /* 0x000fc60000000a00 */
[----:B0-----:R-:W3:Y:S01]  /*b3a0*/  LDL R0, [R1+0x10] ;  /* 0x0000100001007983 */ /* 0x001ee20000100800 */
[----:B------:R-:W-:-:S04]  /*b3b0*/  ISETP.NE.U32.AND P0, PT, RZ, UR4, PT ;  /* 0x00000004ff007c0c */ /* 0x000fc8000bf05070 */
[----:B------:R-:W-:Y:S01]  /*b3c0*/  ISETP.NE.AND.EX P0, PT, RZ, UR5, PT, P0 ;  /* 0x00000005ff007c0c */ /* 0x000fe2000bf05300 */
[----:B--2---:R-:W-:-:S12]  /*b3d0*/  IMAD.MOV.U32 R16, RZ, RZ, R2 ;  /* 0x000000ffff107224 */ /* 0x004fd800078e0002 */
[----:B------:R-:W0:Y:S01]  /*b3e0*/  @P0 LDC.64 R2, c[0x0][0xaf0] ;  /* 0x0002bc00ff020b82 */ /* 0x000e220000000a00 */
[----:B---3--:R-:W-:Y:S02]  /*b3f0*/  IMAD.MOV.U32 R7, RZ, RZ, R0 ;  /* 0x000000ffff077224 */ /* 0x008fe400078e0000 */
[----:B0-----:R-:W-:-:S05]  /*b400*/  @P0 IMAD.WIDE R2, R0, 0x4, R2 ;  /* 0x0000000400020825 */ /* 0x001fca00078e0202 */
[----:B------:R0:W2:Y:S01]  /*b410*/  @P0 LDG.E R7, desc[UR38][R2.64] ;  /* 0x0000002602070981 */ /* 0x0000a2000c1e1900 */
[----:B------:R-:W-:Y:S01]  /*b420*/  VIADD R9, R16, 0xffffffff ;  /* 0xffffffff10097836 */ /* 0x000fe20000000000 */
[----:B------:R-:W-:Y:S01]  /*b430*/  UMOV UR4, 0xffffffff ;  /* 0xffffffff00047882 */ /* 0x000fe20000000000 */
[----:B------:R-:W-:Y:S01]  /*b440*/  LOP3.LUT R18, R18, 0xfffffffe, RZ, 0xc0, !PT ;  /* 0xfffffffe12127812 */ /* 0x000fe200078ec0ff */
[----:B0-----:R-:W0:Y:S02]  /*b450*/  LDC.64 R2, c[0x0][0x418] ;  /* 0x00010600ff027b82 */ /* 0x001e240000000a00 */
[----:B0-----:R-:W-:-:S04]  /*b460*/  ISETP.NE.U32.AND P0, PT, R2, RZ, PT ;  /* 0x000000ff0200720c */ /* 0x001fc80003f05070 */
[----:B------:R-:W-:-:S13]  /*b470*/  ISETP.NE.AND.EX P1, PT, R3, RZ, PT, P0 ;  /* 0x000000ff0300720c */ /* 0x000fda0003f25300 */
[----:B------:R-:W-:Y:S02]  /*b480*/  @P1 LOP3.LUT R18, R18, 0x1, RZ, 0xfc, !PT ;  /* 0x0000000112121812 */ /* 0x000fe400078efcff */
[----:B--2---:R-:W-:Y:S01]  /*b490*/  SHF.R.S32.HI R8, RZ, 0x1f, R7 ;  /* 0x0000001fff087819 */ /* 0x004fe20000011407 */
[----:B------:R0:W-:Y:S01]  /*b4a0*/  STL [R1], R7 ;  /* 0x0000000701007387 */ /* 0x0001e20000100800 */
[----:B------:R-:W-:-:S03]  /*b4b0*/  SEL R16, R7, RZ, !P1 ;  /* 0x000000ff07107207 */ /* 0x000fc60004800000 */
[----:B------:R0:W-:Y:S04]  /*b4c0*/  STL [R1+0x1c], R9 ;  /* 0x00001c0901007387 */ /* 0x0001e80000100800 */
[----:B------:R0:W-:Y:S01]  /*b4d0*/  STL [R1+0xc], R8 ;  /* 0x00000c0801007387 */ /* 0x0001e20000100800 */
[----:B------:R-:W-:Y:S05]  /*b4e0*/  BRA.DIV UR4, `(.L_x_231) ;  /* 0x0000005604647947 */ /* 0x000fea000b800000 */
[----:B------:R-:W1:Y:S02]  /*b4f0*/  S2R R0, SR_TID.X ;  /* 0x0000000000007919 */ /* 0x000e640000002100 */
[----:B-1----:R-:W-:-:S04]  /*b500*/  SHF.R.U32.HI R0, RZ, 0x5, R0 ;  /* 0x00000005ff007819 */ /* 0x002fc80000011600 */
[----:B------:R-:W-:-:S05]  /*b510*/  LOP3.LUT R0, R0, 0x3, RZ, 0xc0, !PT ;  /* 0x0000000300007812 */ /* 0x000fca00078ec0ff */
[----:B------:R1:W2:Y:S02]  /*b520*/  SHFL.IDX PT, R14, R0, RZ, 0x1f ;  /* 0x00001fff000e7589 */ /* 0x0002a400000e0000 */
.L_x_338:
[----:B--2---:R-:W-:Y:S02]  /*b530*/  ISETP.NE.AND P0, PT, R14, RZ, PT ;  /* 0x000000ff0e00720c */ /* 0x004fe40003f05270 */
[----:B------:R-:W-:Y:S02]  /*b540*/  PLOP3.LUT P2, PT, PT, PT, PT, 0x8, 0x0 ;  /* 0x000000000000781c */ /* 0x000fe40003f4e170 */
[----:B------:R-:W-:-:S11]  /*b550*/  LOP3.LUT R18, R18, 0xfffffffd, RZ, 0xc0, !PT ;  /* 0xfffffffd12127812 */ /* 0x000fd600078ec0ff */
[----:B------:R-:W-:Y:S01]  /*b560*/  @P2 LOP3.LUT R18, R18, 0x2, RZ, 0xfc, !PT ;  /* 0x0000000212122812 */ /* 0x000fe200078efcff */
[----:B------:R-:W-:Y:S06]  /*b570*/  @P0 BRA `(.L_x_232) ;  /* 0x0000000000f40947 */ /* 0x000fec0003800000 */
[----:B------:R-:W-:-:S03]  /*b580*/  UMOV UR4, 0xffffffff ;  /* 0xffffffff00047882 */ /* 0x000fc60000000000 */
[----:B------:R-:W-:Y:S05]  /*b590*/  BRA.DIV UR4, `(.L_x_233) ;  /* 0x00000056046c7947 */ /* 0x000fea000b800000 */
[----:B------:R-:W-:-:S13]  /*b5a0*/  ELECT P6, URZ, PT ;  /* 0x00000000003f782f */ /* 0x000fda00038c0000 */
.L_x_341:
[----:B------:R-:W-:Y:S05]  /*b5b0*/  @!P6 BRA `(.L_x_232) ;  /* 0x0000000000e4e947 */ /* 0x000fea0003800000 */
[----:B------:R2:W-:Y:S01]  /*b5c0*/  STL [R1+0x40], R9 ;  /* 0x0000400901007387 */ /* 0x0005e20000100800 */
[----:B------:R-:W-:Y:S01]  /*b5d0*/  IMAD.MOV.U32 R16, RZ, RZ, R7 ;  /* 0x000000ffff107224 */ /* 0x000fe200078e0007 */
[----:B------:R-:W-:Y:S06]  /*b5e0*/  @!P1 BRA `(.L_x_234) ;  /* 0x0000000000489947 */ /* 0x000fec0003800000 */
[----:B------:R-:W3:Y:S01]  /*b5f0*/  LDC R6, c[0x0][0x43c] ;  /* 0x00010f00ff067b82 */ /* 0x000ee20000000800 */
[----:B------:R-:W-:Y:S01]  /*b600*/  ULDC.64 UR4, c[0x0][0x428] ;  /* 0x00010a0000047ab9 */ /* 0x000fe20000000a00 */
[----:B---3--:R-:W-:-:S13]  /*b610*/  ISETP.NE.AND P0, PT, R6, 0x1, PT ;  /* 0x000000010600780c */ /* 0x008fda0003f05270 */
[----:B------:R-:W1:Y:S02]  /*b620*/  @P0 LDC.64 R4, c[0x0][0x440] ;  /* 0x00011000ff040b82 */ /* 0x000e640000000a00 */
[----:B-1----:R-:W-:-:S04]  /*b630*/  @P0 IMAD.HI.U32 R0, R9, R4, RZ ;  /* 0x0000000409000227 */ /* 0x002fc800078e00ff */
[----:B------:R-:W-:Y:S01]  /*b640*/  IMAD.MOV.U32 R4, RZ, RZ, R9 ;  /* 0x000000ffff047224 */ /* 0x000fe200078e0009 */
[----:B------:R-:W-:-:S04]  /*b650*/  @P0 SHF.R.U32.HI R4, RZ, R5, R0 ;  /* 0x00000005ff040219 */ /* 0x000fc80000011600 */
[--C-:B------:R-:W-:Y:S01]  /*b660*/  SHF.R.S32.HI R5, RZ, 0x1f, R4.reuse ;  /* 0x0000001fff057819 */ /* 0x100fe20000011404 */
[----:B------:R-:W-:-:S04]  /*b670*/  IMAD.MOV R0, RZ, RZ, -R4 ;  /* 0x000000ffff007224 */ /* 0x000fc800078e0a04 */
[----:B------:R-:W-:Y:S02]  /*b680*/  IMAD R0, R6, R0, R9 ;  /* 0x0000000006007224 */ /* 0x000fe400078e0209 */
[----:B------:R-:W-:-:S03]  /*b690*/  IMAD.WIDE.U32 R4, R7, UR4, R4 ;  /* 0x0000000407047c25 */ /* 0x000fc6000f8e0004 */
[----:B------:R1:W-:Y:S01]  /*b6a0*/  STL [R1+0x40], R0 ;  /* 0x0000400001007387 */ /* 0x0003e20000100800 */
[----:B------:R-:W-:Y:S01]  /*b6b0*/  LEA R2, P0, R4, R2, 0x2 ;  /* 0x0000000204027211 */ /* 0x000fe200078010ff */
[----:B-1----:R-:W-:-:S04]  /*b6c0*/  IMAD R0, R8, UR4, RZ ;  /* 0x0000000408007c24 */ /* 0x002fc8000f8e02ff */
[----:B------:R-:W-:-:S04]  /*b6d0*/  IMAD R0, R7, UR5, R0 ;  /* 0x0000000507007c24 */ /* 0x000fc8000f8e0200 */
[----:B------:R-:W-:-:S05]  /*b6e0*/  IMAD.IADD R0, R5, 0x1, R0 ;  /* 0x0000000105007824 */ /* 0x000fca00078e0200 */
[----:B------:R-:W-:-:S05]  /*b6f0*/  LEA.HI.X R3, R4, R3, R0, 0x2, P0 ;  /* 0x0000000304037211 */ /* 0x000fca00000f1400 */
[----:B------:R3:W5:Y:S02]  /*b700*/  LDG.E R16, desc[UR38][R2.64] ;  /* 0x0000002602107981 */ /* 0x000764000c1e1900 */
.L_x_234:
[----:B---3--:R-:W3:Y:S01]  /*b710*/  LDL R2, [R1+0x8] ;  /* 0x0000080001027983 */ /* 0x008ee20000100800 */
[----:B-1----:R-:W-:Y:S02]  /*b720*/  LEA R0, R19, UR36, 0x3 ;  /* 0x0000002413007c11 */ /* 0x002fe4000f8e18ff */
[----:B---3--:R-:W-:-:S04]  /*b730*/  SHF.L.U32 R2, R2, 0x1f, RZ ;  /* 0x0000001f02027819 */ /* 0x008fc800000006ff */
[----:B------:R-:W1:Y:S02]  /*b740*/  SYNCS.PHASECHK.TRANS64.TRYWAIT P0, [R0+URZ+0x38840], R2 ;  /* 0x03884002000075a7 */ /* 0x000e64000800017f */
[----:B-1----:R-:W-:Y:S05]  /*b750*/  @!P0 BRA `(.L_x_235) ;  /* 0x00000054001c8947 */ /* 0x002fea0003800000 */
.L_x_342:
[----:B------:R-:W3:Y:S02]  /*b760*/  S2R R3, SR_TID.X ;  /* 0x0000000000037919 */ /* 0x000ee40000002100 */
[----:B---3--:R-:W-:-:S04]  /*b770*/  LOP3.LUT R3, R3, 0x7f, RZ, 0xc0, !PT ;  /* 0x0000007f03037812 */ /* 0x008fc800078ec0ff */
[----:B------:R-:W-:-:S13]  /*b780*/  ISETP.NE.AND P0, PT, R3, RZ, PT ;  /* 0x000000ff0300720c */ /* 0x000fda0003f05270 */
[----:B------:R-:W-:Y:S05]  /*b790*/  @P0 BRA `(.L_x_236) ;  /* 0x00000000001c0947 */ /* 0x000fea0003800000 */
[----:B------:R-:W3:Y:S01]  /*b7a0*/  S2R R3, SR_TID.X ;  /* 0x0000000000037919 */ /* 0x000ee20000002100 */
[----:B-1----:R-:W-:-:S04]  /*b7b0*/  IMAD.MOV.U32 R2, RZ, RZ, 0x2000 ;  /* 0x00002000ff027424 */ /* 0x002fc800078e00ff */
[----:B------:R4:W-:Y:S01]  /*b7c0*/  SYNCS.ARRIVE.TRANS64 RZ, [R0+URZ+0x38830], R2 ;  /* 0x0388300200ff79a7 */ /* 0x0009e2000800003f */
[----:B---3--:R-:W-:-:S04]  /*b7d0*/  LOP3.LUT R3, R3, 0x1f, RZ, 0xc0, !PT ;  /* 0x0000001f03037812 */ /* 0x008fc800078ec0ff */
[----:B------:R-:W-:-:S13]  /*b7e0*/  ISETP.NE.AND P0, PT, R3, RZ, PT ;  /* 0x000000ff0300720c */ /* 0x000fda0003f05270 */
[----:B----4-:R-:W-:Y:S05]  /*b7f0*/  @!P0 BRA `(.L_x_236) ;  /* 0x0000000000048947 */ /* 0x010fea0003800000 */
[----:B------:R-:W-:Y:S01]  /*b800*/  BPT.TRAP 0x1 ;  /* 0x000000040000795c */ /* 0x000fe20000300000 */
.L_x_236:
[----:B-1----:R-:W3:Y:S01]  /*b810*/  LDL R2, [R1+0x40] ;  /* 0x0000400001027983 */ /* 0x002ee20000100800 */
        /* <DEDUP_REMOVED lines=8> */
[----:B------:R-:W-:Y:S01]  /*b8a0*/  UMOV UR10, URZ ;  /* 0x0000003f000a7c82 */ /* 0x000fe20008000000 */
[----:B------:R-:W-:-:S02]  /*b8b0*/  PLOP3.LUT P0, PT, PT, PT, PT, 0x80, 0x0 ;  /* 0x000000000000781c */ /* 0x000fc40003f0f070 */
[----:B------:R-:W-:Y:S02]  /*b8c0*/  LOP3.LUT R18, R18, 0xfffffffd, RZ, 0xc0, !PT ;  /* 0xfffffffd12127812 */ /* 0x000fe400078ec0ff */
[----:B------:R-:W-:Y:S02]  /*b8d0*/  ULEA UR8, UR8, UR36, 0xd ;  /* 0x0000002408087291 */ /* 0x000fe4000f8e683f */
[----:B------:R-:W-:Y:S02]  /*b8e0*/  UIADD3 UR9, UR9, 0x38830, URZ ;  /* 0x0003883009097890 */ /* 0x000fe4000fffe03f */
[----:B------:R-:W-:-:S05]  /*b8f0*/  UIADD3 UR8, UR8, 0x22400, URZ ;  /* 0x0002240008087890 */ /* 0x000fca000fffe03f */
[----:B------:R-:W-:Y:S02]  /*b900*/  @P0 LOP3.LUT R18, R18, 0x2, RZ, 0xfc, !PT ;  /* 0x0000000212120812 */ /* 0x000fe400078efcff */
[----:B---3--:R-:W-:-:S13]  /*b910*/  R2UR UR11, R2 ;  /* 0x00000000020b72ca */ /* 0x008fda00000e0000 */
[----:B------:R-:W-:-:S09]  /*b920*/  USHF.L.U32 UR11, UR11, 0x6, URZ ;  /* 0x000000060b0b7899 */ /* 0x000fd2000800063f */
[----:B------:R3:W-:Y:S02]  /*b930*/  UTMALDG.4D [UR8], [UR4], desc[UR6] ;  /* 0x00000608040075b4 */ /* 0x0007e40008019000 */
[----:B---3--:R-:W-:Y:S01]  /*b940*/  NOP ;  /* 0x0000000000007918 */ /* 0x008fe20000000000 */
.L_x_232:
[----:B-1----:R-:W3:Y:S01]  /*b950*/  LDL R0, [R1+0x10] ;  /* 0x0000100001007983 */ /* 0x002ee20000100800 */
[----:B------:R-:W-:Y:S05]  /*b960*/  WARPSYNC.ALL ;  /* 0x0000000000007948 */ /* 0x000fea0003800000 */
[----:B------:R-:W-:Y:S01]  /*b970*/  UIADD3 UR4, UR36, 0x20400, URZ ;  /* 0x0002040024047890 */ /* 0x000fe2000fffe03f */
[----:B------:R-:W-:-:S03]  /*b980*/  SHF.R.S32.HI R2, RZ, 0x1f, R17 ;  /* 0x0000001fff027819 */ /* 0x000fc60000011411 */
[----:B------:R-:W-:Y:S01]  /*b990*/  ULOP3.LUT UP0, URZ, UR4, 0x3ff, URZ, 0xc0, !UPT ;  /* 0x000003ff043f7892 */ /* 0x000fe2000f80c03f */
[----:B------:R-:W-:Y:S05]  /*b9a0*/  BAR.SYNC.DEFER_BLOCKING 0x8, 0x100 ;  /* 0x0204000000007b1d */ /* 0x000fea0000010000 */
[----:B------:R-:W-:Y:S02]  /*b9b0*/  PLOP3.LUT P0, PT, PT, PT, UP0, 0x80, 0x0 ;  /* 0x000000000000781c */ /* 0x000fe40003f0f008 */
[----:B---3--:R-:W-:-:S05]  /*b9c0*/  SHF.R.S32.HI R0, RZ, 0x1f, R0 ;  /* 0x0000001fff007819 */ /* 0x008fca0000011400 */
[----:B------:R1:W-:Y:S04]  /*b9d0*/  STL [R1+0x44], R0 ;  /* 0x0000440001007387 */ /* 0x0003e80000100800 */
[----:B------:R1:W-:Y:S02]  /*b9e0*/  STL [R1+0x30], R2 ;  /* 0x0000300201007387 */ /* 0x0003e40000100800 */
[----:B------:R-:W-:Y:S05]  /*b9f0*/  @!P0 BRA `(.L_x_237) ;  /* 0x0000000000408947 */ /* 0x000fea0003800000 */
[----:B-1----:R-:W-:Y:S01]  /*ba00*/  MOV R2, 0x0 ;  /* 0x0000000000027802 */ /* 0x002fe20000000f00 */
[----:B------:R-:W-:Y:S01]  /*ba10*/  ULDC.64 UR4, c[0x4][0x90] ;  /* 0x0100240000047ab9 */ /* 0x000fe20000000a00 */
[----:B------:R-:W-:Y:S01]  /*ba20*/  ULDC.64 UR6, c[0x4][0x98] ;  /* 0x0100260000067ab9 */ /* 0x000fe20000000a00 */
[----:B------:R-:W-:Y:S01]  /*ba30*/  ULDC.64 UR8, c[0x4][0x20] ;  /* 0x0100080000087ab9 */ /* 0x000fe20000000a00 */
[----:B------:R-:W-:Y:S02]  /*ba40*/  IMAD.U32 R4, RZ, RZ, UR4 ;  /* 0x00000004ff047e24 */ /* 0x000fe4000f8e00ff */
[----:B------:R-:W1:Y:S01]  /*ba50*/  LDC.64 R2, c[0x4][R2] ;  /* 0x0100000002027b82 */ /* 0x000e620000000a00 */
[----:B------:R-:W-:Y:S02]  /*ba60*/  IMAD.U32 R5, RZ, RZ, UR5 ;  /* 0x00000005ff057e24 */ /* 0x000fe4000f8e00ff */
[----:B------:R-:W-:Y:S02]  /*ba70*/  IMAD.U32 R6, RZ, RZ, UR6 ;  /* 0x00000006ff067e24 */ /* 0x000fe4000f8e00ff */
[----:B0-----:R-:W-:-:S02]  /*ba80*/  IMAD.U32 R7, RZ, RZ, UR7 ;  /* 0x00000007ff077e24 */ /* 0x001fc4000f8e00ff */
[----:B------:R-:W-:Y:S02]  /*ba90*/  IMAD.U32 R10, RZ, RZ, UR8 ;  /* 0x00000008ff0a7e24 */ /* 0x000fe4000f8e00ff */
[----:B------:R-:W-:Y:S02]  /*baa0*/  IMAD.U32 R11, RZ, RZ, UR9 ;  /* 0x00000009ff0b7e24 */ /* 0x000fe4000f8e00ff */
[----:B------:R-:W-:Y:S02]  /*bab0*/  IMAD.MOV.U32 R8, RZ, RZ, 0x70 ;  /* 0x00000070ff087424 */ /* 0x000fe400078e00ff */
[----:B------:R-:W-:Y:S02]  /*bac0*/  IMAD.MOV.U32 R12, RZ, RZ, 0x1 ;  /* 0x00000001ff0c7424 */ /* 0x000fe400078e00ff */
[----:B------:R-:W-:-:S07]  /*bad0*/  IMAD.MOV.U32 R13, RZ, RZ, RZ ;  /* 0x000000ffff0d7224 */ /* 0x000fce00078e00ff */
[----:B------:R-:W-:-:S07]  /*bae0*/  LEPC R20, `(.L_x_237) ;  /* 0x000000001014794e */ /* 0x000fce0000000000 */
[----:B-12---:R-:W-:Y:S05]  /*baf0*/  CALL.ABS.NOINC R2 ;  /* 0x0000000002007343 */ /* 0x006fea0003c00000 */
.L_x_237:
[----:B------:R-:W3:Y:S01]  /*bb00*/  LDL.LU R4, [R1+0x14] ;  /* 0x0000140001047983 */ /* 0x000ee20000300800 */
[----:B0-----:R-:W0:Y:S01]  /*bb10*/  LDC R7, c[0x0][0x448] ;  /* 0x00011200ff077b82 */ /* 0x001e220000000800 */
[----:B------:R-:W-:Y:S01]  /*bb20*/  ULDC UR4, c[0x0][0xd38] ;  /* 0x00034e0000047ab9 */ /* 0x000fe20000000800 */
[----:B------:R-:W-:Y:S01]  /*bb30*/  ULDC.64 UR6, c[0x0][0x280] ;  /* 0x0000a00000067ab9 */ /* 0x000fe20000000a00 */
[----:B------:R-:W4:Y:S04]  /*bb40*/  LDL R5, [R1+0x24] ;  /* 0x0000240001057983 */ /* 0x000f280000100800 */
[----:B------:R-:W4:Y:S04]  /*bb50*/  LDL R8, [R1+0x30] ;  /* 0x0000300001087983 */ /* 0x000f280000100800 */
[----:B------:R-:W4:Y:S04]  /*bb60*/  LDL R10, [R1+0x44] ;  /* 0x00004400010a7983 */ /* 0x000f280000100800 */
[----:B--2---:R-:W2:Y:S01]  /*bb70*/  LDL R9, [R1+0x10] ;  /* 0x0000100001097983 */ /* 0x004ea20000100800 */
[----:B-1----:R-:W1:Y:S01]  /*bb80*/  S2R R0, SR_TID.X ;  /* 0x0000000000007919 */ /* 0x002e620000002100 */
[----:B0-----:R-:W-:-:S13]  /*bb90*/  ISETP.NE.AND P0, PT, R7, 0x1, PT ;  /* 0x000000010700780c */ /* 0x001fda0003f05270 */
[----:B------:R-:W0:Y:S08]  /*bba0*/  @P0 LDC R2, c[0x0][0x44c] ;  /* 0x00011300ff020b82 */ /* 0x000e300000000800 */
[----:B------:R-:W0:Y:S01]  /*bbb0*/  @P0 LDC R3, c[0x0][0x450] ;  /* 0x00011400ff030b82 */ /* 0x000e220000000800 */
[----:B-1----:R-:W-:-:S04]  /*bbc0*/  LOP3.LUT R0, R0, 0x7f, RZ, 0xc0, !PT ;  /* 0x0000007f00007812 */ /* 0x002fc800078ec0ff */
[----:B------:R-:W-:Y:S02]  /*bbd0*/  SHF.R.U32.HI R6, RZ, 0x3, R0 ;  /* 0x00000003ff067819 */ /* 0x000fe40000011600 */
[----:B------:R-:W1:Y:S02]  /*bbe0*/  S2R R0, SR_TID.X ;  /* 0x0000000000007919 */ /* 0x000e640000002100 */
[----:B-1----:R-:W-:-:S05]  /*bbf0*/  IMAD.SHL.U32 R0, R0, 0x10, RZ ;  /* 0x0000001000007824 */ /* 0x002fca00078e00ff */
[----:B------:R-:W-:Y:S01]  /*bc00*/  LOP3.LUT R0, R6, 0x70, R0, 0xf8, !PT ;  /* 0x0000007006007812 */ /* 0x000fe200078ef800 */
[----:B---3--:R-:W-:-:S04]  /*bc10*/  IMAD.MOV R4, RZ, RZ, -R4 ;  /* 0x000000ffff047224 */ /* 0x008fc800078e0a04 */
[----:B----4-:R-:W-:Y:S01]  /*bc20*/  IMAD R4, R4, UR4, R5 ;  /* 0x0000000404047c24 */ /* 0x010fe2000f8e0205 */
[----:B------:R-:W-:-:S03]  /*bc30*/  ULDC.64 UR4, c[0x0][0x2d8] ;  /* 0x0000b60000047ab9 */ /* 0x000fc60000000a00 */
[----:B------:R-:W-:Y:S02]  /*bc40*/  IMAD R6, R4, 0x40, R0 ;  /* 0x0000004004067824 */ /* 0x000fe400078e0200 */
[----:B------:R-:W-:Y:S02]  /*bc50*/  IMAD R5, R8, UR4, RZ ;  /* 0x0000000408057c24 */ /* 0x000fe4000f8e02ff */
[----:B0-----:R-:W-:-:S04]  /*bc60*/  @P0 IMAD.HI.U32 R2, R6, R2, RZ ;  /* 0x0000000206020227 */ /* 0x001fc800078e00ff */
[----:B------:R-:W-:Y:S01]  /*bc70*/  IMAD.MOV.U32 R0, RZ, RZ, R6 ;  /* 0x000000ffff007224 */ /* 0x000fe200078e0006 */
[----:B------:R-:W-:Y:S01]  /*bc80*/  @P0 SHF.R.U32.HI R0, RZ, R3, R2 ;  /* 0x00000003ff000219 */ /* 0x000fe20000011602 */
[C---:B------:R-:W-:Y:S02]  /*bc90*/  IMAD R5, R17.reuse, UR5, R5 ;  /* 0x0000000511057c24 */ /* 0x040fe4000f8e0205 */
[----:B------:R-:W-:Y:S01]  /*bca0*/  IMAD.WIDE.U32 R2, R17, UR4, RZ ;  /* 0x0000000411027c25 */ /* 0x000fe2000f8e00ff */
[----:B------:R-:W-:-:S03]  /*bcb0*/  ULDC.64 UR4, c[0x0][0x2e0] ;  /* 0x0000b80000047ab9 */ /* 0x000fc60000000a00 */
[----:B------:R-:W-:Y:S02]  /*bcc0*/  IMAD.IADD R3, R3, 0x1, R5 ;  /* 0x0000000103037824 */ /* 0x000fe400078e0205 */
[----:B------:R-:W-:Y:S01]  /*bcd0*/  IMAD R5, R10, UR4, RZ ;  /* 0x000000040a057c24 */ /* 0x000fe2000f8e02ff */
[----:B------:R0:W-:Y:S01]  /*bce0*/  STL [R1+0x18], R6 ;  /* 0x0000180601007387 */ /* 0x0001e20000100800 */
[----:B--2---:R-:W-:-:S04]  /*bcf0*/  IMAD.WIDE.U32 R2, R9, UR4, R2 ;  /* 0x0000000409027c25 */ /* 0x004fc8000f8e0002 */
[----:B------:R-:W-:Y:S01]  /*bd00*/  IMAD R5, R9, UR5, R5 ;  /* 0x0000000509057c24 */ /* 0x000fe2000f8e0205 */
[----:B------:R-:W1:Y:S01]  /*bd10*/  S2R R10, SR_TID.X ;  /* 0x00000000000a7919 */ /* 0x000e620000002100 */
[----:B------:R-:W-:Y:S01]  /*bd20*/  ULDC.64 UR4, c[0x0][0x2d0] ;  /* 0x0000b40000047ab9 */ /* 0x000fe20000000a00 */
[----:B------:R0:W5:Y:S01]  /*bd30*/  LDL R9, [R1+0x4] ;  /* 0x0000040001097983 */ /* 0x0001620000100800 */
[----:B------:R-:W-:Y:S01]  /*bd40*/  IMAD.IADD R3, R3, 0x1, R5 ;  /* 0x0000000103037824 */ /* 0x000fe200078e0205 */
[----:B------:R-:W-:-:S05]  /*bd50*/  SHF.R.S32.HI R5, RZ, 0x1f, R0 ;  /* 0x0000001fff057819 */ /* 0x000fca0000011400 */
[----:B------:R-:W-:Y:S02]  /*bd60*/  IMAD R5, R5, UR4, RZ ;  /* 0x0000000405057c24 */ /* 0x000fe4000f8e02ff */
[----:B------:R-:W-:-:S04]  /*bd70*/  IMAD.WIDE.U32 R2, R0, UR4, R2 ;  /* 0x0000000400027c25 */ /* 0x000fc8000f8e0002 */
[----:B------:R-:W-:Y:S01]  /*bd80*/  IMAD R5, R0, UR5, R5 ;  /* 0x0000000500057c24 */ /* 0x000fe2000f8e0205 */
[----:B------:R-:W-:Y:S01]  /*bd90*/  ULDC.64 UR4, c[0x0][0x2c8] ;  /* 0x0000b20000047ab9 */ /* 0x000fe20000000a00 */
[----:B------:R-:W-:-:S04]  /*bda0*/  IMAD.MOV R0, RZ, RZ, -R0 ;  /* 0x000000ffff007224 */ /* 0x000fc800078e0a00 */
[----:B------:R-:W-:Y:S02]  /*bdb0*/  IMAD R0, R7, R0, R6 ;  /* 0x0000000007007224 */ /* 0x000fe400078e0206 */
[----:B------:R-:W-:-:S03]  /*bdc0*/  IMAD.IADD R3, R3, 0x1, R5 ;  /* 0x0000000103037824 */ /* 0x000fc600078e0205 */
[----:B------:R-:W-:Y:S01]  /*bdd0*/  SHF.R.S32.HI R5, RZ, 0x1f, R0 ;  /* 0x0000001fff057819 */ /* 0x000fe20000011400 */
[----:B------:R-:W-:-:S04]  /*bde0*/  IMAD.WIDE.U32 R2, R0, UR4, R2 ;  /* 0x0000000400027c25 */ /* 0x000fc8000f8e0002 */
[----:B------:R-:W-:Y:S01]  /*bdf0*/  IMAD R5, R5, UR4, RZ ;  /* 0x0000000405057c24 */ /* 0x000fe2000f8e02ff */
[----:B------:R-:W-:Y:S01]  /*be00*/  ULDC UR4, c[0x0][0x2b8] ;  /* 0x0000ae0000047ab9 */ /* 0x000fe20000000800 */
[----:B-1----:R-:W-:Y:S02]  /*be10*/  IMAD.SHL.U32 R10, R10, 0x8, RZ ;  /* 0x000000080a0a7824 */ /* 0x002fe400078e00ff */
[----:B------:R-:W-:-:S03]  /*be20*/  IMAD R5, R0, UR5, R5 ;  /* 0x0000000500057c24 */ /* 0x000fc6000f8e0205 */
[----:B------:R-:W-:Y:S01]  /*be30*/  LOP3.LUT R10, R10, 0x38, RZ, 0xc0, !PT ;  /* 0x000000380a0a7812 */ /* 0x000fe200078ec0ff */
[----:B------:R-:W-:Y:S01]  /*be40*/  IMAD.IADD R5, R3, 0x1, R5 ;  /* 0x0000000103057824 */ /* 0x000fe200078e0205 */
[----:B------:R-:W-:Y:S02]  /*be50*/  LEA R0, P1, R2, UR6, 0x1 ;  /* 0x0000000602007c11 */ /* 0x000fe4000f8208ff */
[----:B------:R-:W-:Y:S01]  /*be60*/  ISETP.GE.AND P0, PT, R10, UR4, PT ;  /* 0x000000040a007c0c */ /* 0x000fe2000bf06270 */
[----:B------:R-:W-:Y:S01]  /*be70*/  UMOV UR4, 0xffffffff ;  /* 0xffffffff00047882 */ /* 0x000fe20000000000 */
[----:B------:R-:W-:Y:S02]  /*be80*/  LEA.HI.X R2, R2, UR7, R5, 0x1, P1 ;  /* 0x0000000702027c11 */ /* 0x000fe400088f0c05 */
[----:B0-----:R-:W-:Y:S09]  /*be90*/  BRA.DIV UR4, `(.L_x_238) ;  /* 0x0000004e04607947 */ /* 0x001ff2000b800000 */
        /* <DEDUP_REMOVED lines=9> */
[----:B------:R-:W-:Y:S01]  /*bf30*/  ISETP.GE.AND P1, PT, R11, R3, PT ;  /* 0x000000030b00720c */ /* 0x000fe20003f26270 */
[----:B------:R-:W-:Y:S04]  /*bf40*/  STL [R1+0x14], R11 ;  /* 0x0000140b01007387 */ /* 0x000fe80000100800 */
[----:B------:R2:W-:Y:S08]  /*bf50*/  STL [R1+0x28], R7 ;  /* 0x0000280701007387 */ /* 0x0005f00000100800 */
[----:B-1----:R-:W-:-:S05]  /*bf60*/  @!P1 LEA R5, P2, R10, R5, 0x1 ;  /* 0x000000050a059211 */ /* 0x002fca00078408ff */
[----:B0-----:R-:W-:Y:S02]  /*bf70*/  @!P1 IMAD.X R4, RZ, RZ, R6, P2 ;  /* 0x000000ffff049224 */ /* 0x001fe400010e0606 */
[----:B------:R-:W-:Y:S03]  /*bf80*/  SHFL.IDX PT, R6, R2, 0x1, 0x181f ;  /* 0x00381f0002067f89 */ /* 0x000fe600000e0000 */
[----:B------:R-:W-:-:S04]  /*bf90*/  @!P1 LOP3.LUT R5, R5, R4, RZ, 0x3c, !PT ;  /* 0x0000000405059212 */ /* 0x000fc800078e3cff */
[----:B------:R-:W-:-:S04]  /*bfa0*/  @!P1 LOP3.LUT R4, R5, R4, RZ, 0x3c, !PT ;  /* 0x0000000405049212 */ /* 0x000fc800078e3cff */
[----:B------:R-:W-:-:S05]  /*bfb0*/  @!P1 LOP3.LUT R5, R5, R4, RZ, 0x3c, !PT ;  /* 0x0000000405059212 */ /* 0x000fca00078e3cff */
[----:B-----5:R0:W-:Y:S01]  /*bfc0*/  @!P1 LDGSTS.E.BYPASS.LTC128B.128 [R9+0x20400], desc[UR38][R4.64], !P0 ;  /* 0x2040000004099fae */ /* 0x0201e2000c101d66 */
[----:B------:R-:W-:Y:S01]  /*bfd0*/  ISETP.GE.AND P1, PT, R7, R3, PT ;  /* 0x000000030700720c */ /* 0x000fe20003f26270 */
[----:B--2---:R-:W-:-:S05]  /*bfe0*/  VIADD R7, R11, 0x20 ;  /* 0x000000200b077836 */ /* 0x004fca0000000000 */
[----:B------:R-:W-:Y:S04]  /*bff0*/  STL [R1+0x2c], R7 ;  /* 0x00002c0701007387 */ /* 0x000fe80000100800 */
[----:B0-----:R-:W0:Y:S03]  /*c000*/  SHFL.IDX PT, R4, R0, 0x1, 0x181f ;  /* 0x00381f0000047f89 */ /* 0x001e2600000e0000 */
[----:B0-----:R-:W-:-:S05]  /*c010*/  @!P1 LEA R5, P2, R10, R4, 0x1 ;  /* 0x000000040a059211 */ /* 0x001fca00078408ff */
[----:B------:R-:W-:Y:S02]  /*c020*/  @!P1 IMAD.X R4, RZ, RZ, R6, P2 ;  /* 0x000000ffff049224 */ /* 0x000fe400010e0606 */
[----:B------:R-:W-:Y:S03]  /*c030*/  SHFL.IDX PT, R6, R2, 0x2, 0x181f ;  /* 0x00581f0002067f89 */ /* 0x000fe600000e0000 */
[----:B------:R-:W-:-:S04]  /*c040*/  @!P1 LOP3.LUT R5, R5, R4, RZ, 0x3c, !PT ;  /* 0x0000000405059212 */ /* 0x000fc800078e3cff */
[----:B------:R-:W-:-:S04]  /*c050*/  @!P1 LOP3.LUT R4, R5, R4, RZ, 0x3c, !PT ;  /* 0x0000000405049212 */ /* 0x000fc800078e3cff */
[----:B------:R-:W-:-:S05]  /*c060*/  @!P1 LOP3.LUT R5, R5, R4, RZ, 0x3c, !PT ;  /* 0x0000000405059212 */ /* 0x000fca00078e3cff */
[----:B------:R0:W-:Y:S01]  /*c070*/  @!P1 LDGSTS.E.BYPASS.LTC128B.128 [R9+0x20c00], desc[UR38][R4.64], !P0 ;  /* 0x20c0000004099fae */ /* 0x0001e2000c101d66 */
[----:B------:R-:W-:-:S03]  /*c080*/  ISETP.GE.AND P1, PT, R7, R3, PT ;  /* 0x000000030700720c */ /* 0x000fc60003f26270 */
[----:B0-----:R-:W0:Y:S04]  /*c090*/  SHFL.IDX PT, R4, R0, 0x2, 0x181f ;  /* 0x00581f0000047f89 */ /* 0x001e2800000e0000 */
[----:B------:R-:W1:Y:S06]  /*c0a0*/  SHFL.IDX PT, R0, R0, 0x3, 0x181f ;  /* 0x00781f0000007f89 */ /* 0x000e6c00000e0000 */
[----:B0-----:R-:W-:-:S05]  /*c0b0*/  @!P1 LEA R5, P2, R10, R4, 0x1 ;  /* 0x000000040a059211 */ /* 0x001fca00078408ff */
[----:B------:R-:W-:-:S05]  /*c0c0*/  @!P1 IMAD.X R4, RZ, RZ, R6, P2 ;  /* 0x000000ffff049224 */ /* 0x000fca00010e0606 */
[----:B------:R-:W-:-:S04]  /*c0d0*/  @!P1 LOP3.LUT R5, R5, R4, RZ, 0x3c, !PT ;  /* 0x0000000405059212 */ /* 0x000fc800078e3cff */
[----:B------:R-:W-:-:S04]  /*c0e0*/  @!P1 LOP3.LUT R4, R5, R4, RZ, 0x3c, !PT ;  /* 0x0000000405049212 */ /* 0x000fc800078e3cff */
[----:B------:R-:W-:-:S05]  /*c0f0*/  @!P1 LOP3.LUT R5, R5, R4, RZ, 0x3c, !PT ;  /* 0x0000000405059212 */ /* 0x000fca00078e3cff */
[----:B------:R0:W-:Y:S04]  /*c100*/  @!P1 LDGSTS.E.BYPASS.LTC128B.128 [R9+0x21400], desc[UR38][R4.64], !P0 ;  /* 0x2140000004099fae */ /* 0x0001e8000c101d66 */
[----:B01----:R0:W2:Y:S02]  /*c110*/  SHFL.IDX PT, R4, R2, 0x3, 0x181f ;  /* 0x00781f0002047f89 */ /* 0x0030a400000e0000 */
.L_x_351:
[----:B0-----:R-:W3:Y:S02]  /*c120*/  LDL R2, [R1+0x14] ;  /* 0x0000140001027983 */ /* 0x001ee40000100800 */
[----:B---3--:R-:W-:-:S05]  /*c130*/  VIADD R2, R2, 0x30 ;  /* 0x0000003002027836 */ /* 0x008fca0000000000 */
[----:B------:R-:W-:Y:S01]  /*c140*/  ISETP.GE.AND P1, PT, R2, R3, PT ;  /* 0x000000030200720c */ /* 0x000fe20003f26270 */
[----:B------:R0:W-:-:S12]  /*c150*/  STL [R1+0x48], R2 ;  /* 0x0000480201007387 */ /* 0x0001d80000100800 */
[----:B0-----:R-:W-:-:S05]  /*c160*/  @!P1 LEA R2, P2, R10, R0, 0x1 ;  /* 0x000000000a029211 */ /* 0x001fca00078408ff */
[----:B--2---:R-:W-:-:S05]  /*c170*/  @!P1 IMAD.X R3, RZ, RZ, R4, P2 ;  /* 0x000000ffff039224 */ /* 0x004fca00010e0604 */
[----:B------:R-:W-:Y:S01]  /*c180*/  @!PT LDS RZ, [RZ] ;  /* 0x00000000fffff984 */ /* 0x000fe20000000800 */
[----:B------:R-:W-:Y:S01]  /*c190*/  @!PT LDS RZ, [RZ] ;  /* 0x00000000fffff984 */ /* 0x000fe20000000800 */
[----:B------:R-:W-:Y:S01]  /*c1a0*/  @!PT LDS RZ, [RZ] ;  /* 0x00000000fffff984 */ /* 0x000fe20000000800 */
[----:B------:R0:W-:Y:S01]  /*c1b0*/  @!P1 LDGSTS.E.BYPASS.LTC128B.128 [R9+0x21c00], desc[UR38][R2.64], !P0 ;  /* 0x21c0000002099fae */ /* 0x0001e2000c101d66 */
[----:B------:R-:W-:Y:S01]  /*c1c0*/  NOP ;  /* 0x0000000000007918 */ /* 0x000fe20000000000 */
[----:B------:R-:W-:Y:S02]  /*c1d0*/  SYNCS.ARRIVE.TRANS64.RED.A0T1 RZ, [UR36+0x38800], RZ ;  /* 0x038800ffffff79a7 */ /* 0x000fe40008200424 */
[----:B------:R-:W-:Y:S01]  /*c1e0*/  ARRIVES.LDGSTSBAR.64.TRANSCNT [UR36+0x38800] ;  /* 0x03880000ff0079b0 */ /* 0x000fe20008000aa4 */
[----:B------:R-:W-:Y:S01]  /*c1f0*/  NOP ;  /* 0x0000000000007918 */ /* 0x000fe20000000000 */
[----:B------:R-:W-:Y:S01]  /*c200*/  ULDC.64 UR4, c[0x0][0x3d8] ;  /* 0x0000f60000047ab9 */ /* 0x000fe20000000a00 */
[----:B------:R-:W-:Y:S01]  /*c210*/  UIADD3 UR6, UR36, 0x26400, URZ ;  /* 0x0002640024067890 */ /* 0x000fe2000fffe03f */
[----:B------:R-:W-:Y:S01]  /*c220*/  IMAD R0, R8, UR4, RZ ;  /* 0x0000000408007c24 */ /* 0x000fe2000f8e02ff */
[----:B------:R-:W-:Y:S01]  /*c230*/  SYNCS.ARRIVE.TRANS64.A1T0 RZ, [UR36+0x38800], RZ ;  /* 0x038800ffffff79a7 */ /* 0x000fe20008100024 */
[----:B0-----:R-:W-:Y:S01]  /*c240*/  IMAD.WIDE.U32 R2, R17, UR4, RZ ;  /* 0x0000000411027c25 */ /* 0x001fe2000f8e00ff */
[----:B------:R-:W-:-:S03]  /*c250*/  ULOP3.LUT UP0, URZ, UR6, 0x3ff, URZ, 0xc0, !UPT ;  /* 0x000003ff063f7892 */ /* 0x000fc6000f80c03f */
[----:B------:R-:W-:Y:S01]  /*c260*/  IMAD R0, R17, UR5, R0 ;  /* 0x0000000511007c24 */ /* 0x000fe2000f8e0200 */
[----:B------:R0:W-:Y:S02]  /*c270*/  STL.64 [R1+0x38], R2 ;  /* 0x0000380201007387 */ /* 0x0001e40000100a00 */
[----:B------:R-:W-:Y:S01]  /*c280*/  PLOP3.LUT P0, PT, PT, PT, UP0, 0x80, 0x0 ;  /* 0x000000000000781c */ /* 0x000fe20003f0f008 */
[----:B------:R-:W-:-:S05]  /*c290*/  IMAD.IADD R0, R3, 0x1, R0 ;  /* 0x0000000103007824 */ /* 0x000fca00078e0200 */
[----:B------:R0:W-:Y:S07]  /*c2a0*/  STL [R1+0x30], R0 ;  /* 0x0000300001007387 */ /* 0x0001ee0000100800 */
[----:B------:R-:W-:Y:S05]  /*c2b0*/  @!P0 BRA `(.L_x_239) ;  /* 0x0000000000408947 */ /* 0x000fea0003800000 */
[----:B0-----:R-:W-:Y:S01]  /*c2c0*/  MOV R2, 0x0 ;  /* 0x0000000000027802 */ /* 0x001fe20000000f00 */
[----:B------:R-:W-:Y:S01]  /*c2d0*/  ULDC.64 UR6, c[0x4][0x90] ;  /* 0x0100240000067ab9 */ /* 0x000fe20000000a00 */
[----:B------:R-:W-:Y:S01]  /*c2e0*/  ULDC.64 UR8, c[0x4][0x98] ;  /* 0x0100260000087ab9 */ /* 0x000fe20000000a00 */
[----:B------:R-:W-:Y:S01]  /*c2f0*/  ULDC.64 UR4, c[0x4][0x28] ;  /* 0x01000a0000047ab9 */ /* 0x000fe20000000a00 */
[----:B------:R-:W-:Y:S02]  /*c300*/  IMAD.U32 R4, RZ, RZ, UR6 ;  /* 0x00000006ff047e24 */ /* 0x000fe4000f8e00ff */
        /* <DEDUP_REMOVED lines=11> */
.L_x_239:
[----:B------:R-:W2:Y:S01]  /*c3c0*/  LDL.LU R5, [R1+0x30] ;  /* 0x0000300001057983 */ /* 0x000ea20000300800 */
[----:B------:R-:W1:Y:S01]  /*c3d0*/  LDC R8, c[0x0][0x448] ;  /* 0x00011200ff087b82 */ /* 0x000e620000000800 */
[----:B------:R-:W-:Y:S02]  /*c3e0*/  ULDC.64 UR4, c[0x0][0x3e0] ;  /* 0x0000f80000047ab9 */ /* 0x000fe40000000a00 */
[----:B0-----:R-:W2:Y:S04]  /*c3f0*/  LDL.LU.64 R2, [R1+0x38] ;  /* 0x0000380001027983 */ /* 0x001ea80000300a00 */
[----:B------:R-:W3:Y:S04]  /*c400*/  LDL.LU R0, [R1+0x44] ;  /* 0x0000440001007983 */ /* 0x000ee80000300800 */
[----:B------:R-:W4:Y:S04]  /*c410*/  LDL.LU R4, [R1+0x10] ;  /* 0x0000100001047983 */ /* 0x000f280000300800 */
[----:B------:R-:W5:Y:S01]  /*c420*/  LDL.LU R6, [R1+0x18] ;  /* 0x0000180001067983 */ /* 0x000f620000300800 */
[----:B------:R-:W-:Y:S01]  /*c430*/  LOP3.LUT R18, R18, 0xffffffef, RZ, 0xc0, !PT ;  /* 0xffffffef12127812 */ /* 0x000fe200078ec0ff */
[----:B------:R-:W0:Y:S01]  /*c440*/  S2R R7, SR_TID.X ;  /* 0x0000000000077919 */ /* 0x000e220000002100 */
[----:B------:R-:W0:Y:S01]  /*c450*/  S2R R9, SR_TID.X ;  /* 0x0000000000097919 */ /* 0x000e220000002100 */
[----:B-1----:R-:W-:Y:S01]  /*c460*/  ISETP.NE.AND P0, PT, R8, 0x1, PT ;  /* 0x000000010800780c */ /* 0x002fe20003f05270 */
[----:B0-----:R-:W-:-:S02]  /*c470*/  IMAD.SHL.U32 R7, R7, 0x8, RZ ;  /* 0x0000000807077824 */ /* 0x001fc400078e00ff */
[----:B------:R-:W-:-:S03]  /*c480*/  IMAD.SHL.U32 R9, R9, 0x8, RZ ;  /* 0x0000000809097824 */ /* 0x000fc600078e00ff */
[----:B------:R-:W-:-:S04]  /*c490*/  LOP3.LUT R7, R7, 0x38, RZ, 0xc0, !PT ;  /* 0x0000003807077812 */ /* 0x000fc800078ec0ff */
[C---:B------:R-:W-:Y:S02]  /*c4a0*/  LOP3.LUT R10, R7.reuse, 0x80, RZ, 0xfc, !PT ;  /* 0x00000080070a7812 */ /* 0x040fe400078efcff */
[----:B------:R-:W-:Y:S02]  /*c4b0*/  LOP3.LUT R7, R7, 0x40, RZ, 0xfc, !PT ;  /* 0x0000004007077812 */ /* 0x000fe400078efcff */
[----:B------:R-:W-:Y:S01]  /*c4c0*/  LOP3.LUT R9, R9, 0x38, RZ, 0xc0, !PT ;  /* 0x0000003809097812 */ /* 0x000fe200078ec0ff */
[----:B--2---:R-:W-:Y:S02]  /*c4d0*/  IMAD.MOV.U32 R3, RZ, RZ, R5 ;  /* 0x000000ffff037224 */ /* 0x004fe400078e0005 */
[----:B------:R-:W0:Y:S01]  /*c4e0*/  @P0 LDC R5, c[0x0][0x450] ;  /* 0x00011400ff050b82 */ /* 0x000e220000000800 */
[----:B---3--:R-:W-:-:S04]  /*c4f0*/  IMAD R0, R0, UR4, RZ ;  /* 0x0000000400007c24 */ /* 0x008fc8000f8e02ff */
[C---:B----4-:R-:W-:Y:S02]  /*c500*/  IMAD R0, R4.reuse, UR5, R0 ;  /* 0x0000000504007c24 */ /* 0x050fe4000f8e0200 */
[----:B------:R-:W-:Y:S01]  /*c510*/  IMAD.WIDE.U32 R2, R4, UR4, R2 ;  /* 0x0000000404027c25 */ /* 0x000fe2000f8e0002 */
[----:B------:R-:W-:-:S03]  /*c520*/  ULDC.64 UR4, c[0x0][0x3d0] ;  /* 0x0000f40000047ab9 */ /* 0x000fc60000000a00 */
[----:B------:R-:W-:Y:S02]  /*c530*/  IMAD.IADD R3, R3, 0x1, R0 ;  /* 0x0000000103037824 */ /* 0x000fe400078e0200 */
[----:B------:R-:W1:Y:S01]  /*c540*/  @P0 LDC R0, c[0x0][0x44c] ;  /* 0x00011300ff000b82 */ /* 0x000e620000000800 */
[----:B-----5:R-:W-:Y:S02]  /*c550*/  IMAD.MOV.U32 R4, RZ, RZ, R6 ;  /* 0x000000ffff047224 */ /* 0x020fe400078e0006 */
[----:B-1----:R-:W-:-:S05]  /*c560*/  @P0 IMAD.HI.U32 R0, R6, R0, RZ ;  /* 0x0000000006000227 */ /* 0x002fca00078e00ff */
[----:B0-----:R-:W-:-:S04]  /*c570*/  @P0 SHF.R.U32.HI R4, RZ, R5, R0 ;  /* 0x00000005ff040219 */ /* 0x001fc80000011600 */
[--C-:B------:R-:W-:Y:S01]  /*c580*/  SHF.R.S32.HI R5, RZ, 0x1f, R4.reuse ;  /* 0x0000001fff057819 */ /* 0x100fe20000011404 */
[----:B------:R-:W-:Y:S02]  /*c590*/  IMAD.MOV R0, RZ, RZ, -R4 ;  /* 0x000000ffff007224 */ /* 0x000fe400078e0a04 */
[----:B------:R-:W-:-:S04]  /*c5a0*/  IMAD.WIDE.U32 R2, R4, UR4, R2 ;  /* 0x0000000404027c25 */ /* 0x000fc8000f8e0002 */
[----:B------:R-:W-:Y:S02]  /*c5b0*/  IMAD R0, R8, R0, R6 ;  /* 0x0000000008007224 */ /* 0x000fe400078e0206 */
[----:B------:R-:W-:-:S04]  /*c5c0*/  IMAD R5, R5, UR4, RZ ;  /* 0x0000000405057c24 */ /* 0x000fc8000f8e02ff */
[----:B------:R-:W-:Y:S01]  /*c5d0*/  IMAD R5, R4, UR5, R5 ;  /* 0x0000000504057c24 */ /* 0x000fe2000f8e0205 */
[----:B------:R-:W-:Y:S01]  /*c5e0*/  SHF.R.S32.HI R4, RZ, 0x1f, R0 ;  /* 0x0000001fff047819 */ /* 0x000fe20000011400 */
[----:B------:R-:W-:Y:S02]  /*c5f0*/  ULDC.64 UR4, c[0x0][0x3c8] ;  /* 0x0000f20000047ab9 */ /* 0x000fe40000000a00 */
[----:B------:R-:W-:Y:S02]  /*c600*/  IMAD.IADD R3, R3, 0x1, R5 ;  /* 0x0000000103037824 */ /* 0x000fe400078e0205 */
[----:B------:R-:W-:Y:S02]  /*c610*/  IMAD R4, R4, UR4, RZ ;  /* 0x0000000404047c24 */ /* 0x000fe4000f8e02ff */
[----:B------:R-:W-:-:S04]  /*c620*/  IMAD.WIDE.U32 R2, R0, UR4, R2 ;  /* 0x0000000400027c25 */ /* 0x000fc8000f8e0002 */
[----:B------:R-:W-:Y:S01]  /*c630*/  IMAD R4, R0, UR5, R4 ;  /* 0x0000000500047c24 */ /* 0x000fe2000f8e0204 */
[----:B------:R-:W-:Y:S02]  /*c640*/  ULDC.64 UR4, c[0x0][0x390] ;  /* 0x0000e40000047ab9 */ /* 0x000fe40000000a00 */
[----:B------:R-:W-:Y:S01]  /*c650*/  LEA R0, P0, R2, UR4, 0x1 ;  /* 0x0000000402007c11 */ /* 0x000fe2000f8008ff */
[----:B------:R-:W-:Y:S01]  /*c660*/  ULDC UR4, c[0x0][0x3b8] ;  /* 0x0000ee0000047ab9 */ /* 0x000fe20000000800 */
[----:B------:R-:W-:Y:S01]  /*c670*/  IMAD.IADD R6, R3, 0x1, R4 ;  /* 0x0000000103067824 */ /* 0x000fe200078e0204 */
[----:B------:R-:W-:Y:S02]  /*c680*/  ISETP.GE.AND P1, PT, R7, UR4, PT ;  /* 0x0000000407007c0c */ /* 0x000fe4000bf26270 */
[----:B------:R-:W0:Y:S01]  /*c690*/  S2R R7, SR_TID.X ;  /* 0x0000000000077919 */ /* 0x000e220000002100 */
[----:B------:R-:W-:Y:S02]  /*c6a0*/  ISETP.GE.AND P2, PT, R10, UR4, PT ;  /* 0x000000040a007c0c */ /* 0x000fe4000bf46270 */
[----:B------:R-:W-:-:S02]  /*c6b0*/  LEA.HI.X R6, R2, UR5, R6, 0x1, P0 ;  /* 0x0000000502067c11 */ /* 0x000fc400080f0c06 */
[----:B------:R-:W-:Y:S02]  /*c6c0*/  ISETP.GE.AND P3, PT, R9, UR4, PT ;  /* 0x0000000409007c0c */ /* 0x000fe4000bf66270 */
[----:B------:R-:W-:Y:S02]  /*c6d0*/  SEL R2, RZ, 0x4, P2 ;  /* 0x00000004ff027807 */ /* 0x000fe40001000000 */
[----:B------:R-:W-:Y:S02]  /*c6e0*/  SEL R4, RZ, 0x1, P3 ;  /* 0x00000001ff047807 */ /* 0x000fe40001800000 */
[----:B------:R-:W-:-:S04]  /*c6f0*/  SEL R3, RZ, 0x2, P1 ;  /* 0x00000002ff037807 */ /* 0x000fc80000800000 */
[----:B------:R-:W-:-:S03]  /*c700*/  IADD3 R2, R2, R3, R4 ;  /* 0x0000000302027210 */ /* 0x000fc60007ffe004 */
[----:B------:R-:W-:-:S04]  /*c710*/  @P3 LOP3.LUT R18, R18, 0x10, RZ, 0xfc, !PT ;  /* 0x0000001012123812 */ /* 0x000fc800078efcff */
[----:B------:R-:W-:-:S04]  /*c720*/  LOP3.LUT R18, R18, 0xfffffffb, RZ, 0xc0, !PT ;  /* 0xfffffffb12127812 */ /* 0x000fc800078ec0ff */
[----:B------:R-:W-:-:S04]  /*c730*/  @P2 LOP3.LUT R18, R18, 0x4, RZ, 0xfc, !PT ;  /* 0x0000000412122812 */ /* 0x000fc800078efcff */
[----:B------:R-:W-:Y:S01]  /*c740*/  LOP3.LUT R18, R18, 0xfffffff7, RZ, 0xc0, !PT ;  /* 0xfffffff712127812 */ /* 0x000fe200078ec0ff */
[----:B0-----:R-:W-:-:S03]  /*c750*/  IMAD.SHL.U32 R7, R7, 0x8, RZ ;  /* 0x0000000807077824 */ /* 0x001fc600078e00ff */
[----:B------:R-:W-:Y:S02]  /*c760*/  @P1 LOP3.LUT R18, R18, 0x8, RZ, 0xfc, !PT ;  /* 0x0000000812121812 */ /* 0x000fe400078efcff */
[----:B------:R-:W-:-:S04]  /*c770*/  LOP3.LUT R7, R7, 0x38, RZ, 0xc0, !PT ;  /* 0x0000003807077812 */ /* 0x000fc800078ec0ff */
[C---:B------:R-:W-:Y:S02]  /*c780*/  LOP3.LUT R10, R7.reuse, 0x100, RZ, 0xfc, !PT ;  /* 0x00000100070a7812 */ /* 0x040fe400078efcff */
[----:B------:R-:W-:Y:S02]  /*c790*/  LOP3.LUT R7, R7, 0xc0, RZ, 0xfc, !PT ;  /* 0x000000c007077812 */ /* 0x000fe400078efcff */
[----:B------:R-:W-:Y:S02]  /*c7a0*/  ISETP.GE.AND P0, PT, R10, UR4, PT ;  /* 0x000000040a007c0c */ /* 0x000fe4000bf06270 */
[----:B------:R-:W0:Y:S01]  /*c7b0*/  S2R R10, SR_TID.X ;  /* 0x00000000000a7919 */ /* 0x000e220000002100 */
[----:B------:R-:W-:Y:S02]  /*c7c0*/  ISETP.GE.AND P5, PT, R7, UR4, PT ;  /* 0x0000000407007c0c */ /* 0x000fe4000bfa6270 */
[----:B------:R-:W-:Y:S01]  /*c7d0*/  SEL R4, RZ, 0x10, P0 ;  /* 0x00000010ff047807 */ /* 0x000fe20000000000 */
[----:B------:R-:W1:Y:S01]  /*c7e0*/  S2R R7, SR_TID.X ;  /* 0x0000000000077919 */ /* 0x000e620000002100 */
[----:B------:R-:W-:-:S04]  /*c7f0*/  SEL R3, RZ, 0x8, P5 ;  /* 0x00000008ff037807 */ /* 0x000fc80002800000 */
[----:B------:R-:W-:Y:S01]  /*c800*/  IADD3 R2, R4, R2, R3 ;  /* 0x0000000204027210 */ /* 0x000fe20007ffe003 */
[----:B0-----:R-:W-:Y:S02]  /*c810*/  IMAD.SHL.U32 R10, R10, 0x8, RZ ;  /* 0x000000080a0a7824 */ /* 0x001fe400078e00ff */
[----:B-1----:R-:W-:-:S03]  /*c820*/  IMAD.SHL.U32 R7, R7, 0x8, RZ ;  /* 0x0000000807077824 */ /* 0x002fc600078e00ff */
[----:B------:R-:W-:-:S04]  /*c830*/  LOP3.LUT R10, R10, 0x38, RZ, 0xc0, !PT ;  /* 0x000000380a0a7812 */ /* 0x000fc800078ec0ff */
[----:B------:R-:W-:Y:S02]  /*c840*/  LOP3.LUT R11, R10, 0x180, RZ, 0xfc, !PT ;  /* 0x000001800a0b7812 */ /* 0x000fe400078efcff */
[----:B------:R-:W-:Y:S02]  /*c850*/  LOP3.LUT R7, R7, 0x38, RZ, 0xc0, !PT ;  /* 0x0000003807077812 */ /* 0x000fe400078ec0ff */
[----:B------:R-:W-:Y:S02]  /*c860*/  ISETP.GE.AND P1, PT, R11, UR4, PT ;  /* 0x000000040b007c0c */ /* 0x000fe4000bf26270 */
[C---:B------:R-:W-:Y:S02]  /*c870*/  LOP3.LUT R10, R7.reuse, 0x140, RZ, 0xfc, !PT ;  /* 0x00000140070a7812 */ /* 0x040fe400078efcff */
[----:B------:R-:W-:Y:S02]  /*c880*/  SEL R5, RZ, 0x40, P1 ;  /* 0x00000040ff057807 */ /* 0x000fe40000800000 */
[----:B------:R-:W-:-:S02]  /*c890*/  LOP3.LUT R7, R7, 0x1c0, RZ, 0xfc, !PT ;  /* 0x000001c007077812 */ /* 0x000fc400078efcff */
[----:B------:R-:W-:Y:S02]  /*c8a0*/  ISETP.GE.AND P1, PT, R10, UR4, PT ;  /* 0x000000040a007c0c */ /* 0x000fe4000bf26270 */
[----:B------:R-:W-:Y:S01]  /*c8b0*/  ISETP.GE.AND P2, PT, R7, UR4, PT ;  /* 0x0000000407007c0c */ /* 0x000fe2000bf46270 */
[----:B------:R-:W-:Y:S01]  /*c8c0*/  UMOV UR4, 0xffffffff ;  /* 0xffffffff00047882 */ /* 0x000fe20000000000 */
[----:B------:R-:W-:Y:S02]  /*c8d0*/  SEL R3, RZ, 0x20, P1 ;  /* 0x00000020ff037807 */ /* 0x000fe40000800000 */
[----:B------:R-:W-:Y:S02]  /*c8e0*/  SEL R7, RZ, 0x80, P2 ;  /* 0x00000080ff077807 */ /* 0x000fe40001000000 */
[----:B------:R-:W-:-:S05]  /*c8f0*/  IADD3 R5, R5, R2, R3 ;  /* 0x0000000205057210 */ /* 0x000fca0007ffe003 */
[----:B------:R-:W-:Y:S01]  /*c900*/  IMAD.IADD R7, R5, 0x1, R7 ;  /* 0x0000000105077824 */ /* 0x000fe200078e0207 */
[----:B------:R-:W-:Y:S06]  /*c910*/  BRA.DIV UR4, `(.L_x_240) ;  /* 0x0000004a04247947 */ /* 0x000fec000b800000 */
[----:B------:R-:W2:Y:S01]  /*c920*/  LDL.LU R3, [R1+0x14] ;  /* 0x0000140001037983 */ /* 0x000ea20000300800 */
[----:B------:R-:W-:-:S03]  /*c930*/  ULDC UR4, c[0x0][0x288] ;  /* 0x0000a20000047ab9 */ /* 0x000fc60000000800 */
[----:B------:R-:W3:Y:S04]  /*c940*/  LDL.LU R2, [R1+0x28] ;  /* 0x0000280001027983 */ /* 0x000ee80000300800 */
[----:B------:R-:W4:Y:S01]  /*c950*/  LDL R11, [R1+0x4] ;  /* 0x00000400010b7983 */ /* 0x000f220000100800 */
[----:B------:R-:W-:Y:S01]  /*c960*/  IMAD R4, R8, UR4, RZ ;  /* 0x0000000408047c24 */ /* 0x000fe2000f8e02ff */
[----:B------:R-:W-:Y:S02]  /*c970*/  LOP3.LUT R18, R18, 0xfffffdff, RZ, 0xc0, !PT ;  /* 0xfffffdff12127812 */ /* 0x000fe400078ec0ff */
[----:B------:R-:W5:Y:S02]  /*c980*/  LDL.LU R13, [R1+0x2c] ;  /* 0x00002c00010d7983 */ /* 0x000f640000300800 */
[----:B------:R-:W-:Y:S01]  /*c990*/  @P0 LOP3.LUT R18, R18, 0x200, RZ, 0xfc, !PT ;  /* 0x0000020012120812 */ /* 0x000fe200078efcff */
[----:B------:R-:W0:Y:S03]  /*c9a0*/  S2R R12, SR_TID.X ;  /* 0x00000000000c7919 */ /* 0x000e260000002100 */
[----:B------:R-:W-:-:S02]  /*c9b0*/  LOP3.LUT P0, RZ, R18, 0x10, RZ, 0xc0, !PT ;  /* 0x0000001012ff7812 */ /* 0x000fc4000780c0ff */
[----:B------:R-:W-:-:S04]  /*c9c0*/  LOP3.LUT R18, R18, 0xfffffeff, RZ, 0xc0, !PT ;  /* 0xfffffeff12127812 */ /* 0x000fc800078ec0ff */
[----:B------:R-:W-:-:S04]  /*c9d0*/  @P1 LOP3.LUT R18, R18, 0x100, RZ, 0xfc, !PT ;  /* 0x0000010012121812 */ /* 0x000fc800078efcff */
[----:B------:R-:W-:Y:S01]  /*c9e0*/  LOP3.LUT P1, RZ, R18, 0x8, RZ, 0xc0, !PT ;  /* 0x0000000812ff7812 */ /* 0x000fe2000782c0ff */
[----:B0-----:R-:W-:-:S05]  /*c9f0*/  IMAD.SHL.U32 R12, R12, 0x8, RZ ;  /* 0x000000080c0c7824 */ /* 0x001fca00078e00ff */
[----:B------:R-:W-:Y:S02]  /*ca00*/  LOP3.LUT R12, R12, 0x38, RZ, 0xc0, !PT ;  /* 0x000000380c0c7812 */ /* 0x000fe400078ec0ff */
[----:B------:R-:W-:Y:S01]  /*ca10*/  LOP3.LUT R18, R18, 0xffffff7f, RZ, 0xc0, !PT ;  /* 0xffffff7f12127812 */ /* 0x000fe200078ec0ff */
[----:B------:R-:W-:Y:S01]  /*ca20*/  SHFL.IDX PT, R14, R0, 0x1, 0x181f ;  /* 0x00381f00000e7f89 */ /* 0x000fe200000e0000 */
[----:B--2---:R-:W-:-:S03]  /*ca30*/  ISETP.GE.AND P2, PT, R3, R4, PT ;  /* 0x000000040300720c */ /* 0x004fc60003f46270 */
[----:B------:R-:W0:Y:S01]  /*ca40*/  SHFL.IDX PT, R3, R0, RZ, 0x181f ;  /* 0x00181fff00037589 */ /* 0x000e2200000e0000 */
[----:B---3--:R-:W-:-:S03]  /*ca50*/  ISETP.GE.AND P3, PT, R2, R4, PT ;  /* 0x000000040200720c */ /* 0x008fc60003f66270 */
[----:B------:R-:W1:Y:S06]  /*ca60*/  SHFL.IDX PT, R2, R6, RZ, 0x181f ;  /* 0x00181fff06027589 */ /* 0x000e6c00000e0000 */
[----:B0-----:R-:W-:-:S05]  /*ca70*/  @!P2 LEA R3, P6, R12, R3, 0x1 ;  /* 0x000000030c03a211 */ /* 0x001fca00078c08ff */
[----:B-1----:R-:W-:-:S05]  /*ca80*/  @!P2 IMAD.X R2, RZ, RZ, R2, P6 ;  /* 0x000000ffff02a224 */ /* 0x002fca00030e0602 */
[-C--:B------:R-:W-:Y:S02]  /*ca90*/  @!P2 LOP3.LUT R3, R3, R2.reuse, RZ, 0x3c, !PT ;  /* 0x000000020303a212 */ /* 0x080fe400078e3cff */
[----:B------:R-:W-:Y:S02]  /*caa0*/  @!P2 LOP3.LUT R8, R5, 0x40, RZ, 0xc0, !PT ;  /* 0x000000400508a812 */ /* 0x000fe400078ec0ff */
[C---:B------:R-:W-:Y:S02]  /*cab0*/  @!P2 LOP3.LUT R2, R3.reuse, R2, RZ, 0x3c, !PT ;  /* 0x000000020302a212 */ /* 0x040fe400078e3cff */
[----:B------:R-:W-:Y:S02]  /*cac0*/  @P3 LOP3.LUT R18, R18, 0x80, RZ, 0xfc, !PT ;  /* 0x0000008012123812 */ /* 0x000fe400078efcff */
[----:B------:R-:W-:Y:S02]  /*cad0*/  @!P2 LOP3.LUT R3, R3, R2, RZ, 0x3c, !PT ;  /* 0x000000020303a212 */ /* 0x000fe400078e3cff */
[----:B------:R-:W-:-:S02]  /*cae0*/  @!P2 SHF.R.U32.HI R8, RZ, 0x2, R8 ;  /* 0x00000002ff08a819 */ /* 0x000fc40000011608 */
[----:B------:R-:W-:Y:S01]  /*caf0*/  LOP3.LUT P6, RZ, R18, 0x4, RZ, 0xc0, !PT ;  /* 0x0000000412ff7812 */ /* 0x000fe200078cc0ff */
[----:B----4-:R-:W-:Y:S01]  /*cb00*/  @!P2 LDGSTS.E.BYPASS.LTC128B.128 [R11+0x26400], desc[UR38][R2.64], !P0 ;  /* 0x26400000020bafae */ /* 0x010fe2000c101d66 */
[----:B------:R-:W-:Y:S02]  /*cb10*/  @!P2 ISETP.NE.U32.AND P3, PT, R8, RZ, PT ;  /* 0x000000ff0800a20c */ /* 0x000fe40003f65070 */
[----:B------:R-:W-:Y:S01]  /*cb20*/  @!P2 LOP3.LUT R8, R7, 0x80, RZ, 0xc0, !PT ;  /* 0x000000800708a812 */ /* 0x000fe200078ec0ff */
[----:B------:R-:W-:Y:S01]  /*cb30*/  @!P2 LDGSTS.E.BYPASS.LTC128B.128 [R11+0x28400], desc[UR38][R2.64+0x80], !P1 ;  /* 0x28400080020bafae */ /* 0x000fe2000c901d66 */
[C---:B------:R-:W-:Y:S02]  /*cb40*/  LOP3.LUT P0, RZ, R18.reuse, 0x200, RZ, 0xc0, !PT ;  /* 0x0000020012ff7812 */ /* 0x040fe4000780c0ff */
[----:B------:R-:W-:Y:S02]  /*cb50*/  LOP3.LUT P1, RZ, R18, 0x100, RZ, 0xc0, !PT ;  /* 0x0000010012ff7812 */ /* 0x000fe4000782c0ff */
[----:B------:R-:W-:-:S03]  /*cb60*/  @!P2 SHF.R.U32.HI R8, RZ, 0x3, R8 ;  /* 0x00000003ff08a819 */ /* 0x000fc60000011608 */
[----:B------:R-:W-:Y:S01]  /*cb70*/  @!P2 LDGSTS.E.BYPASS.LTC128B.128 [R11+0x2a400], desc[UR38][R2.64+0x100], !P6 ;  /* 0x2a400100020bafae */ /* 0x000fe2000f101d66 */
[----:B------:R-:W-:-:S03]  /*cb80*/  @!P2 ISETP.NE.U32.AND P4, PT, R8, RZ, PT ;  /* 0x000000ff0800a20c */ /* 0x000fc60003f85070 */
[----:B------:R-:W0:Y:S04]  /*cb90*/  SHFL.IDX PT, R8, R6, 0x1, 0x181f ;  /* 0x00381f0006087f89 */ /* 0x000e2800000e0000 */
[----:B------:R-:W-:Y:S04]  /*cba0*/  @!P2 LDGSTS.E.BYPASS.LTC128B.128 [R11+0x2c400], desc[UR38][R2.64+0x180], !P5 ;  /* 0x2c400180020bafae */ /* 0x000fe8000e901d66 */
[----:B------:R-:W-:Y:S04]  /*cbb0*/  @!P2 LDGSTS.E.BYPASS.LTC128B.128 [R11+0x2e400], desc[UR38][R2.64+0x200], !P0 ;  /* 0x2e400200020bafae */ /* 0x000fe8000c101d66 */
[----:B------:R-:W-:Y:S04]  /*cbc0*/  @!P2 LDGSTS.E.BYPASS.LTC128B.128 [R11+0x30400], desc[UR38][R2.64+0x280], !P1 ;  /* 0x30400280020bafae */ /* 0x000fe8000c901d66 */
[----:B------:R-:W-:Y:S01]  /*cbd0*/  @!P2 LDGSTS.E.BYPASS.LTC128B.128 [R11+0x32400], desc[UR38][R2.64+0x300], P3 ;  /* 0x32400300020bafae */ /* 0x000fe20009901d66 */
[----:B------:R-:W-:-:S03]  /*cbe0*/  LOP3.LUT P3, RZ, R18, 0x80, RZ, 0xc0, !PT ;  /* 0x0000008012ff7812 */ /* 0x000fc6000786c0ff */
[----:B------:R1:W-:Y:S10]  /*cbf0*/  @!P2 LDGSTS.E.BYPASS.LTC128B.128 [R11+0x34400], desc[UR38][R2.64+0x380], P4 ;  /* 0x34400380020bafae */ /* 0x0003f4000a101d66 */
[----:B------:R-:W-:-:S05]  /*cc00*/  @!P3 LEA R9, P4, R12, R14, 0x1 ;  /* 0x0000000e0c09b211 */ /* 0x000fca00078808ff */
[----:B0-----:R-:W-:Y:S01]  /*cc10*/  @!P3 IMAD.X R10, RZ, RZ, R8, P4 ;  /* 0x000000ffff0ab224 */ /* 0x001fe200020e0608 */
[C---:B------:R-:W-:Y:S02]  /*cc20*/  LOP3.LUT P4, RZ, R18.reuse, 0x10, RZ, 0xc0, !PT ;  /* 0x0000001012ff7812 */ /* 0x040fe4000788c0ff */
[----:B------:R-:W-:Y:S01]  /*cc30*/  @!P3 LOP3.LUT R8, R5, 0x40, RZ, 0xc0, !PT ;  /* 0x000000400508b812 */ /* 0x000fe200078ec0ff */
[----:B-1----:R-:W-:Y:S01]  /*cc40*/  @!P3 IMAD.MOV.U32 R2, RZ, RZ, R9 ;  /* 0x000000ffff02b224 */ /* 0x002fe200078e0009 */
[----:B------:R-:W-:Y:S01]  /*cc50*/  LOP3.LUT P2, RZ, R18, 0x8, RZ, 0xc0, !PT ;  /* 0x0000000812ff7812 */ /* 0x000fe2000784c0ff */
[----:B------:R-:W-:Y:S01]  /*cc60*/  @!P3 IMAD.MOV.U32 R3, RZ, RZ, R10 ;  /* 0x000000ffff03b224 */ /* 0x000fe200078e000a */
[----:B------:R-:W-:-:S07]  /*cc70*/  @!P3 SHF.R.U32.HI R8, RZ, 0x2, R8 ;  /* 0x00000002ff08b819 */ /* 0x000fce0000011608 */
[----:B------:R-:W-:Y:S01]  /*cc80*/  @!P3 LDGSTS.E.BYPASS.LTC128B.128 [R11+0x26c00], desc[UR38][R2.64], !P4 ;  /* 0x26c00000020bbfae */ /* 0x000fe2000e101d66 */
[----:B------:R-:W-:Y:S02]  /*cc90*/  @!P3 ISETP.NE.U32.AND P4, PT, R8, RZ, PT ;  /* 0x000000ff0800b20c */ /* 0x000fe40003f85070 */
[----:B------:R-:W-:Y:S01]  /*cca0*/  @!P3 LOP3.LUT R8, R7, 0x80, RZ, 0xc0, !PT ;  /* 0x000000800708b812 */ /* 0x000fe200078ec0ff */
[----:B------:R-:W-:Y:S03]  /*ccb0*/  @!P3 LDGSTS.E.BYPASS.LTC128B.128 [R11+0x28c00], desc[UR38][R2.64+0x80], !P2 ;  /* 0x28c00080020bbfae */ /* 0x000fe6000d101d66 */
[----:B------:R-:W-:Y:S01]  /*ccc0*/  @!P3 SHF.R.U32.HI R8, RZ, 0x3, R8 ;  /* 0x00000003ff08b819 */ /* 0x000fe20000011608 */
[----:B------:R-:W-:Y:S04]  /*ccd0*/  @!P3 LDGSTS.E.BYPASS.LTC128B.128 [R11+0x2ac00], desc[UR38][R2.64+0x100], !P6 ;  /* 0x2ac00100020bbfae */ /* 0x000fe8000f101d66 */
[----:B------:R-:W-:Y:S04]  /*cce0*/  @!P3 LDGSTS.E.BYPASS.LTC128B.128 [R11+0x2cc00], desc[UR38][R2.64+0x180], !P5 ;  /* 0x2cc00180020bbfae */ /* 0x000fe8000e901d66 */
[----:B------:R-:W-:Y:S04]  /*ccf0*/  @!P3 LDGSTS.E.BYPASS.LTC128B.128 [R11+0x2ec00], desc[UR38][R2.64+0x200], !P0 ;  /* 0x2ec00200020bbfae */ /* 0x000fe8000c101d66 */
[----:B------:R-:W-:Y:S04]  /*cd00*/  @!P3 LDGSTS.E.BYPASS.LTC128B.128 [R11+0x30c00], desc[UR38][R2.64+0x280], !P1 ;  /* 0x30c00280020bbfae */ /* 0x000fe8000c901d66 */
[----:B------:R-:W-:Y:S01]  /*cd10*/  @!P3 LDGSTS.E.BYPASS.LTC128B.128 [R11+0x32c00], desc[UR38][R2.64+0x300], P4 ;  /* 0x32c00300020bbfae */ /* 0x000fe2000a101d66 */
[----:B------:R-:W-:-:S13]  /*cd20*/  @!P3 ISETP.NE.U32.AND P4, PT, R8, RZ, PT ;  /* 0x000000ff0800b20c */ /* 0x000fda0003f85070 */
[----:B------:R0:W-:Y:S01]  /*cd30*/  @!P3 LDGSTS.E.BYPASS.LTC128B.128 [R11+0x34c00], desc[UR38][R2.64+0x380], P4 ;  /* 0x34c00380020bbfae */ /* 0x0001e2000a101d66 */
[----:B-----5:R-:W-:-:S03]  /*cd40*/  ISETP.GE.AND P2, PT, R13, R4, PT ;  /* 0x000000040d00720c */ /* 0x020fc60003f46270 */
[----:B0-----:R-:W0:Y:S04]  /*cd50*/  SHFL.IDX PT, R3, R0, 0x2, 0x181f ;  /* 0x00581f0000037f89 */ /* 0x001e2800000e0000 */
[----:B------:R-:W1:Y:S06]  /*cd60*/  SHFL.IDX PT, R2, R6, 0x2, 0x181f ;  /* 0x00581f0006027f89 */ /* 0x000e6c00000e0000 */
[----:B------:R-:W-:-:S02]  /*cd70*/  @!P2 LOP3.LUT R8, R5, 0x40, RZ, 0xc0, !PT ;  /* 0x000000400508a812 */ /* 0x000fc400078ec0ff */
[----:B0-----:R-:W-:-:S05]  /*cd80*/  @!P2 LEA R3, P4, R12, R3, 0x1 ;  /* 0x000000030c03a211 */ /* 0x001fca00078808ff */
[----:B-1----:R-:W-:Y:S01]  /*cd90*/  @!P2 IMAD.X R2, RZ, RZ, R2, P4 ;  /* 0x000000ffff02a224 */ /* 0x002fe200020e0602 */
[----:B------:R-:W-:-:S04]  /*cda0*/  LOP3.LUT P4, RZ, R18, 0x10, RZ, 0xc0, !PT ;  /* 0x0000001012ff7812 */ /* 0x000fc8000788c0ff */
[----:B------:R-:W-:-:S04]  /*cdb0*/  @!P2 LOP3.LUT R3, R3, R2, RZ, 0x3c, !PT ;  /* 0x000000020303a212 */ /* 0x000fc800078e3cff */
[C---:B------:R-:W-:Y:S02]  /*cdc0*/  @!P2 LOP3.LUT R2, R3.reuse, R2, RZ, 0x3c, !PT ;  /* 0x000000020302a212 */ /* 0x040fe400078e3cff */
[----:B------:R-:W-:Y:S02]  /*cdd0*/  LOP3.LUT P3, RZ, R18, 0x8, RZ, 0xc0, !PT ;  /* 0x0000000812ff7812 */ /* 0x000fe4000786c0ff */
[----:B------:R-:W-:Y:S02]  /*cde0*/  @!P2 LOP3.LUT R3, R3, R2, RZ, 0x3c, !PT ;  /* 0x000000020303a212 */ /* 0x000fe400078e3cff */
[----:B------:R-:W-:-:S03]  /*cdf0*/  @!P2 SHF.R.U32.HI R8, RZ, 0x2, R8 ;  /* 0x00000002ff08a819 */ /* 0x000fc60000011608 */
[----:B------:R0:W-:Y:S01]  /*ce00*/  @!P2 LDGSTS.E.BYPASS.LTC128B.128 [R11+0x27400], desc[UR38][R2.64], !P4 ;  /* 0x27400000020bafae */ /* 0x0001e2000e101d66 */
[----:B------:R-:W-:Y:S02]  /*ce10*/  @!P2 ISETP.NE.U32.AND P4, PT, R8, RZ, PT ;  /* 0x000000ff0800a20c */ /* 0x000fe40003f85070 */
[----:B------:R-:W-:-:S03]  /*ce20*/  @!P2 LOP3.LUT R8, R7, 0x80, RZ, 0xc0, !PT ;  /* 0x000000800708a812 */ /* 0x000fc600078ec0ff */
[----:B------:R0:W-:Y:S01]  /*ce30*/  @!P2 LDGSTS.E.BYPASS.LTC128B.128 [R11+0x29400], desc[UR38][R2.64+0x80], !P3 ;  /* 0x29400080020bafae */ /* 0x0001e2000d901d66 */
[----:B------:R-:W-:-:S03]  /*ce40*/  @!P2 SHF.R.U32.HI R8, RZ, 0x3, R8 ;  /* 0x00000003ff08a819 */ /* 0x000fc60000011608 */
[----:B------:R0:W-:Y:S04]  /*ce50*/  @!P2 LDGSTS.E.BYPASS.LTC128B.128 [R11+0x2b400], desc[UR38][R2.64+0x100], !P6 ;  /* 0x2b400100020bafae */ /* 0x0001e8000f101d66 */
[----:B------:R0:W-:Y:S04]  /*ce60*/  @!P2 LDGSTS.E.BYPASS.LTC128B.128 [R11+0x2d400], desc[UR38][R2.64+0x180], !P5 ;  /* 0x2d400180020bafae */ /* 0x0001e8000e901d66 */
[----:B------:R0:W-:Y:S04]  /*ce70*/  @!P2 LDGSTS.E.BYPASS.LTC128B.128 [R11+0x2f400], desc[UR38][R2.64+0x200], !P0 ;  /* 0x2f400200020bafae */ /* 0x0001e8000c101d66 */
[----:B------:R0:W-:Y:S04]  /*ce80*/  @!P2 LDGSTS.E.BYPASS.LTC128B.128 [R11+0x31400], desc[UR38][R2.64+0x280], !P1 ;  /* 0x31400280020bafae */ /* 0x0001e8000c901d66 */
[----:B------:R0:W-:Y:S01]  /*ce90*/  @!P2 LDGSTS.E.BYPASS.LTC128B.128 [R11+0x33400], desc[UR38][R2.64+0x300], P4 ;  /* 0x33400300020bafae */ /* 0x0001e2000a101d66 */
[----:B------:R-:W-:-:S03]  /*cea0*/  @!P2 ISETP.NE.U32.AND P4, PT, R8, RZ, PT ;  /* 0x000000ff0800a20c */ /* 0x000fc60003f85070 */
[----:B------:R-:W1:Y:S04]  /*ceb0*/  SHFL.IDX PT, R6, R6, 0x3, 0x181f ;  /* 0x00781f0006067f89 */ /* 0x000e6800000e0000 */
[----:B------:R-:W2:Y:S06]  /*cec0*/  SHFL.IDX PT, R0, R0, 0x3, 0x181f ;  /* 0x00781f0000007f89 */ /* 0x000eac00000e0000 */
[----:B------:R0:W-:Y:S02]  /*ced0*/  @!P2 LDGSTS.E.BYPASS.LTC128B.128 [R11+0x35400], desc[UR38][R2.64+0x380], P4 ;  /* 0x35400380020bafae */ /* 0x0001e4000a101d66 */
.L_x_361:
[----:B0-----:R-:W3:Y:S01]  /*cee0*/  LDL.LU R2, [R1+0x48] ;  /* 0x0000480001027983 */ /* 0x001ee20000300800 */
[----:B------:R-:W-:Y:S01]  /*cef0*/  BSSY B0, `(.L_x_241) ;  /* 0x000001d000007945 */ /* 0x000fe20003800000 */
[----:B---3--:R-:W-:-:S13]  /*cf00*/  ISETP.GE.AND P2, PT, R2, R4, PT ;  /* 0x000000040200720c */ /* 0x008fda0003f46270 */
[----:B------:R-:W-:Y:S05]  /*cf10*/  @P2 BRA `(.L_x_242) ;  /* 0x0000000000682947 */ /* 0x000fea0003800000 */
[----:B------:R-:W3:Y:S01]  /*cf20*/  LDL R8, [R1+0x4] ;  /* 0x0000040001087983 */ /* 0x000ee20000100800 */
[C---:B------:R-:W-:Y:S02]  /*cf30*/  LOP3.LUT P6, RZ, R18.reuse, 0x10, RZ, 0xc0, !PT ;  /* 0x0000001012ff7812 */ /* 0x040fe400078cc0ff */
[C---:B------:R-:W-:Y:S01]  /*cf40*/  LOP3.LUT P4, RZ, R18.reuse, 0x8, RZ, 0xc0, !PT ;  /* 0x0000000812ff7812 */ /* 0x040fe2000788c0ff */
[----:B------:R-:W0:Y:S01]  /*cf50*/  S2R R2, SR_TID.X ;  /* 0x0000000000027919 */ /* 0x000e220000002100 */
[----:B------:R-:W-:Y:S02]  /*cf60*/  LOP3.LUT P3, RZ, R18, 0x4, RZ, 0xc0, !PT ;  /* 0x0000000412ff7812 */ /* 0x000fe4000786c0ff */
[----:B------:R-:W-:Y:S02]  /*cf70*/  LOP3.LUT R5, R5, 0x40, RZ, 0xc0, !PT ;  /* 0x0000004005057812 */ /* 0x000fe400078ec0ff */
[----:B------:R-:W-:Y:S02]  /*cf80*/  LOP3.LUT R7, R7, 0x80, RZ, 0xc0, !PT ;  /* 0x0000008007077812 */ /* 0x000fe400078ec0ff */
[----:B------:R-:W-:-:S02]  /*cf90*/  SHF.R.U32.HI R5, RZ, 0x2, R5 ;  /* 0x00000002ff057819 */ /* 0x000fc40000011605 */
[----:B------:R-:W-:Y:S01]  /*cfa0*/  SHF.R.U32.HI R7, RZ, 0x3, R7 ;  /* 0x00000003ff077819 */ /* 0x000fe20000011607 */
[----:B0-----:R-:W-:-:S05]  /*cfb0*/  IMAD.SHL.U32 R2, R2, 0x8, RZ ;  /* 0x0000000802027824 */ /* 0x001fca00078e00ff */
[----:B------:R-:W-:-:S04]  /*cfc0*/  LOP3.LUT R2, R2, 0x38, RZ, 0xc0, !PT ;  /* 0x0000003802027812 */ /* 0x000fc800078ec0ff */
[----:B--2---:R-:W-:-:S05]  /*cfd0*/  LEA R2, P2, R2, R0, 0x1 ;  /* 0x0000000002027211 */ /* 0x004fca00078408ff */
[----:B-1----:R-:W-:Y:S01]  /*cfe0*/  IMAD.X R3, RZ, RZ, R6, P2 ;  /* 0x000000ffff037224 */ /* 0x002fe200010e0606 */
[----:B------:R-:W-:-:S04]  /*cff0*/  ISETP.NE.U32.AND P2, PT, R5, RZ, PT ;  /* 0x000000ff0500720c */ /* 0x000fc80003f45070 */
[----:B------:R-:W-:Y:S01]  /*d000*/  @!PT LDS RZ, [RZ] ;  /* 0x00000000fffff984 */ /* 0x000fe20000000800 */
[----:B------:R-:W-:Y:S01]  /*d010*/  @!PT LDS RZ, [RZ] ;  /* 0x00000000fffff984 */ /* 0x000fe20000000800 */
[----:B------:R-:W-:Y:S01]  /*d020*/  @!PT LDS RZ, [RZ] ;  /* 0x00000000fffff984 */ /* 0x000fe20000000800 */
[----:B---3--:R0:W-:Y:S04]  /*d030*/  LDGSTS.E.BYPASS.LTC128B.128 [R8+0x27c00], desc[UR38][R2.64], !P6 ;  /* 0x27c0000002087fae */ /* 0x0081e8000f101d66 */
[----:B------:R0:W-:Y:S04]  /*d040*/  LDGSTS.E.BYPASS.LTC128B.128 [R8+0x29c00], desc[UR38][R2.64+0x80], !P4 ;  /* 0x29c0008002087fae */ /* 0x0001e8000e101d66 */
[----:B------:R0:W-:Y:S01]  /*d050*/  LDGSTS.E.BYPASS.LTC128B.128 [R8+0x2bc00], desc[UR38][R2.64+0x100], !P3 ;  /* 0x2bc0010002087fae */ /* 0x0001e2000d901d66 */
[----:B------:R-:W-:-:S03]  /*d060*/  ISETP.NE.U32.AND P3, PT, R7, RZ, PT ;  /* 0x000000ff0700720c */ /* 0x000fc60003f65070 */
[----:B------:R0:W-:Y:S04]  /*d070*/  LDGSTS.E.BYPASS.LTC128B.128 [R8+0x2dc00], desc[UR38][R2.64+0x180], !P5 ;  /* 0x2dc0018002087fae */ /* 0x0001e8000e901d66 */
[----:B------:R0:W-:Y:S04]  /*d080*/  LDGSTS.E.BYPASS.LTC128B.128 [R8+0x2fc00], desc[UR38][R2.64+0x200], !P0 ;  /* 0x2fc0020002087fae */ /* 0x0001e8000c101d66 */
[----:B------:R0:W-:Y:S04]  /*d090*/  LDGSTS.E.BYPASS.LTC128B.128 [R8+0x31c00], desc[UR38][R2.64+0x280], !P1 ;  /* 0x31c0028002087fae */ /* 0x0001e8000c901d66 */
[----:B------:R0:W-:Y:S04]  /*d0a0*/  LDGSTS.E.BYPASS.LTC128B.128 [R8+0x33c00], desc[UR38][R2.64+0x300], P2 ;  /* 0x33c0030002087fae */ /* 0x0001e80009101d66 */
[----:B------:R0:W-:Y:S02]  /*d0b0*/  LDGSTS.E.BYPASS.LTC128B.128 [R8+0x35c00], desc[UR38][R2.64+0x380], P3 ;  /* 0x35c0038002087fae */ /* 0x0001e40009901d66 */
.L_x_242:
[----:B------:R-:W-:Y:S05]  /*d0c0*/  BSYNC B0 ;  /* 0x0000000000007941 */ /* 0x000fea0003800000 */
.L_x_241:
[----:B0-----:R-:W2:Y:S01]  /*d0d0*/  LDL R2, [R1+0x50] ;  /* 0x0000500001027983 */ /* 0x001ea20000100800 */
        /* <DEDUP_REMOVED lines=8> */
[----:B------:R-:W0:Y:S03]  /*d160*/  SYNCS.PHASECHK.TRANS64.TRYWAIT P0, [UR36+0x38820], R0 ;  /* 0x03882000ff0075a7 */ /* 0x000e260008000164 */
[----:B0-----:R-:W-:Y:S05]  /*d170*/  @!P0 BRA `(.L_x_244) ;  /* 0x0000004800608947 */ /* 0x001fea0003800000 */
.L_x_362:
[----:B------:R-:W-:Y:S05]  /*d180*/  BSYNC B0 ;  /* 0x0000000000007941 */ /* 0x000fea0003800000 */
.L_x_243:
[----:B------:R-:W-:Y:S01]  /*d190*/  LOP3.LUT P0, RZ, R18, 0x2, RZ, 0xc0, !PT ;  /* 0x0000000212ff7812 */ /* 0x000fe2000780c0ff */
[----:B------:R-:W-:-:S12]  /*d1a0*/  BSSY B0, `(.L_x_245) ;  /* 0x0000094000007945 */ /* 0x000fd80003800000 */
[----:B------:R-:W-:Y:S05]  /*d1b0*/  @!P0 BRA `(.L_x_246) ;  /* 0x0000000800488947 */ /* 0x000fea0003800000 */
[----:B------:R-:W2:Y:S01]  /*d1c0*/  LDL R4, [R1+0x8] ;  /* 0x0000080001047983 */ /* 0x000ea20000100800 */
        /* <DEDUP_REMOVED lines=8> */
.L_x_363:
[----:B------:R-:W-:Y:S05]  /*d250*/  BSYNC B1 ;  /* 0x0000000000017941 */ /* 0x000fea0003800000 */
.L_x_247:
[----:B------:R-:W-:Y:S04]  /*d260*/  BSSY B1, `(.L_x_249) ;  /* 0x0000009000017945 */ /* 0x000fe80003800000 */
        /* <DEDUP_REMOVED lines=8> */
.L_x_250:
[----:B------:R-:W-:Y:S05]  /*d2f0*/  BSYNC B1 ;  /* 0x0000000000017941 */ /* 0x000fea0003800000 */
.L_x_249:
        /* <DEDUP_REMOVED lines=11> */
.L_x_251:
        /* <DEDUP_REMOVED lines=15> */
.L_x_252:
        /* <DEDUP_REMOVED lines=15> */
.L_x_253:
        /* <DEDUP_REMOVED lines=15> */
.L_x_254:
        /* <DEDUP_REMOVED lines=15> */
.L_x_255:
        /* <DEDUP_REMOVED lines=15> */
.L_x_256:
        /* <DEDUP_REMOVED lines=15> */
.L_x_257:
        /* <DEDUP_REMOVED lines=15> */
.L_x_258:
        /* <DEDUP_REMOVED lines=10> */
.L_x_246:
[----:B------:R-:W-:Y:S05]  /*dae0*/  BSYNC B0 ;  /* 0x0000000000007941 */ /* 0x000fea0003800000 */
.L_x_245:
[----:B------:R-:W2:Y:S04]  /*daf0*/  LDL.LU R4, [R1+0x4c] ;  /* 0x00004c0001047983 */ /* 0x000ea80000300800 */
[----:B------:R-:W3:Y:S01]  /*db00*/  LDL.LU R7, [R1+0x8] ;  /* 0x0000080001077983 */ /* 0x000ee20000300800 */
[----:B------:R-:W-:-:S05]  /*db10*/  VIADD R19, R19, 0x1 ;  /* 0x0000000113137836 */ /* 0x000fca0000000000 */
[----:B------:R-:W-:-:S04]  /*db20*/  ISETP.NE.AND P0, PT, R19, 0x2, PT ;  /* 0x000000021300780c */ /* 0x000fc80003f05270 */
[----:B0-----:R-:W-:Y:S02]  /*db30*/  SEL R0, RZ, 0x1, P0 ;  /* 0x00000001ff007807 */ /* 0x001fe40000000000 */
[----:B------:R-:W-:Y:S02]  /*db40*/  SEL R19, R19, RZ, P0 ;  /* 0x000000ff13137207 */ /* 0x000fe40000000000 */
[----:B--2---:R-:W-:Y:S02]  /*db50*/  ISETP.GE.AND P1, PT, R4, 0x41, PT ;  /* 0x000000410400780c */ /* 0x004fe40003f26270 */
[----:B---3--:R-:W-:-:S05]  /*db60*/  LOP3.LUT R7, R7, R0, RZ, 0x3c, !PT ;  /* 0x0000000007077212 */ /* 0x008fca00078e3cff */
[----:B------:R0:W-:Y:S06]  /*db70*/  STL [R1+0x8], R7 ;  /* 0x0000080701007387 */ /* 0x0001ec0000100800 */
[----:B------:R-:W-:Y:S05]  /*db80*/  @!P1 BRA `(.L_x_259) ;  /* 0x0000002800509947 */ /* 0x000fea0003800000 */
[----:B------:R-:W1:Y:S01]  /*db90*/  LDL R4, [R1+0x20] ;  /* 0x0000200001047983 */ /* 0x000e620000100800 */
[----:B------:R-:W-:Y:S02]  /*dba0*/  IMAD.MOV.U32 R0, RZ, RZ, 0x1 ;  /* 0x00000001ff007424 */ /* 0x000fe400078e00ff */
[----:B-1----:R-:W-:-:S05]  /*dbb0*/  IMAD.MOV R6, RZ, RZ, -R4 ;  /* 0x000000ffff067224 */ /* 0x002fca00078e0a04 */
[----:B------:R-:W-:-:S05]  /*dbc0*/  VIADDMNMX R6, R6, R0, 0xffffffff, !PT ;  /* 0xffffffff06067446 */ /* 0x000fca0007800100 */
[----:B------:R-:W-:-:S05]  /*dbd0*/  IMAD.IADD R0, R4, 0x1, R6 ;  /* 0x0000000104007824 */ /* 0x000fca00078e0206 */
[----:B------:R-:W-:-:S04]  /*dbe0*/  LOP3.LUT R0, R0, 0x1, RZ, 0xc0, !PT ;  /* 0x0000000100007812 */ /* 0x000fc800078ec0ff */
[----:B------:R-:W-:Y:S01]  /*dbf0*/  ISETP.NE.U32.AND P0, PT, R0, 0x1, PT ;  /* 0x000000010000780c */ /* 0x000fe20003f05070 */
[----:B------:R-:W-:-:S12]  /*dc00*/  VIADD R0, R4, 0xfffffffe ;  /* 0xfffffffe04007836 */ /* 0x000fd80000000000 */
[----:B------:R-:W-:Y:S05]  /*dc10*/  @P0 BRA `(.L_x_260) ;  /* 0x0000000c005c0947 */ /* 0x000fea0003800000 */
[----:B------:R-:W-:Y:S01]  /*dc20*/  LOP3.LUT P2, RZ, R18, 0x2, RZ, 0xc0, !PT ;  /* 0x0000000212ff7812 */ /* 0x000fe2000784c0ff */
[----:B------:R-:W-:-:S12]  /*dc30*/  BSSY B0, `(.L_x_261) ;  /* 0x00000cc000007945 */ /* 0x000fd80003800000 */
[----:B------:R-:W-:Y:S05]  /*dc40*/  @!P2 BRA `(.L_x_262) ;  /* 0x0000000c0028a947 */ /* 0x000fea0003800000 */
[----:B------:R-:W-:-:S13]  /*dc50*/  LOP3.LUT P2, RZ, R18, 0x1, RZ, 0xc0, !PT ;  /* 0x0000000112ff7812 */ /* 0x000fda000784c0ff */
[----:B------:R-:W-:Y:S05]  /*dc60*/  @!P2 BRA `(.L_x_263) ;  /* 0x000000000050a947 */ /* 0x000fea0003800000 */
[----:B------:R-:W2:Y:S01]  /*dc70*/  LDL R9, [R1+0xc] ;  /* 0x00000c0001097983 */ /* 0x000ea20000100800 */
[----:B------:R-:W1:Y:S01]  /*dc80*/  LDC R5, c[0x0][0x43c] ;  /* 0x00010f00ff057b82 */ /* 0x000e620000000800 */
[----:B------:R-:W-:Y:S02]  /*dc90*/  ULDC.64 UR4, c[0x0][0x428] ;  /* 0x00010a0000047ab9 */ /* 0x000fe40000000a00 */
[----:B------:R-:W3:Y:S01]  /*dca0*/  LDL R8, [R1] ;  /* 0x0000000001087983 */ /* 0x000ee20000100800 */
[----:B-1----:R-:W-:-:S13]  /*dcb0*/  ISETP.NE.AND P0, PT, R5, 0x1, PT ;  /* 0x000000010500780c */ /* 0x002fda0003f05270 */
[----:B------:R-:W1:Y:S02]  /*dcc0*/  @P0 LDC.64 R2, c[0x0][0x440] ;  /* 0x00011000ff020b82 */ /* 0x000e640000000a00 */
[----:B-1----:R-:W-:-:S04]  /*dcd0*/  @P0 IMAD.HI.U32 R4, R0, R2, RZ ;  /* 0x0000000200040227 */ /* 0x002fc800078e00ff */
[----:B------:R-:W-:Y:S01]  /*dce0*/  IMAD.MOV.U32 R2, RZ, RZ, R0 ;  /* 0x000000ffff027224 */ /* 0x000fe200078e0000 */
[----:B------:R-:W-:-:S05]  /*dcf0*/  @P0 SHF.R.U32.HI R2, RZ, R3, R4 ;  /* 0x00000003ff020219 */ /* 0x000fca0000011604 */
[----:B------:R-:W-:-:S04]  /*dd00*/  IMAD.MOV R3, RZ, RZ, -R2 ;  /* 0x000000ffff037224 */ /* 0x000fc800078e0a02 */
[----:B------:R-:W-:Y:S01]  /*dd10*/  IMAD R0, R5, R3, R0 ;  /* 0x0000000305007224 */ /* 0x000fe200078e0200 */
[----:B------:R-:W-:Y:S01]  /*dd20*/  SHF.R.S32.HI R3, RZ, 0x1f, R2 ;  /* 0x0000001fff037819 */ /* 0x000fe20000011402 */
[----:B--2---:R-:W-:-:S04]  /*dd30*/  IMAD R4, R9, UR4, RZ ;  /* 0x0000000409047c24 */ /* 0x004fc8000f8e02ff */
[C---:B---3--:R-:W-:Y:S02]  /*dd40*/  IMAD R4, R8.reuse, UR5, R4 ;  /* 0x0000000508047c24 */ /* 0x048fe4000f8e0204 */
[----:B------:R-:W-:Y:S01]  /*dd50*/  IMAD.WIDE.U32 R2, R8, UR4, R2 ;  /* 0x0000000408027c25 */ /* 0x000fe2000f8e0002 */
[----:B------:R-:W-:-:S03]  /*dd60*/  ULDC.64 UR4, c[0x0][0x418] ;  /* 0x0001060000047ab9 */ /* 0x000fc60000000a00 */
[----:B------:R-:W-:Y:S01]  /*dd70*/  IMAD.IADD R3, R4, 0x1, R3 ;  /* 0x0000000104037824 */ /* 0x000fe200078e0203 */
[----:B------:R-:W-:-:S04]  /*dd80*/  LEA R4, P0, R2, UR4, 0x2 ;  /* 0x0000000402047c11 */ /* 0x000fc8000f8010ff */
[----:B------:R-:W-:-:S05]  /*dd90*/  LEA.HI.X R5, R2, UR5, R3, 0x2, P0 ;  /* 0x0000000502057c11 */ /* 0x000fca00080f1403 */
[----:B------:R1:W5:Y:S04]  /*dda0*/  LDG.E R16, desc[UR38][R4.64] ;  /* 0x0000002604107981 */ /* 0x000368000c1e1900 */
.L_x_263:
        /* <DEDUP_REMOVED lines=8> */
.L_x_364:
[----:B------:R-:W-:Y:S05]  /*de30*/  BSYNC B1 ;  /* 0x0000000000017941 */ /* 0x000fea0003800000 */
.L_x_264:
        /* <DEDUP_REMOVED lines=9> */
.L_x_267:
[----:B------:R-:W-:Y:S05]  /*ded0*/  BSYNC B1 ;  /* 0x0000000000017941 */ /* 0x000fea0003800000 */
.L_x_266:
        /* <DEDUP_REMOVED lines=11> */
.L_x_268:
        /* <DEDUP_REMOVED lines=13> */
.L_x_365:
[----:B------:R-:W-:Y:S05]  /*e060*/  BSYNC B1 ;  /* 0x0000000000017941 */ /* 0x000fea0003800000 */
.L_x_269:
        /* <DEDUP_REMOVED lines=11> */
.L_x_272:
[----:B------:R-:W-:Y:S05]  /*e120*/  BSYNC B1 ;  /* 0x0000000000017941 */ /* 0x000fea0003800000 */
.L_x_271:
        /* <DEDUP_REMOVED lines=9> */
.L_x_273:
        /* <DEDUP_REMOVED lines=15> */
.L_x_274:
        /* <DEDUP_REMOVED lines=15> */
.L_x_275:
        /* <DEDUP_REMOVED lines=15> */
.L_x_276:
        /* <DEDUP_REMOVED lines=15> */
.L_x_277:
        /* <DEDUP_REMOVED lines=15> */
.L_x_278:
        /* <DEDUP_REMOVED lines=15> */
.L_x_279:
        /* <DEDUP_REMOVED lines=15> */
.L_x_280:
        /* <DEDUP_REMOVED lines=10> */
.L_x_262:
[----:B------:R-:W-:Y:S05]  /*e8f0*/  BSYNC B0 ;  /* 0x0000000000007941 */ /* 0x000fea0003800000 */
.L_x_261:
[----:B------:R-:W2:Y:S04]  /*e900*/  LDL.LU R5, [R1+0x8] ;  /* 0x0000080001057983 */ /* 0x000ea80000300800 */
[----:B------:R-:W3:Y:S01]  /*e910*/  LDL.LU R4, [R1+0x20] ;  /* 0x0000200001047983 */ /* 0x000ee20000300800 */
[----:B------:R-:W-:-:S05]  /*e920*/  VIADD R19, R19, 0x1 ;  /* 0x0000000113137836 */ /* 0x000fca0000000000 */
[----:B------:R-:W-:-:S04]  /*e930*/  ISETP.NE.AND P0, PT, R19, 0x2, PT ;  /* 0x000000021300780c */ /* 0x000fc80003f05270 */
[----:B------:R-:W-:Y:S02]  /*e940*/  SEL R0, RZ, 0x1, P0 ;  /* 0x00000001ff007807 */ /* 0x000fe40000000000 */
[----:B------:R-:W-:Y:S02]  /*e950*/  SEL R19, R19, RZ, P0 ;  /* 0x000000ff13137207 */ /* 0x000fe40000000000 */
[----:B--2---:R-:W-:Y:S01]  /*e960*/  LOP3.LUT R5, R5, R0, RZ, 0x3c, !PT ;  /* 0x0000000005057212 */ /* 0x004fe200078e3cff */
[----:B---3--:R-:W-:-:S04]  /*e970*/  VIADD R0, R4, 0xfffffffd ;  /* 0xfffffffd04007836 */ /* 0x008fc80000000000 */
[----:B------:R1:W-:Y:S03]  /*e980*/  STL [R1+0x8], R5 ;  /* 0x0000080501007387 */ /* 0x0003e60000100800 */
.L_x_260:
[----:B------:R-:W2:Y:S01]  /*e990*/  LDL.LU R2, [R1+0x1c] ;  /* 0x00001c0001027983 */ /* 0x000ea20000300800 */
[----:B------:R-:W-:Y:S01]  /*e9a0*/  IMAD.MOV R6, RZ, RZ, -R6 ;  /* 0x000000ffff067224 */ /* 0x000fe200078e0a06 */
[----:B------:R-:W-:Y:S04]  /*e9b0*/  BSSY B0, `(.L_x_259) ;  /* 0x00001b1000007945 */ /* 0x000fe80003800000 */
[----:B--2---:R-:W-:-:S13]  /*e9c0*/  ISETP.NE.AND P0, PT, R2, R6, PT ;  /* 0x000000060200720c */ /* 0x004fda0003f05270 */
[----:B------:R-:W-:Y:S05]  /*e9d0*/  @!P0 BRA `(.L_x_281) ;  /* 0x0000001800b88947 */ /* 0x000fea0003800000 */
.L_x_322:
[----:B------:R-:W-:Y:S01]  /*e9e0*/  LOP3.LUT P0, RZ, R18, 0x2, RZ, 0xc0, !PT ;  /* 0x0000000212ff7812 */ /* 0x000fe2000780c0ff */
[----:B------:R-:W-:-:S12]  /*e9f0*/  BSSY B1, `(.L_x_282) ;  /* 0x00000ce000017945 */ /* 0x000fd80003800000 */
[----:B--2---:R-:W-:Y:S05]  /*ea00*/  @!P0 BRA `(.L_x_283) ;  /* 0x0000000c00308947 */ /* 0x004fea0003800000 */
[----:B------:R-:W-:Y:S01]  /*ea10*/  LOP3.LUT P0, RZ, R18, 0x1, RZ, 0xc0, !PT ;  /* 0x0000000112ff7812 */ /* 0x000fe2000780c0ff */
[----:B------:R-:W-:-:S12]  /*ea20*/  IMAD.MOV.U32 R6, RZ, RZ, R0 ;  /* 0x000000ffff067224 */ /* 0x000fd800078e0000 */
[----:B------:R-:W-:Y:S05]  /*ea30*/  @!P0 BRA `(.L_x_284) ;  /* 0x0000000000508947 */ /* 0x000fea0003800000 */
[----:B0-----:R-:W2:Y:S01]  /*ea40*/  LDL R7, [R1+0xc] ;  /* 0x00000c0001077983 */ /* 0x001ea20000100800 */
[----:B------:R-:W0:Y:S01]  /*ea50*/  LDC R6, c[0x0][0x43c] ;  /* 0x00010f00ff067b82 */ /* 0x000e220000000800 */
[----:B------:R-:W-:Y:S02]  /*ea60*/  ULDC.64 UR4, c[0x0][0x428] ;  /* 0x00010a0000047ab9 */ /* 0x000fe40000000a00 */
[----:B-1----:R-:W3:Y:S01]  /*ea70*/  LDL R5, [R1] ;  /* 0x0000000001057983 */ /* 0x002ee20000100800 */
[----:B0-----:R-:W-:-:S13]  /*ea80*/  ISETP.NE.AND P0, PT, R6, 0x1, PT ;  /* 0x000000010600780c */ /* 0x001fda0003f05270 */
[----:B------:R-:W0:Y:S02]  /*ea90*/  @P0 LDC.64 R2, c[0x0][0x440] ;  /* 0x00011000ff020b82 */ /* 0x000e240000000a00 */
[----:B0-----:R-:W-:-:S04]  /*eaa0*/  @P0 IMAD.HI.U32 R4, R0, R2, RZ ;  /* 0x0000000200040227 */ /* 0x001fc800078e00ff */
        /* <DEDUP_REMOVED lines=13> */
.L_x_284:
[----:B------:R-:W3:Y:S01]  /*eb80*/  LDL R2, [R1+0x8] ;  /* 0x0000080001027983 */ /* 0x000ee20000100800 */
        /* <DEDUP_REMOVED lines=8> */
.L_x_366:
[----:B------:R-:W-:Y:S05]  /*ec10*/  BSYNC B2 ;  /* 0x0000000000027941 */ /* 0x000fea0003800000 */
.L_x_285:
        /* <DEDUP_REMOVED lines=9> */
.L_x_288:
[----:B------:R-:W-:Y:S05]  /*ecb0*/  BSYNC B2 ;  /* 0x0000000000027941 */ /* 0x000fea0003800000 */
.L_x_287:
        /* <DEDUP_REMOVED lines=11> */
.L_x_289:
        /* <DEDUP_REMOVED lines=13> */
.L_x_367:
[----:B------:R-:W-:Y:S05]  /*ee40*/  BSYNC B2 ;  /* 0x0000000000027941 */ /* 0x000fea0003800000 */
.L_x_290:
        /* <DEDUP_REMOVED lines=11> */
.L_x_293:
[----:B------:R-:W-:Y:S05]  /*ef00*/  BSYNC B2 ;  /* 0x0000000000027941 */ /* 0x000fea0003800000 */
.L_x_292:
        /* <DEDUP_REMOVED lines=9> */
.L_x_294:
        /* <DEDUP_REMOVED lines=15> */
.L_x_295:
        /* <DEDUP_REMOVED lines=15> */
.L_x_296:
        /* <DEDUP_REMOVED lines=15> */
.L_x_297:
        /* <DEDUP_REMOVED lines=15> */
.L_x_298:
        /* <DEDUP_REMOVED lines=15> */
.L_x_299:
        /* <DEDUP_REMOVED lines=15> */
.L_x_300:
        /* <DEDUP_REMOVED lines=15> */
.L_x_301:
        /* <DEDUP_REMOVED lines=10> */
.L_x_283:
[----:B------:R-:W-:Y:S05]  /*f6d0*/  BSYNC B1 ;  /* 0x0000000000017941 */ /* 0x000fea0003800000 */
.L_x_282:
[----:B------:R-:W2:Y:S01]  /*f6e0*/  LDL.LU R2, [R1+0x8] ;  /* 0x0000080001027983 */ /* 0x000ea20000300800 */
[----:B------:R-:W-:Y:S01]  /*f6f0*/  LOP3.LUT P2, RZ, R18, 0x2, RZ, 0xc0, !PT ;  /* 0x0000000212ff7812 */ /* 0x000fe2000784c0ff */
[----:B0-----:R-:W-:Y:S01]  /*f700*/  VIADD R7, R19, 0x1 ;  /* 0x0000000113077836 */ /* 0x001fe20000000000 */
[----:B------:R-:W-:Y:S04]  /*f710*/  BSSY B1, `(.L_x_302) ;  /* 0x00000d1000017945 */ /* 0x000fe80003800000 */
[----:B------:R-:W-:-:S04]  /*f720*/  ISETP.NE.AND P0, PT, R7, 0x2, PT ;  /* 0x000000020700780c */ /* 0x000fc80003f05270 */
[----:B------:R-:W-:Y:S02]  /*f730*/  SEL R6, RZ, 0x1, P0 ;  /* 0x00000001ff067807 */ /* 0x000fe40000000000 */
[----:B------:R-:W-:Y:S02]  /*f740*/  SEL R7, R7, RZ, P0 ;  /* 0x000000ff07077207 */ /* 0x000fe40000000000 */
[----:B--2---:R-:W-:Y:S01]  /*f750*/  LOP3.LUT R6, R2, R6, RZ, 0x3c, !PT ;  /* 0x0000000602067212 */ /* 0x004fe200078e3cff */
[----:B------:R-:W-:Y:S06]  /*f760*/  @!P2 BRA `(.L_x_303) ;  /* 0x0000000c002ca947 */ /* 0x000fec0003800000 */
[----:B------:R-:W-:Y:S01]  /*f770*/  LOP3.LUT P2, RZ, R18, 0x1, RZ, 0xc0, !PT ;  /* 0x0000000112ff7812 */ /* 0x000fe2000784c0ff */
[----:B------:R-:W-:-:S12]  /*f780*/  VIADD R8, R0, 0xffffffff ;  /* 0xffffffff00087836 */ /* 0x000fd80000000000 */
[----:B------:R-:W-:Y:S05]  /*f790*/  @!P2 BRA `(.L_x_304) ;  /* 0x000000000050a947 */ /* 0x000fea0003800000 */
[----:B------:R-:W2:Y:S01]  /*f7a0*/  LDL R10, [R1+0xc] ;  /* 0x00000c00010a7983 */ /* 0x000ea20000100800 */
[----:B------:R-:W0:Y:S01]  /*f7b0*/  LDC R4, c[0x0][0x43c] ;  /* 0x00010f00ff047b82 */ /* 0x000e220000000800 */
[----:B------:R-:W-:Y:S02]  /*f7c0*/  ULDC.64 UR4, c[0x0][0x428] ;  /* 0x00010a0000047ab9 */ /* 0x000fe40000000a00 */
[----:B------:R-:W3:Y:S01]  /*f7d0*/  LDL R9, [R1] ;  /* 0x0000000001097983 */ /* 0x000ee20000100800 */
[----:B0-----:R-:W-:-:S13]  /*f7e0*/  ISETP.NE.AND P0, PT, R4, 0x1, PT ;  /* 0x000000010400780c */ /* 0x001fda0003f05270 */
        /* <DEDUP_REMOVED lines=15> */
.L_x_304:
        /* <DEDUP_REMOVED lines=8> */
.L_x_368:
[----:B------:R-:W-:Y:S05]  /*f960*/  BSYNC B2 ;  /* 0x0000000000027941 */ /* 0x000fea0003800000 */
.L_x_305:
        /* <DEDUP_REMOVED lines=9> */
.L_x_308:
[----:B------:R-:W-:Y:S05]  /*fa00*/  BSYNC B2 ;  /* 0x0000000000027941 */ /* 0x000fea0003800000 */
.L_x_307:
        /* <DEDUP_REMOVED lines=11> */
.L_x_309:
        /* <DEDUP_REMOVED lines=13> */
.L_x_369:
[----:B------:R-:W-:Y:S05]  /*fb90*/  BSYNC B2 ;  /* 0x0000000000027941 */ /* 0x000fea0003800000 */
.L_x_310:
        /* <DEDUP_REMOVED lines=11> */
.L_x_313:
[----:B------:R-:W-:Y:S05]  /*fc50*/  BSYNC B2 ;  /* 0x0000000000027941 */ /* 0x000fea0003800000 */
.L_x_312:
        /* <DEDUP_REMOVED lines=9> */
.L_x_314:
        /* <DEDUP_REMOVED lines=15> */
.L_x_315:
        /* <DEDUP_REMOVED lines=15> */
.L_x_316:
        /* <DEDUP_REMOVED lines=15> */
.L_x_317:
        /* <DEDUP_REMOVED lines=15> */
.L_x_318:
        /* <DEDUP_REMOVED lines=15> */
.L_x_319:
        /* <DEDUP_REMOVED lines=15> */
.L_x_320:
        /* <DEDUP_REMOVED lines=15> */
.L_x_321:
        /* <DEDUP_REMOVED lines=10> */
.L_x_303:
[----:B------:R-:W-:Y:S05]  /*10420*/  BSYNC B1 ;  /* 0x0000000000017941 */ /* 0x000fea0003800000 */
.L_x_302:
[----:B------:R-:W-:Y:S01]  /*10430*/  VIADD R7, R7, 0x1 ;  /* 0x0000000107077836 */ /* 0x000fe20000000000 */
[C---:B------:R-:W-:Y:S01]  /*10440*/  ISETP.GT.AND P1, PT, R0.reuse, 0x1, PT ;  /* 0x000000010000780c */ /* 0x040fe20003f24270 */
[----:B------:R-:W-:-:S03]  /*10450*/  VIADD R0, R0, 0xfffffffe ;  /* 0xfffffffe00007836 */ /* 0x000fc60000000000 */
[----:B------:R-:W-:-:S04]  /*10460*/  ISETP.NE.AND P0, PT, R7, 0x2, PT ;  /* 0x000000020700780c */ /* 0x000fc80003f05270 */
[----:B------:R-:W-:Y:S02]  /*10470*/  SEL R2, RZ, 0x1, P0 ;  /* 0x00000001ff027807 */ /* 0x000fe40000000000 */
[----:B------:R-:W-:Y:S02]  /*10480*/  SEL R19, R7, RZ, P0 ;  /* 0x000000ff07137207 */ /* 0x000fe40000000000 */
[----:B------:R-:W-:-:S05]  /*10490*/  LOP3.LUT R2, R6, R2, RZ, 0x3c, !PT ;  /* 0x0000000206027212 */ /* 0x000fca00078e3cff */
[----:B------:R2:W-:Y:S01]  /*104a0*/  STL [R1+0x8], R2 ;  /* 0x0000080201007387 */ /* 0x0005e20000100800 */
[----:B------:R-:W-:Y:S05]  /*104b0*/  @P1 BRA `(.L_x_322) ;  /* 0xffffffe400481947 */ /* 0x000fea000383ffff */
.L_x_281:
[----:B------:R-:W-:Y:S05]  /*104c0*/  BSYNC B0 ;  /* 0x0000000000007941 */ /* 0x000fea0003800000 */
.L_x_259:
        /* <DEDUP_REMOVED lines=10> */
.L_x_227:
[----:B0-----:R-:W0:Y:S01]  /*10570*/  S2R R3, SR_CgaCtaId ;  /* 0x0000000000037919 */ /* 0x001e220000008800 */
[----:B------:R-:W-:Y:S01]  /*10580*/  MOV R0, 0x400 ;  /* 0x0000040000007802 */ /* 0x000fe20000000f00 */
[----:B------:R-:W-:Y:S01]  /*10590*/  BSSY B0, `(.L_x_324) ;  /* 0x0000005000007945 */ /* 0x000fe20003800000 */
[----:B------:R-:W-:Y:S02]  /*105a0*/  SHF.L.U32 R2, R2, 0x1f, RZ ;  /* 0x0000001f02027819 */ /* 0x000fe400000006ff */
[----:B0-----:R-:W-:-:S04]  /*105b0*/  LEA R9, R3, R0, 0x18 ;  /* 0x0000000003097211 */ /* 0x001fc800078ec0ff */
[----:B------:R-:W0:Y:S02]  /*105c0*/  SYNCS.PHASECHK.TRANS64.TRYWAIT P0, [R9+URZ+0x38820], R2 ;  /* 0x03882002090075a7 */ /* 0x000e24000800017f */
[----:B0-----:R-:W-:Y:S05]  /*105d0*/  @!P0 BRA `(.L_x_325) ;  /* 0x0000001400ec8947 */ /* 0x001fea0003800000 */
.L_x_370:
[----:B------:R-:W-:Y:S05]  /*105e0*/  BSYNC B0 ;  /* 0x0000000000007941 */ /* 0x000fea0003800000 */
.L_x_324:
[----:B------:R-:W-:-:S03]  /*105f0*/  UMOV UR4, 0xffffffff ;  /* 0xffffffff00047882 */ /* 0x000fc60000000000 */
[----:B------:R-:W-:Y:S05]  /*10600*/  BRA.DIV UR4, `(.L_x_326) ;  /* 0x0000001604f47947 */ /* 0x000fea000b800000 */
[----:B------:R-:W2:Y:S02]  /*10610*/  S2R R0, SR_TID.X ;  /* 0x0000000000007919 */ /* 0x000ea40000002100 */
[----:B--2---:R-:W-:-:S04]  /*10620*/  SHF.R.U32.HI R0, RZ, 0x5, R0 ;  /* 0x00000005ff007819 */ /* 0x004fc80000011600 */
[----:B------:R-:W-:-:S05]  /*10630*/  LOP3.LUT R0, R0, 0x3, RZ, 0xc0, !PT ;  /* 0x0000000300007812 */ /* 0x000fca00078ec0ff */
[----:B------:R2:W3:Y:S02]  /*10640*/  SHFL.IDX PT, R14, R0, RZ, 0x1f ;  /* 0x00001fff000e7589 */ /* 0x0004e400000e0000 */
.L_x_373:
[----:B---3--:R-:W-:Y:S01]  /*10650*/  ISETP.NE.AND P0, PT, R14, RZ, PT ;  /* 0x000000ff0e00720c */ /* 0x008fe20003f05270 */
[----:B------:R-:W-:-:S12]  /*10660*/  BSSY B0, `(.L_x_327) ;  /* 0x000001e000007945 */ /* 0x000fd80003800000 */
[----:B------:R-:W-:Y:S05]  /*10670*/  @P0 BRA `(.L_x_328) ;  /* 0x0000000000700947 */ /* 0x000fea0003800000 */
[----:B------:R-:W-:-:S03]  /*10680*/  UMOV UR4, 0xffffffff ;  /* 0xffffffff00047882 */ /* 0x000fc60000000000 */
[----:B------:R-:W-:Y:S05]  /*10690*/  BRA.DIV UR4, `(.L_x_329) ;  /* 0x0000001a04047947 */ /* 0x000fea000b800000 */
[----:B------:R-:W-:-:S13]  /*106a0*/  ELECT P6, URZ, PT ;  /* 0x00000000003f782f */ /* 0x000fda00038c0000 */
.L_x_376:
[----:B------:R-:W-:Y:S05]  /*106b0*/  @!P6 BRA `(.L_x_328) ;  /* 0x000000000060e947 */ /* 0x000fea0003800000 */
[----:B-1----:R-:W3:Y:S01]  /*106c0*/  LDL.LU R6, [R1+0x8] ;  /* 0x0000080001067983 */ /* 0x002ee20000300800 */
[----:B--2---:R-:W-:Y:S02]  /*106d0*/  VIADD R0, R9, 0x38840 ;  /* 0x0003884009007836 */ /* 0x004fe40000000000 */
[C---:B0-----:R-:W-:Y:S02]  /*106e0*/  VIADD R2, R19.reuse, 0x1 ;  /* 0x0000000113027836 */ /* 0x041fe40000000000 */
[----:B------:R-:W-:-:S03]  /*106f0*/  IMAD R5, R19, 0x8, R0 ;  /* 0x0000000813057824 */ /* 0x000fc600078e0200 */
[----:B------:R-:W-:-:S04]  /*10700*/  ISETP.NE.AND P1, PT, R2, 0x2, PT ;  /* 0x000000020200780c */ /* 0x000fc80003f25270 */
[----:B------:R-:W-:Y:S02]  /*10710*/  SEL R3, RZ, 0x1, P1 ;  /* 0x00000001ff037807 */ /* 0x000fe40000800000 */
[C---:B---3--:R-:W-:Y:S02]  /*10720*/  SHF.L.U32 R4, R6.reuse, 0x1f, RZ ;  /* 0x0000001f06047819 */ /* 0x048fe400000006ff */
[----:B------:R-:W-:Y:S02]  /*10730*/  LOP3.LUT R6, R6, R3, RZ, 0x3c, !PT ;  /* 0x0000000306067212 */ /* 0x000fe400078e3cff */
[----:B------:R-:W0:Y:S01]  /*10740*/  SYNCS.PHASECHK.TRANS64.TRYWAIT P0, [R5+URZ], R4 ;  /* 0x00000004050075a7 */ /* 0x000e22000800017f */
[----:B------:R-:W-:Y:S02]  /*10750*/  SEL R3, R2, RZ, P1 ;  /* 0x000000ff02037207 */ /* 0x000fe40000800000 */
[----:B------:R-:W-:-:S03]  /*10760*/  SHF.L.U32 R2, R6, 0x1f, RZ ;  /* 0x0000001f06027819 */ /* 0x000fc600000006ff */
[----:B------:R-:W-:Y:S01]  /*10770*/  IMAD R7, R3, 0x8, R0 ;  /* 0x0000000803077824 */ /* 0x000fe200078e0200 */
[----:B0-----:R-:W-:Y:S06]  /*10780*/  @!P0 BRA `(.L_x_330) ;  /* 0x0000001400e88947 */ /* 0x001fec0003800000 */
.L_x_377:
[----:B------:R-:W1:Y:S01]  /*10790*/  SYNCS.PHASECHK.TRANS64.TRYWAIT P0, [R7+URZ], R2 ;  /* 0x00000002070075a7 */ /* 0x000e62000800017f */
[----:B------:R-:W-:-:S04]  /*107a0*/  VIADD R0, R9, 0x38860 ;  /* 0x0003886009007836 */ /* 0x000fc80000000000 */
[----:B------:R-:W-:Y:S01]  /*107b0*/  IMAD R19, R19, 0x8, R0 ;  /* 0x0000000813137824 */ /* 0x000fe200078e0200 */
[----:B-1----:R-:W-:Y:S06]  /*107c0*/  @!P0 BRA `(.L_x_331) ;  /* 0x0000001400ec8947 */ /* 0x002fec0003800000 */
.L_x_378:
[----:B------:R-:W2:Y:S02]  /*107d0*/  SYNCS.PHASECHK.TRANS64.TRYWAIT P0, [R19+URZ], R4 ;  /* 0x00000004130075a7 */ /* 0x000ea4000800017f */
[----:B--2---:R-:W-:Y:S05]  /*107e0*/  @!P0 BRA `(.L_x_332) ;  /* 0x0000001400f88947 */ /* 0x004fea0003800000 */
.L_x_379:
[----:B------:R-:W-:-:S07]  /*107f0*/  IMAD R3, R3, 0x8, R0 ;  /* 0x0000000803037824 */ /* 0x000fce00078e0200 */
.L_x_333:
[----:B---3--:R3:W4:Y:S02]  /*10800*/  SYNCS.PHASECHK.TRANS64.TRYWAIT P0, [R3+URZ], R2 ;  /* 0x00000002030075a7 */ /* 0x008724000800017f */
[----:B----4-:R-:W-:Y:S05]  /*10810*/  @!P0 NANOSLEEP.SYNCS 0x989680 ;  /* 0x009896800000895d */ /* 0x010fea0003900000 */
[----:B------:R-:W4:Y:S02]  /*10820*/  @!P0 SYNCS.PHASECHK.TRANS64 P0, [R3+URZ], R2 ;  /* 0x00000002030085a7 */ /* 0x000f24000800007f */
[----:B----4-:R-:W-:Y:S05]  /*10830*/  @!P0 BRA `(.L_x_333) ;  /* 0xfffffffc00f08947 */ /* 0x010fea000383ffff */
.L_x_328:
[----:B------:R-:W-:Y:S05]  /*10840*/  BSYNC B0 ;  /* 0x0000000000007941 */ /* 0x000fea0003800000 */
.L_x_327:
[----:B------:R-:W-:Y:S05]  /*10850*/  EXIT ;  /* 0x000000000000794d */ /* 0x000fea0003800000 */
.L_x_201:
[----:B0-----:R-:W-:-:S04]  /*10860*/  IMAD.U32 R3, RZ, RZ, UR37 ;  /* 0x00000025ff037e24 */ /* 0x001fc8000f8e00ff */
[----:B------:R0:W1:Y:S03]  /*10870*/  SYNCS.PHASECHK.TRANS64.TRYWAIT P1, [R3+URZ+0x38800], R4 ;  /* 0x03880004030075a7 */ /* 0x000066000802017f */
[----:B-1----:R-:W-:Y:S05]  /*10880*/  @!P1 NANOSLEEP.SYNCS 0x989680 ;  /* 0x009896800000995d */ /* 0x002fea0003900000 */
[----:B------:R-:W1:Y:S02]  /*10890*/  @!P1 SYNCS.PHASECHK.TRANS64 P1, [R3+URZ+0x38800], R4 ;  /* 0x03880004030095a7 */ /* 0x000e64000802007f */
[----:B-1----:R-:W-:Y:S05]  /*108a0*/  @!P1 BRA `(.L_x_201) ;  /* 0xfffffffc00ec9947 */ /* 0x002fea000383ffff */
[----:B------:R-:W-:Y:S05]  /*108b0*/  BRA `(.L_x_334) ;  /* 0xffffff2000a07947 */ /* 0x000fea000383ffff */
.L_x_205:
[----:B-1----:R1:W2:Y:S02]  /*108c0*/  SYNCS.PHASECHK.TRANS64.TRYWAIT P1, [R3+URZ+0x38830], R6 ;  /* 0x03883006030075a7 */ /* 0x0022a4000802017f */
[----:B--2---:R-:W-:Y:S05]  /*108d0*/  @!P1 NANOSLEEP.SYNCS 0x989680 ;  /* 0x009896800000995d */ /* 0x004fea0003900000 */
[----:B------:R-:W2:Y:S02]  /*108e0*/  @!P1 SYNCS.PHASECHK.TRANS64 P1, [R3+URZ+0x38830], R6 ;  /* 0x03883006030095a7 */ /* 0x000ea4000802007f */
[----:B--2---:R-:W-:Y:S05]  /*108f0*/  @!P1 BRA `(.L_x_205) ;  /* 0xfffffffc00f09947 */ /* 0x004fea000383ffff */
[----:B------:R-:W-:Y:S05]  /*10900*/  BRA `(.L_x_204) ;  /* 0xffffff2000b87947 */ /* 0x000fea000383ffff */
.L_x_206:
[----:B--2---:R-:W-:-:S04]  /*10910*/  IMAD.U32 R5, RZ, RZ, UR37 ;  /* 0x00000025ff057e24 */ /* 0x004fc8000f8e00ff */
[----:B------:R2:W3:Y:S03]  /*10920*/  SYNCS.PHASECHK.TRANS64.TRYWAIT P1, [R5+URZ+0x38810], R4 ;  /* 0x03881004050075a7 */ /* 0x0004e6000802017f */
[----:B---3--:R-:W-:Y:S05]  /*10930*/  @!P1 NANOSLEEP.SYNCS 0x989680 ;  /* 0x009896800000995d */ /* 0x008fea0003900000 */
[----:B------:R-:W3:Y:S02]  /*10940*/  @!P1 SYNCS.PHASECHK.TRANS64 P1, [R5+URZ+0x38810], R4 ;  /* 0x03881004050095a7 */ /* 0x000ee4000802007f */
[----:B---3--:R-:W-:Y:S05]  /*10950*/  @!P1 BRA `(.L_x_206) ;  /* 0xfffffffc00ec9947 */ /* 0x008fea000383ffff */
[----:B------:R-:W-:Y:S05]  /*10960*/  BRA `(.L_x_335) ;  /* 0xffffff2400407947 */ /* 0x000fea000383ffff */
.L_x_210:
[----:B----4-:R4:W0:Y:S02]  /*10970*/  SYNCS.PHASECHK.TRANS64.TRYWAIT P1, [R3+URZ+0x38850], R6 ;  /* 0x03885006030075a7 */ /* 0x010824000802017f */
[----:B0-----:R-:W-:Y:S05]  /*10980*/  @!P1 NANOSLEEP.SYNCS 0x989680 ;  /* 0x009896800000995d */ /* 0x001fea0003900000 */
[----:B------:R-:W0:Y:S02]  /*10990*/  @!P1 SYNCS.PHASECHK.TRANS64 P1, [R3+URZ+0x38850], R6 ;  /* 0x03885006030095a7 */ /* 0x000e24000802007f */
[----:B0-----:R-:W-:Y:S05]  /*109a0*/  @!P1 BRA `(.L_x_210) ;  /* 0xfffffffc00f09947 */ /* 0x001fea000383ffff */
[----:B------:R-:W-:Y:S05]  /*109b0*/  BRA `(.L_x_209) ;  /* 0xffffff24004c7947 */ /* 0x000fea000383ffff */
.L_x_215:
[----:B-1----:R-:W-:-:S04]  /*109c0*/  IMAD.U32 R5, RZ, RZ, UR5 ;  /* 0x00000005ff057e24 */ /* 0x002fc8000f8e00ff */
[----:B------:R1:W2:Y:S03]  /*109d0*/  SYNCS.PHASECHK.TRANS64.TRYWAIT P3, [R5+URZ+0x38830], R4 ;  /* 0x03883004050075a7 */ /* 0x0002a6000806017f */
[----:B--2---:R-:W-:Y:S05]  /*109e0*/  @!P3 NANOSLEEP.SYNCS 0x989680 ;  /* 0x009896800000b95d */ /* 0x004fea0003900000 */
[----:B------:R-:W2:Y:S02]  /*109f0*/  @!P3 SYNCS.PHASECHK.TRANS64 P3, [R5+URZ+0x38830], R4 ;  /* 0x038830040500b5a7 */ /* 0x000ea4000806007f */
[----:B--2---:R-:W-:Y:S05]  /*10a00*/  @!P3 BRA `(.L_x_215) ;  /* 0xfffffffc00ecb947 */ /* 0x004fea000383ffff */
[----:B------:R-:W-:Y:S05]  /*10a10*/  BRA `(.L_x_214) ;  /* 0xffffff4800cc7947 */ /* 0x000fea000383ffff */
.L_x_219:
[----:B-1----:R-:W-:-:S04]  /*10a20*/  IMAD.U32 R5, RZ, RZ, UR5 ;  /* 0x00000005ff057e24 */ /* 0x002fc8000f8e00ff */
[----:B------:R1:W3:Y:S03]  /*10a30*/  SYNCS.PHASECHK.TRANS64.TRYWAIT P3, [R5+URZ+0x38850], R4 ;  /* 0x03885004050075a7 */ /* 0x0002e6000806017f */
[----:B---3--:R-:W-:Y:S05]  /*10a40*/  @!P3 NANOSLEEP.SYNCS 0x989680 ;  /* 0x009896800000b95d */ /* 0x008fea0003900000 */
[----:B------:R-:W3:Y:S02]  /*10a50*/  @!P3 SYNCS.PHASECHK.TRANS64 P3, [R5+URZ+0x38850], R4 ;  /* 0x038850040500b5a7 */ /* 0x000ee4000806007f */
[----:B---3--:R-:W-:Y:S05]  /*10a60*/  @!P3 BRA `(.L_x_219) ;  /* 0xfffffffc00ecb947 */ /* 0x008fea000383ffff */
[----:B------:R-:W-:Y:S05]  /*10a70*/  BRA `(.L_x_218) ;  /* 0xffffff4c003c7947 */ /* 0x000fea000383ffff */
.L_x_231:
[----:B------:R-:W1:Y:S01]  /*10a80*/  S2R R0, SR_TID.X ;  /* 0x0000000000007919 */ /* 0x000e620000002100 */
[----:B------:R-:W-:Y:S01]  /*10a90*/  BSSY B0, `(.L_x_336) ;  /* 0x000000a000007945 */ /* 0x000fe20003800000 */
[----:B------:R-:W-:Y:S02]  /*10aa0*/  IMAD.MOV.U32 R12, RZ, RZ, RZ ;  /* 0x000000ffff0c7224 */ /* 0x000fe400078e00ff */
[----:B------:R-:W-:Y:S02]  /*10ab0*/  IMAD.MOV.U32 R11, RZ, RZ, 0x1f ;  /* 0x0000001fff0b7424 */ /* 0x000fe400078e00ff */
[----:B------:R-:W-:Y:S01]  /*10ac0*/  IMAD.MOV.U32 R15, RZ, RZ, -0x1 ;  /* 0xffffffffff0f7424 */ /* 0x000fe200078e00ff */
[----:B-1----:R-:W-:-:S04]  /*10ad0*/  SHF.R.U32.HI R0, RZ, 0x5, R0 ;  /* 0x00000005ff007819 */ /* 0x002fc80000011600 */
[----:B------:R-:W-:-:S05]  /*10ae0*/  LOP3.LUT R0, R0, 0x3, RZ, 0xc0, !PT ;  /* 0x0000000300007812 */ /* 0x000fca00078ec0ff */
[----:B------:R-:W-:-:S07]  /*10af0*/  IMAD.MOV.U32 R13, RZ, RZ, R0 ;  /* 0x000000ffff0d7224 */ /* 0x000fce00078e0000 */
[----:B0-----:R-:W-:Y:S05]  /*10b00*/  WARPSYNC.COLLECTIVE R15, `(.L_x_337) ;  /* 0x000000000f087348 */ /* 0x001fea0003c00000 */
[----:B------:R1:W2:Y:S02]  /*10b10*/  SHFL.IDX P6, R14, R13, R12, R11 ;  /* 0x0000000c0d0e7389 */ /* 0x0002a400000c000b */
[----:B012---:R-:W-:Y:S01]  /*10b20*/  ENDCOLLECTIVE ;  /* 0x000000000000791b */ /* 0x007fe20003800000 */
.L_x_337:
[----:B------:R-:W-:Y:S05]  /*10b30*/  BSYNC B0 ;  /* 0x0000000000007941 */ /* 0x000fea0003800000 */
.L_x_336:
[----:B------:R-:W-:Y:S05]  /*10b40*/  BRA `(.L_x_338) ;  /* 0xffffffa800787947 */ /* 0x000fea000383ffff */
.L_x_233:
[----:B------:R-:W-:Y:S01]  /*10b50*/  BSSY B0, `(.L_x_339) ;  /* 0x0000006000007945 */ /* 0x000fe20003800000 */
[----:B------:R-:W-:-:S07]  /*10b60*/  IMAD.MOV.U32 R15, RZ, RZ, -0x1 ;  /* 0xffffffffff0f7424 */ /* 0x000fce00078e00ff */
[----:B01----:R-:W-:Y:S05]  /*10b70*/  WARPSYNC.COLLECTIVE R15, `(.L_x_340) ;  /* 0x000000000f0c7348 */ /* 0x003fea0003c00000 */
[----:B------:R-:W-:Y:S02]  /*10b80*/  ELECT P6, UR62, PT ;  /* 0x00000000003e782f */ /* 0x000fe400038c0000 */
[----:B------:R-:W-:Y:S01]  /*10b90*/  MOV R14, UR62 ;  /* 0x0000003e000e7c02 */ /* 0x000fe20008000f00 */
[----:B01----:R-:W-:Y:S10]  /*10ba0*/  ENDCOLLECTIVE ;  /* 0x000000000000791b */ /* 0x003ff40003800000 */
.L_x_340:
[----:B------:R-:W-:Y:S05]  /*10bb0*/  BSYNC B0 ;  /* 0x0000000000007941 */ /* 0x000fea0003800000 */
.L_x_339:
[----:B------:R-:W-:Y:S05]  /*10bc0*/  BRA `(.L_x_341) ;  /* 0xffffffa800787947 */ /* 0x000fea000383ffff */
.L_x_235:
[----:B-1----:R1:W3:Y:S02]  /*10bd0*/  SYNCS.PHASECHK.TRANS64.TRYWAIT P0, [R0+URZ+0x38840], R2 ;  /* 0x03884002000075a7 */ /* 0x0022e4000800017f */
[----:B---3--:R-:W-:Y:S05]  /*10be0*/  @!P0 NANOSLEEP.SYNCS 0x989680 ;  /* 0x009896800000895d */ /* 0x008fea0003900000 */
[----:B------:R-:W3:Y:S02]  /*10bf0*/  @!P0 SYNCS.PHASECHK.TRANS64 P0, [R0+URZ+0x38840], R2 ;  /* 0x03884002000085a7 */ /* 0x000ee4000800007f */
[----:B---3--:R-:W-:Y:S05]  /*10c00*/  @!P0 BRA `(.L_x_235) ;  /* 0xfffffffc00f08947 */ /* 0x008fea000383ffff */
[----:B------:R-:W-:Y:S05]  /*10c10*/  BRA `(.L_x_342) ;  /* 0xffffffa800d07947 */ /* 0x000fea000383ffff */
.L_x_238:
        /* <DEDUP_REMOVED lines=8> */
.L_x_343:
[----:B------:R-:W-:Y:S01]  /*10ca0*/  IMAD.MOV.U32 R13, RZ, RZ, R0 ;  /* 0x000000ffff0d7224 */ /* 0x000fe200078e0000 */
[----:B------:R-:W-:Y:S01]  /*10cb0*/  LOP3.LUT R5, R5, 0x7f, RZ, 0xc0, !PT ;  /* 0x0000007f05057812 */ /* 0x000fe200078ec0ff */
[----:B------:R-:W-:-:S07]  /*10cc0*/  IMAD.MOV.U32 R6, RZ, RZ, R14 ;  /* 0x000000ffff067224 */ /* 0x000fce00078e000e */
[----:B------:R-:W-:Y:S05]  /*10cd0*/  WARPSYNC.COLLECTIVE R15, `(.L_x_344) ;  /* 0x000000000f087348 */ /* 0x000fea0003c00000 */
[----:B------:R0:W1:Y:S02]  /*10ce0*/  SHFL.IDX P6, R14, R13, R12, R11 ;  /* 0x0000000c0d0e7389 */ /* 0x00006400000c000b */
[----:B01----:R-:W-:Y:S01]  /*10cf0*/  ENDCOLLECTIVE ;  /* 0x000000000000791b */ /* 0x003fe20003800000 */
.L_x_344:
[----:B------:R-:W-:Y:S02]  /*10d00*/  ULDC UR4, c[0x0][0x288] ;  /* 0x0000a20000047ab9 */ /* 0x000fe40000000800 */
[----:B------:R-:W-:Y:S01]  /*10d10*/  IMAD R3, R7, UR4, RZ ;  /* 0x0000000407037c24 */ /* 0x000fe2000f8e02ff */
[----:B------:R-:W-:Y:S01]  /*10d20*/  SHF.R.U32.HI R15, RZ, 0x3, R5 ;  /* 0x00000003ff0f7819 */ /* 0x000fe20000011605 */
[----:B------:R-:W-:Y:S02]  /*10d30*/  IMAD.MOV.U32 R13, RZ, RZ, R2 ;  /* 0x000000ffff0d7224 */ /* 0x000fe400078e0002 */
[----:B------:R-:W-:Y:S02]  /*10d40*/  IMAD.MOV.U32 R12, RZ, RZ, 0x1 ;  /* 0x00000001ff0c7424 */ /* 0x000fe400078e00ff */
[----:B------:R-:W-:Y:S02]  /*10d50*/  IMAD R7, R4, 0x40, R15 ;  /* 0x0000004004077824 */ /* 0x000fe400078e020f */
[----:B------:R-:W-:-:S02]  /*10d60*/  IMAD.MOV.U32 R15, RZ, RZ, -0x1 ;  /* 0xffffffffff0f7424 */ /* 0x000fc400078e00ff */
[----:B------:R-:W-:Y:S01]  /*10d70*/  IMAD.MOV.U32 R5, RZ, RZ, R14 ;  /* 0x000000ffff057224 */ /* 0x000fe200078e000e */
[----:B------:R-:W-:-:S13]  /*10d80*/  ISETP.GE.AND P1, PT, R7, R3, PT ;  /* 0x000000030700720c */ /* 0x000fda0003f26270 */
[----:B------:R-:W-:Y:S05]  /*10d90*/  WARPSYNC.COLLECTIVE R15, `(.L_x_345) ;  /* 0x000000000f087348 */ /* 0x000fea0003c00000 */
[----:B------:R0:W1:Y:S02]  /*10da0*/  SHFL.IDX P6, R14, R13, R12, R11 ;  /* 0x0000000c0d0e7389 */ /* 0x00006400000c000b */
[----:B01----:R-:W-:Y:S01]  /*10db0*/  ENDCOLLECTIVE ;  /* 0x000000000000791b */ /* 0x003fe20003800000 */
.L_x_345:
[----:B------:R0:W-:Y:S01]  /*10dc0*/  STL [R1+0x14], R7 ;  /* 0x0000140701007387 */ /* 0x0001e20000100800 */
[----:B------:R-:W-:Y:S01]  /*10dd0*/  @!P1 LEA R5, P2, R10, R5, 0x1 ;  /* 0x000000050a059211 */ /* 0x000fe200078408ff */
[----:B------:R-:W-:-:S04]  /*10de0*/  IMAD.MOV.U32 R13, RZ, RZ, R0 ;  /* 0x000000ffff0d7224 */ /* 0x000fc800078e0000 */
[----:B------:R-:W-:-:S05]  /*10df0*/  @!P1 IMAD.X R4, RZ, RZ, R6, P2 ;  /* 0x000000ffff049224 */ /* 0x000fca00010e0606 */
[----:B------:R-:W-:Y:S01]  /*10e00*/  @!P1 LOP3.LUT R5, R5, R4, RZ, 0x3c, !PT ;  /* 0x0000000405059212 */ /* 0x000fe200078e3cff */
[----:B0-----:R-:W-:-:S07]  /*10e10*/  IMAD.MOV.U32 R6, RZ, RZ, R14 ;  /* 0x000000ffff067224 */ /* 0x001fce00078e000e */
[----:B------:R-:W-:Y:S05]  /*10e20*/  WARPSYNC.COLLECTIVE R15, `(.L_x_346) ;  /* 0x000000000f087348 */ /* 0x000fea0003c00000 */
[----:B------:R0:W1:Y:S02]  /*10e30*/  SHFL.IDX P6, R14, R13, R12, R11 ;  /* 0x0000000c0d0e7389 */ /* 0x00006400000c000b */
[----:B01----:R-:W-:Y:S01]  /*10e40*/  ENDCOLLECTIVE ;  /* 0x000000000000791b */ /* 0x003fe20003800000 */
.L_x_346:
[----:B------:R-:W-:-:S04]  /*10e50*/  @!P1 LOP3.LUT R4, R5, R4, RZ, 0x3c, !PT ;  /* 0x0000000405049212 */ /* 0x000fc800078e3cff */
[----:B------:R-:W-:-:S05]  /*10e60*/  @!P1 LOP3.LUT R5, R5, R4, RZ, 0x3c, !PT ;  /* 0x0000000405059212 */ /* 0x000fca00078e3cff */
[----:B------:R-:W-:Y:S01]  /*10e70*/  @!PT LDS RZ, [RZ] ;  /* 0x00000000fffff984 */ /* 0x000fe20000000800 */
[----:B------:R-:W-:Y:S01]  /*10e80*/  @!PT LDS RZ, [RZ] ;  /* 0x00000000fffff984 */ /* 0x000fe20000000800 */
[----:B------:R-:W-:Y:S01]  /*10e90*/  @!PT LDS RZ, [RZ] ;  /* 0x00000000fffff984 */ /* 0x000fe20000000800 */
[----:B------:R0:W-:Y:S01]  /*10ea0*/  @!P1 LDGSTS.E.BYPASS.LTC128B.128 [R9+0x20400], desc[UR38][R4.64], !P0 ;  /* 0x2040000004099fae */ /* 0x0001e2000c101d66 */
[----:B------:R-:W-:Y:S02]  /*10eb0*/  IMAD.MOV.U32 R13, RZ, RZ, R2 ;  /* 0x000000ffff0d7224 */ /* 0x000fe400078e0002 */
[----:B------:R-:W-:Y:S02]  /*10ec0*/  IMAD.MOV.U32 R12, RZ, RZ, 0x2 ;  /* 0x00000002ff0c7424 */ /* 0x000fe400078e00ff */
[----:B0-----:R-:W-:Y:S02]  /*10ed0*/  VIADD R5, R7, 0x10 ;  /* 0x0000001007057836 */ /* 0x001fe40000000000 */
[----:B------:R-:W-:-:S07]  /*10ee0*/  IMAD.MOV.U32 R4, RZ, RZ, R14 ;  /* 0x000000ffff047224 */ /* 0x000fce00078e000e */
[----:B------:R-:W-:Y:S05]  /*10ef0*/  WARPSYNC.COLLECTIVE R15, `(.L_x_347) ;  /* 0x000000000f087348 */ /* 0x000fea0003c00000 */
[----:B------:R0:W1:Y:S02]  /*10f00*/  SHFL.IDX P6, R14, R13, R12, R11 ;  /* 0x0000000c0d0e7389 */ /* 0x00006400000c000b */
[----:B01----:R-:W-:Y:S01]  /*10f10*/  ENDCOLLECTIVE ;  /* 0x000000000000791b */ /* 0x003fe20003800000 */
.L_x_347:
[----:B------:R-:W-:Y:S01]  /*10f20*/  ISETP.GE.AND P1, PT, R5, R3, PT ;  /* 0x000000030500720c */ /* 0x000fe20003f26270 */
[----:B------:R-:W-:Y:S01]  /*10f30*/  VIADD R7, R7, 0x20 ;  /* 0x0000002007077836 */ /* 0x000fe20000000000 */
[----:B------:R0:W-:Y:S04]  /*10f40*/  STL [R1+0x28], R5 ;  /* 0x0000280501007387 */ /* 0x0001e80000100800 */
[----:B------:R1:W-:Y:S07]  /*10f50*/  STL [R1+0x2c], R7 ;  /* 0x00002c0701007387 */ /* 0x0003ee0000100800 */
[----:B0-----:R-:W-:Y:S01]  /*10f60*/  @!P1 LEA R5, P2, R10, R4, 0x1 ;  /* 0x000000040a059211 */ /* 0x001fe200078408ff */
[----:B------:R-:W-:-:S04]  /*10f70*/  IMAD.MOV.U32 R13, RZ, RZ, R0 ;  /* 0x000000ffff0d7224 */ /* 0x000fc800078e0000 */
[----:B------:R-:W-:Y:S02]  /*10f80*/  @!P1 IMAD.X R4, RZ, RZ, R6, P2 ;  /* 0x000000ffff049224 */ /* 0x000fe400010e0606 */
[----:B------:R-:W-:-:S03]  /*10f90*/  IMAD.MOV.U32 R6, RZ, RZ, R14 ;  /* 0x000000ffff067224 */ /* 0x000fc600078e000e */
[----:B-1----:R-:W-:-:S07]  /*10fa0*/  @!P1 LOP3.LUT R5, R5, R4, RZ, 0x3c, !PT ;  /* 0x0000000405059212 */ /* 0x002fce00078e3cff */
[----:B------:R-:W-:Y:S05]  /*10fb0*/  WARPSYNC.COLLECTIVE R15, `(.L_x_348) ;  /* 0x000000000f087348 */ /* 0x000fea0003c00000 */
[----:B------:R0:W1:Y:S02]  /*10fc0*/  SHFL.IDX P6, R14, R13, R12, R11 ;  /* 0x0000000c0d0e7389 */ /* 0x00006400000c000b */
[----:B01----:R-:W-:Y:S01]  /*10fd0*/  ENDCOLLECTIVE ;  /* 0x000000000000791b */ /* 0x003fe20003800000 */
.L_x_348:
[----:B------:R-:W-:-:S04]  /*10fe0*/  @!P1 LOP3.LUT R4, R5, R4, RZ, 0x3c, !PT ;  /* 0x0000000405049212 */ /* 0x000fc800078e3cff */
[----:B------:R-:W-:-:S05]  /*10ff0*/  @!P1 LOP3.LUT R5, R5, R4, RZ, 0x3c, !PT ;  /* 0x0000000405059212 */ /* 0x000fca00078e3cff */
[----:B------:R-:W-:Y:S01]  /*11000*/  @!PT LDS RZ, [RZ] ;  /* 0x00000000fffff984 */ /* 0x000fe20000000800 */
[----:B------:R-:W-:Y:S01]  /*11010*/  @!PT LDS RZ, [RZ] ;  /* 0x00000000fffff984 */ /* 0x000fe20000000800 */
[----:B------:R-:W-:Y:S01]  /*11020*/  @!PT LDS RZ, [RZ] ;  /* 0x00000000fffff984 */ /* 0x000fe20000000800 */
[----:B------:R0:W-:Y:S01]  /*11030*/  @!P1 LDGSTS.E.BYPASS.LTC128B.128 [R9+0x20c00], desc[UR38][R4.64], !P0 ;  /* 0x20c0000004099fae */ /* 0x0001e2000c101d66 */
[----:B------:R-:W-:Y:S01]  /*11040*/  ISETP.GE.AND P1, PT, R7, R3, PT ;  /* 0x000000030700720c */ /* 0x000fe20003f26270 */
[----:B------:R-:W-:Y:S02]  /*11050*/  IMAD.MOV.U32 R13, RZ, RZ, R2 ;  /* 0x000000ffff0d7224 */ /* 0x000fe400078e0002 */
[----:B------:R-:W-:Y:S02]  /*11060*/  IMAD.MOV.U32 R12, RZ, RZ, 0x3 ;  /* 0x00000003ff0c7424 */ /* 0x000fe400078e00ff */
[----:B0-----:R-:W-:-:S08]  /*11070*/  IMAD.MOV.U32 R4, RZ, RZ, R14 ;  /* 0x000000ffff047224 */ /* 0x001fd000078e000e */
[----:B------:R-:W-:Y:S05]  /*11080*/  WARPSYNC.COLLECTIVE R15, `(.L_x_349) ;  /* 0x000000000f087348 */ /* 0x000fea0003c00000 */
[----:B------:R0:W1:Y:S02]  /*11090*/  SHFL.IDX P6, R14, R13, R12, R11 ;  /* 0x0000000c0d0e7389 */ /* 0x00006400000c000b */
[----:B01----:R-:W-:Y:S01]  /*110a0*/  ENDCOLLECTIVE ;  /* 0x000000000000791b */ /* 0x003fe20003800000 */
.L_x_349:
        /* <DEDUP_REMOVED lines=9> */
[----:B------:R0:W-:Y:S02]  /*11140*/  @!P1 LDGSTS.E.BYPASS.LTC128B.128 [R9+0x21400], desc[UR38][R4.64], !P0 ;  /* 0x2140000004099fae */ /* 0x0001e4000c101d66 */
[----:B0-----:R-:W-:-:S07]  /*11150*/  IMAD.MOV.U32 R4, RZ, RZ, R14 ;  /* 0x000000ffff047224 */ /* 0x001fce00078e000e */
[----:B------:R-:W-:Y:S05]  /*11160*/  WARPSYNC.COLLECTIVE R15, `(.L_x_350) ;  /* 0x000000000f087348 */ /* 0x000fea0003c00000 */
[----:B------:R0:W1:Y:S02]  /*11170*/  SHFL.IDX P6, R14, R13, R12, R11 ;  /* 0x0000000c0d0e7389 */ /* 0x00006400000c000b */
[----:B01----:R-:W-:Y:S01]  /*11180*/  ENDCOLLECTIVE ;  /* 0x000000000000791b */ /* 0x003fe20003800000 */
.L_x_350:
[----:B------:R-:W-:Y:S01]  /*11190*/  IMAD.MOV.U32 R0, RZ, RZ, R14 ;  /* 0x000000ffff007224 */ /* 0x000fe200078e000e */
[----:B------:R-:W-:Y:S06]  /*111a0*/  BRA `(.L_x_351) ;  /* 0xffffffac00dc7947 */ /* 0x000fec000383ffff */
.L_x_240:
[----:B------:R-:W-:Y:S01]  /*111b0*/  BSSY B0, `(.L_x_352) ;  /* 0x0000008000007945 */ /* 0x000fe20003800000 */
[----:B------:R-:W-:Y:S02]  /*111c0*/  IMAD.MOV.U32 R13, RZ, RZ, R6 ;  /* 0x000000ffff0d7224 */ /* 0x000fe400078e0006 */
[----:B------:R-:W-:Y:S02]  /*111d0*/  IMAD.MOV.U32 R12, RZ, RZ, RZ ;  /* 0x000000ffff0c7224 */ /* 0x000fe400078e00ff */
[----:B------:R-:W-:Y:S02]  /*111e0*/  IMAD.MOV.U32 R11, RZ, RZ, 0x181f ;  /* 0x0000181fff0b7424 */ /* 0x000fe400078e00ff */
[----:B------:R-:W-:-:S07]  /*111f0*/  IMAD.MOV.U32 R15, RZ, RZ, -0x1 ;  /* 0xffffffffff0f7424 */ /* 0x000fce00078e00ff */
[----:B------:R-:W-:Y:S05]  /*11200*/  WARPSYNC.COLLECTIVE R15, `(.L_x_353) ;  /* 0x000000000f087348 */ /* 0x000fea0003c00000 */
[----:B------:R0:W1:Y:S02]  /*11210*/  SHFL.IDX P6, R14, R13, R12, R11 ;  /* 0x0000000c0d0e7389 */ /* 0x00006400000c000b */
[----:B01----:R-:W-:Y:S01]  /*11220*/  ENDCOLLECTIVE ;  /* 0x000000000000791b */ /* 0x003fe20003800000 */
.L_x_353:
[----:B------:R-:W-:Y:S05]  /*11230*/  BSYNC B0 ;  /* 0x0000000000007941 */ /* 0x000fea0003800000 */
.L_x_352:
[----:B------:R-:W-:Y:S01]  /*11240*/  IMAD.MOV.U32 R13, RZ, RZ, R0 ;  /* 0x000000ffff0d7224 */ /* 0x000fe200078e0000 */
[----:B------:R0:W5:Y:S01]  /*11250*/  LDL.LU R10, [R1+0x2c] ;  /* 0x00002c00010a7983 */ /* 0x0001620000300800 */
[----:B------:R-:W-:Y:S02]  /*11260*/  IMAD.MOV.U32 R12, RZ, RZ, RZ ;  /* 0x000000ffff0c7224 */ /* 0x000fe400078e00ff */
[----:B------:R-:W-:Y:S01]  /*11270*/  IMAD.MOV.U32 R11, RZ, RZ, 0x181f ;  /* 0x0000181fff0b7424 */ /* 0x000fe200078e00ff */
[----:B------:R0:W-:Y:S01]  /*11280*/  STL [R1+0x54], R16 ;  /* 0x0000541001007387 */ /* 0x0001e20000100800 */
[----:B------:R-:W-:Y:S02]  /*11290*/  IMAD.MOV.U32 R15, RZ, RZ, -0x1 ;  /* 0xffffffffff0f7424 */ /* 0x000fe400078e00ff */
[----:B------:R-:W-:-:S07]  /*112a0*/  IMAD.MOV.U32 R2, RZ, RZ, R14 ;  /* 0x000000ffff027224 */ /* 0x000fce00078e000e */
[----:B0----5:R-:W-:Y:S05]  /*112b0*/  WARPSYNC.COLLECTIVE R15, `(.L_x_354) ;  /* 0x000000000f087348 */ /* 0x021fea0003c00000 */
[----:B------:R1:W2:Y:S02]  /*112c0*/  SHFL.IDX P6, R14, R13, R12, R11 ;  /* 0x0000000c0d0e7389 */ /* 0x0002a400000c000b */
[----:B012--5:R-:W-:Y:S01]  /*112d0*/  ENDCOLLECTIVE ;  /* 0x000000000000791b */ /* 0x027fe20003800000 */
.L_x_354:
[----:B------:R-:W-:Y:S01]  /*112e0*/  ULDC UR4, c[0x0][0x288] ;  /* 0x0000a20000047ab9 */ /* 0x000fe20000000800 */
[----:B------:R-:W2:Y:S01]  /*112f0*/  LDL R16, [R1+0x4] ;  /* 0x0000040001107983 */ /* 0x000ea20000100800 */
[----:B------:R-:W-:Y:S01]  /*11300*/  LOP3.LUT R18, R18, 0xfffffeff, RZ, 0xc0, !PT ;  /* 0xfffffeff12127812 */ /* 0x000fe200078ec0ff */
[----:B------:R-:W-:-:S03]  /*11310*/  IMAD R4, R8, UR4, RZ ;  /* 0x0000000408047c24 */ /* 0x000fc6000f8e02ff */
[----:B------:R-:W-:-:S04]  /*11320*/  @P1 LOP3.LUT R18, R18, 0x100, RZ, 0xfc, !PT ;  /* 0x0000010012121812 */ /* 0x000fc800078efcff */
[C---:B------:R-:W-:Y:S01]  /*11330*/  LOP3.LUT P1, RZ, R18.reuse, 0x10, RZ, 0xc0, !PT ;  /* 0x0000001012ff7812 */ /* 0x040fe2000782c0ff */
[----:B------:R-:W3:Y:S04]  /*11340*/  LDL.LU R11, [R1+0x14] ;  /* 0x00001400010b7983 */ /* 0x000ee80000300800 */
[----:B------:R-:W4:Y:S01]  /*11350*/  LDL.LU R15, [R1+0x28] ;  /* 0x00002800010f7983 */ /* 0x000f220000300800 */
[----:B------:R-:W-:Y:S01]  /*11360*/  LOP3.LUT R18, R18, 0xffffff7f, RZ, 0xc0, !PT ;  /* 0xffffff7f12127812 */ /* 0x000fe200078ec0ff */
[----:B------:R-:W-:Y:S02]  /*11370*/  IMAD.MOV.U32 R13, RZ, RZ, R6 ;  /* 0x000000ffff0d7224 */ /* 0x000fe400078e0006 */
[----:B------:R-:W-:Y:S02]  /*11380*/  IMAD.MOV.U32 R12, RZ, RZ, 0x1 ;  /* 0x00000001ff0c7424 */ /* 0x000fe400078e00ff */
[----:B------:R-:W-:Y:S01]  /*11390*/  IMAD.MOV.U32 R3, RZ, RZ, R14 ;  /* 0x000000ffff037224 */ /* 0x000fe200078e000e */
[----:B------:R-:W-:-:S13]  /*113a0*/  ISETP.GE.AND P3, PT, R10, R4, PT ;  /* 0x000000040a00720c */ /* 0x000fda0003f66270 */
[----:B------:R-:W-:-:S04]  /*113b0*/  @P3 LOP3.LUT R18, R18, 0x80, RZ, 0xfc, !PT ;  /* 0x0000008012123812 */ /* 0x000fc800078efcff */
[----:B------:R-:W-:Y:S02]  /*113c0*/  LOP3.LUT P3, RZ, R18, 0x4, RZ, 0xc0, !PT ;  /* 0x0000000412ff7812 */ /* 0x000fe4000786c0ff */
[-C--:B---3--:R-:W-:Y:S01]  /*113d0*/  ISETP.GE.AND P4, PT, R11, R4.reuse, PT ;  /* 0x000000040b00720c */ /* 0x088fe20003f86270 */
[----:B------:R-:W-:Y:S01]  /*113e0*/  IMAD.MOV.U32 R11, RZ, RZ, 0x181f ;  /* 0x0000181fff0b7424 */ /* 0x000fe200078e00ff */
[----:B----4-:R-:W-:Y:S01]  /*113f0*/  ISETP.GE.AND P2, PT, R15, R4, PT ;  /* 0x000000040f00720c */ /* 0x010fe20003f46270 */
[----:B------:R-:W-:-:S10]  /*11400*/  IMAD.MOV.U32 R15, RZ, RZ, -0x1 ;  /* 0xffffffffff0f7424 */ /* 0x000fd400078e00ff */
[----:B------:R-:W-:Y:S02]  /*11410*/  @!P4 LEA R3, P6, R9, R3, 0x1 ;  /* 0x000000030903c211 */ /* 0x000fe400078c08ff */
[----:B------:R-:W-:-:S03]  /*11420*/  @!P4 LOP3.LUT R8, R5, 0x40, RZ, 0xc0, !PT ;  /* 0x000000400508c812 */ /* 0x000fc600078ec0ff */
[----:B------:R-:W-:Y:S01]  /*11430*/  @!P4 IMAD.X R2, RZ, RZ, R2, P6 ;  /* 0x000000ffff02c224 */ /* 0x000fe200030e0602 */
[----:B------:R-:W-:Y:S02]  /*11440*/  LOP3.LUT P6, RZ, R18, 0x8, RZ, 0xc0, !PT ;  /* 0x0000000812ff7812 */ /* 0x000fe400078cc0ff */
[----:B------:R-:W-:Y:S02]  /*11450*/  @!P4 SHF.R.U32.HI R8, RZ, 0x2, R8 ;  /* 0x00000002ff08c819 */ /* 0x000fe40000011608 */
[----:B------:R-:W-:-:S04]  /*11460*/  @!P4 LOP3.LUT R3, R3, R2, RZ, 0x3c, !PT ;  /* 0x000000020303c212 */ /* 0x000fc800078e3cff */
[----:B------:R-:W-:-:S04]  /*11470*/  @!P4 LOP3.LUT R2, R3, R2, RZ, 0x3c, !PT ;  /* 0x000000020302c212 */ /* 0x000fc800078e3cff */
[----:B------:R-:W-:-:S05]  /*11480*/  @!P4 LOP3.LUT R3, R3, R2, RZ, 0x3c, !PT ;  /* 0x000000020303c212 */ /* 0x000fca00078e3cff */
[----:B------:R-:W-:Y:S01]  /*11490*/  @!PT LDS RZ, [RZ] ;  /* 0x00000000fffff984 */ /* 0x000fe20000000800 */
[----:B------:R-:W-:Y:S01]  /*114a0*/  @!PT LDS RZ, [RZ] ;  /* 0x00000000fffff984 */ /* 0x000fe20000000800 */
[----:B------:R-:W-:Y:S01]  /*114b0*/  @!PT LDS RZ, [RZ] ;  /* 0x00000000fffff984 */ /* 0x000fe20000000800 */
[----:B--2---:R0:W-:Y:S01]  /*114c0*/  @!P4 LDGSTS.E.BYPASS.LTC128B.128 [R16+0x26400], desc[UR38][R2.64], !P1 ;  /* 0x264000000210cfae */ /* 0x0041e2000c901d66 */
[----:B------:R-:W-:-:S03]  /*114d0*/  LOP3.LUT P1, RZ, R18, 0x100, RZ, 0xc0, !PT ;  /* 0x0000010012ff7812 */ /* 0x000fc6000782c0ff */
[----:B------:R0:W-:Y:S01]  /*114e0*/  @!P4 LDGSTS.E.BYPASS.LTC128B.128 [R16+0x28400], desc[UR38][R2.64+0x80], !P6 ;  /* 0x284000800210cfae */ /* 0x0001e2000f101d66 */
[----:B------:R-:W-:Y:S02]  /*114f0*/  @!P4 ISETP.NE.U32.AND P6, PT, R8, RZ, PT ;  /* 0x000000ff0800c20c */ /* 0x000fe40003fc5070 */
[----:B------:R-:W-:Y:S01]  /*11500*/  @!P4 LOP3.LUT R8, R7, 0x80, RZ, 0xc0, !PT ;  /* 0x000000800708c812 */ /* 0x000fe200078ec0ff */
[----:B------:R0:W-:Y:S03]  /*11510*/  @!P4 LDGSTS.E.BYPASS.LTC128B.128 [R16+0x2a400], desc[UR38][R2.64+0x100], !P3 ;  /* 0x2a4001000210cfae */ /* 0x0001e6000d901d66 */
[----:B------:R-:W-:Y:S01]  /*11520*/  @!P4 SHF.R.U32.HI R8, RZ, 0x3, R8 ;  /* 0x00000003ff08c819 */ /* 0x000fe20000011608 */
[----:B------:R0:W-:Y:S04]  /*11530*/  @!P4 LDGSTS.E.BYPASS.LTC128B.128 [R16+0x2c400], desc[UR38][R2.64+0x180], !P5 ;  /* 0x2c4001800210cfae */ /* 0x0001e8000e901d66 */
[----:B------:R0:W-:Y:S04]  /*11540*/  @!P4 LDGSTS.E.BYPASS.LTC128B.128 [R16+0x2e400], desc[UR38][R2.64+0x200], !P0 ;  /* 0x2e4002000210cfae */ /* 0x0001e8000c101d66 */
[----:B------:R0:W-:Y:S04]  /*11550*/  @!P4 LDGSTS.E.BYPASS.LTC128B.128 [R16+0x30400], desc[UR38][R2.64+0x280], !P1 ;  /* 0x304002800210cfae */ /* 0x0001e8000c901d66 */
[----:B------:R0:W-:Y:S01]  /*11560*/  @!P4 LDGSTS.E.BYPASS.LTC128B.128 [R16+0x32400], desc[UR38][R2.64+0x300], P6 ;  /* 0x324003000210cfae */ /* 0x0001e2000b101d66 */
[----:B------:R-:W-:-:S13]  /*11570*/  @!P4 ISETP.NE.U32.AND P6, PT, R8, RZ, PT ;  /* 0x000000ff0800c20c */ /* 0x000fda0003fc5070 */
[----:B------:R0:W-:Y:S02]  /*11580*/  @!P4 LDGSTS.E.BYPASS.LTC128B.128 [R16+0x34400], desc[UR38][R2.64+0x380], P6 ;  /* 0x344003800210cfae */ /* 0x0001e4000b101d66 */
[----:B0-----:R-:W-:Y:S05]  /*11590*/  WARPSYNC.COLLECTIVE R15, `(.L_x_355) ;  /* 0x000000000f087348 */ /* 0x001fea0003c00000 */
[----:B------:R1:W2:Y:S02]  /*115a0*/  SHFL.IDX P6, R14, R13, R12, R11 ;  /* 0x0000000c0d0e7389 */ /* 0x0002a400000c000b */
[----:B012---:R-:W-:Y:S01]  /*115b0*/  ENDCOLLECTIVE ;  /* 0x000000000000791b */ /* 0x007fe20003800000 */
.L_x_355:
[----:B------:R-:W-:Y:S02]  /*115c0*/  IMAD.MOV.U32 R13, RZ, RZ, R0 ;  /* 0x000000ffff0d7224 */ /* 0x000fe400078e0000 */
[----:B------:R-:W-:-:S07]  /*115d0*/  IMAD.MOV.U32 R8, RZ, RZ, R14 ;  /* 0x000000ffff087224 */ /* 0x000fce00078e000e */
[----:B------:R-:W-:Y:S05]  /*115e0*/  WARPSYNC.COLLECTIVE R15, `(.L_x_356) ;  /* 0x000000000f087348 */ /* 0x000fea0003c00000 */
[----:B------:R0:W1:Y:S02]  /*115f0*/  SHFL.IDX P6, R14, R13, R12, R11 ;  /* 0x0000000c0d0e7389 */ /* 0x00006400000c000b */
[----:B01----:R-:W-:Y:S01]  /*11600*/  ENDCOLLECTIVE ;  /* 0x000000000000791b */ /* 0x003fe20003800000 */
.L_x_356:
[----:B------:R-:W-:Y:S02]  /*11610*/  IMAD.MOV.U32 R13, RZ, RZ, R6 ;  /* 0x000000ffff0d7224 */ /* 0x000fe400078e0006 */
[----:B------:R-:W-:Y:S01]  /*11620*/  IMAD.MOV.U32 R12, RZ, RZ, 0x2 ;  /* 0x00000002ff0c7424 */ /* 0x000fe200078e00ff */
[----:B------:R-:W-:Y:S02]  /*11630*/  @!P2 LEA R9, P4, R9, R14, 0x1 ;  /* 0x0000000e0909a211 */ /* 0x000fe400078808ff */
[----:B------:R-:W-:-:S03]  /*11640*/  LOP3.LUT P6, RZ, R18, 0x8, RZ, 0xc0, !PT ;  /* 0x0000000812ff7812 */ /* 0x000fc600078cc0ff */
[----:B------:R-:W-:Y:S01]  /*11650*/  @!P2 IMAD.X R10, RZ, RZ, R8, P4 ;  /* 0x000000ffff0aa224 */ /* 0x000fe200020e0608 */
[----:B------:R-:W-:Y:S01]  /*11660*/  LOP3.LUT P4, RZ, R18, 0x10, RZ, 0xc0, !PT ;  /* 0x0000001012ff7812 */ /* 0x000fe2000788c0ff */
[----:B------:R-:W-:Y:S01]  /*11670*/  @!P2 IMAD.MOV.U32 R2, RZ, RZ, R9 ;  /* 0x000000ffff02a224 */ /* 0x000fe200078e0009 */
[----:B------:R-:W-:Y:S01]  /*11680*/  @!P2 LOP3.LUT R8, R5, 0x40, RZ, 0xc0, !PT ;  /* 0x000000400508a812 */ /* 0x000fe200078ec0ff */
[----:B------:R-:W-:Y:S02]  /*11690*/  @!P2 IMAD.MOV.U32 R3, RZ, RZ, R10 ;  /* 0x000000ffff03a224 */ /* 0x000fe400078e000a */
[----:B------:R-:W0:Y:S01]  /*116a0*/  S2R R10, SR_TID.X ;  /* 0x00000000000a7919 */ /* 0x000e220000002100 */
[----:B------:R-:W-:-:S07]  /*116b0*/  @!P2 SHF.R.U32.HI R8, RZ, 0x2, R8 ;  /* 0x00000002ff08a819 */ /* 0x000fce0000011608 */
[----:B------:R-:W-:Y:S01]  /*116c0*/  @!PT LDS RZ, [RZ] ;  /* 0x00000000fffff984 */ /* 0x000fe20000000800 */
[----:B------:R-:W-:Y:S01]  /*116d0*/  @!PT LDS RZ, [RZ] ;  /* 0x00000000fffff984 */ /* 0x000fe20000000800 */
[----:B------:R-:W-:Y:S01]  /*116e0*/  @!PT LDS RZ, [RZ] ;  /* 0x00000000fffff984 */ /* 0x000fe20000000800 */
[----:B------:R1:W-:Y:S01]  /*116f0*/  @!P2 LDGSTS.E.BYPASS.LTC128B.128 [R16+0x26c00], desc[UR38][R2.64], !P4 ;  /* 0x26c000000210afae */ /* 0x0003e2000e101d66 */
[----:B------:R-:W-:Y:S02]  /*11700*/  @!P2 ISETP.NE.U32.AND P4, PT, R8, RZ, PT ;  /* 0x000000ff0800a20c */ /* 0x000fe40003f85070 */
[----:B------:R-:W-:Y:S01]  /*11710*/  @!P2 LOP3.LUT R8, R7, 0x80, RZ, 0xc0, !PT ;  /* 0x000000800708a812 */ /* 0x000fe200078ec0ff */
[----:B------:R1:W-:Y:S03]  /*11720*/  @!P2 LDGSTS.E.BYPASS.LTC128B.128 [R16+0x28c00], desc[UR38][R2.64+0x80], !P6 ;  /* 0x28c000800210afae */ /* 0x0003e6000f101d66 */
[----:B------:R-:W-:-:S07]  /*11730*/  @!P2 SHF.R.U32.HI R8, RZ, 0x3, R8 ;  /* 0x00000003ff08a819 */ /* 0x000fce0000011608 */
[----:B01----:R-:W-:Y:S05]  /*11740*/  WARPSYNC.COLLECTIVE R15, `(.L_x_357) ;  /* 0x000000000f087348 */ /* 0x003fea0003c00000 */
[----:B------:R2:W3:Y:S02]  /*11750*/  SHFL.IDX P6, R14, R13, R12, R11 ;  /* 0x0000000c0d0e7389 */ /* 0x0004e400000c000b */
[----:B0123--:R-:W-:Y:S01]  /*11760*/  ENDCOLLECTIVE ;  /* 0x000000000000791b */ /* 0x00ffe20003800000 */
.L_x_357:
[----:B------:R-:W-:Y:S01]  /*11770*/  @!PT LDS RZ, [RZ] ;  /* 0x00000000fffff984 */ /* 0x000fe20000000800 */
[----:B------:R-:W-:Y:S01]  /*11780*/  @!PT LDS RZ, [RZ] ;  /* 0x00000000fffff984 */ /* 0x000fe20000000800 */
[----:B------:R-:W-:Y:S01]  /*11790*/  @!PT LDS RZ, [RZ] ;  /* 0x00000000fffff984 */ /* 0x000fe20000000800 */
[----:B------:R-:W-:Y:S01]  /*117a0*/  @!P2 LDGSTS.E.BYPASS.LTC128B.128 [R16+0x2ac00], desc[UR38][R2.64+0x100], !P3 ;  /* 0x2ac001000210afae */ /* 0x000fe2000d901d66 */
[----:B------:R-:W-:-:S03]  /*117b0*/  LOP3.LUT P3, RZ, R18, 0x80, RZ, 0xc0, !PT ;  /* 0x0000008012ff7812 */ /* 0x000fc6000786c0ff */
[----:B------:R-:W-:Y:S04]  /*117c0*/  @!P2 LDGSTS.E.BYPASS.LTC128B.128 [R16+0x2cc00], desc[UR38][R2.64+0x180], !P5 ;  /* 0x2cc001800210afae */ /* 0x000fe8000e901d66 */
[----:B------:R-:W-:Y:S01]  /*117d0*/  @!P2 LDGSTS.E.BYPASS.LTC128B.128 [R16+0x2ec00], desc[UR38][R2.64+0x200], !P0 ;  /* 0x2ec002000210afae */ /* 0x000fe2000c101d66 */
[----:B------:R-:W-:-:S03]  /*117e0*/  IMAD.MOV.U32 R13, RZ, RZ, R0 ;  /* 0x000000ffff0d7224 */ /* 0x000fc600078e0000 */
[----:B------:R-:W-:Y:S01]  /*117f0*/  @!P2 LDGSTS.E.BYPASS.LTC128B.128 [R16+0x30c00], desc[UR38][R2.64+0x280], !P1 ;  /* 0x30c002800210afae */ /* 0x000fe2000c901d66 */
[----:B------:R-:W-:-:S03]  /*11800*/  IMAD.SHL.U32 R10, R10, 0x8, RZ ;  /* 0x000000080a0a7824 */ /* 0x000fc600078e00ff */
[----:B------:R-:W-:Y:S01]  /*11810*/  @!P2 LDGSTS.E.BYPASS.LTC128B.128 [R16+0x32c00], desc[UR38][R2.64+0x300], P4 ;  /* 0x32c003000210afae */ /* 0x000fe2000a101d66 */
[----:B------:R-:W-:Y:S02]  /*11820*/  @!P2 ISETP.NE.U32.AND P4, PT, R8, RZ, PT ;  /* 0x000000ff0800a20c */ /* 0x000fe40003f85070 */
[----:B------:R-:W-:Y:S02]  /*11830*/  LOP3.LUT R10, R10, 0x38, RZ, 0xc0, !PT ;  /* 0x000000380a0a7812 */ /* 0x000fe400078ec0ff */
[----:B------:R-:W-:-:S04]  /*11840*/  @!P3 LOP3.LUT R8, R5, 0x40, RZ, 0xc0, !PT ;  /* 0x000000400508b812 */ /* 0x000fc800078ec0ff */
[----:B------:R-:W-:-:S05]  /*11850*/  @!P3 SHF.R.U32.HI R8, RZ, 0x2, R8 ;  /* 0x00000002ff08b819 */ /* 0x000fca0000011608 */
[----:B------:R0:W-:Y:S01]  /*11860*/  @!P2 LDGSTS.E.BYPASS.LTC128B.128 [R16+0x34c00], desc[UR38][R2.64+0x380], P4 ;  /* 0x34c003800210afae */ /* 0x0001e2000a101d66 */
[----:B------:R-:W-:Y:S01]  /*11870*/  LOP3.LUT P2, RZ, R18, 0x4, RZ, 0xc0, !PT ;  /* 0x0000000412ff7812 */ /* 0x000fe2000784c0ff */
[----:B0-----:R-:W-:-:S12]  /*11880*/  IMAD.MOV.U32 R2, RZ, RZ, R14 ;  /* 0x000000ffff027224 */ /* 0x001fd800078e000e */
[----:B------:R-:W-:Y:S05]  /*11890*/  WARPSYNC.COLLECTIVE R15, `(.L_x_358) ;  /* 0x000000000f087348 */ /* 0x000fea0003c00000 */
[----:B------:R0:W1:Y:S02]  /*118a0*/  SHFL.IDX P6, R14, R13, R12, R11 ;  /* 0x0000000c0d0e7389 */ /* 0x00006400000c000b */
[----:B01----:R-:W-:Y:S01]  /*118b0*/  ENDCOLLECTIVE ;  /* 0x000000000000791b */ /* 0x003fe20003800000 */
.L_x_358:
[----:B------:R-:W-:Y:S01]  /*118c0*/  IMAD.MOV.U32 R3, RZ, RZ, R14 ;  /* 0x000000ffff037224 */ /* 0x000fe200078e000e */
[----:B------:R-:W-:-:S04]  /*118d0*/  LOP3.LUT P6, RZ, R18, 0x8, RZ, 0xc0, !PT ;  /* 0x0000000812ff7812 */ /* 0x000fc800078cc0ff */
[----:B------:R-:W-:-:S05]  /*118e0*/  @!P3 LEA R3, P4, R10, R3, 0x1 ;  /* 0x000000030a03b211 */ /* 0x000fca00078808ff */
[----:B------:R-:W-:Y:S01]  /*118f0*/  @!P3 IMAD.X R2, RZ, RZ, R2, P4 ;  /* 0x000000ffff02b224 */ /* 0x000fe200020e0602 */
[----:B------:R-:W-:-:S04]  /*11900*/  LOP3.LUT P4, RZ, R18, 0x10, RZ, 0xc0, !PT ;  /* 0x0000001012ff7812 */ /* 0x000fc8000788c0ff */
[----:B------:R-:W-:-:S04]  /*11910*/  @!P3 LOP3.LUT R3, R3, R2, RZ, 0x3c, !PT ;  /* 0x000000020303b212 */ /* 0x000fc800078e3cff */
[----:B------:R-:W-:-:S04]  /*11920*/  @!P3 LOP3.LUT R2, R3, R2, RZ, 0x3c, !PT ;  /* 0x000000020302b212 */ /* 0x000fc800078e3cff */
[----:B------:R-:W-:-:S05]  /*11930*/  @!P3 LOP3.LUT R3, R3, R2, RZ, 0x3c, !PT ;  /* 0x000000020303b212 */ /* 0x000fca00078e3cff */
[----:B------:R-:W-:Y:S01]  /*11940*/  @!PT LDS RZ, [RZ] ;  /* 0x00000000fffff984 */ /* 0x000fe20000000800 */
[----:B------:R-:W-:Y:S01]  /*11950*/  @!PT LDS RZ, [RZ] ;  /* 0x00000000fffff984 */ /* 0x000fe20000000800 */
[----:B------:R-:W-:Y:S01]  /*11960*/  @!PT LDS RZ, [RZ] ;  /* 0x00000000fffff984 */ /* 0x000fe20000000800 */
        /* <DEDUP_REMOVED lines=8> */
[----:B------:R0:W-:Y:S04]  /*119f0*/  @!P3 LDGSTS.E.BYPASS.LTC128B.128 [R16+0x31400], desc[UR38][R2.64+0x280], !P1 ;  /* 0x314002800210bfae */ /* 0x0001e8000c901d66 */
[----:B------:R0:W-:Y:S01]  /*11a00*/  @!P3 LDGSTS.E.BYPASS.LTC128B.128 [R16+0x33400], desc[UR38][R2.64+0x300], P4 ;  /* 0x334003000210bfae */ /* 0x0001e2000a101d66 */
[----:B------:R-:W-:-:S13]  /*11a10*/  @!P3 ISETP.NE.U32.AND P4, PT, R8, RZ, PT ;  /* 0x000000ff0800b20c */ /* 0x000fda0003f85070 */
[----:B------:R0:W-:Y:S04]  /*11a20*/  @!P3 LDGSTS.E.BYPASS.LTC128B.128 [R16+0x35400], desc[UR38][R2.64+0x380], P4 ;  /* 0x354003800210bfae */ /* 0x0001e8000a101d66 */
[----:B------:R0:W5:Y:S01]  /*11a30*/  LDL.LU R16, [R1+0x54] ;  /* 0x0000540001107983 */ /* 0x0001620000300800 */
[----:B------:R-:W-:Y:S02]  /*11a40*/  IMAD.MOV.U32 R13, RZ, RZ, R6 ;  /* 0x000000ffff0d7224 */ /* 0x000fe400078e0006 */
[----:B------:R-:W-:-:S07]  /*11a50*/  IMAD.MOV.U32 R12, RZ, RZ, 0x3 ;  /* 0x00000003ff0c7424 */ /* 0x000fce00078e00ff */
[----:B0----5:R-:W-:Y:S05]  /*11a60*/  WARPSYNC.COLLECTIVE R15, `(.L_x_359) ;  /* 0x000000000f087348 */ /* 0x021fea0003c00000 */
[----:B------:R1:W2:Y:S02]  /*11a70*/  SHFL.IDX P6, R14, R13, R12, R11 ;  /* 0x0000000c0d0e7389 */ /* 0x0002a400000c000b */
[----:B012--5:R-:W-:Y:S01]  /*11a80*/  ENDCOLLECTIVE ;  /* 0x000000000000791b */ /* 0x027fe20003800000 */
.L_x_359:
[----:B------:R-:W-:Y:S02]  /*11a90*/  IMAD.MOV.U32 R13, RZ, RZ, R0 ;  /* 0x000000ffff0d7224 */ /* 0x000fe400078e0000 */
[----:B------:R-:W-:-:S07]  /*11aa0*/  IMAD.MOV.U32 R6, RZ, RZ, R14 ;  /* 0x000000ffff067224 */ /* 0x000fce00078e000e */
[----:B------:R-:W-:Y:S05]  /*11ab0*/  WARPSYNC.COLLECTIVE R15, `(.L_x_360) ;  /* 0x000000000f087348 */ /* 0x000fea0003c00000 */
[----:B------:R0:W1:Y:S02]  /*11ac0*/  SHFL.IDX P6, R14, R13, R12, R11 ;  /* 0x0000000c0d0e7389 */ /* 0x00006400000c000b */
[----:B01----:R-:W-:Y:S01]  /*11ad0*/  ENDCOLLECTIVE ;  /* 0x000000000000791b */ /* 0x003fe20003800000 */
.L_x_360:
[----:B------:R-:W-:Y:S01]  /*11ae0*/  IMAD.MOV.U32 R0, RZ, RZ, R14 ;  /* 0x000000ffff007224 */ /* 0x000fe200078e000e */
[----:B------:R-:W-:Y:S06]  /*11af0*/  BRA `(.L_x_361) ;  /* 0xffffffb000f87947 */ /* 0x000fec000383ffff */
.L_x_244:
[----:B0-----:R-:W-:-:S04]  /*11b00*/  IMAD.U32 R3, RZ, RZ, UR36 ;  /* 0x00000024ff037e24 */ /* 0x001fc8000f8e00ff */
[----:B------:R0:W2:Y:S03]  /*11b10*/  SYNCS.PHASECHK.TRANS64.TRYWAIT P0, [R3+URZ+0x38820], R0 ;  /* 0x03882000030075a7 */ /* 0x0000a6000800017f */
[----:B--2---:R-:W-:Y:S05]  /*11b20*/  @!P0 NANOSLEEP.SYNCS 0x989680 ;  /* 0x009896800000895d */ /* 0x004fea0003900000 */
[----:B------:R-:W2:Y:S02]  /*11b30*/  @!P0 SYNCS.PHASECHK.TRANS64 P0, [R3+URZ+0x38820], R0 ;  /* 0x03882000030085a7 */ /* 0x000ea4000800007f */
[----:B--2---:R-:W-:Y:S05]  /*11b40*/  @!P0 BRA `(.L_x_244) ;  /* 0xfffffffc00ec8947 */ /* 0x004fea000383ffff */
[----:B------:R-:W-:Y:S05]  /*11b50*/  BRA `(.L_x_362) ;  /* 0xffffffb400887947 */ /* 0x000fea000383ffff */
.L_x_248:
[----:B0-----:R0:W2:Y:S02]  /*11b60*/  SYNCS.PHASECHK.TRANS64.TRYWAIT P0, [R3+URZ+0x38860], R0 ;  /* 0x03886000030075a7 */ /* 0x0010a4000800017f */
[----:B--2---:R-:W-:Y:S05]  /*11b70*/  @!P0 NANOSLEEP.SYNCS 0x989680 ;  /* 0x009896800000895d */ /* 0x004fea0003900000 */
[----:B------:R-:W2:Y:S02]  /*11b80*/  @!P0 SYNCS.PHASECHK.TRANS64 P0, [R3+URZ+0x38860], R0 ;  /* 0x03886000030085a7 */ /* 0x000ea4000800007f */
[----:B--2---:R-:W-:Y:S05]  /*11b90*/  @!P0 BRA `(.L_x_248) ;  /* 0xfffffffc00f08947 */ /* 0x004fea000383ffff */
[----:B------:R-:W-:Y:S05]  /*11ba0*/  BRA `(.L_x_363) ;  /* 0xffffffb400a87947 */ /* 0x000fea000383ffff */
.L_x_265:
[----:B-1----:R1:W2:Y:S02]  /*11bb0*/  SYNCS.PHASECHK.TRANS64.TRYWAIT P0, [R3+URZ+0x38840], R2 ;  /* 0x03884002030075a7 */ /* 0x0022a4000800017f */
[----:B--2---:R-:W-:Y:S05]  /*11bc0*/  @!P0 NANOSLEEP.SYNCS 0x989680 ;  /* 0x009896800000895d */ /* 0x004fea0003900000 */
[----:B------:R-:W2:Y:S02]  /*11bd0*/  @!P0 SYNCS.PHASECHK.TRANS64 P0, [R3+URZ+0x38840], R2 ;  /* 0x03884002030085a7 */ /* 0x000ea4000800007f */
[----:B--2---:R-:W-:Y:S05]  /*11be0*/  @!P0 BRA `(.L_x_265) ;  /* 0xfffffffc00f08947 */ /* 0x004fea000383ffff */
[----:B------:R-:W-:Y:S05]  /*11bf0*/  BRA `(.L_x_364) ;  /* 0xffffffc0008c7947 */ /* 0x000fea000383ffff */
.L_x_270:
[----:B0-----:R0:W2:Y:S02]  /*11c00*/  SYNCS.PHASECHK.TRANS64.TRYWAIT P0, [R3+URZ+0x38860], R2 ;  /* 0x03886002030075a7 */ /* 0x0010a4000800017f */
[----:B--2---:R-:W-:Y:S05]  /*11c10*/  @!P0 NANOSLEEP.SYNCS 0x989680 ;  /* 0x009896800000895d */ /* 0x004fea0003900000 */
[----:B------:R-:W2:Y:S02]  /*11c20*/  @!P0 SYNCS.PHASECHK.TRANS64 P0, [R3+URZ+0x38860], R2 ;  /* 0x03886002030085a7 */ /* 0x000ea4000800007f */
[----:B--2---:R-:W-:Y:S05]  /*11c30*/  @!P0 BRA `(.L_x_270) ;  /* 0xfffffffc00f08947 */ /* 0x004fea000383ffff */
[----:B------:R-:W-:Y:S05]  /*11c40*/  BRA `(.L_x_365) ;  /* 0xffffffc400047947 */ /* 0x000fea000383ffff */
.L_x_286:
[----:B--2---:R2:W3:Y:S02]  /*11c50*/  SYNCS.PHASECHK.TRANS64.TRYWAIT P0, [R4+URZ+0x38840], R2 ;  /* 0x03884002040075a7 */ /* 0x0044e4000800017f */
[----:B---3--:R-:W-:Y:S05]  /*11c60*/  @!P0 NANOSLEEP.SYNCS 0x989680 ;  /* 0x009896800000895d */ /* 0x008fea0003900000 */
[----:B------:R-:W3:Y:S02]  /*11c70*/  @!P0 SYNCS.PHASECHK.TRANS64 P0, [R4+URZ+0x38840], R2 ;  /* 0x03884002040085a7 */ /* 0x000ee4000800007f */
[----:B---3--:R-:W-:Y:S05]  /*11c80*/  @!P0 BRA `(.L_x_286) ;  /* 0xfffffffc00f08947 */ /* 0x008fea000383ffff */
[----:B------:R-:W-:Y:S05]  /*11c90*/  BRA `(.L_x_366) ;  /* 0xffffffcc00dc7947 */ /* 0x000fea000383ffff */
.L_x_291:
[----:B0-----:R0:W1:Y:S02]  /*11ca0*/  SYNCS.PHASECHK.TRANS64.TRYWAIT P0, [R4+URZ+0x38860], R2 ;  /* 0x03886002040075a7 */ /* 0x001064000800017f */
[----:B-1----:R-:W-:Y:S05]  /*11cb0*/  @!P0 NANOSLEEP.SYNCS 0x989680 ;  /* 0x009896800000895d */ /* 0x002fea0003900000 */
[----:B------:R-:W1:Y:S02]  /*11cc0*/  @!P0 SYNCS.PHASECHK.TRANS64 P0, [R4+URZ+0x38860], R2 ;  /* 0x03886002040085a7 */ /* 0x000e64000800007f */
[----:B-1----:R-:W-:Y:S05]  /*11cd0*/  @!P0 BRA `(.L_x_291) ;  /* 0xfffffffc00f08947 */ /* 0x002fea000383ffff */
[----:B------:R-:W-:Y:S05]  /*11ce0*/  BRA `(.L_x_367) ;  /* 0xffffffd000547947 */ /* 0x000fea000383ffff */
.L_x_306:
[----:B0-----:R0:W2:Y:S02]  /*11cf0*/  SYNCS.PHASECHK.TRANS64.TRYWAIT P0, [R4+URZ+0x38840], R2 ;  /* 0x03884002040075a7 */ /* 0x0010a4000800017f */
[----:B--2---:R-:W-:Y:S05]  /*11d00*/  @!P0 NANOSLEEP.SYNCS 0x989680 ;  /* 0x009896800000895d */ /* 0x004fea0003900000 */
[----:B------:R-:W2:Y:S02]  /*11d10*/  @!P0 SYNCS.PHASECHK.TRANS64 P0, [R4+URZ+0x38840], R2 ;  /* 0x03884002040085a7 */ /* 0x000ea4000800007f */
[----:B--2---:R-:W-:Y:S05]  /*11d20*/  @!P0 BRA `(.L_x_306) ;  /* 0xfffffffc00f08947 */ /* 0x004fea000383ffff */
[----:B------:R-:W-:Y:S05]  /*11d30*/  BRA `(.L_x_368) ;  /* 0xffffffdc00087947 */ /* 0x000fea000383ffff */
.L_x_311:
[----:B-1----:R1:W2:Y:S02]  /*11d40*/  SYNCS.PHASECHK.TRANS64.TRYWAIT P0, [R4+URZ+0x38860], R2 ;  /* 0x03886002040075a7 */ /* 0x0022a4000800017f */
[----:B--2---:R-:W-:Y:S05]  /*11d50*/  @!P0 NANOSLEEP.SYNCS 0x989680 ;  /* 0x009896800000895d */ /* 0x004fea0003900000 */
[----:B------:R-:W2:Y:S02]  /*11d60*/  @!P0 SYNCS.PHASECHK.TRANS64 P0, [R4+URZ+0x38860], R2 ;  /* 0x03886002040085a7 */ /* 0x000ea4000800007f */
[----:B--2---:R-:W-:Y:S05]  /*11d70*/  @!P0 BRA `(.L_x_311) ;  /* 0xfffffffc00f08947 */ /* 0x004fea000383ffff */
[----:B------:R-:W-:Y:S05]  /*11d80*/  BRA `(.L_x_369) ;  /* 0xffffffdc00807947 */ /* 0x000fea000383ffff */
.L_x_325:
[----:B0-----:R0:W2:Y:S02]  /*11d90*/  SYNCS.PHASECHK.TRANS64.TRYWAIT P0, [R9+URZ+0x38820], R2 ;  /* 0x03882002090075a7 */ /* 0x0010a4000800017f */
[----:B--2---:R-:W-:Y:S05]  /*11da0*/  @!P0 NANOSLEEP.SYNCS 0x989680 ;  /* 0x009896800000895d */ /* 0x004fea0003900000 */
[----:B------:R-:W2:Y:S02]  /*11db0*/  @!P0 SYNCS.PHASECHK.TRANS64 P0, [R9+URZ+0x38820], R2 ;  /* 0x03882002090085a7 */ /* 0x000ea4000800007f */
[----:B--2---:R-:W-:Y:S05]  /*11dc0*/  @!P0 BRA `(.L_x_325) ;  /* 0xfffffffc00f08947 */ /* 0x004fea000383ffff */
[----:B------:R-:W-:Y:S05]  /*11dd0*/  BRA `(.L_x_370) ;  /* 0xffffffe800007947 */ /* 0x000fea000383ffff */
.L_x_326:
        /* <DEDUP_REMOVED lines=11> */
.L_x_372:
[----:B------:R-:W-:Y:S05]  /*11e90*/  BSYNC B0 ;  /* 0x0000000000007941 */ /* 0x000fea0003800000 */
.L_x_371:
[----:B------:R-:W-:Y:S05]  /*11ea0*/  BRA `(.L_x_373) ;  /* 0xffffffe400e87947 */ /* 0x000fea000383ffff */
.L_x_329:
[----:B------:R-:W-:Y:S01]  /*11eb0*/  BSSY B1, `(.L_x_374) ;  /* 0x0000006000017945 */ /* 0x000fe20003800000 */
[----:B------:R-:W-:-:S07]  /*11ec0*/  IMAD.MOV.U32 R15, RZ, RZ, -0x1 ;  /* 0xffffffffff0f7424 */ /* 0x000fce00078e00ff */
[----:B012---:R-:W-:Y:S05]  /*11ed0*/  WARPSYNC.COLLECTIVE R15, `(.L_x_375) ;  /* 0x000000000f0c7348 */ /* 0x007fea0003c00000 */
[----:B------:R-:W-:Y:S02]  /*11ee0*/  ELECT P6, UR62, PT ;  /* 0x00000000003e782f */ /* 0x000fe400038c0000 */
[----:B------:R-:W-:Y:S01]  /*11ef0*/  MOV R14, UR62 ;  /* 0x0000003e000e7c02 */ /* 0x000fe20008000f00 */
[----:B012---:R-:W-:Y:S10]  /*11f00*/  ENDCOLLECTIVE ;  /* 0x000000000000791b */ /* 0x007ff40003800000 */
.L_x_375:
[----:B------:R-:W-:Y:S05]  /*11f10*/  BSYNC B1 ;  /* 0x0000000000017941 */ /* 0x000fea0003800000 */
.L_x_374:
[----:B------:R-:W-:Y:S05]  /*11f20*/  BRA `(.L_x_376) ;  /* 0xffffffe400e07947 */ /* 0x000fea000383ffff */
.L_x_330:
[----:B0-----:R0:W1:Y:S02]  /*11f30*/  SYNCS.PHASECHK.TRANS64.TRYWAIT P0, [R5+URZ], R4 ;  /* 0x00000004050075a7 */ /* 0x001064000800017f */
[----:B-1----:R-:W-:Y:S05]  /*11f40*/  @!P0 NANOSLEEP.SYNCS 0x989680 ;  /* 0x009896800000895d */ /* 0x002fea0003900000 */
[----:B------:R-:W1:Y:S02]  /*11f50*/  @!P0 SYNCS.PHASECHK.TRANS64 P0, [R5+URZ], R4 ;  /* 0x00000004050085a7 */ /* 0x000e64000800007f */
[----:B-1----:R-:W-:Y:S05]  /*11f60*/  @!P0 BRA `(.L_x_330) ;  /* 0xfffffffc00f08947 */ /* 0x002fea000383ffff */
[----:B------:R-:W-:Y:S05]  /*11f70*/  BRA `(.L_x_377) ;  /* 0xffffffe800047947 */ /* 0x000fea000383ffff */
.L_x_331:
[----:B-1----:R1:W2:Y:S02]  /*11f80*/  SYNCS.PHASECHK.TRANS64.TRYWAIT P0, [R7+URZ], R2 ;  /* 0x00000002070075a7 */ /* 0x0022a4000800017f */
[----:B--2---:R-:W-:Y:S05]  /*11f90*/  @!P0 NANOSLEEP.SYNCS 0x989680 ;  /* 0x009896800000895d */ /* 0x004fea0003900000 */
[----:B------:R-:W2:Y:S02]  /*11fa0*/  @!P0 SYNCS.PHASECHK.TRANS64 P0, [R7+URZ], R2 ;  /* 0x00000002070085a7 */ /* 0x000ea4000800007f */
[----:B--2---:R-:W-:Y:S05]  /*11fb0*/  @!P0 BRA `(.L_x_331) ;  /* 0xfffffffc00f08947 */ /* 0x004fea000383ffff */
[----:B------:R-:W-:Y:S05]  /*11fc0*/  BRA `(.L_x_378) ;  /* 0xffffffe800007947 */ /* 0x000fea000383ffff */
.L_x_332:
[----:B--2---:R2:W3:Y:S02]  /*11fd0*/  SYNCS.PHASECHK.TRANS64.TRYWAIT P0, [R19+URZ], R4 ;  /* 0x00000004130075a7 */ /* 0x0044e4000800017f */
[----:B---3--:R-:W-:Y:S05]  /*11fe0*/  @!P0 NANOSLEEP.SYNCS 0x989680 ;  /* 0x009896800000895d */ /* 0x008fea0003900000 */
[----:B------:R-:W3:Y:S02]  /*11ff0*/  @!P0 SYNCS.PHASECHK.TRANS64 P0, [R19+URZ], R4 ;  /* 0x00000004130085a7 */ /* 0x000ee4000800007f */
[----:B---3--:R-:W-:Y:S05]  /*12000*/  @!P0 BRA `(.L_x_332) ;  /* 0xfffffffc00f08947 */ /* 0x008fea000383ffff */
[----:B------:R-:W-:Y:S05]  /*12010*/  BRA `(.L_x_379) ;  /* 0xffffffe400f47947 */ /* 0x000fea000383ffff */
.L_x_380:
        /* <DEDUP_REMOVED lines=14> */
.L_x_6020:


//--------------------- .text._ZN7cutlass13device_kernelIN5flash11enable_sm90INS1_16FlashAttnFwdSm90INS1_25CollectiveMainloopFwdSm90ILi2EN4cute5tupleIJNS5_1CILi1EEES8_S8_EEENS6_IJNS7_ILi64EEESA_SA_EEELi512ENS_6half_tEfNS_4arch4Sm90ELb0ELb0ELb1ELb1ELb0ELb0ELb0ELb0ELb0ELb1ELb0ELb0EEENS1_21CollectiveEpilogueFwdINS6_IJSA_NS7_ILi512EEESA_EEES9_SC_SE_Li256ELb1ELb1ELb0ELb0EEENS1_36VarlenDynamicPersistentTileSchedulerILi64ELi64ELi256ELi128ELb0ELb1ELb1ELb0ELb1ELb1EEEEEEEEEvNT_6ParamsE --------------------------
	.section	.text._ZN7cutlass13device_kernelIN5flash11enable_sm90INS1_16FlashAttnFwdSm90INS1_25CollectiveMainloopFwdSm90ILi2EN4cute5tupleIJNS5_1CILi1EEES8_S8_EEENS6_IJNS7_ILi64EEESA_SA_EEELi512ENS_6half_tEfNS_4arch4Sm90ELb0ELb0ELb1ELb1ELb0ELb0ELb0ELb0ELb0ELb1ELb0ELb0EEENS1_21CollectiveEpilogueFwdINS6_IJSA_NS7_ILi512EEESA_EEES9_SC_SE_Li256ELb1ELb1ELb0ELb0EEENS1_36VarlenDynamicPersistentTileSchedulerILi64ELi64ELi256ELi128ELb0ELb1ELb1ELb0ELb1ELb1EEEEEEEEEvNT_6ParamsE,"ax",@progbits
	.align	128
.text._ZN7cutlass13device_kernelIN5flash11enable_sm90INS1_16FlashAttnFwdSm90INS1_25CollectiveMainloopFwdSm90ILi2EN4cute5tupleIJNS5_1CILi1EEES8_S8_EEENS6_IJNS7_ILi64EEESA_SA_EEELi512ENS_6half_tEfNS_4arch4Sm90ELb0ELb0ELb1ELb1ELb0ELb0ELb0ELb0ELb0ELb1ELb0ELb0EEENS1_21CollectiveEpilogueFwdINS6_IJSA_NS7_ILi512EEESA_EEES9_SC_SE_Li256ELb1ELb1ELb0ELb0EEENS1_36VarlenDynamicPersistentTileSchedulerILi64ELi64ELi256ELi128ELb0ELb1ELb1ELb0ELb1ELb1EEEEEEEEEvNT_6ParamsE:
        .type           _ZN7cutlass13device_kernelIN5flash11enable_sm90INS1_16FlashAttnFwdSm90INS1_25CollectiveMainloopFwdSm90ILi2EN4cute5tupleIJNS5_1CILi1EEES8_S8_EEENS6_IJNS7_ILi64EEESA_SA_EEELi512ENS_6half_tEfNS_4arch4Sm90ELb0ELb0ELb1ELb1ELb0ELb0ELb0ELb0ELb0ELb1ELb0ELb0EEENS1_21CollectiveEpilogueFwdINS6_IJSA_NS7_ILi512EEESA_EEES9_SC_SE_Li256ELb1ELb1ELb0ELb0EEENS1_36VarlenDynamicPersistentTileSchedulerILi64ELi64ELi256ELi128ELb0ELb1ELb1ELb0ELb1ELb1EEEEEEEEEvNT_6ParamsE,@function
        .size           _ZN7cutlass13device_kernelIN5flash11enable_sm90INS1_16FlashAttnFwdSm90INS1_25CollectiveMainloopFwdSm90ILi2EN4cute5tupleIJNS5_1CILi1EEES8_S8_EEENS6_IJNS7_ILi64EEESA_SA_EEELi512ENS_6half_tEfNS_4arch4Sm90ELb0ELb0ELb1ELb1ELb0ELb0ELb0ELb0ELb0ELb1ELb0ELb0EEENS1_21CollectiveEpilogueFwdINS6_IJSA_NS7_ILi512EEESA_EEES9_SC_SE_Li256ELb1ELb1ELb0ELb0EEENS1_36VarlenDynamicPersistentTileSchedulerILi64ELi64ELi256ELi128ELb0ELb1ELb1ELb0ELb1ELb1EEEEEEEEEvNT_6ParamsE,(.L_x_6021 - _ZN7cutlass13device_kernelIN5flash11enable_sm90INS1_16FlashAttnFwdSm90INS1_25CollectiveMainloopFwdSm90ILi2EN4cute5tupleIJNS5_1CILi1EEES8_S8_EEENS6_IJNS7_ILi64EEESA_SA_EEELi512ENS_6half_tEfNS_4arch4Sm90ELb0ELb0ELb1ELb1ELb0ELb0ELb0ELb0ELb0ELb1ELb0ELb0EEENS1_21CollectiveEpilogueFwdINS6_IJSA_NS7_ILi512EEESA_EEES9_SC_SE_Li256ELb1ELb1ELb0ELb0EEENS1_36VarlenDynamicPersistentTileSchedulerILi64ELi64ELi256ELi128ELb0ELb1ELb1ELb0ELb1ELb1EEEEEEEEEvNT_6ParamsE)
        .other          _ZN7cutlass13device_kernelIN5flash11enable_sm90INS1_16FlashAttnFwdSm90INS1_25CollectiveMainloopFwdSm90ILi2EN4cute5tupleIJNS5_1CILi1EEES8_S8_EEENS6_IJNS7_ILi64EEESA_SA_EEELi512ENS_6half_tEfNS_4arch4Sm90ELb0ELb0ELb1ELb1ELb0ELb0ELb0ELb0ELb0ELb1ELb0ELb0EEENS1_21CollectiveEpilogueFwdINS6_IJSA_NS7_ILi512EEESA_EEES9_SC_SE_Li256ELb1ELb1ELb0ELb0EEENS1_36VarlenDynamicPersistentTileSchedulerILi64ELi64ELi256ELi128ELb0ELb1ELb1ELb0ELb1ELb1EEEEEEEEEvNT_6ParamsE,@"STO_CUDA_ENTRY STV_DEFAULT"
_ZN7cutlass13device_kernelIN5flash11enable_sm90INS1_16FlashAttnFwdSm90INS1_25CollectiveMainloopFwdSm90ILi2EN4cute5tupleIJNS5_1CILi1EEES8_S8_EEENS6_IJNS7_ILi64EEESA_SA_EEELi512ENS_6half_tEfNS_4arch4Sm90ELb0ELb0ELb1ELb1ELb0ELb0ELb0ELb0ELb0ELb1ELb0ELb0EEENS1_21CollectiveEpilogueFwdINS6_IJSA_NS7_ILi512EEESA_EEES9_SC_SE_Li256ELb1ELb1ELb0ELb0EEENS1_36VarlenDynamicPersistentTileSchedulerILi64ELi64ELi256ELi128ELb0ELb1ELb1ELb0ELb1ELb1EEEEEEEEEvNT_6ParamsE:
        /* <DEDUP_REMOVED lines=18> */
.L_x_382:
[----:B------:R-:W-:Y:S05]  /*0120*/  BSYNC B0 ;  /* 0x0000000000007941 */ /* 0x000fea0003800000 */
.L_x_381:
        /* <DEDUP_REMOVED lines=37> */
.L_x_383:
        /* <DEDUP_REMOVED lines=22> */
.L_x_384:
        /* <DEDUP_REMOVED lines=18> */
.L_x_385:
        /* <DEDUP_REMOVED lines=22> */
.L_x_386:
        /* <DEDUP_REMOVED lines=22> */
.L_x_387:
[----:B------:R-:W-:Y:S01]  /*08c0*/  PLOP3.LUT P0, PT, PT, PT, UP0, 0x80, 0x0 ;  /* 0x000000000000781c */ /* 0x000fe20003f0f008 */
[----:B------:R-:W-:Y:S01]  /*08d0*/  UMOV UR36, 0x1 ;  /* 0x0000000100247882 */ /* 0x000fe20000000000 */
[----:B------:R-:W-:Y:S01]  /*08e0*/  NOP ;  /* 0x0000000000007918 */ /* 0x000fe20000000000 */
[----:B------:R-:W-:Y:S01]  /*08f0*/  USEL UR36, UR36, 0x2, !UP0 ;  /* 0x0000000224247887 */ /* 0x000fe2000c000000 */
[----:B------:R-:W-:Y:S01]  /*0900*/  ULDC.64 UR40, c[0x0][0x208] ;  /* 0x0000820000287ab9 */ /* 0x000fe20000000a00 */
[----:B012-4-:R-:W-:Y:S08]  /*0910*/  BAR.SYNC.DEFER_BLOCKING 0x0 ;  /* 0x0000000000007b1d */ /* 0x017ff00000010000 */
[----:B------:R-:W-:Y:S05]  /*0920*/  @!P0 BRA `(.L_x_388) ;  /* 0x0000009800788947 */ /* 0x000fea0003800000 */
.L_x_389:
[----:B------:R-:W-:-:S08]  /*0930*/  NOP ;  /* 0x0000000000007918 */ /* 0x000fd00000000000 */
[----:B------:R-:W0:Y:S02]  /*0940*/  USETMAXREG.TRY_ALLOC.CTAPOOL UP0, 0xf0 ;  /* 0x000000f0000079c8 */ /* 0x000e240008000600 */
[----:B0-----:R-:W-:-:S13]  /*0950*/  PLOP3.LUT P0, PT, PT, PT, UP0, 0x80, 0x0 ;  /* 0x000000000000781c */ /* 0x001fda0003f0f008 */
[----:B------:R-:W-:Y:S05]  /*0960*/  @!P0 BRA `(.L_x_389) ;  /* 0xfffffffc00f08947 */ /* 0x000fea000383ffff */
[----:B------:R-:W0:Y:S01]  /*0970*/  S2R R2, SR_TID.X ;  /* 0x0000000000027919 */ /* 0x000e220000002100 */
[----:B------:R-:W1:Y:S01]  /*0980*/  S2UR UR4, SR_CgaCtaId ;  /* 0x00000000000479c3 */ /* 0x000e620000008800 */
[----:B------:R-:W-:Y:S02]  /*0990*/  UMOV UR42, 0x400 ;  /* 0x00000400002a7882 */ /* 0x000fe40000000000 */
[----:B-1----:R-:W-:-:S03]  /*09a0*/  ULEA UR42, UR4, UR42, 0x18 ;  /* 0x0000002a042a7291 */ /* 0x002fc6000f8ec03f */
[----:B------:R-:W-:Y:S01]  /*09b0*/  ULDC UR4, c[0x0][0xc3c] ;  /* 0x00030f0000047ab9 */ /* 0x000fe20000000800 */
[----:B0-----:R-:W-:-:S04]  /*09c0*/  LOP3.LUT R0, R2, 0xffffff80, RZ, 0xc0, !PT ;  /* 0xffffff8002007812 */ /* 0x001fc800078ec0ff */
[----:B------:R-:W-:-:S13]  /*09d0*/  ISETP.NE.AND P0, PT, R0, 0x80, PT ;  /* 0x000000800000780c */ /* 0x000fda0003f05270 */
[----:B------:R-:W-:Y:S06]  /*09e0*/  @!P0 BAR.ARV 0x8, 0x100 ;  /* 0x0204000000008b1d */ /* 0x000fec0000002000 */
[----:B------:R-:W-:-:S13]  /*09f0*/  ISETP.GE.U32.AND P0, PT, R2, 0x100, PT ;  /* 0x000001000200780c */ /* 0x000fda0003f06070 */
[----:B------:R-:W-:Y:S08]  /*0a00*/  @P0 BAR.ARV 0xf, 0x100 ;  /* 0x03c4000000000b1d */ /* 0x000ff00000002000 */
[----:B------:R-:W-:Y:S06]  /*0a10*/  BAR.SYNC.DEFER_BLOCKING 0x5, 0x180 ;  /* 0x0146000000007b1d */ /* 0x000fec0000010000 */
[----:B------:R-:W0:Y:S02]  /*0a20*/  LDS.128 R16, [UR42+0x28cd0] ;  /* 0x028cd02aff107984 */ /* 0x000e240008000c00 */
[----:B------:R-:W-:Y:S06]  /*0a30*/  BAR.ARV 0x4, 0x180 ;  /* 0x0106000000007b1d */ /* 0x000fec0000002000 */
[----:B0-----:R-:W-:-:S13]  /*0a40*/  ISETP.GE.AND P0, PT, R19, UR4, PT ;  /* 0x0000000413007c0c */ /* 0x001fda000bf06270 */
[----:B------:R-:W-:Y:S05]  /*0a50*/  @P0 EXIT ;  /* 0x000000000000094d */ /* 0x000fea0003800000 */
[----:B------:R-:W-:Y:S01]  /*0a60*/  VIADD R197, R2, 0xffffff80 ;  /* 0xffffff8002c57836 */ /* 0x000fe20000000000 */
[----:B------:R-:W-:Y:S01]  /*0a70*/  R2UR UR5, R17 ;  /* 0x00000000110572ca */ /* 0x000fe200000e0000 */
[----:B------:R-:W-:Y:S01]  /*0a80*/  IMAD.MOV.U32 R23, RZ, RZ, 0x40 ;  /* 0x00000040ff177424 */ /* 0x000fe200078e00ff */
[----:B------:R-:W-:Y:S01]  /*0a90*/  R2UR UR6, R18 ;  /* 0x00000000120672ca */ /* 0x000fe200000e0000 */
        /* <DEDUP_REMOVED lines=8> */
[----:B------:R-:W-:Y:S02]  /*0b20*/  LEA.HI R7, R0, R197, RZ, 0x2 ;  /* 0x000000c500077211 */ /* 0x000fe400078f10ff */
[----:B------:R-:W-:Y:S02]  /*0b30*/  LEA.HI R4, R2, R3, RZ, 0x1 ;  /* 0x0000000302047211 */ /* 0x000fe400078f08ff */
[--C-:B------:R-:W-:Y:S02]  /*0b40*/  SHF.R.S32.HI R11, RZ, 0x5, R5.reuse ;  /* 0x00000005ff0b7819 */ /* 0x100fe40000011405 */
[----:B------:R-:W-:Y:S02]  /*0b50*/  LOP3.LUT R4, R4, 0x1ffffffe, RZ, 0xc0, !PT ;  /* 0x1ffffffe04047812 */ /* 0x000fe400078ec0ff */
[----:B------:R-:W-:-:S02]  /*0b60*/  SHF.R.S32.HI R6, RZ, 0x1f, R5 ;  /* 0x0000001fff067819 */ /* 0x000fc40000011405 */
[----:B------:R-:W-:Y:S01]  /*0b70*/  LOP3.LUT R8, R7, 0xfffffffc, RZ, 0xc0, !PT ;  /* 0xfffffffc07087812 */ /* 0x000fe200078ec0ff */
[----:B------:R-:W-:Y:S01]  /*0b80*/  IMAD.IADD R9, R3, 0x1, -R4 ;  /* 0x0000000103097824 */ /* 0x000fe200078e0a04 */
[----:B------:R-:W-:Y:S02]  /*0b90*/  LOP3.LUT R4, R2, 0xfffffff0, RZ, 0xc0, !PT ;  /* 0xfffffff002047812 */ /* 0x000fe400078ec0ff */
[----:B------:R-:W-:Y:S01]  /*0ba0*/  LEA.HI R3, R0, R197, RZ, 0x7 ;  /* 0x000000c500037211 */ /* 0x000fe200078f38ff */
[C---:B------:R-:W-:Y:S01]  /*0bb0*/  IMAD.IADD R10, R197.reuse, 0x1, -R8 ;  /* 0x00000001c50a7824 */ /* 0x040fe200078e0a08 */
[----:B------:R-:W-:Y:S01]  /*0bc0*/  LEA.HI R6, R6, R11, RZ, 0x2 ;  /* 0x0000000b06067211 */ /* 0x000fe200078f10ff */
[----:B------:R-:W-:Y:S01]  /*0bd0*/  IMAD.IADD R7, R197, 0x1, -R4 ;  /* 0x00000001c5077824 */ /* 0x000fe200078e0a04 */
[----:B------:R-:W-:Y:S01]  /*0be0*/  LOP3.LUT R2, R3, 0xffffff80, RZ, 0xc0, !PT ;  /* 0xffffff8003027812 */ /* 0x000fe200078ec0ff */
[----:B------:R-:W-:Y:S01]  /*0bf0*/  IMAD.SHL.U32 R9, R9, 0x8, RZ ;  /* 0x0000000809097824 */ /* 0x000fe200078e00ff */
[----:B------:R-:W-:-:S02]  /*0c00*/  SHF.R.S32.HI R192, RZ, 0x7, R3 ;  /* 0x00000007ffc07819 */ /* 0x000fc40000011403 */
[--C-:B------:R-:W-:Y:S01]  /*0c10*/  SHF.R.S32.HI R4, RZ, 0x1f, R7.reuse ;  /* 0x0000001fff047819 */ /* 0x100fe20000011407 */
[----:B------:R-:W-:Y:S01]  /*0c20*/  IMAD.IADD R2, R197, 0x1, -R2 ;  /* 0x00000001c5027824 */ /* 0x000fe200078e0a02 */
[----:B------:R-:W-:Y:S01]  /*0c30*/  LOP3.LUT R6, R6, 0x3ffffc, RZ, 0xc0, !PT ;  /* 0x003ffffc06067812 */ /* 0x000fe200078ec0ff */
[----:B------:R-:W-:Y:S01]  /*0c40*/  IMAD R15, R192, 0x100, R7 ;  /* 0x00000100c00f7824 */ /* 0x000fe200078e0207 */
[----:B------:R-:W-:Y:S02]  /*0c50*/  LEA.HI R12, R10, R10, RZ, 0x1 ;  /* 0x0000000a0a0c7211 */ /* 0x000fe400078f08ff */
[----:B------:R-:W-:Y:S01]  /*0c60*/  LEA.HI R8, R4, R7, RZ, 0x3 ;  /* 0x0000000704087211 */ /* 0x000fe200078f18ff */
[----:B------:R-:W-:Y:S01]  /*0c70*/  IMAD.IADD R4, R11, 0x1, -R6 ;  /* 0x000000010b047824 */ /* 0x000fe200078e0a06 */
[----:B------:R-:W-:Y:S02]  /*0c80*/  SHF.R.S32.HI R5, RZ, 0x1f, R2 ;  /* 0x0000001fff057819 */ /* 0x000fe40000011402 */
[----:B------:R-:W-:Y:S01]  /*0c90*/  LOP3.LUT R13, R12, 0x1ffffffe, RZ, 0xc0, !PT ;  /* 0x1ffffffe0c0d7812 */ /* 0x000fe200078ec0ff */
[----:B------:R-:W-:Y:S01]  /*0ca0*/  IMAD R196, R4, 0x10, R15 ;  /* 0x0000001004c47824 */ /* 0x000fe200078e020f */
[----:B------:R-:W-:-:S02]  /*0cb0*/  LEA.HI R4, R5, R2, RZ, 0x2 ;  /* 0x0000000205047211 */ /* 0x000fc400078f10ff */
[----:B------:R-:W-:Y:S01]  /*0cc0*/  LOP3.LUT R6, R8, 0xfffffff8, RZ, 0xc0, !PT ;  /* 0xfffffff808067812 */ /* 0x000fe200078ec0ff */
[----:B------:R-:W-:Y:S01]  /*0cd0*/  IMAD.IADD R195, R10, 0x1, -R13 ;  /* 0x000000010ac37824 */ /* 0x000fe200078e0a0d */
[----:B------:R-:W-:Y:S01]  /*0ce0*/  LOP3.LUT R13, R4, 0x7ffffffc, RZ, 0xc0, !PT ;  /* 0x7ffffffc040d7812 */ /* 0x000fe200078ec0ff */
[----:B------:R-:W-:Y:S01]  /*0cf0*/  IMAD.SHL.U32 R8, R8, 0x40, RZ ;  /* 0x0000004008087824 */ /* 0x000fe200078e00ff */
[----:B------:R-:W-:Y:S01]  /*0d00*/  LEA.HI R0, R0, R197, RZ, 0x3 ;  /* 0x000000c500007211 */ /* 0x000fe200078f18ff */
[----:B------:R-:W-:Y:S01]  /*0d10*/  IMAD.IADD R7, R7, 0x1, -R6 ;  /* 0x0000000107077824 */ /* 0x000fe200078e0a06 */
[----:B------:R-:W-:Y:S01]  /*0d20*/  LEA.HI R6, R5, R2, RZ, 0x5 ;  /* 0x0000000205067211 */ /* 0x000fe200078f28ff */
[----:B------:R-:W-:Y:S01]  /*0d30*/  IMAD.IADD R13, R2, 0x1, -R13 ;  /* 0x00000001020d7824 */ /* 0x000fe200078e0a0d */
[----:B------:R-:W-:Y:S01]  /*0d40*/  LOP3.LUT R8, R8, 0x7ffffe00, RZ, 0xc0, !PT ;  /* 0x7ffffe0008087812 */ /* 0x000fe200078ec0ff */
[----:B------:R-:W-:Y:S01]  /*0d50*/  IMAD.SHL.U32 R2, R7, 0x40, RZ ;  /* 0x0000004007027824 */ /* 0x000fe200078e00ff */
[--C-:B------:R-:W-:Y:S01]  /*0d60*/  SHF.R.S32.HI R5, RZ, 0x2, R4.reuse ;  /* 0x00000002ff057819 */ /* 0x100fe20000011404 */
[----:B------:R-:W-:Y:S01]  /*0d70*/  IMAD.U32 R196, R196, 0x40, R9 ;  /* 0x00000040c4c47824 */ /* 0x000fe200078e0009 */
[----:B------:R-:W-:Y:S01]  /*0d80*/  SHF.R.S32.HI R4, RZ, 0x1f, R4 ;  /* 0x0000001fff047819 */ /* 0x000fe20000011404 */
[----:B------:R-:W-:Y:S01]  /*0d90*/  IMAD R8, R11, 0x400, R8 ;  /* 0x000004000b087824 */ /* 0x000fe200078e0208 */
[----:B------:R-:W-:Y:S01]  /*0da0*/  LOP3.LUT R2, R2, 0x1c0, RZ, 0xc0, !PT ;  /* 0x000001c002027812 */ /* 0x000fe200078ec0ff */
[----:B------:R-:W-:Y:S01]  /*0db0*/  IMAD.SHL.U32 R17, R13, 0x2, RZ ;  /* 0x000000020d117824 */ /* 0x000fe200078e00ff */
[----:B------:R-:W-:-:S02]  /*0dc0*/  LOP3.LUT R190, R0, 0xfffffff8, RZ, 0xc0, !PT ;  /* 0xfffffff800be7812 */ /* 0x000fc400078ec0ff */
[----:B------:R-:W-:Y:S02]  /*0dd0*/  LOP3.LUT R9, R2, 0x8, R9, 0xf8, !PT ;  /* 0x0000000802097812 */ /* 0x000fe400078ef809 */
[----:B------:R-:W-:Y:S01]  /*0de0*/  SHF.R.U32.HI R2, RZ, 0x3, R2 ;  /* 0x00000003ff027819 */ /* 0x000fe20000011602 */
[----:B------:R-:W-:Y:S01]  /*0df0*/  IMAD.IADD R190, R197, 0x1, -R190 ;  /* 0x00000001c5be7824 */ /* 0x000fe200078e0abe */
[----:B------:R-:W-:Y:S02]  /*0e00*/  LEA.HI R4, R4, R5, RZ, 0x3 ;  /* 0x0000000504047211 */ /* 0x000fe400078f18ff */
[----:B------:R-:W-:Y:S01]  /*0e10*/  LOP3.LUT R9, R9, R2, RZ, 0x3c, !PT ;  /* 0x0000000209097212 */ /* 0x000fe200078e3cff */
[----:B------:R-:W-:Y:S01]  /*0e20*/  IMAD.SHL.U32 R2, R190, 0x8, RZ ;  /* 0x00000008be027824 */ /* 0x000fe200078e00ff */
[----:B------:R-:W-:Y:S01]  /*0e30*/  R2P PR, R7, 0x6 ;  /* 0x0000000607007804 */ /* 0x000fe20000000000 */
[----:B------:R-:W-:Y:S01]  /*0e40*/  IMAD.MOV.U32 R7, RZ, RZ, R19 ;  /* 0x000000ffff077224 */ /* 0x000fe200078e0013 */
[----:B------:R-:W-:Y:S01]  /*0e50*/  LOP3.LUT R4, R4, 0xfffffff8, RZ, 0xc0, !PT ;  /* 0xfffffff804047812 */ /* 0x000fe200078ec0ff */
[----:B------:R-:W-:Y:S01]  /*0e60*/  IMAD.IADD R8, R8, 0x1, R9 ;  /* 0x0000000108087824 */ /* 0x000fe200078e0209 */
[----:B------:R-:W-:Y:S01]  /*0e70*/  LEA.HI R3, R3, R192, RZ, 0x1 ;  /* 0x000000c003037211 */ /* 0x000fe200078f08ff */
[----:B------:R-:W-:Y:S01]  /*0e80*/  VIADD R189, R2, 0x40 ;  /* 0x0000004002bd7836 */ /* 0x000fe20000000000 */
[----:B------:R-:W-:Y:S01]  /*0e90*/  SHF.R.S32.HI R6, RZ, 0x5, R6 ;  /* 0x00000005ff067819 */ /* 0x000fe20000011406 */
[----:B------:R-:W-:Y:S01]  /*0ea0*/  IMAD.IADD R5, R5, 0x1, -R4 ;  /* 0x0000000105057824 */ /* 0x000fe200078e0a04 */
[----:B------:R-:W-:Y:S01]  /*0eb0*/  LEA R19, R8, UR42, 0x1 ;  /* 0x0000002a08137c11 */ /* 0x000fe2000f8e08ff */
[C---:B------:R-:W-:Y:S01]  /*0ec0*/  VIADD R188, R2.reuse, 0x80 ;  /* 0x0000008002bc7836 */ /* 0x040fe20000000000 */
[----:B------:R-:W-:Y:S01]  /*0ed0*/  LOP3.LUT R3, R3, 0xfffffe, RZ, 0xc0, !PT ;  /* 0x00fffffe03037812 */ /* 0x000fe200078ec0ff */
[C---:B------:R-:W-:Y:S01]  /*0ee0*/  VIADD R187, R2.reuse, 0xc0 ;  /* 0x000000c002bb7836 */ /* 0x040fe20000000000 */
[----:B------:R-:W-:Y:S01]  /*0ef0*/  SEL R23, R23, 0xffffffc0, !P2 ;  /* 0xffffffc017177807 */ /* 0x000fe20005000000 */
[C---:B------:R-:W-:Y:S01]  /*0f00*/  VIADD R184, R19.reuse, 0x26800 ;  /* 0x0002680013b87836 */ /* 0x040fe20000000000 */
[----:B------:R-:W-:Y:S01]  /*0f10*/  SHF.R.S32.HI R191, RZ, 0x3, R0 ;  /* 0x00000003ffbf7819 */ /* 0x000fe20000011400 */
[C---:B------:R-:W-:Y:S01]  /*0f20*/  VIADD R186, R2.reuse, 0x100 ;  /* 0x0000010002ba7836 */ /* 0x040fe20000000000 */
[----:B------:R-:W-:Y:S01]  /*0f30*/  SHF.R.S32.HI R204, RZ, 0x1f, R189 ;  /* 0x0000001fffcc7819 */ /* 0x000fe200000114bd */
[C---:B------:R-:W-:Y:S01]  /*0f40*/  VIADD R185, R2.reuse, 0x140 ;  /* 0x0000014002b97836 */ /* 0x040fe20000000000 */
[----:B------:R-:W-:Y:S01]  /*0f50*/  SHF.R.S32.HI R203, RZ, 0x1f, R188 ;  /* 0x0000001fffcb7819 */ /* 0x000fe200000114bc */
[C---:B------:R-:W-:Y:S01]  /*0f60*/  VIADD R194, R2.reuse, 0x180 ;  /* 0x0000018002c27836 */ /* 0x040fe20000000000 */
[----:B------:R-:W-:Y:S01]  /*0f70*/  SHF.R.S32.HI R202, RZ, 0x1f, R187 ;  /* 0x0000001fffca7819 */ /* 0x000fe200000114bb */
[----:B------:R-:W-:Y:S01]  /*0f80*/  VIADD R193, R2, 0x1c0 ;  /* 0x000001c002c17836 */ /* 0x000fe20000000000 */
[----:B------:R-:W-:Y:S01]  /*0f90*/  SHF.R.S32.HI R201, RZ, 0x1f, R186 ;  /* 0x0000001fffc97819 */ /* 0x000fe200000114ba */
[----:B------:R-:W-:Y:S01]  /*0fa0*/  VIADD R22, R19, 0x26820 ;  /* 0x0002682013167836 */ /* 0x000fe20000000000 */
[----:B------:R-:W-:Y:S01]  /*0fb0*/  SHF.R.S32.HI R200, RZ, 0x1f, R185 ;  /* 0x0000001fffc87819 */ /* 0x000fe200000114b9 */
[----:B------:R-:W-:Y:S01]  /*0fc0*/  IMAD R16, R6, 0x10, R5 ;  /* 0x0000001006107824 */ /* 0x000fe200078e0205 */
[----:B------:R-:W-:Y:S01]  /*0fd0*/  SHF.R.S32.HI R199, RZ, 0x1f, R194 ;  /* 0x0000001fffc77819 */ /* 0x000fe200000114c2 */
[----:B------:R-:W-:Y:S01]  /*0fe0*/  IMAD.IADD R3, R192, 0x1, -R3 ;  /* 0x00000001c0037824 */ /* 0x000fe200078e0a03 */
[----:B------:R-:W-:Y:S01]  /*0ff0*/  SHF.R.S32.HI R198, RZ, 0x1f, R193 ;  /* 0x0000001fffc67819 */ /* 0x000fe200000114c1 */
[----:B------:R-:W-:-:S02]  /*1000*/  @P1 VIADD R22, R184, 0xffffffe0 ;  /* 0xffffffe0b8161836 */ /* 0x000fc40000000000 */
[----:B------:R-:W-:Y:S02]  /*1010*/  IMAD.IADD R184, R184, 0x1, R23 ;  /* 0x00000001b8b87824 */ /* 0x000fe400078e0217 */
[----:B------:R-:W-:Y:S02]  /*1020*/  IMAD.SHL.U32 R18, R3, 0x100, RZ ;  /* 0x0000010003127824 */ /* 0x000fe400078e00ff */
[----:B------:R-:W-:Y:S02]  /*1030*/  IMAD R195, R195, 0x8, R16 ;  /* 0x00000008c3c37824 */ /* 0x000fe400078e0210 */
[----:B------:R-:W-:-:S07]  /*1040*/  IMAD.IADD R23, R23, 0x1, R22 ;  /* 0x0000000117177824 */ /* 0x000fce00078e0216 */
.L_x_433:
[----:B0-2-4-:R-:W0:Y:S01]  /*1050*/  LDC.64 R4, c[0x0][0xc88] ;  /* 0x00032200ff047b82 */ /* 0x015e220000000a00 */
[----:B------:R-:W-:Y:S01]  /*1060*/  ULDC.64 UR8, c[0x0][0xa28] ;  /* 0x00028a0000087ab9 */ /* 0x000fe20000000a00 */
[----:B------:R-:W-:Y:S01]  /*1070*/  ULDC.64 UR10, c[0x0][0x418] ;  /* 0x00010600000a7ab9 */ /* 0x000fe20000000a00 */
[----:B------:R-:W-:Y:S01]  /*1080*/  IMAD.MOV.U32 R3, RZ, RZ, RZ ;  /* 0x000000ffff037224 */ /* 0x000fe200078e00ff */
[----:B------:R-:W-:Y:S01]  /*1090*/  ULDC UR4, c[0x0][0x424] ;  /* 0x0001090000047ab9 */ /* 0x000fe20000000800 */
[----:B------:R-:W-:Y:S01]  /*10a0*/  ULDC UR7, c[0x0][0x2f0] ;  /* 0x0000bc0000077ab9 */ /* 0x000fe20000000800 */
[----:B0-----:R-:W-:-:S06]  /*10b0*/  IMAD.WIDE R4, R7, 0x4, R4 ;  /* 0x0000000407047825 */ /* 0x001fcc00078e0204 */
[----:B------:R-:W2:Y:S01]  /*10c0*/  LDG.E R4, desc[UR40][R4.64] ;  /* 0x0000002804047981 */ /* 0x000ea2000c1e1900 */
[----:B------:R-:W-:-:S04]  /*10d0*/  UISETP.NE.U32.AND UP0, UPT, UR8, URZ, UPT ;  /* 0x0000003f0800728c */ /* 0x000fc8000bf05070 */
[----:B------:R-:W-:-:S06]  /*10e0*/  UISETP.NE.AND.EX UP0, UPT, UR9, URZ, UPT, UP0 ;  /* 0x0000003f0900728c */ /* 0x000fcc000bf05300 */
[----:B------:R-:W-:Y:S02]  /*10f0*/  PLOP3.LUT P0, PT, PT, PT, UP0, 0x80, 0x0 ;  /* 0x000000000000781c */ /* 0x000fe40003f0f008 */
[----:B--2---:R-:W-:-:S13]  /*1100*/  R2UR UR43, R4 ;  /* 0x00000000042b72ca */ /* 0x004fda00000e0000 */
[----:B------:R-:W-:Y:S02]  /*1110*/  USHF.R.S32.HI UR44, URZ, 0x1f, UR43 ;  /* 0x0000001f3f2c7899 */ /* 0x000fe4000801142b */
[----:B------:R-:W-:-:S04]  /*1120*/  @UP0 ULEA UR8, UP1, UR43, UR8, 0x2 ;  /* 0x000000082b080291 */ /* 0x000fc8000f82103f */
[----:B------:R-:W-:Y:S02]  /*1130*/  @UP0 ULEA.HI.X UR9, UR43, UR9, UR44, 0x2, UP1 ;  /* 0x000000092b090291 */ /* 0x000fe400088f142c */
[----:B------:R-:W-:-:S04]  /*1140*/  IMAD.U32 R6, RZ, RZ, UR8 ;  /* 0x00000008ff067e24 */ /* 0x000fc8000f8e00ff */
[----:B------:R-:W-:Y:S01]  /*1150*/  IMAD.U32 R7, RZ, RZ, UR9 ;  /* 0x00000009ff077e24 */ /* 0x000fe2000f8e00ff */
[----:B------:R-:W-:Y:S02]  /*1160*/  ULDC.64 UR8, c[0x0][0xa20] ;  /* 0x0002880000087ab9 */ /* 0x000fe40000000a00 */
[----:B------:R-:W-:Y:S02]  /*1170*/  UISETP.NE.U32.AND UP0, UPT, UR8, URZ, UPT ;  /* 0x0000003f0800728c */ /* 0x000fe4000bf05070 */
[----:B------:R-:W-:Y:S01]  /*1180*/  UISETP.NE.U32.AND UP1, UPT, UR10, URZ, UPT ;  /* 0x0000003f0a00728c */ /* 0x000fe2000bf25070 */
[----:B------:R0:W5:Y:S01]  /*1190*/  @P0 LDG.E R3, desc[UR40][R6.64] ;  /* 0x0000002806030981 */ /* 0x000162000c1e1900 */
[----:B------:R-:W-:Y:S02]  /*11a0*/  UISETP.NE.AND.EX UP0, UPT, UR9, URZ, UPT, UP0 ;  /* 0x0000003f0900728c */ /* 0x000fe4000bf05300 */
[----:B------:R-:W-:-:S04]  /*11b0*/  UISETP.NE.AND.EX UP1, UPT, UR11, URZ, UPT, UP1 ;  /* 0x0000003f0b00728c */ /* 0x000fc8000bf25310 */
[----:B------:R-:W-:Y:S01]  /*11c0*/  USEL UR4, UR4, 0x1, UP1 ;  /* 0x0000000104047887 */ /* 0x000fe20008800000 */
[----:B------:R-:W-:-:S03]  /*11d0*/  PLOP3.LUT P0, PT, PT, PT, UP0, 0x80, 0x0 ;  /* 0x000000000000781c */ /* 0x000fc60003f0f008 */
[----:B------:R-:W-:Y:S02]  /*11e0*/  UIMAD UR4, UR4, UR7, URZ ;  /* 0x00000007040472a4 */ /* 0x000fe4000f8e023f */
[----:B------:R-:W-:-:S04]  /*11f0*/  @UP0 ULEA UR8, UP1, UR43, UR8, 0x2 ;  /* 0x000000082b080291 */ /* 0x000fc8000f82103f */
[----:B------:R-:W-:Y:S01]  /*1200*/  @UP0 ULEA.HI.X UR9, UR43, UR9, UR44, 0x2, UP1 ;  /* 0x000000092b090291 */ /* 0x000fe200088f142c */
[----:B------:R-:W-:Y:S02]  /*1210*/  IMAD.U32 R152, RZ, RZ, UR4 ;  /* 0x00000004ff987e24 */ /* 0x000fe4000f8e00ff */
[----:B------:R-:W-:-:S03]  /*1220*/  IMAD.U32 R4, RZ, RZ, UR8 ;  /* 0x00000008ff047e24 */ /* 0x000fc6000f8e00ff */
[----:B------:R-:W-:-:S05]  /*1230*/  IMAD.U32 R5, RZ, RZ, UR9 ;  /* 0x00000009ff057e24 */ /* 0x000fca000f8e00ff */
[----:B------:R0:W5:Y:S01]  /*1240*/  @P0 LDG.E R152, desc[UR40][R4.64] ;  /* 0x0000002804980981 */ /* 0x000162000c1e1900 */
[----:B------:R-:W-:Y:S01]  /*1250*/  UMOV UR45, UR5 ;  /* 0x00000005002d7c82 */ /* 0x000fe20008000000 */
[----:B------:R-:W-:Y:S01]  /*1260*/  UMOV UR46, UR6 ;  /* 0x00000006002e7c82 */ /* 0x000fe20008000000 */
[----:B-1-3--:R-:W-:Y:S05]  /*1270*/  @P0 BRA `(.L_x_390) ;  /* 0x00000000002c0947 */ /* 0x00afea0003800000 */
[----:B------:R-:W-:Y:S02]  /*1280*/  ULDC.64 UR4, c[0x0][0xa08] ;  /* 0x0002820000047ab9 */ /* 0x000fe40000000a00 */
[----:B------:R-:W-:-:S04]  /*1290*/  ISETP.NE.U32.AND P0, PT, RZ, UR4, PT ;  /* 0x00000004ff007c0c */ /* 0x000fc8000bf05070 */
[----:B------:R-:W-:-:S13]  /*12a0*/  ISETP.NE.AND.EX P0, PT, RZ, UR5, PT, P0 ;  /* 0x00000005ff007c0c */ /* 0x000fda000bf05300 */
[----:B------:R-:W-:Y:S05]  /*12b0*/  @!P0 BRA `(.L_x_390) ;  /* 0x00000000001c8947 */ /* 0x000fea0003800000 */
[----:B------:R-:W-:Y:S02]  /*12c0*/  ULDC.64 UR4, c[0x0][0xa08] ;  /* 0x0002820000047ab9 */ /* 0x000fe40000000a00 */
[----:B------:R-:W-:-:S06]  /*12d0*/  UIMAD.WIDE UR4, UR43, 0x4, UR4 ;  /* 0x000000042b0478a5 */ /* 0x000fcc000f8e0204 */
[----:B0-----:R-:W-:Y:S02]  /*12e0*/  IMAD.U32 R4, RZ, RZ, UR4 ;  /* 0x00000004ff047e24 */ /* 0x001fe4000f8e00ff */
[----:B------:R-:W-:-:S05]  /*12f0*/  IMAD.U32 R5, RZ, RZ, UR5 ;  /* 0x00000005ff057e24 */ /* 0x000fca000f8e00ff */
[----:B-----5:R-:W2:Y:S04]  /*1300*/  LDG.E R152, desc[UR40][R4.64] ;  /* 0x0000002804987981 */ /* 0x020ea8000c1e1900 */
[----:B------:R-:W2:Y:S02]  /*1310*/  LDG.E R7, desc[UR40][R4.64+0x4] ;  /* 0x0000042804077981 */ /* 0x000ea4000c1e1900 */
[----:B--2---:R-:W-:-:S07]  /*1320*/  IMAD.IADD R152, R7, 0x1, -R152 ;  /* 0x0000000107987824 */ /* 0x004fce00078e0a98 */
.L_x_390:
[----:B------:R-:W-:Y:S01]  /*1330*/  UISETP.NE.AND UP0, UPT, UR48, 0x1, UPT ;  /* 0x000000013000788c */ /* 0x000fe2000bf05270 */
[----:B-----5:R-:W-:Y:S01]  /*1340*/  IMAD.IADD R152, R152, 0x1, -R3 ;  /* 0x0000000198987824 */ /* 0x020fe200078e0a03 */
[----:B------:R-:W-:Y:S01]  /*1350*/  CS2R R20, SRZ ;  /* 0x0000000000147805 */ /* 0x000fe2000001ff00 */
[----:B------:R-:W-:Y:S01]  /*1360*/  IMAD.MOV.U32 R0, RZ, RZ, RZ ;  /* 0x000000ffff007224 */ /* 0x000fe200078e00ff */
[----:B------:R-:W-:Y:S01]  /*1370*/  CS2R R150, SRZ ;  /* 0x0000000000967805 */ /* 0x000fe2000001ff00 */
[----:B------:R-:W-:Y:S01]  /*1380*/  VIADD R3, R152, 0x3f ;  /* 0x0000003f98037836 */ /* 0x000fe20000000000 */
[----:B------:R-:W-:Y:S02]  /*1390*/  PLOP3.LUT P0, PT, PT, PT, UP0, 0x80, 0x0 ;  /* 0x000000000000781c */ /* 0x000fe40003f0f008 */
[----:B------:R-:W-:Y:S02]  /*13a0*/  CS2R R148, SRZ ;  /* 0x0000000000947805 */ /* 0x000fe4000001ff00 */
[----:B------:R-:W-:-:S02]  /*13b0*/  CS2R R146, SRZ ;  /* 0x0000000000927805 */ /* 0x000fc4000001ff00 */
[----:B------:R-:W-:Y:S02]  /*13c0*/  CS2R R144, SRZ ;  /* 0x0000000000907805 */ /* 0x000fe4000001ff00 */
[----:B0-----:R-:W-:Y:S02]  /*13d0*/  SHF.R.S32.HI R4, RZ, 0x1f, R3 ;  /* 0x0000001fff047819 */ /* 0x001fe40000011403 */
[----:B------:R-:W-:Y:S02]  /*13e0*/  CS2R R142, SRZ ;  /* 0x00000000008e7805 */ /* 0x000fe4000001ff00 */
[----:B------:R-:W-:Y:S02]  /*13f0*/  CS2R R140, SRZ ;  /* 0x00000000008c7805 */ /* 0x000fe4000001ff00 */
[----:B------:R-:W-:Y:S02]  /*1400*/  CS2R R138, SRZ ;  /* 0x00000000008a7805 */ /* 0x000fe4000001ff00 */
[----:B------:R-:W-:-:S02]  /*1410*/  LEA.HI R4, R4, R3, RZ, 0x6 ;  /* 0x0000000304047211 */ /* 0x000fc400078f30ff */
[----:B------:R-:W-:Y:S02]  /*1420*/  CS2R R136, SRZ ;  /* 0x0000000000887805 */ /* 0x000fe4000001ff00 */
[----:B------:R-:W-:Y:S02]  /*1430*/  CS2R R134, SRZ ;  /* 0x0000000000867805 */ /* 0x000fe4000001ff00 */
[----:B------:R-:W-:Y:S02]  /*1440*/  CS2R R132, SRZ ;  /* 0x0000000000847805 */ /* 0x000fe4000001ff00 */
[----:B------:R-:W-:Y:S02]  /*1450*/  CS2R R130, SRZ ;  /* 0x0000000000827805 */ /* 0x000fe4000001ff00 */
[----:B------:R-:W-:Y:S02]  /*1460*/  CS2R R128, SRZ ;  /* 0x0000000000807805 */ /* 0x000fe4000001ff00 */
[----:B------:R-:W-:-:S02]  /*1470*/  CS2R R170, SRZ ;  /* 0x0000000000aa7805 */ /* 0x000fc4000001ff00 */
        /* <DEDUP_REMOVED lines=13> */
[----:B------:R-:W-:Y:S01]  /*1550*/  CS2R R104, SRZ ;  /* 0x0000000000687805 */ /* 0x000fe2000001ff00 */
[----:B------:R-:W-:Y:S01]  /*1560*/  IMAD.MOV.U32 R153, RZ, RZ, RZ ;  /* 0x000000ffff997224 */ /* 0x000fe200078e00ff */
        /* <DEDUP_REMOVED lines=36> */
[----:B------:R-:W-:Y:S01]  /*17b0*/  SHF.R.S32.HI R174, RZ, 0x6, R4 ;  /* 0x00000006ffae7819 */ /* 0x000fe20000011404 */
[----:B------:R-:W-:Y:S06]  /*17c0*/  @!P0 BRA `(.L_x_391) ;  /* 0x0000001800508947 */ /* 0x000fec0003800000 */
[----:B------:R-:W-:Y:S02]  /*17d0*/  ISETP.GE.AND P1, PT, R152, 0x1, PT ;  /* 0x000000019800780c */ /* 0x000fe40003f26270 */
[----:B------:R-:W-:-:S11]  /*17e0*/  PLOP3.LUT P0, PT, PT, PT, PT, 0x80, 0x0 ;  /* 0x000000000000781c */ /* 0x000fd60003f0f070 */
[----:B------:R-:W-:Y:S05]  /*17f0*/  @!P1 BRA `(.L_x_392) ;  /* 0x0000005800c49947 */ /* 0x000fea0003800000 */
        /* <DEDUP_REMOVED lines=14> */
.L_x_393:
[----:B------:R-:W-:Y:S01]  /*18e0*/  ULEA UR16, UR39, UR42, 0x3 ;  /* 0x0000002a27107291 */ /* 0x000fe2000f8e183f */
[----:B------:R-:W-:-:S05]  /*18f0*/  IMAD.U32 R0, RZ, RZ, UR38 ;  /* 0x00000026ff007e24 */ /* 0x000fca000f8e00ff */
[----:B------:R-:W-:-:S04]  /*1900*/  SHF.L.U32 R0, R0, 0x1f, RZ ;  /* 0x0000001f00007819 */ /* 0x000fc800000006ff */
[----:B------:R-:W0:Y:S02]  /*1910*/  SYNCS.PHASECHK.TRANS64.TRYWAIT P0, [UR16+0x28c50], R0 ;  /* 0x028c5000ff0075a7 */ /* 0x000e240008000150 */
[----:B0-----:R-:W-:Y:S05]  /*1920*/  @!P0 BRA `(.L_x_394) ;  /* 0x000000f400a88947 */ /* 0x001fea0003800000 */
.L_x_574:
        /* <DEDUP_REMOVED lines=18> */
[----:B------:R-:W-:-:S06]  /*1a50*/  WARPGROUP.ARRIVE ;  /* 0x00000000000079c5 */ /* 0x000fcc0000000000 */
        /* <DEDUP_REMOVED lines=25> */
[----:B------:R-:W-:-:S13]  /*1bf0*/  ISETP.GE.AND P0, PT, R152, 0x41, PT ;  /* 0x000000419800780c */ /* 0x000fda0003f06270 */
[----:B0-----:R-:W-:Y:S05]  /*1c00*/  @!P0 BRA `(.L_x_395) ;  /* 0x0000000c00008947 */ /* 0x001fea0003800000 */
[----:B------:R-:W-:-:S07]  /*1c10*/  VIADD R174, R174, 0xfffffffe ;  /* 0xfffffffeaeae7836 */ /* 0x000fce0000000000 */
.L_x_400:
[----:B------:R-:W-:Y:S01]  /*1c20*/  BAR.SYNC.DEFER_BLOCKING 0xe, 0x100 ;  /* 0x0384000000007b1d */ /* 0x000fe20000010000 */
[----:B------:R-:W-:Y:S01]  /*1c30*/  IMAD.U32 R3, RZ, RZ, UR39 ;  /* 0x00000027ff037e24 */ /* 0x000fe2000f8e00ff */
[----:B------:R-:W-:Y:S01]  /*1c40*/  UISETP.NE.AND UP1, UPT, UR47, 0x3, UPT ;  /* 0x000000032f00788c */ /* 0x000fe2000bf25270 */
[C---:B------:R-:W-:Y:S01]  /*1c50*/  ISETP.GT.AND P1, PT, R174.reuse, RZ, PT ;  /* 0x000000ffae00720c */ /* 0x040fe20003f24270 */
[----:B------:R-:W-:Y:S01]  /*1c60*/  UIADD3 UR39, UR39, 0x1, URZ ;  /* 0x0000000127277890 */ /* 0x000fe2000fffe03f */
[----:B0-----:R-:W-:Y:S02]  /*1c70*/  IMAD R0, R3, 0x40, R16 ;  /* 0x0000004003007824 */ /* 0x001fe400078e0210 */
        /* <DEDUP_REMOVED lines=139> */
.L_x_396:
[----:B------:R-:W-:Y:S01]  /*2530*/  ULEA UR6, UR39, UR42, 0x3 ;  /* 0x0000002a27067291 */ /* 0x000fe2000f8e183f */
[----:B------:R-:W-:-:S05]  /*2540*/  IMAD.U32 R0, RZ, RZ, UR38 ;  /* 0x00000026ff007e24 */ /* 0x000fca000f8e00ff */
[----:B------:R-:W-:-:S04]  /*2550*/  SHF.L.U32 R0, R0, 0x1f, RZ ;  /* 0x0000001f00007819 */ /* 0x000fc800000006ff */
[----:B------:R0:W1:Y:S01]  /*2560*/  SYNCS.PHASECHK.TRANS64.TRYWAIT P0, [UR6+0x28c50], R0 ;  /* 0x028c5000ff0075a7 */ /* 0x0000620008000146 */
[----:B------:R-:W-:Y:S05]  /*2570*/  @!P2 BRA `(.L_x_397) ;  /* 0x000000000004a947 */ /* 0x000fea0003800000 */
[----:B------:R-:W-:Y:S01]  /*2580*/  BPT.TRAP 0x1 ;  /* 0x000000040000795c */ /* 0x000fe20000300000 */
.L_x_397:
[----:B-1----:R-:W-:Y:S05]  /*2590*/  @P0 BRA `(.L_x_398) ;  /* 0x0000000000080947 */ /* 0x002fea0003800000 */
[----:B------:R-:W1:Y:S02]  /*25a0*/  SYNCS.PHASECHK.TRANS64.TRYWAIT P0, [UR6+0x28c50], R0 ;  /* 0x028c5000ff0075a7 */ /* 0x000e640008000146 */
[----:B-1----:R-:W-:Y:S05]  /*25b0*/  @!P0 BRA `(.L_x_399) ;  /* 0x000000e8009c8947 */ /* 0x002fea0003800000 */
.L_x_398:
        /* <DEDUP_REMOVED lines=37> */
.L_x_395:
[----:B------:R-:W-:Y:S01]  /*2810*/  BAR.SYNC.DEFER_BLOCKING 0xe, 0x100 ;  /* 0x0384000000007b1d */ /* 0x000fe20000010000 */
[----:B------:R-:W-:Y:S01]  /*2820*/  IMAD.U32 R3, RZ, RZ, UR39 ;  /* 0x00000027ff037e24 */ /* 0x000fe2000f8e00ff */
[----:B------:R-:W-:Y:S01]  /*2830*/  UIADD3 UR39, UR39, 0x1, URZ ;  /* 0x0000000127277890 */ /* 0x000fe2000fffe03f */
[----:B------:R-:W-:Y:S01]  /*2840*/  PLOP3.LUT P0, PT, PT, PT, PT, 0x8, 0x0 ;  /* 0x000000000000781c */ /* 0x000fe20003f0e170 */
[----:B------:R-:W-:Y:S02]  /*2850*/  IMAD.MOV.U32 R20, RZ, RZ, RZ ;  /* 0x000000ffff147224 */ /* 0x000fe400078e00ff */
[----:B0-----:R-:W-:Y:S01]  /*2860*/  IMAD R0, R3, 0x40, R16 ;  /* 0x0000004003007824 */ /* 0x001fe200078e0210 */
[----:B------:R-:W-:-:S04]  /*2870*/  UISETP.NE.AND UP0, UPT, UR39, 0x2, UPT ;  /* 0x000000022700788c */ /* 0x000fc8000bf05270 */
[----:B------:R-:W-:Y:S01]  /*2880*/  LEA R3, R0, UR42, 0x2 ;  /* 0x0000002a00037c11 */ /* 0x000fe2000f8e10ff */
        /* <DEDUP_REMOVED lines=136> */
.L_x_391:
[----:B------:R-:W-:Y:S02]  /*3110*/  ISETP.GE.AND P1, PT, R152, 0x1, PT ;  /* 0x000000019800780c */ /* 0x000fe40003f26270 */
[----:B------:R-:W-:-:S11]  /*3120*/  PLOP3.LUT P0, PT, PT, PT, PT, 0x80, 0x0 ;  /* 0x000000000000781c */ /* 0x000fd60003f0f070 */
[----:B------:R-:W-:Y:S05]  /*3130*/  @!P1 BRA `(.L_x_392) ;  /* 0x0000004000749947 */ /* 0x000fea0003800000 */
        /* <DEDUP_REMOVED lines=29> */
.L_x_401:
        /* <DEDUP_REMOVED lines=9> */
.L_x_575:
[----:B------:R-:W-:Y:S05]  /*33a0*/  @!P0 BRA `(.L_x_403) ;  /* 0x0000000000048947 */ /* 0x000fea0003800000 */
[----:B------:R-:W-:Y:S01]  /*33b0*/  BPT.TRAP 0x1 ;  /* 0x000000040000795c */ /* 0x000fe20000300000 */
.L_x_403:
[----:B------:R-:W-:Y:S02]  /*33c0*/  IMAD.U32 R7, RZ, RZ, UR39 ;  /* 0x00000027ff077e24 */ /* 0x000fe4000f8e00ff */
[----:B------:R-:W-:-:S03]  /*33d0*/  IMAD.U32 R8, RZ, RZ, UR38 ;  /* 0x00000026ff087e24 */ /* 0x000fc6000f8e00ff */
[----:B------:R-:W-:Y:S02]  /*33e0*/  LEA R7, R7, UR42, 0x3 ;  /* 0x0000002a07077c11 */ /* 0x000fe4000f8e18ff */
[----:B------:R-:W-:-:S04]  /*33f0*/  SHF.L.U32 R8, R8, 0x1f, RZ ;  /* 0x0000001f08087819 */ /* 0x000fc800000006ff */
[----:B------:R1:W2:Y:S01]  /*3400*/  SYNCS.PHASECHK.TRANS64.TRYWAIT P1, [R7+URZ+0x28c30], R8 ;  /* 0x028c3008070075a7 */ /* 0x0002a2000802017f */
[----:B------:R-:W-:Y:S05]  /*3410*/  @!P0 BRA `(.L_x_404) ;  /* 0x0000000000048947 */ /* 0x000fea0003800000 */
[----:B------:R-:W-:Y:S01]  /*3420*/  BPT.TRAP 0x1 ;  /* 0x000000040000795c */ /* 0x000fe20000300000 */
.L_x_404:
[----:B--2---:R-:W-:Y:S05]  /*3430*/  @P1 BRA `(.L_x_405) ;  /* 0x0000000000081947 */ /* 0x004fea0003800000 */
[----:B------:R-:W2:Y:S02]  /*3440*/  SYNCS.PHASECHK.TRANS64.TRYWAIT P1, [R7+URZ+0x28c30], R8 ;  /* 0x028c3008070075a7 */ /* 0x000ea4000802017f */
[----:B--2---:R-:W-:Y:S05]  /*3450*/  @!P1 BRA `(.L_x_406) ;  /* 0x000000dc00249947 */ /* 0x004fea0003800000 */
.L_x_405:
[----:B0-----:R-:W0:Y:S01]  /*3460*/  S2R R0, SR_TID.X ;  /* 0x0000000000007919 */ /* 0x001e220000002100 */
[----:B------:R-:W-:-:S04]  /*3470*/  UIADD3 UR4, UR42, 0x22400, URZ ;  /* 0x000224002a047890 */ /* 0x000fc8000fffe03f */
[----:B------:R-:W-:-:S04]  /*3480*/  USHF.R.U32.HI UR4, URZ, 0x4, UR4 ;  /* 0x000000043f047899 */ /* 0x000fc80008011604 */
[----:B------:R-:W-:Y:S01]  /*3490*/  ULOP3.LUT UR4, UR4, 0x3fff, URZ, 0xc0, !UPT ;  /* 0x00003fff04047892 */ /* 0x000fe2000f8ec03f */
[----:B0-----:R-:W-:-:S05]  /*34a0*/  LOP3.LUT R3, R0, 0x7f, RZ, 0xc0, !PT ;  /* 0x0000007f00037812 */ /* 0x001fca00078ec0ff */
[----:B------:R-:W-:Y:S01]  /*34b0*/  IMAD.U32 R0, RZ, RZ, UR4 ;  /* 0x00000004ff007e24 */ /* 0x000fe2000f8e00ff */
[----:B------:R-:W-:Y:S05]  /*34c0*/  WARPSYNC.ALL ;  /* 0x0000000000007948 */ /* 0x000fea0003800000 */
[----:B------:R-:W-:Y:S02]  /*34d0*/  ISETP.NE.AND P1, PT, R3, RZ, PT ;  /* 0x000000ff0300720c */ /* 0x000fe40003f25270 */
[----:B------:R-:W-:-:S04]  /*34e0*/  LOP3.LUT R0, R0, 0x10000, RZ, 0xfc, !PT ;  /* 0x0001000000007812 */ /* 0x000fc800078efcff */
[----:B------:R-:W-:Y:S01]  /*34f0*/  R2UR UR12, R0 ;  /* 0x00000000000c72ca */ /* 0x000fe200000e0000 */
[----:B------:R-:W-:Y:S01]  /*3500*/  UIADD3 UR4, UR42, 0x20400, URZ ;  /* 0x000204002a047890 */ /* 0x000fe2000fffe03f */
[----:B------:R-:W-:Y:S01]  /*3510*/  WARPGROUP.ARRIVE ;  /* 0x00000000000079c5 */ /* 0x000fe20000000000 */
[----:B------:R-:W-:Y:S01]  /*3520*/  UMOV UR7, 0x40000040 ;  /* 0x4000004000077882 */ /* 0x000fe20000000000 */
[----:B------:R-:W-:Y:S01]  /*3530*/  UMOV UR5, 0x40000040 ;  /* 0x4000004000057882 */ /* 0x000fe20000000000 */
[----:B------:R-:W-:Y:S01]  /*3540*/  USHF.R.U32.HI UR4, URZ, 0x4, UR4 ;  /* 0x000000043f047899 */ /* 0x000fe20008011604 */
[----:B------:R-:W-:Y:S01]  /*3550*/  IMAD R4, R174, -0x40, R152 ;  /* 0xffffffc0ae047824 */ /* 0x000fe200078e0298 */
[----:B------:R-:W-:Y:S01]  /*3560*/  UMOV UR11, 0x40000040 ;  /* 0x40000040000b7882 */ /* 0x000fe20000000000 */
[----:B------:R-:W-:Y:S01]  /*3570*/  UMOV UR9, 0x40000040 ;  /* 0x4000004000097882 */ /* 0x000fe20000000000 */
[----:B------:R-:W-:Y:S01]  /*3580*/  ULOP3.LUT UR4, UR4, 0x3fff, URZ, 0xc0, !UPT ;  /* 0x00003fff04047892 */ /* 0x000fe2000f8ec03f */
[----:B------:R-:W-:Y:S01]  /*3590*/  UMOV UR15, 0x40000040 ;  /* 0x40000040000f7882 */ /* 0x000fe20000000000 */
[----:B------:R-:W-:-:S02]  /*35a0*/  IADD3 R4, -R17, 0x40, R4 ;  /* 0x0000004011047810 */ /* 0x000fc40007ffe104 */
[----:B------:R-:W-:Y:S02]  /*35b0*/  ULEA UR12, UR39, UR12, 0x9 ;  /* 0x0000000c270c7291 */ /* 0x000fe4000f8e483f */
[----:B------:R-:W-:Y:S01]  /*35c0*/  ULOP3.LUT UR13, UR4, 0x10000, URZ, 0xfc, !UPT ;  /* 0x00010000040d7892 */ /* 0x000fe2000f8efc3f */
[C---:B------:R-:W-:Y:S01]  /*35d0*/  ISETP.GT.AND P3, PT, R4.reuse, RZ, PT ;  /* 0x000000ff0400720c */ /* 0x040fe20003f64270 */
[----:B------:R-:W-:Y:S01]  /*35e0*/  UIADD3 UR10, UR12, 0x4, URZ ;  /* 0x000000040c0a7890 */ /* 0x000fe2000fffe03f */
[C---:B------:R-:W-:Y:S01]  /*35f0*/  ISETP.GT.AND P6, PT, R4.reuse, 0x1, PT ;  /* 0x000000010400780c */ /* 0x040fe20003fc4270 */
[----:B------:R-:W-:Y:S01]  /*3600*/  UIADD3 UR8, UR13, 0x4, URZ ;  /* 0x000000040d087890 */ /* 0x000fe2000fffe03f */
[C---:B------:R-:W-:Y:S01]  /*3610*/  ISETP.GT.AND P5, PT, R4.reuse, 0x8, PT ;  /* 0x000000080400780c */ /* 0x040fe20003fa4270 */
[----:B------:R-:W-:Y:S01]  /*3620*/  UMOV UR6, UR12 ;  /* 0x0000000c00067c82 */ /* 0x000fe20008000000 */
[----:B------:R-:W-:Y:S01]  /*3630*/  UMOV UR4, UR13 ;  /* 0x0000000d00047c82 */ /* 0x000fe20008000000 */
[----:B------:R-:W-:Y:S01]  /*3640*/  UIADD3 UR14, UR12, 0x6, URZ ;  /* 0x000000060c0e7890 */ /* 0x000fe2000fffe03f */
[----:B------:R-:W-:Y:S01]  /*3650*/  HGMMA.64x64x16.F32 R24, gdesc[UR4], RZ, !UPT, gsb0 ;  /* 0x00e00000041879f0 */ /* 0x000fe2000c0008ff */
[----:B------:R-:W-:Y:S01]  /*3660*/  UIADD3 UR6, UR12, 0x2, URZ ;  /* 0x000000020c067890 */ /* 0x000fe2000fffe03f */
[C---:B------:R-:W-:Y:S01]  /*3670*/  ISETP.GT.AND P4, PT, R4.reuse, 0x9, PT ;  /* 0x000000090400780c */ /* 0x040fe20003f84270 */
[----:B------:R-:W-:Y:S01]  /*3680*/  UIADD3 UR4, UR13, 0x2, URZ ;  /* 0x000000020d047890 */ /* 0x000fe2000fffe03f */
[----:B------:R-:W-:Y:S01]  /*3690*/  ISETP.GT.AND P2, PT, R4, 0x10, PT ;  /* 0x000000100400780c */ /* 0x000fe20003f44270 */
[----:B------:R-:W-:Y:S01]  /*36a0*/  UMOV UR7, 0x40000040 ;  /* 0x4000004000077882 */ /* 0x000fe20000000000 */
[----:B------:R-:W-:Y:S01]  /*36b0*/  UMOV UR5, 0x40000040 ;  /* 0x4000004000057882 */ /* 0x000fe20000000000 */
[----:B------:R-:W-:Y:S01]  /*36c0*/  UIADD3 UR12, UR13, 0x6, URZ ;  /* 0x000000060d0c7890 */ /* 0x000fe2000fffe03f */
[----:B------:R-:W-:-:S02]  /*36d0*/  ULDC UR20, c[0x0][0x988] ;  /* 0x0002620000147ab9 */ /* 0x000fc40000000800 */
[----:B------:R-:W-:Y:S01]  /*36e0*/  UMOV UR13, 0x40000040 ;  /* 0x40000040000d7882 */ /* 0x000fe20000000000 */
[----:B------:R-:W-:Y:S02]  /*36f0*/  WARPGROUP.DEPBAR.LE gsb0, 0x0 ;  /* 0x00008000000079c5 */ /* 0x000fe40000010000 */
[----:B------:R-:W-:-:S06]  /*3700*/  WARPGROUP.ARRIVE ;  /* 0x00000000000079c5 */ /* 0x000fcc0000000000 */
[----:B------:R-:W-:Y:S01]  /*3710*/  HGMMA.64x64x16.F32 R24, gdesc[UR4], R24, gsb0 ;  /* 0x00e00000041879f0 */ /* 0x000fe20008000818 */
[----:B------:R-:W-:Y:S02]  /*3720*/  ULDC UR6, c[0x0][0x9d8] ;  /* 0x0002760000067ab9 */ /* 0x000fe40000000800 */
        /* <DEDUP_REMOVED lines=176> */
[----:B------:R-:W-:Y:S01]  /*4230*/  MUFU.EX2 R9, R6 ;  /* 0x0000000600097308 */ /* 0x000fe20000000800 */
[----:B----4-:R-:W-:-:S07]  /*4240*/  F2FP.F16.F32.PACK_AB R158, R29, R28 ;  /* 0x0000001c1d9e723e */ /* 0x010fce00000000ff */
[----:B------:R-:W3:Y:S08]  /*4250*/  MUFU.EX2 R33, R33 ;  /* 0x0000002100217308 */ /* 0x000ef00000000800 */
[----:B------:R-:W-:Y:S01]  /*4260*/  MUFU.EX2 R36, R36 ;  /* 0x0000002400247308 */ /* 0x000fe20000000800 */
[----:B0-----:R-:W-:-:S04]  /*4270*/  FMNMX.FTZ R4, R5, R4, !PT ;  /* 0x0000000405047209 */ /* 0x001fc80007810000 */
[C---:B------:R-:W-:Y:S01]  /*4280*/  FSETP.NEU.FTZ.AND P2, PT, R4.reuse, -INF , PT ;  /* 0xff8000000400780b */ /* 0x040fe20003f5d000 */
[----:B------:R-:W-:Y:S02]  /*4290*/  FMUL.FTZ R5, R4, UR20 ;  /* 0x0000001404057c20 */ /* 0x000fe40008410000 */
[----:B------:R-:W0:Y:S01]  /*42a0*/  MUFU.EX2 R37, R37 ;  /* 0x0000002500257308 */ /* 0x000e220000000800 */
[----:B---3--:R-:W-:Y:S02]  /*42b0*/  F2FP.F16.F32.PACK_AB R160, R33, R32 ;  /* 0x0000002021a0723e */ /* 0x008fe400000000ff */
[----:B------:R-:W-:Y:S01]  /*42c0*/  FSEL R10, R5, RZ, P2 ;  /* 0x000000ff050a7208 */ /* 0x000fe20001000000 */
[----:B------:R-:W-:-:S04]  /*42d0*/  FADD.FTZ R5, R24, R25 ;  /* 0x0000001918057221 */ /* 0x000fc80000010000 */
[----:B------:R-:W-:Y:S01]  /*42e0*/  MUFU.EX2 R40, R40 ;  /* 0x0000002800287308 */ /* 0x000fe20000000800 */
        /* <DEDUP_REMOVED lines=41> */
[----:B---3--:R-:W-:-:S07]  /*4580*/  FADD.FTZ R5, R35, R6 ;  /* 0x0000000623057221 */ /* 0x008fce0000010000 */
        /* <DEDUP_REMOVED lines=9> */
[----:B------:R-:W3:Y:S01]  /*4620*/  MUFU.EX2 R43, R43 ;  /* 0x0000002b002b7308 */ /* 0x000ee20000000800 */
[----:B----4-:R-:W-:-:S07]  /*4630*/  FADD.FTZ R6, R42, R5 ;  /* 0x000000052a067221 */ /* 0x010fce0000010000 */
[----:B------:R-:W4:Y:S01]  /*4640*/  MUFU.EX2 R44, R44 ;  /* 0x0000002c002c7308 */ /* 0x000f220000000800 */
[C---:B-----5:R-:W-:Y:S01]  /*4650*/  FADD.FTZ R13, R41.reuse, R12 ;  /* 0x0000000c290d7221 */ /* 0x060fe20000010000 */
[----:B------:R-:W-:-:S06]  /*4660*/  F2FP.F16.F32.PACK_AB R164, R41, R40 ;  /* 0x0000002829a4723e */ /* 0x000fcc00000000ff */
[----:B------:R-:W-:Y:S01]  /*4670*/  MUFU.EX2 R46, R46 ;  /* 0x0000002e002e7308 */ /* 0x000fe20000000800 */
[C---:B---3--:R-:W-:Y:S01]  /*4680*/  FADD.FTZ R5, R43.reuse, R6 ;  /* 0x000000062b057221 */ /* 0x048fe20000010000 */
[----:B------:R-:W-:-:S06]  /*4690*/  F2FP.F16.F32.PACK_AB R165, R43, R42 ;  /* 0x0000002a2ba5723e */ /* 0x000fcc00000000ff */
[----:B------:R-:W3:Y:S01]  /*46a0*/  MUFU.EX2 R45, R45 ;  /* 0x0000002d002d7308 */ /* 0x000ee20000000800 */
[----:B----4-:R-:W-:-:S07]  /*46b0*/  FADD.FTZ R6, R44, R13 ;  /* 0x0000000d2c067221 */ /* 0x010fce0000010000 */
[----:B------:R-:W4:Y:S08]  /*46c0*/  MUFU.EX2 R47, R47 ;  /* 0x0000002f002f7308 */ /* 0x000f300000000800 */
[----:B------:R-:W-:Y:S01]  /*46d0*/  MUFU.EX2 R48, R48 ;  /* 0x0000003000307308 */ /* 0x000fe20000000800 */
[C---:B---3--:R-:W-:Y:S01]  /*46e0*/  F2FP.F16.F32.PACK_AB R166, R45.reuse, R44 ;  /* 0x0000002c2da6723e */ /* 0x048fe200000000ff */
[----:B------:R-:W-:-:S06]  /*46f0*/  FADD.FTZ R45, R45, R6 ;  /* 0x000000062d2d7221 */ /* 0x000fcc0000010000 */
[----:B------:R-:W3:Y:S01]  /*4700*/  MUFU.EX2 R49, R49 ;  /* 0x0000003100317308 */ /* 0x000ee20000000800 */
[----:B----4-:R-:W-:-:S05]  /*4710*/  F2FP.F16.F32.PACK_AB R167, R47, R46 ;  /* 0x0000002e2fa7723e */ /* 0x010fca00000000ff */
[----:B------:R0:W-:Y:S02]  /*4720*/  STSM.16.M88.4 [R184], R164 ;  /* 0x000000a4b8007844 */ /* 0x0001e40000000200 */
[----:B------:R-:W-:Y:S08]  /*4730*/  MUFU.EX2 R50, R50 ;  /* 0x0000003200327308 */ /* 0x000ff00000000800 */
[----:B------:R-:W4:Y:S01]  /*4740*/  MUFU.EX2 R51, R51 ;  /* 0x0000003300337308 */ /* 0x000f220000000800 */
[----:B---3--:R-:W-:Y:S01]  /*4750*/  F2FP.F16.F32.PACK_AB R168, R49, R48 ;  /* 0x0000003031a8723e */ /* 0x008fe200000000ff */
[----:B------:R-:W-:-:S04]  /*4760*/  FADD.FTZ R48, R48, R45 ;  /* 0x0000002d30307221 */ /* 0x000fc80000010000 */
[----:B------:R-:W-:Y:S02]  /*4770*/  FADD.FTZ R49, R49, R48 ;  /* 0x0000003031317221 */ /* 0x000fe40000010000 */
[----:B------:R-:W3:Y:S08]  /*4780*/  MUFU.EX2 R52, R52 ;  /* 0x0000003400347308 */ /* 0x000ef00000000800 */
[----:B------:R-:W-:Y:S01]  /*4790*/  MUFU.EX2 R54, R54 ;  /* 0x0000003600367308 */ /* 0x000fe20000000800 */
[----:B----4-:R-:W-:-:S07]  /*47a0*/  F2FP.F16.F32.PACK_AB R169, R51, R50 ;  /* 0x0000003233a9723e */ /* 0x010fce00000000ff */
[----:B------:R4:W5:Y:S01]  /*47b0*/  MUFU.EX2 R11, R10 ;  /* 0x0000000a000b7308 */ /* 0x0009620000000800 */
[----:B---3--:R-:W-:Y:S01]  /*47c0*/  F2FP.F16.F32.PACK_AB R170, R9, R52 ;  /* 0x0000003409aa723e */ /* 0x008fe200000000ff */
[----:B------:R-:W-:Y:S01]  /*47d0*/  FADD.FTZ R52, R52, R49 ;  /* 0x0000003134347221 */ /* 0x000fe20000010000 */
[----:B----4-:R-:W-:-:S03]  /*47e0*/  FADD.FTZ R10, R46, R5 ;  /* 0x000000052e0a7221 */ /* 0x010fc60000010000 */
[----:B------:R-:W-:Y:S01]  /*47f0*/  FADD.FTZ R5, R9, R52 ;  /* 0x0000003409057221 */ /* 0x000fe20000010000 */
[----:B------:R-:W-:-:S04]  /*4800*/  FADD.FTZ R47, R47, R10 ;  /* 0x0000000a2f2f7221 */ /* 0x000fc80000010000 */
[----:B------:R-:W-:Y:S01]  /*4810*/  FADD.FTZ R50, R50, R47 ;  /* 0x0000002f32327221 */ /* 0x000fe20000010000 */
[----:B-----5:R-:W-:-:S03]  /*4820*/  F2FP.F16.F32.PACK_AB R171, R11, R54 ;  /* 0x000000360bab723e */ /* 0x020fc600000000ff */
[----:B------:R-:W-:Y:S02]  /*4830*/  FADD.FTZ R51, R51, R50 ;  /* 0x0000003233337221 */ /* 0x000fe40000010000 */
[----:B------:R0:W-:Y:S02]  /*4840*/  STSM.16.M88.4 [R23], R168 ;  /* 0x000000a817007844 */ /* 0x0001e40000000200 */
[----:B------:R-:W-:-:S04]  /*4850*/  FADD.FTZ R6, R54, R51 ;  /* 0x0000003336067221 */ /* 0x000fc80000010000 */
[----:B------:R-:W-:Y:S01]  /*4860*/  FADD.FTZ R6, R11, R6 ;  /* 0x000000060b067221 */ /* 0x000fe20000010000 */
[----:B------:R-:W-:Y:S06]  /*4870*/  @!P0 BRA `(.L_x_407) ;  /* 0x0000000000048947 */ /* 0x000fec0003800000 */
[----:B------:R-:W-:Y:S01]  /*4880*/  BPT.TRAP 0x1 ;  /* 0x000000040000795c */ /* 0x000fe20000300000 */
.L_x_407:
[----:B------:R3:W4:Y:S01]  /*4890*/  SYNCS.PHASECHK.TRANS64.TRYWAIT P2, [R7+URZ+0x28c50], R8 ;  /* 0x028c5008070075a7 */ /* 0x000722000804017f */
[----:B------:R-:W-:Y:S05]  /*48a0*/  @!P0 BRA `(.L_x_408) ;  /* 0x0000000000048947 */ /* 0x000fea0003800000 */
[----:B------:R-:W-:Y:S01]  /*48b0*/  BPT.TRAP 0x1 ;  /* 0x000000040000795c */ /* 0x000fe20000300000 */
.L_x_408:
[----:B------:R-:W-:Y:S01]  /*48c0*/  ULOP3.LUT UR49, UR49, 0x2000000, URZ, 0xfc, !UPT ;  /* 0x0200000031317892 */ /* 0x000fe2000f8efc3f */
[----:B----4-:R-:W-:Y:S11]  /*48d0*/  @P2 BRA `(.L_x_409) ;  /* 0x0000000000082947 */ /* 0x010ff60003800000 */
[----:B------:R-:W4:Y:S02]  /*48e0*/  SYNCS.PHASECHK.TRANS64.TRYWAIT P2, [R7+URZ+0x28c50], R8 ;  /* 0x028c5008070075a7 */ /* 0x000f24000804017f */
[----:B----4-:R-:W-:Y:S05]  /*48f0*/  @!P2 BRA `(.L_x_410) ;  /* 0x000000c80010a947 */ /* 0x010fea0003800000 */
.L_x_409:
[----:B------:R-:W-:Y:S01]  /*4900*/  ULEA UR10, UR39, UR49, 0xc ;  /* 0x00000031270a7291 */ /* 0x000fe2000f8e603f */
[----:B------:R-:W-:Y:S01]  /*4910*/  WARPGROUP.ARRIVE ;  /* 0x00000000000079c5 */ /* 0x000fe20000000000 */
[----:B------:R-:W-:Y:S01]  /*4920*/  UMOV UR7, 0x40000040 ;  /* 0x4000004000077882 */ /* 0x000fe20000000000 */
[----:B------:R-:W-:Y:S01]  /*4930*/  UMOV UR11, 0x40000040 ;  /* 0x40000040000b7882 */ /* 0x000fe20000000000 */
[----:B------:R-:W-:Y:S01]  /*4940*/  ISETP.GE.AND P2, PT, R152, 0x41, PT ;  /* 0x000000419800780c */ /* 0x000fe20003f46270 */
[----:B-1234-:R-:W-:Y:S02]  /*4950*/  @!P1 VIADD R7, R7, 0x28c60 ;  /* 0x00028c6007079836 */ /* 0x01efe40000000000 */
[----:B------:R-:W-:Y:S02]  /*4960*/  UMOV UR6, UR10 ;  /* 0x0000000a00067c82 */ /* 0x000fe40008000000 */
[----:B------:R-:W-:Y:S01]  /*4970*/  HGMMA.64x256x16.F32 R24, R156, gdesc[UR4].tnspB, RZ, !UPT, gsb0 ;  /* 0x43e000049c187df0 */ /* 0x000fe2000c0008ff */
[----:B------:R-:W-:Y:S01]  /*4980*/  UIADD3 UR6, UR10, 0x80, URZ ;  /* 0x000000800a067890 */ /* 0x000fe2000fffe03f */
[----:B------:R-:W-:Y:S01]  /*4990*/  @!P1 PRMT R7, RZ, 0x654, R7 ;  /* 0x00000654ff079816 */ /* 0x000fe20000000007 */
[----:B------:R-:W-:Y:S01]  /*49a0*/  UMOV UR7, 0x40000040 ;  /* 0x4000004000077882 */ /* 0x000fe20000000000 */
[----:B------:R-:W-:-:S02]  /*49b0*/  WARPGROUP.DEPBAR.LE gsb0, 0x0 ;  /* 0x00008000000079c5 */ /* 0x000fc40000010000 */
[----:B------:R-:W-:-:S15]  /*49c0*/  WARPGROUP.ARRIVE ;  /* 0x00000000000079c5 */ /* 0x000fde0000000000 */
[----:B------:R-:W-:-:S07]  /*49d0*/  NOP ;  /* 0x0000000000007918 */ /* 0x000fce0000000000 */
        /* <DEDUP_REMOVED lines=23> */
[----:B-1----:R-:W-:Y:S01]  /*4b50*/  VIADD R7, R174, 0xfffffffe ;  /* 0xfffffffeae077836 */ /* 0x002fe20000000000 */
[----:B------:R-:W-:Y:S01]  /*4b60*/  UMOV UR21, UR39 ;  /* 0x0000002700157c82 */ /* 0x000fe20008000000 */
[----:B------:R-:W-:Y:S01]  /*4b70*/  IMAD.MOV.U32 R9, RZ, RZ, R4 ;  /* 0x000000ffff097224 */ /* 0x000fe200078e0004 */
[----:B------:R-:W-:Y:S01]  /*4b80*/  ULDC UR22, c[0x0][0x9d8] ;  /* 0x0002760000167ab9 */ /* 0x000fe20000000800 */
[----:B------:R-:W-:Y:S01]  /*4b90*/  IMAD.MOV.U32 R14, RZ, RZ, R3 ;  /* 0x000000ffff0e7224 */ /* 0x000fe200078e0003 */
[----:B------:R-:W-:-:S06]  /*4ba0*/  ULDC UR20, c[0x0][0x988] ;  /* 0x0002620000147ab9 */ /* 0x000fcc0000000800 */
.L_x_420:
[----:B------:R-:W-:Y:S01]  /*4bb0*/  UIADD3 UR39, UR21, 0x1, URZ ;  /* 0x0000000115277890 */ /* 0x000fe2000fffe03f */
[C---:B------:R-:W-:Y:S01]  /*4bc0*/  ISETP.GT.AND P2, PT, R7.reuse, RZ, PT ;  /* 0x000000ff0700720c */ /* 0x040fe20003f44270 */
[----:B------:R-:W-:Y:S02]  /*4bd0*/  VIADD R7, R7, 0xffffffff ;  /* 0xffffffff07077836 */ /* 0x000fe40000000000 */
[----:B------:R-:W-:-:S04]  /*4be0*/  UISETP.NE.AND UP0, UPT, UR39, 0x2, UPT ;  /* 0x000000022700788c */ /* 0x000fc8000bf05270 */
[----:B------:R-:W-:Y:S02]  /*4bf0*/  USEL UR6, URZ, 0x1, UP0 ;  /* 0x000000013f067887 */ /* 0x000fe40008000000 */
[----:B------:R-:W-:Y:S02]  /*4c00*/  USEL UR39, UR39, URZ, UP0 ;  /* 0x0000003f27277287 */ /* 0x000fe40008000000 */
[----:B------:R-:W-:Y:S01]  /*4c10*/  ULOP3.LUT UR38, UR38, UR6, URZ, 0x3c, !UPT ;  /* 0x0000000626267292 */ /* 0x000fe2000f8e3c3f */
[----:B0123--:R-:W-:Y:S11]  /*4c20*/  @!P0 BRA `(.L_x_412) ;  /* 0x0000000000048947 */ /* 0x00fff60003800000 */
[----:B------:R-:W-:Y:S01]  /*4c30*/  BPT.TRAP 0x1 ;  /* 0x000000040000795c */ /* 0x000fe20000300000 */
.L_x_412:
[----:B------:R-:W-:Y:S01]  /*4c40*/  ULEA UR23, UR39, UR42, 0x3 ;  /* 0x0000002a27177291 */ /* 0x000fe2000f8e183f */
[----:B------:R-:W-:-:S05]  /*4c50*/  IMAD.U32 R8, RZ, RZ, UR38 ;  /* 0x00000026ff087e24 */ /* 0x000fca000f8e00ff */
[----:B------:R-:W-:-:S04]  /*4c60*/  SHF.L.U32 R8, R8, 0x1f, RZ ;  /* 0x0000001f08087819 */ /* 0x000fc800000006ff */
[----:B------:R1:W2:Y:S01]  /*4c70*/  SYNCS.PHASECHK.TRANS64.TRYWAIT P3, [UR23+0x28c30], R8 ;  /* 0x028c3008ff0075a7 */ /* 0x0002a20008060157 */
[----:B------:R-:W-:Y:S05]  /*4c80*/  @!P0 BRA `(.L_x_413) ;  /* 0x0000000000048947 */ /* 0x000fea0003800000 */
[----:B------:R-:W-:Y:S01]  /*4c90*/  BPT.TRAP 0x1 ;  /* 0x000000040000795c */ /* 0x000fe20000300000 */
.L_x_413:
[----:B--2---:R-:W-:Y:S05]  /*4ca0*/  @P3 BRA `(.L_x_414) ;  /* 0x0000000000083947 */ /* 0x004fea0003800000 */
[----:B------:R-:W2:Y:S02]  /*4cb0*/  SYNCS.PHASECHK.TRANS64.TRYWAIT P3, [UR23+0x28c30], R8 ;  /* 0x028c3008ff0075a7 */ /* 0x000ea40008060157 */
[----:B--2---:R-:W-:Y:S05]  /*4cc0*/  @!P3 BRA `(.L_x_415) ;  /* 0x000000c40030b947 */ /* 0x004fea0003800000 */
.L_x_414:
        /* <DEDUP_REMOVED lines=55> */
[----:B------:R-:W-:Y:S01]  /*5040*/  FMUL.FTZ R175, R183, UR22 ;  /* 0x00000016b7af7c20 */ /* 0x000fe20008410000 */
        /* <DEDUP_REMOVED lines=23> */
[----:B--2---:R-:W-:Y:S01]  /*51c0*/  FMNMX.FTZ R162, R165, R156, !PT ;  /* 0x0000009ca5a27209 */ /* 0x004fe20007810000 */
[----:B------:R-:W-:Y:S01]  /*51d0*/  FMUL.FTZ R156, R163, UR22 ;  /* 0x00000016a39c7c20 */ /* 0x000fe20008410000 */
[----:B------:R-:W-:Y:S01]  /*51e0*/  FMUL.FTZ R163, R170, UR22 ;  /* 0x00000016aaa37c20 */ /* 0x000fe20008410000 */
[----:B------:R-:W-:-:S04]  /*51f0*/  FMUL.FTZ R170, R174, UR22 ;  /* 0x00000016aeaa7c20 */ /* 0x000fc80008410000 */
[----:B------:R-:W2:Y:S01]  /*5200*/  MUFU.TANH R168, R168 ;  /* 0x000000a800a87308 */ /* 0x000ea20000002400 */
[----:B0-----:R-:W-:Y:S01]  /*5210*/  FMNMX.FTZ R3, R169, R162, !PT ;  /* 0x000000a2a9037209 */ /* 0x001fe20007810000 */
[----:B------:R-:W-:Y:S01]  /*5220*/  FMUL.FTZ R162, R167, UR22 ;  /* 0x00000016a7a27c20 */ /* 0x000fe20008410000 */
[----:B------:R-:W-:-:S05]  /*5230*/  FMUL.FTZ R167, R179, UR22 ;  /* 0x00000016b3a77c20 */ /* 0x000fca0008410000 */
[----:B------:R-:W0:Y:S01]  /*5240*/  MUFU.TANH R10, R10 ;  /* 0x0000000a000a7308 */ /* 0x000e220000002400 */
[----:B---3--:R-:W-:-:S07]  /*5250*/  FMNMX.FTZ R3, R172, R3, !PT ;  /* 0x00000003ac037209 */ /* 0x008fce0007810000 */
[----:B------:R-:W3:Y:S01]  /*5260*/  MUFU.TANH R11, R11 ;  /* 0x0000000b000b7308 */ /* 0x000ee20000002400 */
[----:B--2---:R-:W-:-:S05]  /*5270*/  FMNMX.FTZ R3, R168, R3, !PT ;  /* 0x00000003a8037209 */ /* 0x004fca0007810000 */
[----:B------:R-:W2:Y:S02]  /*5280*/  SHFL.BFLY PT, R176, R3, 0x2, 0x1f ;  /* 0x0c401f0003b07f89 */ /* 0x000ea400000e0000 */
[----:B------:R-:W4:Y:S01]  /*5290*/  MUFU.TANH R12, R12 ;  /* 0x0000000c000c7308 */ /* 0x000f220000002400 */
[----:B0-----:R-:W-:-:S07]  /*52a0*/  FMNMX.FTZ R174, R10, R9, !PT ;  /* 0x000000090aae7209 */ /* 0x001fce0007810000 */
[----:B------:R-:W0:Y:S08]  /*52b0*/  MUFU.TANH R13, R13 ;  /* 0x0000000d000d7308 */ /* 0x000e300000002400 */
[----:B------:R-:W5:Y:S01]  /*52c0*/  MUFU.TANH R153, R153 ;  /* 0x0000009900997308 */ /* 0x000f620000002400 */
[----:B--2---:R-:W-:-:S07]  /*52d0*/  FMNMX.FTZ R180, R3, R176, !PT ;  /* 0x000000b003b47209 */ /* 0x004fce0007810000 */
[----:B------:R-:W2:Y:S01]  /*52e0*/  MUFU.TANH R156, R156 ;  /* 0x0000009c009c7308 */ /* 0x000ea20000002400 */
[----:B---3--:R-:W-:Y:S01]  /*52f0*/  FMNMX.FTZ R3, R11, R174, !PT ;  /* 0x000000ae0b037209 */ /* 0x008fe20007810000 */
[----:B------:R-:W-:Y:S01]  /*5300*/  FMUL.FTZ R174, R182, UR22 ;  /* 0x00000016b6ae7c20 */ /* 0x000fe20008410000 */
[----:B------:R-:W3:Y:S02]  /*5310*/  SHFL.BFLY PT, R181, R180, 0x1, 0x1f ;  /* 0x0c201f00b4b57f89 */ /* 0x000ee400000e0000 */
[----:B----4-:R-:W-:-:S03]  /*5320*/  FMNMX.FTZ R176, R12, R3, !PT ;  /* 0x000000030cb07209 */ /* 0x010fc60007810000 */
[----:B------:R-:W4:Y:S01]  /*5330*/  MUFU.TANH R159, R159 ;  /* 0x0000009f009f7308 */ /* 0x000f220000002400 */
[----:B0-----:R-:W-:-:S04]  /*5340*/  FMNMX.FTZ R176, R13, R176, !PT ;  /* 0x000000b00db07209 */ /* 0x001fc80007810000 */
[----:B-----5:R-:W-:-:S03]  /*5350*/  FMNMX.FTZ R177, R153, R176, !PT ;  /* 0x000000b099b17209 */ /* 0x020fc60007810000 */
[----:B------:R-:W0:Y:S01]  /*5360*/  MUFU.TANH R162, R162 ;  /* 0x000000a200a27308 */ /* 0x000e220000002400 */
[----:B--2---:R-:W-:-:S07]  /*5370*/  FMNMX.FTZ R176, R156, R177, !PT ;  /* 0x000000b19cb07209 */ /* 0x004fce0007810000 */
[----:B------:R-:W2:Y:S01]  /*5380*/  MUFU.TANH R163, R163 ;  /* 0x000000a300a37308 */ /* 0x000ea20000002400 */
[----:B----4-:R-:W-:Y:S02]  /*5390*/  FMNMX.FTZ R177, R159, R176, !PT ;  /* 0x000000b09fb17209 */ /* 0x010fe40007810000 */
[----:B---3--:R-:W-:-:S05]  /*53a0*/  FMNMX.FTZ R3, R180, R181, !PT ;  /* 0x000000b5b4037209 */ /* 0x008fca0007810000 */
[----:B------:R-:W3:Y:S01]  /*53b0*/  MUFU.TANH R166, R166 ;  /* 0x000000a600a67308 */ /* 0x000ee20000002400 */
[----:B0-----:R-:W-:Y:S01]  /*53c0*/  FMNMX.FTZ R176, R162, R177, !PT ;  /* 0x000000b1a2b07209 */ /* 0x001fe20007810000 */
[C---:B------:R-:W-:Y:S01]  /*53d0*/  FMUL.FTZ R179, R3.reuse, UR20 ;  /* 0x0000001403b37c20 */ /* 0x040fe20008410000 */
[----:B------:R-:W-:-:S03]  /*53e0*/  FADD.FTZ R14, -R3, R14 ;  /* 0x0000000e030e7221 */ /* 0x000fc60000010100 */
[--C-:B------:R-:W-:Y:S01]  /*53f0*/  FFMA.FTZ R178, R4, UR20, -R179.reuse ;  /* 0x0000001404b27c23 */ /* 0x100fe200080108b3 */
[----:B------:R-:W-:Y:S01]  /*5400*/  FMUL.FTZ R14, R14, UR20 ;  /* 0x000000140e0e7c20 */ /* 0x000fe20008410000 */
[----:B------:R-:W0:Y:S01]  /*5410*/  MUFU.TANH R170, R170 ;  /* 0x000000aa00aa7308 */ /* 0x000e220000002400 */
[----:B--2---:R-:W-:Y:S01]  /*5420*/  FMNMX.FTZ R177, R163, R176, !PT ;  /* 0x000000b0a3b17209 */ /* 0x004fe20007810000 */
[--C-:B------:R-:W-:Y:S01]  /*5430*/  FFMA.FTZ R15, R15, UR20, -R179.reuse ;  /* 0x000000140f0f7c23 */ /* 0x100fe200080108b3 */
[--C-:B------:R-:W-:Y:S01]  /*5440*/  FFMA.FTZ R20, R20, UR20, -R179.reuse ;  /* 0x0000001414147c23 */ /* 0x100fe200080108b3 */
[--C-:B------:R-:W-:Y:S01]  /*5450*/  FFMA.FTZ R21, R21, UR20, -R179.reuse ;  /* 0x0000001415157c23 */ /* 0x100fe200080108b3 */
[--C-:B------:R-:W-:Y:S01]  /*5460*/  FFMA.FTZ R182, R169, UR20, -R179.reuse ;  /* 0x00000014a9b67c23 */ /* 0x100fe200080108b3 */
[--C-:B------:R-:W-:Y:S01]  /*5470*/  FFMA.FTZ R169, R172, UR20, -R179.reuse ;  /* 0x00000014aca97c23 */ /* 0x100fe200080108b3 */
[--C-:B------:R-:W-:Y:S01]  /*5480*/  FFMA.FTZ R155, R155, UR20, -R179.reuse ;  /* 0x000000149b9b7c23 */ /* 0x100fe200080108b3 */
[----:B------:R-:W2:Y:S01]  /*5490*/  MUFU.TANH R173, R173 ;  /* 0x000000ad00ad7308 */ /* 0x000ea20000002400 */
[----:B---3--:R-:W-:Y:S01]  /*54a0*/  FMNMX.FTZ R177, R166, R177, !PT ;  /* 0x000000b1a6b17209 */ /* 0x008fe20007810000 */
[--C-:B------:R-:W-:Y:S01]  /*54b0*/  FFMA.FTZ R180, R157, UR20, -R179.reuse ;  /* 0x000000149db47c23 */ /* 0x100fe200080108b3 */
[--C-:B------:R-:W-:Y:S01]  /*54c0*/  FFMA.FTZ R157, R158, UR20, -R179.reuse ;  /* 0x000000149e9d7c23 */ /* 0x100fe200080108b3 */
[--C-:B------:R-:W-:Y:S01]  /*54d0*/  FFMA.FTZ R160, R160, UR20, -R179.reuse ;  /* 0x00000014a0a07c23 */ /* 0x100fe200080108b3 */
[--C-:B------:R-:W-:Y:S01]  /*54e0*/  FFMA.FTZ R161, R161, UR20, -R179.reuse ;  /* 0x00000014a1a17c23 */ /* 0x100fe200080108b3 */
[--C-:B------:R-:W-:Y:S01]  /*54f0*/  FFMA.FTZ R164, R164, UR20, -R179.reuse ;  /* 0x00000014a4a47c23 */ /* 0x100fe200080108b3 */
[--C-:B------:R-:W-:Y:S01]  /*5500*/  FFMA.FTZ R165, R165, UR20, -R179.reuse ;  /* 0x00000014a5a57c23 */ /* 0x100fe200080108b3 */
[----:B------:R-:W3:Y:S01]  /*5510*/  MUFU.TANH R171, R171 ;  /* 0x000000ab00ab7308 */ /* 0x000ee20000002400 */
[----:B0-----:R-:W-:Y:S01]  /*5520*/  FMNMX.FTZ R176, R170, R177, !PT ;  /* 0x000000b1aab07209 */ /* 0x001fe20007810000 */
[----:B------:R-:W-:-:S06]  /*5530*/  FFMA.FTZ R168, R168, UR20, -R179 ;  /* 0x00000014a8a87c23 */ /* 0x000fcc00080108b3 */
[----:B------:R-:W0:Y:S01]  /*5540*/  MUFU.TANH R167, R167 ;  /* 0x000000a700a77308 */ /* 0x000e220000002400 */
[----:B--2---:R-:W-:-:S07]  /*5550*/  FMNMX.FTZ R4, R173, R176, !PT ;  /* 0x000000b0ad047209 */ /* 0x004fce0007810000 */
[----:B------:R-:W2:Y:S01]  /*5560*/  MUFU.TANH R174, R174 ;  /* 0x000000ae00ae7308 */ /* 0x000ea20000002400 */
[----:B---3--:R-:W-:-:S07]  /*5570*/  FMNMX.FTZ R4, R171, R4, !PT ;  /* 0x00000004ab047209 */ /* 0x008fce0007810000 */
[----:B------:R-:W3:Y:S01]  /*5580*/  MUFU.TANH R175, R175 ;  /* 0x000000af00af7308 */ /* 0x000ee20000002400 */
[----:B0-----:R-:W-:-:S07]  /*5590*/  FMNMX.FTZ R177, R167, R4, !PT ;  /* 0x00000004a7b17209 */ /* 0x001fce0007810000 */
[----:B------:R0:W-:Y:S01]  /*55a0*/  MUFU.EX2 R176, R178 ;  /* 0x000000b200b07308 */ /* 0x0001e20000000800 */
[----:B--2---:R-:W-:Y:S01]  /*55b0*/  FMNMX.FTZ R4, R174, R177, !PT ;  /* 0x000000b1ae047209 */ /* 0x004fe20007810000 */
[----:B------:R-:W-:Y:S01]  /*55c0*/  FFMA.FTZ R177, R152, UR20, -R179 ;  /* 0x0000001498b17c23 */ /* 0x000fe200080108b3 */
[----:B------:R-:W-:-:S05]  /*55d0*/  IMAD.MOV R152, RZ, RZ, -R18 ;  /* 0x000000ffff987224 */ /* 0x000fca00078e0a12 */
[----:B------:R-:W2:Y:S01]  /*55e0*/  MUFU.EX2 R14, R14 ;  /* 0x0000000e000e7308 */ /* 0x000ea20000000800 */
[----:B---3--:R-:W-:Y:S01]  /*55f0*/  FMNMX.FTZ R4, R175, R4, !PT ;  /* 0x00000004af047209 */ /* 0x008fe20007810000 */
[----:B0-----:R-:W-:Y:S01]  /*5600*/  FFMA.FTZ R178, R154, UR20, -R179 ;  /* 0x000000149ab27c23 */ /* 0x001fe200080108b3 */
[----:B------:R-:W-:-:S03]  /*5610*/  ISETP.NE.AND P3, PT, R17, R152, PT ;  /* 0x000000981100720c */ /* 0x000fc60003f65270 */
[----:B------:R-:W0:Y:S02]  /*5620*/  SHFL.BFLY PT, R181, R4, 0x2, 0x1f ;  /* 0x0c401f0004b57f89 */ /* 0x000e2400000e0000 */
[----:B------:R-:W3:Y:S08]  /*5630*/  MUFU.EX2 R15, R15 ;  /* 0x0000000f000f7308 */ /* 0x000ef00000000800 */
[----:B------:R-:W4:Y:S01]  /*5640*/  MUFU.EX2 R20, R20 ;  /* 0x0000001400147308 */ /* 0x000f220000000800 */
[-C--:B--2---:R-:W-:Y:S01]  /*5650*/  FMUL.FTZ R24, R24, R14.reuse ;  /* 0x0000000e18187220 */ /* 0x084fe20000410000 */
[-C--:B------:R-:W-:Y:S01]  /*5660*/  FMUL.FTZ R25, R25, R14.reuse ;  /* 0x0000000e19197220 */ /* 0x080fe20000410000 */
[-C--:B------:R-:W-:Y:S01]  /*5670*/  FMUL.FTZ R28, R28, R14.reuse ;  /* 0x0000000e1c1c7220 */ /* 0x080fe20000410000 */
[-C--:B------:R-:W-:Y:S01]  /*5680*/  FMUL.FTZ R29, R29, R14.reuse ;  /* 0x0000000e1d1d7220 */ /* 0x080fe20000410000 */
[-C--:B------:R-:W-:Y:S01]  /*5690*/  FMUL.FTZ R32, R32, R14.reuse ;  /* 0x0000000e20207220 */ /* 0x080fe20000410000 */
[-C--:B------:R-:W-:Y:S01]  /*56a0*/  FMUL.FTZ R33, R33, R14.reuse ;  /* 0x0000000e21217220 */ /* 0x080fe20000410000 */
[-C--:B------:R-:W-:Y:S01]  /*56b0*/  FMUL.FTZ R36, R36, R14.reuse ;  /* 0x0000000e24247220 */ /* 0x080fe20000410000 */
[----:B------:R-:W-:Y:S01]  /*56c0*/  MUFU.EX2 R21, R21 ;  /* 0x0000001500157308 */ /* 0x000fe20000000800 */
[----:B---3--:R-:W-:Y:S01]  /*56d0*/  FFMA.FTZ R5, R14, R5, R15 ;  /* 0x000000050e057223 */ /* 0x008fe2000001000f */
[-C--:B------:R-:W-:Y:S01]  /*56e0*/  FMUL.FTZ R37, R37, R14.reuse ;  /* 0x0000000e25257220 */ /* 0x080fe20000410000 */
[-C--:B------:R-:W-:Y:S01]  /*56f0*/  FMUL.FTZ R40, R40, R14.reuse ;  /* 0x0000000e28287220 */ /* 0x080fe20000410000 */
[-C--:B------:R-:W-:Y:S01]  /*5700*/  FMUL.FTZ R41, R41, R14.reuse ;  /* 0x0000000e29297220 */ /* 0x080fe20000410000 */
[----:B------:R-:W-:Y:S01]  /*5710*/  FADD.FTZ R5, R176, R5 ;  /* 0x00000005b0057221 */ /* 0x000fe20000010000 */
[----:B0-----:R-:W-:Y:S01]  /*5720*/  FMNMX.FTZ R181, R4, R181, !PT ;  /* 0x000000b504b57209 */ /* 0x001fe20007810000 */
[-C--:B------:R-:W-:Y:S01]  /*5730*/  FMUL.FTZ R44, R44, R14.reuse ;  /* 0x0000000e2c2c7220 */ /* 0x080fe20000410000 */
[----:B------:R-:W-:Y:S01]  /*5740*/  MUFU.EX2 R177, R177 ;  /* 0x000000b100b17308 */ /* 0x000fe20000000800 */
[-C--:B------:R-:W-:Y:S01]  /*5750*/  FMUL.FTZ R45, R45, R14.reuse ;  /* 0x0000000e2d2d7220 */ /* 0x080fe20000410000 */
[-C--:B------:R-:W-:Y:S01]  /*5760*/  FMUL.FTZ R48, R48, R14.reuse ;  /* 0x0000000e30307220 */ /* 0x080fe20000410000 */
[----:B------:R-:W0:Y:S01]  /*5770*/  SHFL.BFLY PT, R4, R181, 0x1, 0x1f ;  /* 0x0c201f00b5047f89 */ /* 0x000e2200000e0000 */
        /* <DEDUP_REMOVED lines=23> */
[----:B0-----:R-:W-:Y:S01]  /*58f0*/  FMNMX.FTZ R4, R181, R4, !PT ;  /* 0x00000004b5047209 */ /* 0x001fe20007810000 */
[-C--:B------:R-:W-:Y:S01]  /*5900*/  FMUL.FTZ R89, R89, R14.reuse ;  /* 0x0000000e59597220 */ /* 0x080fe20000410000 */
[-C--:B------:R-:W-:Y:S01]  /*5910*/  FMUL.FTZ R92, R92, R14.reuse ;  /* 0x0000000e5c5c7220 */ /* 0x080fe20000410000 */
[-C--:B------:R-:W-:Y:S01]  /*5920*/  FMUL.FTZ R93, R93, R14.reuse ;  /* 0x0000000e5d5d7220 */ /* 0x080fe20000410000 */
[-C--:B------:R-:W-:Y:S01]  /*5930*/  FMUL.FTZ R96, R96, R14.reuse ;  /* 0x0000000e60607220 */ /* 0x080fe20000410000 */
[C---:B------:R-:W-:Y:S01]  /*5940*/  FADD.FTZ R9, -R4.reuse, R9 ;  /* 0x0000000904097221 */ /* 0x040fe20000010100 */
[----:B------:R-:W-:Y:S01]  /*5950*/  FMUL.FTZ R154, R4, UR20 ;  /* 0x00000014049a7c20 */ /* 0x000fe20008410000 */
[----:B------:R-:W-:Y:S01]  /*5960*/  MUFU.EX2 R157, R157 ;  /* 0x0000009d009d7308 */ /* 0x000fe20000000800 */
[----:B------:R-:W-:Y:S01]  /*5970*/  FMUL.FTZ R97, R97, R14 ;  /* 0x0000000e61617220 */ /* 0x000fe20000410000 */
[----:B------:R-:W-:Y:S01]  /*5980*/  FMUL.FTZ R9, R9, UR20 ;  /* 0x0000001409097c20 */ /* 0x000fe20008410000 */
        /* <DEDUP_REMOVED lines=10> */
[----:B------:R-:W-:Y:S02]  /*5a30*/  IMAD.U32 R153, RZ, RZ, UR21 ;  /* 0x00000015ff997e24 */ /* 0x000fe4000f8e00ff */
[--C-:B------:R-:W-:Y:S01]  /*5a40*/  FFMA.FTZ R159, R159, UR20, -R154.reuse ;  /* 0x000000149f9f7c23 */ /* 0x100fe2000801089a */
[----:B------:R-:W-:Y:S01]  /*5a50*/  FFMA.FTZ R206, R162, UR20, -R154 ;  /* 0x00000014a2ce7c23 */ /* 0x000fe2000801089a */
[----:B------:R-:W0:Y:S01]  /*5a60*/  MUFU.EX2 R10, R10 ;  /* 0x0000000a000a7308 */ /* 0x000e220000000800 */
[----:B------:R-:W-:Y:S01]  /*5a70*/  @!P1 PRMT R152, RZ, 0x654, R152 ;  /* 0x00000654ff989816 */ /* 0x000fe20000000098 */
[----:B------:R-:W-:Y:S02]  /*5a80*/  @!P3 IMAD R153, R153, 0x40, R16 ;  /* 0x000000409999b824 */ /* 0x000fe400078e0210 */
[--C-:B------:R-:W-:Y:S01]  /*5a90*/  FFMA.FTZ R163, R163, UR20, -R154.reuse ;  /* 0x00000014a3a37c23 */ /* 0x100fe2000801089a */
[--C-:B------:R-:W-:Y:S01]  /*5aa0*/  FFMA.FTZ R208, R166, UR20, -R154.reuse ;  /* 0x00000014a6d07c23 */ /* 0x100fe2000801089a */
[----:B------:R4:W-:Y:S01]  /*5ab0*/  @!P1 SYNCS.ARRIVE.TRANS64.RED.A1T0 RZ, [R152+URZ], RZ ;  /* 0x000000ff98ff99a7 */ /* 0x0009e2000810043f */
[--C-:B------:R-:W-:Y:S01]  /*5ac0*/  FFMA.FTZ R170, R170, UR20, -R154.reuse ;  /* 0x00000014aaaa7c23 */ /* 0x100fe2000801089a */
[----:B------:R-:W-:Y:S01]  /*5ad0*/  @!P3 LEA R153, R153, UR42, 0x2 ;  /* 0x0000002a9999bc11 */ /* 0x000fe2000f8e10ff */
[----:B------:R-:W2:Y:S01]  /*5ae0*/  MUFU.EX2 R11, R11 ;  /* 0x0000000b000b7308 */ /* 0x000ea20000000800 */
[--C-:B------:R-:W-:Y:S01]  /*5af0*/  FFMA.FTZ R171, R171, UR20, -R154.reuse ;  /* 0x00000014abab7c23 */ /* 0x100fe2000801089a */
[--C-:B------:R-:W-:Y:S01]  /*5b00*/  FFMA.FTZ R167, R167, UR20, -R154.reuse ;  /* 0x00000014a7a77c23 */ /* 0x100fe2000801089a */
[--C-:B------:R-:W-:Y:S01]  /*5b10*/  FFMA.FTZ R162, R174, UR20, -R154.reuse ;  /* 0x00000014aea27c23 */ /* 0x100fe2000801089a */
[----:B------:R-:W-:Y:S01]  /*5b20*/  @!P3 STS [R153+0x28800], R14 ;  /* 0x0288000e9900b388 */ /* 0x000fe20000000800 */
[----:B----4-:R-:W-:Y:S01]  /*5b30*/  FADD.FTZ R152, R20, R5 ;  /* 0x0000000514987221 */ /* 0x010fe20000010000 */
[----:B------:R-:W-:Y:S01]  /*5b40*/  FFMA.FTZ R175, R175, UR20, -R154 ;  /* 0x00000014afaf7c23 */ /* 0x000fe2000801089a */
[----:B------:R-:W-:Y:S01]  /*5b50*/  FMUL.FTZ R100, R100, R14 ;  /* 0x0000000e64647220 */ /* 0x000fe20000410000 */
[----:B------:R-:W3:Y:S01]  /*5b60*/  MUFU.EX2 R12, R12 ;  /* 0x0000000c000c7308 */ /* 0x000ee20000000800 */
[----:B0-----:R-:W-:Y:S01]  /*5b70*/  FFMA.FTZ R6, R9, R6, R10 ;  /* 0x0000000609067223 */ /* 0x001fe2000001000a */
[----:B------:R-:W-:Y:S01]  /*5b80*/  FADD.FTZ R152, R21, R152 ;  /* 0x0000009815987221 */ /* 0x000fe20000010000 */
[----:B------:R0:W-:Y:S01]  /*5b90*/  @!P3 STS [R153+0x28820], R9 ;  /* 0x028820099900b388 */ /* 0x0001e20000000800 */
[-C--:B------:R-:W-:Y:S01]  /*5ba0*/  FMUL.FTZ R101, R101, R14.reuse ;  /* 0x0000000e65657220 */ /* 0x080fe20000410000 */
[-C--:B------:R-:W-:Y:S01]  /*5bb0*/  FMUL.FTZ R104, R104, R14.reuse ;  /* 0x0000000e68687220 */ /* 0x080fe20000410000 */
[-C--:B------:R-:W-:Y:S01]  /*5bc0*/  FMUL.FTZ R105, R105, R14.reuse ;  /* 0x0000000e69697220 */ /* 0x080fe20000410000 */
[-C--:B------:R-:W-:Y:S01]  /*5bd0*/  FMUL.FTZ R108, R108, R14.reuse ;  /* 0x0000000e6c6c7220 */ /* 0x080fe20000410000 */
[----:B------:R-:W4:Y:S01]  /*5be0*/  MUFU.EX2 R13, R13 ;  /* 0x0000000d000d7308 */ /* 0x000f220000000800 */
[----:B--2---:R-:W-:Y:S01]  /*5bf0*/  FADD.FTZ R5, R11, R6 ;  /* 0x000000060b057221 */ /* 0x004fe20000010000 */
[-C--:B------:R-:W-:Y:S01]  /*5c00*/  FMUL.FTZ R109, R109, R14.reuse ;  /* 0x0000000e6d6d7220 */ /* 0x080fe20000410000 */
[-C--:B------:R-:W-:Y:S01]  /*5c10*/  FMUL.FTZ R112, R112, R14.reuse ;  /* 0x0000000e70707220 */ /* 0x080fe20000410000 */
[-C--:B------:R-:W-:Y:S01]  /*5c20*/  FMUL.FTZ R113, R113, R14.reuse ;  /* 0x0000000e71717220 */ /* 0x080fe20000410000 */
[----:B0-----:R-:W-:Y:S01]  /*5c30*/  FADD.FTZ R153, R177, R152 ;  /* 0x00000098b1997221 */ /* 0x001fe20000010000 */
[-C--:B------:R-:W-:Y:S01]  /*5c40*/  FMUL.FTZ R116, R116, R14.reuse ;  /* 0x0000000e74747220 */ /* 0x080fe20000410000 */
[-C--:B------:R-:W-:Y:S01]  /*5c50*/  FMUL.FTZ R117, R117, R14.reuse ;  /* 0x0000000e75757220 */ /* 0x080fe20000410000 */
[----:B------:R-:W0:Y:S01]  /*5c60*/  MUFU.EX2 R172, R172 ;  /* 0x000000ac00ac7308 */ /* 0x000e220000000800 */
[----:B---3--:R-:W-:Y:S01]  /*5c70*/  FADD.FTZ R6, R12, R5 ;  /* 0x000000050c067221 */ /* 0x008fe20000010000 */
[----:B------:R-:W-:Y:S01]  /*5c80*/  FADD.FTZ R152, R178, R153 ;  /* 0x00000099b2987221 */ /* 0x000fe20000010000 */
[-C--:B------:R-:W-:Y:S01]  /*5c90*/  FMUL.FTZ R120, R120, R14.reuse ;  /* 0x0000000e78787220 */ /* 0x080fe20000410000 */
[-C--:B------:R-:W-:Y:S01]  /*5ca0*/  FMUL.FTZ R121, R121, R14.reuse ;  /* 0x0000000e79797220 */ /* 0x080fe20000410000 */
[-C--:B------:R-:W-:Y:S01]  /*5cb0*/  FMUL.FTZ R124, R124, R14.reuse ;  /* 0x0000000e7c7c7220 */ /* 0x080fe20000410000 */
[----:B------:R-:W-:Y:S01]  /*5cc0*/  FADD.FTZ R153, R155, R152 ;  /* 0x000000989b997221 */ /* 0x000fe20000010000 */
[-C--:B------:R-:W-:Y:S01]  /*5cd0*/  FMUL.FTZ R125, R125, R14.reuse ;  /* 0x0000000e7d7d7220 */ /* 0x080fe20000410000 */
[----:B------:R-:W2:Y:S01]  /*5ce0*/  MUFU.EX2 R179, R179 ;  /* 0x000000b300b37308 */ /* 0x000ea20000000800 */
[----:B----4-:R-:W-:Y:S01]  /*5cf0*/  FADD.FTZ R5, R13, R6 ;  /* 0x000000060d057221 */ /* 0x010fe20000010000 */
[----:B------:R-:W-:Y:S01]  /*5d00*/  FADD.FTZ R152, R180, R153 ;  /* 0x00000099b4987221 */ /* 0x000fe20000010000 */
[-C--:B------:R-:W-:Y:S01]  /*5d10*/  FMUL.FTZ R128, R128, R14.reuse ;  /* 0x0000000e80807220 */ /* 0x080fe20000410000 */
[-C--:B------:R-:W-:Y:S01]  /*5d20*/  FMUL.FTZ R129, R129, R14.reuse ;  /* 0x0000000e81817220 */ /* 0x080fe20000410000 */
[-C--:B------:R-:W-:Y:S01]  /*5d30*/  FMUL.FTZ R132, R132, R14.reuse ;  /* 0x0000000e84847220 */ /* 0x080fe20000410000 */
[----:B------:R-:W-:Y:S01]  /*5d40*/  FADD.FTZ R153, R157, R152 ;  /* 0x000000989d997221 */ /* 0x000fe20000010000 */
        /* <DEDUP_REMOVED lines=12> */
[----:B------:R-:W-:Y:S01]  /*5e10*/  FMUL.FTZ R149, R149, R14 ;  /* 0x0000000e95957220 */ /* 0x000fe20000410000 */
[----:B------:R-:W-:Y:S01]  /*5e20*/  F2FP.F16.F32.PACK_AB R154, R21, R20 ;  /* 0x00000014159a723e */ /* 0x000fe200000000ff */
[----:B------:R-:W-:Y:S01]  /*5e30*/  FMUL.FTZ R26, R26, R9 ;  /* 0x000000091a1a7220 */ /* 0x000fe20000410000 */
[----:B------:R-:W-:Y:S01]  /*5e40*/  F2FP.F16.F32.PACK_AB R158, R180, R155 ;  /* 0x0000009bb49e723e */ /* 0x000fe200000000ff */
[-C--:B------:R-:W-:Y:S01]  /*5e50*/  FMUL.FTZ R27, R27, R9.reuse ;  /* 0x000000091b1b7220 */ /* 0x080fe20000410000 */
[----:B------:R-:W2:Y:S01]  /*5e60*/  MUFU.EX2 R206, R206 ;  /* 0x000000ce00ce7308 */ /* 0x000ea20000000800 */
[----:B---3--:R-:W-:Y:S01]  /*5e70*/  FADD.FTZ R5, R159, R6 ;  /* 0x000000069f057221 */ /* 0x008fe20000010000 */
[----:B------:R-:W-:Y:S01]  /*5e80*/  F2FP.F16.F32.PACK_AB R155, R13, R12 ;  /* 0x0000000c0d9b723e */ /* 0x000fe200000000ff */
[----:B------:R-:W-:Y:S01]  /*5e90*/  FMUL.FTZ R30, R30, R9 ;  /* 0x000000091e1e7220 */ /* 0x000fe20000410000 */
[----:B------:R-:W-:Y:S01]  /*5ea0*/  F2FP.F16.F32.PACK_AB R156, R178, R177 ;  /* 0x000000b1b29c723e */ /* 0x000fe200000000ff */
[-C--:B------:R-:W-:Y:S01]  /*5eb0*/  FMUL.FTZ R31, R31, R9.reuse ;  /* 0x000000091f1f7220 */ /* 0x080fe20000410000 */
[-C--:B------:R-:W-:Y:S01]  /*5ec0*/  FMUL.FTZ R34, R34, R9.reuse ;  /* 0x0000000922227220 */ /* 0x080fe20000410000 */
[----:B------:R-:W-:Y:S01]  /*5ed0*/  FMUL.FTZ R35, R35, R9 ;  /* 0x0000000923237220 */ /* 0x000fe20000410000 */
[----:B------:R-:W3:Y:S01]  /*5ee0*/  MUFU.EX2 R161, R161 ;  /* 0x000000a100a17308 */ /* 0x000ee20000000800 */
[C---:B0-----:R-:W-:Y:S01]  /*5ef0*/  FADD.FTZ R152, R160.reuse, R153 ;  /* 0x00000099a0987221 */ /* 0x041fe20000010000 */
[----:B------:R-:W-:Y:S01]  /*5f00*/  F2FP.F16.F32.PACK_AB R160, R160, R157 ;  /* 0x0000009da0a0723e */ /* 0x000fe200000000ff */
[-C--:B------:R-:W-:Y:S01]  /*5f10*/  FMUL.FTZ R38, R38, R9.reuse ;  /* 0x0000000926267220 */ /* 0x080fe20000410000 */
[----:B------:R-:W-:Y:S01]  /*5f20*/  F2FP.F16.F32.PACK_AB R157, R179, R172 ;  /* 0x000000acb39d723e */ /* 0x000fe200000000ff */
[-C--:B------:R-:W-:Y:S01]  /*5f30*/  FMUL.FTZ R39, R39, R9.reuse ;  /* 0x0000000927277220 */ /* 0x080fe20000410000 */
[-C--:B------:R-:W-:Y:S01]  /*5f40*/  FMUL.FTZ R42, R42, R9.reuse ;  /* 0x000000092a2a7220 */ /* 0x080fe20000410000 */
[----:B------:R-:W-:Y:S01]  /*5f50*/  FMUL.FTZ R43, R43, R9 ;  /* 0x000000092b2b7220 */ /* 0x000fe20000410000 */
[----:B------:R-:W0:Y:S01]  /*5f60*/  MUFU.EX2 R163, R163 ;  /* 0x000000a300a37308 */ /* 0x000e220000000800 */
[C---:B--2---:R-:W-:Y:S01]  /*5f70*/  FADD.FTZ R6, R206.reuse, R5 ;  /* 0x00000005ce067221 */ /* 0x044fe20000010000 */
[----:B------:R-:W-:Y:S01]  /*5f80*/  F2FP.F16.F32.PACK_AB R159, R206, R159 ;  /* 0x0000009fce9f723e */ /* 0x000fe200000000ff */
[-C--:B------:R-:W-:Y:S01]  /*5f90*/  FMUL.FTZ R46, R46, R9.reuse ;  /* 0x000000092e2e7220 */ /* 0x080fe20000410000 */
[-C--:B------:R-:W-:Y:S01]  /*5fa0*/  FMUL.FTZ R47, R47, R9.reuse ;  /* 0x000000092f2f7220 */ /* 0x080fe20000410000 */
[-C--:B------:R-:W-:Y:S01]  /*5fb0*/  FMUL.FTZ R50, R50, R9.reuse ;  /* 0x0000000932327220 */ /* 0x080fe20000410000 */
[-C--:B------:R-:W-:Y:S01]  /*5fc0*/  FMUL.FTZ R51, R51, R9.reuse ;  /* 0x0000000933337220 */ /* 0x080fe20000410000 */
[----:B------:R-:W-:Y:S01]  /*5fd0*/  FMUL.FTZ R54, R54, R9 ;  /* 0x0000000936367220 */ /* 0x000fe20000410000 */
[----:B------:R-:W2:Y:S01]  /*5fe0*/  MUFU.EX2 R164, R164 ;  /* 0x000000a400a47308 */ /* 0x000ea20000000800 */
[----:B---3--:R-:W-:Y:S01]  /*5ff0*/  FADD.FTZ R153, R161, R152 ;  /* 0x00000098a1997221 */ /* 0x008fe20000010000 */
[----:B------:R-:W-:Y:S01]  /*6000*/  F2FP.F16.F32.PACK_AB R152, R176, R15 ;  /* 0x0000000fb098723e */ /* 0x000fe200000000ff */
        /* <DEDUP_REMOVED lines=15> */
[----:B------:R-:W-:Y:S01]  /*6100*/  F2FP.F16.F32.PACK_AB R153, R11, R10 ;  /* 0x0000000a0b99723e */ /* 0x000fe200000000ff */
[----:B------:R-:W-:Y:S01]  /*6110*/  BAR.SYNC.DEFER_BLOCKING 0xf, 0x100 ;  /* 0x03c4000000007b1d */ /* 0x000fe20000010000 */
[-C--:B------:R-:W-:Y:S01]  /*6120*/  FMUL.FTZ R78, R78, R9.reuse ;  /* 0x000000094e4e7220 */ /* 0x080fe20000410000 */
[-C--:B------:R-:W-:Y:S01]  /*6130*/  FMUL.FTZ R79, R79, R9.reuse ;  /* 0x000000094f4f7220 */ /* 0x080fe20000410000 */
[-C--:B------:R-:W-:Y:S01]  /*6140*/  FMUL.FTZ R82, R82, R9.reuse ;  /* 0x0000000952527220 */ /* 0x080fe20000410000 */
[-C--:B------:R-:W-:Y:S01]  /*6150*/  FMUL.FTZ R83, R83, R9.reuse ;  /* 0x0000000953537220 */ /* 0x080fe20000410000 */
[-C--:B------:R-:W-:Y:S01]  /*6160*/  FMUL.FTZ R86, R86, R9.reuse ;  /* 0x0000000956567220 */ /* 0x080fe20000410000 */
[----:B------:R-:W2:Y:S01]  /*6170*/  MUFU.EX2 R170, R170 ;  /* 0x000000aa00aa7308 */ /* 0x000ea20000000800 */
        /* <DEDUP_REMOVED lines=17> */
[----:B------:R2:W-:Y:S01]  /*6290*/  STSM.16.M88.4 [R19+0x26800], R152 ;  /* 0x0268009813007844 */ /* 0x0005e20000000200 */
[-C--:B------:R-:W-:Y:S01]  /*62a0*/  FMUL.FTZ R111, R111, R9.reuse ;  /* 0x000000096f6f7220 */ /* 0x080fe20000410000 */
[-C--:B------:R-:W-:Y:S01]  /*62b0*/  FMUL.FTZ R114, R114, R9.reuse ;  /* 0x0000000972727220 */ /* 0x080fe20000410000 */
[-C--:B------:R-:W-:Y:S01]  /*62c0*/  FMUL.FTZ R115, R115, R9.reuse ;  /* 0x0000000973737220 */ /* 0x080fe20000410000 */
[----:B------:R2:W-:Y:S01]  /*62d0*/  STSM.16.M88.4 [R22], R156 ;  /* 0x0000009c16007844 */ /* 0x0005e20000000200 */
[-C--:B------:R-:W-:Y:S01]  /*62e0*/  FMUL.FTZ R118, R118, R9.reuse ;  /* 0x0000000976767220 */ /* 0x080fe20000410000 */
[----:B------:R-:W4:Y:S01]  /*62f0*/  MUFU.EX2 R171, R171 ;  /* 0x000000ab00ab7308 */ /* 0x000f220000000800 */
        /* <DEDUP_REMOVED lines=15> */
[----:B------:R0:W5:Y:S01]  /*63f0*/  MUFU.EX2 R167, R162 ;  /* 0x000000a200a77308 */ /* 0x0001620000000800 */
[----:B----4-:R-:W-:Y:S01]  /*6400*/  FADD.FTZ R15, R171, R6 ;  /* 0x00000006ab0f7221 */ /* 0x010fe20000010000 */
[-C--:B------:R-:W-:Y:S01]  /*6410*/  FMUL.FTZ R143, R143, R9.reuse ;  /* 0x000000098f8f7220 */ /* 0x080fe20000410000 */
[-C--:B------:R-:W-:Y:S01]  /*6420*/  FMUL.FTZ R146, R146, R9.reuse ;  /* 0x0000000992927220 */ /* 0x080fe20000410000 */
[-C--:B------:R-:W-:Y:S01]  /*6430*/  FMUL.FTZ R147, R147, R9.reuse ;  /* 0x0000000993937220 */ /* 0x080fe20000410000 */
[-C--:B------:R-:W-:Y:S01]  /*6440*/  FMUL.FTZ R150, R150, R9.reuse ;  /* 0x0000000996967220 */ /* 0x080fe20000410000 */
[----:B------:R-:W-:-:S02]  /*6450*/  FMUL.FTZ R151, R151, R9 ;  /* 0x0000000997977220 */ /* 0x000fc40000410000 */
[----:B------:R-:W4:Y:S01]  /*6460*/  MUFU.EX2 R169, R169 ;  /* 0x000000a900a97308 */ /* 0x000f220000000800 */
[----:B---3--:R-:W-:Y:S01]  /*6470*/  FADD.FTZ R6, R174, R15 ;  /* 0x0000000fae067221 */ /* 0x008fe20000010000 */
[----:B0-----:R-:W-:Y:S02]  /*6480*/  F2FP.F16.F32.PACK_AB R162, R164, R161 ;  /* 0x000000a1a4a2723e */ /* 0x001fe400000000ff */
[----:B------:R-:W-:Y:S02]  /*6490*/  F2FP.F16.F32.PACK_AB R161, R208, R163 ;  /* 0x000000a3d0a1723e */ /* 0x000fe400000000ff */
[----:B------:R-:W-:Y:S02]  /*64a0*/  F2FP.F16.F32.PACK_AB R164, R182, R165 ;  /* 0x000000a5b6a4723e */ /* 0x000fe400000000ff */
[----:B------:R-:W0:Y:S01]  /*64b0*/  MUFU.EX2 R168, R168 ;  /* 0x000000a800a87308 */ /* 0x000e220000000800 */
[----:B-----5:R-:W-:Y:S01]  /*64c0*/  FADD.FTZ R11, R167, R6 ;  /* 0x00000006a70b7221 */ /* 0x020fe20000010000 */
[----:B------:R-:W-:-:S02]  /*64d0*/  F2FP.F16.F32.PACK_AB R163, R181, R170 ;  /* 0x000000aab5a3723e */ /* 0x000fc400000000ff */
[----:B------:R-:W-:-:S03]  /*64e0*/  F2FP.F16.F32.PACK_AB R165, R174, R171 ;  /* 0x000000abaea5723e */ /* 0x000fc600000000ff */
[----:B------:R2:W-:Y:S01]  /*64f0*/  STSM.16.M88.4 [R184], R160 ;  /* 0x000000a0b8007844 */ /* 0x0005e20000000200 */
[----:B------:R-:W3:Y:S01]  /*6500*/  MUFU.EX2 R14, R175 ;  /* 0x000000af000e7308 */ /* 0x000ee20000000800 */
[----:B----4-:R-:W-:Y:S01]  /*6510*/  FADD.FTZ R5, R169, R20 ;  /* 0x00000014a9057221 */ /* 0x010fe20000010000 */
[----:B0-----:R-:W-:-:S03]  /*6520*/  F2FP.F16.F32.PACK_AB R166, R168, R169 ;  /* 0x000000a9a8a6723e */ /* 0x001fc600000000ff */
[----:B------:R-:W-:Y:S01]  /*6530*/  FADD.FTZ R5, R168, R5 ;  /* 0x00000005a8057221 */ /* 0x000fe20000010000 */
[C---:B---3--:R-:W-:Y:S01]  /*6540*/  F2FP.F16.F32.PACK_AB R167, R14.reuse, R167 ;  /* 0x000000a70ea7723e */ /* 0x048fe200000000ff */
[----:B------:R-:W-:-:S04]  /*6550*/  FADD.FTZ R6, R14, R11 ;  /* 0x0000000b0e067221 */ /* 0x000fc80000010000 */
[----:B------:R2:W-:Y:S01]  /*6560*/  STSM.16.M88.4 [R23], R164 ;  /* 0x000000a417007844 */ /* 0x0005e20000000200 */
[----:B------:R-:W-:Y:S05]  /*6570*/  @!P0 BRA `(.L_x_416) ;  /* 0x0000000000048947 */ /* 0x000fea0003800000 */
[----:B------:R-:W-:Y:S01]  /*6580*/  BPT.TRAP 0x1 ;  /* 0x000000040000795c */ /* 0x000fe20000300000 */
.L_x_416:
[----:B------:R0:W3:Y:S01]  /*6590*/  SYNCS.PHASECHK.TRANS64.TRYWAIT P3, [UR23+0x28c50], R8 ;  /* 0x028c5008ff0075a7 */ /* 0x0000e20008060157 */
[----:B------:R-:W-:Y:S05]  /*65a0*/  @!P0 BRA `(.L_x_417) ;  /* 0x0000000000048947 */ /* 0x000fea0003800000 */
[----:B------:R-:W-:Y:S01]  /*65b0*/  BPT.TRAP 0x1 ;  /* 0x000000040000795c */ /* 0x000fe20000300000 */
.L_x_417:
[----:B---3--:R-:W-:Y:S05]  /*65c0*/  @P3 BRA `(.L_x_418) ;  /* 0x0000000000083947 */ /* 0x008fea0003800000 */
[----:B------:R-:W3:Y:S02]  /*65d0*/  SYNCS.PHASECHK.TRANS64.TRYWAIT P3, [UR23+0x28c50], R8 ;  /* 0x028c5008ff0075a7 */ /* 0x000ee40008060157 */
[----:B---3--:R-:W-:Y:S05]  /*65e0*/  @!P3 BRA `(.L_x_419) ;  /* 0x000000ac0000b947 */ /* 0x008fea0003800000 */
.L_x_418:
[----:B------:R-:W-:Y:S01]  /*65f0*/  ULEA UR10, UR39, UR49, 0xc ;  /* 0x00000031270a7291 */ /* 0x000fe2000f8e603f */
[----:B------:R-:W-:Y:S01]  /*6600*/  WARPGROUP.ARRIVE ;  /* 0x00000000000079c5 */ /* 0x000fe20000000000 */
[----:B------:R-:W-:Y:S01]  /*6610*/  UMOV UR7, 0x40000040 ;  /* 0x4000004000077882 */ /* 0x000fe20000000000 */
[----:B---3--:R-:W-:Y:S01]  /*6620*/  @!P1 VIADD R173, R173, 0x28c60 ;  /* 0x00028c60adad9836 */ /* 0x008fe20000000000 */
        /* <DEDUP_REMOVED lines=30> */
[----:B---3--:R-:W3:Y:S02]  /*6810*/  FENCE.VIEW.ASYNC.S ;  /* 0x00000000000073c6 */ /* 0x008ee40000000000 */
[----:B---3--:R-:W-:Y:S01]  /*6820*/  NOP ;  /* 0x0000000000007918 */ /* 0x008fe20000000000 */
[----:B------:R-:W-:Y:S06]  /*6830*/  BAR.ARV 0xe, 0x100 ;  /* 0x0384000000007b1d */ /* 0x000fec0000002000 */
[----:B------:R3:W-:Y:S01]  /*6840*/  @!P1 SYNCS.ARRIVE.TRANS64.RED.A1T0 RZ, [R173+URZ], RZ ;  /* 0x000000ffadff99a7 */ /* 0x0007e2000810043f */
[----:B------:R-:W-:Y:S05]  /*6850*/  @P2 BRA `(.L_x_420) ;  /* 0xffffffe000d42947 */ /* 0x000fea000383ffff */
.L_x_411:
[----:B------:R-:W4:Y:S01]  /*6860*/  SHFL.BFLY PT, R0, R5, 0x2, 0x1f ;  /* 0x0c401f0005007f89 */ /* 0x000f2200000e0000 */
[----:B------:R-:W-:Y:S01]  /*6870*/  IMAD.MOV R10, RZ, RZ, -R18 ;  /* 0x000000ffff0a7224 */ /* 0x000fe200078e0a12 */
[----:B------:R-:W-:Y:S01]  /*6880*/  UIADD3 UR37, UR37, 0x1, URZ ;  /* 0x0000000125257890 */ /* 0x000fe2000fffe03f */
[----:B------:R-:W-:Y:S01]  /*6890*/  IMAD.U32 R13, RZ, RZ, UR39 ;  /* 0x00000027ff0d7e24 */ /* 0x000fe2000f8e00ff */
[----:B------:R-:W5:Y:S01]  /*68a0*/  SHFL.BFLY PT, R9, R6, 0x2, 0x1f ;  /* 0x0c401f0006097f89 */ /* 0x000f6200000e0000 */
[----:B------:R-:W-:Y:S01]  /*68b0*/  UIADD3 UR39, UR39, 0x1, URZ ;  /* 0x0000000127277890 */ /* 0x000fe2000fffe03f */
[----:B------:R-:W-:Y:S08]  /*68c0*/  BAR.ARV 0x8, 0x100 ;  /* 0x0204000000007b1d */ /* 0x000ff00000002000 */
[----:B------:R-:W-:Y:S01]  /*68d0*/  BAR.SYNC.DEFER_BLOCKING 0xf, 0x100 ;  /* 0x03c4000000007b1d */ /* 0x000fe20000010000 */
[----:B------:R-:W-:Y:S01]  /*68e0*/  ISETP.NE.AND P0, PT, R17, R10, PT ;  /* 0x0000000a1100720c */ /* 0x000fe20003f05270 */
[----:B------:R-:W-:Y:S01]  /*68f0*/  UISETP.NE.AND UP0, UPT, UR39, 0x2, UPT ;  /* 0x000000022700788c */ /* 0x000fe2000bf05270 */
[----:B------:R-:W-:-:S03]  /*6900*/  IMAD.MOV.U32 R20, RZ, RZ, -0x800000 ;  /* 0xff800000ff147424 */ /* 0x000fc600078e00ff */
[----:B------:R-:W-:Y:S01]  /*6910*/  USEL UR4, URZ, 0x1, UP0 ;  /* 0x000000013f047887 */ /* 0x000fe20008000000 */
[----:B----4-:R-:W-:Y:S01]  /*6920*/  FADD.FTZ R0, R0, R5 ;  /* 0x0000000500007221 */ /* 0x010fe20000010000 */
[----:B------:R-:W-:Y:S01]  /*6930*/  IMAD.MOV.U32 R5, RZ, RZ, RZ ;  /* 0x000000ffff057224 */ /* 0x000fe200078e00ff */
[----:B------:R-:W-:Y:S01]  /*6940*/  USEL UR39, UR39, URZ, UP0 ;  /* 0x0000003f27277287 */ /* 0x000fe20008000000 */
[----:B-----5:R-:W-:Y:S02]  /*6950*/  FADD.FTZ R9, R9, R6 ;  /* 0x0000000609097221 */ /* 0x020fe40000010000 */
[----:B-1----:R-:W1:Y:S01]  /*6960*/  SHFL.BFLY PT, R7, R0, 0x1, 0x1f ;  /* 0x0c201f0000077f89 */ /* 0x002e6200000e0000 */
[----:B------:R-:W-:-:S03]  /*6970*/  ULOP3.LUT UR38, UR38, UR4, URZ, 0x3c, !UPT ;  /* 0x0000000426267292 */ /* 0x000fc6000f8e3c3f */
[----:B0-----:R-:W0:Y:S01]  /*6980*/  SHFL.BFLY PT, R8, R9, 0x1, 0x1f ;  /* 0x0c201f0009087f89 */ /* 0x001e2200000e0000 */
[----:B-1----:R-:W-:Y:S01]  /*6990*/  FADD.FTZ R11, R0, R7 ;  /* 0x00000007000b7221 */ /* 0x002fe20000010000 */
[----:B------:R-:W-:Y:S02]  /*69a0*/  IMAD.MOV.U32 R7, RZ, RZ, RZ ;  /* 0x000000ffff077224 */ /* 0x000fe400078e00ff */
[----:B------:R-:W-:Y:S02]  /*69b0*/  @!P0 IMAD R0, R13, 0x40, R16 ;  /* 0x000000400d008824 */ /* 0x000fe400078e0210 */
[----:B0-----:R-:W-:Y:S01]  /*69c0*/  FADD.FTZ R15, R9, R8 ;  /* 0x00000008090f7221 */ /* 0x001fe20000010000 */
[----:B------:R-:W-:Y:S01]  /*69d0*/  FSETP.NE.FTZ.AND P1, PT, R11, RZ, PT ;  /* 0x000000ff0b00720b */ /* 0x000fe20003f35000 */
[----:B------:R-:W-:Y:S01]  /*69e0*/  IMAD.U32 R9, RZ, RZ, UR20 ;  /* 0x00000014ff097e24 */ /* 0x000fe2000f8e00ff */
[----:B------:R-:W-:Y:S01]  /*69f0*/  @!P0 LEA R6, R0, UR42, 0x2 ;  /* 0x0000002a00068c11 */ /* 0x000fe2000f8e10ff */
[----:B------:R-:W-:Y:S01]  /*6a00*/  IMAD.MOV.U32 R0, RZ, RZ, -0x800000 ;  /* 0xff800000ff007424 */ /* 0x000fe200078e00ff */
[----:B------:R-:W-:-:S09]  /*6a10*/  FSETP.NE.FTZ.AND P2, PT, R15, RZ, PT ;  /* 0x000000ff0f00720b */ /* 0x000fd20003f55000 */
[----:B------:R-:W3:Y:S08]  /*6a20*/  @P1 MUFU.RCP R7, R11 ;  /* 0x0000000b00071308 */ /* 0x000ef00000001000 */
[----:B------:R-:W0:Y:S01]  /*6a30*/  @P2 MUFU.RCP R5, R15 ;  /* 0x0000000f00052308 */ /* 0x000e220000001000 */
[-C--:B---3--:R-:W-:Y:S01]  /*6a40*/  FMUL.FTZ R173, R24, R7.reuse ;  /* 0x0000000718ad7220 */ /* 0x088fe20000410000 */
[-C--:B------:R-:W-:Y:S01]  /*6a50*/  FMUL.FTZ R8, R25, R7.reuse ;  /* 0x0000000719087220 */ /* 0x080fe20000410000 */
[----:B------:R-:W-:Y:S05]  /*6a60*/  @!P0 STS [R6+0x28800], R7 ;  /* 0x0288000706008388 */ /* 0x000fea0000000800 */
[----:B------:R-:W1:Y:S01]  /*6a70*/  @P1 MUFU.LG2 R24, R11 ;  /* 0x0000000b00181308 */ /* 0x000e620000000c00 */
[----:B------:R-:W-:Y:S01]  /*6a80*/  FMUL.FTZ R172, R28, R7 ;  /* 0x000000071cac7220 */ /* 0x000fe20000410000 */
[----:B------:R-:W-:-:S02]  /*6a90*/  IMAD.U32 R28, RZ, RZ, UR20 ;  /* 0x00000014ff1c7e24 */ /* 0x000fc4000f8e00ff */
[-C--:B------:R-:W-:Y:S01]  /*6aa0*/  FMUL.FTZ R10, R29, R7.reuse ;  /* 0x000000071d0a7220 */ /* 0x080fe20000410000 */
[-C--:B--2---:R-:W-:Y:S01]  /*6ab0*/  FMUL.FTZ R165, R32, R7.reuse ;  /* 0x0000000720a57220 */ /* 0x084fe20000410000 */
[----:B0-----:R0:W-:Y:S01]  /*6ac0*/  @!P0 STS [R6+0x28820], R5 ;  /* 0x0288200506008388 */ /* 0x0011e20000000800 */
[-C--:B------:R-:W-:Y:S01]  /*6ad0*/  FMUL.FTZ R160, R33, R7.reuse ;  /* 0x0000000721a07220 */ /* 0x080fe20000410000 */
[-C--:B------:R-:W-:Y:S01]  /*6ae0*/  FMUL.FTZ R162, R36, R7.reuse ;  /* 0x0000000724a27220 */ /* 0x080fe20000410000 */
[----:B------:R-:W2:Y:S01]  /*6af0*/  @P2 MUFU.LG2 R25, R15 ;  /* 0x0000000f00192308 */ /* 0x000ea20000000c00 */
        /* <DEDUP_REMOVED lines=57> */
[----:B0-----:R-:W-:Y:S01]  /*6e90*/  @P1 FMUL.FTZ R6, R9, 0.69314718246459960938 ;  /* 0x3f31721809061820 */ /* 0x001fe20000410000 */
[----:B------:R-:W-:Y:S01]  /*6ea0*/  @P2 FMUL.FTZ R28, R28, 0.69314718246459960938 ;  /* 0x3f3172181c1c2820 */ /* 0x000fe20000410000 */
[----:B-1----:R-:W-:Y:S01]  /*6eb0*/  @P1 FMUL.FTZ R7, R24, 0.69314718246459960938 ;  /* 0x3f31721818071820 */ /* 0x002fe20000410000 */
[----:B--2---:R-:W-:Y:S01]  /*6ec0*/  @P2 FMUL.FTZ R25, R25, 0.69314718246459960938 ;  /* 0x3f31721819192820 */ /* 0x004fe20000410000 */
[-C--:B------:R-:W-:Y:S01]  /*6ed0*/  FMUL.FTZ R9, R26, R5.reuse ;  /* 0x000000051a097220 */ /* 0x080fe20000410000 */
[-C--:B------:R-:W-:Y:S01]  /*6ee0*/  FMUL.FTZ R11, R30, R5.reuse ;  /* 0x000000051e0b7220 */ /* 0x080fe20000410000 */
[-C--:B------:R-:W-:Y:S01]  /*6ef0*/  FMUL.FTZ R13, R42, R5.reuse ;  /* 0x000000052a0d7220 */ /* 0x080fe20000410000 */
[-C--:B------:R-:W-:Y:S01]  /*6f00*/  FMUL.FTZ R15, R46, R5.reuse ;  /* 0x000000052e0f7220 */ /* 0x080fe20000410000 */
[----:B------:R-:W-:Y:S01]  /*6f10*/  PLOP3.LUT P0, PT, PT, PT, PT, 0x8, 0x0 ;  /* 0x000000000000781c */ /* 0x000fe20003f0e170 */
        /* <DEDUP_REMOVED lines=63> */
.L_x_392:
[----:B------:R-:W0:Y:S08]  /*7310*/  S2UR UR4, SR_CgaCtaId ;  /* 0x00000000000479c3 */ /* 0x000e300000008800 */
[----:B------:R-:W-:Y:S06]  /*7320*/  BAR.SYNC.DEFER_BLOCKING 0x5, 0x180 ;  /* 0x0146000000007b1d */ /* 0x000fec0000010000 */
[----:B------:R-:W-:Y:S01]  /*7330*/  UMOV UR42, 0x400 ;  /* 0x00000400002a7882 */ /* 0x000fe20000000000 */
[----:B------:R-:W-:Y:S01]  /*7340*/  BSSY B0, `(.L_x_421) ;  /* 0x00002f8000007945 */ /* 0x000fe20003800000 */
[----:B0-----:R-:W-:-:S09]  /*7350*/  ULEA UR42, UR4, UR42, 0x18 ;  /* 0x0000002a042a7291 */ /* 0x001fd2000f8ec03f */
[----:B------:R-:W0:Y:S02]  /*7360*/  LDS.128 R4, [UR42+0x28cd0] ;  /* 0x028cd02aff047984 */ /* 0x000e240008000c00 */
[----:B0-----:R-:W-:Y:S02]  /*7370*/  R2UR UR5, R5 ;  /* 0x00000000050572ca */ /* 0x001fe400000e0000 */
[----:B------:R-:W-:Y:S01]  /*7380*/  R2UR UR6, R6 ;  /* 0x00000000060672ca */ /* 0x000fe200000e0000 */
[----:B------:R-:W-:Y:S06]  /*7390*/  BAR.ARV 0x4, 0x180 ;  /* 0x0106000000007b1d */ /* 0x000fec0000002000 */
[----:B------:R-:W-:Y:S08]  /*73a0*/  @P0 BRA `(.L_x_422) ;  /* 0x0000002000380947 */ /* 0x000ff00003800000 */
[----:B------:R-:W0:Y:S08]  /*73b0*/  S2UR UR4, SR_SWINHI ;  /* 0x00000000000479c3 */ /* 0x000e300000002f00 */
[----:B------:R-:W-:Y:S01]  /*73c0*/  BAR.SYNC.DEFER_BLOCKING 0x1, 0x100 ;  /* 0x0044000000007b1d */ /* 0x000fe20000010000 */
[----:B------:R-:W-:Y:S01]  /*73d0*/  F2FP.F16.F32.PACK_AB R8, R8, R173 ;  /* 0x000000ad0808723e */ /* 0x000fe200000000ff */
[----:B------:R-:W-:Y:S01]  /*73e0*/  USHF.L.U32 UR10, UR43, 0x2, URZ ;  /* 0x000000022b0a7899 */ /* 0x000fe2000800063f */
[----:B------:R-:W-:Y:S01]  /*73f0*/  F2FP.F16.F32.PACK_AB R9, R27, R9 ;  /* 0x000000091b09723e */ /* 0x000fe200000000ff */
[----:B------:R-:W-:Y:S01]  /*7400*/  USHF.L.U64.HI UR11, UR43, 0x2, UR44 ;  /* 0x000000022b0b7899 */ /* 0x000fe2000801022c */
[----:B------:R-:W-:-:S02]  /*7410*/  F2FP.F16.F32.PACK_AB R10, R10, R172 ;  /* 0x000000ac0a0a723e */ /* 0x000fc400000000ff */
[----:B------:R-:W-:Y:S02]  /*7420*/  F2FP.F16.F32.PACK_AB R11, R31, R11 ;  /* 0x0000000b1f0b723e */ /* 0x000fe400000000ff */
[----:B------:R-:W-:Y:S02]  /*7430*/  F2FP.F16.F32.PACK_AB R48, R49, R48 ;  /* 0x000000303130723e */ /* 0x000fe400000000ff */
[----:B------:R-:W-:Y:S02]  /*7440*/  F2FP.F16.F32.PACK_AB R12, R12, R158 ;  /* 0x0000009e0c0c723e */ /* 0x000fe400000000ff */
[----:B------:R-:W-:Y:S02]  /*7450*/  F2FP.F16.F32.PACK_AB R13, R43, R13 ;  /* 0x0000000d2b0d723e */ /* 0x000fe400000000ff */
[----:B------:R-:W-:Y:S02]  /*7460*/  F2FP.F16.F32.PACK_AB R14, R45, R14 ;  /* 0x0000000e2d0e723e */ /* 0x000fe400000000ff */
[----:B------:R-:W-:-:S02]  /*7470*/  F2FP.F16.F32.PACK_AB R15, R47, R15 ;  /* 0x0000000f2f0f723e */ /* 0x000fc400000000ff */
[----:B------:R-:W-:Y:S02]  /*7480*/  F2FP.F16.F32.PACK_AB R49, R51, R50 ;  /* 0x000000323331723e */ /* 0x000fe400000000ff */
[----:B------:R-:W-:Y:S01]  /*7490*/  F2FP.F16.F32.PACK_AB R56, R57, R56 ;  /* 0x000000383938723e */ /* 0x000fe200000000ff */
[----:B------:R-:W-:Y:S01]  /*74a0*/  UMOV UR8, UR42 ;  /* 0x0000002a00087c82 */ /* 0x000fe20008000000 */
[----:B0-----:R-:W-:Y:S01]  /*74b0*/  UMOV UR9, UR4 ;  /* 0x0000000400097c82 */ /* 0x001fe20008000000 */
[----:B------:R-:W-:Y:S01]  /*74c0*/  F2FP.F16.F32.PACK_AB R50, R53, R52 ;  /* 0x000000343532723e */ /* 0x000fe200000000ff */
[----:B------:R-:W-:Y:S01]  /*74d0*/  IMAD.U32 R174, RZ, RZ, UR8 ;  /* 0x00000008ffae7e24 */ /* 0x000fe2000f8e00ff */
[----:B------:R-:W-:Y:S01]  /*74e0*/  F2FP.F16.F32.PACK_AB R51, R55, R54 ;  /* 0x000000363733723e */ /* 0x000fe200000000ff */
[----:B------:R-:W-:Y:S01]  /*74f0*/  IMAD.U32 R175, RZ, RZ, UR9 ;  /* 0x00000009ffaf7e24 */ /* 0x000fe2000f8e00ff */
[----:B------:R-:W-:Y:S01]  /*7500*/  F2FP.F16.F32.PACK_AB R57, R59, R58 ;  /* 0x0000003a3b39723e */ /* 0x000fe200000000ff */
[----:B------:R-:W-:Y:S01]  /*7510*/  ULDC.64 UR8, c[0x0][0xc00] ;  /* 0x0003000000087ab9 */ /* 0x000fe20000000a00 */
[----:B------:R-:W-:Y:S01]  /*7520*/  F2FP.F16.F32.PACK_AB R64, R65, R64 ;  /* 0x000000404140723e */ /* 0x000fe200000000ff */
[----:B------:R-:W-:Y:S01]  /*7530*/  IMAD.WIDE R126, R196, 0x2, R174 ;  /* 0x00000002c47e7825 */ /* 0x000fe200078e02ae */
[----:B------:R-:W-:Y:S01]  /*7540*/  F2FP.F16.F32.PACK_AB R58, R61, R60 ;  /* 0x0000003c3d3a723e */ /* 0x000fe200000000ff */
[----:B------:R-:W-:Y:S01]  /*7550*/  UISETP.NE.U32.AND UP0, UPT, UR8, URZ, UPT ;  /* 0x0000003f0800728c */ /* 0x000fe2000bf05070 */
[----:B------:R-:W-:Y:S01]  /*7560*/  F2FP.F16.F32.PACK_AB R59, R63, R62 ;  /* 0x0000003e3f3b723e */ /* 0x000fe200000000ff */
[----:B------:R-:W-:Y:S01]  /*7570*/  UIADD3 UR4, UP1, UR10, UR8, URZ ;  /* 0x000000080a047290 */ /* 0x000fe2000ff3e03f */
[C---:B------:R-:W-:Y:S01]  /*7580*/  IADD3 R177, P1, R126.reuse, 0x20, RZ ;  /* 0x000000207eb17810 */ /* 0x040fe20007f3e0ff */
[----:B------:R-:W-:Y:S01]  /*7590*/  UISETP.NE.AND.EX UP0, UPT, UR9, URZ, UPT, UP0 ;  /* 0x0000003f0900728c */ /* 0x000fe2000bf05300 */
[C---:B------:R-:W-:Y:S01]  /*75a0*/  LOP3.LUT R5, R126.reuse, 0x380, RZ, 0xc0, !PT ;  /* 0x000003807e057812 */ /* 0x040fe200078ec0ff */
[----:B------:R-:W-:Y:S01]  /*75b0*/  UIADD3.X UR7, UR11, UR9, URZ, UP1, !UPT ;  /* 0x000000090b077290 */ /* 0x000fe20008ffe43f */
[C---:B------:R-:W-:Y:S01]  /*75c0*/  IADD3 R179, P0, R126.reuse, 0x40, RZ ;  /* 0x000000407eb37810 */ /* 0x040fe20007f1e0ff */
[--C-:B------:R-:W-:Y:S01]  /*75d0*/  IMAD.X R25, RZ, RZ, R127.reuse, P1 ;  /* 0x000000ffff197224 */ /* 0x100fe200008e067f */
[C---:B------:R-:W-:Y:S01]  /*75e0*/  IADD3 R181, P4, R126.reuse, 0x60, RZ ;  /* 0x000000607eb57810 */ /* 0x040fe20007f9e0ff */
[----:B------:R-:W-:Y:S01]  /*75f0*/  ULDC.64 UR8, c[0x0][0xc08] ;  /* 0x0003020000087ab9 */ /* 0x000fe20000000a00 */
[C---:B------:R-:W-:Y:S01]  /*7600*/  IADD3 R183, P3, R126.reuse, 0x2000, RZ ;  /* 0x000020007eb77810 */ /* 0x040fe20007f7e0ff */
[--C-:B------:R-:W-:Y:S01]  /*7610*/  IMAD.X R29, RZ, RZ, R127.reuse, P0 ;  /* 0x000000ffff1d7224 */ /* 0x100fe200000e067f */
[C---:B------:R-:W-:Y:S01]  /*7620*/  IADD3 R205, P6, R126.reuse, 0x2020, RZ ;  /* 0x000020207ecd7810 */ /* 0x040fe20007fde0ff */
[--C-:B------:R-:W-:Y:S01]  /*7630*/  IMAD.X R33, RZ, RZ, R127.reuse, P4 ;  /* 0x000000ffff217224 */ /* 0x100fe200020e067f */
[C---:B------:R-:W-:Y:S01]  /*7640*/  IADD3 R207, P5, R126.reuse, 0x2040, RZ ;  /* 0x000020407ecf7810 */ /* 0x040fe20007fbe0ff */
[--C-:B------:R-:W-:Y:S01]  /*7650*/  IMAD.X R37, RZ, RZ, R127.reuse, P3 ;  /* 0x000000ffff257224 */ /* 0x100fe200018e067f */
[C---:B------:R-:W-:Y:S01]  /*7660*/  IADD3 R209, P2, R126.reuse, 0x2060, RZ ;  /* 0x000020607ed17810 */ /* 0x040fe20007f5e0ff */
[--C-:B------:R-:W-:Y:S01]  /*7670*/  IMAD.X R41, RZ, RZ, R127.reuse, P6 ;  /* 0x000000ffff297224 */ /* 0x100fe200030e067f */
[----:B------:R-:W-:Y:S01]  /*7680*/  IADD3 R211, P1, R126, 0x4000, RZ ;  /* 0x000040007ed37810 */ /* 0x000fe20007f3e0ff */
[--C-:B------:R-:W-:Y:S01]  /*7690*/  IMAD.X R91, RZ, RZ, R127.reuse, P5 ;  /* 0x000000ffff5b7224 */ /* 0x100fe200028e067f */
[----:B------:R-:W-:Y:S01]  /*76a0*/  SHF.R.U64 R5, R5, 0x3, RZ ;  /* 0x0000000305057819 */ /* 0x000fe200000012ff */
[--C-:B------:R-:W-:Y:S01]  /*76b0*/  IMAD.X R95, RZ, RZ, R127.reuse, P2 ;  /* 0x000000ffff5f7224 */ /* 0x100fe200010e067f */
[----:B------:R-:W-:Y:S01]  /*76c0*/  LOP3.LUT R24, R177, 0x380, RZ, 0xc0, !PT ;  /* 0x00000380b1187812 */ /* 0x000fe200078ec0ff */
[----:B------:R-:W-:Y:S01]  /*76d0*/  IMAD.X R99, RZ, RZ, R127, P1 ;  /* 0x000000ffff637224 */ /* 0x000fe200008e067f */
[----:B------:R-:W-:-:S02]  /*76e0*/  LOP3.LUT R28, R179, 0x380, RZ, 0xc0, !PT ;  /* 0x00000380b31c7812 */ /* 0x000fc400078ec0ff */
[----:B------:R-:W-:Y:S02]  /*76f0*/  LOP3.LUT R36, R183, 0x380, RZ, 0xc0, !PT ;  /* 0x00000380b7247812 */ /* 0x000fe400078ec0ff */
[C---:B------:R-:W-:Y:S02]  /*7700*/  IADD3 R102, P0, R126.reuse, 0x4020, RZ ;  /* 0x000040207e667810 */ /* 0x040fe40007f1e0ff */
[C---:B------:R-:W-:Y:S02]  /*7710*/  IADD3 R106, P4, R126.reuse, 0x4040, RZ ;  /* 0x000040407e6a7810 */ /* 0x040fe40007f9e0ff */
        /* <DEDUP_REMOVED lines=10> */
[----:B------:R-:W-:Y:S01]  /*77c0*/  LOP3.LUT R32, R181, 0x380, RZ, 0xc0, !PT ;  /* 0x00000380b5207812 */ /* 0x000fe200078ec0ff */
[--C-:B------:R-:W-:Y:S01]  /*77d0*/  IMAD.X R123, RZ, RZ, R127.reuse, P2 ;  /* 0x000000ffff7b7224 */ /* 0x100fe200010e067f */
[----:B------:R-:W-:Y:S01]  /*77e0*/  LOP3.LUT R126, R5, R126, RZ, 0x3c, !PT ;  /* 0x0000007e057e7212 */ /* 0x000fe200078e3cff */
[----:B------:R-:W-:Y:S01]  /*77f0*/  IMAD.X R5, RZ, RZ, R127, P1 ;  /* 0x000000ffff057224 */ /* 0x000fe200008e067f */
[----:B------:R-:W-:-:S02]  /*7800*/  SHF.R.U64 R24, R24, 0x3, RZ ;  /* 0x0000000318187819 */ /* 0x000fc400000012ff */
[----:B------:R-:W-:Y:S02]  /*7810*/  SHF.R.U64 R28, R28, 0x3, RZ ;  /* 0x000000031c1c7819 */ /* 0x000fe400000012ff */
[----:B------:R-:W-:Y:S02]  /*7820*/  SHF.R.U64 R36, R36, 0x3, RZ ;  /* 0x0000000324247819 */ /* 0x000fe400000012ff */
[----:B------:R-:W-:Y:S02]  /*7830*/  LOP3.LUT R40, R205, 0x380, RZ, 0xc0, !PT ;  /* 0x00000380cd287812 */ /* 0x000fe400078ec0ff */
[----:B------:R-:W-:Y:S02]  /*7840*/  SHF.R.U64 R32, R32, 0x3, RZ ;  /* 0x0000000320207819 */ /* 0x000fe400000012ff */
[----:B------:R-:W-:Y:S02]  /*7850*/  LOP3.LUT R90, R207, 0x380, RZ, 0xc0, !PT ;  /* 0x00000380cf5a7812 */ /* 0x000fe400078ec0ff */
[----:B------:R-:W-:-:S02]  /*7860*/  LOP3.LUT R94, R209, 0x380, RZ, 0xc0, !PT ;  /* 0x00000380d15e7812 */ /* 0x000fc400078ec0ff */
[----:B------:R-:W-:Y:S02]  /*7870*/  MOV R126, R126 ;  /* 0x0000007e007e7202 */ /* 0x000fe40000000f00 */
[----:B------:R-:W-:Y:S02]  /*7880*/  LOP3.LUT R24, R24, R177, RZ, 0x3c, !PT ;  /* 0x000000b118187212 */ /* 0x000fe400078e3cff */
[----:B------:R-:W-:Y:S01]  /*7890*/  LOP3.LUT R98, R211, 0x380, RZ, 0xc0, !PT ;  /* 0x00000380d3627812 */ /* 0x000fe200078ec0ff */
[----:B------:R0:W-:Y:S01]  /*78a0*/  STSM.16.M88.4 [R126], R8 ;  /* 0x000000087e007844 */ /* 0x0001e20000000200 */
[----:B------:R-:W-:Y:S02]  /*78b0*/  LOP3.LUT R28, R28, R179, RZ, 0x3c, !PT ;  /* 0x000000b31c1c7212 */ /* 0x000fe400078e3cff */
[----:B------:R-:W-:Y:S02]  /*78c0*/  LOP3.LUT R36, R36, R183, RZ, 0x3c, !PT ;  /* 0x000000b724247212 */ /* 0x000fe400078e3cff */
[----:B------:R-:W-:-:S02]  /*78d0*/  SHF.R.U64 R40, R40, 0x3, RZ ;  /* 0x0000000328287819 */ /* 0x000fc400000012ff */
[----:B------:R-:W-:Y:S02]  /*78e0*/  LOP3.LUT R177, R102, 0x380, RZ, 0xc0, !PT ;  /* 0x0000038066b17812 */ /* 0x000fe400078ec0ff */
[----:B------:R-:W-:Y:S02]  /*78f0*/  LOP3.LUT R27, R6, 0x380, RZ, 0xc0, !PT ;  /* 0x00000380061b7812 */ /* 0x000fe400078ec0ff */
[----:B------:R-:W-:Y:S02]  /*7900*/  LOP3.LUT R32, R32, R181, RZ, 0x3c, !PT ;  /* 0x000000b520207212 */ /* 0x000fe400078e3cff */
[----:B------:R-:W-:Y:S02]  /*7910*/  SHF.R.U64 R90, R90, 0x3, RZ ;  /* 0x000000035a5a7819 */ /* 0x000fe400000012ff */
[----:B------:R-:W-:Y:S02]  /*7920*/  LOP3.LUT R179, R106, 0x380, RZ, 0xc0, !PT ;  /* 0x000003806ab37812 */ /* 0x000fe400078ec0ff */
[----:B------:R-:W-:-:S02]  /*7930*/  LOP3.LUT R183, R114, 0x380, RZ, 0xc0, !PT ;  /* 0x0000038072b77812 */ /* 0x000fc400078ec0ff */
[----:B------:R-:W-:Y:S02]  /*7940*/  SHF.R.U64 R94, R94, 0x3, RZ ;  /* 0x000000035e5e7819 */ /* 0x000fe400000012ff */
[----:B------:R-:W-:Y:S02]  /*7950*/  LOP3.LUT R181, R110, 0x380, RZ, 0xc0, !PT ;  /* 0x000003806eb57812 */ /* 0x000fe400078ec0ff */
[----:B------:R-:W-:Y:S02]  /*7960*/  SHF.R.U64 R98, R98, 0x3, RZ ;  /* 0x0000000362627819 */ /* 0x000fe400000012ff */
[----:B------:R-:W-:Y:S02]  /*7970*/  LOP3.LUT R40, R40, R205, RZ, 0x3c, !PT ;  /* 0x000000cd28287212 */ /* 0x000fe400078e3cff */
[----:B------:R-:W-:Y:S02]  /*7980*/  SHF.R.U64 R177, R177, 0x3, RZ ;  /* 0x00000003b1b17819 */ /* 0x000fe400000012ff */
[----:B------:R-:W-:-:S02]  /*7990*/  LOP3.LUT R118, R3, 0x380, RZ, 0xc0, !PT ;  /* 0x0000038003767812 */ /* 0x000fc400078ec0ff */
[----:B------:R-:W-:Y:S02]  /*79a0*/  SHF.R.U64 R27, R27, 0x3, RZ ;  /* 0x000000031b1b7819 */ /* 0x000fe400000012ff */
[----:B------:R-:W-:Y:S02]  /*79b0*/  MOV R31, R24 ;  /* 0x00000018001f7202 */ /* 0x000fe40000000f00 */
[----:B0-----:R-:W-:Y:S02]  /*79c0*/  F2FP.F16.F32.PACK_AB R8, R160, R165 ;  /* 0x000000a5a008723e */ /* 0x001fe400000000ff */
[----:B------:R-:W-:Y:S02]  /*79d0*/  F2FP.F16.F32.PACK_AB R9, R35, R34 ;  /* 0x000000222309723e */ /* 0x000fe400000000ff */
[----:B------:R-:W-:Y:S02]  /*79e0*/  F2FP.F16.F32.PACK_AB R10, R156, R162 ;  /* 0x000000a29c0a723e */ /* 0x000fe400000000ff */
[----:B------:R-:W-:-:S02]  /*79f0*/  F2FP.F16.F32.PACK_AB R11, R39, R38 ;  /* 0x00000026270b723e */ /* 0x000fc400000000ff */
[----:B------:R-:W-:Y:S02]  /*7a00*/  LOP3.LUT R90, R90, R207, RZ, 0x3c, !PT ;  /* 0x000000cf5a5a7212 */ /* 0x000fe400078e3cff */
[----:B------:R-:W-:Y:S01]  /*7a10*/  SHF.R.U64 R179, R179, 0x3, RZ ;  /* 0x00000003b3b37819 */ /* 0x000fe200000012ff */
[----:B------:R0:W-:Y:S01]  /*7a20*/  STSM.16.M88.4 [R31], R8 ;  /* 0x000000081f007844 */ /* 0x0001e20000000200 */
[----:B------:R-:W-:Y:S02]  /*7a30*/  SHF.R.U64 R183, R183, 0x3, RZ ;  /* 0x00000003b7b77819 */ /* 0x000fe400000012ff */
[----:B------:R-:W-:Y:S02]  /*7a40*/  MOV R28, R28 ;  /* 0x0000001c001c7202 */ /* 0x000fe40000000f00 */
[----:B------:R-:W-:Y:S02]  /*7a50*/  LOP3.LUT R94, R94, R209, RZ, 0x3c, !PT ;  /* 0x000000d15e5e7212 */ /* 0x000fe400078e3cff */
[----:B------:R-:W-:Y:S01]  /*7a60*/  SHF.R.U64 R181, R181, 0x3, RZ ;  /* 0x00000003b5b57819 */ /* 0x000fe200000012ff */
[----:B------:R-:W-:Y:S01]  /*7a70*/  STSM.16.M88.4 [R28], R12 ;  /* 0x0000000c1c007844 */ /* 0x000fe20000000200 */
[----:B------:R-:W-:-:S02]  /*7a80*/  LOP3.LUT R127, R4, 0x380, RZ, 0xc0, !PT ;  /* 0x00000380047f7812 */ /* 0x000fc400078ec0ff */
[----:B------:R-:W-:Y:S02]  /*7a90*/  MOV R32, R32 ;  /* 0x0000002000207202 */ /* 0x000fe40000000f00 */
[----:B------:R-:W-:Y:S02]  /*7aa0*/  LOP3.LUT R98, R98, R211, RZ, 0x3c, !PT ;  /* 0x000000d362627212 */ /* 0x000fe400078e3cff */
[----:B------:R-:W-:Y:S01]  /*7ab0*/  MOV R36, R36 ;  /* 0x0000002400247202 */ /* 0x000fe20000000f00 */
[----:B------:R-:W-:Y:S01]  /*7ac0*/  STSM.16.M88.4 [R32], R48 ;  /* 0x0000003020007844 */ /* 0x000fe20000000200 */
[----:B------:R-:W-:Y:S02]  /*7ad0*/  F2FP.F16.F32.PACK_AB R65, R67, R66 ;  /* 0x000000424341723e */ /* 0x000fe400000000ff */
[----:B------:R-:W-:Y:S01]  /*7ae0*/  F2FP.F16.F32.PACK_AB R72, R73, R72 ;  /* 0x000000484948723e */ /* 0x000fe200000000ff */
[----:B------:R-:W-:Y:S01]  /*7af0*/  STSM.16.M88.4 [R36], R56 ;  /* 0x0000003824007844 */ /* 0x000fe20000000200 */
[----:B------:R-:W-:-:S02]  /*7b00*/  LOP3.LUT R102, R177, R102, RZ, 0x3c, !PT ;  /* 0x00000066b1667212 */ /* 0x000fc400078e3cff */
[----:B------:R-:W-:Y:S02]  /*7b10*/  SHF.R.U64 R118, R118, 0x3, RZ ;  /* 0x0000000376767819 */ /* 0x000fe400000012ff */
[----:B------:R-:W-:Y:S02]  /*7b20*/  LOP3.LUT R122, R27, R6, RZ, 0x3c, !PT ;  /* 0x000000061b7a7212 */ /* 0x000fe400078e3cff */
[----:B------:R-:W-:Y:S02]  /*7b30*/  MOV R40, R40 ;  /* 0x0000002800287202 */ /* 0x000fe40000000f00 */
[----:B------:R-:W-:Y:S02]  /*7b40*/  F2FP.F16.F32.PACK_AB R66, R69, R68 ;  /* 0x000000444542723e */ /* 0x000fe400000000ff */
[----:B------:R-:W-:Y:S02]  /*7b50*/  F2FP.F16.F32.PACK_AB R67, R71, R70 ;  /* 0x000000464743723e */ /* 0x000fe400000000ff */
[----:B------:R-:W-:-:S02]  /*7b60*/  F2FP.F16.F32.PACK_AB R73, R75, R74 ;  /* 0x0000004a4b49723e */ /* 0x000fc400000000ff */
[----:B------:R-:W-:Y:S01]  /*7b70*/  F2FP.F16.F32.PACK_AB R80, R81, R80 ;  /* 0x000000505150723e */ /* 0x000fe200000000ff */
[----:B------:R-:W-:Y:S01]  /*7b80*/  STSM.16.M88.4 [R40], R64 ;  /* 0x0000004028007844 */ /* 0x000fe20000000200 */
[----:B------:R-:W-:Y:S02]  /*7b90*/  LOP3.LUT R106, R179, R106, RZ, 0x3c, !PT ;  /* 0x0000006ab36a7212 */ /* 0x000fe400078e3cff */
[----:B------:R-:W-:Y:S02]  /*7ba0*/  LOP3.LUT R114, R183, R114, RZ, 0x3c, !PT ;  /* 0x00000072b7727212 */ /* 0x000fe400078e3cff */
[----:B------:R-:W-:Y:S02]  /*7bb0*/  MOV R27, R90 ;  /* 0x0000005a001b7202 */ /* 0x000fe40000000f00 */
[----:B------:R-:W-:Y:S02]  /*7bc0*/  F2FP.F16.F32.PACK_AB R74, R77, R76 ;  /* 0x0000004c4d4a723e */ /* 0x000fe400000000ff */
[----:B------:R-:W-:-:S02]  /*7bd0*/  F2FP.F16.F32.PACK_AB R75, R79, R78 ;  /* 0x0000004e4f4b723e */ /* 0x000fc400000000ff */
[----:B------:R-:W-:Y:S02]  /*7be0*/  F2FP.F16.F32.PACK_AB R81, R83, R82 ;  /* 0x000000525351723e */ /* 0x000fe400000000ff */
[----:B------:R-:W-:Y:S01]  /*7bf0*/  LOP3.LUT R110, R181, R110, RZ, 0x3c, !PT ;  /* 0x0000006eb56e7212 */ /* 0x000fe200078e3cff */
[----:B------:R-:W-:Y:S01]  /*7c00*/  STSM.16.M88.4 [R27], R72 ;  /* 0x000000481b007844 */ /* 0x000fe20000000200 */
[----:B------:R-:W-:Y:S02]  /*7c10*/  SHF.R.U64 R127, R127, 0x3, RZ ;  /* 0x000000037f7f7819 */ /* 0x000fe400000012ff */
[----:B------:R-:W-:Y:S02]  /*7c20*/  MOV R94, R94 ;  /* 0x0000005e005e7202 */ /* 0x000fe40000000f00 */
[----:B------:R-:W-:Y:S02]  /*7c30*/  F2FP.F16.F32.PACK_AB R82, R85, R84 ;  /* 0x000000545552723e */ /* 0x000fe400000000ff */
[----:B------:R-:W-:-:S02]  /*7c40*/  F2FP.F16.F32.PACK_AB R83, R87, R86 ;  /* 0x000000565753723e */ /* 0x000fc400000000ff */
[----:B------:R-:W-:Y:S02]  /*7c50*/  F2FP.F16.F32.PACK_AB R88, R89, R88 ;  /* 0x000000585958723e */ /* 0x000fe400000000ff */
[----:B------:R-:W-:Y:S01]  /*7c60*/  MOV R6, R98 ;  /* 0x0000006200067202 */ /* 0x000fe20000000f00 */
[----:B------:R-:W-:Y:S01]  /*7c70*/  STSM.16.M88.4 [R94], R80 ;  /* 0x000000505e007844 */ /* 0x000fe20000000200 */
[----:B------:R-:W-:Y:S02]  /*7c80*/  F2FP.F16.F32.PACK_AB R89, R26, R21 ;  /* 0x000000151a59723e */ /* 0x000fe400000000ff */
[----:B------:R-:W-:Y:S02]  /*7c90*/  F2FP.F16.F32.PACK_AB R90, R93, R92 ;  /* 0x0000005c5d5a723e */ /* 0x000fe400000000ff */
[----:B------:R-:W-:Y:S02]  /*7ca0*/  F2FP.F16.F32.PACK_AB R91, R42, R30 ;  /* 0x0000001e2a5b723e */ /* 0x000fe400000000ff */
[----:B------:R-:W-:-:S02]  /*7cb0*/  F2FP.F16.F32.PACK_AB R96, R97, R96 ;  /* 0x000000606160723e */ /* 0x000fc400000000ff */
[----:B------:R-:W-:Y:S01]  /*7cc0*/  LOP3.LUT R118, R118, R3, RZ, 0x3c, !PT ;  /* 0x0000000376767212 */ /* 0x000fe200078e3cff */
[----:B------:R-:W-:Y:S01]  /*7cd0*/  STSM.16.M88.4 [R6], R88 ;  /* 0x0000005806007844 */ /* 0x000fe20000000200 */
[----:B------:R-:W-:Y:S02]  /*7ce0*/  MOV R102, R102 ;  /* 0x0000006600667202 */ /* 0x000fe40000000f00 */
[----:B------:R-:W-:Y:S02]  /*7cf0*/  F2FP.F16.F32.PACK_AB R97, R46, R44 ;  /* 0x0000002c2e61723e */ /* 0x000fe400000000ff */
[----:B------:R-:W-:Y:S02]  /*7d00*/  F2FP.F16.F32.PACK_AB R98, R101, R100 ;  /* 0x000000646562723e */ /* 0x000fe400000000ff */
[----:B------:R-:W-:Y:S02]  /*7d10*/  F2FP.F16.F32.PACK_AB R99, R154, R153 ;  /* 0x000000999a63723e */ /* 0x000fe400000000ff */
[----:B------:R-:W-:-:S02]  /*7d20*/  MOV R106, R106 ;  /* 0x0000006a006a7202 */ /* 0x000fc40000000f00 */
[----:B------:R-:W-:Y:S01]  /*7d30*/  MOV R3, R114 ;  /* 0x0000007200037202 */ /* 0x000fe20000000f00 */
[----:B------:R-:W-:Y:S01]  /*7d40*/  STSM.16.M88.4 [R102], R96 ;  /* 0x0000006066007844 */ /* 0x000fe20000000200 */
[----:B------:R-:W-:Y:S02]  /*7d50*/  F2FP.F16.F32.PACK_AB R156, R105, R104 ;  /* 0x00000068699c723e */ /* 0x000fe400000000ff */
[----:B------:R-:W-:Y:S02]  /*7d60*/  F2FP.F16.F32.PACK_AB R157, R157, R155 ;  /* 0x0000009b9d9d723e */ /* 0x000fe400000000ff */
[----:B------:R-:W-:Y:S02]  /*7d70*/  F2FP.F16.F32.PACK_AB R158, R109, R108 ;  /* 0x0000006c6d9e723e */ /* 0x000fe400000000ff */
[----:B------:R-:W-:Y:S02]  /*7d80*/  F2FP.F16.F32.PACK_AB R159, R161, R159 ;  /* 0x0000009fa19f723e */ /* 0x000fe400000000ff */
[----:B------:R-:W-:-:S02]  /*7d90*/  F2FP.F16.F32.PACK_AB R112, R113, R112 ;  /* 0x000000707170723e */ /* 0x000fc400000000ff */
[----:B------:R-:W-:Y:S01]  /*7da0*/  LOP3.LUT R4, R127, R4, RZ, 0x3c, !PT ;  /* 0x000000047f047212 */ /* 0x000fe200078e3cff */
[----:B------:R-:W-:Y:S01]  /*7db0*/  STSM.16.M88.4 [R106], R156 ;  /* 0x0000009c6a007844 */ /* 0x000fe20000000200 */
[----:B------:R-:W-:Y:S02]  /*7dc0*/  MOV R110, R110 ;  /* 0x0000006e006e7202 */ /* 0x000fe40000000f00 */
[----:B------:R-:W-:Y:S02]  /*7dd0*/  MOV R25, R122 ;  /* 0x0000007a00197202 */ /* 0x000fe40000000f00 */
[----:B------:R-:W-:Y:S02]  /*7de0*/  F2FP.F16.F32.PACK_AB R113, R164, R163 ;  /* 0x000000a3a471723e */ /* 0x000fe400000000ff */
[----:B------:R-:W-:Y:S02]  /*7df0*/  F2FP.F16.F32.PACK_AB R114, R117, R116 ;  /* 0x000000747572723e */ /* 0x000fe400000000ff */
[----:B------:R-:W-:-:S02]  /*7e00*/  F2FP.F16.F32.PACK_AB R115, R167, R166 ;  /* 0x000000a6a773723e */ /* 0x000fc400000000ff */
[----:B------:R-:W-:Y:S02]  /*7e10*/  F2FP.F16.F32.PACK_AB R120, R121, R120 ;  /* 0x000000787978723e */ /* 0x000fe400000000ff */
[----:B------:R-:W-:Y:S01]  /*7e20*/  F2FP.F16.F32.PACK_AB R128, R129, R128 ;  /* 0x000000808180723e */ /* 0x000fe200000000ff */
[----:B------:R-:W-:Y:S01]  /*7e30*/  STSM.16.M88.4 [R110], R112 ;  /* 0x000000706e007844 */ /* 0x000fe20000000200 */
[----:B------:R-:W-:Y:S02]  /*7e40*/  F2FP.F16.F32.PACK_AB R121, R169, R168 ;  /* 0x000000a8a979723e */ /* 0x000fe400000000ff */
[----:B------:R-:W-:Y:S02]  /*7e50*/  F2FP.F16.F32.PACK_AB R122, R125, R124 ;  /* 0x0000007c7d7a723e */ /* 0x000fe400000000ff */
[----:B------:R-:W-:Y:S02]  /*7e60*/  F2FP.F16.F32.PACK_AB R123, R171, R170 ;  /* 0x000000aaab7b723e */ /* 0x000fe400000000ff */
[----:B------:R-:W-:-:S02]  /*7e70*/  F2FP.F16.F32.PACK_AB R129, R131, R130 ;  /* 0x000000828381723e */ /* 0x000fc400000000ff */
[----:B------:R-:W-:Y:S01]  /*7e80*/  F2FP.F16.F32.PACK_AB R136, R137, R136 ;  /* 0x000000888988723e */ /* 0x000fe200000000ff */
[----:B------:R1:W-:Y:S01]  /*7e90*/  STSM.16.M88.4 [R3], R120 ;  /* 0x0000007803007844 */ /* 0x0003e20000000200 */
[----:B------:R-:W-:Y:S02]  /*7ea0*/  MOV R118, R118 ;  /* 0x0000007600767202 */ /* 0x000fe40000000f00 */
[----:B------:R-:W-:Y:S02]  /*7eb0*/  F2FP.F16.F32.PACK_AB R130, R133, R132 ;  /* 0x000000848582723e */ /* 0x000fe400000000ff */
[----:B------:R-:W-:Y:S02]  /*7ec0*/  F2FP.F16.F32.PACK_AB R131, R135, R134 ;  /* 0x000000868783723e */ /* 0x000fe400000000ff */
[----:B------:R-:W-:Y:S02]  /*7ed0*/  F2FP.F16.F32.PACK_AB R137, R139, R138 ;  /* 0x0000008a8b89723e */ /* 0x000fe400000000ff */
[----:B------:R-:W-:Y:S01]  /*7ee0*/  F2FP.F16.F32.PACK_AB R144, R145, R144 ;  /* 0x000000909190723e */ /* 0x000fe200000000ff */
[----:B------:R-:W-:Y:S01]  /*7ef0*/  STSM.16.M88.4 [R118], R128 ;  /* 0x0000008076007844 */ /* 0x000fe20000000200 */
[----:B------:R-:W-:-:S02]  /*7f00*/  F2FP.F16.F32.PACK_AB R138, R141, R140 ;  /* 0x0000008c8d8a723e */ /* 0x000fc400000000ff */
[----:B------:R-:W-:Y:S02]  /*7f10*/  F2FP.F16.F32.PACK_AB R139, R143, R142 ;  /* 0x0000008e8f8b723e */ /* 0x000fe400000000ff */
[----:B------:R-:W-:Y:S02]  /*7f20*/  F2FP.F16.F32.PACK_AB R145, R147, R146 ;  /* 0x000000929391723e */ /* 0x000fe400000000ff */
[----:B------:R-:W-:Y:S01]  /*7f30*/  MOV R24, R4 ;  /* 0x0000000400187202 */ /* 0x000fe20000000f00 */
[----:B------:R-:W-:Y:S01]  /*7f40*/  STSM.16.M88.4 [R25], R136 ;  /* 0x0000008819007844 */ /* 0x000fe20000000200 */
[----:B------:R-:W-:Y:S01]  /*7f50*/  F2FP.F16.F32.PACK_AB R146, R149, R148 ;  /* 0x000000949592723e */ /* 0x000fe200000000ff */
[----:B------:R-:W-:Y:S01]  /*7f60*/  UISETP.NE.U32.AND UP1, UPT, UR8, URZ, UPT ;  /* 0x0000003f0800728c */ /* 0x000fe2000bf25070 */
[----:B------:R-:W-:Y:S01]  /*7f70*/  F2FP.F16.F32.PACK_AB R147, R151, R150 ;  /* 0x000000969793723e */ /* 0x000fe200000000ff */
[----:B------:R-:W-:Y:S01]  /*7f80*/  IMAD.U32 R4, RZ, RZ, UR4 ;  /* 0x00000004ff047e24 */ /* 0x000fe2000f8e00ff */
[----:B------:R-:W-:Y:S01]  /*7f90*/  PLOP3.LUT P0, PT, PT, PT, UP0, 0x80, 0x0 ;  /* 0x000000000000781c */ /* 0x000fe20003f0f008 */
[----:B------:R-:W-:-:S02]  /*7fa0*/  IMAD.U32 R5, RZ, RZ, UR7 ;  /* 0x00000007ff057e24 */ /* 0x000fc4000f8e00ff */
[----:B------:R2:W-:Y:S01]  /*7fb0*/  STSM.16.M88.4 [R24], R144 ;  /* 0x0000009018007844 */ /* 0x0005e20000000200 */
[----:B------:R-:W-:Y:S01]  /*7fc0*/  BAR.SYNC.DEFER_BLOCKING 0x1, 0x100 ;  /* 0x0044000000007b1d */ /* 0x000fe20000010000 */
[----:B------:R-:W-:-:S06]  /*7fd0*/  UISETP.NE.AND.EX UP1, UPT, UR9, URZ, UPT, UP1 ;  /* 0x0000003f0900728c */ /* 0x000fcc000bf25310 */
[----:B------:R-:W-:-:S05]  /*7fe0*/  PLOP3.LUT P6, PT, PT, PT, UP1, 0x80, 0x0 ;  /* 0x000000000000781c */ /* 0x000fca0003fcf018 */
[----:B------:R-:W-:-:S04]  /*7ff0*/  @UP1 UIADD3 UR8, UP2, UR10, UR8, URZ ;  /* 0x000000080a081290 */ /* 0x000fc8000ff5e03f */
[----:B------:R-:W-:Y:S01]  /*8000*/  @UP1 UIADD3.X UR9, UR11, UR9, URZ, UP2, !UPT ;  /* 0x000000090b091290 */ /* 0x000fe200097fe43f */
[----:B------:R-:W-:Y:S01]  /*8010*/  ULDC UR4, c[0x0][0xa88] ;  /* 0x0002a20000047ab9 */ /* 0x000fe20000000800 */
[----:B0-----:R-:W-:Y:S02]  /*8020*/  IMAD.U32 R10, RZ, RZ, UR8 ;  /* 0x00000008ff0a7e24 */ /* 0x001fe4000f8e00ff */
[----:B-1----:R-:W-:Y:S01]  /*8030*/  IMAD.U32 R3, RZ, RZ, UR4 ;  /* 0x00000004ff037e24 */ /* 0x002fe2000f8e00ff */
[----:B------:R-:W3:Y:S01]  /*8040*/  @P0 LDG.E R6, desc[UR40][R4.64] ;  /* 0x0000002804060981 */ /* 0x000ee2000c1e1900 */
[----:B------:R-:W-:Y:S02]  /*8050*/  IMAD.U32 R11, RZ, RZ, UR9 ;  /* 0x00000009ff0b7e24 */ /* 0x000fe4000f8e00ff */
[----:B------:R-:W-:-:S03]  /*8060*/  IMAD R9, R191, 0x40, R2 ;  /* 0x00000040bf097824 */ /* 0x000fc600078e0202 */
[----:B------:R0:W5:Y:S01]  /*8070*/  @P6 LDG.E R3, desc[UR40][R10.64] ;  /* 0x000000280a036981 */ /* 0x000162000c1e1900 */
[----:B------:R-:W-:-:S03]  /*8080*/  IMAD.WIDE R174, R9, 0x2, R174 ;  /* 0x0000000209ae7825 */ /* 0x000fc600078e02ae */
[C---:B------:R-:W-:Y:S02]  /*8090*/  IADD3 R13, P2, R174.reuse, 0x1000, RZ ;  /* 0x00001000ae0d7810 */ /* 0x040fe40007f5e0ff */
[C---:B------:R-:W-:Y:S02]  /*80a0*/  IADD3 R9, P1, R174.reuse, 0x2000, RZ ;  /* 0x00002000ae097810 */ /* 0x040fe40007f3e0ff */
[----:B------:R-:W-:Y:S02]  /*80b0*/  P2R R8, PR, RZ, 0x4 ;  /* 0x00000004ff087803 */ /* 0x000fe40000000000 */
[C---:B------:R-:W-:Y:S02]  /*80c0*/  IADD3 R29, P2, R174.reuse, 0x3000, RZ ;  /* 0x00003000ae1d7810 */ /* 0x040fe40007f5e0ff */
[C---:B------:R-:W-:Y:S02]  /*80d0*/  IADD3 R33, P3, R174.reuse, 0x4000, RZ ;  /* 0x00004000ae217810 */ /* 0x040fe40007f7e0ff */
[----:B------:R-:W-:-:S02]  /*80e0*/  IADD3 R37, P4, R174, 0x5000, RZ ;  /* 0x00005000ae257810 */ /* 0x000fc40007f9e0ff */
[----:B------:R-:W-:Y:S02]  /*80f0*/  IADD3 R41, P5, R174, 0x6000, RZ ;  /* 0x00006000ae297810 */ /* 0x000fe40007fbe0ff */
[----:B------:R-:W-:Y:S02]  /*8100*/  LOP3.LUT R12, R13, 0x380, RZ, 0xc0, !PT ;  /* 0x000003800d0c7812 */ /* 0x000fe400078ec0ff */
[----:B--2---:R-:W-:Y:S02]  /*8110*/  LOP3.LUT R24, R9, 0x380, RZ, 0xc0, !PT ;  /* 0x0000038009187812 */ /* 0x004fe400078ec0ff */
[----:B------:R-:W-:Y:S02]  /*8120*/  LOP3.LUT R28, R29, 0x380, RZ, 0xc0, !PT ;  /* 0x000003801d1c7812 */ /* 0x000fe400078ec0ff */
[----:B------:R-:W-:Y:S02]  /*8130*/  LOP3.LUT R32, R33, 0x380, RZ, 0xc0, !PT ;  /* 0x0000038021207812 */ /* 0x000fe400078ec0ff */
[----:B------:R-:W-:-:S02]  /*8140*/  LOP3.LUT R36, R37, 0x380, RZ, 0xc0, !PT ;  /* 0x0000038025247812 */ /* 0x000fc400078ec0ff */
[----:B------:R-:W-:Y:S01]  /*8150*/  LOP3.LUT R40, R41, 0x380, RZ, 0xc0, !PT ;  /* 0x0000038029287812 */ /* 0x000fe200078ec0ff */
[----:B------:R-:W-:Y:S01]  /*8160*/  UMOV UR4, URZ ;  /* 0x0000003f00047c82 */ /* 0x000fe20008000000 */
[----:B------:R-:W-:Y:S02]  /*8170*/  SHF.R.U64 R12, R12, 0x3, RZ ;  /* 0x000000030c0c7819 */ /* 0x000fe400000012ff */
[----:B------:R-:W-:Y:S02]  /*8180*/  SHF.R.U64 R24, R24, 0x3, RZ ;  /* 0x0000000318187819 */ /* 0x000fe400000012ff */
[----:B------:R-:W-:Y:S02]  /*8190*/  SHF.R.U64 R28, R28, 0x3, RZ ;  /* 0x000000031c1c7819 */ /* 0x000fe400000012ff */
[----:B------:R-:W-:Y:S02]  /*81a0*/  SHF.R.U64 R32, R32, 0x3, RZ ;  /* 0x0000000320207819 */ /* 0x000fe400000012ff */
[----:B------:R-:W-:-:S02]  /*81b0*/  SHF.R.U64 R36, R36, 0x3, RZ ;  /* 0x0000000324247819 */ /* 0x000fc400000012ff */
[----:B------:R-:W-:Y:S02]  /*81c0*/  SHF.R.U64 R40, R40, 0x3, RZ ;  /* 0x0000000328287819 */ /* 0x000fe400000012ff */
[----:B------:R-:W-:Y:S02]  /*81d0*/  LOP3.LUT R12, R12, R13, RZ, 0x3c, !PT ;  /* 0x0000000d0c0c7212 */ /* 0x000fe400078e3cff */
[----:B------:R-:W-:Y:S02]  /*81e0*/  LOP3.LUT R24, R24, R9, RZ, 0x3c, !PT ;  /* 0x0000000918187212 */ /* 0x000fe400078e3cff */
[----:B------:R-:W-:Y:S02]  /*81f0*/  LOP3.LUT R28, R28, R29, RZ, 0x3c, !PT ;  /* 0x0000001d1c1c7212 */ /* 0x000fe400078e3cff */
[----:B------:R-:W-:Y:S02]  /*8200*/  LOP3.LUT R32, R32, R33, RZ, 0x3c, !PT ;  /* 0x0000002120207212 */ /* 0x000fe400078e3cff */
[----:B------:R-:W-:-:S02]  /*8210*/  LOP3.LUT R36, R36, R37, RZ, 0x3c, !PT ;  /* 0x0000002524247212 */ /* 0x000fc400078e3cff */
[----:B------:R-:W-:Y:S02]  /*8220*/  LOP3.LUT R40, R40, R41, RZ, 0x3c, !PT ;  /* 0x0000002928287212 */ /* 0x000fe400078e3cff */
[----:B---3--:R-:W-:Y:S01]  /*8230*/  @P0 R2UR UR4, R6 ;  /* 0x00000000060402ca */ /* 0x008fe200000e0000 */
[----:B0-----:R-:W-:-:S14]  /*8240*/  @P6 BRA `(.L_x_423) ;  /* 0x0000000000106947 */ /* 0x001fdc0003800000 */
[----:B------:R-:W-:Y:S05]  /*8250*/  @!P0 BRA `(.L_x_423) ;  /* 0x00000000000c8947 */ /* 0x000fea0003800000 */
[----:B------:R-:W2:Y:S04]  /*8260*/  LDG.E R6, desc[UR40][R4.64] ;  /* 0x0000002804067981 */ /* 0x000ea8000c1e1900 */
[----:B-----5:R-:W2:Y:S02]  /*8270*/  LDG.E R3, desc[UR40][R4.64+0x4] ;  /* 0x0000042804037981 */ /* 0x020ea4000c1e1900 */
[----:B--2---:R-:W-:-:S07]  /*8280*/  IMAD.IADD R3, R3, 0x1, -R6 ;  /* 0x0000000103037824 */ /* 0x004fce00078e0a06 */
.L_x_423:
[----:B------:R-:W0:Y:S01]  /*8290*/  SHFL.IDX PT, R4, R192, RZ, 0x1f ;  /* 0x00001fffc0047589 */ /* 0x000e2200000e0000 */
[----:B------:R-:W-:Y:S01]  /*82a0*/  ISETP.NE.AND P6, PT, R8, RZ, PT ;  /* 0x000000ff0800720c */ /* 0x000fe20003fc5270 */
        /* <DEDUP_REMOVED lines=9> */
[----:B------:R-:W-:Y:S01]  /*8340*/  LOP3.LUT R48, R49, 0x380, RZ, 0xc0, !PT ;  /* 0x0000038031307812 */ /* 0x000fe200078ec0ff */
[--C-:B------:R-:W-:Y:S01]  /*8350*/  IMAD.X R41, RZ, RZ, R175.reuse, P5 ;  /* 0x000000ffff297224 */ /* 0x100fe200028e06af */
[----:B------:R-:W-:Y:S01]  /*8360*/  LOP3.LUT R52, R53, 0x380, RZ, 0xc0, !PT ;  /* 0x0000038035347812 */ /* 0x000fe200078ec0ff */
[----:B------:R-:W-:Y:S01]  /*8370*/  USHF.R.S32.HI UR14, URZ, 0x1f, UR4 ;  /* 0x0000001f3f0e7899 */ /* 0x000fe20008011404 */
[----:B------:R-:W-:Y:S01]  /*8380*/  SHF.R.U64 R48, R48, 0x3, RZ ;  /* 0x0000000330307819 */ /* 0x000fe200000012ff */
[----:B------:R-:W-:Y:S01]  /*8390*/  USHF.R.S32.HI UR15, URZ, 0x1f, UR46 ;  /* 0x0000001f3f0f7899 */ /* 0x000fe2000801142e */
[----:B------:R-:W-:Y:S01]  /*83a0*/  SHF.R.U64 R44, R44, 0x3, RZ ;  /* 0x000000032c2c7819 */ /* 0x000fe200000012ff */
[----:B------:R-:W-:Y:S01]  /*83b0*/  USEL UR43, UR43, URZ, !UP0 ;  /* 0x0000003f2b2b7287 */ /* 0x000fe2000c000000 */
[----:B------:R-:W-:Y:S01]  /*83c0*/  SHF.R.U64 R52, R52, 0x3, RZ ;  /* 0x0000000334347819 */ /* 0x000fe200000012ff */
[----:B------:R-:W-:Y:S01]  /*83d0*/  USEL UR44, UR44, URZ, !UP0 ;  /* 0x0000003f2c2c7287 */ /* 0x000fe2000c000000 */
[----:B------:R-:W-:Y:S01]  /*83e0*/  LOP3.LUT R48, R48, R49, RZ, 0x3c, !PT ;  /* 0x0000003130307212 */ /* 0x000fe200078e3cff */
[--C-:B------:R-:W-:Y:S01]  /*83f0*/  IMAD.X R49, RZ, RZ, R175.reuse, P6 ;  /* 0x000000ffff317224 */ /* 0x100fe200030e06af */
[----:B------:R-:W-:Y:S01]  /*8400*/  LOP3.LUT R44, R44, R45, RZ, 0x3c, !PT ;  /* 0x0000002d2c2c7212 */ /* 0x000fe200078e3cff */
[----:B------:R-:W-:Y:S01]  /*8410*/  IMAD.X R45, RZ, RZ, R175, P0 ;  /* 0x000000ffff2d7224 */ /* 0x000fe200000e06af */
[----:B0-----:R-:W-:-:S02]  /*8420*/  ISETP.NE.AND P6, PT, R4, RZ, PT ;  /* 0x000000ff0400720c */ /* 0x001fc40003fc5270 */
[----:B------:R-:W-:Y:S01]  /*8430*/  LOP3.LUT R52, R52, R53, RZ, 0x3c, !PT ;  /* 0x0000003534347212 */ /* 0x000fe200078e3cff */
[----:B------:R-:W-:Y:S01]  /*8440*/  IMAD.X R53, RZ, RZ, R175, P1 ;  /* 0x000000ffff357224 */ /* 0x000fe200008e06af */
[C---:B------:R-:W-:Y:S02]  /*8450*/  IADD3 R61, P2, R174.reuse, 0xa000, RZ ;  /* 0x0000a000ae3d7810 */ /* 0x040fe40007f5e0ff */
[C---:B------:R-:W-:Y:S02]  /*8460*/  IADD3 R57, P3, R174.reuse, 0xb000, RZ ;  /* 0x0000b000ae397810 */ /* 0x040fe40007f7e0ff */
[C---:B------:R-:W-:Y:S02]  /*8470*/  IADD3 R69, P4, R174.reuse, 0xc000, RZ ;  /* 0x0000c000ae457810 */ /* 0x040fe40007f9e0ff */
[C---:B------:R-:W-:Y:S02]  /*8480*/  IADD3 R65, P5, R174.reuse, 0xd000, RZ ;  /* 0x0000d000ae417810 */ /* 0x040fe40007fbe0ff */
[----:B------:R-:W-:-:S02]  /*8490*/  IADD3 R77, P0, R174, 0xe000, RZ ;  /* 0x0000e000ae4d7810 */ /* 0x000fc40007f1e0ff */
[----:B------:R-:W-:Y:S02]  /*84a0*/  IADD3 R5, P1, R174, 0xf000, RZ ;  /* 0x0000f000ae057810 */ /* 0x000fe40007f3e0ff */
[----:B------:R-:W-:Y:S02]  /*84b0*/  LOP3.LUT R60, R61, 0x380, RZ, 0xc0, !PT ;  /* 0x000003803d3c7812 */ /* 0x000fe400078ec0ff */
[----:B------:R-:W-:Y:S01]  /*84c0*/  LOP3.LUT R56, R57, 0x380, RZ, 0xc0, !PT ;  /* 0x0000038039387812 */ /* 0x000fe200078ec0ff */
[----:B------:R-:W-:Y:S01]  /*84d0*/  IMAD.X R73, RZ, RZ, R175, P1 ;  /* 0x000000ffff497224 */ /* 0x000fe200008e06af */
[----:B------:R-:W-:Y:S02]  /*84e0*/  LOP3.LUT R68, R69, 0x380, RZ, 0xc0, !PT ;  /* 0x0000038045447812 */ /* 0x000fe400078ec0ff */
[----:B------:R-:W-:Y:S02]  /*84f0*/  LOP3.LUT R64, R65, 0x380, RZ, 0xc0, !PT ;  /* 0x0000038041407812 */ /* 0x000fe400078ec0ff */
[----:B------:R-:W-:-:S02]  /*8500*/  LOP3.LUT R76, R77, 0x380, RZ, 0xc0, !PT ;  /* 0x000003804d4c7812 */ /* 0x000fc400078ec0ff */
[----:B------:R-:W-:Y:S02]  /*8510*/  LOP3.LUT R9, R174, 0x380, RZ, 0xc0, !PT ;  /* 0x00000380ae097812 */ /* 0x000fe400078ec0ff */
[----:B------:R-:W-:Y:S02]  /*8520*/  LOP3.LUT R4, R5, 0x380, RZ, 0xc0, !PT ;  /* 0x0000038005047812 */ /* 0x000fe400078ec0ff */
[----:B------:R-:W-:Y:S02]  /*8530*/  SHF.R.U64 R60, R60, 0x3, RZ ;  /* 0x000000033c3c7819 */ /* 0x000fe400000012ff */
[----:B------:R-:W-:Y:S02]  /*8540*/  SHF.R.U64 R56, R56, 0x3, RZ ;  /* 0x0000000338387819 */ /* 0x000fe400000012ff */
[----:B------:R-:W-:Y:S02]  /*8550*/  SHF.R.U64 R68, R68, 0x3, RZ ;  /* 0x0000000344447819 */ /* 0x000fe400000012ff */
[----:B------:R-:W-:-:S02]  /*8560*/  SHF.R.U64 R64, R64, 0x3, RZ ;  /* 0x0000000340407819 */ /* 0x000fc400000012ff */
[----:B------:R-:W-:Y:S02]  /*8570*/  SHF.R.U64 R76, R76, 0x3, RZ ;  /* 0x000000034c4c7819 */ /* 0x000fe400000012ff */
[----:B------:R-:W-:Y:S02]  /*8580*/  SHF.R.U64 R9, R9, 0x3, RZ ;  /* 0x0000000309097819 */ /* 0x000fe400000012ff */
        /* <DEDUP_REMOVED lines=11> */
[----:B------:R-:W-:-:S02]  /*8640*/  LOP3.LUT R174, R9, R174, RZ, 0x3c, !PT ;  /* 0x000000ae09ae7212 */ /* 0x000fc400078e3cff */
[----:B------:R-:W-:Y:S01]  /*8650*/  LOP3.LUT R72, R4, R5, RZ, 0x3c, !PT ;  /* 0x0000000504487212 */ /* 0x000fe200078e3cff */
[----:B------:R-:W-:Y:S06]  /*8660*/  @P6 BRA `(.L_x_424) ;  /* 0x0000000000c46947 */ /* 0x000fec0003800000 */
[----:B------:R-:W0:Y:S01]  /*8670*/  LDC R10, c[0x0][0xbe8] ;  /* 0x0002fa00ff0a7b82 */ /* 0x000e220000000800 */
[----:B------:R-:W-:Y:S01]  /*8680*/  IMAD.U32 R8, RZ, RZ, UR45 ;  /* 0x0000002dff087e24 */ /* 0x000fe2000f8e00ff */
[----:B------:R-:W-:Y:S01]  /*8690*/  ULDC.64 UR10, c[0x0][0xb90] ;  /* 0x0002e400000a7ab9 */ /* 0x000fe20000000a00 */
[----:B------:R-:W-:Y:S01]  /*86a0*/  UMOV UR8, UR4 ;  /* 0x0000000400087c82 */ /* 0x000fe20008000000 */
[----:B------:R-:W-:Y:S01]  /*86b0*/  UIMAD UR7, UR15, UR10, URZ ;  /* 0x0000000a0f0772a4 */ /* 0x000fe2000f8e023f */
[----:B------:R-:W-:Y:S01]  /*86c0*/  IMAD R8, R8, 0x40, R195 ;  /* 0x0000004008087824 */ /* 0x000fe200078e02c3 */
[----:B------:R-:W-:Y:S01]  /*86d0*/  UMOV UR9, UR14 ;  /* 0x0000000e00097c82 */ /* 0x000fe20008000000 */
[----:B------:R-:W-:Y:S01]  /*86e0*/  ULDC.64 UR12, c[0x0][0xb98] ;  /* 0x0002e600000c7ab9 */ /* 0x000fe20000000a00 */
[----:B------:R-:W-:Y:S01]  /*86f0*/  UIMAD.WIDE.U32 UR8, UR46, UR10, UR8 ;  /* 0x0000000a2e0872a5 */ /* 0x000fe2000f8e0008 */
[----:B------:R-:W-:Y:S01]  /*8700*/  IMAD.MOV.U32 R4, RZ, RZ, R8 ;  /* 0x000000ffff047224 */ /* 0x000fe200078e0008 */
[----:B------:R-:W-:Y:S01]  /*8710*/  UIMAD UR7, UR46, UR11, UR7 ;  /* 0x0000000b2e0772a4 */ /* 0x000fe2000f8e0207 */
[----:B------:R-:W-:Y:S01]  /*8720*/  IMAD.U32 R15, RZ, RZ, UR45 ;  /* 0x0000002dff0f7e24 */ /* 0x000fe2000f8e00ff */
[----:B------:R-:W-:-:S02]  /*8730*/  UIMAD UR10, UR44, UR12, URZ ;  /* 0x0000000c2c0a72a4 */ /* 0x000fc4000f8e023f */
[----:B------:R-:W-:Y:S01]  /*8740*/  UIADD3 UR9, UR9, UR7, URZ ;  /* 0x0000000709097290 */ /* 0x000fe2000fffe03f */
[----:B------:R-:W-:Y:S01]  /*8750*/  IMAD R26, R15, 0x40, R16 ;  /* 0x000000400f1a7824 */ /* 0x000fe200078e0210 */
[----:B------:R-:W-:Y:S02]  /*8760*/  UIMAD UR10, UR43, UR13, UR10 ;  /* 0x0000000d2b0a72a4 */ /* 0x000fe4000f8e020a */
[----:B------:R-:W-:Y:S01]  /*8770*/  UIMAD.WIDE.U32 UR8, UR43, UR12, UR8 ;  /* 0x0000000c2b0872a5 */ /* 0x000fe2000f8e0008 */
[----:B0-----:R-:W-:Y:S01]  /*8780*/  ISETP.NE.AND P0, PT, R10, 0x1, PT ;  /* 0x000000010a00780c */ /* 0x001fe20003f05270 */
[----:B-----5:R-:W-:-:S12]  /*8790*/  IMAD R15, R3, R10, RZ ;  /* 0x0000000a030f7224 */ /* 0x020fd800078e02ff */
[----:B------:R-:W0:Y:S08]  /*87a0*/  @P0 LDC R5, c[0x0][0xbec] ;  /* 0x0002fb00ff050b82 */ /* 0x000e300000000800 */
[----:B------:R-:W1:Y:S01]  /*87b0*/  @P0 LDC R6, c[0x0][0xbf0] ;  /* 0x0002fc00ff060b82 */ /* 0x000e620000000800 */
[----:B0-----:R-:W-:-:S05]  /*87c0*/  @P0 IMAD.HI.U32 R5, R8, R5, RZ ;  /* 0x0000000508050227 */ /* 0x001fca00078e00ff */
[----:B-1----:R-:W-:-:S04]  /*87d0*/  @P0 SHF.R.U32.HI R4, RZ, R6, R5 ;  /* 0x00000006ff040219 */ /* 0x002fc80000011605 */
[--C-:B------:R-:W-:Y:S01]  /*87e0*/  SHF.R.S32.HI R5, RZ, 0x1f, R4.reuse ;  /* 0x0000001fff057819 */ /* 0x100fe20000011404 */
[----:B------:R-:W-:Y:S01]  /*87f0*/  IMAD.MOV R9, RZ, RZ, -R4 ;  /* 0x000000ffff097224 */ /* 0x000fe200078e0a04 */
[----:B------:R-:W-:-:S03]  /*8800*/  IADD3 R4, P0, R4, UR8, RZ ;  /* 0x0000000804047c10 */ /* 0x000fc6000ff1e0ff */
[----:B------:R-:W-:Y:S02]  /*8810*/  IMAD R9, R10, R9, R8 ;  /* 0x000000090a097224 */ /* 0x000fe400078e0208 */
[----:B------:R-:W-:-:S03]  /*8820*/  IMAD.U32 R8, RZ, RZ, UR10 ;  /* 0x0000000aff087e24 */ /* 0x000fc6000f8e00ff */
[----:B------:R-:W-:Y:S02]  /*8830*/  SHF.R.S32.HI R6, RZ, 0x1f, R9 ;  /* 0x0000001fff067819 */ /* 0x000fe40000011409 */
[----:B------:R-:W-:Y:S01]  /*8840*/  IADD3.X R5, R5, UR9, R8, P0, !PT ;  /* 0x0000000905057c10 */ /* 0x000fe200087fe408 */
[----:B------:R-:W-:Y:S02]  /*8850*/  ULDC.64 UR8, c[0x0][0xb88] ;  /* 0x0002e20000087ab9 */ /* 0x000fe40000000a00 */
[----:B------:R-:W-:Y:S02]  /*8860*/  IMAD R6, R6, UR8, RZ ;  /* 0x0000000806067c24 */ /* 0x000fe4000f8e02ff */
[----:B------:R-:W-:-:S04]  /*8870*/  IMAD.WIDE.U32 R4, R9, UR8, R4 ;  /* 0x0000000809047c25 */ /* 0x000fc8000f8e0004 */
[----:B------:R-:W-:Y:S01]  /*8880*/  IMAD R9, R9, UR9, R6 ;  /* 0x0000000909097c24 */ /* 0x000fe2000f8e0206 */
[----:B------:R-:W-:Y:S01]  /*8890*/  ULDC.64 UR8, c[0x0][0xb50] ;  /* 0x0002d40000087ab9 */ /* 0x000fe20000000a00 */
[----:B------:R-:W-:Y:S01]  /*88a0*/  IMAD.MOV R6, RZ, RZ, -R18 ;  /* 0x000000ffff067224 */ /* 0x000fe200078e0a12 */
[----:B------:R-:W-:Y:S01]  /*88b0*/  LEA R11, P0, R4, UR8, 0x2 ;  /* 0x00000008040b7c11 */ /* 0x000fe2000f8010ff */
[----:B------:R-:W-:-:S04]  /*88c0*/  IMAD.IADD R5, R5, 0x1, R9 ;  /* 0x0000000105057824 */ /* 0x000fc800078e0209 */
[----:B------:R-:W-:Y:S01]  /*88d0*/  SHFL.IDX PT, R8, R11, 0x1, 0x1c1f ;  /* 0x003c1f000b087f89 */ /* 0x000fe200000e0000 */
[----:B------:R-:W-:Y:S02]  /*88e0*/  LEA.HI.X R14, R4, UR9, R5, 0x2, P0 ;  /* 0x00000009040e7c11 */ /* 0x000fe400080f1405 */
[----:B------:R-:W-:Y:S01]  /*88f0*/  ISETP.NE.AND P0, PT, R17, R6, PT ;  /* 0x000000061100720c */ /* 0x000fe20003f05270 */
[----:B------:R-:W-:Y:S01]  /*8900*/  SHFL.IDX PT, R4, R11, RZ, 0x1c1f ;  /* 0x001c1fff0b047589 */ /* 0x000fe200000e0000 */
[C---:B------:R-:W-:Y:S02]  /*8910*/  VIADD R6, R26.reuse, 0x8 ;  /* 0x000000081a067836 */ /* 0x040fe40000000000 */
[-C--:B------:R-:W-:Y:S01]  /*8920*/  ISETP.GE.OR P1, PT, R26, R15.reuse, P0 ;  /* 0x0000000f1a00720c */ /* 0x080fe20000726670 */
[----:B------:R-:W0:Y:S02]  /*8930*/  SHFL.IDX PT, R5, R14, RZ, 0x1c1f ;  /* 0x001c1fff0e057589 */ /* 0x000e2400000e0000 */
[----:B------:R-:W-:-:S02]  /*8940*/  ISETP.GE.OR P0, PT, R6, R15, P0 ;  /* 0x0000000f0600720c */ /* 0x000fc40000706670 */
[----:B------:R-:W1:Y:S08]  /*8950*/  SHFL.IDX PT, R9, R14, 0x1, 0x1c1f ;  /* 0x003c1f000e097f89 */ /* 0x000e7000000e0000 */
[----:B0-----:R0:W-:Y:S04]  /*8960*/  @!P1 ST.E desc[UR40][R4.64], R20 ;  /* 0x0000001404009985 */ /* 0x0011e8000c101928 */
[----:B-1----:R0:W-:Y:S02]  /*8970*/  @!P0 ST.E desc[UR40][R8.64], R0 ;  /* 0x0000000008008985 */ /* 0x0021e4000c101928 */
.L_x_424:
[----:B------:R-:W1:Y:S01]  /*8980*/  LDC R82, c[0x0][0xbe8] ;  /* 0x0002fa00ff527b82 */ /* 0x000e620000000800 */
[----:B------:R-:W-:Y:S01]  /*8990*/  ULDC UR12, c[0x0][0xac8] ;  /* 0x0002b200000c7ab9 */ /* 0x000fe20000000800 */
[----:B------:R-:W-:Y:S01]  /*89a0*/  ULDC.64 UR10, c[0x0][0xaa0] ;  /* 0x0002a800000a7ab9 */ /* 0x000fe20000000a00 */
[----:B------:R-:W-:Y:S01]  /*89b0*/  ISETP.GE.AND P0, PT, R189, UR12, PT ;  /* 0x0000000cbd007c0c */ /* 0x000fe2000bf06270 */
[----:B0-----:R0:W5:Y:S01]  /*89c0*/  LD.E.128 R8, desc[UR40][R174.64] ;  /* 0x00000028ae087980 */ /* 0x001162000c101d00 */
[----:B------:R-:W-:Y:S02]  /*89d0*/  ISETP.GE.AND P1, PT, R2, UR12, PT ;  /* 0x0000000c02007c0c */ /* 0x000fe4000bf26270 */
[----:B------:R-:W-:Y:S01]  /*89e0*/  SEL R4, RZ, 0xffffffff, P0 ;  /* 0xffffffffff047807 */ /* 0x000fe20000000000 */
[----:B------:R-:W5:Y:S01]  /*89f0*/  LD.E.128 R12, desc[UR40][R12.64] ;  /* 0x000000280c0c7980 */ /* 0x000f62000c101d00 */
[----:B------:R-:W-:-:S03]  /*8a00*/  ISETP.GE.AND P0, PT, R188, UR12, PT ;  /* 0x0000000cbc007c0c */ /* 0x000fc6000bf06270 */
[----:B------:R-:W5:Y:S04]  /*8a10*/  LD.E.128 R24, desc[UR40][R24.64] ;  /* 0x0000002818187980 */ /* 0x000f68000c101d00 */
[----:B------:R-:W5:Y:S04]  /*8a20*/  LD.E.128 R28, desc[UR40][R28.64] ;  /* 0x000000281c1c7980 */ /* 0x000f68000c101d00 */
[----:B------:R-:W5:Y:S01]  /*8a30*/  LD.E.128 R32, desc[UR40][R32.64] ;  /* 0x0000002820207980 */ /* 0x000f62000c101d00 */
[----:B-1----:R-:W-:Y:S01]  /*8a40*/  ISETP.NE.AND P2, PT, R82, 0x1, PT ;  /* 0x000000015200780c */ /* 0x002fe20003f45270 */
[----:B------:R-:W-:Y:S01]  /*8a50*/  IMAD.SHL.U32 R5, R4, 0x2, RZ ;  /* 0x0000000204057824 */ /* 0x000fe200078e00ff */
[----:B------:R-:W-:Y:S01]  /*8a60*/  SEL R0, RZ, 0x1, P1 ;  /* 0x00000001ff007807 */ /* 0x000fe20000800000 */
[----:B------:R-:W5:Y:S01]  /*8a70*/  LD.E.128 R36, desc[UR40][R36.64] ;  /* 0x0000002824247980 */ /* 0x000f62000c101d00 */
[----:B------:R-:W-:-:S02]  /*8a80*/  SEL R4, RZ, 0xffffffff, P0 ;  /* 0xffffffffff047807 */ /* 0x000fc40000000000 */
[----:B------:R-:W-:Y:S01]  /*8a90*/  LOP3.LUT R0, R5, 0x2, R0, 0xe2, !PT ;  /* 0x0000000205007812 */ /* 0x000fe200078ee200 */
[----:B------:R-:W5:Y:S04]  /*8aa0*/  LD.E.128 R40, desc[UR40][R40.64] ;  /* 0x0000002828287980 */ /* 0x000f68000c101d00 */
[----:B------:R-:W5:Y:S02]  /*8ab0*/  LD.E.128 R44, desc[UR40][R44.64] ;  /* 0x000000282c2c7980 */ /* 0x000f64000c101d00 */
[----:B------:R-:W1:Y:S01]  /*8ac0*/  @P2 LDC R21, c[0x0][0xbec] ;  /* 0x0002fb00ff152b82 */ /* 0x000e620000000800 */
[----:B------:R-:W-:Y:S01]  /*8ad0*/  IMAD.SHL.U32 R5, R4, 0x4, RZ ;  /* 0x0000000404057824 */ /* 0x000fe200078e00ff */
[----:B------:R-:W-:Y:S01]  /*8ae0*/  ISETP.GE.AND P0, PT, R187, UR12, PT ;  /* 0x0000000cbb007c0c */ /* 0x000fe2000bf06270 */
[----:B------:R-:W-:Y:S01]  /*8af0*/  UIMAD UR7, UR14, UR10, URZ ;  /* 0x0000000a0e0772a4 */ /* 0x000fe2000f8e023f */
[----:B------:R-:W5:Y:S04]  /*8b00*/  LD.E.128 R48, desc[UR40][R48.64] ;  /* 0x0000002830307980 */ /* 0x000f68000c101d00 */
[----:B------:R-:W2:Y:S01]  /*8b10*/  @P2 LDC R81, c[0x0][0xbf0] ;  /* 0x0002fc00ff512b82 */ /* 0x000ea20000000800 */
[----:B------:R-:W-:Y:S01]  /*8b20*/  LOP3.LUT R4, R5, 0x4, R0, 0xe2, !PT ;  /* 0x0000000405047812 */ /* 0x000fe200078ee200 */
[----:B------:R-:W-:Y:S01]  /*8b30*/  IMAD R0, R190, 0x20, R191 ;  /* 0x00000020be007824 */ /* 0x000fe200078e02bf */
[----:B------:R-:W-:Y:S01]  /*8b40*/  SEL R5, RZ, 0xffffffff, P0 ;  /* 0xffffffffff057807 */ /* 0x000fe20000000000 */
[----:B------:R-:W-:Y:S01]  /*8b50*/  IMAD.U32 R83, RZ, RZ, UR45 ;  /* 0x0000002dff537e24 */ /* 0x000fe2000f8e00ff */
[----:B------:R-:W-:Y:S01]  /*8b60*/  UIMAD.WIDE.U32 UR8, UR4, UR10, URZ ;  /* 0x0000000a040872a5 */ /* 0x000fe2000f8e003f */
[----:B------:R-:W-:Y:S01]  /*8b70*/  ISETP.GE.AND P0, PT, R186, UR12, PT ;  /* 0x0000000cba007c0c */ /* 0x000fe2000bf06270 */
[----:B------:R-:W-:Y:S01]  /*8b80*/  UIMAD UR7, UR4, UR11, UR7 ;  /* 0x0000000b040772a4 */ /* 0x000fe2000f8e0207 */
[----:B------:R-:W-:Y:S01]  /*8b90*/  IMAD.SHL.U32 R5, R5, 0x8, RZ ;  /* 0x0000000805057824 */ /* 0x000fe200078e00ff */
[----:B------:R-:W5:Y:S01]  /*8ba0*/  LD.E.128 R52, desc[UR40][R52.64] ;  /* 0x0000002834347980 */ /* 0x000f62000c101d00 */
[----:B------:R-:W-:Y:S01]  /*8bb0*/  ULDC.64 UR10, c[0x0][0xae8] ;  /* 0x0002ba00000a7ab9 */ /* 0x000fe20000000a00 */
[----:B------:R-:W-:Y:S01]  /*8bc0*/  IMAD R80, R83, 0x40, R0 ;  /* 0x0000004053507824 */ /* 0x000fe200078e0200 */
[----:B------:R-:W-:Y:S01]  /*8bd0*/  UIADD3 UR9, UR9, UR7, URZ ;  /* 0x0000000709097290 */ /* 0x000fe2000fffe03f */
[----:B------:R-:W-:Y:S01]  /*8be0*/  SEL R0, RZ, 0xffffffff, P0 ;  /* 0xffffffffff007807 */ /* 0x000fe20000000000 */
[----:B------:R-:W-:Y:S01]  /*8bf0*/  UIMAD UR4, UR15, UR10, URZ ;  /* 0x0000000a0f0472a4 */ /* 0x000fe2000f8e023f */
[----:B------:R-:W-:Y:S01]  /*8c00*/  LOP3.LUT R4, R5, 0x8, R4, 0xe2, !PT ;  /* 0x0000000805047812 */ /* 0x000fe200078ee204 */
[----:B------:R-:W-:Y:S01]  /*8c10*/  UIMAD.WIDE.U32 UR8, UR46, UR10, UR8 ;  /* 0x0000000a2e0872a5 */ /* 0x000fe2000f8e0008 */
[----:B------:R-:W5:Y:S01]  /*8c20*/  LD.E.128 R60, desc[UR40][R60.64] ;  /* 0x000000283c3c7980 */ /* 0x000f62000c101d00 */
[----:B------:R-:W-:Y:S01]  /*8c30*/  UIMAD UR4, UR46, UR11, UR4 ;  /* 0x0000000b2e0472a4 */ /* 0x000fe2000f8e0204 */
[----:B------:R-:W-:-:S02]  /*8c40*/  IMAD.SHL.U32 R5, R0, 0x10, RZ ;  /* 0x0000001000057824 */ /* 0x000fc400078e00ff */
[----:B-1----:R-:W-:Y:S01]  /*8c50*/  @P2 IMAD.HI.U32 R0, R80, R21, RZ ;  /* 0x0000001550002227 */ /* 0x002fe200078e00ff */
[----:B------:R-:W-:Y:S01]  /*8c60*/  ULDC.64 UR10, c[0x0][0xaf0] ;  /* 0x0002bc00000a7ab9 */ /* 0x000fe20000000a00 */
[----:B------:R-:W-:Y:S01]  /*8c70*/  UIADD3 UR9, UR9, UR4, URZ ;  /* 0x0000000409097290 */ /* 0x000fe2000fffe03f */
[----:B------:R-:W5:Y:S01]  /*8c80*/  LD.E.128 R56, desc[UR40][R56.64] ;  /* 0x0000002838387980 */ /* 0x000f62000c101d00 */
[----:B------:R-:W-:Y:S01]  /*8c90*/  UIMAD UR4, UR44, UR10, URZ ;  /* 0x0000000a2c0472a4 */ /* 0x000fe2000f8e023f */
[----:B------:R-:W-:Y:S01]  /*8ca0*/  IMAD.MOV.U32 R21, RZ, RZ, R80 ;  /* 0x000000ffff157224 */ /* 0x000fe200078e0050 */
[----:B--2---:R-:W-:Y:S01]  /*8cb0*/  @P2 SHF.R.U32.HI R21, RZ, R81, R0 ;  /* 0x00000051ff152219 */ /* 0x004fe20000011600 */
[----:B------:R-:W-:Y:S01]  /*8cc0*/  UIMAD.WIDE.U32 UR8, UR43, UR10, UR8 ;  /* 0x0000000a2b0872a5 */ /* 0x000fe2000f8e0008 */
[----:B------:R-:W5:Y:S01]  /*8cd0*/  LD.E.128 R68, desc[UR40][R68.64] ;  /* 0x0000002844447980 */ /* 0x000f62000c101d00 */
[----:B------:R-:W-:Y:S01]  /*8ce0*/  UIMAD UR4, UR43, UR11, UR4 ;  /* 0x0000000b2b0472a4 */ /* 0x000fe2000f8e0204 */
[----:B------:R-:W-:Y:S01]  /*8cf0*/  ISETP.GE.AND P0, PT, R185, UR12, PT ;  /* 0x0000000cb9007c0c */ /* 0x000fe2000bf06270 */
[--C-:B------:R-:W-:Y:S01]  /*8d00*/  IMAD.MOV R81, RZ, RZ, -R21.reuse ;  /* 0x000000ffff517224 */ /* 0x100fe200078e0a15 */
[----:B------:R-:W-:Y:S01]  /*8d10*/  SHF.R.S32.HI R20, RZ, 0x1f, R21 ;  /* 0x0000001fff147819 */ /* 0x000fe20000011415 */
[----:B------:R-:W-:Y:S01]  /*8d20*/  UIADD3 UR4, UR9, UR4, URZ ;  /* 0x0000000409047290 */ /* 0x000fe2000fffe03f */
[----:B------:R-:W-:Y:S01]  /*8d30*/  LOP3.LUT R6, R5, 0x10, R4, 0xe2, !PT ;  /* 0x0000001005067812 */ /* 0x000fe200078ee204 */
[----:B------:R-:W-:Y:S01]  /*8d40*/  IMAD.U32 R4, RZ, RZ, UR8 ;  /* 0x00000008ff047e24 */ /* 0x000fe2000f8e00ff */
[----:B------:R-:W-:Y:S01]  /*8d50*/  SEL R0, RZ, 0xffffffff, P0 ;  /* 0xffffffffff007807 */ /* 0x000fe20000000000 */
[----:B------:R-:W-:Y:S01]  /*8d60*/  IMAD.U32 R5, RZ, RZ, UR9 ;  /* 0x00000009ff057e24 */ /* 0x000fe2000f8e00ff */
[----:B------:R-:W-:Y:S01]  /*8d70*/  ULDC.64 UR8, c[0x0][0xae0] ;  /* 0x0002b80000087ab9 */ /* 0x000fe20000000a00 */
[----:B------:R-:W-:Y:S01]  /*8d80*/  IMAD R81, R82, R81, R80 ;  /* 0x0000005152517224 */ /* 0x000fe200078e0250 */
[----:B------:R-:W5:Y:S01]  /*8d90*/  LD.E.128 R64, desc[UR40][R64.64] ;  /* 0x0000002840407980 */ /* 0x000f62000c101d00 */
[----:B------:R-:W-:-:S02]  /*8da0*/  IMAD.U32 R5, RZ, RZ, UR4 ;  /* 0x00000004ff057e24 */ /* 0x000fc4000f8e00ff */
[----:B------:R-:W-:Y:S01]  /*8db0*/  IMAD R20, R20, UR8, RZ ;  /* 0x0000000814147c24 */ /* 0x000fe2000f8e02ff */
[----:B------:R-:W-:Y:S01]  /*8dc0*/  ISETP.GE.AND P0, PT, R194, UR12, PT ;  /* 0x0000000cc2007c0c */ /* 0x000fe2000bf06270 */
[----:B------:R-:W-:Y:S01]  /*8dd0*/  IMAD.SHL.U32 R85, R0, 0x20, RZ ;  /* 0x0000002000557824 */ /* 0x000fe200078e00ff */
[----:B------:R-:W-:Y:S01]  /*8de0*/  SHF.R.S32.HI R0, RZ, 0x1f, R81 ;  /* 0x0000001fff007819 */ /* 0x000fe20000011451 */
[----:B------:R-:W5:Y:S01]  /*8df0*/  LD.E.128 R76, desc[UR40][R76.64] ;  /* 0x000000284c4c7980 */ /* 0x000f62000c101d00 */
[C---:B------:R-:W-:Y:S02]  /*8e00*/  IMAD R83, R21.reuse, UR9, R20 ;  /* 0x0000000915537c24 */ /* 0x040fe4000f8e0214 */
[----:B------:R-:W-:Y:S01]  /*8e10*/  IMAD.WIDE.U32 R4, R21, UR8, R4 ;  /* 0x0000000815047c25 */ /* 0x000fe2000f8e0004 */
[----:B------:R-:W5:Y:S01]  /*8e20*/  LD.E.128 R72, desc[UR40][R72.64] ;  /* 0x0000002848487980 */ /* 0x000f62000c101d00 */
[----:B------:R-:W-:Y:S01]  /*8e30*/  ULDC.64 UR8, c[0x0][0xad8] ;  /* 0x0002b60000087ab9 */ /* 0x000fe20000000a00 */
[----:B------:R-:W-:Y:S01]  /*8e40*/  LOP3.LUT R6, R85, 0x20, R6, 0xe2, !PT ;  /* 0x0000002055067812 */ /* 0x000fe200078ee206 */
[----:B------:R-:W-:Y:S01]  /*8e50*/  IMAD R0, R0, UR8, RZ ;  /* 0x0000000800007c24 */ /* 0x000fe2000f8e02ff */
[----:B------:R-:W-:Y:S01]  /*8e60*/  @!PT LDS RZ, [RZ] ;  /* 0x00000000fffff984 */ /* 0x000fe20000000800 */
[----:B------:R-:W-:Y:S01]  /*8e70*/  @!PT LDS RZ, [RZ] ;  /* 0x00000000fffff984 */ /* 0x000fe20000000800 */
[----:B------:R-:W-:Y:S01]  /*8e80*/  @!PT LDS RZ, [RZ] ;  /* 0x00000000fffff984 */ /* 0x000fe20000000800 */
[----:B------:R-:W-:Y:S01]  /*8e90*/  @!PT LDS RZ, [RZ] ;  /* 0x00000000fffff984 */ /* 0x000fe20000000800 */
[----:B------:R1:W-:Y:S06]  /*8ea0*/  MEMBAR.ALL.CTA ;  /* 0x0000000000007992 */ /* 0x0003ec0000008000 */
[----:B-1----:R-:W1:Y:S01]  /*8eb0*/  FENCE.VIEW.ASYNC.S ;  /* 0x00000000000073c6 */ /* 0x002e620000000000 */
[----:B------:R-:W-:Y:S01]  /*8ec0*/  SEL R21, RZ, 0x40, P0 ;  /* 0x00000040ff157807 */ /* 0x000fe20000000000 */
[----:B------:R-:W-:Y:S01]  /*8ed0*/  IMAD.U32 R20, RZ, RZ, UR45 ;  /* 0x0000002dff147e24 */ /* 0x000fe2000f8e00ff */
[----:B------:R-:W-:Y:S01]  /*8ee0*/  ISETP.GE.AND P0, PT, R193, UR12, PT ;  /* 0x0000000cc1007c0c */ /* 0x000fe2000bf06270 */
[----:B------:R-:W-:Y:S01]  /*8ef0*/  IMAD.IADD R5, R5, 0x1, R83 ;  /* 0x0000000105057824 */ /* 0x000fe200078e0253 */
[----:B------:R-:W-:Y:S01]  /*8f00*/  LOP3.LUT R6, R6, R21, RZ, 0xfc, !PT ;  /* 0x0000001506067212 */ /* 0x000fe200078efcff */
[----:B------:R-:W-:Y:S01]  /*8f10*/  IMAD R21, R81, UR9, R0 ;  /* 0x0000000951157c24 */ /* 0x000fe2000f8e0200 */
[----:B------:R-:W-:Y:S01]  /*8f20*/  UIADD3 UR4, UR42, 0x28c20, URZ ;  /* 0x00028c202a047890 */ /* 0x000fe2000fffe03f */
[----:B-----5:R-:W-:Y:S01]  /*8f30*/  IMAD R89, R3, R82, RZ ;  /* 0x0000005203597224 */ /* 0x020fe200078e02ff */
[----:B------:R-:W-:Y:S01]  /*8f40*/  SEL R3, RZ, 0x80, P0 ;  /* 0x00000080ff037807 */ /* 0x000fe20000000000 */
[----:B------:R-:W-:Y:S01]  /*8f50*/  IMAD R0, R20, 0x40, R191 ;  /* 0x0000004014007824 */ /* 0x000fe200078e02bf */
[----:B------:R-:W-:Y:S01]  /*8f60*/  UPRMT UR4, URZ, 0x654, UR4 ;  /* 0x000006543f047896 */ /* 0x000fe20008000004 */
[----:B------:R-:W-:Y:S01]  /*8f70*/  IMAD.WIDE.U32 R4, R81, UR8, R4 ;  /* 0x0000000851047c25 */ /* 0x000fe2000f8e0004 */
[----:B------:R-:W-:Y:S01]  /*8f80*/  ULDC.64 UR8, c[0x0][0xa80] ;  /* 0x0002a00000087ab9 */ /* 0x000fe20000000a00 */
[----:B------:R-:W-:Y:S01]  /*8f90*/  BSSY B1, `(.L_x_425) ;  /* 0x0000029000017945 */ /* 0x000fe20003800000 */
[----:B------:R-:W-:Y:S01]  /*8fa0*/  ISETP.GE.AND P0, PT, R0, R89, PT ;  /* 0x000000590000720c */ /* 0x000fe20003f06270 */
[----:B------:R-:W-:Y:S01]  /*8fb0*/  IMAD.IADD R5, R5, 0x1, R21 ;  /* 0x0000000105057824 */ /* 0x000fe200078e0215 */
[----:B------:R-:W-:-:S02]  /*8fc0*/  LEA R86, P1, R4, UR8, 0x1 ;  /* 0x0000000804567c11 */ /* 0x000fc4000f8208ff */
[----:B------:R-:W-:Y:S02]  /*8fd0*/  LOP3.LUT R3, R6, R3, RZ, 0xfc, !PT ;  /* 0x0000000306037212 */ /* 0x000fe400078efcff */
[----:B------:R-:W-:Y:S01]  /*8fe0*/  LEA.HI.X R87, R4, UR9, R5, 0x1, P1 ;  /* 0x0000000904577c11 */ /* 0x000fe200088f0c05 */
[----:B-1----:R0:W1:Y:S01]  /*8ff0*/  SHFL.IDX PT, R20, R86, RZ, 0x181f ;  /* 0x00181fff56147589 */ /* 0x00206200000e0000 */
[----:B------:R-:W-:Y:S03]  /*9000*/  SYNCS.ARRIVE.TRANS64.RED.A1T0 RZ, [UR4], RZ ;  /* 0x000000ffffff79a7 */ /* 0x000fe60008100404 */
[----:B------:R0:W2:Y:S02]  /*9010*/  SHFL.IDX PT, R21, R87, RZ, 0x181f ;  /* 0x00181fff57157589 */ /* 0x0000a400000e0000 */
[----:B------:R-:W-:Y:S05]  /*9020*/  @P0 BRA `(.L_x_426) ;  /* 0x00000000007c0947 */ /* 0x000fea0003800000 */
        /* <DEDUP_REMOVED lines=8> */
[----:B------:R1:W-:Y:S01]  /*90b0*/  @!P0 ST.E.128 desc[UR40][R4.64], R8 ;  /* 0x0000000804008985 */ /* 0x0003e2000c101d28 */
        /* <DEDUP_REMOVED lines=11> */
[-C--:B------:R-:W-:Y:S02]  /*9170*/  @!P1 LEA R8, P6, R185, R20.reuse, 0x1 ;  /* 0x00000014b9089211 */ /* 0x080fe400078c08ff */
        /* <DEDUP_REMOVED lines=10> */
.L_x_426:
[----:B------:R-:W-:Y:S05]  /*9220*/  BSYNC B1 ;  /* 0x0000000000017941 */ /* 0x000fea0003800000 */
.L_x_425:
[----:B------:R-:W-:Y:S01]  /*9230*/  VIADD R0, R0, 0x20 ;  /* 0x0000002000007836 */ /* 0x000fe20000000000 */
[----:B---3--:R4:W3:Y:S04]  /*9240*/  SHFL.IDX PT, R9, R87, 0x1, 0x181f ;  /* 0x00381f0057097f89 */ /* 0x0088e800000e0000 */
[----:B------:R-:W-:Y:S01]  /*9250*/  ISETP.GE.AND P0, PT, R0, R89, PT ;  /* 0x000000590000720c */ /* 0x000fe20003f06270 */
[----:B------:R4:W0:-:S12]  /*9260*/  SHFL.IDX PT, R8, R86, 0x1, 0x181f ;  /* 0x00381f0056087f89 */ /* 0x00081800000e0000 */
[----:B----4-:R-:W-:Y:S05]  /*9270*/  @P0 BRA `(.L_x_427) ;  /* 0x0000001000100947 */ /* 0x010fea0003800000 */
[----:B------:R-:W-:Y:S02]  /*9280*/  ISETP.GE.AND P0, PT, R2, UR12, PT ;  /* 0x0000000c02007c0c */ /* 0x000fe4000bf06270 */
[----:B------:R-:W-:Y:S02]  /*9290*/  ISETP.GE.AND P5, PT, R189, UR12, PT ;  /* 0x0000000cbd007c0c */ /* 0x000fe4000bfa6270 */
[----:B------:R-:W-:Y:S02]  /*92a0*/  ISETP.GE.AND P3, PT, R188, UR12, PT ;  /* 0x0000000cbc007c0c */ /* 0x000fe4000bf66270 */
[----:B------:R-:W-:Y:S02]  /*92b0*/  ISETP.GE.AND P2, PT, R187, UR12, PT ;  /* 0x0000000cbb007c0c */ /* 0x000fe4000bf46270 */
[----:B------:R-:W-:-:S05]  /*92c0*/  ISETP.GE.AND P1, PT, R186, UR12, PT ;  /* 0x0000000cba007c0c */ /* 0x000fca000bf26270 */
[----:B0--3--:R-:W-:Y:S02]  /*92d0*/  @!P0 IMAD.WIDE R4, R2, 0x2, R8 ;  /* 0x0000000202048825 */ /* 0x009fe400078e0208 */
[-C--:B------:R-:W-:Y:S02]  /*92e0*/  @!P5 LEA R10, P4, R189, R8.reuse, 0x1 ;  /* 0x00000008bd0ad211 */ /* 0x080fe400078808ff */
[----:B-1----:R-:W-:Y:S01]  /*92f0*/  @!P3 LEA R20, P6, R188, R8, 0x1 ;  /* 0x00000008bc14b211 */ /* 0x002fe200078c08ff */
[----:B------:R0:W-:Y:S01]  /*9300*/  @!P0 ST.E.128 desc[UR40][R4.64], R12 ;  /* 0x0000000c04008985 */ /* 0x0001e2000c101d28 */
[----:B------:R-:W-:Y:S02]  /*9310*/  ISETP.GE.AND P0, PT, R185, UR12, PT ;  /* 0x0000000cb9007c0c */ /* 0x000fe4000bf06270 */
[----:B------:R-:W-:Y:S02]  /*9320*/  @!P5 LEA.HI.X R11, R189, R9, R204, 0x1, P4 ;  /* 0x00000009bd0bd211 */ /* 0x000fe400020f0ccc */
[----:B------:R-:W-:-:S02]  /*9330*/  LOP3.LUT P4, RZ, R6, 0x40, RZ, 0xc0, !PT ;  /* 0x0000004006ff7812 */ /* 0x000fc4000788c0ff */
[----:B--2---:R-:W-:Y:S01]  /*9340*/  @!P3 LEA.HI.X R21, R188, R9, R203, 0x1, P6 ;  /* 0x00000009bc15b211 */ /* 0x004fe200030f0ccb */
[----:B------:R4:W-:Y:S01]  /*9350*/  @!P5 ST.E.128 desc[UR40][R10.64], R28 ;  /* 0x0000001c0a00d985 */ /* 0x0009e2000c101d28 */
[----:B------:R-:W-:-:S03]  /*9360*/  @!P2 LEA R24, P5, R187, R8, 0x1 ;  /* 0x00000008bb18a211 */ /* 0x000fc600078a08ff */
[----:B------:R4:W-:Y:S01]  /*9370*/  @!P3 ST.E.128 desc[UR40][R20.64], R36 ;  /* 0x000000241400b985 */ /* 0x0009e2000c101d28 */
[----:B------:R-:W-:Y:S02]  /*9380*/  @!P2 LEA.HI.X R25, R187, R9, R202, 0x1, P5 ;  /* 0x00000009bb19a211 */ /* 0x000fe400028f0cca */
[----:B0-----:R-:W-:-:S03]  /*9390*/  @!P1 LEA R4, P6, R186, R8, 0x1 ;  /* 0x00000008ba049211 */ /* 0x001fc600078c08ff */
[----:B------:R4:W-:Y:S01]  /*93a0*/  @!P2 ST.E.128 desc[UR40][R24.64], R44 ;  /* 0x0000002c1800a985 */ /* 0x0009e2000c101d28 */
[CC--:B------:R-:W-:Y:S02]  /*93b0*/  @!P0 LEA R12, P3, R185.reuse, R8.reuse, 0x1 ;  /* 0x00000008b90c8211 */ /* 0x0c0fe400078608ff */
[----:B------:R-:W-:Y:S02]  /*93c0*/  @P4 LEA R14, P5, R194, R8, 0x1 ;  /* 0x00000008c20e4211 */ /* 0x000fe400078a08ff */
[-C--:B------:R-:W-:Y:S02]  /*93d0*/  @!P1 LEA.HI.X R5, R186, R9.reuse, R201, 0x1, P6 ;  /* 0x00000009ba059211 */ /* 0x080fe400030f0cc9 */
[-C--:B------:R-:W-:Y:S02]  /*93e0*/  @!P0 LEA.HI.X R13, R185, R9.reuse, R200, 0x1, P3 ;  /* 0x00000009b90d8211 */ /* 0x080fe400018f0cc8 */
[----:B------:R-:W-:Y:S01]  /*93f0*/  @P4 LEA.HI.X R15, R194, R9, R199, 0x1, P5 ;  /* 0x00000009c20f4211 */ /* 0x000fe200028f0cc7 */
[----:B------:R4:W-:Y:S04]  /*9400*/  @!P1 ST.E.128 desc[UR40][R4.64], R52 ;  /* 0x0000003404009985 */ /* 0x0009e8000c101d28 */
[----:B------:R4:W-:Y:S01]  /*9410*/  @!P0 ST.E.128 desc[UR40][R12.64], R56 ;  /* 0x000000380c008985 */ /* 0x0009e2000c101d28 */
[----:B------:R-:W-:-:S03]  /*9420*/  LOP3.LUT P0, RZ, R3, 0x80, RZ, 0xc0, !PT ;  /* 0x0000008003ff7812 */ /* 0x000fc6000780c0ff */
[----:B------:R4:W-:Y:S10]  /*9430*/  @P4 ST.E.128 desc[UR40][R14.64], R64 ;  /* 0x000000400e004985 */ /* 0x0009f4000c101d28 */
[----:B------:R-:W-:Y:S05]  /*9440*/  @!P0 BRA `(.L_x_427) ;  /* 0x0000000c009c8947 */ /* 0x000fea0003800000 */
[----:B----4-:R-:W-:-:S04]  /*9450*/  LEA R4, P0, R193, R8, 0x1 ;  /* 0x00000008c1047211 */ /* 0x010fc800078008ff */
[----:B------:R-:W-:-:S05]  /*9460*/  LEA.HI.X R5, R193, R9, R198, 0x1, P0 ;  /* 0x00000009c1057211 */ /* 0x000fca00000f0cc6 */
[----:B------:R0:W-:Y:S01]  /*9470*/  ST.E.128 desc[UR40][R4.64], R72 ;  /* 0x0000004804007985 */ /* 0x0001e2000c101d28 */
[----:B------:R-:W-:Y:S05]  /*9480*/  BRA `(.L_x_427) ;  /* 0x0000000c008c7947 */ /* 0x000fea0003800000 */
.L_x_422:
[----:B------:R-:W-:Y:S01]  /*9490*/  ULDC.64 UR8, c[0x0][0xc00] ;  /* 0x0003000000087ab9 */ /* 0x000fe20000000a00 */
[----:B------:R-:W-:Y:S01]  /*94a0*/  ULDC UR4, c[0x0][0xa88] ;  /* 0x0002a20000047ab9 */ /* 0x000fe20000000800 */
[----:B------:R-:W-:Y:S01]  /*94b0*/  UISETP.NE.U32.AND UP0, UPT, UR8, URZ, UPT ;  /* 0x0000003f0800728c */ /* 0x000fe2000bf05070 */
[----:B------:R-:W0:Y:S03]  /*94c0*/  LDC R13, c[0x0][0xbe8] ;  /* 0x0002fa00ff0d7b82 */ /* 0x000e260000000800 */
[----:B------:R-:W-:-:S03]  /*94d0*/  UISETP.NE.AND.EX UP0, UPT, UR9, URZ, UPT, UP0 ;  /* 0x0000003f0900728c */ /* 0x000fc6000bf05300 */
[----:B------:R-:W-:Y:S02]  /*94e0*/  ULDC.64 UR8, c[0x0][0xc00] ;  /* 0x0003000000087ab9 */ /* 0x000fe40000000a00 */
[----:B------:R-:W-:Y:S01]  /*94f0*/  UIMAD.WIDE UR8, UR43, 0x4, UR8 ;  /* 0x000000042b0878a5 */ /* 0x000fe2000f8e0208 */
[----:B------:R-:W-:-:S05]  /*9500*/  PLOP3.LUT P1, PT, PT, PT, UP0, 0x80, 0x0 ;  /* 0x000000000000781c */ /* 0x000fca0003f2f008 */
[----:B------:R-:W-:Y:S02]  /*9510*/  IMAD.U32 R4, RZ, RZ, UR8 ;  /* 0x00000008ff047e24 */ /* 0x000fe4000f8e00ff */
[----:B------:R-:W-:Y:S01]  /*9520*/  IMAD.U32 R5, RZ, RZ, UR9 ;  /* 0x00000009ff057e24 */ /* 0x000fe2000f8e00ff */
[----:B------:R-:W-:Y:S02]  /*9530*/  ULDC.64 UR8, c[0x0][0xc08] ;  /* 0x0003020000087ab9 */ /* 0x000fe40000000a00 */
[----:B------:R-:W-:-:S03]  /*9540*/  UISETP.NE.U32.AND UP1, UPT, UR8, URZ, UPT ;  /* 0x0000003f0800728c */ /* 0x000fc6000bf25070 */
[----:B------:R-:W2:Y:S01]  /*9550*/  @P1 LDG.E R3, desc[UR40][R4.64] ;  /* 0x0000002804031981 */ /* 0x000ea2000c1e1900 */
[----:B------:R-:W-:Y:S01]  /*9560*/  UISETP.NE.AND.EX UP1, UPT, UR9, URZ, UPT, UP1 ;  /* 0x0000003f0900728c */ /* 0x000fe2000bf25310 */
[----:B------:R-:W-:-:S05]  /*9570*/  IMAD.U32 R0, RZ, RZ, UR4 ;  /* 0x00000004ff007e24 */ /* 0x000fca000f8e00ff */
[----:B------:R-:W-:-:S05]  /*9580*/  PLOP3.LUT P2, PT, PT, PT, UP1, 0x80, 0x0 ;  /* 0x000000000000781c */ /* 0x000fca0003f4f018 */
[----:B------:R-:W-:Y:S02]  /*9590*/  @UP1 ULDC.64 UR8, c[0x0][0xc08] ;  /* 0x0003020000081ab9 */ /* 0x000fe40000000a00 */
[----:B------:R-:W-:-:S06]  /*95a0*/  @UP1 UIMAD.WIDE UR8, UR43, 0x4, UR8 ;  /* 0x000000042b0818a5 */ /* 0x000fcc000f8e0208 */
[----:B------:R-:W-:Y:S02]  /*95b0*/  IMAD.U32 R8, RZ, RZ, UR8 ;  /* 0x00000008ff087e24 */ /* 0x000fe4000f8e00ff */
[----:B------:R-:W-:-:S05]  /*95c0*/  IMAD.U32 R9, RZ, RZ, UR9 ;  /* 0x00000009ff097e24 */ /* 0x000fca000f8e00ff */
[----:B------:R1:W5:Y:S01]  /*95d0*/  @P2 LDG.E R0, desc[UR40][R8.64] ;  /* 0x0000002808002981 */ /* 0x000362000c1e1900 */
[----:B------:R-:W-:Y:S01]  /*95e0*/  UMOV UR4, URZ ;  /* 0x0000003f00047c82 */ /* 0x000fe20008000000 */
[----:B------:R-:W-:Y:S01]  /*95f0*/  USHF.R.S32.HI UR11, URZ, 0x1f, UR46 ;  /* 0x0000001f3f0b7899 */ /* 0x000fe2000801142e */
[----:B------:R-:W-:Y:S02]  /*9600*/  ISETP.GE.AND P0, PT, R197, 0x40, PT ;  /* 0x00000040c500780c */ /* 0x000fe40003f06270 */
[----:B--2---:R-:W-:-:S13]  /*9610*/  @P1 R2UR UR4, R3 ;  /* 0x00000000030412ca */ /* 0x004fda00000e0000 */
[----:B------:R-:W-:Y:S01]  /*9620*/  USHF.R.S32.HI UR10, URZ, 0x1f, UR4 ;  /* 0x0000001f3f0a7899 */ /* 0x000fe20008011404 */
[----:B01----:R-:W-:Y:S11]  /*9630*/  @P2 BRA `(.L_x_428) ;  /* 0x0000000000102947 */ /* 0x003ff60003800000 */
[----:B------:R-:W-:Y:S05]  /*9640*/  @!P1 BRA `(.L_x_428) ;  /* 0x00000000000c9947 */ /* 0x000fea0003800000 */
[----:B------:R-:W2:Y:S04]  /*9650*/  LDG.E R3, desc[UR40][R4.64] ;  /* 0x0000002804037981 */ /* 0x000ea8000c1e1900 */
[----:B-----5:R-:W2:Y:S02]  /*9660*/  LDG.E R0, desc[UR40][R4.64+0x4] ;  /* 0x0000042804007981 */ /* 0x020ea4000c1e1900 */
[----:B--2---:R-:W-:-:S07]  /*9670*/  IMAD.IADD R0, R0, 0x1, -R3 ;  /* 0x0000000100007824 */ /* 0x004fce00078e0a03 */
.L_x_428:
[----:B------:R-:W-:Y:S01]  /*9680*/  USEL UR43, UR43, URZ, !UP0 ;  /* 0x0000003f2b2b7287 */ /* 0x000fe2000c000000 */
[----:B------:R-:W-:Y:S01]  /*9690*/  BSSY B1, `(.L_x_429) ;  /* 0x000002d000017945 */ /* 0x000fe20003800000 */
[----:B------:R-:W-:-:S03]  /*96a0*/  USEL UR44, UR44, URZ, !UP0 ;  /* 0x0000003f2c2c7287 */ /* 0x000fc6000c000000 */
[----:B------:R-:W-:Y:S09]  /*96b0*/  @P0 BRA `(.L_x_430) ;  /* 0x0000000000a80947 */ /* 0x000ff20003800000 */
[----:B------:R-:W0:Y:S01]  /*96c0*/  S2R R4, SR_TID.X ;  /* 0x0000000000047919 */ /* 0x000e220000002100 */
[----:B------:R-:W1:Y:S01]  /*96d0*/  LDC R6, c[0x0][0xbe8] ;  /* 0x0002fa00ff067b82 */ /* 0x000e620000000800 */
[----:B------:R-:W-:-:S04]  /*96e0*/  IMAD.U32 R3, RZ, RZ, UR45 ;  /* 0x0000002dff037e24 */ /* 0x000fc8000f8e00ff */
[----:B0-----:R-:W-:Y:S02]  /*96f0*/  IMAD R3, R3, 0x40, R4 ;  /* 0x0000004003037824 */ /* 0x001fe400078e0204 */
[----:B-1---5:R-:W-:Y:S02]  /*9700*/  IMAD R4, R0, R6, RZ ;  /* 0x0000000600047224 */ /* 0x022fe400078e02ff */
[----:B------:R-:W-:-:S05]  /*9710*/  VIADD R5, R3, 0xffffff80 ;  /* 0xffffff8003057836 */ /* 0x000fca0000000000 */
[----:B------:R-:W-:-:S13]  /*9720*/  ISETP.GE.AND P0, PT, R5, R4, PT ;  /* 0x000000040500720c */ /* 0x000fda0003f06270 */
[----:B------:R-:W-:Y:S05]  /*9730*/  @P0 BRA `(.L_x_430) ;  /* 0x0000000000880947 */ /* 0x000fea0003800000 */
[----:B------:R-:W-:Y:S01]  /*9740*/  ISETP.NE.AND P0, PT, R6, 0x1, PT ;  /* 0x000000010600780c */ /* 0x000fe20003f05270 */
[----:B------:R-:W-:Y:S01]  /*9750*/  ULDC.64 UR12, c[0x0][0xb90] ;  /* 0x0002e400000c7ab9 */ /* 0x000fe20000000a00 */
[----:B------:R-:W-:Y:S01]  /*9760*/  UMOV UR8, UR4 ;  /* 0x0000000400087c82 */ /* 0x000fe20008000000 */
[----:B------:R-:W-:Y:S01]  /*9770*/  UIMAD UR7, UR11, UR12, URZ ;  /* 0x0000000c0b0772a4 */ /* 0x000fe2000f8e023f */
[----:B------:R-:W-:Y:S02]  /*9780*/  UMOV UR9, UR10 ;  /* 0x0000000a00097c82 */ /* 0x000fe40008000000 */
[----:B------:R-:W-:Y:S02]  /*9790*/  UIMAD.WIDE.U32 UR8, UR46, UR12, UR8 ;  /* 0x0000000c2e0872a5 */ /* 0x000fe4000f8e0008 */
[----:B------:R-:W-:-:S03]  /*97a0*/  UIMAD UR7, UR46, UR13, UR7 ;  /* 0x0000000d2e0772a4 */ /* 0x000fc6000f8e0207 */
[----:B------:R-:W-:Y:S02]  /*97b0*/  ULDC.64 UR12, c[0x0][0xb98] ;  /* 0x0002e600000c7ab9 */ /* 0x000fe40000000a00 */
[----:B------:R-:W0:Y:S01]  /*97c0*/  @P0 LDC R4, c[0x0][0xbec] ;  /* 0x0002fb00ff040b82 */ /* 0x000e220000000800 */
[----:B------:R-:W-:Y:S02]  /*97d0*/  UIADD3 UR9, UR9, UR7, URZ ;  /* 0x0000000709097290 */ /* 0x000fe4000fffe03f */
[----:B------:R-:W-:Y:S02]  /*97e0*/  UIMAD UR7, UR44, UR12, URZ ;  /* 0x0000000c2c0772a4 */ /* 0x000fe4000f8e023f */
[----:B------:R-:W-:Y:S02]  /*97f0*/  UIMAD.WIDE.U32 UR8, UR43, UR12, UR8 ;  /* 0x0000000c2b0872a5 */ /* 0x000fe4000f8e0008 */
[----:B------:R-:W-:Y:S01]  /*9800*/  UIMAD UR7, UR43, UR13, UR7 ;  /* 0x0000000d2b0772a4 */ /* 0x000fe2000f8e0207 */
[----:B------:R-:W1:Y:S02]  /*9810*/  @P0 LDC R8, c[0x0][0xbf0] ;  /* 0x0002fc00ff080b82 */ /* 0x000e640000000800 */
[----:B------:R-:W-:Y:S01]  /*9820*/  ULDC.64 UR12, c[0x0][0xb88] ;  /* 0x0002e200000c7ab9 */ /* 0x000fe20000000a00 */
[----:B0-----:R-:W-:-:S04]  /*9830*/  @P0 IMAD.HI.U32 R3, R5, R4, RZ ;  /* 0x0000000405030227 */ /* 0x001fc800078e00ff */
[----:B------:R-:W-:Y:S01]  /*9840*/  IMAD.MOV.U32 R4, RZ, RZ, R5 ;  /* 0x000000ffff047224 */ /* 0x000fe200078e0005 */
[----:B-1----:R-:W-:Y:S01]  /*9850*/  @P0 SHF.R.U32.HI R4, RZ, R8, R3 ;  /* 0x00000008ff040219 */ /* 0x002fe20000011603 */
[----:B------:R-:W-:-:S04]  /*9860*/  IMAD.U32 R8, RZ, RZ, UR7 ;  /* 0x00000007ff087e24 */ /* 0x000fc8000f8e00ff */
[----:B------:R-:W-:-:S04]  /*9870*/  IMAD.MOV R3, RZ, RZ, -R4 ;  /* 0x000000ffff037224 */ /* 0x000fc800078e0a04 */
[----:B------:R-:W-:Y:S01]  /*9880*/  IMAD R3, R6, R3, R5 ;  /* 0x0000000306037224 */ /* 0x000fe200078e0205 */
[----:B------:R-:W-:Y:S02]  /*9890*/  SHF.R.S32.HI R5, RZ, 0x1f, R4 ;  /* 0x0000001fff057819 */ /* 0x000fe40000011404 */
[----:B------:R-:W-:Y:S02]  /*98a0*/  IADD3 R4, P0, R4, UR8, RZ ;  /* 0x0000000804047c10 */ /* 0x000fe4000ff1e0ff */
[----:B------:R-:W-:Y:S02]  /*98b0*/  SHF.R.S32.HI R6, RZ, 0x1f, R3 ;  /* 0x0000001fff067819 */ /* 0x000fe40000011403 */
[----:B------:R-:W-:Y:S01]  /*98c0*/  IADD3.X R5, R5, UR9, R8, P0, !PT ;  /* 0x0000000905057c10 */ /* 0x000fe200087fe408 */
[----:B------:R-:W-:Y:S02]  /*98d0*/  ULDC.64 UR8, c[0x0][0xb50] ;  /* 0x0002d40000087ab9 */ /* 0x000fe40000000a00 */
[----:B------:R-:W-:-:S02]  /*98e0*/  IMAD R6, R6, UR12, RZ ;  /* 0x0000000c06067c24 */ /* 0x000fc4000f8e02ff */
[----:B------:R-:W-:-:S04]  /*98f0*/  IMAD.WIDE.U32 R4, R3, UR12, R4 ;  /* 0x0000000c03047c25 */ /* 0x000fc8000f8e0004 */
[----:B------:R-:W-:Y:S01]  /*9900*/  IMAD R9, R3, UR13, R6 ;  /* 0x0000000d03097c24 */ /* 0x000fe2000f8e0206 */
[----:B------:R-:W-:-:S03]  /*9910*/  LEA R8, P0, R4, UR8, 0x2 ;  /* 0x0000000804087c11 */ /* 0x000fc6000f8010ff */
[----:B------:R-:W-:-:S05]  /*9920*/  IMAD.IADD R3, R5, 0x1, R9 ;  /* 0x0000000105037824 */ /* 0x000fca00078e0209 */
[----:B------:R-:W-:Y:S01]  /*9930*/  LEA.HI.X R9, R4, UR9, R3, 0x2, P0 ;  /* 0x0000000904097c11 */ /* 0x000fe200080f1403 */
[----:B------:R-:W-:-:S05]  /*9940*/  IMAD.MOV.U32 R3, RZ, RZ, -0x800000 ;  /* 0xff800000ff037424 */ /* 0x000fca00078e00ff */
[----:B------:R0:W-:Y:S02]  /*9950*/  STG.E desc[UR40][R8.64], R3 ;  /* 0x0000000308007986 */ /* 0x0001e4000c101928 */
.L_x_430:
[----:B------:R-:W-:Y:S05]  /*9960*/  BSYNC B1 ;  /* 0x0000000000017941 */ /* 0x000fea0003800000 */
.L_x_429:
[----:B------:R-:W-:Y:S01]  /*9970*/  ISETP.NE.AND P0, PT, R13, 0x1, PT ;  /* 0x000000010d00780c */ /* 0x000fe20003f05270 */
[----:B------:R-:W-:Y:S01]  /*9980*/  ULDC UR14, c[0x0][0xac8] ;  /* 0x0002b200000e7ab9 */ /* 0x000fe20000000800 */
[----:B------:R-:W-:Y:S01]  /*9990*/  ULDC.64 UR12, c[0x0][0xaa0] ;  /* 0x0002a800000c7ab9 */ /* 0x000fe20000000a00 */
[----:B------:R-:W-:Y:S01]  /*99a0*/  ISETP.GE.AND P1, PT, R189, UR14, PT ;  /* 0x0000000ebd007c0c */ /* 0x000fe2000bf26270 */
[----:B------:R-:W-:Y:S01]  /*99b0*/  UIMAD UR7, UR10, UR12, URZ ;  /* 0x0000000c0a0772a4 */ /* 0x000fe2000f8e023f */
[----:B------:R-:W-:Y:S01]  /*99c0*/  ISETP.GE.AND P2, PT, R2, UR14, PT ;  /* 0x0000000e02007c0c */ /* 0x000fe2000bf46270 */
[----:B------:R-:W-:Y:S01]  /*99d0*/  UIMAD.WIDE.U32 UR8, UR4, UR12, URZ ;  /* 0x0000000c040872a5 */ /* 0x000fe2000f8e003f */
[----:B------:R-:W-:Y:S01]  /*99e0*/  SEL R4, RZ, 0xffffffff, P1 ;  /* 0xffffffffff047807 */ /* 0x000fe20000800000 */
[----:B------:R-:W-:Y:S01]  /*99f0*/  UIMAD UR7, UR4, UR13, UR7 ;  /* 0x0000000d040772a4 */ /* 0x000fe2000f8e0207 */
[----:B0-----:R-:W-:Y:S01]  /*9a00*/  SEL R3, RZ, 0x1, P2 ;  /* 0x00000001ff037807 */ /* 0x001fe20001000000 */
[----:B------:R-:W-:Y:S01]  /*9a10*/  IMAD.U32 R8, RZ, RZ, UR45 ;  /* 0x0000002dff087e24 */ /* 0x000fe2000f8e00ff */
[----:B------:R-:W-:Y:S01]  /*9a20*/  ULDC.64 UR12, c[0x0][0xae8] ;  /* 0x0002ba00000c7ab9 */ /* 0x000fe20000000a00 */
[----:B------:R-:W-:Y:S01]  /*9a30*/  IMAD.SHL.U32 R4, R4, 0x2, RZ ;  /* 0x0000000204047824 */ /* 0x000fe200078e00ff */
[----:B------:R-:W0:Y:S01]  /*9a40*/  @P0 LDC R5, c[0x0][0xbec] ;  /* 0x0002fb00ff050b82 */ /* 0x000e220000000800 */
[----:B------:R-:W-:Y:S01]  /*9a50*/  ISETP.GE.AND P2, PT, R188, UR14, PT ;  /* 0x0000000ebc007c0c */ /* 0x000fe2000bf46270 */
[----:B------:R-:W-:Y:S01]  /*9a60*/  UIADD3 UR9, UR9, UR7, URZ ;  /* 0x0000000709097290 */ /* 0x000fe2000fffe03f */
[----:B------:R-:W-:Y:S01]  /*9a70*/  ISETP.GE.AND P1, PT, R187, UR14, PT ;  /* 0x0000000ebb007c0c */ /* 0x000fe2000bf26270 */
[----:B------:R-:W-:Y:S01]  /*9a80*/  UIMAD UR4, UR11, UR12, URZ ;  /* 0x0000000c0b0472a4 */ /* 0x000fe2000f8e023f */
[----:B------:R-:W-:Y:S01]  /*9a90*/  LOP3.LUT R4, R4, 0x2, R3, 0xe2, !PT ;  /* 0x0000000204047812 */ /* 0x000fe200078ee203 */
[----:B------:R-:W-:Y:S01]  /*9aa0*/  IMAD R3, R190, 0x20, R191 ;  /* 0x00000020be037824 */ /* 0x000fe200078e02bf */
[----:B------:R-:W-:Y:S01]  /*9ab0*/  SEL R6, RZ, 0xffffffff, P2 ;  /* 0xffffffffff067807 */ /* 0x000fe20001000000 */
[----:B------:R-:W1:Y:S01]  /*9ac0*/  @P0 LDC R9, c[0x0][0xbf0] ;  /* 0x0002fc00ff090b82 */ /* 0x000e620000000800 */
[----:B------:R-:W-:Y:S01]  /*9ad0*/  UIMAD UR4, UR46, UR13, UR4 ;  /* 0x0000000d2e0472a4 */ /* 0x000fe2000f8e0204 */
[----:B------:R-:W-:Y:S01]  /*9ae0*/  IMAD R8, R8, 0x40, R3 ;  /* 0x0000004008087824 */ /* 0x000fe200078e0203 */
[----:B------:R-:W-:Y:S01]  /*9af0*/  UIMAD.WIDE.U32 UR8, UR46, UR12, UR8 ;  /* 0x0000000c2e0872a5 */ /* 0x000fe2000f8e0008 */
[----:B------:R-:W-:Y:S01]  /*9b00*/  IMAD.SHL.U32 R15, R6, 0x4, RZ ;  /* 0x00000004060f7824 */ /* 0x000fe200078e00ff */
[----:B------:R-:W-:Y:S01]  /*9b10*/  ULDC.64 UR10, c[0x0][0xaf0] ;  /* 0x0002bc00000a7ab9 */ /* 0x000fe20000000a00 */
[----:B------:R-:W-:Y:S01]  /*9b20*/  SEL R11, RZ, 0xffffffff, P1 ;  /* 0xffffffffff0b7807 */ /* 0x000fe20000800000 */
[----:B------:R-:W-:Y:S01]  /*9b30*/  UIADD3 UR9, UR9, UR4, URZ ;  /* 0x0000000409097290 */ /* 0x000fe2000fffe03f */
[----:B------:R-:W-:Y:S01]  /*9b40*/  IMAD.MOV.U32 R3, RZ, RZ, R8 ;  /* 0x000000ffff037224 */ /* 0x000fe200078e0008 */
[----:B------:R-:W-:Y:S01]  /*9b50*/  UIMAD UR4, UR44, UR10, URZ ;  /* 0x0000000a2c0472a4 */ /* 0x000fe2000f8e023f */
[----:B------:R-:W-:Y:S01]  /*9b60*/  LOP3.LUT R10, R15, 0x4, R4, 0xe2, !PT ;  /* 0x000000040f0a7812 */ /* 0x000fe200078ee204 */
[----:B------:R-:W-:Y:S01]  /*9b70*/  UIMAD.WIDE.U32 UR8, UR43, UR10, UR8 ;  /* 0x0000000a2b0872a5 */ /* 0x000fe2000f8e0008 */
[----:B------:R-:W-:Y:S01]  /*9b80*/  IMAD.SHL.U32 R11, R11, 0x8, RZ ;  /* 0x000000080b0b7824 */ /* 0x000fe200078e00ff */
[----:B------:R-:W-:Y:S01]  /*9b90*/  UIMAD UR4, UR43, UR11, UR4 ;  /* 0x0000000b2b0472a4 */ /* 0x000fe2000f8e0204 */
[----:B-----5:R-:W-:Y:S01]  /*9ba0*/  IMAD R27, R0, R13, RZ ;  /* 0x0000000d001b7224 */ /* 0x020fe200078e02ff */
[----:B------:R-:W-:Y:S01]  /*9bb0*/  ISETP.GE.AND P2, PT, R193, UR14, PT ;  /* 0x0000000ec1007c0c */ /* 0x000fe2000bf46270 */
[----:B0-----:R-:W-:Y:S01]  /*9bc0*/  @P0 IMAD.HI.U32 R6, R8, R5, RZ ;  /* 0x0000000508060227 */ /* 0x001fe200078e00ff */
[----:B------:R-:W-:Y:S01]  /*9bd0*/  UIADD3 UR4, UR9, UR4, URZ ;  /* 0x0000000409047290 */ /* 0x000fe2000fffe03f */
[----:B------:R-:W-:Y:S01]  /*9be0*/  LOP3.LUT R10, R11, 0x8, R10, 0xe2, !PT ;  /* 0x000000080b0a7812 */ /* 0x000fe200078ee20a */
[----:B------:R-:W-:Y:S01]  /*9bf0*/  BSSY B1, `(.L_x_431) ;  /* 0x0000048000017945 */ /* 0x000fe20003800000 */
[----:B------:R-:W-:-:S02]  /*9c00*/  IMAD.U32 R4, RZ, RZ, UR8 ;  /* 0x00000008ff047e24 */ /* 0x000fc4000f8e00ff */
[----:B------:R-:W-:Y:S01]  /*9c10*/  IMAD.U32 R5, RZ, RZ, UR9 ;  /* 0x00000009ff057e24 */ /* 0x000fe2000f8e00ff */
[----:B------:R-:W-:Y:S01]  /*9c20*/  ULDC.64 UR8, c[0x0][0xae0] ;  /* 0x0002b80000087ab9 */ /* 0x000fe20000000a00 */
[----:B-1----:R-:W-:Y:S01]  /*9c30*/  @P0 SHF.R.U32.HI R3, RZ, R9, R6 ;  /* 0x00000009ff030219 */ /* 0x002fe20000011606 */
[----:B------:R-:W-:Y:S01]  /*9c40*/  IMAD.U32 R5, RZ, RZ, UR4 ;  /* 0x00000004ff057e24 */ /* 0x000fe2000f8e00ff */
[----:B------:R-:W-:Y:S02]  /*9c50*/  ISETP.GE.AND P0, PT, R186, UR14, PT ;  /* 0x0000000eba007c0c */ /* 0x000fe4000bf06270 */
[--C-:B------:R-:W-:Y:S01]  /*9c60*/  SHF.R.S32.HI R6, RZ, 0x1f, R3.reuse ;  /* 0x0000001fff067819 */ /* 0x100fe20000011403 */
[----:B------:R-:W-:Y:S01]  /*9c70*/  IMAD.MOV R9, RZ, RZ, -R3 ;  /* 0x000000ffff097224 */ /* 0x000fe200078e0a03 */
[----:B------:R-:W-:Y:S01]  /*9c80*/  SEL R11, RZ, 0xffffffff, P0 ;  /* 0xffffffffff0b7807 */ /* 0x000fe20000000000 */
[----:B------:R-:W-:Y:S01]  /*9c90*/  IMAD.WIDE.U32 R4, R3, UR8, R4 ;  /* 0x0000000803047c25 */ /* 0x000fe2000f8e0004 */
[----:B------:R-:W-:-:S03]  /*9ca0*/  ISETP.GE.AND P0, PT, R185, UR14, PT ;  /* 0x0000000eb9007c0c */ /* 0x000fc6000bf06270 */
[----:B------:R-:W-:Y:S02]  /*9cb0*/  IMAD R6, R6, UR8, RZ ;  /* 0x0000000806067c24 */ /* 0x000fe4000f8e02ff */
[----:B------:R-:W-:Y:S01]  /*9cc0*/  IMAD R9, R13, R9, R8 ;  /* 0x000000090d097224 */ /* 0x000fe200078e0208 */
[----:B------:R-:W-:Y:S01]  /*9cd0*/  SEL R8, RZ, 0xffffffff, P0 ;  /* 0xffffffffff087807 */ /* 0x000fe20000000000 */
[----:B------:R-:W-:Y:S01]  /*9ce0*/  IMAD.SHL.U32 R15, R11, 0x10, RZ ;  /* 0x000000100b0f7824 */ /* 0x000fe200078e00ff */
[----:B------:R-:W-:Y:S01]  /*9cf0*/  ISETP.GE.AND P0, PT, R194, UR14, PT ;  /* 0x0000000ec2007c0c */ /* 0x000fe2000bf06270 */
[----:B------:R-:W-:Y:S01]  /*9d00*/  IMAD R11, R3, UR9, R6 ;  /* 0x00000009030b7c24 */ /* 0x000fe2000f8e0206 */
[----:B------:R-:W-:Y:S01]  /*9d10*/  SHF.R.S32.HI R3, RZ, 0x1f, R9 ;  /* 0x0000001fff037819 */ /* 0x000fe20000011409 */
[----:B------:R-:W-:Y:S01]  /*9d20*/  ULDC.64 UR8, c[0x0][0xad8] ;  /* 0x0002b60000087ab9 */ /* 0x000fe20000000a00 */
[----:B------:R-:W-:Y:S01]  /*9d30*/  IMAD.U32 R6, RZ, RZ, UR45 ;  /* 0x0000002dff067e24 */ /* 0x000fe2000f8e00ff */
[----:B------:R-:W-:Y:S01]  /*9d40*/  LOP3.LUT R10, R15, 0x10, R10, 0xe2, !PT ;  /* 0x000000100f0a7812 */ /* 0x000fe200078ee20a */
[----:B------:R-:W-:-:S02]  /*9d50*/  IMAD.IADD R5, R5, 0x1, R11 ;  /* 0x0000000105057824 */ /* 0x000fc400078e020b */
[----:B------:R-:W-:Y:S02]  /*9d60*/  IMAD R0, R3, UR8, RZ ;  /* 0x0000000803007c24 */ /* 0x000fe4000f8e02ff */
[----:B------:R-:W-:-:S04]  /*9d70*/  IMAD.WIDE.U32 R4, R9, UR8, R4 ;  /* 0x0000000809047c25 */ /* 0x000fc8000f8e0004 */
[----:B------:R-:W-:Y:S01]  /*9d80*/  IMAD R3, R9, UR9, R0 ;  /* 0x0000000909037c24 */ /* 0x000fe2000f8e0200 */
[----:B------:R-:W-:Y:S01]  /*9d90*/  SEL R9, RZ, 0x40, P0 ;  /* 0x00000040ff097807 */ /* 0x000fe20000000000 */
[----:B------:R-:W-:Y:S01]  /*9da0*/  IMAD R0, R6, 0x40, R191 ;  /* 0x0000004006007824 */ /* 0x000fe200078e02bf */
[----:B------:R-:W-:Y:S01]  /*9db0*/  ULDC.64 UR8, c[0x0][0xa80] ;  /* 0x0002a00000087ab9 */ /* 0x000fe20000000a00 */
[----:B------:R-:W-:Y:S01]  /*9dc0*/  IMAD.SHL.U32 R15, R8, 0x20, RZ ;  /* 0x00000020080f7824 */ /* 0x000fe200078e00ff */
[----:B------:R-:W-:Y:S01]  /*9dd0*/  LEA R6, P1, R4, UR8, 0x1 ;  /* 0x0000000804067c11 */ /* 0x000fe2000f8208ff */
[----:B------:R-:W-:Y:S01]  /*9de0*/  IMAD.IADD R3, R5, 0x1, R3 ;  /* 0x0000000105037824 */ /* 0x000fe200078e0203 */
[----:B------:R-:W-:Y:S02]  /*9df0*/  ISETP.GE.AND P0, PT, R0, R27, PT ;  /* 0x0000001b0000720c */ /* 0x000fe40003f06270 */
[----:B------:R-:W-:Y:S01]  /*9e00*/  LOP3.LUT R10, R15, 0x20, R10, 0xe2, !PT ;  /* 0x000000200f0a7812 */ /* 0x000fe200078ee20a */
[----:B------:R0:W1:Y:S01]  /*9e10*/  SHFL.IDX PT, R8, R6, RZ, 0x181f ;  /* 0x00181fff06087589 */ /* 0x00006200000e0000 */
[----:B------:R-:W-:-:S02]  /*9e20*/  LEA.HI.X R3, R4, UR9, R3, 0x1, P1 ;  /* 0x0000000904037c11 */ /* 0x000fc400088f0c03 */
[----:B------:R-:W-:Y:S02]  /*9e30*/  LOP3.LUT R24, R10, R9, RZ, 0xfc, !PT ;  /* 0x000000090a187212 */ /* 0x000fe400078efcff */
[----:B------:R-:W-:Y:S01]  /*9e40*/  SEL R5, RZ, 0x80, P2 ;  /* 0x00000080ff057807 */ /* 0x000fe20001000000 */
[----:B------:R0:W2:Y:S03]  /*9e50*/  SHFL.IDX PT, R9, R3, RZ, 0x181f ;  /* 0x00181fff03097589 */ /* 0x0000a600000e0000 */
        /* <DEDUP_REMOVED lines=9> */
[----:B------:R-:W-:Y:S01]  /*9ef0*/  @!P5 LEA R12, P4, R188, R8, 0x1 ;  /* 0x00000008bc0cd211 */ /* 0x000fe200078808ff */
[----:B------:R-:W-:Y:S01]  /*9f00*/  @!P1 ST.E.128 desc[UR40][R4.64], RZ ;  /* 0x000000ff04009985 */ /* 0x000fe2000c101d28 */
[----:B------:R-:W-:Y:S02]  /*9f10*/  ISETP.GE.AND P1, PT, R185, UR14, PT ;  /* 0x0000000eb9007c0c */ /* 0x000fe4000bf26270 */
[----:B------:R-:W-:Y:S01]  /*9f20*/  LOP3.LUT P0, RZ, R24, 0x40, RZ, 0xc0, !PT ;  /* 0x0000004018ff7812 */ /* 0x000fe2000780c0ff */
[----:B------:R1:W-:Y:S01]  /*9f30*/  @!P2 ST.E.128 desc[UR40][R10.64], RZ ;  /* 0x000000ff0a00a985 */ /* 0x0003e2000c101d28 */
[----:B------:R-:W-:-:S02]  /*9f40*/  ISETP.GE.AND P2, PT, R186, UR14, PT ;  /* 0x0000000eba007c0c */ /* 0x000fc4000bf46270 */
[-C--:B------:R-:W-:Y:S02]  /*9f50*/  @!P5 LEA.HI.X R13, R188, R9.reuse, R203, 0x1, P4 ;  /* 0x00000009bc0dd211 */ /* 0x080fe400020f0ccb */
[----:B------:R-:W-:Y:S02]  /*9f60*/  LOP3.LUT P4, RZ, R25, 0x80, RZ, 0xc0, !PT ;  /* 0x0000008019ff7812 */ /* 0x000fe4000788c0ff */
[CC--:B------:R-:W-:Y:S01]  /*9f70*/  @!P3 LEA R14, P6, R187.reuse, R8.reuse, 0x1 ;  /* 0x00000008bb0eb211 */ /* 0x0c0fe200078c08ff */
[----:B------:R3:W-:Y:S03]  /*9f80*/  @!P5 ST.E.128 desc[UR40][R12.64], RZ ;  /* 0x000000ff0c00d985 */ /* 0x0007e6000c101d28 */
[----:B------:R-:W-:Y:S02]  /*9f90*/  @!P3 LEA.HI.X R15, R187, R9, R202, 0x1, P6 ;  /* 0x00000009bb0fb211 */ /* 0x000fe400030f0cca */
[----:B-1----:R-:W-:-:S02]  /*9fa0*/  @!P1 LEA R10, P6, R185, R8, 0x1 ;  /* 0x00000008b90a9211 */ /* 0x002fc400078c08ff */
[-C--:B------:R-:W-:Y:S01]  /*9fb0*/  @!P2 LEA R4, P5, R186, R8.reuse, 0x1 ;  /* 0x00000008ba04a211 */ /* 0x080fe200078a08ff */
[----:B------:R3:W-:Y:S01]  /*9fc0*/  @!P3 ST.E.128 desc[UR40][R14.64], RZ ;  /* 0x000000ff0e00b985 */ /* 0x0007e2000c101d28 */
[-C--:B------:R-:W-:Y:S02]  /*9fd0*/  @P0 LEA R20, P3, R194, R8.reuse, 0x1 ;  /* 0x00000008c2140211 */ /* 0x080fe400078608ff */
[-C--:B------:R-:W-:Y:S02]  /*9fe0*/  @!P2 LEA.HI.X R5, R186, R9.reuse, R201, 0x1, P5 ;  /* 0x00000009ba05a211 */ /* 0x080fe400028f0cc9 */
[----:B------:R-:W-:Y:S02]  /*9ff0*/  @P4 LEA R8, P5, R193, R8, 0x1 ;  /* 0x00000008c1084211 */ /* 0x000fe400078a08ff */
[-C--:B------:R-:W-:Y:S01]  /*a000*/  @!P1 LEA.HI.X R11, R185, R9.reuse, R200, 0x1, P6 ;  /* 0x00000009b90b9211 */ /* 0x080fe200030f0cc8 */
[----:B------:R3:W-:Y:S01]  /*a010*/  @!P2 ST.E.128 desc[UR40][R4.64], RZ ;  /* 0x000000ff0400a985 */ /* 0x0007e2000c101d28 */
[----:B------:R-:W-:-:S02]  /*a020*/  @P0 LEA.HI.X R21, R194, R9, R199, 0x1, P3 ;  /* 0x00000009c2150211 */ /* 0x000fc400018f0cc7 */
[----:B------:R-:W-:Y:S01]  /*a030*/  @P4 LEA.HI.X R9, R193, R9, R198, 0x1, P5 ;  /* 0x00000009c1094211 */ /* 0x000fe200028f0cc6 */
[----:B------:R3:W-:Y:S04]  /*a040*/  @!P1 ST.E.128 desc[UR40][R10.64], RZ ;  /* 0x000000ff0a009985 */ /* 0x0007e8000c101d28 */
[----:B------:R3:W-:Y:S04]  /*a050*/  @P0 ST.E.128 desc[UR40][R20.64], RZ ;  /* 0x000000ff14000985 */ /* 0x0007e8000c101d28 */
[----:B------:R3:W-:Y:S02]  /*a060*/  @P4 ST.E.128 desc[UR40][R8.64], RZ ;  /* 0x000000ff08004985 */ /* 0x0007e4000c101d28 */
.L_x_432:
[----:B------:R-:W-:Y:S05]  /*a070*/  BSYNC B1 ;  /* 0x0000000000017941 */ /* 0x000fea0003800000 */
.L_x_431:
[----:B------:R-:W-:Y:S01]  /*a080*/  VIADD R0, R0, 0x20 ;  /* 0x0000002000007836 */ /* 0x000fe20000000000 */
[----:B--23--:R2:W3:Y:S04]  /*a090*/  SHFL.IDX PT, R9, R3, 0x1, 0x181f ;  /* 0x00381f0003097f89 */ /* 0x00c4e800000e0000 */
        /* <DEDUP_REMOVED lines=12> */
[----:B------:R1:W-:Y:S01]  /*a160*/  @!P3 ST.E.128 desc[UR40][R4.64], RZ ;  /* 0x000000ff0400b985 */ /* 0x0003e2000c101d28 */
[----:B------:R-:W-:Y:S02]  /*a170*/  ISETP.GE.AND P3, PT, R186, UR14, PT ;  /* 0x0000000eba007c0c */ /* 0x000fe4000bf66270 */
[----:B------:R-:W-:Y:S01]  /*a180*/  @!P5 LEA.HI.X R13, R188, R9, R203, 0x1, P0 ;  /* 0x00000009bc0dd211 */ /* 0x000fe200000f0ccb */
[----:B------:R2:W-:Y:S01]  /*a190*/  @!P2 ST.E.128 desc[UR40][R10.64], RZ ;  /* 0x000000ff0a00a985 */ /* 0x0005e2000c101d28 */
[----:B------:R-:W-:-:S02]  /*a1a0*/  ISETP.GE.AND P2, PT, R185, UR14, PT ;  /* 0x0000000eb9007c0c */ /* 0x000fc4000bf46270 */
[----:B------:R-:W-:Y:S01]  /*a1b0*/  LOP3.LUT P0, RZ, R25, 0x80, RZ, 0xc0, !PT ;  /* 0x0000008019ff7812 */ /* 0x000fe2000780c0ff */
[----:B------:R2:W-:Y:S01]  /*a1c0*/  @!P5 ST.E.128 desc[UR40][R12.64], RZ ;  /* 0x000000ff0c00d985 */ /* 0x0005e2000c101d28 */
[----:B------:R-:W-:-:S04]  /*a1d0*/  @!P4 LEA R14, P6, R187, R8, 0x1 ;  /* 0x00000008bb0ec211 */ /* 0x000fc800078c08ff */
[----:B------:R-:W-:Y:S02]  /*a1e0*/  @!P4 LEA.HI.X R15, R187, R9, R202, 0x1, P6 ;  /* 0x00000009bb0fc211 */ /* 0x000fe400030f0cca */
[----:B------:R-:W-:-:S03]  /*a1f0*/  @!P3 LEA R20, P5, R186, R8, 0x1 ;  /* 0x00000008ba14b211 */ /* 0x000fc600078a08ff */
[----:B------:R2:W-:Y:S01]  /*a200*/  @!P4 ST.E.128 desc[UR40][R14.64], RZ ;  /* 0x000000ff0e00c985 */ /* 0x0005e2000c101d28 */
[-C--:B-1----:R-:W-:Y:S02]  /*a210*/  @!P2 LEA R4, P6, R185, R8.reuse, 0x1 ;  /* 0x00000008b904a211 */ /* 0x082fe400078c08ff */
        /* <DEDUP_REMOVED lines=10> */
.L_x_427:
[----:B------:R-:W-:Y:S05]  /*a2c0*/  BSYNC B0 ;  /* 0x0000000000007941 */ /* 0x000fea0003800000 */
.L_x_421:
[----:B------:R-:W-:Y:S02]  /*a2d0*/  ULDC UR4, c[0x0][0xc3c] ;  /* 0x00030f0000047ab9 */ /* 0x000fe40000000800 */
[----:B------:R-:W-:-:S13]  /*a2e0*/  ISETP.GE.AND P0, PT, R7, UR4, PT ;  /* 0x0000000407007c0c */ /* 0x000fda000bf06270 */
[----:B------:R-:W-:Y:S05]  /*a2f0*/  @!P0 BRA `(.L_x_433) ;  /* 0xffffff6c00548947 */ /* 0x000fea000383ffff */
[----:B------:R-:W-:Y:S05]  /*a300*/  EXIT ;  /* 0x000000000000794d */ /* 0x000fea0003800000 */
.L_x_388:
[----:B------:R-:W-:-:S08]  /*a310*/  NOP ;  /* 0x0000000000007918 */ /* 0x000fd00000000000 */
[----:B------:R-:W0:-:S00]  /*a320*/  USETMAXREG.DEALLOC.CTAPOOL 0x18 ;  /* 0x00000018000079c8 */ /* 0x000e0000080e0500 */
[----:B0-----:R-:W-:-:S06]  /*a330*/  LOP3.LUT R0, R0, 0x3, RZ, 0xc0, !PT ;  /* 0x0000000300007812 */ /* 0x001fcc00078ec0ff */
[----:B------:R-:W0:Y:S02]  /*a340*/  SHFL.IDX PT, R0, R0, RZ, 0x1f ;  /* 0x00001fff00007589 */ /* 0x000e2400000e0000 */
[----:B0-----:R-:W-:Y:S01]  /*a350*/  ISETP.NE.AND P0, PT, R0, RZ, PT ;  /* 0x000000ff0000720c */ /* 0x001fe20003f05270 */
[----:B------:R-:W-:-:S03]  /*a360*/  IMAD.MOV.U32 R0, RZ, RZ, RZ ;  /* 0x000000ffff007224 */ /* 0x000fc600078e00ff */
[----:B------:R-:W-:-:S05]  /*a370*/  P2R R2, PR, RZ, 0x1 ;  /* 0x00000001ff027803 */ /* 0x000fca0000000000 */
[----:B------:R0:W-:Y:S04]  /*a380*/  STL [R1+0x58], R2 ;  /* 0x0000580201007387 */ /* 0x0001e80000100800 */
[----:B------:R-:W-:Y:S05]  /*a390*/  @!P0 BRA `(.L_x_434) ;  /* 0x00000000001c8947 */ /* 0x000fea0003800000 */
[----:B------:R-:W1:Y:S08]  /*a3a0*/  S2UR UR5, SR_CgaCtaId ;  /* 0x00000000000579c3 */ /* 0x000e700000008800 */
[----:B------:R-:W-:Y:S06]  /*a3b0*/  BAR.SYNC.DEFER_BLOCKING 0x5, 0x180 ;  /* 0x0146000000007b1d */ /* 0x000fec0000010000 */
[----:B------:R-:W-:-:S02]  /*a3c0*/  UMOV UR4, 0x400 ;  /* 0x0000040000047882 */ /* 0x000fc40000000000 */
[----:B-1----:R-:W-:-:S09]  /*a3d0*/  ULEA UR4, UR5, UR4, 0x18 ;  /* 0x0000000405047291 */ /* 0x002fd2000f8ec03f */
[----:B------:R-:W1:Y:S01]  /*a3e0*/  LDS.128 R16, [UR4+0x28cd0] ;  /* 0x028cd004ff107984 */ /* 0x000e620008000c00 */
[----:B------:R-:W-:Y:S06]  /*a3f0*/  BAR.ARV 0x4, 0x180 ;  /* 0x0106000000007b1d */ /* 0x000fec0000002000 */
[----:B------:R-:W-:Y:S05]  /*a400*/  BRA `(.L_x_435) ;  /* 0x0000000400fc7947 */ /* 0x000fea0003800000 */
.L_x_434:
[----:B0-----:R-:W0:Y:S01]  /*a410*/  S2R R2, SR_TID.X ;  /* 0x0000000000027919 */ /* 0x001e220000002100 */
[----:B------:R-:W-:Y:S01]  /*a420*/  ULDC UR4, c[0x0][0xc3c] ;  /* 0x00030f0000047ab9 */ /* 0x000fe20000000800 */
[----:B------:R-:W1:Y:S01]  /*a430*/  S2UR UR6, SR_CTAID.X ;  /* 0x00000000000679c3 */ /* 0x000e620000002500 */
[----:B------:R-:W-:Y:S01]  /*a440*/  ULDC UR5, c[0x0][0xc38] ;  /* 0x00030e0000057ab9 */ /* 0x000fe20000000800 */
[----:B0-----:R-:W-:-:S04]  /*a450*/  LOP3.LUT R5, R2, 0x1f, RZ, 0xc0, !PT ;  /* 0x0000001f02057812 */ /* 0x001fc800078ec0ff */
[----:B------:R-:W-:-:S04]  /*a460*/  ISETP.NE.AND P0, PT, R5, 0x1f, PT ;  /* 0x0000001f0500780c */ /* 0x000fc80003f05270 */
[----:B------:R-:W-:-:S13]  /*a470*/  ISETP.GE.OR P1, PT, R5, UR4, !P0 ;  /* 0x0000000405007c0c */ /* 0x000fda000c726670 */
[----:B------:R-:W0:Y:S02]  /*a480*/  @!P1 LDC.64 R2, c[0x0][0xc80] ;  /* 0x00032000ff029b82 */ /* 0x000e240000000a00 */
[----:B0-----:R-:W-:-:S05]  /*a490*/  @!P1 IMAD.WIDE.U32 R2, R5, 0x4, R2 ;  /* 0x0000000405029825 */ /* 0x001fca00078e0002 */
[----:B------:R-:W2:Y:S01]  /*a4a0*/  @!P1 LDG.E R0, desc[UR40][R2.64] ;  /* 0x0000002802009981 */ /* 0x000ea2000c1e1900 */
[C---:B------:R-:W-:Y:S01]  /*a4b0*/  ISETP.NE.AND P1, PT, R5.reuse, RZ, PT ;  /* 0x000000ff0500720c */ /* 0x040fe20003f25270 */
[----:B------:R-:W-:Y:S01]  /*a4c0*/  UMOV UR4, URZ ;  /* 0x0000003f00047c82 */ /* 0x000fe20008000000 */
[C---:B------:R-:W-:Y:S01]  /*a4d0*/  ISETP.GE.U32.AND P2, PT, R5.reuse, 0x2, PT ;  /* 0x000000020500780c */ /* 0x040fe20003f46070 */
[----:B------:R-:W-:Y:S01]  /*a4e0*/  IMAD.MOV.U32 R16, RZ, RZ, RZ ;  /* 0x000000ffff107224 */ /* 0x000fe200078e00ff */
[C---:B------:R-:W-:Y:S02]  /*a4f0*/  ISETP.GE.U32.AND P3, PT, R5.reuse, 0x4, PT ;  /* 0x000000040500780c */ /* 0x040fe40003f66070 */
[C---:B------:R-:W-:Y:S02]  /*a500*/  ISETP.GE.U32.AND P4, PT, R5.reuse, 0x8, PT ;  /* 0x000000080500780c */ /* 0x040fe40003f86070 */
[----:B------:R-:W-:Y:S01]  /*a510*/  ISETP.GE.U32.AND P5, PT, R5, 0x10, PT ;  /* 0x000000100500780c */ /* 0x000fe20003fa6070 */
[----:B--2---:R-:W0:Y:S02]  /*a520*/  SHFL.UP PT, R4, R0, 0x1, RZ ;  /* 0x0420000000047989 */ /* 0x004e2400000e00ff */
[----:B0-----:R-:W-:-:S05]  /*a530*/  SEL R7, R4, RZ, P1 ;  /* 0x000000ff04077207 */ /* 0x001fca0000800000 */
[----:B------:R-:W-:-:S05]  /*a540*/  IMAD.IADD R7, R0, 0x1, R7 ;  /* 0x0000000100077824 */ /* 0x000fca00078e0207 */
[----:B------:R-:W0:Y:S02]  /*a550*/  SHFL.UP PT, R4, R7, 0x2, RZ ;  /* 0x0440000007047989 */ /* 0x000e2400000e00ff */
        /* <DEDUP_REMOVED lines=11> */
[----:B------:R-:W0:Y:S02]  /*a610*/  SHFL.IDX PT, R4, R2, 0x1f, 0x1f ;  /* 0x03e01f0002047f89 */ /* 0x000e2400000e0000 */
[----:B0-----:R-:W-:-:S04]  /*a620*/  IMAD R4, R4, UR5, RZ ;  /* 0x0000000504047c24 */ /* 0x001fc8000f8e02ff */
[----:B------:R-:W-:Y:S01]  /*a630*/  IMAD.MOV.U32 R7, RZ, RZ, R4 ;  /* 0x000000ffff077224 */ /* 0x000fe200078e0004 */
[----:B-1----:R-:W-:-:S13]  /*a640*/  ISETP.GT.AND P6, PT, R4, UR6, PT ;  /* 0x0000000604007c0c */ /* 0x002fda000bfc4270 */
[----:B------:R-:W-:Y:S05]  /*a650*/  @P6 BRA `(.L_x_436) ;  /* 0x0000000000a06947 */ /* 0x000fea0003800000 */
[----:B------:R-:W0:Y:S01]  /*a660*/  LDC R6, c[0x0][0xc3c] ;  /* 0x00030f00ff067b82 */ /* 0x000e220000000800 */
[----:B------:R-:W-:Y:S01]  /*a670*/  IMAD.MOV.U32 R4, RZ, RZ, R7 ;  /* 0x000000ffff047224 */ /* 0x000fe200078e0007 */
[----:B------:R-:W-:Y:S01]  /*a680*/  UMOV UR4, URZ ;  /* 0x0000003f00047c82 */ /* 0x000fe20008000000 */
[----:B------:R-:W-:Y:S01]  /*a690*/  ULDC UR7, c[0x0][0xc3c] ;  /* 0x00030f0000077ab9 */ /* 0x000fe20000000800 */
[----:B------:R-:W-:-:S05]  /*a6a0*/  ULDC UR5, c[0x0][0xc38] ;  /* 0x00030e0000057ab9 */ /* 0x000fca0000000800 */
.L_x_440:
[----:B------:R-:W-:Y:S01]  /*a6b0*/  UIADD3 UR4, UR4, 0x1f, URZ ;  /* 0x0000001f04047890 */ /* 0x000fe2000fffe03f */
[----:B------:R-:W-:-:S05]  /*a6c0*/  IMAD.U32 R19, RZ, RZ, UR7 ;  /* 0x00000007ff137e24 */ /* 0x000fca000f8e00ff */
[----:B0-----:R-:W-:-:S13]  /*a6d0*/  ISETP.LE.AND P6, PT, R6, UR4, PT ;  /* 0x0000000406007c0c */ /* 0x001fda000bfc3270 */
[----:B------:R-:W-:Y:S05]  /*a6e0*/  @P6 BRA `(.L_x_437) ;  /* 0x0000000400206947 */ /* 0x000fea0003800000 */
[----:B------:R-:W-:Y:S01]  /*a6f0*/  VIADD R7, R5, UR4 ;  /* 0x0000000405077c36 */ /* 0x000fe20008000000 */
[----:B------:R-:W-:Y:S01]  /*a700*/  BSSY B0, `(.L_x_438) ;  /* 0x0000007000007945 */ /* 0x000fe20003800000 */
[----:B------:R-:W-:-:S03]  /*a710*/  IMAD.MOV.U32 R0, RZ, RZ, RZ ;  /* 0x000000ffff007224 */ /* 0x000fc600078e00ff */
[----:B------:R-:W-:-:S13]  /*a720*/  ISETP.GE.OR P6, PT, R7, R6, !P0 ;  /* 0x000000060700720c */ /* 0x000fda00047c6670 */
[----:B------:R-:W-:Y:S05]  /*a730*/  @P6 BRA `(.L_x_439) ;  /* 0x00000000000c6947 */ /* 0x000fea0003800000 */
[----:B------:R-:W0:Y:S02]  /*a740*/  LDC.64 R2, c[0x0][0xc80] ;  /* 0x00032000ff027b82 */ /* 0x000e240000000a00 */
[----:B0-----:R-:W-:-:S05]  /*a750*/  IMAD.WIDE R2, R7, 0x4, R2 ;  /* 0x0000000407027825 */ /* 0x001fca00078e0202 */
[----:B------:R0:W5:Y:S02]  /*a760*/  LDG.E R0, desc[UR40][R2.64] ;  /* 0x0000002802007981 */ /* 0x000164000c1e1900 */
.L_x_439:
[----:B------:R-:W-:Y:S05]  /*a770*/  BSYNC B0 ;  /* 0x0000000000007941 */ /* 0x000fea0003800000 */
.L_x_438:
[----:B0----5:R-:W0:Y:S02]  /*a780*/  SHFL.UP PT, R2, R0, 0x1, RZ ;  /* 0x0420000000027989 */ /* 0x021e2400000e00ff */
        /* <DEDUP_REMOVED lines=16> */
[----:B------:R-:W-:-:S05]  /*a890*/  IMAD.IADD R4, R3, 0x1, R4 ;  /* 0x0000000103047824 */ /* 0x000fca00078e0204 */
[----:B------:R-:W-:-:S13]  /*a8a0*/  ISETP.GT.AND P6, PT, R4, UR6, PT ;  /* 0x0000000604007c0c */ /* 0x000fda000bfc4270 */
[----:B------:R-:W-:Y:S05]  /*a8b0*/  @!P6 BRA `(.L_x_440) ;  /* 0xfffffffc007ce947 */ /* 0x000fea000383ffff */
[----:B------:R-:W-:Y:S02]  /*a8c0*/  IMAD.MOV.U32 R2, RZ, RZ, R9 ;  /* 0x000000ffff027224 */ /* 0x000fe400078e0009 */
[----:B------:R-:W-:-:S07]  /*a8d0*/  IMAD.MOV.U32 R7, RZ, RZ, R3 ;  /* 0x000000ffff077224 */ /* 0x000fce00078e0003 */
.L_x_436:
[----:B------:R-:W-:-:S04]  /*a8e0*/  IMAD.IADD R7, R4, 0x1, -R7 ;  /* 0x0000000104077824 */ /* 0x000fc800078e0a07 */
[----:B------:R-:W-:-:S05]  /*a8f0*/  IMAD R3, R2, UR5, R7 ;  /* 0x0000000502037c24 */ /* 0x000fca000f8e0207 */
[----:B------:R-:W-:-:S13]  /*a900*/  ISETP.GT.AND P0, PT, R3, UR6, PT ;  /* 0x0000000603007c0c */ /* 0x000fda000bf04270 */
[----:B------:R-:W-:-:S04]  /*a910*/  VOTE.ANY R6, PT, !P0 ;  /* 0x0000000000067806 */ /* 0x000fc800040e0100 */
[----:B------:R-:W0:Y:S01]  /*a920*/  POPC R19, R6 ;  /* 0x0000000600137309 */ /* 0x000e220000000000 */
[----:B------:R-:W-:Y:S01]  /*a930*/  ISETP.NE.AND P0, PT, R6, RZ, PT ;  /* 0x000000ff0600720c */ /* 0x000fe20003f05270 */
[----:B0-----:R-:W0:Y:S02]  /*a940*/  SHFL.IDX PT, R0, R0, R19, 0x1f ;  /* 0x00001f1300007589 */ /* 0x001e2400000e0000 */
[----:B0-----:R-:W-:-:S04]  /*a950*/  IABS R4, R0 ;  /* 0x0000000000047213 */ /* 0x001fc80000000000 */
[----:B------:R-:W0:Y:S08]  /*a960*/  I2F.RP R8, R4 ;  /* 0x0000000400087306 */ /* 0x000e300000209400 */
[----:B0-----:R-:W0:Y:S02]  /*a970*/  MUFU.RCP R8, R8 ;  /* 0x0000000800087308 */ /* 0x001e240000001000 */
[----:B0-----:R-:W-:-:S06]  /*a980*/  VIADD R3, R8, 0xffffffe ;  /* 0x0ffffffe08037836 */ /* 0x001fcc0000000000 */
[----:B------:R-:W0:Y:S02]  /*a990*/  F2I.FTZ.U32.TRUNC.NTZ R3, R3 ;  /* 0x0000000300037305 */ /* 0x000e24000021f000 */
[----:B0-----:R-:W-:Y:S01]  /*a9a0*/  IMAD.MOV R11, RZ, RZ, -R3 ;  /* 0x000000ffff0b7224 */ /* 0x001fe200078e0a03 */
[----:B------:R-:W-:Y:S06]  /*a9b0*/  @!P0 BRA `(.L_x_441) ;  /* 0x0000000000088947 */ /* 0x000fec0003800000 */
[----:B------:R-:W-:-:S05]  /*a9c0*/  VIADD R9, R19, 0xffffffff ;  /* 0xffffffff13097836 */ /* 0x000fca0000000000 */
[----:B------:R0:W1:Y:S02]  /*a9d0*/  SHFL.IDX PT, R16, R2, R9, 0x1f ;  /* 0x00001f0902107589 */ /* 0x00006400000e0000 */
.L_x_441:
[----:B-1----:R-:W-:Y:S01]  /*a9e0*/  IMAD R16, R16, UR5, R7 ;  /* 0x0000000510107c24 */ /* 0x002fe2000f8e0207 */
[----:B------:R-:W-:Y:S01]  /*a9f0*/  IABS R6, R0 ;  /* 0x0000000000067213 */ /* 0x000fe20000000000 */
[----:B------:R-:W-:Y:S02]  /*aa00*/  IMAD R7, R11, R4, RZ ;  /* 0x000000040b077224 */ /* 0x000fe400078e02ff */
[----:B0-----:R-:W-:Y:S02]  /*aa10*/  IMAD.MOV.U32 R2, RZ, RZ, RZ ;  /* 0x000000ffff027224 */ /* 0x001fe400078e00ff */
[----:B------:R-:W-:Y:S02]  /*aa20*/  IMAD.MOV R6, RZ, RZ, -R6 ;  /* 0x000000ffff067224 */ /* 0x000fe400078e0a06 */
[----:B------:R-:W-:Y:S01]  /*aa30*/  IMAD.HI.U32 R2, R3, R7, R2 ;  /* 0x0000000703027227 */ /* 0x000fe200078e0002 */
[----:B------:R-:W-:-:S03]  /*aa40*/  IADD3 R7, -R16, UR6, RZ ;  /* 0x0000000610077c10 */ /* 0x000fc6000fffe1ff */
[----:B------:R-:W-:Y:S01]  /*aa50*/  VIADD R19, R19, UR4 ;  /* 0x0000000413137c36 */ /* 0x000fe20008000000 */
[----:B------:R-:W-:-:S05]  /*aa60*/  IABS R3, R7 ;  /* 0x0000000700037213 */ /* 0x000fca0000000000 */
[----:B------:R-:W-:-:S04]  /*aa70*/  IMAD.HI.U32 R2, R2, R3, RZ ;  /* 0x0000000302027227 */ /* 0x000fc800078e00ff */
[----:B------:R-:W-:-:S05]  /*aa80*/  IMAD R3, R2, R6, R3 ;  /* 0x0000000602037224 */ /* 0x000fca00078e0203 */
[----:B------:R-:W-:-:S13]  /*aa90*/  ISETP.GT.U32.AND P1, PT, R4, R3, PT ;  /* 0x000000030400720c */ /* 0x000fda0003f24070 */
[----:B------:R-:W-:Y:S02]  /*aaa0*/  @!P1 IMAD.IADD R3, R3, 0x1, -R4 ;  /* 0x0000000103039824 */ /* 0x000fe400078e0a04 */
[----:B------:R-:W-:Y:S01]  /*aab0*/  @!P1 VIADD R2, R2, 0x1 ;  /* 0x0000000102029836 */ /* 0x000fe20000000000 */
[----:B------:R-:W-:Y:S02]  /*aac0*/  ISETP.NE.AND P1, PT, R0, RZ, PT ;  /* 0x000000ff0000720c */ /* 0x000fe40003f25270 */
[----:B------:R-:W-:Y:S02]  /*aad0*/  ISETP.GE.U32.AND P0, PT, R3, R4, PT ;  /* 0x000000040300720c */ /* 0x000fe40003f06070 */
[----:B------:R-:W-:-:S04]  /*aae0*/  LOP3.LUT R3, R7, R0, RZ, 0x3c, !PT ;  /* 0x0000000007037212 */ /* 0x000fc800078e3cff */
[----:B------:R-:W-:-:S07]  /*aaf0*/  ISETP.GE.AND P2, PT, R3, RZ, PT ;  /* 0x000000ff0300720c */ /* 0x000fce0003f46270 */
[----:B------:R-:W-:-:S06]  /*ab00*/  @P0 VIADD R2, R2, 0x1 ;  /* 0x0000000102020836 */ /* 0x000fcc0000000000 */
[----:B------:R-:W-:Y:S01]  /*ab10*/  @!P2 IMAD.MOV R2, RZ, RZ, -R2 ;  /* 0x000000ffff02a224 */ /* 0x000fe200078e0a02 */
[----:B------:R-:W-:-:S05]  /*ab20*/  @!P1 LOP3.LUT R2, RZ, R0, RZ, 0x33, !PT ;  /* 0x00000000ff029212 */ /* 0x000fca00078e33ff */
[--C-:B------:R-:W-:Y:S02]  /*ab30*/  IMAD.MOV R17, RZ, RZ, -R2.reuse ;  /* 0x000000ffff117224 */ /* 0x100fe400078e0a02 */
[----:B------:R-:W-:Y:S02]  /*ab40*/  IMAD.MOV.U32 R18, RZ, RZ, R2 ;  /* 0x000000ffff127224 */ /* 0x000fe400078e0002 */
[----:B------:R-:W-:Y:S01]  /*ab50*/  IMAD R17, R0, R17, R7 ;  /* 0x0000001100117224 */ /* 0x000fe200078e0207 */
[----:B------:R-:W-:Y:S06]  /*ab60*/  BRA `(.L_x_442) ;  /* 0x00000000000c7947 */ /* 0x000fec0003800000 */
.L_x_437:
[----:B------:R-:W-:Y:S02]  /*ab70*/  IMAD.MOV.U32 R17, RZ, RZ, RZ ;  /* 0x000000ffff117224 */ /* 0x000fe400078e00ff */
[----:B------:R-:W-:Y:S02]  /*ab80*/  IMAD.U32 R16, RZ, RZ, UR6 ;  /* 0x00000006ff107e24 */ /* 0x000fe4000f8e00ff */
[----:B------:R-:W-:-:S07]  /*ab90*/  IMAD.MOV.U32 R18, RZ, RZ, RZ ;  /* 0x000000ffff127224 */ /* 0x000fce00078e00ff */
.L_x_442:
[----:B------:R-:W-:-:S13]  /*aba0*/  ISETP.NE.AND P0, PT, R5, RZ, PT ;  /* 0x000000ff0500720c */ /* 0x000fda0003f05270 */
[----:B------:R-:W0:Y:S01]  /*abb0*/  @!P0 S2R R3, SR_CgaCtaId ;  /* 0x0000000000038919 */ /* 0x000e220000008800 */
[----:B------:R-:W-:-:S04]  /*abc0*/  @!P0 MOV R0, 0x400 ;  /* 0x0000040000008802 */ /* 0x000fc80000000f00 */
[----:B0-----:R-:W-:-:S05]  /*abd0*/  @!P0 LEA R0, R3, R0, 0x18 ;  /* 0x0000000003008211 */ /* 0x001fca00078ec0ff */
[----:B------:R0:W-:Y:S01]  /*abe0*/  @!P0 STS.128 [R0+0x28cd0], R16 ;  /* 0x028cd01000008388 */ /* 0x0001e20000000c00 */
[----:B------:R-:W-:Y:S06]  /*abf0*/  BAR.ARV 0x5, 0x180 ;  /* 0x0146000000007b1d */ /* 0x000fec0000002000 */
.L_x_435:
[----:B0-----:R-:W-:Y:S01]  /*ac00*/  IMAD.MOV.U32 R0, RZ, RZ, 0x1 ;  /* 0x00000001ff007424 */ /* 0x001fe200078e00ff */
[----:B------:R0:W-:Y:S01]  /*ac10*/  STL [R1+0x3c], RZ ;  /* 0x00003cff01007387 */ /* 0x0001e20000100800 */
[----:B------:R-:W-:Y:S02]  /*ac20*/  ULDC UR4, c[0x0][0xc3c] ;  /* 0x00030f0000047ab9 */ /* 0x000fe40000000800 */
[----:B-1----:R-:W-:Y:S01]  /*ac30*/  ISETP.GE.AND P0, PT, R19, UR4, PT ;  /* 0x0000000413007c0c */ /* 0x002fe2000bf06270 */
[----:B------:R0:W-:Y:S04]  /*ac40*/  STL [R1+0x10], R0 ;  /* 0x0000100001007387 */ /* 0x0001e80000100800 */
[----:B------:R0:W-:Y:S08]  /*ac50*/  STL [R1+0x8], RZ ;  /* 0x000008ff01007387 */ /* 0x0001f00000100800 */
[----:B0-----:R-:W-:Y:S05]  /*ac60*/  @P0 BRA `(.L_x_443) ;  /* 0x0000005c00e40947 */ /* 0x001fea0003800000 */
[----:B------:R-:W0:Y:S01]  /*ac70*/  S2R R5, SR_TID.X ;  /* 0x0000000000057919 */ /* 0x000e220000002100 */
[----:B------:R-:W1:Y:S01]  /*ac80*/  S2UR UR5, SR_CgaCtaId ;  /* 0x00000000000579c3 */ /* 0x000e620000008800 */
[----:B------:R-:W-:Y:S01]  /*ac90*/  UMOV UR4, 0x400 ;  /* 0x0000040000047882 */ /* 0x000fe20000000000 */
[----:B------:R-:W-:Y:S01]  /*aca0*/  BSSY B8, `(.L_x_443) ;  /* 0x00005f5000087945 */ /* 0x000fe20003800000 */
[----:B------:R-:W-:Y:S01]  /*acb0*/  ULDC UR37, c[0x0][0xc] ;  /* 0x0000030000257ab9 */ /* 0x000fe20000000800 */
[----:B------:R-:W-:Y:S01]  /*acc0*/  ULDC.64 UR38, c[0x0][0x198] ;  /* 0x0000660000267ab9 */ /* 0x000fe20000000a00 */
[----:B-1----:R-:W-:Y:S01]  /*acd0*/  ULEA UR4, UR5, UR4, 0x18 ;  /* 0x0000000405047291 */ /* 0x002fe2000f8ec03f */
[C---:B0-----:R-:W-:Y:S01]  /*ace0*/  IMAD.SHL.U32 R0, R5.reuse, 0x8, RZ ;  /* 0x0000000805007824 */ /* 0x041fe200078e00ff */
[----:B------:R-:W-:-:S04]  /*acf0*/  LOP3.LUT R4, R5, 0x7f, RZ, 0xc0, !PT ;  /* 0x0000007f05047812 */ /* 0x000fc800078ec0ff */
[----:B------:R-:W-:-:S04]  /*ad00*/  LOP3.LUT R2, R0, 0x1f8, RZ, 0xc0, !PT ;  /* 0x000001f800027812 */ /* 0x000fc800078ec0ff */
[----:B------:R-:W-:Y:S01]  /*ad10*/  LOP3.LUT R3, R2, 0x38, R5, 0x78, !PT ;  /* 0x0000003802037812 */ /* 0x000fe200078e7805 */
[----:B------:R-:W-:-:S05]  /*ad20*/  IMAD.SHL.U32 R2, R4, 0x8, RZ ;  /* 0x0000000804027824 */ /* 0x000fca00078e00ff */
[----:B------:R-:W-:Y:S01]  /*ad30*/  LOP3.LUT R2, R3, 0x200, R2, 0xf8, !PT ;  /* 0x0000020003027812 */ /* 0x000fe200078ef802 */
[----:B------:R-:W-:Y:S01]  /*ad40*/  IMAD.SHL.U32 R3, R5, 0x10, RZ ;  /* 0x0000001005037824 */ /* 0x000fe200078e00ff */
[----:B------:R-:W-:Y:S01]  /*ad50*/  SHF.R.U32.HI R5, RZ, 0x3, R4 ;  /* 0x00000003ff057819 */ /* 0x000fe20000011604 */
[----:B------:R-:W-:-:S03]  /*ad60*/  IMAD.U32 R4, RZ, RZ, UR4 ;  /* 0x00000004ff047e24 */ /* 0x000fc6000f8e00ff */
[----:B------:R-:W-:Y:S01]  /*ad70*/  LOP3.LUT R0, R5, 0x70, R3, 0xf8, !PT ;  /* 0x0000007005007812 */ /* 0x000fe200078ef803 */
[----:B------:R-:W-:Y:S01]  /*ad80*/  IMAD R2, R2, 0x2, R4 ;  /* 0x0000000202027824 */ /* 0x000fe200078e0204 */
[----:B------:R0:W-:Y:S01]  /*ad90*/  STL [R1+0x4], R4 ;  /* 0x0000040401007387 */ /* 0x0001e20000100800 */
[----:B------:R-:W-:-:S03]  /*ada0*/  IMAD.MOV.U32 R0, RZ, RZ, 0x1 ;  /* 0x00000001ff007424 */ /* 0x000fc600078e00ff */
[----:B------:R0:W-:Y:S04]  /*adb0*/  STL [R1+0x50], R2 ;  /* 0x0000500201007387 */ /* 0x0001e80000100800 */
[----:B------:R0:W-:Y:S04]  /*adc0*/  STL [R1+0x8], RZ ;  /* 0x000008ff01007387 */ /* 0x0001e80000100800 */
[----:B------:R0:W-:Y:S04]  /*add0*/  STL [R1+0x10], R0 ;  /* 0x0000100001007387 */ /* 0x0001e80000100800 */
[----:B------:R0:W-:Y:S02]  /*ade0*/  STL [R1+0x3c], RZ ;  /* 0x00003cff01007387 */ /* 0x0001e40000100800 */
.L_x_561:
[----:B012---:R-:W0:Y:S02]  /*adf0*/  LDC.64 R2, c[0x0][0xc88] ;  /* 0x00032200ff027b82 */ /* 0x007e240000000a00 */
[----:B0-----:R-:W-:-:S05]  /*ae00*/  IMAD.WIDE R2, R19, 0x4, R2 ;  /* 0x0000000413027825 */ /* 0x001fca00078e0202 */
[----:B------:R-:W2:Y:S01]  /*ae10*/  LDG.E R11, desc[UR40][R2.64] ;  /* 0x00000028020b7981 */ /* 0x000ea2000c1e1900 */
[----:B------:R-:W-:Y:S05]  /*ae20*/  YIELD ;  /* 0x0000000000007946 */ /* 0x000fea0003800000 */
[----:B------:R-:W-:Y:S01]  /*ae30*/  ULDC.64 UR4, c[0x0][0xa28] ;  /* 0x00028a0000047ab9 */ /* 0x000fe20000000a00 */
[----:B---3--:R-:W-:Y:S01]  /*ae40*/  IMAD.MOV.U32 R0, RZ, RZ, RZ ;  /* 0x000000ffff007224 */ /* 0x008fe200078e00ff */
[----:B------:R-:W-:Y:S01]  /*ae50*/  ISETP.NE.U32.AND P0, PT, RZ, UR4, PT ;  /* 0x00000004ff007c0c */ /* 0x000fe2000bf05070 */
[----:B------:R-:W-:Y:S01]  /*ae60*/  IMAD.MOV.U32 R6, RZ, RZ, RZ ;  /* 0x000000ffff067224 */ /* 0x000fe200078e00ff */
[----:B------:R-:W-:Y:S01]  /*ae70*/  ULDC.64 UR6, c[0x0][0xa18] ;  /* 0x0002860000067ab9 */ /* 0x000fe20000000a00 */
[----:B------:R-:W-:Y:S01]  /*ae80*/  ULDC.64 UR8, c[0x0][0xa08] ;  /* 0x0002820000087ab9 */ /* 0x000fe20000000a00 */
[----:B------:R-:W-:-:S02]  /*ae90*/  ISETP.NE.AND.EX P0, PT, RZ, UR5, PT, P0 ;  /* 0x00000005ff007c0c */ /* 0x000fc4000bf05300 */
[----:B--2---:R-:W-:Y:S01]  /*aea0*/  SHF.R.S32.HI R4, RZ, 0x1f, R11 ;  /* 0x0000001fff047819 */ /* 0x004fe2000001140b */
[----:B------:R-:W-:-:S10]  /*aeb0*/  IMAD.SHL.U32 R10, R11, 0x4, RZ ;  /* 0x000000040b0a7824 */ /* 0x000fd400078e00ff */
[C---:B------:R-:W-:Y:S01]  /*aec0*/  @P0 LEA R2, P1, R11.reuse, UR4, 0x2 ;  /* 0x000000040b020c11 */ /* 0x040fe2000f8210ff */
[----:B------:R-:W-:Y:S03]  /*aed0*/  STL [R1+0x20], R11 ;  /* 0x0000200b01007387 */ /* 0x000fe60000100800 */
[C-C-:B------:R-:W-:Y:S01]  /*aee0*/  @P0 LEA.HI.X R3, R11.reuse, UR5, R4.reuse, 0x2, P1 ;  /* 0x000000050b030c11 */ /* 0x140fe200088f1404 */
[----:B------:R-:W-:Y:S01]  /*aef0*/  ULDC.64 UR4, c[0x0][0xa00] ;  /* 0x0002800000047ab9 */ /* 0x000fe20000000a00 */
[----:B------:R-:W-:Y:S01]  /*af00*/  SHF.L.U64.HI R9, R11, 0x2, R4 ;  /* 0x000000020b097819 */ /* 0x000fe20000010204 */
[----:B------:R0:W-:Y:S01]  /*af10*/  STL [R1+0x34], R4 ;  /* 0x0000340401007387 */ /* 0x0001e20000100800 */
[----:B------:R-:W-:-:S03]  /*af20*/  ISETP.NE.U32.AND P1, PT, RZ, UR4, PT ;  /* 0x00000004ff007c0c */ /* 0x000fc6000bf25070 */
[----:B-----5:R1:W5:Y:S01]  /*af30*/  @P0 LDG.E R0, desc[UR40][R2.64] ;  /* 0x0000002802000981 */ /* 0x020362000c1e1900 */
[----:B------:R-:W-:Y:S01]  /*af40*/  ISETP.NE.AND.EX P1, PT, RZ, UR5, PT, P1 ;  /* 0x00000005ff007c0c */ /* 0x000fe2000bf25310 */
[----:B------:R-:W-:Y:S01]  /*af50*/  IMAD.MOV.U32 R8, RZ, RZ, RZ ;  /* 0x000000ffff087224 */ /* 0x000fe200078e00ff */
[----:B------:R-:W-:Y:S01]  /*af60*/  ISETP.NE.U32.AND P2, PT, RZ, UR6, PT ;  /* 0x00000006ff007c0c */ /* 0x000fe2000bf45070 */
[----:B------:R-:W-:Y:S01]  /*af70*/  STL [R1], R10 ;  /* 0x0000000a01007387 */ /* 0x000fe20000100800 */
[----:B------:R-:W-:Y:S02]  /*af80*/  ISETP.NE.U32.AND P0, PT, RZ, UR8, PT ;  /* 0x00000008ff007c0c */ /* 0x000fe4000bf05070 */
[----:B------:R-:W-:Y:S01]  /*af90*/  ISETP.NE.AND.EX P2, PT, RZ, UR7, PT, P2 ;  /* 0x00000007ff007c0c */ /* 0x000fe2000bf45320 */
[----:B------:R-:W-:Y:S01]  /*afa0*/  STL [R1+0x14], R9 ;  /* 0x0000140901007387 */ /* 0x000fe20000100800 */
[----:B------:R-:W-:Y:S02]  /*afb0*/  ISETP.NE.AND.EX P0, PT, RZ, UR9, PT, P0 ;  /* 0x00000009ff007c0c */ /* 0x000fe4000bf05300 */
[----:B-1----:R-:W-:-:S02]  /*afc0*/  IADD3 R2, P3, R10, UR4, RZ ;  /* 0x000000040a027c10 */ /* 0x002fc4000ff7e0ff */
[----:B0-----:R-:W-:Y:S02]  /*afd0*/  IADD3 R4, P4, R10, UR8, RZ ;  /* 0x000000080a047c10 */ /* 0x001fe4000ff9e0ff */
[C---:B------:R-:W-:Y:S01]  /*afe0*/  IADD3.X R3, R9.reuse, UR5, RZ, P3, !PT ;  /* 0x0000000509037c10 */ /* 0x040fe20009ffe4ff */
[----:B------:R-:W-:Y:S01]  /*aff0*/  ULDC UR4, c[0x0][0x288] ;  /* 0x0000a20000047ab9 */ /* 0x000fe20000000800 */
[----:B------:R-:W-:-:S03]  /*b000*/  IADD3.X R5, R9, UR9, RZ, P4, !PT ;  /* 0x0000000909057c10 */ /* 0x000fc6000a7fe4ff */
[----:B------:R-:W2:Y:S01]  /*b010*/  @P1 LDG.E R6, desc[UR40][R2.64] ;  /* 0x0000002802061981 */ /* 0x000ea2000c1e1900 */
[----:B------:R-:W-:Y:S01]  /*b020*/  IMAD.U32 R12, RZ, RZ, UR4 ;  /* 0x00000004ff0c7e24 */ /* 0x000fe2000f8e00ff */
[----:B------:R-:W-:Y:S02]  /*b030*/  ULDC.64 UR4, c[0x0][0x418] ;  /* 0x0001060000047ab9 */ /* 0x000fe40000000a00 */
[----:B------:R-:W5:Y:S04]  /*b040*/  @P0 LDG.E R8, desc[UR40][R4.64] ;  /* 0x0000002804080981 */ /* 0x000f68000c1e1900 */
[----:B--2---:R0:W-:Y:S02]  /*b050*/  STL [R1+0x2c], R6 ;  /* 0x00002c0601007387 */ /* 0x0041e40000100800 */
[----:B0-----:R-:W-:-:S04]  /*b060*/  @P2 IADD3 R6, P3, R10, UR6, RZ ;  /* 0x000000060a062c10 */ /* 0x001fc8000ff7e0ff */
[----:B------:R-:W-:-:S05]  /*b070*/  @P2 IADD3.X R7, R9, UR7, RZ, P3, !PT ;  /* 0x0000000709072c10 */ /* 0x000fca0009ffe4ff */
[----:B------:R0:W2:Y:S01]  /*b080*/  @P2 LDG.E R12, desc[UR40][R6.64] ;  /* 0x00000028060c2981 */ /* 0x0000a2000c1e1900 */
[----:B------:R-:W-:-:S03]  /*b090*/  UISETP.NE.U32.AND UP0, UPT, UR4, URZ, UPT ;  /* 0x0000003f0400728c */ /* 0x000fc6000bf05070 */
[----:B------:R-:W-:Y:S01]  /*b0a0*/  ULDC UR4, c[0x0][0x424] ;  /* 0x0001090000047ab9 */ /* 0x000fe20000000800 */
[----:B------:R-:W-:-:S03]  /*b0b0*/  UISETP.NE.AND.EX UP0, UPT, UR5, URZ, UPT, UP0 ;  /* 0x0000003f0500728c */ /* 0x000fc6000bf05300 */
[----:B------:R-:W-:Y:S01]  /*b0c0*/  ULDC UR5, c[0x0][0x2f0] ;  /* 0x0000bc0000057ab9 */ /* 0x000fe20000000800 */
[----:B------:R-:W-:-:S04]  /*b0d0*/  USEL UR4, UR4, 0x1, UP0 ;  /* 0x0000000104047887 */ /* 0x000fc80008000000 */
[----:B------:R-:W-:-:S06]  /*b0e0*/  UIMAD UR4, UR4, UR5, URZ ;  /* 0x00000005040472a4 */ /* 0x000fcc000f8e023f */
[----:B0-----:R-:W-:Y:S01]  /*b0f0*/  IMAD.U32 R6, RZ, RZ, UR4 ;  /* 0x00000004ff067e24 */ /* 0x001fe2000f8e00ff */
[----:B--2---:R0:W-:Y:S01]  /*b100*/  STL [R1+0x38], R12 ;  /* 0x0000380c01007387 */ /* 0x0041e20000100800 */
[----:B------:R-:W-:Y:S05]  /*b110*/  @P2 BRA `(.L_x_444) ;  /* 0x0000000000142947 */ /* 0x000fea0003800000 */
[----:B------:R-:W-:Y:S05]  /*b120*/  @!P1 BRA `(.L_x_444) ;  /* 0x0000000000109947 */ /* 0x000fea0003800000 */
[----:B------:R-:W2:Y:S04]  /*b130*/  LDG.E R7, desc[UR40][R2.64] ;  /* 0x0000002802077981 */ /* 0x000ea8000c1e1900 */
[----:B------:R-:W2:Y:S02]  /*b140*/  LDG.E R2, desc[UR40][R2.64+0x4] ;  /* 0x0000042802027981 */ /* 0x000ea4000c1e1900 */
[----:B--2---:R-:W-:-:S05]  /*b150*/  IMAD.IADD R2, R2, 0x1, -R7 ;  /* 0x0000000102027824 */ /* 0x004fca00078e0a07 */
[----:B------:R1:W-:Y:S02]  /*b160*/  STL [R1+0x38], R2 ;  /* 0x0000380201007387 */ /* 0x0003e40000100800 */
.L_x_444:
[----:B-1----:R-:W-:Y:S01]  /*b170*/  IMAD.MOV.U32 R2, RZ, RZ, R11 ;  /* 0x000000ffff027224 */ /* 0x002fe200078e000b */
[----:B------:R-:W-:Y:S01]  /*b180*/  ULDC.64 UR4, c[0x0][0xa20] ;  /* 0x0002880000047ab9 */ /* 0x000fe20000000a00 */
[----:B-----5:R-:W-:Y:S01]  /*b190*/  IMAD.IADD R3, R8, 0x1, R0 ;  /* 0x0000000108037824 */ /* 0x020fe200078e0200 */
[----:B------:R-:W-:Y:S02]  /*b1a0*/  ISETP.NE.U32.AND P1, PT, RZ, UR4, PT ;  /* 0x00000004ff007c0c */ /* 0x000fe4000bf25070 */
[----:B------:R1:W-:Y:S02]  /*b1b0*/  STL [R1+0xc], R2 ;  /* 0x00000c0201007387 */ /* 0x0003e40000100800 */
[----:B------:R-:W-:Y:S02]  /*b1c0*/  ISETP.NE.AND.EX P1, PT, RZ, UR5, PT, P1 ;  /* 0x00000005ff007c0c */ /* 0x000fe4000bf25310 */
[----:B------:R1:W-:Y:S11]  /*b1d0*/  STL [R1+0x1c], R3 ;  /* 0x00001c0301007387 */ /* 0x0003f60000100800 */
[----:B-1----:R-:W-:Y:S05]  /*b1e0*/  @!P1 BRA `(.L_x_445) ;  /* 0x0000000000109947 */ /* 0x002fea0003800000 */
[----:B------:R-:W-:-:S04]  /*b1f0*/  IADD3 R6, P0, R10, UR4, RZ ;  /* 0x000000040a067c10 */ /* 0x000fc8000ff1e0ff */
[----:B------:R-:W-:-:S05]  /*b200*/  IADD3.X R7, R9, UR5, RZ, P0, !PT ;  /* 0x0000000509077c10 */ /* 0x000fca00087fe4ff */
[----:B------:R1:W5:Y:S01]  /*b210*/  LDG.E R6, desc[UR40][R6.64] ;  /* 0x0000002806067981 */ /* 0x000362000c1e1900 */
[----:B------:R-:W-:Y:S05]  /*b220*/  BRA `(.L_x_446) ;  /* 0x0000000000107947 */ /* 0x000fea0003800000 */
.L_x_445:
[----:B------:R-:W-:Y:S05]  /*b230*/  @!P0 BRA `(.L_x_446) ;  /* 0x00000000000c8947 */ /* 0x000fea0003800000 */
[----:B------:R-:W2:Y:S04]  /*b240*/  LDG.E R6, desc[UR40][R4.64] ;  /* 0x0000002804067981 */ /* 0x000ea8000c1e1900 */
[----:B------:R-:W2:Y:S02]  /*b250*/  LDG.E R4, desc[UR40][R4.64+0x4] ;  /* 0x0000042804047981 */ /* 0x000ea4000c1e1900 */
[----:B--2---:R-:W-:-:S07]  /*b260*/  IMAD.IADD R6, R4, 0x1, -R6 ;  /* 0x0000000104067824 */ /* 0x004fce00078e0a06 */
.L_x_446:
[----:B-----5:R-:W-:Y:S01]  /*b270*/  IMAD.IADD R3, R6, 0x1, -R0 ;  /* 0x0000000106037824 */ /* 0x020fe200078e0a00 */
[----:B------:R-:W-:Y:S03]  /*b280*/  BSSY B7, `(.L_x_447) ;  /* 0x00004f4000077945 */ /* 0x000fe60003800000 */
[C---:B------:R-:W-:Y:S01]  /*b290*/  VIADD R0, R3.reuse, 0x3f ;  /* 0x0000003f03007836 */ /* 0x040fe20000000000 */
[----:B------:R2:W-:Y:S01]  /*b2a0*/  STL [R1+0x30], R3 ;  /* 0x0000300301007387 */ /* 0x0005e20000100800 */
[----:B------:R-:W-:-:S03]  /*b2b0*/  ISETP.GT.AND P0, PT, R3, RZ, PT ;  /* 0x000000ff0300720c */ /* 0x000fc60003f04270 */
[----:B------:R-:W-:-:S04]  /*b2c0*/  SHF.R.S32.HI R2, RZ, 0x1f, R0 ;  /* 0x0000001fff027819 */ /* 0x000fc80000011400 */
[----:B------:R-:W-:-:S04]  /*b2d0*/  LEA.HI R2, R2, R0, RZ, 0x6 ;  /* 0x0000000002027211 */ /* 0x000fc800078f30ff */
[----:B------:R-:W-:-:S05]  /*b2e0*/  SHF.R.S32.HI R0, RZ, 0x6, R2 ;  /* 0x00000006ff007819 */ /* 0x000fca0000011402 */
[----:B------:R2:W-:Y:S01]  /*b2f0*/  STL [R1+0x28], R0 ;  /* 0x0000280001007387 */ /* 0x0005e20000100800 */
[----:B------:R-:W-:Y:S05]  /*b300*/  @P0 BRA `(.L_x_448) ;  /* 0x0000000000440947 */ /* 0x000fea0003800000 */
[----:B--2---:R-:W2:Y:S02]  /*b310*/  S2R R3, SR_TID.X ;  /* 0x0000000000037919 */ /* 0x004ea40000002100 */
[----:B--2---:R-:W-:-:S04]  /*b320*/  LOP3.LUT R3, R3, 0x7f, RZ, 0xc0, !PT ;  /* 0x0000007f03037812 */ /* 0x004fc800078ec0ff */
[----:B------:R-:W-:-:S13]  /*b330*/  ISETP.NE.AND P0, PT, R3, RZ, PT ;  /* 0x000000ff0300720c */ /* 0x000fda0003f05270 */
[----:B------:R-:W-:Y:S05]  /*b340*/  @P0 BRA `(.L_x_449) ;  /* 0x0000004c009c0947 */ /* 0x000fea0003800000 */
[----:B------:R-:W2:Y:S01]  /*b350*/  S2R R5, SR_LANEID ;  /* 0x0000000000057919 */ /* 0x000ea20000000000 */
[----:B------:R-:W-:Y:S01]  /*b360*/  VOTEU.ANY UR4, UPT, PT ;  /* 0x0000000000047886 */ /* 0x000fe200038e0100 */
[----:B------:R-:W3:Y:S01]  /*b370*/  LDC.64 R2, c[0x0][0xc60] ;  /* 0x00031800ff027b82 */ /* 0x000ee20000000a00 */
[----:B------:R-:W2:Y:S02]  /*b380*/  FLO.U32 R0, UR4 ;  /* 0x0000000400007d00 */ /* 0x000ea400080e0000 */
[----:B--2---:R-:W-:-:S06]  /*b390*/  ISETP.EQ.U32.AND P0, PT, R0, R5, PT ;  /* 0x000000050000720c */ /* 0x004fcc0003f02070 */
[----:B------:R-:W3:Y:S07]  /*b3a0*/  POPC R5, UR4 ;  /* 0x0000000400057d09 */ /* 0x000eee0008000000 */
[----:B---3--:R-:W2:Y:S01]  /*b3b0*/  @P0 ATOMG.E.ADD.STRONG.GPU PT, R3, desc[UR40][R2.64], R5 ;  /* 0x00000005020309a8 */ /* 0x008ea200081ee1e8 */
[----:B------:R-:W3:Y:S02]  /*b3c0*/  S2R R4, SR_LTMASK ;  /* 0x0000000000047919 */ /* 0x000ee40000003900 */
[----:B---3--:R-:W-:-:S04]  /*b3d0*/  LOP3.LUT R4, R4, UR4, RZ, 0xc0, !PT ;  /* 0x0000000404047c12 */ /* 0x008fc8000f8ec0ff */
[----:B-1----:R-:W1:Y:S01]  /*b3e0*/  POPC R7, R4 ;  /* 0x0000000400077309 */ /* 0x002e620000000000 */
[----:B--2---:R-:W1:Y:S02]  /*b3f0*/  SHFL.IDX PT, R0, R3, R0, 0x1f ;  /* 0x00001f0003007589 */ /* 0x004e6400000e0000 */
[----:B-1----:R-:W-:Y:S01]  /*b400*/  IADD3 R16, R0, UR37, R7 ;  /* 0x0000002500107c10 */ /* 0x002fe2000fffe007 */
[----:B------:R-:W-:Y:S06]  /*b410*/  BRA `(.L_x_449) ;  /* 0x0000004c00687947 */ /* 0x000fec0003800000 */
.L_x_448:
[----:B--2---:R-:W2:Y:S01]  /*b420*/  LDL R0, [R1+0x4] ;  /* 0x0000040001007983 */ /* 0x004ea20000100800 */
[----:B------:R-:W-:Y:S01]  /*b430*/  BSSY B6, `(.L_x_450) ;  /* 0x0000014000067945 */ /* 0x000fe20003800000 */
[----:B--2---:R-:W-:-:S05]  /*b440*/  VIADD R0, R0, 0x22400 ;  /* 0x0002240000007836 */ /* 0x004fca0000000000 */
[----:B------:R-:W-:-:S13]  /*b450*/  LOP3.LUT P0, RZ, R0, 0x3ff, RZ, 0xc0, !PT ;  /* 0x000003ff00ff7812 */ /* 0x000fda000780c0ff */
[----:B------:R-:W-:Y:S05]  /*b460*/  @!P0 BRA `(.L_x_451) ;  /* 0x0000000000408947 */ /* 0x000fea0003800000 */
[----:B------:R-:W-:Y:S01]  /*b470*/  MOV R2, 0x0 ;  /* 0x0000000000027802 */ /* 0x000fe20000000f00 */
[----:B------:R-:W-:Y:S01]  /*b480*/  ULDC.64 UR6, c[0x4][0x90] ;  /* 0x0100240000067ab9 */ /* 0x000fe20000000a00 */
[----:B------:R-:W-:Y:S01]  /*b490*/  ULDC.64 UR8, c[0x4][0x98] ;  /* 0x0100260000087ab9 */ /* 0x000fe20000000a00 */
[----:B------:R-:W-:Y:S01]  /*b4a0*/  ULDC.64 UR4, c[0x4][0x8] ;  /* 0x0100020000047ab9 */ /* 0x000fe20000000a00 */
[----:B------:R-:W-:Y:S02]  /*b4b0*/  IMAD.U32 R4, RZ, RZ, UR6 ;  /* 0x00000006ff047e24 */ /* 0x000fe4000f8e00ff */
[----:B------:R-:W2:Y:S01]  /*b4c0*/  LDC.64 R2, c[0x4][R2] ;  /* 0x0100000002027b82 */ /* 0x000ea20000000a00 */
[----:B------:R-:W-:Y:S02]  /*b4d0*/  IMAD.U32 R5, RZ, RZ, UR7 ;  /* 0x00000007ff057e24 */ /* 0x000fe4000f8e00ff */
[----:B------:R-:W-:Y:S02]  /*b4e0*/  IMAD.U32 R6, RZ, RZ, UR8 ;  /* 0x00000008ff067e24 */ /* 0x000fe4000f8e00ff */
[----:B-1----:R-:W-:-:S02]  /*b4f0*/  IMAD.U32 R7, RZ, RZ, UR9 ;  /* 0x00000009ff077e24 */ /* 0x002fc4000f8e00ff */
[----:B------:R-:W-:Y:S02]  /*b500*/  IMAD.U32 R10, RZ, RZ, UR4 ;  /* 0x00000004ff0a7e24 */ /* 0x000fe4000f8e00ff */
[----:B------:R-:W-:Y:S02]  /*b510*/  IMAD.U32 R11, RZ, RZ, UR5 ;  /* 0x00000005ff0b7e24 */ /* 0x000fe4000f8e00ff */
[----:B------:R-:W-:Y:S02]  /*b520*/  IMAD.MOV.U32 R8, RZ, RZ, 0x70 ;  /* 0x00000070ff087424 */ /* 0x000fe400078e00ff */
[----:B0-----:R-:W-:Y:S02]  /*b530*/  IMAD.MOV.U32 R12, RZ, RZ, 0x1 ;  /* 0x00000001ff0c7424 */ /* 0x001fe400078e00ff */
[----:B------:R-:W-:-:S07]  /*b540*/  IMAD.MOV.U32 R13, RZ, RZ, RZ ;  /* 0x000000ffff0d7224 */ /* 0x000fce00078e00ff */
[----:B------:R-:W-:-:S07]  /*b550*/  LEPC R20, `(.L_x_451) ;  /* 0x000000001014794e */ /* 0x000fce0000000000 */
[----:B--2---:R-:W-:Y:S05]  /*b560*/  CALL.ABS.NOINC R2 ;  /* 0x0000000002007343 */ /* 0x004fea0003c00000 */
.L_x_451:
[----:B------:R-:W-:Y:S05]  /*b570*/  BSYNC B6 ;  /* 0x0000000000067941 */ /* 0x000fea0003800000 */
.L_x_450:
[----:B------:R-:W2:Y:S01]  /*b580*/  LDL R2, [R1+0x4] ;  /* 0x0000040001027983 */ /* 0x000ea20000100800 */
        /* <DEDUP_REMOVED lines=8> */
[----:B------:R2:W3:Y:S01]  /*b610*/  LDC.64 R2, c[0x4][R0] ;  /* 0x0100000000027b82 */ /* 0x0004e20000000a00 */
[----:B------:R-:W-:Y:S02]  /*b620*/  IMAD.U32 R4, RZ, RZ, UR6 ;  /* 0x00000006ff047e24 */ /* 0x000fe4000f8e00ff */
[----:B------:R-:W-:Y:S02]  /*b630*/  IMAD.U32 R5, RZ, RZ, UR7 ;  /* 0x00000007ff057e24 */ /* 0x000fe4000f8e00ff */
[----:B------:R-:W-:Y:S02]  /*b640*/  IMAD.U32 R6, RZ, RZ, UR8 ;  /* 0x00000008ff067e24 */ /* 0x000fe4000f8e00ff */
[----:B-1----:R-:W-:-:S02]  /*b650*/  IMAD.U32 R7, RZ, RZ, UR9 ;  /* 0x00000009ff077e24 */ /* 0x002fc4000f8e00ff */
[----:B------:R-:W-:Y:S02]  /*b660*/  IMAD.U32 R10, RZ, RZ, UR4 ;  /* 0x00000004ff0a7e24 */ /* 0x000fe4000f8e00ff */
[----:B------:R-:W-:Y:S02]  /*b670*/  IMAD.U32 R11, RZ, RZ, UR5 ;  /* 0x00000005ff0b7e24 */ /* 0x000fe4000f8e00ff */
[----:B------:R-:W-:Y:S02]  /*b680*/  IMAD.MOV.U32 R8, RZ, RZ, 0x70 ;  /* 0x00000070ff087424 */ /* 0x000fe400078e00ff */
[----:B0-----:R-:W-:Y:S02]  /*b690*/  IMAD.MOV.U32 R12, RZ, RZ, 0x1 ;  /* 0x00000001ff0c7424 */ /* 0x001fe400078e00ff */
[----:B--2---:R-:W-:-:S07]  /*b6a0*/  IMAD.MOV.U32 R13, RZ, RZ, RZ ;  /* 0x000000ffff0d7224 */ /* 0x004fce00078e00ff */
[----:B------:R-:W-:-:S07]  /*b6b0*/  LEPC R20, `(.L_x_454) ;  /* 0x000000001014794e */ /* 0x000fce0000000000 */
[----:B---3--:R-:W-:Y:S05]  /*b6c0*/  CALL.ABS.NOINC R2 ;  /* 0x0000000002007343 */ /* 0x008fea0003c00000 */
.L_x_454:
[----:B------:R-:W-:Y:S01]  /*b6d0*/  MOV R2, 0x0 ;  /* 0x0000000000027802 */ /* 0x000fe20000000f00 */
        /* <DEDUP_REMOVED lines=15> */
.L_x_453:
[----:B------:R-:W-:Y:S05]  /*b7d0*/  BSYNC B6 ;  /* 0x0000000000067941 */ /* 0x000fea0003800000 */
.L_x_452:
[----:B------:R-:W2:Y:S01]  /*b7e0*/  LDL.LU R2, [R1] ;  /* 0x0000000001027983 */ /* 0x000ea20000300800 */
[----:B------:R-:W-:-:S03]  /*b7f0*/  ULDC.64 UR4, c[0x0][0x9f8] ;  /* 0x00027e0000047ab9 */ /* 0x000fc60000000a00 */
[----:B------:R-:W3:Y:S04]  /*b800*/  LDL.LU R4, [R1+0x14] ;  /* 0x0000140001047983 */ /* 0x000ee80000300800 */
[----:B-1----:R-:W4:Y:S01]  /*b810*/  LDL R7, [R1+0xc] ;  /* 0x00000c0001077983 */ /* 0x002f220000100800 */
[----:B------:R-:W-:-:S03]  /*b820*/  ISETP.NE.U32.AND P0, PT, RZ, UR4, PT ;  /* 0x00000004ff007c0c */ /* 0x000fc6000bf05070 */
[----:B------:R-:W5:Y:S01]  /*b830*/  LDL R0, [R1+0x28] ;  /* 0x0000280001007983 */ /* 0x000f620000100800 */
[----:B------:R-:W-:-:S13]  /*b840*/  ISETP.NE.AND.EX P0, PT, RZ, UR5, PT, P0 ;  /* 0x00000005ff007c0c */ /* 0x000fda000bf05300 */
[----:B--2---:R-:W-:-:S04]  /*b850*/  @P0 IADD3 R2, P1, R2, UR4, RZ ;  /* 0x0000000402020c10 */ /* 0x004fc8000ff3e0ff */
[----:B---3--:R-:W-:Y:S01]  /*b860*/  @P0 IADD3.X R3, R4, UR5, RZ, P1, !PT ;  /* 0x0000000504030c10 */ /* 0x008fe20008ffe4ff */
[----:B------:R-:W-:-:S04]  /*b870*/  ULDC.64 UR4, c[0x0][0xa08] ;  /* 0x0002820000047ab9 */ /* 0x000fc80000000a00 */
[----:B----4-:R1:W2:Y:S01]  /*b880*/  @P0 LDG.E R7, desc[UR40][R2.64] ;  /* 0x0000002802070981 */ /* 0x0102a2000c1e1900 */
[----:B-----5:R-:W-:Y:S01]  /*b890*/  VIADD R9, R0, 0xffffffff ;  /* 0xffffffff00097836 */ /* 0x020fe20000000000 */
[----:B-1----:R-:W1:Y:S01]  /*b8a0*/  LDC.64 R2, c[0x0][0x418] ;  /* 0x00010600ff027b82 */ /* 0x002e620000000a00 */
[----:B--2---:R-:W-:Y:S01]  /*b8b0*/  SHF.R.S32.HI R8, RZ, 0x1f, R7 ;  /* 0x0000001fff087819 */ /* 0x004fe20000011407 */
[----:B------:R2:W-:Y:S04]  /*b8c0*/  @P0 STL [R1+0xc], R7 ;  /* 0x00000c0701000387 */ /* 0x0005e80000100800 */
[----:B------:R2:W-:Y:S04]  /*b8d0*/  STL [R1+0x24], R9 ;  /* 0x0000240901007387 */ /* 0x0005e80000100800 */
[----:B------:R2:W-:Y:S01]  /*b8e0*/  STL [R1+0x14], R8 ;  /* 0x0000140801007387 */ /* 0x0005e20000100800 */
[----:B-1----:R-:W-:Y:S01]  /*b8f0*/  LOP3.LUT P0, RZ, R2, UR4, RZ, 0xfc, !PT ;  /* 0x0000000402ff7c12 */ /* 0x002fe2000f80fcff */
[----:B------:R-:W-:-:S03]  /*b900*/  UMOV UR4, 0xffffffff ;  /* 0xffffffff00047882 */ /* 0x000fc60000000000 */
[----:B------:R-:W-:-:S04]  /*b910*/  LOP3.LUT P0, RZ, R3, UR5, RZ, 0xfc, P0 ;  /* 0x0000000503ff7c12 */ /* 0x000fc8000800fcff */
[----:B------:R-:W-:Y:S01]  /*b920*/  SEL R0, R7, RZ, !P0 ;  /* 0x000000ff07007207 */ /* 0x000fe20004000000 */
[----:B--2---:R-:W-:Y:S08]  /*b930*/  BRA.DIV UR4, `(.L_x_455) ;  /* 0x0000005a04407947 */ /* 0x004ff0000b800000 */
[----:B------:R-:W1:Y:S02]  /*b940*/  S2R R4, SR_TID.X ;  /* 0x0000000000047919 */ /* 0x000e640000002100 */
[----:B-1----:R-:W-:-:S04]  /*b950*/  SHF.R.U32.HI R4, RZ, 0x5, R4 ;  /* 0x00000005ff047819 */ /* 0x002fc80000011604 */
[----:B------:R-:W-:-:S05]  /*b960*/  LOP3.LUT R4, R4, 0x3, RZ, 0xc0, !PT ;  /* 0x0000000304047812 */ /* 0x000fca00078ec0ff */
[----:B------:R1:W2:Y:S02]  /*b970*/  SHFL.IDX PT, R14, R4, RZ, 0x1f ;  /* 0x00001fff040e7589 */ /* 0x0002a400000e0000 */
.L_x_578:
[----:B------:R-:W-:Y:S01]  /*b980*/  PLOP3.LUT P1, PT, PT, PT, PT, 0x8, 0x0 ;  /* 0x000000000000781c */ /* 0x000fe20003f2e170 */
[----:B------:R3:W-:Y:S01]  /*b990*/  STL [R1], R0 ;  /* 0x0000000001007387 */ /* 0x0007e20000100800 */
[----:B--2---:R-:W-:Y:S02]  /*b9a0*/  ISETP.NE.AND P0, PT, R14, RZ, PT ;  /* 0x000000ff0e00720c */ /* 0x004fe40003f05270 */
[----:B---3--:R-:W-:-:S05]  /*b9b0*/  P2R R0, PR, RZ, 0x2 ;  /* 0x00000002ff007803 */ /* 0x008fca0000000000 */
[----:B------:R2:W-:Y:S06]  /*b9c0*/  STL [R1+0x18], R0 ;  /* 0x0000180001007387 */ /* 0x0005ec0000100800 */
[----:B------:R-:W-:Y:S05]  /*b9d0*/  @P0 BRA `(.L_x_456) ;  /* 0x00000004001c0947 */ /* 0x000fea0003800000 */
[----:B------:R-:W-:-:S03]  /*b9e0*/  UMOV UR4, 0xffffffff ;  /* 0xffffffff00047882 */ /* 0x000fc60000000000 */
[----:B------:R-:W-:Y:S05]  /*b9f0*/  BRA.DIV UR4, `(.L_x_457) ;  /* 0x0000005a04447947 */ /* 0x000fea000b800000 */
[----:B------:R-:W-:-:S13]  /*ba00*/  ELECT P6, URZ, PT ;  /* 0x00000000003f782f */ /* 0x000fda00038c0000 */
.L_x_581:
[----:B------:R-:W-:Y:S05]  /*ba10*/  @!P6 BRA `(.L_x_456) ;  /* 0x00000004000ce947 */ /* 0x000fea0003800000 */
[----:B------:R3:W-:Y:S01]  /*ba20*/  STL [R1+0x40], R9 ;  /* 0x0000400901007387 */ /* 0x0007e20000100800 */
[----:B------:R-:W-:-:S04]  /*ba30*/  ISETP.NE.U32.AND P0, PT, R2, RZ, PT ;  /* 0x000000ff0200720c */ /* 0x000fc80003f05070 */
[----:B------:R-:W-:-:S13]  /*ba40*/  ISETP.NE.AND.EX P0, PT, R3, RZ, PT, P0 ;  /* 0x000000ff0300720c */ /* 0x000fda0003f05300 */
[----:B---3--:R-:W-:Y:S05]  /*ba50*/  @!P0 BRA `(.L_x_458) ;  /* 0x0000000000508947 */ /* 0x008fea0003800000 */
[----:B------:R-:W3:Y:S01]  /*ba60*/  LDC R6, c[0x0][0x43c] ;  /* 0x00010f00ff067b82 */ /* 0x000ee20000000800 */
[----:B--2---:R-:W-:Y:S01]  /*ba70*/  IMAD.MOV.U32 R0, RZ, RZ, R9 ;  /* 0x000000ffff007224 */ /* 0x004fe200078e0009 */
[----:B------:R-:W-:Y:S01]  /*ba80*/  ULDC.64 UR4, c[0x0][0x428] ;  /* 0x00010a0000047ab9 */ /* 0x000fe20000000a00 */
[----:B---3--:R-:W-:-:S13]  /*ba90*/  ISETP.NE.AND P0, PT, R6, 0x1, PT ;  /* 0x000000010600780c */ /* 0x008fda0003f05270 */
[----:B-1----:R-:W1:Y:S02]  /*baa0*/  @P0 LDC.64 R4, c[0x0][0x440] ;  /* 0x00011000ff040b82 */ /* 0x002e640000000a00 */
[----:B-1----:R-:W-:-:S05]  /*bab0*/  @P0 IMAD.HI.U32 R4, R9, R4, RZ ;  /* 0x0000000409040227 */ /* 0x002fca00078e00ff */
        /* <DEDUP_REMOVED lines=8> */
[----:B-1----:R-:W-:-:S04]  /*bb40*/  IMAD R6, R8, UR4, RZ ;  /* 0x0000000408067c24 */ /* 0x002fc8000f8e02ff */
[----:B------:R-:W-:-:S04]  /*bb50*/  IMAD R0, R7, UR5, R6 ;  /* 0x0000000507007c24 */ /* 0x000fc8000f8e0206 */
[----:B------:R-:W-:-:S05]  /*bb60*/  IMAD.IADD R0, R5, 0x1, R0 ;  /* 0x0000000105007824 */ /* 0x000fca00078e0200 */
[----:B------:R-:W-:-:S05]  /*bb70*/  LEA.HI.X R3, R4, R3, R0, 0x2, P0 ;  /* 0x0000000304037211 */ /* 0x000fca00000f1400 */
[----:B------:R-:W2:Y:S04]  /*bb80*/  LDG.E R0, desc[UR40][R2.64] ;  /* 0x0000002802007981 */ /* 0x000ea8000c1e1900 */
[----:B--2---:R3:W-:Y:S02]  /*bb90*/  STL [R1], R0 ;  /* 0x0000000001007387 */ /* 0x0047e40000100800 */
.L_x_458:
[----:B------:R-:W4:Y:S04]  /*bba0*/  LDL R7, [R1+0x4] ;  /* 0x0000040001077983 */ /* 0x000f280000100800 */
[----:B--23--:R-:W4:Y:S04]  /*bbb0*/  LDL R0, [R1+0x8] ;  /* 0x0000080001007983 */ /* 0x00cf280000100800 */
[----:B------:R-:W2:Y:S01]  /*bbc0*/  LDL R2, [R1+0x10] ;  /* 0x0000100001027983 */ /* 0x000ea20000100800 */
[----:B----4-:R-:W-:Y:S01]  /*bbd0*/  IMAD R0, R0, 0x8, R7 ;  /* 0x0000000800007824 */ /* 0x010fe200078e0207 */
[----:B--2---:R-:W-:-:S04]  /*bbe0*/  SHF.L.U32 R2, R2, 0x1f, RZ ;  /* 0x0000001f02027819 */ /* 0x004fc800000006ff */
[----:B------:R-:W2:Y:S02]  /*bbf0*/  SYNCS.PHASECHK.TRANS64.TRYWAIT P0, [R0+URZ+0x28c40], R2 ;  /* 0x028c4002000075a7 */ /* 0x000ea4000800017f */
[----:B--2---:R-:W-:Y:S05]  /*bc00*/  @!P0 BRA `(.L_x_459) ;  /* 0x0000005400e08947 */ /* 0x004fea0003800000 */
.L_x_582:
[----:B------:R-:W3:Y:S02]  /*bc10*/  S2R R3, SR_TID.X ;  /* 0x0000000000037919 */ /* 0x000ee40000002100 */
[----:B---3--:R-:W-:-:S04]  /*bc20*/  LOP3.LUT R3, R3, 0x7f, RZ, 0xc0, !PT ;  /* 0x0000007f03037812 */ /* 0x008fc800078ec0ff */
[----:B------:R-:W-:-:S13]  /*bc30*/  ISETP.NE.AND P0, PT, R3, RZ, PT ;  /* 0x000000ff0300720c */ /* 0x000fda0003f05270 */
[----:B------:R-:W-:Y:S05]  /*bc40*/  @P0 BRA `(.L_x_460) ;  /* 0x00000000001c0947 */ /* 0x000fea0003800000 */
[----:B------:R-:W3:Y:S01]  /*bc50*/  S2R R3, SR_TID.X ;  /* 0x0000000000037919 */ /* 0x000ee20000002100 */
[----:B--2---:R-:W-:-:S04]  /*bc60*/  IMAD.MOV.U32 R2, RZ, RZ, 0x2000 ;  /* 0x00002000ff027424 */ /* 0x004fc800078e00ff */
[----:B------:R4:W-:Y:S01]  /*bc70*/  SYNCS.ARRIVE.TRANS64 RZ, [R0+URZ+0x28c30], R2 ;  /* 0x028c300200ff79a7 */ /* 0x0009e2000800003f */
[----:B---3--:R-:W-:-:S04]  /*bc80*/  LOP3.LUT R3, R3, 0x1f, RZ, 0xc0, !PT ;  /* 0x0000001f03037812 */ /* 0x008fc800078ec0ff */
[----:B------:R-:W-:-:S13]  /*bc90*/  ISETP.NE.AND P0, PT, R3, RZ, PT ;  /* 0x000000ff0300720c */ /* 0x000fda0003f05270 */
[----:B----4-:R-:W-:Y:S05]  /*bca0*/  @!P0 BRA `(.L_x_460) ;  /* 0x0000000000048947 */ /* 0x010fea0003800000 */
[----:B------:R-:W-:Y:S01]  /*bcb0*/  BPT.TRAP 0x1 ;  /* 0x000000040000795c */ /* 0x000fe20000300000 */
.L_x_460:
[----:B------:R-:W3:Y:S04]  /*bcc0*/  LDL R5, [R1+0x4] ;  /* 0x0000040001057983 */ /* 0x000ee80000100800 */
[----:B-1----:R-:W3:Y:S04]  /*bcd0*/  LDL R4, [R1+0x8] ;  /* 0x0000080001047983 */ /* 0x002ee80000100800 */
[----:B------:R-:W4:Y:S04]  /*bce0*/  LDL R6, [R1+0x40] ;  /* 0x0000400001067983 */ /* 0x000f280000100800 */
[----:B------:R-:W5:Y:S04]  /*bcf0*/  LDL R3, [R1+0x1c] ;  /* 0x00001c0001037983 */ /* 0x000f680000100800 */
[----:B--2---:R-:W2:Y:S01]  /*bd00*/  LDL R2, [R1] ;  /* 0x0000000001027983 */ /* 0x004ea20000100800 */
[----:B------:R-:W-:Y:S01]  /*bd10*/  R2UR UR9, R0 ;  /* 0x00000000000972ca */ /* 0x000fe200000e0000 */
[----:B------:R-:W-:Y:S01]  /*bd20*/  UIADD3 UR6, UP0, UR38, 0x370, URZ ;  /* 0x0000037026067890 */ /* 0x000fe2000ff1e03f */
[----:B------:R-:W-:-:S02]  /*bd30*/  R2UR UR12, R18 ;  /* 0x00000000120c72ca */ /* 0x000fc400000e0000 */
[----:B------:R-:W-:Y:S01]  /*bd40*/  PLOP3.LUT P0, PT, PT, PT, PT, 0x80, 0x0 ;  /* 0x000000000000781c */ /* 0x000fe20003f0f070 */
[----:B------:R-:W-:-:S08]  /*bd50*/  UIADD3.X UR7, URZ, UR39, URZ, UP0, !UPT ;  /* 0x000000273f077290 */ /* 0x000fd000087fe43f */
[----:B------:R-:W-:Y:S01]  /*bd60*/  UIADD3 UR9, UR9, 0x28c30, URZ ;  /* 0x00028c3009097890 */ /* 0x000fe2000fffe03f */
[----:B------:R-:W-:Y:S01]  /*bd70*/  UMOV UR5, 0x14f00000 ;  /* 0x14f0000000057882 */ /* 0x000fe20000000000 */
[----:B------:R-:W-:Y:S01]  /*bd80*/  UMOV UR10, URZ ;  /* 0x0000003f000a7c82 */ /* 0x000fe20008000000 */
[----:B---3--:R-:W-:Y:S01]  /*bd90*/  IMAD R0, R4, 0x2000, R5 ;  /* 0x0000200004007824 */ /* 0x008fe200078e0205 */
[----:B----4-:R-:W-:-:S04]  /*bda0*/  R2UR UR11, R6 ;  /* 0x00000000060b72ca */ /* 0x010fc800000e0000 */
[----:B------:R-:W-:Y:S02]  /*bdb0*/  R2UR UR8, R0 ;  /* 0x00000000000872ca */ /* 0x000fe400000e0000 */
[----:B-----5:R-:W-:Y:S02]  /*bdc0*/  R2UR UR4, R3 ;  /* 0x00000000030472ca */ /* 0x020fe400000e0000 */
[----:B--2---:R-:W-:Y:S02]  /*bdd0*/  R2UR UR13, R2 ;  /* 0x00000000020d72ca */ /* 0x004fe400000e0000 */
[----:B------:R-:W-:-:S07]  /*bde0*/  P2R R0, PR, RZ, 0x1 ;  /* 0x00000001ff007803 */ /* 0x000fce0000000000 */
[----:B------:R-:W-:Y:S02]  /*bdf0*/  UIADD3 UR8, UR8, 0x22400, URZ ;  /* 0x0002240008087890 */ /* 0x000fe4000fffe03f */
[----:B------:R-:W-:Y:S01]  /*be00*/  ULEA UR11, UR11, UR4, 0x6 ;  /* 0x000000040b0b7291 */ /* 0x000fe2000f8e303f */
[----:B------:R3:W-:Y:S02]  /*be10*/  STL [R1+0x18], R0 ;  /* 0x0000180001007387 */ /* 0x0007e40000100800 */
[----:B------:R-:W-:-:S06]  /*be20*/  UMOV UR4, 0x0 ;  /* 0x0000000000047882 */ /* 0x000fcc0000000000 */
[----:B------:R3:W-:Y:S01]  /*be30*/  UTMALDG.4D [UR8], [UR6], desc[UR4] ;  /* 0x00000408060075b4 */ /* 0x0007e20008019000 */
[----:B------:R-:W-:Y:S02]  /*be40*/  NOP ;  /* 0x0000000000007918 */ /* 0x000fe40000000000 */
.L_x_456:
[----:B------:R-:W4:Y:S04]  /*be50*/  LDL R2, [R1+0x4] ;  /* 0x0000040001027983 */ /* 0x000f280000100800 */
[----:B------:R-:W2:Y:S04]  /*be60*/  LDL.LU R3, [R1+0x2c] ;  /* 0x00002c0001037983 */ /* 0x000ea80000300800 */
[----:B------:R-:W5:Y:S04]  /*be70*/  LDL.LU R5, [R1+0x20] ;  /* 0x0000200001057983 */ /* 0x000f680000300800 */
[----:B-1----:R-:W5:Y:S01]  /*be80*/  LDL.LU R4, [R1+0x34] ;  /* 0x0000340001047983 */ /* 0x002f620000300800 */
[----:B------:R-:W-:Y:S05]  /*be90*/  WARPSYNC.ALL ;  /* 0x0000000000007948 */ /* 0x000fea0003800000 */
[----:B---3--:R-:W-:Y:S01]  /*bea0*/  ULDC.64 UR4, c[0x0][0x298] ;  /* 0x0000a60000047ab9 */ /* 0x008fe20000000a00 */
[----:B------:R-:W-:Y:S01]  /*beb0*/  ULDC.64 UR6, c[0x0][0xa00] ;  /* 0x0002800000067ab9 */ /* 0x000fe20000000a00 */
[----:B------:R-:W-:Y:S01]  /*bec0*/  BSSY B6, `(.L_x_461) ;  /* 0x0000024000067945 */ /* 0x000fe20003800000 */
[----:B------:R-:W-:Y:S01]  /*bed0*/  BAR.SYNC.DEFER_BLOCKING 0x8, 0x100 ;  /* 0x0204000000007b1d */ /* 0x000fe20000010000 */
[----:B------:R-:W-:-:S04]  /*bee0*/  ISETP.NE.U32.AND P0, PT, RZ, UR6, PT ;  /* 0x00000006ff007c0c */ /* 0x000fc8000bf05070 */
[----:B------:R-:W-:Y:S01]  /*bef0*/  ISETP.NE.AND.EX P0, PT, RZ, UR7, PT, P0 ;  /* 0x00000007ff007c0c */ /* 0x000fe2000bf05300 */
[----:B----4-:R-:W-:Y:S01]  /*bf00*/  VIADD R2, R2, 0x20400 ;  /* 0x0002040002027836 */ /* 0x010fe20000000000 */
[----:B--2---:R-:W-:-:S04]  /*bf10*/  SHF.R.S32.HI R0, RZ, 0x1f, R3 ;  /* 0x0000001fff007819 */ /* 0x004fc80000011403 */
[----:B------:R-:W-:Y:S02]  /*bf20*/  LOP3.LUT P1, RZ, R2, 0x3ff, RZ, 0xc0, !PT ;  /* 0x000003ff02ff7812 */ /* 0x000fe4000782c0ff */
[----:B-----5:R-:W-:Y:S01]  /*bf30*/  SEL R5, R5, RZ, !P0 ;  /* 0x000000ff05057207 */ /* 0x020fe20004000000 */
[----:B------:R-:W-:Y:S01]  /*bf40*/  IMAD R0, R0, UR4, RZ ;  /* 0x0000000400007c24 */ /* 0x000fe2000f8e02ff */
[----:B------:R-:W-:-:S03]  /*bf50*/  SEL R4, R4, RZ, !P0 ;  /* 0x000000ff04047207 */ /* 0x000fc60004000000 */
[C---:B------:R-:W-:Y:S02]  /*bf60*/  IMAD R0, R3.reuse, UR5, R0 ;  /* 0x0000000503007c24 */ /* 0x040fe4000f8e0200 */
[----:B------:R-:W-:-:S05]  /*bf70*/  IMAD.WIDE.U32 R2, R3, UR4, RZ ;  /* 0x0000000403027c25 */ /* 0x000fca000f8e00ff */
[----:B------:R1:W-:Y:S04]  /*bf80*/  STL.64 [R1+0x48], R2 ;  /* 0x0000480201007387 */ /* 0x0003e80000100a00 */
[----:B------:R2:W-:Y:S04]  /*bf90*/  STL [R1+0x20], R5 ;  /* 0x0000200501007387 */ /* 0x0005e80000100800 */
[----:B------:R2:W-:Y:S01]  /*bfa0*/  STL [R1+0x54], R4 ;  /* 0x0000540401007387 */ /* 0x0005e20000100800 */
[----:B-1----:R-:W-:Y:S01]  /*bfb0*/  IMAD.IADD R2, R3, 0x1, R0 ;  /* 0x0000000103027824 */ /* 0x002fe200078e0200 */
[----:B------:R-:W-:-:S05]  /*bfc0*/  SHF.R.S32.HI R0, RZ, 0x1f, R18 ;  /* 0x0000001fff007819 */ /* 0x000fca0000011412 */
[----:B------:R2:W-:Y:S04]  /*bfd0*/  STL [R1+0x34], R0 ;  /* 0x0000340001007387 */ /* 0x0005e80000100800 */
[----:B------:R2:W-:Y:S01]  /*bfe0*/  STL [R1+0x2c], R2 ;  /* 0x00002c0201007387 */ /* 0x0005e20000100800 */
[----:B------:R-:W-:Y:S05]  /*bff0*/  @!P1 BRA `(.L_x_462) ;  /* 0x0000000000409947 */ /* 0x000fea0003800000 */
[----:B--2---:R-:W-:Y:S01]  /*c000*/  MOV R2, 0x0 ;  /* 0x0000000000027802 */ /* 0x004fe20000000f00 */
        /* <DEDUP_REMOVED lines=11> */
[----:B0-----:R-:W-:Y:S02]  /*c0c0*/  IMAD.MOV.U32 R12, RZ, RZ, 0x1 ;  /* 0x00000001ff0c7424 */ /* 0x001fe400078e00ff */
[----:B------:R-:W-:-:S07]  /*c0d0*/  IMAD.MOV.U32 R13, RZ, RZ, RZ ;  /* 0x000000ffff0d7224 */ /* 0x000fce00078e00ff */
[----:B------:R-:W-:-:S07]  /*c0e0*/  LEPC R20, `(.L_x_462) ;  /* 0x000000001014794e */ /* 0x000fce0000000000 */
[----:B-1----:R-:W-:Y:S05]  /*c0f0*/  CALL.ABS.NOINC R2 ;  /* 0x0000000002007343 */ /* 0x002fea0003c00000 */
.L_x_462:
[----:B------:R-:W-:Y:S05]  /*c100*/  BSYNC B6 ;  /* 0x0000000000067941 */ /* 0x000fea0003800000 */
.L_x_461:
[----:B--2---:R-:W2:Y:S01]  /*c110*/  LDL.LU R5, [R1+0x2c] ;  /* 0x00002c0001057983 */ /* 0x004ea20000300800 */
[----:B------:R-:W-:Y:S01]  /*c120*/  ULDC.64 UR4, c[0x0][0x2d8] ;  /* 0x0000b60000047ab9 */ /* 0x000fe20000000a00 */
[----:B------:R-:W1:Y:S01]  /*c130*/  LDC R7, c[0x0][0x448] ;  /* 0x00011200ff077b82 */ /* 0x000e620000000800 */
[----:B------:R-:W-:Y:S01]  /*c140*/  ULDC UR6, c[0x0][0x2b8] ;  /* 0x0000ae0000067ab9 */ /* 0x000fe20000000800 */
[----:B------:R-:W2:Y:S04]  /*c150*/  LDL.LU.64 R2, [R1+0x48] ;  /* 0x0000480001027983 */ /* 0x000ea80000300a00 */
[----:B------:R-:W3:Y:S04]  /*c160*/  LDL.LU R0, [R1+0x34] ;  /* 0x0000340001007983 */ /* 0x000ee80000300800 */
[----:B------:R-:W4:Y:S04]  /*c170*/  LDL.LU R6, [R1+0x54] ;  /* 0x0000540001067983 */ /* 0x000f280000300800 */
[----:B------:R-:W4:Y:S04]  /*c180*/  LDL.LU R4, [R1+0x20] ;  /* 0x0000200001047983 */ /* 0x000f280000300800 */
[----:B------:R0:W5:Y:S01]  /*c190*/  LDL R9, [R1+0x50] ;  /* 0x0000500001097983 */ /* 0x0001620000100800 */
[----:B-1----:R-:W-:Y:S01]  /*c1a0*/  ISETP.NE.AND P0, PT, R7, 0x1, PT ;  /* 0x000000010700780c */ /* 0x002fe20003f05270 */
[----:B------:R-:W1:Y:S02]  /*c1b0*/  S2R R8, SR_TID.X ;  /* 0x0000000000087919 */ /* 0x000e640000002100 */
[C---:B-1----:R-:W-:Y:S01]  /*c1c0*/  IMAD.SHL.U32 R10, R8.reuse, 0x8, RZ ;  /* 0x00000008080a7824 */ /* 0x042fe200078e00ff */
[----:B------:R-:W-:-:S04]  /*c1d0*/  LOP3.LUT R8, R8, 0x7f, RZ, 0xc0, !PT ;  /* 0x0000007f08087812 */ /* 0x000fc800078ec0ff */
[----:B------:R-:W-:Y:S02]  /*c1e0*/  LOP3.LUT R10, R10, 0x38, RZ, 0xc0, !PT ;  /* 0x000000380a0a7812 */ /* 0x000fe400078ec0ff */
[----:B------:R-:W-:Y:S01]  /*c1f0*/  SHF.R.U32.HI R8, RZ, 0x3, R8 ;  /* 0x00000003ff087819 */ /* 0x000fe20000011608 */
[----:B--2---:R-:W-:Y:S02]  /*c200*/  IMAD.MOV.U32 R3, RZ, RZ, R5 ;  /* 0x000000ffff037224 */ /* 0x004fe400078e0005 */
[----:B------:R-:W1:Y:S01]  /*c210*/  S2R R5, SR_TID.X ;  /* 0x0000000000057919 */ /* 0x000e620000002100 */
[----:B---3--:R-:W-:Y:S02]  /*c220*/  IMAD R0, R0, UR4, RZ ;  /* 0x0000000400007c24 */ /* 0x008fe4000f8e02ff */
[----:B------:R-:W-:-:S04]  /*c230*/  IMAD.WIDE.U32 R2, R18, UR4, R2 ;  /* 0x0000000412027c25 */ /* 0x000fc8000f8e0002 */
[----:B------:R-:W-:Y:S01]  /*c240*/  IMAD R0, R18, UR5, R0 ;  /* 0x0000000512007c24 */ /* 0x000fe2000f8e0200 */
[----:B------:R-:W-:-:S03]  /*c250*/  ULDC.64 UR4, c[0x0][0x2e0] ;  /* 0x0000b80000047ab9 */ /* 0x000fc60000000a00 */
[----:B------:R-:W-:Y:S02]  /*c260*/  IMAD.IADD R3, R3, 0x1, R0 ;  /* 0x0000000103037824 */ /* 0x000fe400078e0200 */
[----:B----4-:R-:W-:Y:S02]  /*c270*/  IMAD R0, R6, UR4, RZ ;  /* 0x0000000406007c24 */ /* 0x010fe4000f8e02ff */
[C---:B------:R-:W-:Y:S01]  /*c280*/  IMAD.WIDE.U32 R2, R4.reuse, UR4, R2 ;  /* 0x0000000404027c25 */ /* 0x040fe2000f8e0002 */
[----:B------:R-:W2:Y:S03]  /*c290*/  @P0 LDC R6, c[0x0][0x450] ;  /* 0x00011400ff060b82 */ /* 0x000ea60000000800 */
[----:B------:R-:W-:Y:S01]  /*c2a0*/  IMAD R0, R4, UR5, R0 ;  /* 0x0000000504007c24 */ /* 0x000fe2000f8e0200 */
[----:B------:R-:W-:Y:S01]  /*c2b0*/  ULDC.64 UR4, c[0x0][0x2d0] ;  /* 0x0000b40000047ab9 */ /* 0x000fe20000000a00 */
[----:B------:R-:W3:Y:S02]  /*c2c0*/  S2R R4, SR_TID.X ;  /* 0x0000000000047919 */ /* 0x000ee40000002100 */
[----:B------:R-:W-:Y:S01]  /*c2d0*/  IMAD.IADD R3, R3, 0x1, R0 ;  /* 0x0000000103037824 */ /* 0x000fe200078e0200 */
[----:B-1----:R-:W-:-:S04]  /*c2e0*/  LOP3.LUT R5, R5, 0x7f, RZ, 0xc0, !PT ;  /* 0x0000007f05057812 */ /* 0x002fc800078ec0ff */
[----:B------:R-:W-:Y:S01]  /*c2f0*/  SHF.R.U32.HI R5, RZ, 0x3, R5 ;  /* 0x00000003ff057819 */ /* 0x000fe20000011605 */
[----:B---3--:R-:W-:-:S05]  /*c300*/  IMAD.SHL.U32 R4, R4, 0x10, RZ ;  /* 0x0000001004047824 */ /* 0x008fca00078e00ff */
[----:B------:R-:W-:Y:S02]  /*c310*/  LOP3.LUT R4, R5, 0x70, R4, 0xf8, !PT ;  /* 0x0000007005047812 */ /* 0x000fe400078ef804 */
[----:B------:R-:W1:Y:S03]  /*c320*/  @P0 LDC R5, c[0x0][0x44c] ;  /* 0x00011300ff050b82 */ /* 0x000e660000000800 */
[----:B------:R-:W-:-:S04]  /*c330*/  IMAD R0, R17, 0x40, R4 ;  /* 0x0000004011007824 */ /* 0x000fc800078e0204 */
[----:B------:R-:W-:Y:S02]  /*c340*/  IMAD.MOV.U32 R4, RZ, RZ, R0 ;  /* 0x000000ffff047224 */ /* 0x000fe400078e0000 */
[----:B-1----:R-:W-:-:S05]  /*c350*/  @P0 IMAD.HI.U32 R5, R0, R5, RZ ;  /* 0x0000000500050227 */ /* 0x002fca00078e00ff */
[----:B--2---:R-:W-:-:S05]  /*c360*/  @P0 SHF.R.U32.HI R4, RZ, R6, R5 ;  /* 0x00000006ff040219 */ /* 0x004fca0000011605 */
[----:B------:R-:W-:-:S04]  /*c370*/  IMAD.MOV R5, RZ, RZ, -R4 ;  /* 0x000000ffff057224 */ /* 0x000fc800078e0a04 */
[----:B------:R-:W-:Y:S01]  /*c380*/  IMAD R0, R7, R5, R0 ;  /* 0x0000000507007224 */ /* 0x000fe200078e0200 */
[----:B------:R-:W-:Y:S01]  /*c390*/  SHF.R.S32.HI R5, RZ, 0x1f, R4 ;  /* 0x0000001fff057819 */ /* 0x000fe20000011404 */
[----:B------:R-:W-:-:S04]  /*c3a0*/  IMAD.WIDE.U32 R2, R4, UR4, R2 ;  /* 0x0000000404027c25 */ /* 0x000fc8000f8e0002 */
[----:B------:R-:W-:-:S04]  /*c3b0*/  IMAD R5, R5, UR4, RZ ;  /* 0x0000000405057c24 */ /* 0x000fc8000f8e02ff */
[----:B------:R-:W-:Y:S01]  /*c3c0*/  IMAD R4, R4, UR5, R5 ;  /* 0x0000000504047c24 */ /* 0x000fe2000f8e0205 */
[----:B------:R-:W-:-:S03]  /*c3d0*/  ULDC.64 UR4, c[0x0][0x2c8] ;  /* 0x0000b20000047ab9 */ /* 0x000fc60000000a00 */
[----:B------:R-:W-:Y:S01]  /*c3e0*/  IMAD.IADD R3, R3, 0x1, R4 ;  /* 0x0000000103037824 */ /* 0x000fe200078e0204 */
[----:B------:R-:W-:-:S05]  /*c3f0*/  SHF.R.S32.HI R4, RZ, 0x1f, R0 ;  /* 0x0000001fff047819 */ /* 0x000fca0000011400 */
[----:B------:R-:W-:Y:S02]  /*c400*/  IMAD R6, R4, UR4, RZ ;  /* 0x0000000404067c24 */ /* 0x000fe4000f8e02ff */
[----:B------:R-:W-:-:S04]  /*c410*/  IMAD.WIDE.U32 R4, R0, UR4, R2 ;  /* 0x0000000400047c25 */ /* 0x000fc8000f8e0002 */
[----:B------:R-:W-:Y:S01]  /*c420*/  IMAD R0, R0, UR5, R6 ;  /* 0x0000000500007c24 */ /* 0x000fe2000f8e0206 */
[----:B------:R-:W-:Y:S02]  /*c430*/  ULDC.64 UR4, c[0x0][0x280] ;  /* 0x0000a00000047ab9 */ /* 0x000fe40000000a00 */
[----:B------:R-:W-:Y:S01]  /*c440*/  LEA R3, P1, R4, UR4, 0x1 ;  /* 0x0000000404037c11 */ /* 0x000fe2000f8208ff */
[----:B------:R-:W-:Y:S01]  /*c450*/  IMAD.IADD R0, R5, 0x1, R0 ;  /* 0x0000000105007824 */ /* 0x000fe200078e0200 */
[----:B------:R-:W-:Y:S01]  /*c460*/  UMOV UR4, 0xffffffff ;  /* 0xffffffff00047882 */ /* 0x000fe20000000000 */
[----:B------:R-:W-:-:S03]  /*c470*/  ISETP.GE.AND P0, PT, R10, UR6, PT ;  /* 0x000000060a007c0c */ /* 0x000fc6000bf06270 */
[----:B------:R-:W-:Y:S01]  /*c480*/  LEA.HI.X R2, R4, UR5, R0, 0x1, P1 ;  /* 0x0000000504027c11 */ /* 0x000fe200088f0c00 */
[----:B0-----:R-:W-:Y:S09]  /*c490*/  BRA.DIV UR4, `(.L_x_463) ;  /* 0x0000004e04d07947 */ /* 0x001ff2000b800000 */
[----:B------:R-:W2:Y:S01]  /*c4a0*/  LDL.LU R5, [R1+0x38] ;  /* 0x0000380001057983 */ /* 0x000ea20000300800 */
[----:B------:R-:W-:-:S03]  /*c4b0*/  IMAD R17, R17, 0x40, R8 ;  /* 0x0000004011117824 */ /* 0x000fc600078e0208 */
[----:B------:R-:W-:Y:S04]  /*c4c0*/  SHFL.IDX PT, R4, R2, RZ, 0x181f ;  /* 0x00181fff02047589 */ /* 0x000fe800000e0000 */
[----:B------:R-:W-:Y:S01]  /*c4d0*/  SHFL.IDX PT, R6, R2, 0x1, 0x181f ;  /* 0x00381f0002067f89 */ /* 0x000fe200000e0000 */
[----:B--2---:R-:W-:-:S03]  /*c4e0*/  IMAD R0, R5, R7, RZ ;  /* 0x0000000705007224 */ /* 0x004fc600078e02ff */
[----:B------:R-:W0:Y:S02]  /*c4f0*/  SHFL.IDX PT, R5, R3, RZ, 0x181f ;  /* 0x00181fff03057589 */ /* 0x000e2400000e0000 */
[----:B------:R-:W-:-:S13]  /*c500*/  ISETP.GE.AND P1, PT, R17, R0, PT ;  /* 0x000000001100720c */ /* 0x000fda0003f26270 */
[----:B0-----:R-:W-:-:S05]  /*c510*/  @!P1 LEA R5, P2, R10, R5, 0x1 ;  /* 0x000000050a059211 */ /* 0x001fca00078408ff */
[----:B------:R-:W-:-:S05]  /*c520*/  @!P1 IMAD.X R4, RZ, RZ, R4, P2 ;  /* 0x000000ffff049224 */ /* 0x000fca00010e0604 */
[----:B------:R-:W-:-:S04]  /*c530*/  @!P1 LOP3.LUT R5, R5, R4, RZ, 0x3c, !PT ;  /* 0x0000000405059212 */ /* 0x000fc800078e3cff */
[----:B------:R-:W-:-:S04]  /*c540*/  @!P1 LOP3.LUT R4, R5, R4, RZ, 0x3c, !PT ;  /* 0x0000000405049212 */ /* 0x000fc800078e3cff */
[----:B------:R-:W-:-:S05]  /*c550*/  @!P1 LOP3.LUT R5, R5, R4, RZ, 0x3c, !PT ;  /* 0x0000000405059212 */ /* 0x000fca00078e3cff */
[----:B-----5:R0:W-:Y:S02]  /*c560*/  @!P1 LDGSTS.E.BYPASS.LTC128B.128 [R9+0x20400], desc[UR40][R4.64], !P0 ;  /* 0x2040000004099fae */ /* 0x0201e4000c101d68 */
[----:B0-----:R-:W-:-:S05]  /*c570*/  VIADD R4, R17, 0x10 ;  /* 0x0000001011047836 */ /* 0x001fca0000000000 */
[----:B------:R-:W-:Y:S02]  /*c580*/  ISETP.GE.AND P1, PT, R4, R0, PT ;  /* 0x000000000400720c */ /* 0x000fe40003f26270 */
[----:B------:R-:W0:Y:S11]  /*c590*/  SHFL.IDX PT, R4, R3, 0x1, 0x181f ;  /* 0x00381f0003047f89 */ /* 0x000e3600000e0000 */
[----:B0-----:R-:W-:-:S05]  /*c5a0*/  @!P1 LEA R5, P2, R10, R4, 0x1 ;  /* 0x000000040a059211 */ /* 0x001fca00078408ff */
[----:B------:R-:W-:Y:S02]  /*c5b0*/  @!P1 IMAD.X R4, RZ, RZ, R6, P2 ;  /* 0x000000ffff049224 */ /* 0x000fe400010e0606 */
[----:B------:R-:W-:Y:S03]  /*c5c0*/  SHFL.IDX PT, R6, R2, 0x2, 0x181f ;  /* 0x00581f0002067f89 */ /* 0x000fe600000e0000 */
[----:B------:R-:W-:-:S04]  /*c5d0*/  @!P1 LOP3.LUT R5, R5, R4, RZ, 0x3c, !PT ;  /* 0x0000000405059212 */ /* 0x000fc800078e3cff */
[----:B------:R-:W-:-:S04]  /*c5e0*/  @!P1 LOP3.LUT R4, R5, R4, RZ, 0x3c, !PT ;  /* 0x0000000405049212 */ /* 0x000fc800078e3cff */
[----:B------:R-:W-:-:S05]  /*c5f0*/  @!P1 LOP3.LUT R5, R5, R4, RZ, 0x3c, !PT ;  /* 0x0000000405059212 */ /* 0x000fca00078e3cff */
[----:B------:R0:W-:Y:S02]  /*c600*/  @!P1 LDGSTS.E.BYPASS.LTC128B.128 [R9+0x20c00], desc[UR40][R4.64], !P0 ;  /* 0x20c0000004099fae */ /* 0x0001e4000c101d68 */
[----:B0-----:R-:W-:-:S05]  /*c610*/  VIADD R4, R17, 0x20 ;  /* 0x0000002011047836 */ /* 0x001fca0000000000 */
[----:B------:R-:W-:Y:S02]  /*c620*/  ISETP.GE.AND P1, PT, R4, R0, PT ;  /* 0x000000000400720c */ /* 0x000fe40003f26270 */
[----:B------:R-:W0:Y:S04]  /*c630*/  SHFL.IDX PT, R4, R3, 0x2, 0x181f ;  /* 0x00581f0003047f89 */ /* 0x000e2800000e0000 */
[----:B------:R-:W1:Y:S07]  /*c640*/  SHFL.IDX PT, R3, R3, 0x3, 0x181f ;  /* 0x00781f0003037f89 */ /* 0x000e6e00000e0000 */
[----:B0-----:R-:W-:-:S05]  /*c650*/  @!P1 LEA R5, P2, R10, R4, 0x1 ;  /* 0x000000040a059211 */ /* 0x001fca00078408ff */
[----:B------:R-:W-:-:S05]  /*c660*/  @!P1 IMAD.X R4, RZ, RZ, R6, P2 ;  /* 0x000000ffff049224 */ /* 0x000fca00010e0606 */
[----:B------:R-:W-:-:S04]  /*c670*/  @!P1 LOP3.LUT R5, R5, R4, RZ, 0x3c, !PT ;  /* 0x0000000405059212 */ /* 0x000fc800078e3cff */
[----:B------:R-:W-:-:S04]  /*c680*/  @!P1 LOP3.LUT R4, R5, R4, RZ, 0x3c, !PT ;  /* 0x0000000405049212 */ /* 0x000fc800078e3cff */
[----:B------:R-:W-:-:S05]  /*c690*/  @!P1 LOP3.LUT R5, R5, R4, RZ, 0x3c, !PT ;  /* 0x0000000405059212 */ /* 0x000fca00078e3cff */
[----:B------:R0:W-:Y:S04]  /*c6a0*/  @!P1 LDGSTS.E.BYPASS.LTC128B.128 [R9+0x21400], desc[UR40][R4.64], !P0 ;  /* 0x2140000004099fae */ /* 0x0001e8000c101d68 */
[----:B01----:R0:W2:Y:S02]  /*c6b0*/  SHFL.IDX PT, R4, R2, 0x3, 0x181f ;  /* 0x00781f0002047f89 */ /* 0x0030a400000e0000 */
.L_x_591:
[----:B------:R1:W5:Y:S01]  /*c6c0*/  LDL R8, [R1+0x4] ;  /* 0x0000040001087983 */ /* 0x0003620000100800 */
[----:B------:R-:W-:-:S05]  /*c6d0*/  VIADD R17, R17, 0x30 ;  /* 0x0000003011117836 */ /* 0x000fca0000000000 */
[----:B------:R-:W-:-:S13]  /*c6e0*/  ISETP.GE.AND P1, PT, R17, R0, PT ;  /* 0x000000001100720c */ /* 0x000fda0003f26270 */
[----:B0-----:R-:W-:-:S05]  /*c6f0*/  @!P1 LEA R2, P2, R10, R3, 0x1 ;  /* 0x000000030a029211 */ /* 0x001fca00078408ff */
[----:B--2---:R-:W-:-:S05]  /*c700*/  @!P1 IMAD.X R3, RZ, RZ, R4, P2 ;  /* 0x000000ffff039224 */ /* 0x004fca00010e0604 */
[----:B------:R-:W-:Y:S01]  /*c710*/  @!PT LDS RZ, [RZ] ;  /* 0x00000000fffff984 */ /* 0x000fe20000000800 */
[----:B------:R-:W-:Y:S01]  /*c720*/  @!PT LDS RZ, [RZ] ;  /* 0x00000000fffff984 */ /* 0x000fe20000000800 */
[----:B------:R-:W-:Y:S01]  /*c730*/  @!PT LDS RZ, [RZ] ;  /* 0x00000000fffff984 */ /* 0x000fe20000000800 */
[----:B------:R1:W-:Y:S01]  /*c740*/  @!P1 LDGSTS.E.BYPASS.LTC128B.128 [R9+0x21c00], desc[UR40][R2.64], !P0 ;  /* 0x21c0000002099fae */ /* 0x0003e2000c101d68 */
[----:B------:R-:W-:Y:S01]  /*c750*/  PLOP3.LUT P0, PT, PT, PT, PT, 0x80, 0x0 ;  /* 0x000000000000781c */ /* 0x000fe20003f0f070 */
[----:B------:R-:W-:-:S12]  /*c760*/  NOP ;  /* 0x0000000000007918 */ /* 0x000fd80000000000 */
.L_x_464:
[----:B-1----:R-:W2:Y:S01]  /*c770*/  LDL R2, [R1+0x4] ;  /* 0x0000040001027983 */ /* 0x002ea20000100800 */
[----:B------:R-:W-:Y:S02]  /*c780*/  PLOP3.LUT P1, PT, P1, P0, PT, 0xa2, 0x0 ;  /* 0x000000000000781c */ /* 0x000fe40000f21472 */
[----:B--2---:R-:W-:-:S08]  /*c790*/  @P0 R2UR P1, UR4, R2 ;  /* 0x00000000020402ca */ /* 0x004fd00000020000 */
[----:B------:R-:W-:-:S05]  /*c7a0*/  @P0 PLOP3.LUT P0, PT, P1, PT, PT, 0x80, 0x0 ;  /* 0x000000000000081c */ /* 0x000fca0000f0f070 */
[----:B------:R-:W-:Y:S01]  /*c7b0*/  @!P1 SYNCS.ARRIVE.TRANS64.RED.A0T1 RZ, [UR4+0x28c00], RZ ;  /* 0x028c00ffffff99a7 */ /* 0x000fe20008200404 */
[----:B------:R-:W-:Y:S07]  /*c7c0*/  @!P1 ARRIVES.LDGSTSBAR.64.TRANSCNT [UR4+0x28c00] ;  /* 0x028c0000ff0099b0 */ /* 0x000fee0008000a84 */
[----:B------:R-:W-:Y:S05]  /*c7d0*/  @P0 BRA.U.ANY `(.L_x_464) ;  /* 0xfffffffd00e40947 */ /* 0x000fea000393ffff */
[----:B------:R-:W2:Y:S02]  /*c7e0*/  LDL.LU R3, [R1+0x3c] ;  /* 0x00003c0001037983 */ /* 0x000ea40000300800 */
[----:B--2---:R-:W-:-:S05]  /*c7f0*/  VIADD R3, R3, 0x1 ;  /* 0x0000000103037836 */ /* 0x004fca0000000000 */
[----:B------:R0:W-:Y:S01]  /*c800*/  STL [R1+0x3c], R3 ;  /* 0x00003c0301007387 */ /* 0x0001e20000100800 */
[----:B------:R-:W-:-:S04]  /*c810*/  LEA.HI R0, R3, R3, RZ, 0x1 ;  /* 0x0000000303007211 */ /* 0x000fc800078f08ff */
[----:B------:R-:W-:-:S05]  /*c820*/  LOP3.LUT R0, R0, 0xfffffffe, RZ, 0xc0, !PT ;  /* 0xfffffffe00007812 */ /* 0x000fca00078ec0ff */
[----:B------:R-:W-:-:S05]  /*c830*/  IMAD.IADD R0, R3, 0x1, -R0 ;  /* 0x0000000103007824 */ /* 0x000fca00078e0a00 */
[----:B------:R-:W-:Y:S01]  /*c840*/  SHF.L.U32 R0, R0, 0x1f, RZ ;  /* 0x0000001f00007819 */ /* 0x000fe200000006ff */
[----:B------:R-:W-:Y:S01]  /*c850*/  NOP ;  /* 0x0000000000007918 */ /* 0x000fe20000000000 */
[----:B------:R0:W-:Y:S01]  /*c860*/  SYNCS.ARRIVE.TRANS64.A1T0 RZ, [R2+URZ+0x28c00], RZ ;  /* 0x028c00ff02ff79a7 */ /* 0x0001e2000810003f */
[----:B------:R-:W-:Y:S01]  /*c870*/  BSSY B0, `(.L_x_465) ;  /* 0x0000003000007945 */ /* 0x000fe20003800000 */
[----:B------:R-:W1:Y:S03]  /*c880*/  SYNCS.PHASECHK.TRANS64.TRYWAIT P0, [R2+URZ+0x28c20], R0 ;  /* 0x028c2000020075a7 */ /* 0x000e66000800017f */
[----:B01----:R-:W-:Y:S05]  /*c890*/  @!P0 BRA `(.L_x_466) ;  /* 0x0000005000188947 */ /* 0x003fea0003800000 */
.L_x_592:
[----:B------:R-:W-:Y:S05]  /*c8a0*/  BSYNC B0 ;  /* 0x0000000000007941 */ /* 0x000fea0003800000 */
.L_x_465:
[----:B0-----:R-:W2:Y:S01]  /*c8b0*/  LDL R2, [R1+0x18] ;  /* 0x0000180001027983 */ /* 0x001ea20000100800 */
[----:B------:R-:W-:Y:S01]  /*c8c0*/  BSSY B0, `(.L_x_467) ;  /* 0x00000a3000007945 */ /* 0x000fe20003800000 */
[----:B--2---:R-:W-:-:S13]  /*c8d0*/  ISETP.NE.AND P0, PT, R2, RZ, PT ;  /* 0x000000ff0200720c */ /* 0x004fda0003f05270 */
[----:B------:R-:W-:Y:S05]  /*c8e0*/  @!P0 BRA `(.L_x_468) ;  /* 0x0000000800808947 */ /* 0x000fea0003800000 */
[----:B------:R-:W2:Y:S04]  /*c8f0*/  LDL R3, [R1+0x4] ;  /* 0x0000040001037983 */ /* 0x000ea80000100800 */
[----:B------:R-:W3:Y:S01]  /*c900*/  LDL R4, [R1+0x10] ;  /* 0x0000100001047983 */ /* 0x000ee20000100800 */
[----:B------:R-:W0:Y:S01]  /*c910*/  S2R R2, SR_TID.X ;  /* 0x0000000000027919 */ /* 0x000e220000002100 */
[----:B--2---:R-:W-:Y:S02]  /*c920*/  IMAD.MOV.U32 R5, RZ, RZ, R3 ;  /* 0x000000ffff057224 */ /* 0x004fe400078e0003 */
[----:B------:R-:W2:Y:S01]  /*c930*/  LDL R3, [R1+0x8] ;  /* 0x0000080001037983 */ /* 0x000ea20000100800 */
[----:B---3--:R-:W-:Y:S01]  /*c940*/  SHF.L.U32 R0, R4, 0x1f, RZ ;  /* 0x0000001f04007819 */ /* 0x008fe200000006ff */
[----:B------:R-:W-:Y:S01]  /*c950*/  BSSY B1, `(.L_x_469) ;  /* 0x0000006000017945 */ /* 0x000fe20003800000 */
[----:B0-----:R-:W-:-:S04]  /*c960*/  LOP3.LUT R2, R2, 0x7f, RZ, 0xc0, !PT ;  /* 0x0000007f02027812 */ /* 0x001fc800078ec0ff */
[----:B------:R-:W-:Y:S01]  /*c970*/  ISETP.NE.AND P1, PT, R2, RZ, PT ;  /* 0x000000ff0200720c */ /* 0x000fe20003f25270 */
[----:B--2---:R-:W-:-:S04]  /*c980*/  IMAD R3, R3, 0x8, R5 ;  /* 0x0000000803037824 */ /* 0x004fc800078e0205 */
[----:B------:R-:W0:Y:S02]  /*c990*/  SYNCS.PHASECHK.TRANS64.TRYWAIT P0, [R3+URZ+0x28c60], R0 ;  /* 0x028c6000030075a7 */ /* 0x000e24000800017f */
[----:B0-----:R-:W-:Y:S06]  /*c9a0*/  @!P0 BRA `(.L_x_470) ;  /* 0x0000004c00ec8947 */ /* 0x001fec0003800000 */
.L_x_593:
[----:B------:R-:W-:Y:S05]  /*c9b0*/  BSYNC B1 ;  /* 0x0000000000017941 */ /* 0x000fea0003800000 */
.L_x_469:
        /* <DEDUP_REMOVED lines=9> */
.L_x_472:
[----:B------:R-:W-:Y:S05]  /*ca50*/  BSYNC B1 ;  /* 0x0000000000017941 */ /* 0x000fea0003800000 */
.L_x_471:
[----:B------:R-:W2:Y:S04]  /*ca60*/  LDL R5, [R1+0x4] ;  /* 0x0000040001057983 */ /* 0x000ea80000100800 */
[----:B------:R-:W2:Y:S04]  /*ca70*/  LDL R2, [R1+0x8] ;  /* 0x0000080001027983 */ /* 0x000ea80000100800 */
[----:B------:R-:W3:Y:S04]  /*ca80*/  LDL R4, [R1+0x1c] ;  /* 0x00001c0001047983 */ /* 0x000ee80000100800 */
[----:B0-----:R-:W3:Y:S01]  /*ca90*/  LDL R0, [R1+0x40] ;  /* 0x0000400001007983 */ /* 0x001ee20000100800 */
[----:B------:R-:W-:Y:S01]  /*caa0*/  UIADD3 UR4, UP0, UR38, 0x470, URZ ;  /* 0x0000047026047890 */ /* 0x000fe2000ff1e03f */
[----:B------:R-:W-:Y:S01]  /*cab0*/  VIADD R3, R3, 0x28c50 ;  /* 0x00028c5003037836 */ /* 0x000fe20000000000 */
[----:B------:R-:W-:Y:S01]  /*cac0*/  PLOP3.LUT P0, PT, PT, PT, PT, 0x80, 0x0 ;  /* 0x000000000000781c */ /* 0x000fe20003f0f070 */
[----:B------:R-:W-:Y:S01]  /*cad0*/  UMOV UR6, 0x0 ;  /* 0x0000000000067882 */ /* 0x000fe20000000000 */
[----:B------:R-:W-:Y:S01]  /*cae0*/  UIADD3.X UR5, URZ, UR39, URZ, UP0, !UPT ;  /* 0x000000273f057290 */ /* 0x000fe200087fe43f */
[----:B------:R-:W-:Y:S01]  /*caf0*/  UMOV UR7, 0x14f00000 ;  /* 0x14f0000000077882 */ /* 0x000fe20000000000 */
[----:B------:R-:W-:Y:S01]  /*cb00*/  UMOV UR10, URZ ;  /* 0x0000003f000a7c82 */ /* 0x000fe20008000000 */
[----:B--2---:R-:W-:-:S02]  /*cb10*/  IMAD R2, R2, 0x10000, R5 ;  /* 0x0001000002027824 */ /* 0x004fc400078e0205 */
[----:B---3--:R-:W-:Y:S02]  /*cb20*/  IMAD R0, R0, 0x40, R4 ;  /* 0x0000004000007824 */ /* 0x008fe400078e0204 */
[----:B------:R-:W-:-:S07]  /*cb30*/  VIADD R4, R2, 0x400 ;  /* 0x0000040002047836 */ /* 0x000fce0000000000 */
.L_x_473:
[----:B------:R-:W2:Y:S01]  /*cb40*/  LDL R5, [R1] ;  /* 0x0000000001057983 */ /* 0x000ea20000100800 */
[----:B------:R-:W-:-:S13]  /*cb50*/  @P0 ELECT P1, URZ, PT ;  /* 0x00000000003f082f */ /* 0x000fda0003820000 */
[----:B------:R-:W-:Y:S02]  /*cb60*/  @P1 R2UR UR12, R18 ;  /* 0x00000000120c12ca */ /* 0x000fe400000e0000 */
[----:B------:R-:W-:Y:S02]  /*cb70*/  @P1 R2UR UR11, R0 ;  /* 0x00000000000b12ca */ /* 0x000fe400000e0000 */
[----:B------:R-:W-:Y:S02]  /*cb80*/  @P1 R2UR UR9, R3 ;  /* 0x00000000030912ca */ /* 0x000fe400000e0000 */
[----:B------:R-:W-:Y:S02]  /*cb90*/  @P1 R2UR UR8, R4 ;  /* 0x00000000040812ca */ /* 0x000fe400000e0000 */
[----:B------:R-:W-:Y:S02]  /*cba0*/  @P1 PLOP3.LUT P0, PT, P1, PT, PT, 0x8, 0x0 ;  /* 0x000000000000181c */ /* 0x000fe40000f0e170 */
[----:B--2---:R-:W-:-:S02]  /*cbb0*/  @P1 R2UR UR13, R5 ;  /* 0x00000000050d12ca */ /* 0x004fc400000e0000 */
[----:B------:R-:W-:-:S11]  /*cbc0*/  PLOP3.LUT P1, PT, PT, PT, PT, 0x8, 0x0 ;  /* 0x000000000000781c */ /* 0x000fd60003f2e170 */
[----:B------:R0:W-:Y:S02]  /*cbd0*/  UTMALDG.4D [UR8], [UR4], desc[UR6] ;  /* 0x00000608040075b4 */ /* 0x0001e40008019000 */
[----:B0-----:R-:W-:Y:S05]  /*cbe0*/  @P0 BRA.U.ANY `(.L_x_473) ;  /* 0xfffffffd00d40947 */ /* 0x001fea000393ffff */
[----:B------:R-:W-:Y:S01]  /*cbf0*/  PLOP3.LUT P0, PT, PT, PT, PT, 0x80, 0x0 ;  /* 0x000000000000781c */ /* 0x000fe20003f0f070 */
[----:B------:R-:W-:Y:S01]  /*cc00*/  VIADD R4, R2, 0x2400 ;  /* 0x0000240002047836 */ /* 0x000fe20000000000 */
[----:B------:R-:W-:Y:S01]  /*cc10*/  UMOV UR6, 0x0 ;  /* 0x0000000000067882 */ /* 0x000fe20000000000 */
[----:B------:R-:W-:Y:S01]  /*cc20*/  UMOV UR7, 0x14f00000 ;  /* 0x14f0000000077882 */ /* 0x000fe20000000000 */
[----:B------:R-:W-:-:S09]  /*cc30*/  UMOV UR10, 0x40 ;  /* 0x00000040000a7882 */ /* 0x000fd20000000000 */
.L_x_474:
        /* <DEDUP_REMOVED lines=16> */
.L_x_475:
        /* <DEDUP_REMOVED lines=16> */
.L_x_476:
        /* <DEDUP_REMOVED lines=16> */
.L_x_477:
        /* <DEDUP_REMOVED lines=16> */
.L_x_478:
        /* <DEDUP_REMOVED lines=16> */
.L_x_479:
        /* <DEDUP_REMOVED lines=16> */
.L_x_480:
        /* <DEDUP_REMOVED lines=11> */
.L_x_468:
[----:B------:R-:W-:Y:S05]  /*d2f0*/  BSYNC B0 ;  /* 0x0000000000007941 */ /* 0x000fea0003800000 */
.L_x_467:
[----:B------:R-:W2:Y:S01]  /*d300*/  LDL.LU R4, [R1+0x30] ;  /* 0x0000300001047983 */ /* 0x000ea20000300800 */
[----:B------:R-:W-:Y:S01]  /*d310*/  BSSY B0, `(.L_x_481) ;  /* 0x00002cf000007945 */ /* 0x000fe20003800000 */
[----:B--2---:R-:W-:-:S13]  /*d320*/  ISETP.GE.AND P0, PT, R4, 0x41, PT ;  /* 0x000000410400780c */ /* 0x004fda0003f06270 */
[----:B------:R-:W-:Y:S05]  /*d330*/  @!P0 BRA `(.L_x_482) ;  /* 0x0000002c00308947 */ /* 0x000fea0003800000 */
[----:B------:R-:W2:Y:S01]  /*d340*/  LDL R4, [R1+0x28] ;  /* 0x0000280001047983 */ /* 0x000ea20000100800 */
[----:B------:R-:W-:Y:S01]  /*d350*/  IMAD.MOV.U32 R0, RZ, RZ, 0x1 ;  /* 0x00000001ff007424 */ /* 0x000fe200078e00ff */
[----:B------:R-:W-:Y:S01]  /*d360*/  BSSY B2, `(.L_x_483) ;  /* 0x00000f3000027945 */ /* 0x000fe20003800000 */
[----:B--2---:R-:W-:-:S05]  /*d370*/  IMAD.MOV R6, RZ, RZ, -R4 ;  /* 0x000000ffff067224 */ /* 0x004fca00078e0a04 */
[----:B------:R-:W-:-:S05]  /*d380*/  VIADDMNMX R6, R6, R0, 0xffffffff, !PT ;  /* 0xffffffff06067446 */ /* 0x000fca0007800100 */
[----:B------:R-:W-:-:S05]  /*d390*/  IMAD.IADD R0, R4, 0x1, R6 ;  /* 0x0000000104007824 */ /* 0x000fca00078e0206 */
[----:B------:R-:W-:-:S04]  /*d3a0*/  LOP3.LUT R0, R0, 0x1, RZ, 0xc0, !PT ;  /* 0x0000000100007812 */ /* 0x000fc800078ec0ff */
[----:B------:R-:W-:Y:S01]  /*d3b0*/  ISETP.NE.U32.AND P0, PT, R0, 0x1, PT ;  /* 0x000000010000780c */ /* 0x000fe20003f05070 */
[----:B------:R-:W-:-:S12]  /*d3c0*/  VIADD R0, R4, 0xfffffffe ;  /* 0xfffffffe04007836 */ /* 0x000fd80000000000 */
[----:B------:R-:W-:Y:S05]  /*d3d0*/  @P0 BRA `(.L_x_484) ;  /* 0x0000000c00ac0947 */ /* 0x000fea0003800000 */
[----:B------:R-:W2:Y:S04]  /*d3e0*/  LDL R5, [R1+0x18] ;  /* 0x0000180001057983 */ /* 0x000ea80000100800 */
[----:B------:R-:W3:Y:S04]  /*d3f0*/  LDL.LU R4, [R1+0x8] ;  /* 0x0000080001047983 */ /* 0x000ee80000300800 */
[----:B------:R-:W4:Y:S01]  /*d400*/  LDL.LU R7, [R1+0x10] ;  /* 0x0000100001077983 */ /* 0x000f220000300800 */
[----:B------:R-:W-:Y:S01]  /*d410*/  BSSY B1, `(.L_x_485) ;  /* 0x00000e5000017945 */ /* 0x000fe20003800000 */
[----:B--2---:R-:W-:Y:S01]  /*d420*/  ISETP.NE.AND P2, PT, R5, RZ, PT ;  /* 0x000000ff0500720c */ /* 0x004fe20003f45270 */
[----:B---3--:R-:W-:-:S05]  /*d430*/  VIADD R2, R4, 0x1 ;  /* 0x0000000104027836 */ /* 0x008fca0000000000 */
[----:B------:R-:W-:-:S04]  /*d440*/  ISETP.NE.AND P0, PT, R2, 0x2, PT ;  /* 0x000000020200780c */ /* 0x000fc80003f05270 */
[----:B------:R-:W-:Y:S02]  /*d450*/  SEL R3, RZ, 0x1, P0 ;  /* 0x00000001ff037807 */ /* 0x000fe40000000000 */
[----:B-----5:R-:W-:Y:S02]  /*d460*/  SEL R8, R2, RZ, P0 ;  /* 0x000000ff02087207 */ /* 0x020fe40000000000 */
[----:B----4-:R-:W-:-:S05]  /*d470*/  LOP3.LUT R7, R7, R3, RZ, 0x3c, !PT ;  /* 0x0000000307077212 */ /* 0x010fca00078e3cff */
[----:B------:R0:W-:Y:S04]  /*d480*/  STL [R1+0x10], R7 ;  /* 0x0000100701007387 */ /* 0x0001e80000100800 */
[----:B------:R0:W-:Y:S01]  /*d490*/  STL [R1+0x8], R8 ;  /* 0x0000080801007387 */ /* 0x0001e20000100800 */
[----:B------:R-:W-:Y:S05]  /*d4a0*/  @!P2 BRA `(.L_x_486) ;  /* 0x0000000c006ca947 */ /* 0x000fea0003800000 */
[----:B------:R-:W-:Y:S02]  /*d4b0*/  ULDC.64 UR4, c[0x0][0x418] ;  /* 0x0001060000047ab9 */ /* 0x000fe40000000a00 */
[----:B------:R-:W-:-:S04]  /*d4c0*/  ISETP.NE.U32.AND P0, PT, RZ, UR4, PT ;  /* 0x00000004ff007c0c */ /* 0x000fc8000bf05070 */
[----:B------:R-:W-:-:S13]  /*d4d0*/  ISETP.NE.AND.EX P0, PT, RZ, UR5, PT, P0 ;  /* 0x00000005ff007c0c */ /* 0x000fda000bf05300 */
[----:B------:R-:W-:Y:S05]  /*d4e0*/  @!P0 BRA `(.L_x_487) ;  /* 0x0000000000508947 */ /* 0x000fea0003800000 */
[----:B------:R-:W2:Y:S01]  /*d4f0*/  LDL R10, [R1+0x14] ;  /* 0x00001400010a7983 */ /* 0x000ea20000100800 */
[----:B------:R-:W1:Y:S01]  /*d500*/  LDC R5, c[0x0][0x43c] ;  /* 0x00010f00ff057b82 */ /* 0x000e620000000800 */
[----:B------:R-:W-:Y:S02]  /*d510*/  ULDC.64 UR6, c[0x0][0x428] ;  /* 0x00010a0000067ab9 */ /* 0x000fe40000000a00 */
[----:B------:R-:W3:Y:S01]  /*d520*/  LDL R9, [R1+0xc] ;  /* 0x00000c0001097983 */ /* 0x000ee20000100800 */
        /* <DEDUP_REMOVED lines=10> */
[----:B------:R-:W-:-:S04]  /*d5d0*/  IMAD.WIDE.U32 R2, R9, UR6, R2 ;  /* 0x0000000609027c25 */ /* 0x000fc8000f8e0002 */
[----:B------:R-:W-:Y:S01]  /*d5e0*/  IMAD.IADD R3, R4, 0x1, R3 ;  /* 0x0000000104037824 */ /* 0x000fe200078e0203 */
[----:B------:R-:W-:-:S04]  /*d5f0*/  LEA R4, P0, R2, UR4, 0x2 ;  /* 0x0000000402047c11 */ /* 0x000fc8000f8010ff */
[----:B------:R-:W-:-:S05]  /*d600*/  LEA.HI.X R5, R2, UR5, R3, 0x2, P0 ;  /* 0x0000000502057c11 */ /* 0x000fca00080f1403 */
[----:B------:R-:W2:Y:S04]  /*d610*/  LDG.E R2, desc[UR40][R4.64] ;  /* 0x0000002804027981 */ /* 0x000ea8000c1e1900 */
[----:B--2---:R1:W-:Y:S02]  /*d620*/  STL [R1], R2 ;  /* 0x0000000201007387 */ /* 0x0043e40000100800 */
.L_x_487:
[----:B-1----:R-:W2:Y:S01]  /*d630*/  LDL R2, [R1+0x4] ;  /* 0x0000040001027983 */ /* 0x002ea20000100800 */
[----:B------:R-:W1:Y:S02]  /*d640*/  S2R R3, SR_TID.X ;  /* 0x0000000000037919 */ /* 0x000e640000002100 */
[----:B-1----:R-:W-:Y:S01]  /*d650*/  LOP3.LUT R4, R3, 0x7f, RZ, 0xc0, !PT ;  /* 0x0000007f03047812 */ /* 0x002fe200078ec0ff */
[----:B------:R-:W-:Y:S03]  /*d660*/  BSSY B3, `(.L_x_488) ;  /* 0x0000006000037945 */ /* 0x000fe60003800000 */
[----:B------:R-:W-:Y:S01]  /*d670*/  ISETP.NE.AND P1, PT, R4, RZ, PT ;  /* 0x000000ff0400720c */ /* 0x000fe20003f25270 */
[----:B--2---:R-:W-:Y:S01]  /*d680*/  IMAD R3, R8, 0x8, R2 ;  /* 0x0000000808037824 */ /* 0x004fe200078e0202 */
[----:B------:R-:W-:-:S04]  /*d690*/  SHF.L.U32 R2, R7, 0x1f, RZ ;  /* 0x0000001f07027819 */ /* 0x000fc800000006ff */
[----:B------:R-:W1:Y:S02]  /*d6a0*/  SYNCS.PHASECHK.TRANS64.TRYWAIT P0, [R3+URZ+0x28c40], R2 ;  /* 0x028c4002030075a7 */ /* 0x000e64000800017f */
[----:B-1----:R-:W-:Y:S05]  /*d6b0*/  @!P0 BRA `(.L_x_489) ;  /* 0x0000004000bc8947 */ /* 0x002fea0003800000 */
.L_x_594:
[----:B------:R-:W-:Y:S05]  /*d6c0*/  BSYNC B3 ;  /* 0x0000000000037941 */ /* 0x000fea0003800000 */
.L_x_488:
[----:B------:R-:W-:Y:S04]  /*d6d0*/  BSSY B3, `(.L_x_490) ;  /* 0x0000009000037945 */ /* 0x000fe80003800000 */
[----:B------:R-:W-:Y:S05]  /*d6e0*/  @P1 BRA `(.L_x_491) ;  /* 0x00000000001c1947 */ /* 0x000fea0003800000 */
[----:B------:R-:W2:Y:S02]  /*d6f0*/  S2R R4, SR_TID.X ;  /* 0x0000000000047919 */ /* 0x000ea40000002100 */
[----:B--2---:R-:W-:Y:S01]  /*d700*/  LOP3.LUT R5, R4, 0x1f, RZ, 0xc0, !PT ;  /* 0x0000001f04057812 */ /* 0x004fe200078ec0ff */
[----:B------:R-:W-:-:S03]  /*d710*/  IMAD.MOV.U32 R4, RZ, RZ, 0x2000 ;  /* 0x00002000ff047424 */ /* 0x000fc600078e00ff */
[----:B------:R-:W-:Y:S01]  /*d720*/  ISETP.NE.AND P0, PT, R5, RZ, PT ;  /* 0x000000ff0500720c */ /* 0x000fe20003f05270 */
[----:B------:R2:W-:-:S12]  /*d730*/  SYNCS.ARRIVE.TRANS64 RZ, [R3+URZ+0x28c30], R4 ;  /* 0x028c300403ff79a7 */ /* 0x0005d8000800003f */
[----:B--2---:R-:W-:Y:S05]  /*d740*/  @!P0 BRA `(.L_x_491) ;  /* 0x0000000000048947 */ /* 0x004fea0003800000 */
[----:B------:R-:W-:Y:S01]  /*d750*/  BPT.TRAP 0x1 ;  /* 0x000000040000795c */ /* 0x000fe20000300000 */
.L_x_491:
[----:B------:R-:W-:Y:S05]  /*d760*/  BSYNC B3 ;  /* 0x0000000000037941 */ /* 0x000fea0003800000 */
.L_x_490:
[----:B0-----:R-:W2:Y:S04]  /*d770*/  LDL R8, [R1+0x4] ;  /* 0x0000040001087983 */ /* 0x001ea80000100800 */
[----:B------:R-:W2:Y:S04]  /*d780*/  LDL R4, [R1+0x8] ;  /* 0x0000080001047983 */ /* 0x000ea80000100800 */
[----:B------:R-:W3:Y:S01]  /*d790*/  LDL R5, [R1+0x1c] ;  /* 0x00001c0001057983 */ /* 0x000ee20000100800 */
[----:B------:R-:W-:Y:S01]  /*d7a0*/  IMAD.MOV.U32 R7, RZ, RZ, RZ ;  /* 0x000000ffff077224 */ /* 0x000fe200078e00ff */
[----:B------:R-:W-:Y:S01]  /*d7b0*/  UIADD3 UR4, UP0, UR38, 0x370, URZ ;  /* 0x0000037026047890 */ /* 0x000fe2000ff1e03f */
[----:B------:R-:W-:Y:S01]  /*d7c0*/  PLOP3.LUT P0, PT, PT, PT, PT, 0x80, 0x0 ;  /* 0x000000000000781c */ /* 0x000fe20003f0f070 */
[----:B------:R-:W-:Y:S01]  /*d7d0*/  UMOV UR6, 0x0 ;  /* 0x0000000000067882 */ /* 0x000fe20000000000 */
[----:B------:R-:W-:Y:S01]  /*d7e0*/  UMOV UR7, 0x14f00000 ;  /* 0x14f0000000077882 */ /* 0x000fe20000000000 */
[----:B------:R-:W-:Y:S01]  /*d7f0*/  R2UR UR10, R7 ;  /* 0x00000000070a72ca */ /* 0x000fe200000e0000 */
[----:B------:R-:W-:Y:S01]  /*d800*/  UIADD3.X UR5, URZ, UR39, URZ, UP0, !UPT ;  /* 0x000000273f057290 */ /* 0x000fe200087fe43f */
[----:B--2---:R-:W-:-:S02]  /*d810*/  IMAD R4, R4, 0x2000, R8 ;  /* 0x0000200004047824 */ /* 0x004fc400078e0208 */
[----:B---3--:R-:W-:Y:S02]  /*d820*/  IMAD R0, R0, 0x40, R5 ;  /* 0x0000004000007824 */ /* 0x008fe400078e0205 */
[----:B------:R-:W-:Y:S02]  /*d830*/  VIADD R4, R4, 0x22400 ;  /* 0x0002240004047836 */ /* 0x000fe40000000000 */
[----:B------:R-:W-:-:S07]  /*d840*/  VIADD R5, R3, 0x28c30 ;  /* 0x00028c3003057836 */ /* 0x000fce0000000000 */
.L_x_492:
        /* <DEDUP_REMOVED lines=11> */
[----:B------:R-:W0:Y:S01]  /*d900*/  SYNCS.PHASECHK.TRANS64.TRYWAIT P0, [R3+URZ+0x28c60], R2 ;  /* 0x028c6002030075a7 */ /* 0x000e22000800017f */
[----:B------:R-:W-:Y:S04]  /*d910*/  BSSY B3, `(.L_x_493) ;  /* 0x0000002000037945 */ /* 0x000fe80003800000 */
[----:B0-----:R-:W-:Y:S05]  /*d920*/  @!P0 BRA `(.L_x_494) ;  /* 0x0000004000348947 */ /* 0x001fea0003800000 */
.L_x_595:
[----:B------:R-:W-:Y:S05]  /*d930*/  BSYNC B3 ;  /* 0x0000000000037941 */ /* 0x000fea0003800000 */
.L_x_493:
        /* <DEDUP_REMOVED lines=11> */
.L_x_496:
[----:B------:R-:W-:Y:S05]  /*d9f0*/  BSYNC B3 ;  /* 0x0000000000037941 */ /* 0x000fea0003800000 */
.L_x_495:
[----:B------:R-:W2:Y:S04]  /*da00*/  LDL R4, [R1+0x4] ;  /* 0x0000040001047983 */ /* 0x000ea80000100800 */
[----:B01----:R-:W2:Y:S01]  /*da10*/  LDL R2, [R1+0x8] ;  /* 0x0000080001027983 */ /* 0x003ea20000100800 */
[----:B------:R-:W-:Y:S01]  /*da20*/  R2UR UR10, R7 ;  /* 0x00000000070a72ca */ /* 0x000fe200000e0000 */
[----:B------:R-:W-:Y:S01]  /*da30*/  UIADD3 UR4, UP0, UR38, 0x470, URZ ;  /* 0x0000047026047890 */ /* 0x000fe2000ff1e03f */
[----:B------:R-:W-:Y:S01]  /*da40*/  R2UR UR6, R8 ;  /* 0x00000000080672ca */ /* 0x000fe200000e0000 */
[----:B------:R-:W-:Y:S01]  /*da50*/  VIADD R3, R3, 0x28c50 ;  /* 0x00028c5003037836 */ /* 0x000fe20000000000 */
[----:B------:R-:W-:Y:S01]  /*da60*/  R2UR UR7, R9 ;  /* 0x00000000090772ca */ /* 0x000fe200000e0000 */
[----:B------:R-:W-:Y:S01]  /*da70*/  UIADD3.X UR5, URZ, UR39, URZ, UP0, !UPT ;  /* 0x000000273f057290 */ /* 0x000fe200087fe43f */
[----:B------:R-:W-:Y:S01]  /*da80*/  PLOP3.LUT P0, PT, PT, PT, PT, 0x80, 0x0 ;  /* 0x000000000000781c */ /* 0x000fe20003f0f070 */
[----:B--2---:R-:W-:-:S04]  /*da90*/  IMAD R2, R2, 0x10000, R4 ;  /* 0x0001000002027824 */ /* 0x004fc800078e0204 */
[----:B------:R-:W-:-:S08]  /*daa0*/  VIADD R4, R2, 0x400 ;  /* 0x0000040002047836 */ /* 0x000fd00000000000 */
.L_x_497:
        /* <DEDUP_REMOVED lines=11> */
[----:B------:R-:W-:Y:S01]  /*db60*/  R2UR UR6, R8 ;  /* 0x00000000080672ca */ /* 0x000fe200000e0000 */
[----:B------:R-:W-:Y:S01]  /*db70*/  VIADD R4, R2, 0x2400 ;  /* 0x0000240002047836 */ /* 0x000fe20000000000 */
[----:B------:R-:W-:Y:S01]  /*db80*/  R2UR UR7, R9 ;  /* 0x00000000090772ca */ /* 0x000fe200000e0000 */
[----:B------:R-:W-:Y:S01]  /*db90*/  UMOV UR10, 0x40 ;  /* 0x00000040000a7882 */ /* 0x000fe20000000000 */
[----:B------:R-:W-:-:S13]  /*dba0*/  PLOP3.LUT P0, PT, PT, PT, PT, 0x80, 0x0 ;  /* 0x000000000000781c */ /* 0x000fda0003f0f070 */
.L_x_498:
        /* <DEDUP_REMOVED lines=16> */
.L_x_499:
        /* <DEDUP_REMOVED lines=16> */
.L_x_500:
        /* <DEDUP_REMOVED lines=16> */
.L_x_501:
        /* <DEDUP_REMOVED lines=16> */
.L_x_502:
        /* <DEDUP_REMOVED lines=16> */
.L_x_503:
        /* <DEDUP_REMOVED lines=16> */
.L_x_504:
        /* <DEDUP_REMOVED lines=10> */
[----:B-1----:R-:W-:Y:S05]  /*e250*/  @P0 BRA.U.ANY `(.L_x_504) ;  /* 0xfffffffd00d40947 */ /* 0x002fea000393ffff */
.L_x_486:
[----:B------:R-:W-:Y:S05]  /*e260*/  BSYNC B1 ;  /* 0x0000000000017941 */ /* 0x000fea0003800000 */
.L_x_485:
[----:B------:R-:W2:Y:S02]  /*e270*/  LDL.LU R4, [R1+0x28] ;  /* 0x0000280001047983 */ /* 0x000ea40000300800 */
[----:B--2---:R-:W-:-:S07]  /*e280*/  VIADD R0, R4, 0xfffffffd ;  /* 0xfffffffd04007836 */ /* 0x004fce0000000000 */
.L_x_484:
[----:B------:R-:W-:Y:S05]  /*e290*/  BSYNC B2 ;  /* 0x0000000000027941 */ /* 0x000fea0003800000 */
.L_x_483:
[----:B------:R-:W2:Y:S01]  /*e2a0*/  LDL.LU R2, [R1+0x24] ;  /* 0x0000240001027983 */ /* 0x000ea20000300800 */
[----:B------:R-:W-:-:S05]  /*e2b0*/  IMAD.MOV R6, RZ, RZ, -R6 ;  /* 0x000000ffff067224 */ /* 0x000fca00078e0a06 */
[----:B--2---:R-:W-:-:S13]  /*e2c0*/  ISETP.NE.AND P0, PT, R2, R6, PT ;  /* 0x000000060200720c */ /* 0x004fda0003f05270 */
[----:B------:R-:W-:Y:S05]  /*e2d0*/  @!P0 BRA `(.L_x_482) ;  /* 0x0000001c00488947 */ /* 0x000fea0003800000 */
.L_x_545:
[----:B------:R-:W2:Y:S04]  /*e2e0*/  LDL R4, [R1+0x18] ;  /* 0x0000180001047983 */ /* 0x000ea80000100800 */
[----:B------:R-:W3:Y:S04]  /*e2f0*/  LDL.LU R3, [R1+0x8] ;  /* 0x0000080001037983 */ /* 0x000ee80000300800 */
[----:B------:R-:W4:Y:S01]  /*e300*/  LDL.LU R2, [R1+0x10] ;  /* 0x0000100001027983 */ /* 0x000f220000300800 */
[----:B------:R-:W-:Y:S05]  /*e310*/  YIELD ;  /* 0x0000000000007946 */ /* 0x000fea0003800000 */
[----:B------:R-:W-:Y:S01]  /*e320*/  BSSY B1, `(.L_x_505) ;  /* 0x00000e2000017945 */ /* 0x000fe20003800000 */
[----:B--2---:R-:W-:Y:S01]  /*e330*/  ISETP.NE.AND P1, PT, R4, RZ, PT ;  /* 0x000000ff0400720c */ /* 0x004fe20003f25270 */
[----:B---3--:R-:W-:-:S05]  /*e340*/  VIADD R6, R3, 0x1 ;  /* 0x0000000103067836 */ /* 0x008fca0000000000 */
[----:B------:R-:W-:-:S04]  /*e350*/  ISETP.NE.AND P0, PT, R6, 0x2, PT ;  /* 0x000000020600780c */ /* 0x000fc80003f05270 */
[----:B0-----:R-:W-:Y:S02]  /*e360*/  SEL R7, RZ, 0x1, P0 ;  /* 0x00000001ff077807 */ /* 0x001fe40000000000 */
[----:B------:R-:W-:Y:S02]  /*e370*/  SEL R6, R6, RZ, P0 ;  /* 0x000000ff06067207 */ /* 0x000fe40000000000 */
[----:B----4-:R-:W-:Y:S01]  /*e380*/  LOP3.LUT R7, R2, R7, RZ, 0x3c, !PT ;  /* 0x0000000702077212 */ /* 0x010fe200078e3cff */
[----:B------:R-:W-:Y:S06]  /*e390*/  @!P1 BRA `(.L_x_506) ;  /* 0x0000000c00689947 */ /* 0x000fec0003800000 */
[----:B------:R-:W-:Y:S01]  /*e3a0*/  ULDC.64 UR4, c[0x0][0x418] ;  /* 0x0001060000047ab9 */ /* 0x000fe20000000a00 */
[----:B-----5:R-:W-:Y:S01]  /*e3b0*/  IMAD.MOV.U32 R8, RZ, RZ, R0 ;  /* 0x000000ffff087224 */ /* 0x020fe200078e0000 */
[----:B------:R-:W-:-:S04]  /*e3c0*/  ISETP.NE.U32.AND P0, PT, RZ, UR4, PT ;  /* 0x00000004ff007c0c */ /* 0x000fc8000bf05070 */
[----:B------:R-:W-:-:S13]  /*e3d0*/  ISETP.NE.AND.EX P0, PT, RZ, UR5, PT, P0 ;  /* 0x00000005ff007c0c */ /* 0x000fda000bf05300 */
[----:B------:R-:W-:Y:S05]  /*e3e0*/  @!P0 BRA `(.L_x_507) ;  /* 0x0000000000508947 */ /* 0x000fea0003800000 */
[----:B------:R-:W2:Y:S01]  /*e3f0*/  LDL R9, [R1+0x14] ;  /* 0x0000140001097983 */ /* 0x000ea20000100800 */
[----:B------:R-:W0:Y:S01]  /*e400*/  LDC R8, c[0x0][0x43c] ;  /* 0x00010f00ff087b82 */ /* 0x000e220000000800 */
[----:B------:R-:W-:Y:S02]  /*e410*/  ULDC.64 UR6, c[0x0][0x428] ;  /* 0x00010a0000067ab9 */ /* 0x000fe40000000a00 */
[----:B------:R-:W3:Y:S01]  /*e420*/  LDL R5, [R1+0xc] ;  /* 0x00000c0001057983 */ /* 0x000ee20000100800 */
        /* <DEDUP_REMOVED lines=16> */
.L_x_507:
[----:B0-----:R-:W2:Y:S01]  /*e530*/  LDL R2, [R1+0x4] ;  /* 0x0000040001027983 */ /* 0x001ea20000100800 */
[----:B------:R-:W0:Y:S01]  /*e540*/  S2R R3, SR_TID.X ;  /* 0x0000000000037919 */ /* 0x000e220000002100 */
[----:B------:R-:W-:Y:S01]  /*e550*/  BSSY B2, `(.L_x_508) ;  /* 0x0000007000027945 */ /* 0x000fe20003800000 */
[----:B0-----:R-:W-:-:S04]  /*e560*/  LOP3.LUT R3, R3, 0x7f, RZ, 0xc0, !PT ;  /* 0x0000007f03037812 */ /* 0x001fc800078ec0ff */
[----:B------:R-:W-:Y:S01]  /*e570*/  ISETP.NE.AND P1, PT, R3, RZ, PT ;  /* 0x000000ff0300720c */ /* 0x000fe20003f25270 */
[----:B--2---:R-:W-:Y:S01]  /*e580*/  IMAD R4, R6, 0x8, R2 ;  /* 0x0000000806047824 */ /* 0x004fe200078e0202 */
[----:B------:R-:W-:-:S04]  /*e590*/  SHF.L.U32 R2, R7, 0x1f, RZ ;  /* 0x0000001f07027819 */ /* 0x000fc800000006ff */
[----:B------:R-:W0:Y:S02]  /*e5a0*/  SYNCS.PHASECHK.TRANS64.TRYWAIT P0, [R4+URZ+0x28c40], R2 ;  /* 0x028c4002040075a7 */ /* 0x000e24000800017f */
[----:B0-----:R-:W-:Y:S05]  /*e5b0*/  @!P0 BRA `(.L_x_509) ;  /* 0x0000003400248947 */ /* 0x001fea0003800000 */
.L_x_596:
[----:B------:R-:W-:Y:S05]  /*e5c0*/  BSYNC B2 ;  /* 0x0000000000027941 */ /* 0x000fea0003800000 */
.L_x_508:
[----:B------:R-:W-:Y:S04]  /*e5d0*/  BSSY B2, `(.L_x_510) ;  /* 0x0000009000027945 */ /* 0x000fe80003800000 */
[----:B------:R-:W-:Y:S05]  /*e5e0*/  @P1 BRA `(.L_x_511) ;  /* 0x00000000001c1947 */ /* 0x000fea0003800000 */
[----:B------:R-:W1:Y:S02]  /*e5f0*/  S2R R3, SR_TID.X ;  /* 0x0000000000037919 */ /* 0x000e640000002100 */
[----:B-1----:R-:W-:Y:S01]  /*e600*/  LOP3.LUT R5, R3, 0x1f, RZ, 0xc0, !PT ;  /* 0x0000001f03057812 */ /* 0x002fe200078ec0ff */
[----:B------:R-:W-:-:S03]  /*e610*/  IMAD.MOV.U32 R3, RZ, RZ, 0x2000 ;  /* 0x00002000ff037424 */ /* 0x000fc600078e00ff */
[----:B------:R-:W-:Y:S01]  /*e620*/  ISETP.NE.AND P0, PT, R5, RZ, PT ;  /* 0x000000ff0500720c */ /* 0x000fe20003f05270 */
[----:B------:R1:W-:-:S12]  /*e630*/  SYNCS.ARRIVE.TRANS64 RZ, [R4+URZ+0x28c30], R3 ;  /* 0x028c300304ff79a7 */ /* 0x0003d8000800003f */
[----:B-1----:R-:W-:Y:S05]  /*e640*/  @!P0 BRA `(.L_x_511) ;  /* 0x0000000000048947 */ /* 0x002fea0003800000 */
[----:B------:R-:W-:Y:S01]  /*e650*/  BPT.TRAP 0x1 ;  /* 0x000000040000795c */ /* 0x000fe20000300000 */
.L_x_511:
[----:B------:R-:W-:Y:S05]  /*e660*/  BSYNC B2 ;  /* 0x0000000000027941 */ /* 0x000fea0003800000 */
.L_x_510:
        /* <DEDUP_REMOVED lines=13> */
.L_x_512:
        /* <DEDUP_REMOVED lines=11> */
[----:B------:R-:W1:Y:S01]  /*e7f0*/  SYNCS.PHASECHK.TRANS64.TRYWAIT P0, [R4+URZ+0x28c60], R2 ;  /* 0x028c6002040075a7 */ /* 0x000e62000800017f */
[----:B------:R-:W-:Y:S04]  /*e800*/  BSSY B2, `(.L_x_513) ;  /* 0x0000002000027945 */ /* 0x000fe80003800000 */
[----:B-1----:R-:W-:Y:S05]  /*e810*/  @!P0 BRA `(.L_x_514) ;  /* 0x0000003000a08947 */ /* 0x002fea0003800000 */
.L_x_597:
[----:B------:R-:W-:Y:S05]  /*e820*/  BSYNC B2 ;  /* 0x0000000000027941 */ /* 0x000fea0003800000 */
.L_x_513:
[----:B------:R-:W-:Y:S01]  /*e830*/  BSSY B2, `(.L_x_515) ;  /* 0x000000b000027945 */ /* 0x000fe20003800000 */
[----:B01----:R-:W-:Y:S02]  /*e840*/  IMAD.MOV.U32 R2, RZ, RZ, 0x0 ;  /* 0x00000000ff027424 */ /* 0x003fe400078e00ff */
[----:B------:R-:W-:Y:S01]  /*e850*/  IMAD.MOV.U32 R3, RZ, RZ, 0x14f00000 ;  /* 0x14f00000ff037424 */ /* 0x000fe200078e00ff */
[----:B------:R-:W-:Y:S06]  /*e860*/  @P1 BRA `(.L_x_516) ;  /* 0x00000000001c1947 */ /* 0x000fec0003800000 */
[----:B------:R-:W0:Y:S02]  /*e870*/  S2R R5, SR_TID.X ;  /* 0x0000000000057919 */ /* 0x000e240000002100 */
[----:B0-----:R-:W-:Y:S01]  /*e880*/  LOP3.LUT R10, R5, 0x1f, RZ, 0xc0, !PT ;  /* 0x0000001f050a7812 */ /* 0x001fe200078ec0ff */
[----:B------:R-:W-:-:S03]  /*e890*/  IMAD.MOV.U32 R5, RZ, RZ, 0x10000 ;  /* 0x00010000ff057424 */ /* 0x000fc600078e00ff */
[----:B------:R-:W-:Y:S01]  /*e8a0*/  ISETP.NE.AND P0, PT, R10, RZ, PT ;  /* 0x000000ff0a00720c */ /* 0x000fe20003f05270 */
[----:B------:R0:W-:-:S12]  /*e8b0*/  SYNCS.ARRIVE.TRANS64 RZ, [R4+URZ+0x28c50], R5 ;  /* 0x028c500504ff79a7 */ /* 0x0001d8000800003f */
[----:B0-----:R-:W-:Y:S05]  /*e8c0*/  @!P0 BRA `(.L_x_516) ;  /* 0x0000000000048947 */ /* 0x001fea0003800000 */
[----:B------:R-:W-:Y:S01]  /*e8d0*/  BPT.TRAP 0x1 ;  /* 0x000000040000795c */ /* 0x000fe20000300000 */
.L_x_516:
[----:B------:R-:W-:Y:S05]  /*e8e0*/  BSYNC B2 ;  /* 0x0000000000027941 */ /* 0x000fea0003800000 */
.L_x_515:
[----:B------:R-:W2:Y:S01]  /*e8f0*/  LDL R5, [R1+0x4] ;  /* 0x0000040001057983 */ /* 0x000ea20000100800 */
        /* <DEDUP_REMOVED lines=9> */
.L_x_517:
        /* <DEDUP_REMOVED lines=16> */
.L_x_518:
        /* <DEDUP_REMOVED lines=16> */
.L_x_519:
        /* <DEDUP_REMOVED lines=16> */
.L_x_520:
        /* <DEDUP_REMOVED lines=16> */
.L_x_521:
        /* <DEDUP_REMOVED lines=16> */
.L_x_522:
        /* <DEDUP_REMOVED lines=16> */
.L_x_523:
        /* <DEDUP_REMOVED lines=16> */
.L_x_524:
        /* <DEDUP_REMOVED lines=11> */
.L_x_506:
[----:B------:R-:W-:Y:S05]  /*f140*/  BSYNC B1 ;  /* 0x0000000000017941 */ /* 0x000fea0003800000 */
.L_x_505:
[----:B------:R-:W2:Y:S01]  /*f150*/  LDL R2, [R1+0x18] ;  /* 0x0000180001027983 */ /* 0x000ea20000100800 */
[----:B------:R-:W-:Y:S01]  /*f160*/  VIADD R6, R6, 0x1 ;  /* 0x0000000106067836 */ /* 0x000fe20000000000 */
[----:B------:R-:W-:Y:S04]  /*f170*/  BSSY B1, `(.L_x_525) ;  /* 0x00000e5000017945 */ /* 0x000fe80003800000 */
[----:B------:R-:W-:-:S04]  /*f180*/  ISETP.NE.AND P0, PT, R6, 0x2, PT ;  /* 0x000000020600780c */ /* 0x000fc80003f05270 */
[----:B-----5:R-:W-:Y:S02]  /*f190*/  SEL R8, R6, RZ, P0 ;  /* 0x000000ff06087207 */ /* 0x020fe40000000000 */
[----:B--2---:R-:W-:Y:S02]  /*f1a0*/  ISETP.NE.AND P2, PT, R2, RZ, PT ;  /* 0x000000ff0200720c */ /* 0x004fe40003f45270 */
[----:B------:R-:W-:-:S04]  /*f1b0*/  SEL R2, RZ, 0x1, P0 ;  /* 0x00000001ff027807 */ /* 0x000fc80000000000 */
[----:B------:R-:W-:-:S05]  /*f1c0*/  LOP3.LUT R7, R7, R2, RZ, 0x3c, !PT ;  /* 0x0000000207077212 */ /* 0x000fca00078e3cff */
[----:B------:R0:W-:Y:S04]  /*f1d0*/  STL [R1+0x10], R7 ;  /* 0x0000100701007387 */ /* 0x0001e80000100800 */
[----:B------:R0:W-:Y:S01]  /*f1e0*/  STL [R1+0x8], R8 ;  /* 0x0000080801007387 */ /* 0x0001e20000100800 */
[----:B------:R-:W-:Y:S05]  /*f1f0*/  @!P2 BRA `(.L_x_526) ;  /* 0x0000000c0070a947 */ /* 0x000fea0003800000 */
[----:B------:R-:W-:Y:S01]  /*f200*/  ULDC.64 UR4, c[0x0][0x418] ;  /* 0x0001060000047ab9 */ /* 0x000fe20000000a00 */
[----:B------:R-:W-:Y:S01]  /*f210*/  VIADD R6, R0, 0xffffffff ;  /* 0xffffffff00067836 */ /* 0x000fe20000000000 */
        /* <DEDUP_REMOVED lines=23> */
.L_x_527:
[----:B-1----:R-:W2:Y:S01]  /*f390*/  LDL R2, [R1+0x4] ;  /* 0x0000040001027983 */ /* 0x002ea20000100800 */
[----:B------:R-:W1:Y:S01]  /*f3a0*/  S2R R3, SR_TID.X ;  /* 0x0000000000037919 */ /* 0x000e620000002100 */
[----:B------:R-:W-:Y:S01]  /*f3b0*/  BSSY B2, `(.L_x_528) ;  /* 0x0000007000027945 */ /* 0x000fe20003800000 */
[----:B-1----:R-:W-:-:S04]  /*f3c0*/  LOP3.LUT R3, R3, 0x7f, RZ, 0xc0, !PT ;  /* 0x0000007f03037812 */ /* 0x002fc800078ec0ff */
[----:B------:R-:W-:Y:S01]  /*f3d0*/  ISETP.NE.AND P1, PT, R3, RZ, PT ;  /* 0x000000ff0300720c */ /* 0x000fe20003f25270 */
[----:B--2---:R-:W-:Y:S01]  /*f3e0*/  IMAD R4, R8, 0x8, R2 ;  /* 0x0000000808047824 */ /* 0x004fe200078e0202 */
[----:B------:R-:W-:-:S04]  /*f3f0*/  SHF.L.U32 R2, R7, 0x1f, RZ ;  /* 0x0000001f07027819 */ /* 0x000fc800000006ff */
[----:B------:R-:W1:Y:S02]  /*f400*/  SYNCS.PHASECHK.TRANS64.TRYWAIT P0, [R4+URZ+0x28c40], R2 ;  /* 0x028c4002040075a7 */ /* 0x000e64000800017f */
[----:B-1----:R-:W-:Y:S05]  /*f410*/  @!P0 BRA `(.L_x_529) ;  /* 0x0000002400b48947 */ /* 0x002fea0003800000 */
.L_x_598:
[----:B------:R-:W-:Y:S05]  /*f420*/  BSYNC B2 ;  /* 0x0000000000027941 */ /* 0x000fea0003800000 */
.L_x_528:
        /* <DEDUP_REMOVED lines=9> */
.L_x_531:
[----:B------:R-:W-:Y:S05]  /*f4c0*/  BSYNC B2 ;  /* 0x0000000000027941 */ /* 0x000fea0003800000 */
.L_x_530:
        /* <DEDUP_REMOVED lines=14> */
.L_x_532:
        /* <DEDUP_REMOVED lines=14> */
.L_x_599:
[----:B------:R-:W-:Y:S05]  /*f690*/  BSYNC B2 ;  /* 0x0000000000027941 */ /* 0x000fea0003800000 */
.L_x_533:
        /* <DEDUP_REMOVED lines=11> */
.L_x_536:
[----:B------:R-:W-:Y:S05]  /*f750*/  BSYNC B2 ;  /* 0x0000000000027941 */ /* 0x000fea0003800000 */
.L_x_535:
[----:B------:R-:W2:Y:S04]  /*f760*/  LDL R8, [R1+0x4] ;  /* 0x0000040001087983 */ /* 0x000ea80000100800 */
        /* <DEDUP_REMOVED lines=10> */
.L_x_537:
        /* <DEDUP_REMOVED lines=16> */
.L_x_538:
        /* <DEDUP_REMOVED lines=16> */
.L_x_539:
        /* <DEDUP_REMOVED lines=16> */
.L_x_540:
        /* <DEDUP_REMOVED lines=16> */
.L_x_541:
        /* <DEDUP_REMOVED lines=16> */
.L_x_542:
        /* <DEDUP_REMOVED lines=16> */
.L_x_543:
        /* <DEDUP_REMOVED lines=16> */
.L_x_544:
        /* <DEDUP_REMOVED lines=11> */
.L_x_526:
[----:B------:R-:W-:Y:S05]  /*ffc0*/  BSYNC B1 ;  /* 0x0000000000017941 */ /* 0x000fea0003800000 */
.L_x_525:
[C---:B------:R-:W-:Y:S01]  /*ffd0*/  ISETP.GT.AND P0, PT, R0.reuse, 0x1, PT ;  /* 0x000000010000780c */ /* 0x040fe20003f04270 */
[----:B------:R-:W-:-:S12]  /*ffe0*/  VIADD R0, R0, 0xfffffffe ;  /* 0xfffffffe00007836 */ /* 0x000fd80000000000 */
[----:B------:R-:W-:Y:S05]  /*fff0*/  @P0 BRA `(.L_x_545) ;  /* 0xffffffe000b80947 */ /* 0x000fea000383ffff */
.L_x_482:
[----:B------:R-:W-:Y:S05]  /*10000*/  BSYNC B0 ;  /* 0x0000000000007941 */ /* 0x000fea0003800000 */
.L_x_481:
[----:B------:R-:W2:Y:S04]  /*10010*/  LDL.LU R4, [R1+0x8] ;  /* 0x0000080001047983 */ /* 0x000ea80000300800 */
[----:B------:R-:W3:Y:S01]  /*10020*/  LDL.LU R3, [R1+0x10] ;  /* 0x0000100001037983 */ /* 0x000ee20000300800 */
[----:B------:R-:W1:Y:S01]  /*10030*/  S2R R2, SR_TID.X ;  /* 0x0000000000027919 */ /* 0x000e620000002100 */
[----:B------:R-:W-:Y:S01]  /*10040*/  BSSY B0, `(.L_x_546) ;  /* 0x0000015000007945 */ /* 0x000fe20003800000 */
[----:B-1----:R-:W-:-:S04]  /*10050*/  LOP3.LUT R2, R2, 0x7f, RZ, 0xc0, !PT ;  /* 0x0000007f02027812 */ /* 0x002fc800078ec0ff */
[----:B------:R-:W-:Y:S01]  /*10060*/  ISETP.NE.AND P1, PT, R2, RZ, PT ;  /* 0x000000ff0200720c */ /* 0x000fe20003f25270 */
[----:B--2---:R-:W-:-:S05]  /*10070*/  VIADD R0, R4, 0x1 ;  /* 0x0000000104007836 */ /* 0x004fca0000000000 */
[----:B------:R-:W-:-:S04]  /*10080*/  ISETP.NE.AND P0, PT, R0, 0x2, PT ;  /* 0x000000020000780c */ /* 0x000fc80003f05270 */
[----:B------:R-:W-:-:S04]  /*10090*/  SEL R2, RZ, 0x1, P0 ;  /* 0x00000001ff027807 */ /* 0x000fc80000000000 */
[----:B---3--:R-:W-:-:S05]  /*100a0*/  LOP3.LUT R3, R3, R2, RZ, 0x3c, !PT ;  /* 0x0000000203037212 */ /* 0x008fca00078e3cff */
[----:B------:R1:W-:Y:S01]  /*100b0*/  STL [R1+0x10], R3 ;  /* 0x0000100301007387 */ /* 0x0003e20000100800 */
[----:B------:R-:W-:Y:S05]  /*100c0*/  @P1 BRA `(.L_x_547) ;  /* 0x0000000000301947 */ /* 0x000fea0003800000 */
[----:B------:R-:W2:Y:S01]  /*100d0*/  S2R R5, SR_LANEID ;  /* 0x0000000000057919 */ /* 0x000ea20000000000 */
[----:B------:R-:W-:Y:S01]  /*100e0*/  VOTEU.ANY UR4, UPT, PT ;  /* 0x0000000000047886 */ /* 0x000fe200038e0100 */
[----:B-1----:R-:W1:Y:S01]  /*100f0*/  LDC.64 R2, c[0x0][0xc60] ;  /* 0x00031800ff027b82 */ /* 0x002e620000000a00 */
[----:B------:R-:W2:Y:S02]  /*10100*/  FLO.U32 R4, UR4 ;  /* 0x0000000400047d00 */ /* 0x000ea400080e0000 */
[----:B--2---:R-:W-:-:S06]  /*10110*/  ISETP.EQ.U32.AND P1, PT, R4, R5, PT ;  /* 0x000000050400720c */ /* 0x004fcc0003f22070 */
[----:B------:R-:W1:Y:S07]  /*10120*/  POPC R5, UR4 ;  /* 0x0000000400057d09 */ /* 0x000e6e0008000000 */
[----:B-1----:R-:W2:Y:S01]  /*10130*/  @P1 ATOMG.E.ADD.STRONG.GPU PT, R3, desc[UR40][R2.64], R5 ;  /* 0x00000005020319a8 */ /* 0x002ea200081ee1e8 */
[----:B------:R-:W1:Y:S02]  /*10140*/  S2R R6, SR_LTMASK ;  /* 0x0000000000067919 */ /* 0x000e640000003900 */
[----:B-1----:R-:W-:-:S04]  /*10150*/  LOP3.LUT R6, R6, UR4, RZ, 0xc0, !PT ;  /* 0x0000000406067c12 */ /* 0x002fc8000f8ec0ff */
[----:B0-----:R-:W0:Y:S01]  /*10160*/  POPC R7, R6 ;  /* 0x0000000600077309 */ /* 0x001e220000000000 */
[----:B--2---:R-:W0:Y:S02]  /*10170*/  SHFL.IDX PT, R4, R3, R4, 0x1f ;  /* 0x00001f0403047589 */ /* 0x004e2400000e0000 */
[----:B0-----:R-:W-:-:S07]  /*10180*/  IADD3 R16, R4, UR37, R7 ;  /* 0x0000002504107c10 */ /* 0x001fce000fffe007 */
.L_x_547:
[----:B------:R-:W-:Y:S05]  /*10190*/  BSYNC B0 ;  /* 0x0000000000007941 */ /* 0x000fea0003800000 */
.L_x_546:
[----:B------:R-:W-:-:S05]  /*101a0*/  SEL R0, R0, RZ, P0 ;  /* 0x000000ff00007207 */ /* 0x000fca0000000000 */
[----:B------:R2:W-:Y:S02]  /*101b0*/  STL [R1+0x8], R0 ;  /* 0x0000080001007387 */ /* 0x0005e40000100800 */
.L_x_449:
[----:B------:R-:W-:Y:S05]  /*101c0*/  BSYNC B7 ;  /* 0x0000000000077941 */ /* 0x000fea0003800000 */
.L_x_447:
[----:B--2---:R-:W2:Y:S02]  /*101d0*/  LDL R0, [R1+0x58] ;  /* 0x0000580001007983 */ /* 0x004ea40000100800 */
[----:B--2---:R-:W-:-:S13]  /*101e0*/  ISETP.NE.AND P0, PT, R0, RZ, PT ;  /* 0x000000ff0000720c */ /* 0x004fda0003f05270 */
[----:B------:R-:W-:Y:S05]  /*101f0*/  @!P0 BRA `(.L_x_548) ;  /* 0x0000000000288947 */ /* 0x000fea0003800000 */
[----:B------:R-:W-:Y:S05]  /*10200*/  WARPSYNC.ALL ;  /* 0x0000000000007948 */ /* 0x000fea0003800000 */
[----:B------:R-:W2:Y:S08]  /*10210*/  S2UR UR5, SR_CgaCtaId ;  /* 0x00000000000579c3 */ /* 0x000eb00000008800 */
[----:B------:R-:W-:Y:S06]  /*10220*/  BAR.SYNC.DEFER_BLOCKING 0x5, 0x180 ;  /* 0x0146000000007b1d */ /* 0x000fec0000010000 */
[----:B------:R-:W-:-:S02]  /*10230*/  UMOV UR4, 0x400 ;  /* 0x0000040000047882 */ /* 0x000fc40000000000 */
[----:B--2---:R-:W-:-:S06]  /*10240*/  ULEA UR4, UR5, UR4, 0x18 ;  /* 0x0000000405047291 */ /* 0x004fcc000f8ec03f */
[----:B------:R-:W-:-:S05]  /*10250*/  IMAD.U32 R0, RZ, RZ, UR4 ;  /* 0x00000004ff007e24 */ /* 0x000fca000f8e00ff */
[----:B------:R3:W4:Y:S04]  /*10260*/  LDS.128 R16, [R0+0x28cd0] ;  /* 0x028cd00000107984 */ /* 0x0007280000000c00 */
[----:B------:R3:W-:Y:S01]  /*10270*/  STL [R1+0x4], R0 ;  /* 0x0000040001007387 */ /* 0x0007e20000100800 */
[----:B------:R-:W-:Y:S06]  /*10280*/  BAR.ARV 0x4, 0x180 ;  /* 0x0106000000007b1d */ /* 0x000fec0000002000 */
[----:B------:R-:W-:Y:S05]  /*10290*/  BRA `(.L_x_549) ;  /* 0x0000000800487947 */ /* 0x000fea0003800000 */
.L_x_548:
[----:B------:R-:W2:Y:S01]  /*102a0*/  S2R R0, SR_TID.X ;  /* 0x0000000000007919 */ /* 0x000ea20000002100 */
[----:B------:R-:W-:Y:S01]  /*102b0*/  UMOV UR4, 0xffffffff ;  /* 0xffffffff00047882 */ /* 0x000fe20000000000 */
[----:B--2---:R-:W-:-:S04]  /*102c0*/  LOP3.LUT R6, R0, 0x1f, RZ, 0xc0, !PT ;  /* 0x0000001f00067812 */ /* 0x004fc800078ec0ff */
[----:B------:R-:W-:Y:S01]  /*102d0*/  ISETP.NE.AND P0, PT, R6, 0x1f, PT ;  /* 0x0000001f0600780c */ /* 0x000fe20003f05270 */
[----:B------:R-:W-:-:S12]  /*102e0*/  BRA.DIV UR4, `(.L_x_550) ;  /* 0x0000001a04287947 */ /* 0x000fd8000b800000 */
[----:B------:R-:W-:Y:S01]  /*102f0*/  IMAD.IADD R5, R19, 0x1, R6 ;  /* 0x0000000113057824 */ /* 0x000fe200078e0206 */
[----:B------:R-:W-:-:S04]  /*10300*/  ULDC UR4, c[0x0][0xc3c] ;  /* 0x00030f0000047ab9 */ /* 0x000fc80000000800 */
[----:B------:R-:W-:-:S13]  /*10310*/  ISETP.GE.OR P1, PT, R5, UR4, !P0 ;  /* 0x0000000405007c0c */ /* 0x000fda000c726670 */
[----:B-1----:R-:W1:Y:S02]  /*10320*/  @!P1 LDC.64 R2, c[0x0][0xc80] ;  /* 0x00032000ff029b82 */ /* 0x002e640000000a00 */
[----:B-1----:R-:W-:-:S06]  /*10330*/  @!P1 IMAD.WIDE R2, R5, 0x4, R2 ;  /* 0x0000000405029825 */ /* 0x002fcc00078e0202 */
[----:B------:R1:W2:Y:S01]  /*10340*/  @!P1 LDG.E R3, desc[UR40][R2.64] ;  /* 0x0000002802039981 */ /* 0x0002a2000c1e1900 */
[C---:B------:R-:W-:Y:S02]  /*10350*/  ISETP.GE.U32.AND P2, PT, R6.reuse, 0x2, PT ;  /* 0x000000020600780c */ /* 0x040fe40003f46070 */
[C---:B------:R-:W-:Y:S01]  /*10360*/  ISETP.GE.U32.AND P3, PT, R6.reuse, 0x4, PT ;  /* 0x000000040600780c */ /* 0x040fe20003f66070 */
[----:B------:R-:W-:Y:S01]  /*10370*/  SHFL.IDX PT, R0, R16, RZ, 0x1f ;  /* 0x00001fff10007589 */ /* 0x000fe200000e0000 */
[C---:B------:R-:W-:Y:S02]  /*10380*/  ISETP.GE.U32.AND P4, PT, R6.reuse, 0x8, PT ;  /* 0x000000080600780c */ /* 0x040fe40003f86070 */
[C---:B------:R-:W-:Y:S01]  /*10390*/  ISETP.GE.U32.AND P5, PT, R6.reuse, 0x10, PT ;  /* 0x000000100600780c */ /* 0x040fe20003fa6070 */
[----:B------:R-:W-:Y:S01]  /*103a0*/  SHFL.IDX PT, R4, R16, 0x1, 0x1f ;  /* 0x00201f0010047f89 */ /* 0x000fe200000e0000 */
[----:B-1----:R-:W-:Y:S02]  /*103b0*/  IMAD.MOV.U32 R2, RZ, RZ, RZ ;  /* 0x000000ffff027224 */ /* 0x002fe400078e00ff */
[----:B--2---:R-:W-:Y:S01]  /*103c0*/  @!P1 IMAD.MOV.U32 R2, RZ, RZ, R3 ;  /* 0x000000ffff029224 */ /* 0x004fe200078e0003 */
[----:B------:R-:W-:-:S04]  /*103d0*/  ISETP.NE.AND P1, PT, R6, RZ, PT ;  /* 0x000000ff0600720c */ /* 0x000fc80003f25270 */
[----:B------:R-:W1:Y:S02]  /*103e0*/  SHFL.UP PT, R14, R2, 0x1, RZ ;  /* 0x04200000020e7989 */ /* 0x000e6400000e00ff */
[----:B-1----:R-:W-:-:S05]  /*103f0*/  SEL R5, R14, RZ, P1 ;  /* 0x000000ff0e057207 */ /* 0x002fca0000800000 */
[----:B------:R-:W-:-:S05]  /*10400*/  IMAD.IADD R3, R2, 0x1, R5 ;  /* 0x0000000102037824 */ /* 0x000fca00078e0205 */
        /* <DEDUP_REMOVED lines=12> */
[----:B------:R1:W2:Y:S02]  /*104d0*/  SHFL.IDX PT, R14, R3, 0x1f, 0x1f ;  /* 0x03e01f00030e7f89 */ /* 0x0002a400000e0000 */
.L_x_609:
[----:B------:R-:W-:Y:S02]  /*104e0*/  ULDC UR4, c[0x0][0xc38] ;  /* 0x00030e0000047ab9 */ /* 0x000fe40000000800 */
[----:B------:R-:W-:-:S04]  /*104f0*/  IMAD.U32 R16, RZ, RZ, UR4 ;  /* 0x00000004ff107e24 */ /* 0x000fc8000f8e00ff */
[----:B--2---:R-:W-:-:S04]  /*10500*/  IMAD R6, R14, R16, RZ ;  /* 0x000000100e067224 */ /* 0x004fc800078e02ff */
[----:B------:R-:W-:-:S05]  /*10510*/  IMAD.IADD R4, R4, 0x1, R6 ;  /* 0x0000000104047824 */ /* 0x000fca00078e0206 */
[----:B------:R-:W-:-:S13]  /*10520*/  ISETP.GT.AND P6, PT, R4, R0, PT ;  /* 0x000000000400720c */ /* 0x000fda0003fc4270 */
[----:B------:R-:W-:Y:S05]  /*10530*/  @P6 BRA `(.L_x_551) ;  /* 0x00000000009c6947 */ /* 0x000fea0003800000 */
.L_x_556:
[----:B------:R-:W2:Y:S01]  /*10540*/  LDC R6, c[0x0][0xc3c] ;  /* 0x00030f00ff067b82 */ /* 0x000ea20000000800 */
[----:B------:R-:W-:-:S05]  /*10550*/  VIADD R19, R19, 0x1f ;  /* 0x0000001f13137836 */ /* 0x000fca0000000000 */
[----:B--2---:R-:W-:-:S13]  /*10560*/  ISETP.GE.AND P6, PT, R19, R6, PT ;  /* 0x000000061300720c */ /* 0x004fda0003fc6270 */
[----:B------:R-:W-:Y:S05]  /*10570*/  @P6 BRA `(.L_x_552) ;  /* 0x0000000400446947 */ /* 0x000fea0003800000 */
[----:B------:R-:W2:Y:S01]  /*10580*/  S2R R2, SR_TID.X ;  /* 0x0000000000027919 */ /* 0x000ea20000002100 */
[----:B------:R-:W-:Y:S01]  /*10590*/  BSSY B0, `(.L_x_553) ;  /* 0x0000009000007945 */ /* 0x000fe20003800000 */
[----:B--2---:R-:W-:-:S05]  /*105a0*/  LOP3.LUT R2, R2, 0x1f, RZ, 0xc0, !PT ;  /* 0x0000001f02027812 */ /* 0x004fca00078ec0ff */
[----:B------:R-:W-:Y:S02]  /*105b0*/  IMAD.IADD R5, R19, 0x1, R2 ;  /* 0x0000000113057824 */ /* 0x000fe400078e0202 */
[----:B------:R-:W-:-:S03]  /*105c0*/  IMAD.MOV.U32 R2, RZ, RZ, RZ ;  /* 0x000000ffff027224 */ /* 0x000fc600078e00ff */
[----:B------:R-:W-:-:S13]  /*105d0*/  ISETP.GE.OR P6, PT, R5, R6, !P0 ;  /* 0x000000060500720c */ /* 0x000fda00047c6670 */
[----:B------:R-:W-:Y:S05]  /*105e0*/  @P6 BRA `(.L_x_554) ;  /* 0x00000000000c6947 */ /* 0x000fea0003800000 */
[----:B-1----:R-:W1:Y:S02]  /*105f0*/  LDC.64 R2, c[0x0][0xc80] ;  /* 0x00032000ff027b82 */ /* 0x002e640000000a00 */
[----:B-1----:R-:W-:-:S06]  /*10600*/  IMAD.WIDE R2, R5, 0x4, R2 ;  /* 0x0000000405027825 */ /* 0x002fcc00078e0202 */
[----:B------:R2:W5:Y:S02]  /*10610*/  LDG.E R2, desc[UR40][R2.64] ;  /* 0x0000002802027981 */ /* 0x000564000c1e1900 */
.L_x_554:
[----:B------:R-:W-:Y:S05]  /*10620*/  BSYNC B0 ;  /* 0x0000000000007941 */ /* 0x000fea0003800000 */
.L_x_553:
[----:B------:R-:W-:-:S03]  /*10630*/  UMOV UR4, 0xffffffff ;  /* 0xffffffff00047882 */ /* 0x000fc60000000000 */
[----:B------:R-:W-:Y:S05]  /*10640*/  BRA.DIV UR4, `(.L_x_555) ;  /* 0x0000001a04747947 */ /* 0x000fea000b800000 */
[----:B-----5:R-:W1:Y:S02]  /*10650*/  SHFL.UP PT, R14, R2, 0x1, RZ ;  /* 0x04200000020e7989 */ /* 0x020e6400000e00ff */
[----:B-12---:R-:W-:-:S05]  /*10660*/  SEL R3, R14, RZ, P1 ;  /* 0x000000ff0e037207 */ /* 0x006fca0000800000 */
        /* <DEDUP_REMOVED lines=14> */
.L_x_617:
[----:B------:R-:W-:Y:S02]  /*10750*/  ULDC UR4, c[0x0][0xc38] ;  /* 0x00030e0000047ab9 */ /* 0x000fe40000000800 */
[----:B------:R-:W-:-:S04]  /*10760*/  IMAD.U32 R16, RZ, RZ, UR4 ;  /* 0x00000004ff107e24 */ /* 0x000fc8000f8e00ff */
[----:B--2---:R-:W-:-:S04]  /*10770*/  IMAD R6, R14, R16, RZ ;  /* 0x000000100e067224 */ /* 0x004fc800078e02ff */
[----:B------:R-:W-:-:S05]  /*10780*/  IMAD.IADD R4, R6, 0x1, R4 ;  /* 0x0000000106047824 */ /* 0x000fca00078e0204 */
[----:B------:R-:W-:-:S13]  /*10790*/  ISETP.GT.AND P6, PT, R4, R0, PT ;  /* 0x000000000400720c */ /* 0x000fda0003fc4270 */
[----:B------:R-:W-:Y:S05]  /*107a0*/  @!P6 BRA `(.L_x_556) ;  /* 0xfffffffc0064e947 */ /* 0x000fea000383ffff */
.L_x_551:
[----:B------:R-:W-:Y:S01]  /*107b0*/  IMAD.IADD R6, R4, 0x1, -R6 ;  /* 0x0000000104067824 */ /* 0x000fe200078e0a06 */
[----:B------:R-:W-:-:S03]  /*107c0*/  UMOV UR4, 0xffffffff ;  /* 0xffffffff00047882 */ /* 0x000fc60000000000 */
[----:B------:R-:W-:-:S05]  /*107d0*/  IMAD R5, R3, R16, R6 ;  /* 0x0000001003057224 */ /* 0x000fca00078e0206 */
[----:B------:R-:W-:Y:S01]  /*107e0*/  ISETP.GT.AND P6, PT, R5, R0, PT ;  /* 0x000000000500720c */ /* 0x000fe20003fc4270 */
[----:B------:R-:W-:-:S12]  /*107f0*/  BRA.DIV UR4, `(.L_x_557) ;  /* 0x0000001a04c87947 */ /* 0x000fd8000b800000 */
[----:B------:R-:W-:-:S04]  /*10800*/  VOTE.ANY R5, PT, !P6 ;  /* 0x0000000000057806 */ /* 0x000fc800070e0100 */
[----:B------:R-:W2:Y:S02]  /*10810*/  POPC R4, R5 ;  /* 0x0000000500047309 */ /* 0x000ea40000000000 */
[----:B--2---:R2:W3:Y:S02]  /*10820*/  SHFL.IDX PT, R17, R2, R4, 0x1f ;  /* 0x00001f0402117589 */ /* 0x0044e400000e0000 */
.L_x_621:
[----:B------:R-:W-:Y:S01]  /*10830*/  ISETP.NE.AND P0, PT, R5, RZ, PT ;  /* 0x000000ff0500720c */ /* 0x000fe20003f05270 */
[----:B------:R-:W-:-:S12]  /*10840*/  IMAD.MOV.U32 R14, RZ, RZ, RZ ;  /* 0x000000ffff0e7224 */ /* 0x000fd800078e00ff */
[----:B------:R-:W-:Y:S05]  /*10850*/  @!P0 BRA `(.L_x_558) ;  /* 0x0000000000108947 */ /* 0x000fea0003800000 */
[----:B------:R-:W-:Y:S01]  /*10860*/  UMOV UR4, 0xffffffff ;  /* 0xffffffff00047882 */ /* 0x000fe20000000000 */
[----:B0-----:R-:W-:Y:S02]  /*10870*/  VIADD R12, R4, 0xffffffff ;  /* 0xffffffff040c7836 */ /* 0x001fe40000000000 */
[----:B------:R-:W-:Y:S05]  /*10880*/  BRA.DIV UR4, `(.L_x_559) ;  /* 0x0000001a04ec7947 */ /* 0x000fea000b800000 */
[----:B------:R4:W0:Y:S02]  /*10890*/  SHFL.IDX PT, R14, R3, R12, 0x1f ;  /* 0x00001f0c030e7589 */ /* 0x00082400000e0000 */
.L_x_558:
[----:B---3--:R-:W-:Y:S01]  /*108a0*/  IABS R5, R17 ;  /* 0x0000001100057213 */ /* 0x008fe20000000000 */
[----:B0-----:R-:W-:Y:S02]  /*108b0*/  IMAD R16, R14, R16, R6 ;  /* 0x000000100e107224 */ /* 0x001fe400078e0206 */
[----:B------:R-:W-:Y:S01]  /*108c0*/  IMAD.IADD R19, R4, 0x1, R19 ;  /* 0x0000000104137824 */ /* 0x000fe200078e0213 */
[----:B------:R-:W0:Y:S01]  /*108d0*/  I2F.RP R7, R5 ;  /* 0x0000000500077306 */ /* 0x000e220000209400 */
[----:B------:R-:W-:-:S07]  /*108e0*/  IMAD.IADD R0, R0, 0x1, -R16 ;  /* 0x0000000100007824 */ /* 0x000fce00078e0a10 */
[----:B0-----:R-:W0:Y:S02]  /*108f0*/  MUFU.RCP R7, R7 ;  /* 0x0000000700077308 */ /* 0x001e240000001000 */
[----:B0----5:R-:W-:-:S06]  /*10900*/  VIADD R8, R7, 0xffffffe ;  /* 0x0ffffffe07087836 */ /* 0x021fcc0000000000 */
[----:B-1--4-:R-:W2:Y:S02]  /*10910*/  F2I.FTZ.U32.TRUNC.NTZ R3, R8 ;  /* 0x0000000800037305 */ /* 0x012ea4000021f000 */
[----:B--2---:R-:W-:-:S04]  /*10920*/  IMAD.MOV R2, RZ, RZ, -R3 ;  /* 0x000000ffff027224 */ /* 0x004fc800078e0a03 */
[----:B------:R-:W-:Y:S02]  /*10930*/  IMAD R6, R2, R5, RZ ;  /* 0x0000000502067224 */ /* 0x000fe400078e02ff */
[----:B------:R-:W-:-:S04]  /*10940*/  IMAD.MOV.U32 R2, RZ, RZ, RZ ;  /* 0x000000ffff027224 */ /* 0x000fc800078e00ff */
[----:B------:R-:W-:Y:S01]  /*10950*/  IMAD.HI.U32 R2, R3, R6, R2 ;  /* 0x0000000603027227 */ /* 0x000fe200078e0002 */
[----:B------:R-:W-:Y:S02]  /*10960*/  IABS R6, R17 ;  /* 0x0000001100067213 */ /* 0x000fe40000000000 */
[----:B------:R-:W-:-:S03]  /*10970*/  IABS R3, R0 ;  /* 0x0000000000037213 */ /* 0x000fc60000000000 */
[----:B------:R-:W-:Y:S02]  /*10980*/  IMAD.MOV R6, RZ, RZ, -R6 ;  /* 0x000000ffff067224 */ /* 0x000fe400078e0a06 */
[----:B------:R-:W-:-:S04]  /*10990*/  IMAD.HI.U32 R2, R2, R3, RZ ;  /* 0x0000000302027227 */ /* 0x000fc800078e00ff */
[----:B------:R-:W-:Y:S01]  /*109a0*/  IMAD R6, R2, R6, R3 ;  /* 0x0000000602067224 */ /* 0x000fe200078e0203 */
[----:B------:R-:W-:-:S04]  /*109b0*/  LOP3.LUT R3, R0, R17, RZ, 0x3c, !PT ;  /* 0x0000001100037212 */ /* 0x000fc800078e3cff */
[----:B------:R-:W-:Y:S02]  /*109c0*/  ISETP.GT.U32.AND P1, PT, R5, R6, PT ;  /* 0x000000060500720c */ /* 0x000fe40003f24070 */
[----:B------:R-:W-:-:S11]  /*109d0*/  ISETP.GE.AND P2, PT, R3, RZ, PT ;  /* 0x000000ff0300720c */ /* 0x000fd60003f46270 */
[----:B------:R-:W-:Y:S02]  /*109e0*/  @!P1 IMAD.IADD R6, R6, 0x1, -R5 ;  /* 0x0000000106069824 */ /* 0x000fe400078e0a05 */
[----:B------:R-:W-:Y:S01]  /*109f0*/  @!P1 VIADD R2, R2, 0x1 ;  /* 0x0000000102029836 */ /* 0x000fe20000000000 */
[----:B------:R-:W-:Y:S02]  /*10a00*/  ISETP.NE.AND P1, PT, R17, RZ, PT ;  /* 0x000000ff1100720c */ /* 0x000fe40003f25270 */
[----:B------:R-:W-:-:S13]  /*10a10*/  ISETP.GE.U32.AND P0, PT, R6, R5, PT ;  /* 0x000000050600720c */ /* 0x000fda0003f06070 */
[----:B------:R-:W-:-:S04]  /*10a20*/  @P0 VIADD R2, R2, 0x1 ;  /* 0x0000000102020836 */ /* 0x000fc80000000000 */
[----:B------:R-:W-:Y:S01]  /*10a30*/  @!P2 IMAD.MOV R2, RZ, RZ, -R2 ;  /* 0x000000ffff02a224 */ /* 0x000fe200078e0a02 */
[----:B------:R-:W-:-:S05]  /*10a40*/  @!P1 LOP3.LUT R2, RZ, R17, RZ, 0x33, !PT ;  /* 0x00000011ff029212 */ /* 0x000fca00078e33ff */
[--C-:B------:R-:W-:Y:S02]  /*10a50*/  IMAD.MOV R3, RZ, RZ, -R2.reuse ;  /* 0x000000ffff037224 */ /* 0x100fe400078e0a02 */
[----:B------:R-:W-:Y:S02]  /*10a60*/  IMAD.MOV.U32 R18, RZ, RZ, R2 ;  /* 0x000000ffff127224 */ /* 0x000fe400078e0002 */
[----:B------:R-:W-:Y:S01]  /*10a70*/  IMAD R17, R17, R3, R0 ;  /* 0x0000000311117224 */ /* 0x000fe200078e0200 */
[----:B------:R-:W-:Y:S06]  /*10a80*/  BRA `(.L_x_560) ;  /* 0x00000000001c7947 */ /* 0x000fec0003800000 */
.L_x_552:
[----:B------:R-:W-:Y:S01]  /*10a90*/  UMOV UR4, URZ ;  /* 0x0000003f00047c82 */ /* 0x000fe20008000000 */
[----:B------:R-:W-:Y:S01]  /*10aa0*/  UMOV UR5, URZ ;  /* 0x0000003f00057c82 */ /* 0x000fe20008000000 */
[----:B------:R-:W-:Y:S01]  /*10ab0*/  ULDC UR6, c[0x0][0xc3c] ;  /* 0x00030f0000067ab9 */ /* 0x000fe20000000800 */
[----:B------:R-:W-:Y:S02]  /*10ac0*/  IMAD.MOV.U32 R16, RZ, RZ, R0 ;  /* 0x000000ffff107224 */ /* 0x000fe400078e0000 */
[----:B------:R-:W-:Y:S02]  /*10ad0*/  IMAD.U32 R17, RZ, RZ, UR4 ;  /* 0x00000004ff117e24 */ /* 0x000fe4000f8e00ff */
[----:B------:R-:W-:Y:S02]  /*10ae0*/  IMAD.U32 R18, RZ, RZ, UR5 ;  /* 0x00000005ff127e24 */ /* 0x000fe4000f8e00ff */
[----:B------:R-:W-:-:S07]  /*10af0*/  IMAD.U32 R19, RZ, RZ, UR6 ;  /* 0x00000006ff137e24 */ /* 0x000fce000f8e00ff */
.L_x_560:
[----:B------:R2:W3:Y:S01]  /*10b00*/  LDL R2, [R1+0x4] ;  /* 0x0000040001027983 */ /* 0x0004e20000100800 */
[----:B------:R-:W4:Y:S01]  /*10b10*/  S2R R0, SR_TID.X ;  /* 0x0000000000007919 */ /* 0x000f220000002100 */
[----:B------:R-:W-:Y:S05]  /*10b20*/  WARPSYNC.ALL ;  /* 0x0000000000007948 */ /* 0x000fea0003800000 */
[----:B----4-:R-:W-:Y:S01]  /*10b30*/  LOP3.LUT R0, R0, 0x1f, RZ, 0xc0, !PT ;  /* 0x0000001f00007812 */ /* 0x010fe200078ec0ff */
[----:B------:R-:W-:Y:S03]  /*10b40*/  BAR.SYNC.DEFER_BLOCKING 0x4, 0x180 ;  /* 0x0106000000007b1d */ /* 0x000fe60000010000 */
[----:B------:R-:W-:-:S13]  /*10b50*/  ISETP.NE.AND P0, PT, R0, RZ, PT ;  /* 0x000000ff0000720c */ /* 0x000fda0003f05270 */
[----:B-1----:R-:W3:Y:S01]  /*10b60*/  @!P0 S2R R3, SR_CgaCtaId ;  /* 0x0000000000038919 */ /* 0x002ee20000008800 */
[----:B------:R-:W-:-:S04]  /*10b70*/  @!P0 MOV R0, 0x400 ;  /* 0x0000040000008802 */ /* 0x000fc80000000f00 */
[----:B---3--:R-:W-:-:S05]  /*10b80*/  @!P0 LEA R2, R3, R0, 0x18 ;  /* 0x0000000003028211 */ /* 0x008fca00078ec0ff */
[----:B------:R2:W-:Y:S04]  /*10b90*/  @!P0 STS.128 [R2+0x28cd0], R16 ;  /* 0x028cd01002008388 */ /* 0x0005e80000000c00 */
[----:B------:R2:W-:Y:S01]  /*10ba0*/  @!P0 STL [R1+0x4], R2 ;  /* 0x0000040201008387 */ /* 0x0005e20000100800 */
[----:B------:R-:W-:Y:S06]  /*10bb0*/  BAR.ARV 0x5, 0x180 ;  /* 0x0146000000007b1d */ /* 0x000fec0000002000 */
.L_x_549:
[----:B------:R-:W-:Y:S02]  /*10bc0*/  ULDC UR4, c[0x0][0xc3c] ;  /* 0x00030f0000047ab9 */ /* 0x000fe40000000800 */
[----:B----4-:R-:W-:-:S13]  /*10bd0*/  ISETP.GE.AND P0, PT, R19, UR4, PT ;  /* 0x0000000413007c0c */ /* 0x010fda000bf06270 */
[----:B------:R-:W-:Y:S05]  /*10be0*/  @!P0 BRA `(.L_x_561) ;  /* 0xffffffa000808947 */ /* 0x000fea000383ffff */
[----:B------:R-:W-:Y:S05]  /*10bf0*/  BSYNC B8 ;  /* 0x0000000000087941 */ /* 0x000fea0003800000 */
.L_x_443:
[----:B---3--:R-:W3:Y:S01]  /*10c00*/  LDL.LU R0, [R1+0x3c] ;  /* 0x00003c0001007983 */ /* 0x008ee20000300800 */
[----:B------:R-:W-:Y:S01]  /*10c10*/  BSSY B0, `(.L_x_562) ;  /* 0x000000b000007945 */ /* 0x000fe20003800000 */
[----:B------:R-:W4:Y:S01]  /*10c20*/  S2R R5, SR_CgaCtaId ;  /* 0x0000000000057919 */ /* 0x000f220000008800 */
[----:B---3--:R-:W-:-:S05]  /*10c30*/  VIADD R0, R0, 0x1 ;  /* 0x0000000100007836 */ /* 0x008fca0000000000 */
[----:B--2---:R-:W-:-:S04]  /*10c40*/  LEA.HI R2, R0, R0, RZ, 0x1 ;  /* 0x0000000000027211 */ /* 0x004fc800078f08ff */
[----:B-1----:R-:W-:-:S05]  /*10c50*/  LOP3.LUT R3, R2, 0xfffffffe, RZ, 0xc0, !PT ;  /* 0xfffffffe02037812 */ /* 0x002fca00078ec0ff */
[----:B------:R-:W-:Y:S01]  /*10c60*/  IMAD.IADD R3, R0, 0x1, -R3 ;  /* 0x0000000100037824 */ /* 0x000fe200078e0a03 */
[----:B------:R-:W-:-:S04]  /*10c70*/  MOV R0, 0x400 ;  /* 0x0000040000007802 */ /* 0x000fc80000000f00 */
[----:B----4-:R-:W-:Y:S02]  /*10c80*/  LEA R0, R5, R0, 0x18 ;  /* 0x0000000005007211 */ /* 0x010fe400078ec0ff */
[----:B------:R-:W-:-:S04]  /*10c90*/  SHF.L.U32 R3, R3, 0x1f, RZ ;  /* 0x0000001f03037819 */ /* 0x000fc800000006ff */
[----:B------:R-:W1:Y:S02]  /*10ca0*/  SYNCS.PHASECHK.TRANS64.TRYWAIT P0, [R0+URZ+0x28c20], R3 ;  /* 0x028c2003000075a7 */ /* 0x000e64000800017f */
[----:B-1----:R-:W-:Y:S05]  /*10cb0*/  @!P0 BRA `(.L_x_563) ;  /* 0x0000001800048947 */ /* 0x002fea0003800000 */
.L_x_624:
[----:B------:R-:W-:Y:S05]  /*10cc0*/  BSYNC B0 ;  /* 0x0000000000007941 */ /* 0x000fea0003800000 */
.L_x_562:
[----:B------:R-:W-:-:S03]  /*10cd0*/  UMOV UR4, 0xffffffff ;  /* 0xffffffff00047882 */ /* 0x000fc60000000000 */
[----:B------:R-:W-:Y:S05]  /*10ce0*/  BRA.DIV UR4, `(.L_x_564) ;  /* 0x0000001a040c7947 */ /* 0x000fea000b800000 */
[----:B------:R-:W2:Y:S02]  /*10cf0*/  S2R R2, SR_TID.X ;  /* 0x0000000000027919 */ /* 0x000ea40000002100 */
[----:B--2---:R-:W-:-:S04]  /*10d00*/  SHF.R.U32.HI R2, RZ, 0x5, R2 ;  /* 0x00000005ff027819 */ /* 0x004fc80000011602 */
[----:B------:R-:W-:-:S05]  /*10d10*/  LOP3.LUT R2, R2, 0x3, RZ, 0xc0, !PT ;  /* 0x0000000302027812 */ /* 0x000fca00078ec0ff */
[----:B------:R2:W3:Y:S02]  /*10d20*/  SHFL.IDX PT, R14, R2, RZ, 0x1f ;  /* 0x00001fff020e7589 */ /* 0x0004e400000e0000 */
.L_x_627:
[----:B---3--:R-:W-:Y:S01]  /*10d30*/  ISETP.NE.AND P0, PT, R14, RZ, PT ;  /* 0x000000ff0e00720c */ /* 0x008fe20003f05270 */
[----:B------:R-:W-:-:S12]  /*10d40*/  BSSY B0, `(.L_x_565) ;  /* 0x0000027000007945 */ /* 0x000fd80003800000 */
[----:B------:R-:W-:Y:S05]  /*10d50*/  @P0 BRA `(.L_x_566) ;  /* 0x0000000000940947 */ /* 0x000fea0003800000 */
[----:B------:R-:W-:-:S03]  /*10d60*/  UMOV UR4, 0xffffffff ;  /* 0xffffffff00047882 */ /* 0x000fc60000000000 */
[----:B------:R-:W-:Y:S05]  /*10d70*/  BRA.DIV UR4, `(.L_x_567) ;  /* 0x0000001a041c7947 */ /* 0x000fea000b800000 */
[----:B------:R-:W-:-:S13]  /*10d80*/  ELECT P6, URZ, PT ;  /* 0x00000000003f782f */ /* 0x000fda00038c0000 */
.L_x_630:
[----:B------:R-:W-:Y:S05]  /*10d90*/  @!P6 BRA `(.L_x_566) ;  /* 0x000000000084e947 */ /* 0x000fea0003800000 */
[----:B------:R-:W-:-:S06]  /*10da0*/  ULOP3.LUT UR4, UR36, 0x2, URZ, 0xfc, !UPT ;  /* 0x0000000224047892 */ /* 0x000fcc000f8efc3f */
[----:B--2---:R-:W-:-:S05]  /*10db0*/  IMAD.U32 R2, RZ, RZ, UR4 ;  /* 0x00000004ff027e24 */ /* 0x004fca000f8e00ff */
[----:B------:R-:W-:-:S13]  /*10dc0*/  ISETP.NE.AND P2, PT, R2, 0x3, PT ;  /* 0x000000030200780c */ /* 0x000fda0003f45270 */
[----:B------:R-:W-:Y:S05]  /*10dd0*/  @!P2 BRA `(.L_x_568) ;  /* 0x000000000004a947 */ /* 0x000fea0003800000 */
[----:B------:R-:W-:Y:S01]  /*10de0*/  BPT.TRAP 0x1 ;  /* 0x000000040000795c */ /* 0x000fe20000300000 */
.L_x_568:
[----:B-1----:R-:W2:Y:S04]  /*10df0*/  LDL R3, [R1+0x8] ;  /* 0x0000080001037983 */ /* 0x002ea80000100800 */
[----:B0-----:R-:W3:Y:S01]  /*10e00*/  LDL.LU R7, [R1+0x10] ;  /* 0x0000100001077983 */ /* 0x001ee20000300800 */
[----:B------:R-:W-:-:S04]  /*10e10*/  VIADD R2, R0, 0x28c40 ;  /* 0x00028c4000027836 */ /* 0x000fc80000000000 */
[C---:B--2---:R-:W-:Y:S02]  /*10e20*/  IMAD R6, R3.reuse, 0x8, R2 ;  /* 0x0000000803067824 */ /* 0x044fe400078e0202 */
[----:B------:R-:W-:Y:S01]  /*10e30*/  VIADD R3, R3, 0x1 ;  /* 0x0000000103037836 */ /* 0x000fe20000000000 */
[----:B---3--:R-:W-:-:S04]  /*10e40*/  SHF.L.U32 R5, R7, 0x1f, RZ ;  /* 0x0000001f07057819 */ /* 0x008fc800000006ff */
[C---:B------:R-:W-:Y:S01]  /*10e50*/  ISETP.NE.AND P1, PT, R3.reuse, 0x2, PT ;  /* 0x000000020300780c */ /* 0x040fe20003f25270 */
[----:B------:R-:W0:Y:S03]  /*10e60*/  SYNCS.PHASECHK.TRANS64.TRYWAIT P0, [R6+URZ], R5 ;  /* 0x00000005060075a7 */ /* 0x000e26000800017f */
[----:B------:R-:W-:Y:S02]  /*10e70*/  SEL R4, RZ, 0x1, P1 ;  /* 0x00000001ff047807 */ /* 0x000fe40000800000 */
[----:B------:R-:W-:Y:S02]  /*10e80*/  SEL R3, R3, RZ, P1 ;  /* 0x000000ff03037207 */ /* 0x000fe40000800000 */
[----:B------:R-:W-:-:S03]  /*10e90*/  LOP3.LUT R4, R7, R4, RZ, 0x3c, !PT ;  /* 0x0000000407047212 */ /* 0x000fc600078e3cff */
[----:B------:R-:W-:Y:S01]  /*10ea0*/  IMAD R7, R3, 0x8, R2 ;  /* 0x0000000803077824 */ /* 0x000fe200078e0202 */
[----:B------:R-:W-:Y:S01]  /*10eb0*/  SHF.L.U32 R2, R4, 0x1f, RZ ;  /* 0x0000001f04027819 */ /* 0x000fe200000006ff */
[----:B0-----:R-:W-:Y:S06]  /*10ec0*/  @!P0 BRA `(.L_x_569) ;  /* 0x0000001400e88947 */ /* 0x001fec0003800000 */
.L_x_631:
[----:B------:R-:W1:Y:S02]  /*10ed0*/  SYNCS.PHASECHK.TRANS64.TRYWAIT P0, [R7+URZ], R2 ;  /* 0x00000002070075a7 */ /* 0x000e64000800017f */
[----:B-1----:R-:W-:Y:S05]  /*10ee0*/  @!P0 BRA `(.L_x_570) ;  /* 0x0000001400f48947 */ /* 0x002fea0003800000 */
.L_x_632:
[----:B------:R-:W-:Y:S05]  /*10ef0*/  @!P2 BRA `(.L_x_571) ;  /* 0x000000000004a947 */ /* 0x000fea0003800000 */
[----:B------:R-:W-:Y:S01]  /*10f00*/  BPT.TRAP 0x1 ;  /* 0x000000040000795c */ /* 0x000fe20000300000 */
.L_x_571:
[----:B------:R-:W2:Y:S01]  /*10f10*/  LDL.LU R4, [R1+0x8] ;  /* 0x0000080001047983 */ /* 0x000ea20000300800 */
[----:B------:R-:W-:-:S04]  /*10f20*/  VIADD R0, R0, 0x28c60 ;  /* 0x00028c6000007836 */ /* 0x000fc80000000000 */
[----:B--2---:R-:W-:-:S04]  /*10f30*/  IMAD R4, R4, 0x8, R0 ;  /* 0x0000000804047824 */ /* 0x004fc800078e0200 */
[----:B------:R-:W2:Y:S02]  /*10f40*/  SYNCS.PHASECHK.TRANS64.TRYWAIT P0, [R4+URZ], R5 ;  /* 0x00000005040075a7 */ /* 0x000ea4000800017f */
[----:B--2---:R-:W-:Y:S05]  /*10f50*/  @!P0 BRA `(.L_x_572) ;  /* 0x0000001400ec8947 */ /* 0x004fea0003800000 */
.L_x_633:
[----:B------:R-:W-:-:S07]  /*10f60*/  IMAD R3, R3, 0x8, R0 ;  /* 0x0000000803037824 */ /* 0x000fce00078e0200 */
.L_x_573:
[----:B---3--:R3:W4:Y:S02]  /*10f70*/  SYNCS.PHASECHK.TRANS64.TRYWAIT P0, [R3+URZ], R2 ;  /* 0x00000002030075a7 */ /* 0x008724000800017f */
[----:B----4-:R-:W-:Y:S05]  /*10f80*/  @!P0 NANOSLEEP.SYNCS 0x989680 ;  /* 0x009896800000895d */ /* 0x010fea0003900000 */
[----:B------:R-:W4:Y:S02]  /*10f90*/  @!P0 SYNCS.PHASECHK.TRANS64 P0, [R3+URZ], R2 ;  /* 0x00000002030085a7 */ /* 0x000f24000800007f */
[----:B----4-:R-:W-:Y:S05]  /*10fa0*/  @!P0 BRA `(.L_x_573) ;  /* 0xfffffffc00f08947 */ /* 0x010fea000383ffff */
.L_x_566:
[----:B------:R-:W-:Y:S05]  /*10fb0*/  BSYNC B0 ;  /* 0x0000000000007941 */ /* 0x000fea0003800000 */
.L_x_565:
[----:B------:R-:W-:Y:S05]  /*10fc0*/  EXIT ;  /* 0x000000000000794d */ /* 0x000fea0003800000 */
.L_x_394:
[----:B0-----:R-:W-:-:S04]  /*10fd0*/  IMAD.U32 R3, RZ, RZ, UR16 ;  /* 0x00000010ff037e24 */ /* 0x001fc8000f8e00ff */
[----:B------:R0:W1:Y:S03]  /*10fe0*/  SYNCS.PHASECHK.TRANS64.TRYWAIT P0, [R3+URZ+0x28c50], R0 ;  /* 0x028c5000030075a7 */ /* 0x000066000800017f */
[----:B-1----:R-:W-:Y:S05]  /*10ff0*/  @!P0 NANOSLEEP.SYNCS 0x989680 ;  /* 0x009896800000895d */ /* 0x002fea0003900000 */
[----:B------:R-:W1:Y:S02]  /*11000*/  @!P0 SYNCS.PHASECHK.TRANS64 P0, [R3+URZ+0x28c50], R0 ;  /* 0x028c5000030085a7 */ /* 0x000e64000800007f */
[----:B-1----:R-:W-:Y:S05]  /*11010*/  @!P0 BRA `(.L_x_394) ;  /* 0xfffffffc00ec8947 */ /* 0x002fea000383ffff */
[----:B------:R-:W-:Y:S05]  /*11020*/  BRA `(.L_x_574) ;  /* 0xffffff0800407947 */ /* 0x000fea000383ffff */
.L_x_399:
[----:B-1----:R-:W-:-:S04]  /*11030*/  IMAD.U32 R3, RZ, RZ, UR6 ;  /* 0x00000006ff037e24 */ /* 0x002fc8000f8e00ff */
[----:B------:R1:W2:Y:S03]  /*11040*/  SYNCS.PHASECHK.TRANS64.TRYWAIT P0, [R3+URZ+0x28c50], R0 ;  /* 0x028c5000030075a7 */ /* 0x0002a6000800017f */
[----:B--2---:R-:W-:Y:S05]  /*11050*/  @!P0 NANOSLEEP.SYNCS 0x989680 ;  /* 0x009896800000895d */ /* 0x004fea0003900000 */
[----:B------:R-:W2:Y:S02]  /*11060*/  @!P0 SYNCS.PHASECHK.TRANS64 P0, [R3+URZ+0x28c50], R0 ;  /* 0x028c5000030085a7 */ /* 0x000ea4000800007f */
[----:B--2---:R-:W-:Y:S05]  /*11070*/  @!P0 BRA `(.L_x_399) ;  /* 0xfffffffc00ec8947 */ /* 0x004fea000383ffff */
[----:B------:R-:W-:Y:S05]  /*11080*/  BRA `(.L_x_398) ;  /* 0xffffff14004c7947 */ /* 0x000fea000383ffff */
.L_x_402:
[----:B0-----:R-:W-:-:S04]  /*11090*/  IMAD.U32 R3, RZ, RZ, UR42 ;  /* 0x0000002aff037e24 */ /* 0x001fc8000f8e00ff */
[----:B------:R0:W1:Y:S03]  /*110a0*/  SYNCS.PHASECHK.TRANS64.TRYWAIT P1, [R3+URZ+0x28c00], R0 ;  /* 0x028c0000030075a7 */ /* 0x000066000802017f */
[----:B-1----:R-:W-:Y:S05]  /*110b0*/  @!P1 NANOSLEEP.SYNCS 0x989680 ;  /* 0x009896800000995d */ /* 0x002fea0003900000 */
[----:B------:R-:W1:Y:S02]  /*110c0*/  @!P1 SYNCS.PHASECHK.TRANS64 P1, [R3+URZ+0x28c00], R0 ;  /* 0x028c0000030095a7 */ /* 0x000e64000802007f */
[----:B-1----:R-:W-:Y:S05]  /*110d0*/  @!P1 BRA `(.L_x_402) ;  /* 0xfffffffc00ec9947 */ /* 0x002fea000383ffff */
[----:B------:R-:W-:Y:S05]  /*110e0*/  BRA `(.L_x_575) ;  /* 0xffffff2000ac7947 */ /* 0x000fea000383ffff */
.L_x_406:
[----:B--2---:R2:W3:Y:S02]  /*110f0*/  SYNCS.PHASECHK.TRANS64.TRYWAIT P1, [R7+URZ+0x28c30], R8 ;  /* 0x028c3008070075a7 */ /* 0x0044e4000802017f */
[----:B---3--:R-:W-:Y:S05]  /*11100*/  @!P1 NANOSLEEP.SYNCS 0x989680 ;  /* 0x009896800000995d */ /* 0x008fea0003900000 */
[----:B------:R-:W3:Y:S02]  /*11110*/  @!P1 SYNCS.PHASECHK.TRANS64 P1, [R7+URZ+0x28c30], R8 ;  /* 0x028c3008070095a7 */ /* 0x000ee4000802007f */
[----:B---3--:R-:W-:Y:S05]  /*11120*/  @!P1 BRA `(.L_x_406) ;  /* 0xfffffffc00f09947 */ /* 0x008fea000383ffff */
[----:B------:R-:W-:Y:S05]  /*11130*/  BRA `(.L_x_405) ;  /* 0xffffff2000c87947 */ /* 0x000fea000383ffff */
.L_x_410:
[----:B----4-:R4:W0:Y:S02]  /*11140*/  SYNCS.PHASECHK.TRANS64.TRYWAIT P2, [R7+URZ+0x28c50], R8 ;  /* 0x028c5008070075a7 */ /* 0x010824000804017f */
[----:B0-----:R-:W-:Y:S05]  /*11150*/  @!P2 NANOSLEEP.SYNCS 0x989680 ;  /* 0x009896800000a95d */ /* 0x001fea0003900000 */
[----:B------:R-:W0:Y:S02]  /*11160*/  @!P2 SYNCS.PHASECHK.TRANS64 P2, [R7+URZ+0x28c50], R8 ;  /* 0x028c50080700a5a7 */ /* 0x000e24000804007f */
[----:B0-----:R-:W-:Y:S05]  /*11170*/  @!P2 BRA `(.L_x_410) ;  /* 0xfffffffc00f0a947 */ /* 0x001fea000383ffff */
[----:B------:R-:W-:Y:S05]  /*11180*/  BRA `(.L_x_409) ;  /* 0xffffff3400dc7947 */ /* 0x000fea000383ffff */
.L_x_415:
[----:B--2---:R-:W-:-:S04]  /*11190*/  IMAD.U32 R3, RZ, RZ, UR23 ;  /* 0x00000017ff037e24 */ /* 0x004fc8000f8e00ff */
[----:B------:R2:W3:Y:S03]  /*111a0*/  SYNCS.PHASECHK.TRANS64.TRYWAIT P3, [R3+URZ+0x28c30], R8 ;  /* 0x028c3008030075a7 */ /* 0x0004e6000806017f */
[----:B---3--:R-:W-:Y:S05]  /*111b0*/  @!P3 NANOSLEEP.SYNCS 0x989680 ;  /* 0x009896800000b95d */ /* 0x008fea0003900000 */
[----:B------:R-:W3:Y:S02]  /*111c0*/  @!P3 SYNCS.PHASECHK.TRANS64 P3, [R3+URZ+0x28c30], R8 ;  /* 0x028c30080300b5a7 */ /* 0x000ee4000806007f */
[----:B---3--:R-:W-:Y:S05]  /*111d0*/  @!P3 BRA `(.L_x_415) ;  /* 0xfffffffc00ecb947 */ /* 0x008fea000383ffff */
[----:B------:R-:W-:Y:S05]  /*111e0*/  BRA `(.L_x_414) ;  /* 0xffffff3800b87947 */ /* 0x000fea000383ffff */
.L_x_419:
[----:B---3--:R3:W4:Y:S02]  /*111f0*/  SYNCS.PHASECHK.TRANS64.TRYWAIT P3, [R173+URZ+0x28c50], R8 ;  /* 0x028c5008ad0075a7 */ /* 0x008724000806017f */
[----:B----4-:R-:W-:Y:S05]  /*11200*/  @!P3 NANOSLEEP.SYNCS 0x989680 ;  /* 0x009896800000b95d */ /* 0x010fea0003900000 */
[----:B------:R-:W4:Y:S02]  /*11210*/  @!P3 SYNCS.PHASECHK.TRANS64 P3, [R173+URZ+0x28c50], R8 ;  /* 0x028c5008ad00b5a7 */ /* 0x000f24000806007f */
[----:B----4-:R-:W-:Y:S05]  /*11220*/  @!P3 BRA `(.L_x_419) ;  /* 0xfffffffc00f0b947 */ /* 0x010fea000383ffff */
[----:B------:R-:W-:Y:S05]  /*11230*/  BRA `(.L_x_418) ;  /* 0xffffff5000ec7947 */ /* 0x000fea000383ffff */
.L_x_455:
[----:B------:R-:W1:Y:S01]  /*11240*/  S2R R4, SR_TID.X ;  /* 0x0000000000047919 */ /* 0x000e620000002100 */
[----:B------:R-:W-:Y:S01]  /*11250*/  BSSY B0, `(.L_x_576) ;  /* 0x000000a000007945 */ /* 0x000fe20003800000 */
[----:B0-----:R-:W-:Y:S02]  /*11260*/  IMAD.MOV.U32 R12, RZ, RZ, RZ ;  /* 0x000000ffff0c7224 */ /* 0x001fe400078e00ff */
[----:B------:R-:W-:Y:S02]  /*11270*/  IMAD.MOV.U32 R11, RZ, RZ, 0x1f ;  /* 0x0000001fff0b7424 */ /* 0x000fe400078e00ff */
[----:B------:R-:W-:Y:S01]  /*11280*/  IMAD.MOV.U32 R15, RZ, RZ, -0x1 ;  /* 0xffffffffff0f7424 */ /* 0x000fe200078e00ff */
[----:B-1----:R-:W-:-:S04]  /*11290*/  SHF.R.U32.HI R4, RZ, 0x5, R4 ;  /* 0x00000005ff047819 */ /* 0x002fc80000011604 */
[----:B------:R-:W-:-:S05]  /*112a0*/  LOP3.LUT R4, R4, 0x3, RZ, 0xc0, !PT ;  /* 0x0000000304047812 */ /* 0x000fca00078ec0ff */
[----:B------:R-:W-:-:S07]  /*112b0*/  IMAD.MOV.U32 R13, RZ, RZ, R4 ;  /* 0x000000ffff0d7224 */ /* 0x000fce00078e0004 */
[----:B------:R-:W-:Y:S05]  /*112c0*/  WARPSYNC.COLLECTIVE R15, `(.L_x_577) ;  /* 0x000000000f087348 */ /* 0x000fea0003c00000 */
[----:B------:R0:W1:Y:S02]  /*112d0*/  SHFL.IDX P6, R14, R13, R12, R11 ;  /* 0x0000000c0d0e7389 */ /* 0x00006400000c000b */
[----:B01----:R-:W-:Y:S01]  /*112e0*/  ENDCOLLECTIVE ;  /* 0x000000000000791b */ /* 0x003fe20003800000 */
.L_x_577:
[----:B------:R-:W-:Y:S05]  /*112f0*/  BSYNC B0 ;  /* 0x0000000000007941 */ /* 0x000fea0003800000 */
.L_x_576:
[----:B------:R-:W-:Y:S05]  /*11300*/  BRA `(.L_x_578) ;  /* 0xffffffa4009c7947 */ /* 0x000fea000383ffff */
.L_x_457:
[----:B------:R-:W-:Y:S01]  /*11310*/  BSSY B0, `(.L_x_579) ;  /* 0x0000006000007945 */ /* 0x000fe20003800000 */
[----:B------:R-:W-:-:S07]  /*11320*/  IMAD.MOV.U32 R15, RZ, RZ, -0x1 ;  /* 0xffffffffff0f7424 */ /* 0x000fce00078e00ff */
[----:B012---:R-:W-:Y:S05]  /*11330*/  WARPSYNC.COLLECTIVE R15, `(.L_x_580) ;  /* 0x000000000f0c7348 */ /* 0x007fea0003c00000 */
[----:B------:R-:W-:Y:S02]  /*11340*/  ELECT P6, UR62, PT ;  /* 0x00000000003e782f */ /* 0x000fe400038c0000 */
[----:B------:R-:W-:Y:S01]  /*11350*/  MOV R14, UR62 ;  /* 0x0000003e000e7c02 */ /* 0x000fe20008000f00 */
[----:B012---:R-:W-:Y:S10]  /*11360*/  ENDCOLLECTIVE ;  /* 0x000000000000791b */ /* 0x007ff40003800000 */
.L_x_580:
[----:B------:R-:W-:Y:S05]  /*11370*/  BSYNC B0 ;  /* 0x0000000000007941 */ /* 0x000fea0003800000 */
.L_x_579:
[----:B------:R-:W-:Y:S05]  /*11380*/  BRA `(.L_x_581) ;  /* 0xffffffa400a07947 */ /* 0x000fea000383ffff */
.L_x_459:
[----:B--2---:R2:W3:Y:S02]  /*11390*/  SYNCS.PHASECHK.TRANS64.TRYWAIT P0, [R0+URZ+0x28c40], R2 ;  /* 0x028c4002000075a7 */ /* 0x0044e4000800017f */
[----:B---3--:R-:W-:Y:S05]  /*113a0*/  @!P0 NANOSLEEP.SYNCS 0x989680 ;  /* 0x009896800000895d */ /* 0x008fea0003900000 */
[----:B------:R-:W3:Y:S02]  /*113b0*/  @!P0 SYNCS.PHASECHK.TRANS64 P0, [R0+URZ+0x28c40], R2 ;  /* 0x028c4002000085a7 */ /* 0x000ee4000800007f */
[----:B---3--:R-:W-:Y:S05]  /*113c0*/  @!P0 BRA `(.L_x_459) ;  /* 0xfffffffc00f08947 */ /* 0x008fea000383ffff */
[----:B------:R-:W-:Y:S05]  /*113d0*/  BRA `(.L_x_582) ;  /* 0xffffffa8000c7947 */ /* 0x000fea000383ffff */
.L_x_463:
[----:B------:R-:W2:Y:S01]  /*113e0*/  LDL.LU R11, [R1+0x38] ;  /* 0x00003800010b7983 */ /* 0x000ea20000300800 */
[----:B------:R-:W-:Y:S02]  /*113f0*/  IMAD.MOV.U32 R13, RZ, RZ, R2 ;  /* 0x000000ffff0d7224 */ /* 0x000fe400078e0002 */
[----:B------:R-:W-:Y:S02]  /*11400*/  IMAD.MOV.U32 R12, RZ, RZ, RZ ;  /* 0x000000ffff0c7224 */ /* 0x000fe400078e00ff */
[----:B------:R-:W-:Y:S02]  /*11410*/  IMAD.MOV.U32 R15, RZ, RZ, -0x1 ;  /* 0xffffffffff0f7424 */ /* 0x000fe400078e00ff */
[----:B------:R-:W-:Y:S02]  /*11420*/  IMAD R17, R17, 0x40, R8 ;  /* 0x0000004011117824 */ /* 0x000fe400078e0208 */
[----:B--2---:R-:W-:Y:S02]  /*11430*/  IMAD R0, R11, R7, RZ ;  /* 0x000000070b007224 */ /* 0x004fe400078e02ff */
[----:B------:R-:W-:-:S02]  /*11440*/  IMAD.MOV.U32 R11, RZ, RZ, 0x181f ;  /* 0x0000181fff0b7424 */ /* 0x000fc400078e00ff */
[C---:B------:R-:W-:Y:S01]  /*11450*/  VIADD R7, R17.reuse, 0x10 ;  /* 0x0000001011077836 */ /* 0x040fe20000000000 */
[----:B------:R-:W-:-:S13]  /*11460*/  ISETP.GE.AND P1, PT, R17, R0, PT ;  /* 0x000000001100720c */ /* 0x000fda0003f26270 */
[----:B-----5:R-:W-:Y:S05]  /*11470*/  WARPSYNC.COLLECTIVE R15, `(.L_x_583) ;  /* 0x000000000f087348 */ /* 0x020fea0003c00000 */
[----:B------:R0:W1:Y:S02]  /*11480*/  SHFL.IDX P6, R14, R13, R12, R11 ;  /* 0x0000000c0d0e7389 */ /* 0x00006400000c000b */
[----:B01---5:R-:W-:Y:S01]  /*11490*/  ENDCOLLECTIVE ;  /* 0x000000000000791b */ /* 0x023fe20003800000 */
.L_x_583:
[----:B------:R-:W-:Y:S02]  /*114a0*/  IMAD.MOV.U32 R13, RZ, RZ, R3 ;  /* 0x000000ffff0d7224 */ /* 0x000fe400078e0003 */
[----:B------:R-:W-:-:S07]  /*114b0*/  IMAD.MOV.U32 R4, RZ, RZ, R14 ;  /* 0x000000ffff047224 */ /* 0x000fce00078e000e */
[----:B------:R-:W-:Y:S05]  /*114c0*/  WARPSYNC.COLLECTIVE R15, `(.L_x_584) ;  /* 0x000000000f087348 */ /* 0x000fea0003c00000 */
[----:B------:R0:W1:Y:S02]  /*114d0*/  SHFL.IDX P6, R14, R13, R12, R11 ;  /* 0x0000000c0d0e7389 */ /* 0x00006400000c000b */
[----:B01----:R-:W-:Y:S01]  /*114e0*/  ENDCOLLECTIVE ;  /* 0x000000000000791b */ /* 0x003fe20003800000 */
.L_x_584:
[----:B------:R-:W-:Y:S02]  /*114f0*/  IMAD.MOV.U32 R13, RZ, RZ, R2 ;  /* 0x000000ffff0d7224 */ /* 0x000fe400078e0002 */
[----:B------:R-:W-:Y:S02]  /*11500*/  IMAD.MOV.U32 R12, RZ, RZ, 0x1 ;  /* 0x00000001ff0c7424 */ /* 0x000fe400078e00ff */
[----:B------:R-:W-:-:S07]  /*11510*/  IMAD.MOV.U32 R5, RZ, RZ, R14 ;  /* 0x000000ffff057224 */ /* 0x000fce00078e000e */
[----:B------:R-:W-:Y:S05]  /*11520*/  WARPSYNC.COLLECTIVE R15, `(.L_x_585) ;  /* 0x000000000f087348 */ /* 0x000fea0003c00000 */
[----:B------:R0:W1:Y:S02]  /*11530*/  SHFL.IDX P6, R14, R13, R12, R11 ;  /* 0x0000000c0d0e7389 */ /* 0x00006400000c000b */
[----:B01----:R-:W-:Y:S01]  /*11540*/  ENDCOLLECTIVE ;  /* 0x000000000000791b */ /* 0x003fe20003800000 */
.L_x_585:
        /* <DEDUP_REMOVED lines=10> */
.L_x_586:
        /* <DEDUP_REMOVED lines=11> */
.L_x_587:
        /* <DEDUP_REMOVED lines=10> */
.L_x_588:
[----:B------:R-:W-:Y:S01]  /*11740*/  @!PT LDS RZ, [RZ] ;  /* 0x00000000fffff984 */ /* 0x000fe20000000800 */
[----:B------:R-:W-:Y:S01]  /*11750*/  @!PT LDS RZ, [RZ] ;  /* 0x00000000fffff984 */ /* 0x000fe20000000800 */
[----:B------:R-:W-:Y:S01]  /*11760*/  @!PT LDS RZ, [RZ] ;  /* 0x00000000fffff984 */ /* 0x000fe20000000800 */
[----:B------:R0:W-:Y:S01]  /*11770*/  @!P1 LDGSTS.E.BYPASS.LTC128B.128 [R9+0x20c00], desc[UR40][R4.64], !P0 ;  /* 0x20c0000004099fae */ /* 0x0001e2000c101d68 */
[----:B------:R-:W-:Y:S02]  /*11780*/  IMAD.MOV.U32 R13, RZ, RZ, R2 ;  /* 0x000000ffff0d7224 */ /* 0x000fe400078e0002 */
[----:B0-----:R-:W-:Y:S02]  /*11790*/  VIADD R4, R17, 0x20 ;  /* 0x0000002011047836 */ /* 0x001fe40000000000 */
[----:B------:R-:W-:-:S03]  /*117a0*/  IMAD.MOV.U32 R12, RZ, RZ, 0x3 ;  /* 0x00000003ff0c7424 */ /* 0x000fc600078e00ff */
[----:B------:R-:W-:Y:S01]  /*117b0*/  ISETP.GE.AND P1, PT, R4, R0, PT ;  /* 0x000000000400720c */ /* 0x000fe20003f26270 */
[----:B------:R-:W-:-:S12]  /*117c0*/  IMAD.MOV.U32 R4, RZ, RZ, R14 ;  /* 0x000000ffff047224 */ /* 0x000fd800078e000e */
[----:B------:R-:W-:Y:S05]  /*117d0*/  WARPSYNC.COLLECTIVE R15, `(.L_x_589) ;  /* 0x000000000f087348 */ /* 0x000fea0003c00000 */
[----:B------:R0:W1:Y:S02]  /*117e0*/  SHFL.IDX P6, R14, R13, R12, R11 ;  /* 0x0000000c0d0e7389 */ /* 0x00006400000c000b */
[----:B01----:R-:W-:Y:S01]  /*117f0*/  ENDCOLLECTIVE ;  /* 0x000000000000791b */ /* 0x003fe20003800000 */
.L_x_589:
[----:B------:R-:W-:-:S05]  /*11800*/  @!P1 LEA R5, P2, R10, R4, 0x1 ;  /* 0x000000040a059211 */ /* 0x000fca00078408ff */
[----:B------:R-:W-:Y:S02]  /*11810*/  @!P1 IMAD.X R4, RZ, RZ, R6, P2 ;  /* 0x000000ffff049224 */ /* 0x000fe400010e0606 */
[----:B------:R-:W-:-:S03]  /*11820*/  IMAD.MOV.U32 R13, RZ, RZ, R3 ;  /* 0x000000ffff0d7224 */ /* 0x000fc600078e0003 */
[----:B------:R-:W-:-:S04]  /*11830*/  @!P1 LOP3.LUT R5, R5, R4, RZ, 0x3c, !PT ;  /* 0x0000000405059212 */ /* 0x000fc800078e3cff */
        /* <DEDUP_REMOVED lines=10> */
.L_x_590:
[----:B------:R-:W-:Y:S01]  /*118e0*/  IMAD.MOV.U32 R3, RZ, RZ, R14 ;  /* 0x000000ffff037224 */ /* 0x000fe200078e000e */
[----:B------:R-:W-:Y:S06]  /*118f0*/  BRA `(.L_x_591) ;  /* 0xffffffac00707947 */ /* 0x000fec000383ffff */
.L_x_466:
[----:B0-----:R-:W2:Y:S02]  /*11900*/  LDL R2, [R1+0x4] ;  /* 0x0000040001027983 */ /* 0x001ea40000100800 */
[----:B--2---:R0:W1:Y:S02]  /*11910*/  SYNCS.PHASECHK.TRANS64.TRYWAIT P0, [R2+URZ+0x28c20], R0 ;  /* 0x028c2000020075a7 */ /* 0x004064000800017f */
[----:B-1----:R-:W-:Y:S05]  /*11920*/  @!P0 NANOSLEEP.SYNCS 0x989680 ;  /* 0x009896800000895d */ /* 0x002fea0003900000 */
[----:B------:R-:W1:Y:S02]  /*11930*/  @!P0 SYNCS.PHASECHK.TRANS64 P0, [R2+URZ+0x28c20], R0 ;  /* 0x028c2000020085a7 */ /* 0x000e64000800007f */
[----:B-1----:R-:W-:Y:S05]  /*11940*/  @!P0 BRA `(.L_x_466) ;  /* 0xfffffffc00ec8947 */ /* 0x002fea000383ffff */
[----:B------:R-:W-:Y:S05]  /*11950*/  BRA `(.L_x_592) ;  /* 0xffffffac00d07947 */ /* 0x000fea000383ffff */
.L_x_470:
[----:B0-----:R0:W1:Y:S02]  /*11960*/  SYNCS.PHASECHK.TRANS64.TRYWAIT P0, [R3+URZ+0x28c60], R0 ;  /* 0x028c6000030075a7 */ /* 0x001064000800017f */
[----:B-1----:R-:W-:Y:S05]  /*11970*/  @!P0 NANOSLEEP.SYNCS 0x989680 ;  /* 0x009896800000895d */ /* 0x002fea0003900000 */
[----:B------:R-:W1:Y:S02]  /*11980*/  @!P0 SYNCS.PHASECHK.TRANS64 P0, [R3+URZ+0x28c60], R0 ;  /* 0x028c6000030085a7 */ /* 0x000e64000800007f */
[----:B-1----:R-:W-:Y:S05]  /*11990*/  @!P0 BRA `(.L_x_470) ;  /* 0xfffffffc00f08947 */ /* 0x002fea000383ffff */
[----:B------:R-:W-:Y:S05]  /*119a0*/  BRA `(.L_x_593) ;  /* 0xffffffb000007947 */ /* 0x000fea000383ffff */
.L_x_489:
[----:B-1----:R1:W2:Y:S02]  /*119b0*/  SYNCS.PHASECHK.TRANS64.TRYWAIT P0, [R3+URZ+0x28c40], R2 ;  /* 0x028c4002030075a7 */ /* 0x0022a4000800017f */
[----:B--2---:R-:W-:Y:S05]  /*119c0*/  @!P0 NANOSLEEP.SYNCS 0x989680 ;  /* 0x009896800000895d */ /* 0x004fea0003900000 */
[----:B------:R-:W2:Y:S02]  /*119d0*/  @!P0 SYNCS.PHASECHK.TRANS64 P0, [R3+URZ+0x28c40], R2 ;  /* 0x028c4002030085a7 */ /* 0x000ea4000800007f */
[----:B--2---:R-:W-:Y:S05]  /*119e0*/  @!P0 BRA `(.L_x_489) ;  /* 0xfffffffc00f08947 */ /* 0x004fea000383ffff */
[----:B------:R-:W-:Y:S05]  /*119f0*/  BRA `(.L_x_594) ;  /* 0xffffffbc00307947 */ /* 0x000fea000383ffff */
.L_x_494:
[----:B0-----:R0:W2:Y:S02]  /*11a00*/  SYNCS.PHASECHK.TRANS64.TRYWAIT P0, [R3+URZ+0x28c60], R2 ;  /* 0x028c6002030075a7 */ /* 0x0010a4000800017f */
[----:B--2---:R-:W-:Y:S05]  /*11a10*/  @!P0 NANOSLEEP.SYNCS 0x989680 ;  /* 0x009896800000895d */ /* 0x004fea0003900000 */
[----:B------:R-:W2:Y:S02]  /*11a20*/  @!P0 SYNCS.PHASECHK.TRANS64 P0, [R3+URZ+0x28c60], R2 ;  /* 0x028c6002030085a7 */ /* 0x000ea4000800007f */
[----:B--2---:R-:W-:Y:S05]  /*11a30*/  @!P0 BRA `(.L_x_494) ;  /* 0xfffffffc00f08947 */ /* 0x004fea000383ffff */
[----:B------:R-:W-:Y:S05]  /*11a40*/  BRA `(.L_x_595) ;  /* 0xffffffbc00b87947 */ /* 0x000fea000383ffff */
.L_x_509:
[----:B0-----:R0:W1:Y:S02]  /*11a50*/  SYNCS.PHASECHK.TRANS64.TRYWAIT P0, [R4+URZ+0x28c40], R2 ;  /* 0x028c4002040075a7 */ /* 0x001064000800017f */
[----:B-1----:R-:W-:Y:S05]  /*11a60*/  @!P0 NANOSLEEP.SYNCS 0x989680 ;  /* 0x009896800000895d */ /* 0x002fea0003900000 */
[----:B------:R-:W1:Y:S02]  /*11a70*/  @!P0 SYNCS.PHASECHK.TRANS64 P0, [R4+URZ+0x28c40], R2 ;  /* 0x028c4002040085a7 */ /* 0x000e64000800007f */
[----:B-1----:R-:W-:Y:S05]  /*11a80*/  @!P0 BRA `(.L_x_509) ;  /* 0xfffffffc00f08947 */ /* 0x002fea000383ffff */
[----:B------:R-:W-:Y:S05]  /*11a90*/  BRA `(.L_x_596) ;  /* 0xffffffc800c87947 */ /* 0x000fea000383ffff */
.L_x_514:
[----:B-1----:R1:W2:Y:S02]  /*11aa0*/  SYNCS.PHASECHK.TRANS64.TRYWAIT P0, [R4+URZ+0x28c60], R2 ;  /* 0x028c6002040075a7 */ /* 0x0022a4000800017f */
[----:B--2---:R-:W-:Y:S05]  /*11ab0*/  @!P0 NANOSLEEP.SYNCS 0x989680 ;  /* 0x009896800000895d */ /* 0x004fea0003900000 */
[----:B------:R-:W2:Y:S02]  /*11ac0*/  @!P0 SYNCS.PHASECHK.TRANS64 P0, [R4+URZ+0x28c60], R2 ;  /* 0x028c6002040085a7 */ /* 0x000ea4000800007f */
[----:B--2---:R-:W-:Y:S05]  /*11ad0*/  @!P0 BRA `(.L_x_514) ;  /* 0xfffffffc00f08947 */ /* 0x004fea000383ffff */
[----:B------:R-:W-:Y:S05]  /*11ae0*/  BRA `(.L_x_597) ;  /* 0xffffffcc004c7947 */ /* 0x000fea000383ffff */
.L_x_529:
[----:B-1----:R1:W2:Y:S02]  /*11af0*/  SYNCS.PHASECHK.TRANS64.TRYWAIT P0, [R4+URZ+0x28c40], R2 ;  /* 0x028c4002040075a7 */ /* 0x0022a4000800017f */
[----:B--2---:R-:W-:Y:S05]  /*11b00*/  @!P0 NANOSLEEP.SYNCS 0x989680 ;  /* 0x009896800000895d */ /* 0x004fea0003900000 */
[----:B------:R-:W2:Y:S02]  /*11b10*/  @!P0 SYNCS.PHASECHK.TRANS64 P0, [R4+URZ+0x28c40], R2 ;  /* 0x028c4002040085a7 */ /* 0x000ea4000800007f */
[----:B--2---:R-:W-:Y:S05]  /*11b20*/  @!P0 BRA `(.L_x_529) ;  /* 0xfffffffc00f08947 */ /* 0x004fea000383ffff */
[----:B------:R-:W-:Y:S05]  /*11b30*/  BRA `(.L_x_598) ;  /* 0xffffffd800387947 */ /* 0x000fea000383ffff */
.L_x_534:
[----:B0-----:R0:W2:Y:S02]  /*11b40*/  SYNCS.PHASECHK.TRANS64.TRYWAIT P0, [R4+URZ+0x28c60], R2 ;  /* 0x028c6002040075a7 */ /* 0x0010a4000800017f */
[----:B--2---:R-:W-:Y:S05]  /*11b50*/  @!P0 NANOSLEEP.SYNCS 0x989680 ;  /* 0x009896800000895d */ /* 0x004fea0003900000 */
[----:B------:R-:W2:Y:S02]  /*11b60*/  @!P0 SYNCS.PHASECHK.TRANS64 P0, [R4+URZ+0x28c60], R2 ;  /* 0x028c6002040085a7 */ /* 0x000ea4000800007f */
[----:B--2---:R-:W-:Y:S05]  /*11b70*/  @!P0 BRA `(.L_x_534) ;  /* 0xfffffffc00f08947 */ /* 0x004fea000383ffff */
[----:B------:R-:W-:Y:S05]  /*11b80*/  BRA `(.L_x_599) ;  /* 0xffffffd800c07947 */ /* 0x000fea000383ffff */
.L_x_550:
[----:B------:R-:W-:Y:S01]  /*11b90*/  BSSY B0, `(.L_x_600) ;  /* 0x0000008000007945 */ /* 0x000fe20003800000 */
[----:B------:R-:W-:Y:S02]  /*11ba0*/  IMAD.MOV.U32 R13, RZ, RZ, R16 ;  /* 0x000000ffff0d7224 */ /* 0x000fe400078e0010 */
[----:B0-----:R-:W-:Y:S02]  /*11bb0*/  IMAD.MOV.U32 R12, RZ, RZ, RZ ;  /* 0x000000ffff0c7224 */ /* 0x001fe400078e00ff */
[----:B------:R-:W-:Y:S02]  /*11bc0*/  IMAD.MOV.U32 R11, RZ, RZ, 0x1f ;  /* 0x0000001fff0b7424 */ /* 0x000fe400078e00ff */
[----:B------:R-:W-:-:S07]  /*11bd0*/  IMAD.MOV.U32 R15, RZ, RZ, -0x1 ;  /* 0xffffffffff0f7424 */ /* 0x000fce00078e00ff */
[----:B-1---5:R-:W-:Y:S05]  /*11be0*/  WARPSYNC.COLLECTIVE R15, `(.L_x_601) ;  /* 0x000000000f087348 */ /* 0x022fea0003c00000 */
[----:B------:R0:W2:Y:S02]  /*11bf0*/  SHFL.IDX P6, R14, R13, R12, R11 ;  /* 0x0000000c0d0e7389 */ /* 0x0000a400000c000b */
[----:B012--5:R-:W-:Y:S01]  /*11c00*/  ENDCOLLECTIVE ;  /* 0x000000000000791b */ /* 0x027fe20003800000 */
.L_x_601:
[----:B------:R-:W-:Y:S05]  /*11c10*/  BSYNC B0 ;  /* 0x0000000000007941 */ /* 0x000fea0003800000 */
.L_x_600:
[----:B------:R-:W-:Y:S02]  /*11c20*/  IMAD.MOV.U32 R13, RZ, RZ, R16 ;  /* 0x000000ffff0d7224 */ /* 0x000fe400078e0010 */
[----:B------:R-:W-:Y:S02]  /*11c30*/  IMAD.MOV.U32 R12, RZ, RZ, 0x1 ;  /* 0x00000001ff0c7424 */ /* 0x000fe400078e00ff */
[----:B------:R-:W-:Y:S02]  /*11c40*/  IMAD.MOV.U32 R11, RZ, RZ, 0x1f ;  /* 0x0000001fff0b7424 */ /* 0x000fe400078e00ff */
[----:B------:R-:W-:Y:S02]  /*11c50*/  IMAD.MOV.U32 R15, RZ, RZ, -0x1 ;  /* 0xffffffffff0f7424 */ /* 0x000fe400078e00ff */
[----:B------:R-:W-:Y:S02]  /*11c60*/  IMAD.IADD R5, R19, 0x1, R6 ;  /* 0x0000000113057824 */ /* 0x000fe400078e0206 */
[----:B------:R-:W-:-:S07]  /*11c70*/  IMAD.MOV.U32 R0, RZ, RZ, R14 ;  /* 0x000000ffff007224 */ /* 0x000fce00078e000e */
[----:B------:R-:W-:Y:S05]  /*11c80*/  WARPSYNC.COLLECTIVE R15, `(.L_x_602) ;  /* 0x000000000f087348 */ /* 0x000fea0003c00000 */
[----:B------:R0:W1:Y:S02]  /*11c90*/  SHFL.IDX P6, R14, R13, R12, R11 ;  /* 0x0000000c0d0e7389 */ /* 0x00006400000c000b */
[----:B01----:R-:W-:Y:S01]  /*11ca0*/  ENDCOLLECTIVE ;  /* 0x000000000000791b */ /* 0x003fe20003800000 */
.L_x_602:
[----:B------:R-:W-:Y:S02]  /*11cb0*/  ULDC UR4, c[0x0][0xc3c] ;  /* 0x00030f0000047ab9 */ /* 0x000fe40000000800 */
[----:B------:R-:W-:-:S13]  /*11cc0*/  ISETP.GE.OR P1, PT, R5, UR4, !P0 ;  /* 0x0000000405007c0c */ /* 0x000fda000c726670 */
[----:B------:R-:W0:Y:S01]  /*11cd0*/  @!P1 LDC.64 R2, c[0x0][0xc80] ;  /* 0x00032000ff029b82 */ /* 0x000e220000000a00 */
[----:B------:R-:W-:Y:S02]  /*11ce0*/  IMAD.MOV.U32 R11, RZ, RZ, RZ ;  /* 0x000000ffff0b7224 */ /* 0x000fe400078e00ff */
[----:B------:R-:W-:Y:S02]  /*11cf0*/  IMAD.MOV.U32 R4, RZ, RZ, R14 ;  /* 0x000000ffff047224 */ /* 0x000fe400078e000e */
[----:B0-----:R-:W-:-:S06]  /*11d00*/  @!P1 IMAD.WIDE R2, R5, 0x4, R2 ;  /* 0x0000000405029825 */ /* 0x001fcc00078e0202 */
[----:B------:R0:W2:Y:S01]  /*11d10*/  @!P1 LDG.E R3, desc[UR40][R2.64] ;  /* 0x0000002802039981 */ /* 0x0000a2000c1e1900 */
[C---:B------:R-:W-:Y:S02]  /*11d20*/  ISETP.GE.U32.AND P2, PT, R6.reuse, 0x2, PT ;  /* 0x000000020600780c */ /* 0x040fe40003f46070 */
[C---:B------:R-:W-:Y:S02]  /*11d30*/  ISETP.GE.U32.AND P3, PT, R6.reuse, 0x4, PT ;  /* 0x000000040600780c */ /* 0x040fe40003f66070 */
[C---:B------:R-:W-:Y:S02]  /*11d40*/  ISETP.GE.U32.AND P4, PT, R6.reuse, 0x8, PT ;  /* 0x000000080600780c */ /* 0x040fe40003f86070 */
[C---:B------:R-:W-:Y:S01]  /*11d50*/  ISETP.GE.U32.AND P5, PT, R6.reuse, 0x10, PT ;  /* 0x000000100600780c */ /* 0x040fe20003fa6070 */
[----:B0-----:R-:W-:Y:S02]  /*11d60*/  IMAD.MOV.U32 R2, RZ, RZ, RZ ;  /* 0x000000ffff027224 */ /* 0x001fe400078e00ff */
[----:B--2---:R-:W-:Y:S01]  /*11d70*/  @!P1 IMAD.MOV.U32 R2, RZ, RZ, R3 ;  /* 0x000000ffff029224 */ /* 0x004fe200078e0003 */
[----:B------:R-:W-:-:S03]  /*11d80*/  ISETP.NE.AND P1, PT, R6, RZ, PT ;  /* 0x000000ff0600720c */ /* 0x000fc60003f25270 */
[----:B------:R-:W-:-:S10]  /*11d90*/  IMAD.MOV.U32 R13, RZ, RZ, R2 ;  /* 0x000000ffff0d7224 */ /* 0x000fd400078e0002 */
[----:B------:R-:W-:Y:S05]  /*11da0*/  WARPSYNC.COLLECTIVE R15, `(.L_x_603) ;  /* 0x000000000f087348 */ /* 0x000fea0003c00000 */
[----:B------:R0:W1:Y:S02]  /*11db0*/  SHFL.UP P6, R14, R13, R12, R11 ;  /* 0x0400000c0d0e7389 */ /* 0x00006400000c000b */
[----:B01----:R-:W-:Y:S01]  /*11dc0*/  ENDCOLLECTIVE ;  /* 0x000000000000791b */ /* 0x003fe20003800000 */
.L_x_603:
[----:B------:R-:W-:Y:S01]  /*11dd0*/  IMAD.MOV.U32 R12, RZ, RZ, 0x2 ;  /* 0x00000002ff0c7424 */ /* 0x000fe200078e00ff */
[----:B------:R-:W-:-:S05]  /*11de0*/  SEL R5, R14, RZ, P1 ;  /* 0x000000ff0e057207 */ /* 0x000fca0000800000 */
[----:B------:R-:W-:-:S04]  /*11df0*/  IMAD.IADD R3, R2, 0x1, R5 ;  /* 0x0000000102037824 */ /* 0x000fc800078e0205 */
[----:B------:R-:W-:-:S07]  /*11e00*/  IMAD.MOV.U32 R13, RZ, RZ, R3 ;  /* 0x000000ffff0d7224 */ /* 0x000fce00078e0003 */
[----:B------:R-:W-:Y:S05]  /*11e10*/  WARPSYNC.COLLECTIVE R15, `(.L_x_604) ;  /* 0x000000000f087348 */ /* 0x000fea0003c00000 */
[----:B------:R0:W1:Y:S02]  /*11e20*/  SHFL.UP P6, R14, R13, R12, R11 ;  /* 0x0400000c0d0e7389 */ /* 0x00006400000c000b */
[----:B01----:R-:W-:Y:S01]  /*11e30*/  ENDCOLLECTIVE ;  /* 0x000000000000791b */ /* 0x003fe20003800000 */
.L_x_604:
[----:B------:R-:W-:Y:S01]  /*11e40*/  IMAD.MOV.U32 R12, RZ, RZ, 0x4 ;  /* 0x00000004ff0c7424 */ /* 0x000fe200078e00ff */
[----:B------:R-:W-:-:S05]  /*11e50*/  SEL R14, R14, RZ, P2 ;  /* 0x000000ff0e0e7207 */ /* 0x000fca0001000000 */
[----:B------:R-:W-:-:S04]  /*11e60*/  IMAD.IADD R3, R3, 0x1, R14 ;  /* 0x0000000103037824 */ /* 0x000fc800078e020e */
[----:B------:R-:W-:-:S07]  /*11e70*/  IMAD.MOV.U32 R13, RZ, RZ, R3 ;  /* 0x000000ffff0d7224 */ /* 0x000fce00078e0003 */
[----:B------:R-:W-:Y:S05]  /*11e80*/  WARPSYNC.COLLECTIVE R15, `(.L_x_605) ;  /* 0x000000000f087348 */ /* 0x000fea0003c00000 */
[----:B------:R0:W1:Y:S02]  /*11e90*/  SHFL.UP P6, R14, R13, R12, R11 ;  /* 0x0400000c0d0e7389 */ /* 0x00006400000c000b */
[----:B01----:R-:W-:Y:S01]  /*11ea0*/  ENDCOLLECTIVE ;  /* 0x000000000000791b */ /* 0x003fe20003800000 */
.L_x_605:
[----:B------:R-:W-:Y:S01]  /*11eb0*/  IMAD.MOV.U32 R12, RZ, RZ, 0x8 ;  /* 0x00000008ff0c7424 */ /* 0x000fe200078e00ff */
[----:B------:R-:W-:-:S05]  /*11ec0*/  SEL R14, R14, RZ, P3 ;  /* 0x000000ff0e0e7207 */ /* 0x000fca0001800000 */
[----:B------:R-:W-:-:S04]  /*11ed0*/  IMAD.IADD R3, R3, 0x1, R14 ;  /* 0x0000000103037824 */ /* 0x000fc800078e020e */
[----:B------:R-:W-:-:S07]  /*11ee0*/  IMAD.MOV.U32 R13, RZ, RZ, R3 ;  /* 0x000000ffff0d7224 */ /* 0x000fce00078e0003 */
[----:B------:R-:W-:Y:S05]  /*11ef0*/  WARPSYNC.COLLECTIVE R15, `(.L_x_606) ;  /* 0x000000000f087348 */ /* 0x000fea0003c00000 */
[----:B------:R0:W1:Y:S02]  /*11f00*/  SHFL.UP P6, R14, R13, R12, R11 ;  /* 0x0400000c0d0e7389 */ /* 0x00006400000c000b */
[----:B01----:R-:W-:Y:S01]  /*11f10*/  ENDCOLLECTIVE ;  /* 0x000000000000791b */ /* 0x003fe20003800000 */
.L_x_606:
[----:B------:R-:W-:Y:S01]  /*11f20*/  IMAD.MOV.U32 R12, RZ, RZ, 0x10 ;  /* 0x00000010ff0c7424 */ /* 0x000fe200078e00ff */
[----:B------:R-:W-:-:S05]  /*11f30*/  SEL R14, R14, RZ, P4 ;  /* 0x000000ff0e0e7207 */ /* 0x000fca0002000000 */
[----:B------:R-:W-:-:S04]  /*11f40*/  IMAD.IADD R3, R3, 0x1, R14 ;  /* 0x0000000103037824 */ /* 0x000fc800078e020e */
[----:B------:R-:W-:-:S07]  /*11f50*/  IMAD.MOV.U32 R13, RZ, RZ, R3 ;  /* 0x000000ffff0d7224 */ /* 0x000fce00078e0003 */
[----:B------:R-:W-:Y:S05]  /*11f60*/  WARPSYNC.COLLECTIVE R15, `(.L_x_607) ;  /* 0x000000000f087348 */ /* 0x000fea0003c00000 */
[----:B------:R0:W1:Y:S02]  /*11f70*/  SHFL.UP P6, R14, R13, R12, R11 ;  /* 0x0400000c0d0e7389 */ /* 0x00006400000c000b */
[----:B01----:R-:W-:Y:S01]  /*11f80*/  ENDCOLLECTIVE ;  /* 0x000000000000791b */ /* 0x003fe20003800000 */
.L_x_607:
[----:B------:R-:W-:Y:S02]  /*11f90*/  IMAD.MOV.U32 R12, RZ, RZ, 0x1f ;  /* 0x0000001fff0c7424 */ /* 0x000fe400078e00ff */
[----:B------:R-:W-:Y:S01]  /*11fa0*/  IMAD.MOV.U32 R11, RZ, RZ, 0x1f ;  /* 0x0000001fff0b7424 */ /* 0x000fe200078e00ff */
[----:B------:R-:W-:-:S05]  /*11fb0*/  SEL R14, R14, RZ, P5 ;  /* 0x000000ff0e0e7207 */ /* 0x000fca0002800000 */
[----:B------:R-:W-:-:S04]  /*11fc0*/  IMAD.IADD R3, R3, 0x1, R14 ;  /* 0x0000000103037824 */ /* 0x000fc800078e020e */
[----:B------:R-:W-:-:S07]  /*11fd0*/  IMAD.MOV.U32 R13, RZ, RZ, R3 ;  /* 0x000000ffff0d7224 */ /* 0x000fce00078e0003 */
[----:B------:R-:W-:Y:S05]  /*11fe0*/  WARPSYNC.COLLECTIVE R15, `(.L_x_608) ;  /* 0x000000000f087348 */ /* 0x000fea0003c00000 */
[----:B------:R0:W1:Y:S02]  /*11ff0*/  SHFL.IDX P6, R14, R13, R12, R11 ;  /* 0x0000000c0d0e7389 */ /* 0x00006400000c000b */
[----:B01----:R-:W-:Y:S01]  /*12000*/  ENDCOLLECTIVE ;  /* 0x000000000000791b */ /* 0x003fe20003800000 */
.L_x_608:
[----:B------:R-:W-:Y:S05]  /*12010*/  BRA `(.L_x_609) ;  /* 0xffffffe400307947 */ /* 0x000fea000383ffff */
.L_x_555:
[----:B------:R-:W-:Y:S01]  /*12020*/  BSSY B0, `(.L_x_610) ;  /* 0x0000008000007945 */ /* 0x000fe20003800000 */
[----:B-----5:R-:W-:Y:S02]  /*12030*/  IMAD.MOV.U32 R13, RZ, RZ, R2 ;  /* 0x000000ffff0d7224 */ /* 0x020fe400078e0002 */
[----:B0-----:R-:W-:Y:S02]  /*12040*/  IMAD.MOV.U32 R12, RZ, RZ, 0x1 ;  /* 0x00000001ff0c7424 */ /* 0x001fe400078e00ff */
[----:B------:R-:W-:Y:S02]  /*12050*/  IMAD.MOV.U32 R11, RZ, RZ, RZ ;  /* 0x000000ffff0b7224 */ /* 0x000fe400078e00ff */
[----:B------:R-:W-:-:S07]  /*12060*/  IMAD.MOV.U32 R15, RZ, RZ, -0x1 ;  /* 0xffffffffff0f7424 */ /* 0x000fce00078e00ff */
[----:B-12---:R-:W-:Y:S05]  /*12070*/  WARPSYNC.COLLECTIVE R15, `(.L_x_611) ;  /* 0x000000000f087348 */ /* 0x006fea0003c00000 */
[----:B------:R0:W3:Y:S02]  /*12080*/  SHFL.UP P6, R14, R13, R12, R11 ;  /* 0x0400000c0d0e7389 */ /* 0x0000e400000c000b */
[----:B0123--:R-:W-:Y:S01]  /*12090*/  ENDCOLLECTIVE ;  /* 0x000000000000791b */ /* 0x00ffe20003800000 */
.L_x_611:
[----:B------:R-:W-:Y:S05]  /*120a0*/  BSYNC B0 ;  /* 0x0000000000007941 */ /* 0x000fea0003800000 */
.L_x_610:
[----:B------:R-:W-:Y:S01]  /*120b0*/  SEL R3, R14, RZ, P1 ;  /* 0x000000ff0e037207 */ /* 0x000fe20000800000 */
[----:B------:R-:W-:Y:S02]  /*120c0*/  IMAD.MOV.U32 R12, RZ, RZ, 0x2 ;  /* 0x00000002ff0c7424 */ /* 0x000fe400078e00ff */
[----:B------:R-:W-:Y:S02]  /*120d0*/  IMAD.MOV.U32 R11, RZ, RZ, RZ ;  /* 0x000000ffff0b7224 */ /* 0x000fe400078e00ff */
[----:B------:R-:W-:Y:S02]  /*120e0*/  IMAD.IADD R3, R2, 0x1, R3 ;  /* 0x0000000102037824 */ /* 0x000fe400078e0203 */
[----:B------:R-:W-:Y:S02]  /*120f0*/  IMAD.MOV.U32 R15, RZ, RZ, -0x1 ;  /* 0xffffffffff0f7424 */ /* 0x000fe400078e00ff */
[----:B------:R-:W-:-:S07]  /*12100*/  IMAD.MOV.U32 R13, RZ, RZ, R3 ;  /* 0x000000ffff0d7224 */ /* 0x000fce00078e0003 */
[----:B------:R-:W-:Y:S05]  /*12110*/  WARPSYNC.COLLECTIVE R15, `(.L_x_612) ;  /* 0x000000000f087348 */ /* 0x000fea0003c00000 */
[----:B------:R0:W1:Y:S02]  /*12120*/  SHFL.UP P6, R14, R13, R12, R11 ;  /* 0x0400000c0d0e7389 */ /* 0x00006400000c000b */
[----:B01----:R-:W-:Y:S01]  /*12130*/  ENDCOLLECTIVE ;  /* 0x000000000000791b */ /* 0x003fe20003800000 */
.L_x_612:
[----:B------:R-:W-:Y:S01]  /*12140*/  IMAD.MOV.U32 R12, RZ, RZ, 0x4 ;  /* 0x00000004ff0c7424 */ /* 0x000fe200078e00ff */
[----:B------:R-:W-:-:S05]  /*12150*/  SEL R14, R14, RZ, P2 ;  /* 0x000000ff0e0e7207 */ /* 0x000fca0001000000 */
[----:B------:R-:W-:-:S04]  /*12160*/  IMAD.IADD R3, R3, 0x1, R14 ;  /* 0x0000000103037824 */ /* 0x000fc800078e020e */
[----:B------:R-:W-:-:S07]  /*12170*/  IMAD.MOV.U32 R13, RZ, RZ, R3 ;  /* 0x000000ffff0d7224 */ /* 0x000fce00078e0003 */
[----:B------:R-:W-:Y:S05]  /*12180*/  WARPSYNC.COLLECTIVE R15, `(.L_x_613) ;  /* 0x000000000f087348 */ /* 0x000fea0003c00000 */
[----:B------:R0:W1:Y:S02]  /*12190*/  SHFL.UP P6, R14, R13, R12, R11 ;  /* 0x0400000c0d0e7389 */ /* 0x00006400000c000b */
[----:B01----:R-:W-:Y:S01]  /*121a0*/  ENDCOLLECTIVE ;  /* 0x000000000000791b */ /* 0x003fe20003800000 */
.L_x_613:
[----:B------:R-:W-:Y:S01]  /*121b0*/  IMAD.MOV.U32 R12, RZ, RZ, 0x8 ;  /* 0x00000008ff0c7424 */ /* 0x000fe200078e00ff */
[----:B------:R-:W-:-:S05]  /*121c0*/  SEL R14, R14, RZ, P3 ;  /* 0x000000ff0e0e7207 */ /* 0x000fca0001800000 */
[----:B------:R-:W-:-:S04]  /*121d0*/  IMAD.IADD R3, R3, 0x1, R14 ;  /* 0x0000000103037824 */ /* 0x000fc800078e020e */
[----:B------:R-:W-:-:S07]  /*121e0*/  IMAD.MOV.U32 R13, RZ, RZ, R3 ;  /* 0x000000ffff0d7224 */ /* 0x000fce00078e0003 */
[----:B------:R-:W-:Y:S05]  /*121f0*/  WARPSYNC.COLLECTIVE R15, `(.L_x_614) ;  /* 0x000000000f087348 */ /* 0x000fea0003c00000 */
[----:B------:R0:W1:Y:S02]  /*12200*/  SHFL.UP P6, R14, R13, R12, R11 ;  /* 0x0400000c0d0e7389 */ /* 0x00006400000c000b */
[----:B01----:R-:W-:Y:S01]  /*12210*/  ENDCOLLECTIVE ;  /* 0x000000000000791b */ /* 0x003fe20003800000 */
.L_x_614:
[----:B------:R-:W-:Y:S01]  /*12220*/  IMAD.MOV.U32 R12, RZ, RZ, 0x10 ;  /* 0x00000010ff0c7424 */ /* 0x000fe200078e00ff */
[----:B------:R-:W-:-:S05]  /*12230*/  SEL R14, R14, RZ, P4 ;  /* 0x000000ff0e0e7207 */ /* 0x000fca0002000000 */
[----:B------:R-:W-:-:S04]  /*12240*/  IMAD.IADD R3, R3, 0x1, R14 ;  /* 0x0000000103037824 */ /* 0x000fc800078e020e */
[----:B------:R-:W-:-:S07]  /*12250*/  IMAD.MOV.U32 R13, RZ, RZ, R3 ;  /* 0x000000ffff0d7224 */ /* 0x000fce00078e0003 */
[----:B------:R-:W-:Y:S05]  /*12260*/  WARPSYNC.COLLECTIVE R15, `(.L_x_615) ;  /* 0x000000000f087348 */ /* 0x000fea0003c00000 */
[----:B------:R0:W1:Y:S02]  /*12270*/  SHFL.UP P6, R14, R13, R12, R11 ;  /* 0x0400000c0d0e7389 */ /* 0x00006400000c000b */
[----:B01----:R-:W-:Y:S01]  /*12280*/  ENDCOLLECTIVE ;  /* 0x000000000000791b */ /* 0x003fe20003800000 */
.L_x_615:
        /* <DEDUP_REMOVED lines=8> */
.L_x_616:
[----:B------:R-:W-:Y:S05]  /*12310*/  BRA `(.L_x_617) ;  /* 0xffffffe4000c7947 */ /* 0x000fea000383ffff */
.L_x_557:
[----:B------:R-:W-:Y:S01]  /*12320*/  BSSY B0, `(.L_x_618) ;  /* 0x0000006000007945 */ /* 0x000fe20003800000 */
[----:B------:R-:W-:Y:S01]  /*12330*/  PLOP3.LUT P6, PT, P6, PT, PT, 0x8, 0x0 ;  /* 0x000000000000781c */ /* 0x000fe200037ce170 */
[----:B------:R-:W-:-:S12]  /*12340*/  IMAD.MOV.U32 R15, RZ, RZ, -0x1 ;  /* 0xffffffffff0f7424 */ /* 0x000fd800078e00ff */
[----:B01---5:R-:W-:Y:S05]  /*12350*/  WARPSYNC.COLLECTIVE R15, `(.L_x_619) ;  /* 0x000000000f087348 */ /* 0x023fea0003c00000 */
[----:B------:R-:W-:Y:S01]  /*12360*/  VOTE.ANY R14, PT, P6 ;  /* 0x00000000000e7806 */ /* 0x000fe200030e0100 */
[----:B01---5:R-:W-:Y:S06]  /*12370*/  ENDCOLLECTIVE ;  /* 0x000000000000791b */ /* 0x023fec0003800000 */
.L_x_619:
[----:B------:R-:W-:Y:S05]  /*12380*/  BSYNC B0 ;  /* 0x0000000000007941 */ /* 0x000fea0003800000 */
.L_x_618:
[----:B------:R-:W-:Y:S02]  /*12390*/  IMAD.MOV.U32 R5, RZ, RZ, R14 ;  /* 0x000000ffff057224 */ /* 0x000fe400078e000e */
[----:B------:R-:W-:Y:S02]  /*123a0*/  IMAD.MOV.U32 R13, RZ, RZ, R2 ;  /* 0x000000ffff0d7224 */ /* 0x000fe400078e0002 */
[----:B------:R-:W0:Y:S01]  /*123b0*/  POPC R4, R5 ;  /* 0x0000000500047309 */ /* 0x000e220000000000 */
[----:B------:R-:W-:Y:S02]  /*123c0*/  IMAD.MOV.U32 R11, RZ, RZ, 0x1f ;  /* 0x0000001fff0b7424 */ /* 0x000fe400078e00ff */
[----:B------:R-:W-:Y:S02]  /*123d0*/  IMAD.MOV.U32 R15, RZ, RZ, -0x1 ;  /* 0xffffffffff0f7424 */ /* 0x000fe400078e00ff */
[----:B0-----:R-:W-:-:S07]  /*123e0*/  IMAD.MOV.U32 R12, RZ, RZ, R4 ;  /* 0x000000ffff0c7224 */ /* 0x001fce00078e0004 */
[----:B------:R-:W-:Y:S05]  /*123f0*/  WARPSYNC.COLLECTIVE R15, `(.L_x_620) ;  /* 0x000000000f087348 */ /* 0x000fea0003c00000 */
[----:B------:R0:W1:Y:S02]  /*12400*/  SHFL.IDX P6, R14, R13, R12, R11 ;  /* 0x0000000c0d0e7389 */ /* 0x00006400000c000b */
[----:B01----:R-:W-:Y:S01]  /*12410*/  ENDCOLLECTIVE ;  /* 0x000000000000791b */ /* 0x003fe20003800000 */
.L_x_620:
[----:B------:R-:W-:Y:S01]  /*12420*/  IMAD.MOV.U32 R17, RZ, RZ, R14 ;  /* 0x000000ffff117224 */ /* 0x000fe200078e000e */
[----:B------:R-:W-:Y:S06]  /*12430*/  BRA `(.L_x_621) ;  /* 0xffffffe000fc7947 */ /* 0x000fec000383ffff */
.L_x_559:
[----:B------:R-:W-:Y:S01]  /*12440*/  BSSY B0, `(.L_x_622) ;  /* 0x0000007000007945 */ /* 0x000fe20003800000 */
[----:B------:R-:W-:Y:S02]  /*12450*/  IMAD.MOV.U32 R13, RZ, RZ, R3 ;  /* 0x000000ffff0d7224 */ /* 0x000fe400078e0003 */
[----:B------:R-:W-:Y:S02]  /*12460*/  IMAD.MOV.U32 R11, RZ, RZ, 0x1f ;  /* 0x0000001fff0b7424 */ /* 0x000fe400078e00ff */
[----:B------:R-:W-:-:S07]  /*12470*/  IMAD.MOV.U32 R15, RZ, RZ, -0x1 ;  /* 0xffffffffff0f7424 */ /* 0x000fce00078e00ff */
[----:B-123-5:R-:W-:Y:S05]  /*12480*/  WARPSYNC.COLLECTIVE R15, `(.L_x_623) ;  /* 0x000000000f087348 */ /* 0x02efea0003c00000 */
[----:B------:R0:W4:Y:S02]  /*12490*/  SHFL.IDX P6, R14, R13, R12, R11 ;  /* 0x0000000c0d0e7389 */ /* 0x00012400000c000b */
[----:B012345:R-:W-:Y:S01]  /*124a0*/  ENDCOLLECTIVE ;  /* 0x000000000000791b */ /* 0x03ffe20003800000 */
.L_x_623:
[----:B------:R-:W-:Y:S05]  /*124b0*/  BSYNC B0 ;  /* 0x0000000000007941 */ /* 0x000fea0003800000 */
.L_x_622:
[----:B------:R-:W-:Y:S05]  /*124c0*/  BRA `(.L_x_558) ;  /* 0xffffffe000f47947 */ /* 0x000fea000383ffff */
.L_x_563:
[----:B-1----:R1:W2:Y:S02]  /*124d0*/  SYNCS.PHASECHK.TRANS64.TRYWAIT P0, [R0+URZ+0x28c20], R3 ;  /* 0x028c2003000075a7 */ /* 0x0022a4000800017f */
[----:B--2---:R-:W-:Y:S05]  /*124e0*/  @!P0 NANOSLEEP.SYNCS 0x989680 ;  /* 0x009896800000895d */ /* 0x004fea0003900000 */
[----:B------:R-:W2:Y:S02]  /*124f0*/  @!P0 SYNCS.PHASECHK.TRANS64 P0, [R0+URZ+0x28c20], R3 ;  /* 0x028c2003000085a7 */ /* 0x000ea4000800007f */
[----:B--2---:R-:W-:Y:S05]  /*12500*/  @!P0 BRA `(.L_x_563) ;  /* 0xfffffffc00f08947 */ /* 0x004fea000383ffff */
[----:B------:R-:W-:Y:S05]  /*12510*/  BRA `(.L_x_624) ;  /* 0xffffffe400e87947 */ /* 0x000fea000383ffff */
.L_x_564:
[----:B------:R-:W2:Y:S01]  /*12520*/  S2R R2, SR_TID.X ;  /* 0x0000000000027919 */ /* 0x000ea20000002100 */
[----:B------:R-:W-:Y:S01]  /*12530*/  BSSY B0, `(.L_x_625) ;  /* 0x000000a000007945 */ /* 0x000fe20003800000 */
[----:B0-----:R-:W-:Y:S02]  /*12540*/  IMAD.MOV.U32 R12, RZ, RZ, RZ ;  /* 0x000000ffff0c7224 */ /* 0x001fe400078e00ff */
[----:B------:R-:W-:Y:S02]  /*12550*/  IMAD.MOV.U32 R11, RZ, RZ, 0x1f ;  /* 0x0000001fff0b7424 */ /* 0x000fe400078e00ff */
[----:B------:R-:W-:Y:S01]  /*12560*/  IMAD.MOV.U32 R15, RZ, RZ, -0x1 ;  /* 0xffffffffff0f7424 */ /* 0x000fe200078e00ff */
[----:B--2---:R-:W-:-:S04]  /*12570*/  SHF.R.U32.HI R2, RZ, 0x5, R2 ;  /* 0x00000005ff027819 */ /* 0x004fc80000011602 */
[----:B------:R-:W-:-:S05]  /*12580*/  LOP3.LUT R2, R2, 0x3, RZ, 0xc0, !PT ;  /* 0x0000000302027812 */ /* 0x000fca00078ec0ff */
[----:B------:R-:W-:-:S07]  /*12590*/  IMAD.MOV.U32 R13, RZ, RZ, R2 ;  /* 0x000000ffff0d7224 */ /* 0x000fce00078e0002 */
[----:B-1---5:R-:W-:Y:S05]  /*125a0*/  WARPSYNC.COLLECTIVE R15, `(.L_x_626) ;  /* 0x000000000f087348 */ /* 0x022fea0003c00000 */
[----:B------:R0:W2:Y:S02]  /*125b0*/  SHFL.IDX P6, R14, R13, R12, R11 ;  /* 0x0000000c0d0e7389 */ /* 0x0000a400000c000b */
[----:B012--5:R-:W-:Y:S01]  /*125c0*/  ENDCOLLECTIVE ;  /* 0x000000000000791b */ /* 0x027fe20003800000 */
.L_x_626:
[----:B------:R-:W-:Y:S05]  /*125d0*/  BSYNC B0 ;  /* 0x0000000000007941 */ /* 0x000fea0003800000 */
.L_x_625:
[----:B------:R-:W-:Y:S05]  /*125e0*/  BRA `(.L_x_627) ;  /* 0xffffffe400d07947 */ /* 0x000fea000383ffff */
.L_x_567:
[----:B------:R-:W-:Y:S01]  /*125f0*/  BSSY B1, `(.L_x_628) ;  /* 0x0000006000017945 */ /* 0x000fe20003800000 */
[----:B------:R-:W-:-:S07]  /*12600*/  IMAD.MOV.U32 R15, RZ, RZ, -0x1 ;  /* 0xffffffffff0f7424 */ /* 0x000fce00078e00ff */
[----:B012--5:R-:W-:Y:S05]  /*12610*/  WARPSYNC.COLLECTIVE R15, `(.L_x_629) ;  /* 0x000000000f0c7348 */ /* 0x027fea0003c00000 */
[----:B------:R-:W-:Y:S02]  /*12620*/  ELECT P6, UR62, PT ;  /* 0x00000000003e782f */ /* 0x000fe400038c0000 */
[----:B------:R-:W-:Y:S01]  /*12630*/  MOV R14, UR62 ;  /* 0x0000003e000e7c02 */ /* 0x000fe20008000f00 */
[----:B012--5:R-:W-:Y:S10]  /*12640*/  ENDCOLLECTIVE ;  /* 0x000000000000791b */ /* 0x027ff40003800000 */
.L_x_629:
[----:B------:R-:W-:Y:S05]  /*12650*/  BSYNC B1 ;  /* 0x0000000000017941 */ /* 0x000fea0003800000 */
.L_x_628:
[----:B------:R-:W-:Y:S05]  /*12660*/  BRA `(.L_x_630) ;  /* 0xffffffe400c87947 */ /* 0x000fea000383ffff */
.L_x_569:
[----:B0-----:R0:W1:Y:S02]  /*12670*/  SYNCS.PHASECHK.TRANS64.TRYWAIT P0, [R6+URZ], R5 ;  /* 0x00000005060075a7 */ /* 0x001064000800017f */
[----:B-1----:R-:W-:Y:S05]  /*12680*/  @!P0 NANOSLEEP.SYNCS 0x989680 ;  /* 0x009896800000895d */ /* 0x002fea0003900000 */
[----:B------:R-:W1:Y:S02]  /*12690*/  @!P0 SYNCS.PHASECHK.TRANS64 P0, [R6+URZ], R5 ;  /* 0x00000005060085a7 */ /* 0x000e64000800007f */
[----:B-1----:R-:W-:Y:S05]  /*126a0*/  @!P0 BRA `(.L_x_569) ;  /* 0xfffffffc00f08947 */ /* 0x002fea000383ffff */
[----:B------:R-:W-:Y:S05]  /*126b0*/  BRA `(.L_x_631) ;  /* 0xffffffe800047947 */ /* 0x000fea000383ffff */
.L_x_570:
[----:B-1----:R1:W2:Y:S02]  /*126c0*/  SYNCS.PHASECHK.TRANS64.TRYWAIT P0, [R7+URZ], R2 ;  /* 0x00000002070075a7 */ /* 0x0022a4000800017f */
[----:B--2---:R-:W-:Y:S05]  /*126d0*/  @!P0 NANOSLEEP.SYNCS 0x989680 ;  /* 0x009896800000895d */ /* 0x004fea0003900000 */
[----:B------:R-:W2:Y:S02]  /*126e0*/  @!P0 SYNCS.PHASECHK.TRANS64 P0, [R7+URZ], R2 ;  /* 0x00000002070085a7 */ /* 0x000ea4000800007f */
[----:B--2---:R-:W-:Y:S05]  /*126f0*/  @!P0 BRA `(.L_x_570) ;  /* 0xfffffffc00f08947 */ /* 0x004fea000383ffff */
[----:B------:R-:W-:Y:S05]  /*12700*/  BRA `(.L_x_632) ;  /* 0xffffffe400f87947 */ /* 0x000fea000383ffff */
.L_x_572:
[----:B--2---:R2:W3:Y:S02]  /*12710*/  SYNCS.PHASECHK.TRANS64.TRYWAIT P0, [R4+URZ], R5 ;  /* 0x00000005040075a7 */ /* 0x0044e4000800017f */
[----:B---3--:R-:W-:Y:S05]  /*12720*/  @!P0 NANOSLEEP.SYNCS 0x989680 ;  /* 0x009896800000895d */ /* 0x008fea0003900000 */
[----:B------:R-:W3:Y:S02]  /*12730*/  @!P0 SYNCS.PHASECHK.TRANS64 P0, [R4+URZ], R5 ;  /* 0x00000005040085a7 */ /* 0x000ee4000800007f */
[----:B---3--:R-:W-:Y:S05]  /*12740*/  @!P0 BRA `(.L_x_572) ;  /* 0xfffffffc00f08947 */ /* 0x008fea000383ffff */
[----:B------:R-:W-:Y:S05]  /*12750*/  BRA `(.L_x_633) ;  /* 0xffffffe800007947 */ /* 0x000fea000383ffff */
.L_x_634:
        /* <DEDUP_REMOVED lines=10> */
.L_x_6021:


//--------------------- .text._ZN7cutlass13device_kernelIN5flash11enable_sm90INS1_16FlashAttnFwdSm90INS1_25CollectiveMainloopFwdSm90ILi2EN4cute5tupleIJNS5_1CILi1EEES8_S8_EEENS6_IJNS7_ILi64EEESA_SA_EEELi512ENS_6half_tEfNS_4arch4Sm90ELb0ELb0ELb1ELb1ELb0ELb1ELb0ELb0ELb0ELb1ELb0ELb0EEENS1_21CollectiveEpilogueFwdINS6_IJSA_NS7_ILi512EEESA_EEES9_SC_SE_Li256ELb1ELb1ELb0ELb0EEENS1_36VarlenDynamicPersistentTileSchedulerILi64ELi64ELi256ELi128ELb0ELb1ELb1ELb0ELb1ELb1EEEEEEEEEvNT_6ParamsE --------------------------
	.section	.text._ZN7cutlass13device_kernelIN5flash11enable_sm90INS1_16FlashAttnFwdSm90INS1_25CollectiveMainloopFwdSm90ILi2EN4cute5tupleIJNS5_1CILi1EEES8_S8_EEENS6_IJNS7_ILi64EEESA_SA_EEELi512ENS_6half_tEfNS_4arch4Sm90ELb0ELb0ELb1ELb1ELb0ELb1ELb0ELb0ELb0ELb1ELb0ELb0EEENS1_21CollectiveEpilogueFwdINS6_IJSA_NS7_ILi512EEESA_EEES9_SC_SE_Li256ELb1ELb1ELb0ELb0EEENS1_36VarlenDynamicPersistentTileSchedulerILi64ELi64ELi256ELi128ELb0ELb1ELb1ELb0ELb1ELb1EEEEEEEEEvNT_6ParamsE,"ax",@progbits
	.align	128
.text._ZN7cutlass13device_kernelIN5flash11enable_sm90INS1_16FlashAttnFwdSm90INS1_25CollectiveMainloopFwdSm90ILi2EN4cute5tupleIJNS5_1CILi1EEES8_S8_EEENS6_IJNS7_ILi64EEESA_SA_EEELi512ENS_6half_tEfNS_4arch4Sm90ELb0ELb0ELb1ELb1ELb0ELb1ELb0ELb0ELb0ELb1ELb0ELb0EEENS1_21CollectiveEpilogueFwdINS6_IJSA_NS7_ILi512EEESA_EEES9_SC_SE_Li256ELb1ELb1ELb0ELb0EEENS1_36VarlenDynamicPersistentTileSchedulerILi64ELi64ELi256ELi128ELb0ELb1ELb1ELb0ELb1ELb1EEEEEEEEEvNT_6ParamsE:
        .type           _ZN7cutlass13device_kernelIN5flash11enable_sm90INS1_16FlashAttnFwdSm90INS1_25CollectiveMainloopFwdSm90ILi2EN4cute5tupleIJNS5_1CILi1EEES8_S8_EEENS6_IJNS7_ILi64EEESA_SA_EEELi512ENS_6half_tEfNS_4arch4Sm90ELb0ELb0ELb1ELb1ELb0ELb1ELb0ELb0ELb0ELb1ELb0ELb0EEENS1_21CollectiveEpilogueFwdINS6_IJSA_NS7_ILi512EEESA_EEES9_SC_SE_Li256ELb1ELb1ELb0ELb0EEENS1_36VarlenDynamicPersistentTileSchedulerILi64ELi64ELi256ELi128ELb0ELb1ELb1ELb0ELb1ELb1EEEEEEEEEvNT_6ParamsE,@function
        .size           _ZN7cutlass13device_kernelIN5flash11enable_sm90INS1_16FlashAttnFwdSm90INS1_25CollectiveMainloopFwdSm90ILi2EN4cute5tupleIJNS5_1CILi1EEES8_S8_EEENS6_IJNS7_ILi64EEESA_SA_EEELi512ENS_6half_tEfNS_4arch4Sm90ELb0ELb0ELb1ELb1ELb0ELb1ELb0ELb0ELb0ELb1ELb0ELb0EEENS1_21CollectiveEpilogueFwdINS6_IJSA_NS7_ILi512EEESA_EEES9_SC_SE_Li256ELb1ELb1ELb0ELb0EEENS1_36VarlenDynamicPersistentTileSchedulerILi64ELi64ELi256ELi128ELb0ELb1ELb1ELb0ELb1ELb1EEEEEEEEEvNT_6ParamsE,(.L_x_6022 - _ZN7cutlass13device_kernelIN5flash11enable_sm90INS1_16FlashAttnFwdSm90INS1_25CollectiveMainloopFwdSm90ILi2EN4cute5tupleIJNS5_1CILi1EEES8_S8_EEENS6_IJNS7_ILi64EEESA_SA_EEELi512ENS_6half_tEfNS_4arch4Sm90ELb0ELb0ELb1ELb1ELb0ELb1ELb0ELb0ELb0ELb1ELb0ELb0EEENS1_21CollectiveEpilogueFwdINS6_IJSA_NS7_ILi512EEESA_EEES9_SC_SE_Li256ELb1ELb1ELb0ELb0EEENS1_36VarlenDynamicPersistentTileSchedulerILi64ELi64ELi256ELi128ELb0ELb1ELb1ELb0ELb1ELb1EEEEEEEEEvNT_6ParamsE)
        .other          _ZN7cutlass13device_kernelIN5flash11enable_sm90INS1_16FlashAttnFwdSm90INS1_25CollectiveMainloopFwdSm90ILi2EN4cute5tupleIJNS5_1CILi1EEES8_S8_EEENS6_IJNS7_ILi64EEESA_SA_EEELi512ENS_6half_tEfNS_4arch4Sm90ELb0ELb0ELb1ELb1ELb0ELb1ELb0ELb0ELb0ELb1ELb0ELb0EEENS1_21CollectiveEpilogueFwdINS6_IJSA_NS7_ILi512EEESA_EEES9_SC_SE_Li256ELb1ELb1ELb0ELb0EEENS1_36VarlenDynamicPersistentTileSchedulerILi64ELi64ELi256ELi128ELb0ELb1ELb1ELb0ELb1ELb1EEEEEEEEEvNT_6ParamsE,@"STO_CUDA_ENTRY STV_DEFAULT"
_ZN7cutlass13device_kernelIN5flash11enable_sm90INS1_16FlashAttnFwdSm90INS1_25CollectiveMainloopFwdSm90ILi2EN4cute5tupleIJNS5_1CILi1EEES8_S8_EEENS6_IJNS7_ILi64EEESA_SA_EEELi512ENS_6half_tEfNS_4arch4Sm90ELb0ELb0ELb1ELb1ELb0ELb1ELb0ELb0ELb0ELb1ELb0ELb0EEENS1_21CollectiveEpilogueFwdINS6_IJSA_NS7_ILi512EEESA_EEES9_SC_SE_Li256ELb1ELb1ELb0ELb0EEENS1_36VarlenDynamicPersistentTileSchedulerILi64ELi64ELi256ELi128ELb0ELb1ELb1ELb0ELb1ELb1EEEEEEEEEvNT_6ParamsE:
        /* <DEDUP_REMOVED lines=12> */
[----:B------:R-:W-:Y:S02]  /*00c0*/  UIADD3 UR10, UP2, UR4, 0x570, URZ ;  /* 0x00000570040a7890 */ /* 0x000fe4000ff5e03f */
[----:B------:R-:W-:Y:S02]  /*00d0*/  UIADD3 UR4, UP3, UR4, 0x670, URZ ;  /* 0x0000067004047890 */ /* 0x000fe4000ff7e03f */
[----:B------:R-:W-:-:S02]  /*00e0*/  UIADD3.X UR7, URZ, UR5, URZ, UP0, !UPT ;  /* 0x000000053f077290 */ /* 0x000fc400087fe43f */
[----:B------:R-:W-:Y:S02]  /*00f0*/  UIADD3.X UR9, URZ, UR5, URZ, UP1, !UPT ;  /* 0x000000053f097290 */ /* 0x000fe40008ffe43f */
[----:B------:R-:W-:Y:S02]  /*0100*/  UIADD3.X UR11, URZ, UR5, URZ, UP2, !UPT ;  /* 0x000000053f0b7290 */ /* 0x000fe400097fe43f */
[----:B------:R-:W-:-:S03]  /*0110*/  UIADD3.X UR5, URZ, UR5, URZ, UP3, !UPT ;  /* 0x000000053f057290 */ /* 0x000fc60009ffe43f */
[----:B------:R0:W-:Y:S02]  /*0120*/  UTMACCTL.PF [UR6] ;  /* 0x00000000060079b9 */ /* 0x0001e40008040000 */
[----:B------:R0:W-:Y:S02]  /*0130*/  UTMACCTL.PF [UR8] ;  /* 0x00000000080079b9 */ /* 0x0001e40008040000 */
[----:B------:R0:W-:Y:S02]  /*0140*/  UTMACCTL.PF [UR10] ;  /* 0x000000000a0079b9 */ /* 0x0001e40008040000 */
[----:B------:R0:W-:Y:S02]  /*0150*/  UTMACCTL.PF [UR4] ;  /* 0x00000000040079b9 */ /* 0x0001e40008040000 */
[----:B0-----:R-:W-:Y:S01]  /*0160*/  NOP ;  /* 0x0000000000007918 */ /* 0x001fe20000000000 */
.L_x_636:
[----:B------:R-:W-:Y:S05]  /*0170*/  BSYNC B0 ;  /* 0x0000000000007941 */ /* 0x000fea0003800000 */
.L_x_635:
        /* <DEDUP_REMOVED lines=20> */
[----:B-1----:R0:W1:Y:S06]  /*02c0*/  @UP0 SYNCS.EXCH.64 URZ, [UR8+0x28c00], UR4 ;  /* 0x028c0004083f05b2 */ /* 0x00206c0008000100 */
[----:B------:R0:W2:Y:S02]  /*02d0*/  @UP1 SYNCS.EXCH.64 URZ, [UR8+0x28c20], UR6 ;  /* 0x028c2006083f15b2 */ /* 0x0000a40008000100 */
        /* <DEDUP_REMOVED lines=10> */
[----:B0-----:R0:W3:Y:S01]  /*0380*/  SYNCS.EXCH.64 URZ, [UR6+0x28c30], UR4 ;  /* 0x028c3004063f75b2 */ /* 0x0010e20008000100 */
[----:B------:R0:W4:Y:S01]  /*0390*/  SYNCS.EXCH.64 URZ, [UR6+0x28c40], UR4 ;  /* 0x028c4004063f75b2 */ /* 0x0001220008000100 */
[----:B------:R0:W0:Y:S01]  /*03a0*/  SYNCS.EXCH.64 URZ, [UR6+0x28c38], UR4 ;  /* 0x028c3804063f75b2 */ /* 0x0000220008000100 */
[----:B------:R0:W0:Y:S01]  /*03b0*/  SYNCS.EXCH.64 URZ, [UR6+0x28c48], UR4 ;  /* 0x028c4804063f75b2 */ /* 0x0000220008000100 */
[----:B------:R-:W-:Y:S01]  /*03c0*/  NOP ;  /* 0x0000000000007918 */ /* 0x000fe20000000000 */
.L_x_637:
        /* <DEDUP_REMOVED lines=22> */
.L_x_638:
        /* <DEDUP_REMOVED lines=18> */
.L_x_639:
        /* <DEDUP_REMOVED lines=22> */
.L_x_640:
        /* <DEDUP_REMOVED lines=22> */
.L_x_641:
[----:B------:R-:W-:Y:S01]  /*0910*/  IMAD.MOV.U32 R2, RZ, RZ, 0x1 ;  /* 0x00000001ff027424 */ /* 0x000fe200078e00ff */
[----:B------:R-:W-:Y:S01]  /*0920*/  ISETP.NE.AND P0, PT, R3, RZ, PT ;  /* 0x000000ff0300720c */ /* 0x000fe20003f05270 */
[----:B------:R-:W-:Y:S01]  /*0930*/  NOP ;  /* 0x0000000000007918 */ /* 0x000fe20000000000 */
[----:B------:R-:W-:Y:S01]  /*0940*/  ULDC.64 UR40, c[0x0][0x208] ;  /* 0x0000820000287ab9 */ /* 0x000fe20000000a00 */
[----:B------:R-:W-:Y:S01]  /*0950*/  BSSY B9, `(.L_x_642) ;  /* 0x0001770000097945 */ /* 0x000fe20003800000 */
[----:B------:R-:W-:-:S05]  /*0960*/  SEL R2, R2, 0x2, !P0 ;  /* 0x0000000202027807 */ /* 0x000fca0004000000 */
[----:B------:R0:W-:Y:S02]  /*0970*/  STL [R1+0x60], R2 ;  /* 0x0000600201007387 */ /* 0x0001e40000100800 */
[----:B01234-:R-:W-:Y:S06]  /*0980*/  BAR.SYNC.DEFER_BLOCKING 0x0 ;  /* 0x0000000000007b1d */ /* 0x01ffec0000010000 */
[----:B------:R-:W-:Y:S05]  /*0990*/  @!P0 BRA `(.L_x_643) ;  /* 0x000000ec00308947 */ /* 0x000fea0003800000 */
.L_x_644:
[----:B------:R-:W-:-:S08]  /*09a0*/  NOP ;  /* 0x0000000000007918 */ /* 0x000fd00000000000 */
[----:B------:R-:W0:Y:S02]  /*09b0*/  USETMAXREG.TRY_ALLOC.CTAPOOL UP0, 0xf0 ;  /* 0x000000f0000079c8 */ /* 0x000e240008000600 */
[----:B0-----:R-:W-:-:S13]  /*09c0*/  PLOP3.LUT P0, PT, PT, PT, UP0, 0x80, 0x0 ;  /* 0x000000000000781c */ /* 0x001fda0003f0f008 */
[----:B------:R-:W-:Y:S05]  /*09d0*/  @!P0 BRA `(.L_x_644) ;  /* 0xfffffffc00f08947 */ /* 0x000fea000383ffff */
[----:B------:R-:W0:Y:S01]  /*09e0*/  S2R R0, SR_TID.X ;  /* 0x0000000000007919 */ /* 0x000e220000002100 */
[----:B------:R-:W1:Y:S01]  /*09f0*/  S2UR UR5, SR_CgaCtaId ;  /* 0x00000000000579c3 */ /* 0x000e620000008800 */
[----:B------:R-:W-:Y:S02]  /*0a00*/  UMOV UR4, 0x400 ;  /* 0x0000040000047882 */ /* 0x000fe40000000000 */
[----:B-1----:R-:W-:-:S06]  /*0a10*/  ULEA UR4, UR5, UR4, 0x18 ;  /* 0x0000000405047291 */ /* 0x002fcc000f8ec03f */
[----:B------:R-:W-:Y:S01]  /*0a20*/  IMAD.U32 R2, RZ, RZ, UR4 ;  /* 0x00000004ff027e24 */ /* 0x000fe2000f8e00ff */
[----:B0-----:R-:W-:Y:S01]  /*0a30*/  SHF.R.U32.HI R0, RZ, 0x7, R0 ;  /* 0x00000007ff007819 */ /* 0x001fe20000011600 */
[----:B------:R-:W-:-:S03]  /*0a40*/  ULDC UR4, c[0x0][0xc3c] ;  /* 0x00030f0000047ab9 */ /* 0x000fc60000000800 */
[----:B------:R-:W-:Y:S02]  /*0a50*/  ISETP.NE.AND P0, PT, R0, 0x1, PT ;  /* 0x000000010000780c */ /* 0x000fe40003f05270 */
[----:B------:R-:W0:Y:S11]  /*0a60*/  S2R R0, SR_TID.X ;  /* 0x0000000000007919 */ /* 0x000e360000002100 */
[----:B------:R-:W-:Y:S06]  /*0a70*/  @!P0 BAR.ARV 0x8, 0x100 ;  /* 0x0204000000008b1d */ /* 0x000fec0000002000 */
[----:B0-----:R-:W-:-:S13]  /*0a80*/  ISETP.GE.U32.AND P0, PT, R0, 0x100, PT ;  /* 0x000001000000780c */ /* 0x001fda0003f06070 */
[----:B------:R-:W-:Y:S08]  /*0a90*/  @P0 BAR.ARV 0xf, 0x100 ;  /* 0x03c4000000000b1d */ /* 0x000ff00000002000 */
[----:B------:R-:W-:Y:S06]  /*0aa0*/  BAR.SYNC.DEFER_BLOCKING 0x5, 0x180 ;  /* 0x0146000000007b1d */ /* 0x000fec0000010000 */
[----:B------:R-:W0:Y:S02]  /*0ab0*/  LDS.128 R24, [R2+0x28cd0] ;  /* 0x028cd00002187984 */ /* 0x000e240000000c00 */
[----:B------:R-:W-:Y:S06]  /*0ac0*/  BAR.ARV 0x4, 0x180 ;  /* 0x0106000000007b1d */ /* 0x000fec0000002000 */
[----:B0-----:R-:W-:-:S13]  /*0ad0*/  ISETP.GE.AND P0, PT, R27, UR4, PT ;  /* 0x000000041b007c0c */ /* 0x001fda000bf06270 */
[----:B------:R-:W-:Y:S05]  /*0ae0*/  @P0 BRA `(.L_x_645) ;  /* 0x0000017400580947 */ /* 0x000fea0003800000 */
[----:B------:R-:W2:Y:S01]  /*0af0*/  LDL.LU R16, [R1+0x60] ;  /* 0x0000600001107983 */ /* 0x000ea20000300800 */
[----:B------:R-:W-:-:S05]  /*0b00*/  VIADD R234, R0, 0xffffff80 ;  /* 0xffffff8000ea7836 */ /* 0x000fca0000000000 */
[----:B------:R-:W-:-:S04]  /*0b10*/  SHF.R.S32.HI R3, RZ, 0x1f, R234 ;  /* 0x0000001fff037819 */ /* 0x000fc800000114ea */
[CC--:B------:R-:W-:Y:S02]  /*0b20*/  LEA.HI R0, R3.reuse, R234.reuse, RZ, 0x7 ;  /* 0x000000ea03007211 */ /* 0x0c0fe400078f38ff */
[CC--:B------:R-:W-:Y:S02]  /*0b30*/  LEA.HI R6, R3.reuse, R234.reuse, RZ, 0x4 ;  /* 0x000000ea03067211 */ /* 0x0c0fe400078f20ff */
[----:B------:R-:W-:Y:S02]  /*0b40*/  LOP3.LUT R5, R0, 0xffffff80, RZ, 0xc0, !PT ;  /* 0xffffff8000057812 */ /* 0x000fe400078ec0ff */
[----:B------:R-:W-:Y:S02]  /*0b50*/  LOP3.LUT R7, R6, 0xfffffff0, RZ, 0xc0, !PT ;  /* 0xfffffff006077812 */ /* 0x000fe400078ec0ff */
[----:B------:R-:W-:Y:S01]  /*0b60*/  LEA.HI R4, R3, R234, RZ, 0x5 ;  /* 0x000000ea03047211 */ /* 0x000fe200078f28ff */
[C---:B------:R-:W-:Y:S01]  /*0b70*/  IMAD.IADD R5, R234.reuse, 0x1, -R5 ;  /* 0x00000001ea057824 */ /* 0x040fe200078e0a05 */
[----:B------:R-:W-:Y:S01]  /*0b80*/  SHF.R.S32.HI R13, RZ, 0x4, R6 ;  /* 0x00000004ff0d7819 */ /* 0x000fe20000011406 */
[----:B------:R-:W-:Y:S01]  /*0b90*/  IMAD.IADD R10, R234, 0x1, -R7 ;  /* 0x00000001ea0a7824 */ /* 0x000fe200078e0a07 */
[----:B------:R-:W-:-:S02]  /*0ba0*/  SHF.R.S32.HI R192, RZ, 0x5, R4 ;  /* 0x00000005ffc07819 */ /* 0x000fc40000011404 */
[----:B------:R-:W-:Y:S02]  /*0bb0*/  SHF.R.S32.HI R11, RZ, 0x1f, R4 ;  /* 0x0000001fff0b7819 */ /* 0x000fe40000011404 */
[----:B------:R-:W-:Y:S02]  /*0bc0*/  SHF.R.S32.HI R4, RZ, 0x1f, R5 ;  /* 0x0000001fff047819 */ /* 0x000fe40000011405 */
[----:B------:R-:W-:Y:S02]  /*0bd0*/  SHF.R.S32.HI R7, RZ, 0x1f, R10 ;  /* 0x0000001fff077819 */ /* 0x000fe4000001140a */
[----:B------:R-:W-:Y:S02]  /*0be0*/  LEA.HI R8, R6, R13, RZ, 0x1 ;  /* 0x0000000d06087211 */ /* 0x000fe400078f08ff */
[----:B------:R-:W-:Y:S02]  /*0bf0*/  LEA.HI R6, R4, R5, RZ, 0x2 ;  /* 0x0000000504067211 */ /* 0x000fe400078f10ff */
[----:B------:R-:W-:-:S02]  /*0c00*/  LEA.HI R9, R7, R10, RZ, 0x3 ;  /* 0x0000000a07097211 */ /* 0x000fc400078f18ff */
[----:B------:R-:W-:Y:S02]  /*0c10*/  LOP3.LUT R12, R8, 0x1ffffffe, RZ, 0xc0, !PT ;  /* 0x1ffffffe080c7812 */ /* 0x000fe400078ec0ff */
[--C-:B------:R-:W-:Y:S02]  /*0c20*/  SHF.R.S32.HI R7, RZ, 0x2, R6.reuse ;  /* 0x00000002ff077819 */ /* 0x100fe40000011406 */
[----:B------:R-:W-:-:S04]  /*0c30*/  SHF.R.S32.HI R8, RZ, 0x1f, R6 ;  /* 0x0000001fff087819 */ /* 0x000fc80000011406 */
[----:B------:R-:W-:Y:S02]  /*0c40*/  LEA.HI R8, R8, R7, RZ, 0x3 ;  /* 0x0000000708087211 */ /* 0x000fe400078f18ff */
[----:B------:R-:W-:Y:S02]  /*0c50*/  LEA.HI R14, R11, R192, RZ, 0x2 ;  /* 0x000000c00b0e7211 */ /* 0x000fe400078f10ff */
[----:B------:R-:W-:Y:S02]  /*0c60*/  LOP3.LUT R8, R8, 0xfffffff8, RZ, 0xc0, !PT ;  /* 0xfffffff808087812 */ /* 0x000fe400078ec0ff */
[----:B------:R-:W-:Y:S02]  /*0c70*/  LEA.HI R4, R4, R5, RZ, 0x5 ;  /* 0x0000000504047211 */ /* 0x000fe400078f28ff */
[----:B------:R-:W-:Y:S01]  /*0c80*/  LOP3.LUT R11, R9, 0xfffffff8, RZ, 0xc0, !PT ;  /* 0xfffffff8090b7812 */ /* 0x000fe200078ec0ff */
[----:B------:R-:W-:Y:S01]  /*0c90*/  IMAD.IADD R191, R7, 0x1, -R8 ;  /* 0x0000000107bf7824 */ /* 0x000fe200078e0a08 */
[----:B------:R-:W-:-:S02]  /*0ca0*/  SHF.R.S32.HI R213, RZ, 0x7, R0 ;  /* 0x00000007ffd57819 */ /* 0x000fc40000011400 */
[----:B------:R-:W-:Y:S01]  /*0cb0*/  SHF.R.S32.HI R4, RZ, 0x5, R4 ;  /* 0x00000005ff047819 */ /* 0x000fe20000011404 */
[----:B------:R-:W-:Y:S01]  /*0cc0*/  IMAD.IADD R11, R10, 0x1, -R11 ;  /* 0x000000010a0b7824 */ /* 0x000fe200078e0a0b */
[----:B------:R-:W-:Y:S01]  /*0cd0*/  LOP3.LUT R15, R14, 0x3ffffc, RZ, 0xc0, !PT ;  /* 0x003ffffc0e0f7812 */ /* 0x000fe200078ec0ff */
[----:B------:R-:W-:Y:S02]  /*0ce0*/  IMAD R14, R213, 0x100, R10 ;  /* 0x00000100d50e7824 */ /* 0x000fe400078e020a */
[----:B------:R-:W-:Y:S01]  /*0cf0*/  IMAD R191, R4, 0x10, R191 ;  /* 0x0000001004bf7824 */ /* 0x000fe200078e02bf */
[-C--:B------:R-:W-:Y:S01]  /*0d00*/  LEA.HI R4, R3, R234.reuse, RZ, 0x2 ;  /* 0x000000ea03047211 */ /* 0x080fe200078f10ff */
[----:B------:R-:W-:Y:S02]  /*0d10*/  IMAD.IADD R15, R192, 0x1, -R15 ;  /* 0x00000001c00f7824 */ /* 0x000fe400078e0a0f */
[----:B------:R-:W-:Y:S02]  /*0d20*/  IMAD.IADD R12, R13, 0x1, -R12 ;  /* 0x000000010d0c7824 */ /* 0x000fe400078e0a0c */
[----:B------:R-:W-:Y:S01]  /*0d30*/  IMAD.SHL.U32 R10, R11, 0x40, RZ ;  /* 0x000000400b0a7824 */ /* 0x000fe200078e00ff */
[----:B------:R-:W-:Y:S01]  /*0d40*/  LEA.HI R3, R3, R234, RZ, 0x3 ;  /* 0x000000ea03037211 */ /* 0x000fe200078f18ff */
[----:B------:R-:W-:Y:S01]  /*0d50*/  IMAD R14, R15, 0x10, R14 ;  /* 0x000000100f0e7824 */ /* 0x000fe200078e020e */
[----:B------:R-:W-:Y:S01]  /*0d60*/  SHF.R.S32.HI R19, RZ, 0x2, R4 ;  /* 0x00000002ff137819 */ /* 0x000fe20000011404 */
[----:B------:R-:W-:Y:S01]  /*0d70*/  IMAD.SHL.U32 R13, R12, 0x8, RZ ;  /* 0x000000080c0d7824 */ /* 0x000fe200078e00ff */
[----:B------:R-:W-:Y:S01]  /*0d80*/  LOP3.LUT R10, R10, 0x1c0, RZ, 0xc0, !PT ;  /* 0x000001c00a0a7812 */ /* 0x000fe200078ec0ff */
[----:B------:R-:W-:Y:S01]  /*0d90*/  IMAD.SHL.U32 R9, R9, 0x40, RZ ;  /* 0x0000004009097824 */ /* 0x000fe200078e00ff */
[----:B------:R-:W-:Y:S01]  /*0da0*/  SHF.R.S32.HI R211, RZ, 0x3, R3 ;  /* 0x00000003ffd37819 */ /* 0x000fe20000011403 */
[----:B------:R-:W-:Y:S01]  /*0db0*/  IMAD.U32 R223, R14, 0x40, R13 ;  /* 0x000000400edf7824 */ /* 0x000fe200078e000d */
[----:B------:R-:W-:Y:S01]  /*0dc0*/  LOP3.LUT R6, R6, 0x7ffffffc, RZ, 0xc0, !PT ;  /* 0x7ffffffc06067812 */ /* 0x000fe200078ec0ff */
[----:B------:R-:W-:Y:S01]  /*0dd0*/  VIADD R226, R19, 0x20 ;  /* 0x0000002013e27836 */ /* 0x000fe20000000000 */
[----:B------:R-:W-:-:S02]  /*0de0*/  LOP3.LUT R3, R3, 0xfffffff8, RZ, 0xc0, !PT ;  /* 0xfffffff803037812 */ /* 0x000fc400078ec0ff */
[----:B------:R-:W-:Y:S02]  /*0df0*/  LOP3.LUT R13, R10, 0x8, R13, 0xf8, !PT ;  /* 0x000000080a0d7812 */ /* 0x000fe400078ef80d */
[----:B------:R-:W-:Y:S02]  /*0e00*/  SHF.R.U32.HI R10, RZ, 0x3, R10 ;  /* 0x00000003ff0a7819 */ /* 0x000fe4000001160a */
[----:B------:R-:W-:Y:S01]  /*0e10*/  LOP3.LUT R9, R9, 0x7ffffe00, RZ, 0xc0, !PT ;  /* 0x7ffffe0009097812 */ /* 0x000fe200078ec0ff */
[----:B------:R-:W-:Y:S01]  /*0e20*/  IMAD.IADD R6, R5, 0x1, -R6 ;  /* 0x0000000105067824 */ /* 0x000fe200078e0a06 */
[----:B------:R-:W-:Y:S01]  /*0e30*/  LOP3.LUT R10, R13, R10, RZ, 0x3c, !PT ;  /* 0x0000000a0d0a7212 */ /* 0x000fe200078e3cff */
[----:B------:R-:W-:Y:S01]  /*0e40*/  IMAD.IADD R210, R234, 0x1, -R3 ;  /* 0x00000001ead27824 */ /* 0x000fe200078e0a03 */
[----:B------:R-:W-:Y:S01]  /*0e50*/  LOP3.LUT R5, R4, 0xfffffffc, RZ, 0xc0, !PT ;  /* 0xfffffffc04057812 */ /* 0x000fe200078ec0ff */
[----:B------:R-:W-:Y:S01]  /*0e60*/  IMAD R9, R192, 0x400, R9 ;  /* 0x00000400c0097824 */ /* 0x000fe200078e0209 */
[----:B------:R-:W-:-:S02]  /*0e70*/  LEA.HI R0, R0, R213, RZ, 0x1 ;  /* 0x000000d500007211 */ /* 0x000fc400078f08ff */
[----:B------:R-:W-:Y:S01]  /*0e80*/  SHF.R.S32.HI R3, RZ, 0x1f, R226 ;  /* 0x0000001fff037819 */ /* 0x000fe200000114e2 */
[----:B------:R-:W-:Y:S01]  /*0e90*/  IMAD.IADD R9, R9, 0x1, R10 ;  /* 0x0000000109097824 */ /* 0x000fe200078e020a */
[----:B------:R-:W-:Y:S01]  /*0ea0*/  LOP3.LUT R0, R0, 0xfffffe, RZ, 0xc0, !PT ;  /* 0x00fffffe00007812 */ /* 0x000fe200078ec0ff */
[----:B------:R-:W-:Y:S01]  /*0eb0*/  IMAD.IADD R5, R234, 0x1, -R5 ;  /* 0x00000001ea057824 */ /* 0x000fe200078e0a05 */
[----:B------:R-:W-:Y:S01]  /*0ec0*/  LEA.HI R3, R3, R226, RZ, 0x3 ;  /* 0x000000e203037211 */ /* 0x000fe200078f18ff */
[----:B------:R-:W-:Y:S01]  /*0ed0*/  IMAD.SHL.U32 R220, R226, 0x40, RZ ;  /* 0x00000040e2dc7824 */ /* 0x000fe200078e00ff */
[----:B------:R-:W-:Y:S01]  /*0ee0*/  R2P PR, R11, 0x6 ;  /* 0x000000060b007804 */ /* 0x000fe20000000000 */
[----:B------:R-:W-:Y:S01]  /*0ef0*/  IMAD.IADD R0, R213, 0x1, -R0 ;  /* 0x00000001d5007824 */ /* 0x000fe200078e0a00 */
[----:B------:R-:W-:Y:S01]  /*0f00*/  SHF.R.S32.HI R4, RZ, 0x1f, R4 ;  /* 0x0000001fff047819 */ /* 0x000fe20000011404 */
[----:B------:R-:W-:Y:S01]  /*0f10*/  IMAD.SHL.U32 R3, R3, 0x40, RZ ;  /* 0x0000004003037824 */ /* 0x000fe200078e00ff */
[C---:B------:R-:W-:Y:S01]  /*0f20*/  LEA.HI R7, R5.reuse, R5, RZ, 0x1 ;  /* 0x0000000505077211 */ /* 0x040fe200078f08ff */
[----:B------:R-:W-:Y:S01]  /*0f30*/  IMAD.SHL.U32 R186, R5, 0x4, RZ ;  /* 0x0000000405ba7824 */ /* 0x000fe200078e00ff */
[----:B------:R-:W-:-:S02]  /*0f40*/  LOP3.LUT R220, R220, 0x1c0, RZ, 0xc0, !PT ;  /* 0x000001c0dcdc7812 */ /* 0x000fc400078ec0ff */
[----:B------:R-:W-:Y:S01]  /*0f50*/  LEA R195, R9, R2, 0x1 ;  /* 0x0000000209c37211 */ /* 0x000fe200078e08ff */
[----:B------:R-:W-:Y:S01]  /*0f60*/  IMAD.MOV.U32 R197, RZ, RZ, 0x40 ;  /* 0x00000040ffc57424 */ /* 0x000fe200078e00ff */
[----:B------:R-:W-:Y:S01]  /*0f70*/  LEA.HI R4, R4, R19, RZ, 0x3 ;  /* 0x0000001304047211 */ /* 0x000fe200078f18ff */
[----:B------:R-:W-:Y:S01]  /*0f80*/  IMAD.SHL.U32 R194, R0, 0x100, RZ ;  /* 0x0000010000c27824 */ /* 0x000fe200078e00ff */
[----:B------:R-:W-:Y:S01]  /*0f90*/  LOP3.LUT R8, R7, 0x1ffffffe, RZ, 0xc0, !PT ;  /* 0x1ffffffe07087812 */ /* 0x000fe200078ec0ff */
[----:B------:R-:W-:Y:S01]  /*0fa0*/  IMAD.SHL.U32 R189, R210, 0x8, RZ ;  /* 0x00000008d2bd7824 */ /* 0x000fe200078e00ff */
[----:B------:R-:W-:Y:S01]  /*0fb0*/  SHF.R.U32.HI R235, RZ, 0x3, R220 ;  /* 0x00000003ffeb7819 */ /* 0x000fe200000116dc */
[----:B------:R-:W-:Y:S01]  /*0fc0*/  VIADD R190, R186, 0x10 ;  /* 0x00000010babe7836 */ /* 0x000fe20000000000 */
[----:B------:R-:W-:Y:S01]  /*0fd0*/  LOP3.LUT R221, R3, 0xfffffe00, RZ, 0xc0, !PT ;  /* 0xfffffe0003dd7812 */ /* 0x000fe200078ec0ff */
[----:B------:R-:W-:Y:S01]  /*0fe0*/  VIADD R198, R195, 0x26800 ;  /* 0x00026800c3c67836 */ /* 0x000fe20000000000 */
[----:B------:R-:W-:Y:S01]  /*0ff0*/  SEL R197, R197, 0xffffffc0, !P2 ;  /* 0xffffffc0c5c57807 */ /* 0x000fe20005000000 */
[C---:B------:R-:W-:Y:S01]  /*1000*/  VIADD R207, R189.reuse, 0x40 ;  /* 0x00000040bdcf7836 */ /* 0x040fe20000000000 */
[----:B------:R-:W-:Y:S01]  /*1010*/  LOP3.LUT R4, R4, 0xfffffff8, RZ, 0xc0, !PT ;  /* 0xfffffff804047812 */ /* 0x000fe200078ec0ff */
[C---:B------:R-:W-:Y:S01]  /*1020*/  VIADD R206, R189.reuse, 0x80 ;  /* 0x00000080bdce7836 */ /* 0x040fe20000000000 */
[----:B------:R-:W-:Y:S01]  /*1030*/  SHF.R.S32.HI R217, RZ, 0x1f, R190 ;  /* 0x0000001fffd97819 */ /* 0x000fe200000114be */
[----:B------:R-:W-:-:S02]  /*1040*/  VIADD R205, R189, 0xc0 ;  /* 0x000000c0bdcd7836 */ /* 0x000fc40000000000 */
[C---:B------:R-:W-:Y:S02]  /*1050*/  VIADD R204, R189.reuse, 0x100 ;  /* 0x00000100bdcc7836 */ /* 0x040fe40000000000 */
[C---:B------:R-:W-:Y:S02]  /*1060*/  VIADD R203, R189.reuse, 0x140 ;  /* 0x00000140bdcb7836 */ /* 0x040fe40000000000 */
[C---:B------:R-:W-:Y:S02]  /*1070*/  VIADD R215, R189.reuse, 0x180 ;  /* 0x00000180bdd77836 */ /* 0x040fe40000000000 */
[----:B------:R-:W-:Y:S02]  /*1080*/  VIADD R214, R189, 0x1c0 ;  /* 0x000001c0bdd67836 */ /* 0x000fe40000000000 */
[----:B------:R-:W-:Y:S02]  /*1090*/  VIADD R196, R195, 0x26820 ;  /* 0x00026820c3c47836 */ /* 0x000fe40000000000 */
[----:B------:R-:W-:-:S02]  /*10a0*/  IMAD.IADD R8, R5, 0x1, -R8 ;  /* 0x0000000105087824 */ /* 0x000fc400078e0a08 */
[C---:B------:R-:W-:Y:S01]  /*10b0*/  @P1 VIADD R196, R198.reuse, 0xffffffe0 ;  /* 0xffffffe0c6c41836 */ /* 0x040fe20000000000 */
[----:B------:R-:W-:Y:S01]  /*10c0*/  CS2R R22, SRZ ;  /* 0x0000000000167805 */ /* 0x000fe2000001ff00 */
[----:B------:R-:W-:Y:S01]  /*10d0*/  IMAD.IADD R198, R198, 0x1, R197 ;  /* 0x00000001c6c67824 */ /* 0x000fe200078e02c5 */
[----:B------:R-:W-:Y:S01]  /*10e0*/  MOV R185, RZ ;  /* 0x000000ff00b97202 */ /* 0x000fe20000000f00 */
[----:B------:R-:W-:Y:S01]  /*10f0*/  IMAD.MOV.U32 R208, RZ, RZ, RZ ;  /* 0x000000ffffd07224 */ /* 0x000fe200078e00ff */
[----:B------:R-:W-:Y:S01]  /*1100*/  SHF.R.S32.HI R233, RZ, 0x1f, R207 ;  /* 0x0000001fffe97819 */ /* 0x000fe200000114cf */
[----:B------:R-:W-:Y:S01]  /*1110*/  IMAD.MOV.U32 R18, RZ, RZ, RZ ;  /* 0x000000ffff127224 */ /* 0x000fe200078e00ff */
[----:B------:R-:W-:Y:S01]  /*1120*/  SHF.R.S32.HI R232, RZ, 0x1f, R206 ;  /* 0x0000001fffe87819 */ /* 0x000fe200000114ce */
[----:B------:R-:W-:Y:S01]  /*1130*/  IMAD.IADD R188, R19, 0x1, -R4 ;  /* 0x0000000113bc7824 */ /* 0x000fe200078e0a04 */
[----:B------:R-:W-:Y:S01]  /*1140*/  SHF.R.S32.HI R231, RZ, 0x1f, R205 ;  /* 0x0000001fffe77819 */ /* 0x000fe200000114cd */
[----:B------:R-:W-:Y:S01]  /*1150*/  IMAD.SHL.U32 R218, R190, 0x2, RZ ;  /* 0x00000002beda7824 */ /* 0x000fe200078e00ff */
[----:B------:R-:W-:Y:S01]  /*1160*/  SHF.R.S32.HI R230, RZ, 0x1f, R204 ;  /* 0x0000001fffe67819 */ /* 0x000fe200000114cc */
[----:B------:R-:W-:Y:S01]  /*1170*/  IMAD.SHL.U32 R193, R6, 0x2, RZ ;  /* 0x0000000206c17824 */ /* 0x000fe200078e00ff */
[----:B------:R-:W-:Y:S01]  /*1180*/  SHF.R.S32.HI R229, RZ, 0x1f, R203 ;  /* 0x0000001fffe57819 */ /* 0x000fe200000114cb */
[----:B------:R-:W-:Y:S01]  /*1190*/  IMAD R222, R8, 0x8, R191 ;  /* 0x0000000808de7824 */ /* 0x000fe200078e02bf */
[----:B------:R-:W-:Y:S01]  /*11a0*/  SHF.R.S32.HI R228, RZ, 0x1f, R215 ;  /* 0x0000001fffe47819 */ /* 0x000fe200000114d7 */
[----:B------:R-:W-:Y:S01]  /*11b0*/  IMAD.IADD R197, R197, 0x1, R196 ;  /* 0x00000001c5c57824 */ /* 0x000fe200078e02c4 */
[----:B------:R-:W-:-:S02]  /*11c0*/  SHF.R.S32.HI R227, RZ, 0x1f, R214 ;  /* 0x0000001fffe37819 */ /* 0x000fc400000114d6 */
[----:B------:R-:W-:Y:S02]  /*11d0*/  SHF.L.U64.HI R217, R190, 0x1, R217 ;  /* 0x00000001bed97819 */ /* 0x000fe400000102d9 */
[----:B--2---:R-:W-:Y:S01]  /*11e0*/  LOP3.LUT R184, R16, 0x1, RZ, 0xfc, !PT ;  /* 0x0000000110b87812 */ /* 0x004fe200078efcff */
[----:B------:R-:W-:-:S05]  /*11f0*/  IMAD.SHL.U32 R16, R5, 0x8, RZ ;  /* 0x0000000805107824 */ /* 0x000fca00078e00ff */
[----:B------:R-:W-:-:S04]  /*1200*/  LOP3.LUT R0, R220, 0x38, R16, 0xf8, !PT ;  /* 0x00000038dc007812 */ /* 0x000fc800078ef810 */
[----:B------:R-:W-:-:S05]  /*1210*/  LOP3.LUT R219, R221, R0, R235, 0xf6, !PT ;  /* 0x00000000dddb7212 */ /* 0x000fca00078ef6eb */
[----:B------:R-:W-:-:S07]  /*1220*/  IMAD R219, R219, 0x2, R2 ;  /* 0x00000002dbdb7824 */ /* 0x000fce00078e0202 */
.L_x_764:
[----:B01-3--:R-:W0:Y:S01]  /*1230*/  LDC.64 R4, c[0x0][0xc88] ;  /* 0x00032200ff047b82 */ /* 0x00be220000000a00 */
[----:B------:R-:W-:Y:S01]  /*1240*/  ULDC.64 UR4, c[0x0][0xa28] ;  /* 0x00028a0000047ab9 */ /* 0x000fe20000000a00 */
[----:B------:R-:W-:Y:S01]  /*1250*/  ULDC.64 UR8, c[0x0][0xa18] ;  /* 0x0002860000087ab9 */ /* 0x000fe20000000a00 */
[----:B------:R-:W-:Y:S01]  /*1260*/  ULDC.64 UR6, c[0x0][0xa08] ;  /* 0x0002820000067ab9 */ /* 0x000fe20000000a00 */
[----:B0-----:R-:W-:-:S05]  /*1270*/  IMAD.WIDE R4, R27, 0x4, R4 ;  /* 0x000000041b047825 */ /* 0x001fca00078e0204 */
[----:B--2---:R-:W2:Y:S01]  /*1280*/  LDG.E R202, desc[UR40][R4.64] ;  /* 0x0000002804ca7981 */ /* 0x004ea2000c1e1900 */
[----:B------:R-:W-:Y:S01]  /*1290*/  ISETP.NE.U32.AND P2, PT, RZ, UR4, PT ;  /* 0x00000004ff007c0c */ /* 0x000fe2000bf45070 */
[----:B------:R-:W-:Y:S01]  /*12a0*/  IMAD.MOV.U32 R3, RZ, RZ, RZ ;  /* 0x000000ffff037224 */ /* 0x000fe200078e00ff */
[----:B------:R-:W-:Y:S01]  /*12b0*/  ISETP.NE.U32.AND P1, PT, RZ, UR8, PT ;  /* 0x00000008ff007c0c */ /* 0x000fe2000bf25070 */
[----:B------:R-:W-:Y:S01]  /*12c0*/  IMAD.MOV.U32 R31, RZ, RZ, RZ ;  /* 0x000000ffff1f7224 */ /* 0x000fe200078e00ff */
[----:B------:R-:W-:Y:S02]  /*12d0*/  ISETP.NE.AND.EX P2, PT, RZ, UR5, PT, P2 ;  /* 0x00000005ff007c0c */ /* 0x000fe4000bf45320 */
[----:B------:R-:W-:Y:S02]  /*12e0*/  ISETP.NE.AND.EX P1, PT, RZ, UR9, PT, P1 ;  /* 0x00000009ff007c0c */ /* 0x000fe4000bf25310 */
[----:B------:R-:W-:-:S04]  /*12f0*/  ISETP.NE.U32.AND P0, PT, RZ, UR6, PT ;  /* 0x00000006ff007c0c */ /* 0x000fc8000bf05070 */
[----:B------:R-:W-:Y:S02]  /*1300*/  ISETP.NE.AND.EX P0, PT, RZ, UR7, PT, P0 ;  /* 0x00000007ff007c0c */ /* 0x000fe4000bf05300 */
[----:B--2---:R-:W-:Y:S01]  /*1310*/  SHF.R.S32.HI R212, RZ, 0x1f, R202 ;  /* 0x0000001fffd47819 */ /* 0x004fe200000114ca */
[C---:B------:R-:W-:Y:S02]  /*1320*/  IMAD.SHL.U32 R200, R202.reuse, 0x4, RZ ;  /* 0x00000004cac87824 */ /* 0x040fe400078e00ff */
[C---:B------:R-:W-:Y:S02]  /*1330*/  @P2 LEA R4, P3, R202.reuse, UR4, 0x2 ;  /* 0x00000004ca042c11 */ /* 0x040fe4000f8610ff */
[C-C-:B------:R-:W-:Y:S02]  /*1340*/  SHF.L.U64.HI R201, R202.reuse, 0x2, R212.reuse ;  /* 0x00000002cac97819 */ /* 0x140fe400000102d4 */
[----:B------:R-:W-:Y:S01]  /*1350*/  @P2 LEA.HI.X R5, R202, UR5, R212, 0x2, P3 ;  /* 0x00000005ca052c11 */ /* 0x000fe200098f14d4 */
[----:B------:R-:W-:Y:S01]  /*1360*/  ULDC UR4, c[0x0][0x288] ;  /* 0x0000a20000047ab9 */ /* 0x000fe20000000800 */
[----:B------:R-:W-:-:S03]  /*1370*/  IADD3 R8, P4, R200, UR6, RZ ;  /* 0x00000006c8087c10 */ /* 0x000fc6000ff9e0ff */
[----:B------:R0:W5:Y:S01]  /*1380*/  @P2 LDG.E R3, desc[UR40][R4.64] ;  /* 0x0000002804032981 */ /* 0x000162000c1e1900 */
[----:B------:R-:W-:Y:S01]  /*1390*/  @P1 IADD3 R6, P2, R200, UR8, RZ ;  /* 0x00000008c8061c10 */ /* 0x000fe2000ff5e0ff */
[----:B------:R-:W-:Y:S01]  /*13a0*/  IMAD.U32 R24, RZ, RZ, UR4 ;  /* 0x00000004ff187e24 */ /* 0x000fe2000f8e00ff */
[C---:B------:R-:W-:Y:S01]  /*13b0*/  IADD3.X R9, R201.reuse, UR7, RZ, P4, !PT ;  /* 0x00000007c9097c10 */ /* 0x040fe2000a7fe4ff */
[----:B------:R-:W-:Y:S01]  /*13c0*/  ULDC.64 UR4, c[0x0][0x418] ;  /* 0x0001060000047ab9 */ /* 0x000fe20000000a00 */
[----:B----4-:R-:W-:-:S03]  /*13d0*/  @P1 IADD3.X R7, R201, UR9, RZ, P2, !PT ;  /* 0x00000009c9071c10 */ /* 0x010fc600097fe4ff */
[----:B------:R0:W5:Y:S01]  /*13e0*/  @P0 LDG.E R31, desc[UR40][R8.64] ;  /* 0x00000028081f0981 */ /* 0x000162000c1e1900 */
[----:B------:R-:W-:Y:S01]  /*13f0*/  UISETP.NE.U32.AND UP0, UPT, UR4, URZ, UPT ;  /* 0x0000003f0400728c */ /* 0x000fe2000bf05070 */
[----:B------:R-:W-:Y:S02]  /*1400*/  ULDC.64 UR8, c[0x0][0xa20] ;  /* 0x0002880000087ab9 */ /* 0x000fe40000000a00 */
[----:B------:R0:W5:Y:S01]  /*1410*/  @P1 LDG.E R24, desc[UR40][R6.64] ;  /* 0x0000002806181981 */ /* 0x000162000c1e1900 */
[----:B------:R-:W-:Y:S01]  /*1420*/  UISETP.NE.AND.EX UP0, UPT, UR5, URZ, UPT, UP0 ;  /* 0x0000003f0500728c */ /* 0x000fe2000bf05300 */
[----:B------:R-:W-:Y:S01]  /*1430*/  ULDC UR4, c[0x0][0x424] ;  /* 0x0001090000047ab9 */ /* 0x000fe20000000800 */
[----:B------:R-:W-:Y:S02]  /*1440*/  ISETP.NE.U32.AND P2, PT, RZ, UR8, PT ;  /* 0x00000008ff007c0c */ /* 0x000fe4000bf45070 */
[----:B------:R-:W-:Y:S01]  /*1450*/  USEL UR4, UR4, 0x1, UP0 ;  /* 0x0000000104047887 */ /* 0x000fe20008000000 */
[----:B------:R-:W-:Y:S01]  /*1460*/  ULDC UR5, c[0x0][0x2f0] ;  /* 0x0000bc0000057ab9 */ /* 0x000fe20000000800 */
[----:B------:R-:W-:-:S02]  /*1470*/  ISETP.NE.AND.EX P2, PT, RZ, UR9, PT, P2 ;  /* 0x00000009ff007c0c */ /* 0x000fc4000bf45320 */
[----:B------:R-:W-:-:S03]  /*1480*/  UIMAD UR4, UR4, UR5, URZ ;  /* 0x00000005040472a4 */ /* 0x000fc6000f8e023f */
[----:B------:R-:W-:Y:S01]  /*1490*/  ULDC UR5, c[0x0][0x348] ;  /* 0x0000d20000057ab9 */ /* 0x000fe20000000800 */
[----:B------:R-:W-:Y:S02]  /*14a0*/  IMAD.MOV.U32 R209, RZ, RZ, R25 ;  /* 0x000000ffffd17224 */ /* 0x000fe400078e0019 */
[----:B------:R-:W-:Y:S02]  /*14b0*/  IMAD.MOV.U32 R199, RZ, RZ, R26 ;  /* 0x000000ffffc77224 */ /* 0x000fe400078e001a */
[----:B------:R-:W-:Y:S01]  /*14c0*/  IMAD.MOV.U32 R29, RZ, RZ, R202 ;  /* 0x000000ffff1d7224 */ /* 0x000fe200078e00ca */
[----:B0-----:R-:W-:Y:S06]  /*14d0*/  @P1 BRA `(.L_x_646) ;  /* 0x0000000000241947 */ /* 0x001fec0003800000 */
[----:B------:R-:W-:Y:S02]  /*14e0*/  ULDC.64 UR6, c[0x0][0xa00] ;  /* 0x0002800000067ab9 */ /* 0x000fe40000000a00 */
[----:B------:R-:W-:-:S04]  /*14f0*/  ISETP.NE.U32.AND P1, PT, RZ, UR6, PT ;  /* 0x00000006ff007c0c */ /* 0x000fc8000bf25070 */
[----:B------:R-:W-:-:S13]  /*1500*/  ISETP.NE.AND.EX P1, PT, RZ, UR7, PT, P1 ;  /* 0x00000007ff007c0c */ /* 0x000fda000bf25310 */
[----:B------:R-:W-:Y:S05]  /*1510*/  @!P1 BRA `(.L_x_646) ;  /* 0x0000000000149947 */ /* 0x000fea0003800000 */
[----:B------:R-:W0:Y:S02]  /*1520*/  LDC.64 R4, c[0x0][0xa00] ;  /* 0x00028000ff047b82 */ /* 0x000e240000000a00 */
[----:B0-----:R-:W-:-:S05]  /*1530*/  IMAD.WIDE R4, R29, 0x4, R4 ;  /* 0x000000041d047825 */ /* 0x001fca00078e0204 */
[----:B-----5:R-:W2:Y:S04]  /*1540*/  LDG.E R24, desc[UR40][R4.64] ;  /* 0x0000002804187981 */ /* 0x020ea8000c1e1900 */
[----:B------:R-:W2:Y:S02]  /*1550*/  LDG.E R7, desc[UR40][R4.64+0x4] ;  /* 0x0000042804077981 */ /* 0x000ea4000c1e1900 */
[----:B--2---:R-:W-:-:S07]  /*1560*/  IMAD.IADD R24, R7, 0x1, -R24 ;  /* 0x0000000107187824 */ /* 0x004fce00078e0a18 */
.L_x_646:
[----:B------:R-:W-:Y:S02]  /*1570*/  IMAD.U32 R46, RZ, RZ, UR5 ;  /* 0x00000005ff2e7e24 */ /* 0x000fe4000f8e00ff */
[----:B------:R-:W-:Y:S01]  /*1580*/  IMAD.U32 R28, RZ, RZ, UR4 ;  /* 0x00000004ff1c7e24 */ /* 0x000fe2000f8e00ff */
[----:B------:R-:W-:Y:S06]  /*1590*/  @!P2 BRA `(.L_x_647) ;  /* 0x000000000010a947 */ /* 0x000fec0003800000 */
[----:B------:R-:W-:-:S04]  /*15a0*/  IADD3 R4, P0, R200, UR8, RZ ;  /* 0x00000008c8047c10 */ /* 0x000fc8000ff1e0ff */
[----:B------:R-:W-:-:S05]  /*15b0*/  IADD3.X R5, R201, UR9, RZ, P0, !PT ;  /* 0x00000009c9057c10 */ /* 0x000fca00087fe4ff */
[----:B------:R0:W5:Y:S01]  /*15c0*/  LDG.E R28, desc[UR40][R4.64] ;  /* 0x00000028041c7981 */ /* 0x000162000c1e1900 */
[----:B------:R-:W-:Y:S05]  /*15d0*/  BRA `(.L_x_648) ;  /* 0x0000000000107947 */ /* 0x000fea0003800000 */
.L_x_647:
[----:B------:R-:W-:Y:S05]  /*15e0*/  @!P0 BRA `(.L_x_648) ;  /* 0x00000000000c8947 */ /* 0x000fea0003800000 */
[----:B------:R-:W2:Y:S04]  /*15f0*/  LDG.E R5, desc[UR40][R8.64] ;  /* 0x0000002808057981 */ /* 0x000ea8000c1e1900 */
[----:B------:R-:W2:Y:S02]  /*1600*/  LDG.E R28, desc[UR40][R8.64+0x4] ;  /* 0x00000428081c7981 */ /* 0x000ea4000c1e1900 */
[----:B--2---:R-:W-:-:S07]  /*1610*/  IMAD.IADD R28, R28, 0x1, -R5 ;  /* 0x000000011c1c7824 */ /* 0x004fce00078e0a05 */
.L_x_648:
[----:B------:R-:W-:Y:S02]  /*1620*/  ULDC.64 UR4, c[0x0][0xa10] ;  /* 0x0002840000047ab9 */ /* 0x000fe40000000a00 */
[----:B------:R-:W-:-:S04]  /*1630*/  ISETP.NE.U32.AND P0, PT, RZ, UR4, PT ;  /* 0x00000004ff007c0c */ /* 0x000fc8000bf05070 */
[----:B------:R-:W-:Y:S01]  /*1640*/  ISETP.NE.AND.EX P0, PT, RZ, UR5, PT, P0 ;  /* 0x00000005ff007c0c */ /* 0x000fe2000bf05300 */
[----:B------:R-:W-:-:S12]  /*1650*/  ULDC.64 UR4, c[0x0][0xa30] ;  /* 0x00028c0000047ab9 */ /* 0x000fd80000000a00 */
[----:B0-----:R-:W0:Y:S02]  /*1660*/  @P0 LDC.64 R4, c[0x0][0xa10] ;  /* 0x00028400ff040b82 */ /* 0x001e240000000a00 */
[----:B0-----:R-:W-:-:S05]  /*1670*/  @P0 IMAD.WIDE R4, R29, 0x4, R4 ;  /* 0x000000041d040825 */ /* 0x001fca00078e0204 */
[----:B------:R-:W2:Y:S04]  /*1680*/  @P0 LDG.E R0, desc[UR40][R4.64] ;  /* 0x0000002804000981 */ /* 0x000ea8000c1e1900 */
[----:B------:R-:W2:Y:S01]  /*1690*/  @P0 LDG.E R9, desc[UR40][R4.64+0x4] ;  /* 0x0000042804090981 */ /* 0x000ea2000c1e1900 */
[----:B------:R-:W-:Y:S01]  /*16a0*/  ISETP.NE.U32.AND P1, PT, RZ, UR4, PT ;  /* 0x00000004ff007c0c */ /* 0x000fe2000bf25070 */
[----:B-----5:R-:W-:-:S03]  /*16b0*/  IMAD.MOV.U32 R27, RZ, RZ, R28 ;  /* 0x000000ffff1b7224 */ /* 0x020fc600078e001c */
[----:B------:R-:W-:-:S13]  /*16c0*/  ISETP.NE.AND.EX P1, PT, RZ, UR5, PT, P1 ;  /* 0x00000005ff007c0c */ /* 0x000fda000bf25310 */
[----:B------:R-:W-:-:S04]  /*16d0*/  @P1 IADD3 R6, P2, R200, UR4, RZ ;  /* 0x00000004c8061c10 */ /* 0x000fc8000ff5e0ff */
[----:B------:R-:W-:-:S05]  /*16e0*/  @P1 IADD3.X R7, R201, UR5, RZ, P2, !PT ;  /* 0x00000005c9071c10 */ /* 0x000fca00097fe4ff */
[----:B------:R0:W5:Y:S01]  /*16f0*/  @P1 LDG.E R27, desc[UR40][R6.64] ;  /* 0x00000028061b1981 */ /* 0x000162000c1e1900 */
[----:B------:R-:W-:Y:S02]  /*1700*/  IADD3 R11, -R3, R28, RZ ;  /* 0x0000001c030b7210 */ /* 0x000fe40007ffe1ff */
[----:B------:R-:W-:-:S03]  /*1710*/  PLOP3.LUT P3, PT, PT, PT, PT, 0x80, 0x0 ;  /* 0x000000000000781c */ /* 0x000fc60003f6f070 */
[----:B------:R-:W-:-:S05]  /*1720*/  IMAD.MOV R44, RZ, RZ, -R11 ;  /* 0x000000ffff2c7224 */ /* 0x000fca00078e0a0b */
[----:B------:R-:W-:Y:S01]  /*1730*/  VIMNMX R44, RZ, R44, !PT ;  /* 0x0000002cff2c7248 */ /* 0x000fe20007fe0100 */
[----:B--2---:R-:W-:-:S04]  /*1740*/  @P0 IMAD.IADD R46, R9, 0x1, -R0 ;  /* 0x00000001092e0824 */ /* 0x004fc800078e0a00 */
[----:B------:R-:W-:-:S04]  /*1750*/  IMAD.IADD R168, R11, 0x1, R46 ;  /* 0x000000010ba87824 */ /* 0x000fc800078e022e */
[----:B------:R-:W-:-:S05]  /*1760*/  VIADD R0, R168, 0x3f ;  /* 0x0000003fa8007836 */ /* 0x000fca0000000000 */
[----:B------:R-:W-:-:S04]  /*1770*/  SHF.R.S32.HI R3, RZ, 0x1f, R0 ;  /* 0x0000001fff037819 */ /* 0x000fc80000011400 */
[----:B------:R-:W-:-:S04]  /*1780*/  LEA.HI R3, R3, R0, RZ, 0x6 ;  /* 0x0000000003037211 */ /* 0x000fc800078f30ff */
[----:B------:R-:W-:Y:S02]  /*1790*/  LOP3.LUT R5, R3, 0xffffffc0, RZ, 0xc0, !PT ;  /* 0xffffffc003057812 */ /* 0x000fe400078ec0ff */
[----:B------:R-:W-:Y:S02]  /*17a0*/  SHF.R.S32.HI R181, RZ, 0x6, R3 ;  /* 0x00000006ffb57819 */ /* 0x000fe40000011403 */
[----:B------:R-:W-:-:S04]  /*17b0*/  VIADDMNMX R5, R5, -R11, R46, PT ;  /* 0x8000000b05057246 */ /* 0x000fc8000380012e */
[----:B------:R-:W-:Y:S02]  /*17c0*/  ISETP.GT.AND P0, PT, R5, R44, PT ;  /* 0x0000002c0500720c */ /* 0x000fe40003f04270 */
[----:B------:R-:W-:-:S05]  /*17d0*/  SHF.R.U32.HI R44, RZ, 0x6, R44 ;  /* 0x00000006ff2c7819 */ /* 0x000fca000001162c */
[----:B------:R-:W-:-:S06]  /*17e0*/  IMAD.MOV.U32 R45, RZ, RZ, R44 ;  /* 0x000000ffff2d7224 */ /* 0x000fcc00078e002c */
[----:B------:R-:W-:-:S05]  /*17f0*/  @P0 VIADD R0, R5, 0x3f ;  /* 0x0000003f05000836 */ /* 0x000fca0000000000 */
[----:B------:R-:W-:-:S04]  /*1800*/  @P0 SHF.R.S32.HI R5, RZ, 0x1f, R0 ;  /* 0x0000001fff050819 */ /* 0x000fc80000011400 */
[----:B------:R-:W-:-:S04]  /*1810*/  @P0 LEA.HI R5, R5, R0, RZ, 0x6 ;  /* 0x0000000005050211 */ /* 0x000fc800078f30ff */
[----:B------:R-:W-:-:S04]  /*1820*/  @P0 SHF.R.S32.HI R45, RZ, 0x6, R5 ;  /* 0x00000006ff2d0819 */ /* 0x000fc80000011405 */
[----:B------:R-:W-:-:S13]  /*1830*/  ISETP.GT.AND P0, PT, R45, R44, PT ;  /* 0x0000002c2d00720c */ /* 0x000fda0003f04270 */
[----:B0-----:R-:W-:Y:S05]  /*1840*/  @!P0 BRA `(.L_x_649) ;  /* 0x0000002800408947 */ /* 0x001fea0003800000 */
[----:B------:R-:W-:Y:S01]  /*1850*/  VIADD R0, R2, 0x22400 ;  /* 0x0002240002007836 */ /* 0x000fe20000000000 */
[----:B------:R-:W-:Y:S04]  /*1860*/  BSSY B6, `(.L_x_650) ;  /* 0x0000013000067945 */ /* 0x000fe80003800000 */
[----:B------:R-:W-:-:S13]  /*1870*/  LOP3.LUT P0, RZ, R0, 0x3ff, RZ, 0xc0, !PT ;  /* 0x000003ff00ff7812 */ /* 0x000fda000780c0ff */
        /* <DEDUP_REMOVED lines=16> */
[----:B-1---5:R-:W-:Y:S05]  /*1980*/  CALL.ABS.NOINC R14 ;  /* 0x000000000e007343 */ /* 0x022fea0003c00000 */
.L_x_651:
[----:B------:R-:W-:Y:S05]  /*1990*/  BSYNC B6 ;  /* 0x0000000000067941 */ /* 0x000fea0003800000 */
.L_x_650:
        /* <DEDUP_REMOVED lines=11> */
[----:B------:R-:W-:Y:S01]  /*1a50*/  IMAD.U32 R6, RZ, RZ, UR6 ;  /* 0x00000006ff067e24 */ /* 0x000fe2000f8e00ff */
[----:B------:R-:W-:Y:S01]  /*1a60*/  MOV R10, UR4 ;  /* 0x00000004000a7c02 */ /* 0x000fe20008000f00 */
[----:B------:R-:W-:Y:S02]  /*1a70*/  IMAD.U32 R7, RZ, RZ, UR7 ;  /* 0x00000007ff077e24 */ /* 0x000fe4000f8e00ff */
[----:B------:R-:W-:-:S02]  /*1a80*/  IMAD.U32 R11, RZ, RZ, UR5 ;  /* 0x00000005ff0b7e24 */ /* 0x000fc4000f8e00ff */
[----:B------:R-:W-:Y:S02]  /*1a90*/  IMAD.MOV.U32 R8, RZ, RZ, 0x70 ;  /* 0x00000070ff087424 */ /* 0x000fe400078e00ff */
[----:B------:R-:W-:Y:S02]  /*1aa0*/  IMAD.MOV.U32 R12, RZ, RZ, 0x1 ;  /* 0x00000001ff0c7424 */ /* 0x000fe400078e00ff */
[----:B0-----:R-:W-:-:S07]  /*1ab0*/  IMAD.MOV.U32 R13, RZ, RZ, RZ ;  /* 0x000000ffff0d7224 */ /* 0x001fce00078e00ff */
[----:B------:R-:W-:-:S07]  /*1ac0*/  LEPC R20, `(.L_x_653) ;  /* 0x000000001014794e */ /* 0x000fce0000000000 */
[----:B-1---5:R-:W-:Y:S05]  /*1ad0*/  CALL.ABS.NOINC R14 ;  /* 0x000000000e007343 */ /* 0x022fea0003c00000 */
.L_x_653:
[----:B------:R-:W-:Y:S05]  /*1ae0*/  BSYNC B6 ;  /* 0x0000000000067941 */ /* 0x000fea0003800000 */
.L_x_652:
[----:B------:R-:W-:Y:S01]  /*1af0*/  ULDC.64 UR4, c[0x0][0x9f8] ;  /* 0x00027e0000047ab9 */ /* 0x000fe20000000a00 */
[----:B------:R-:W0:Y:S01]  /*1b00*/  LDC.64 R52, c[0x0][0x300] ;  /* 0x0000c000ff347b82 */ /* 0x000e220000000a00 */
[----:B------:R-:W-:Y:S01]  /*1b10*/  ISETP.NE.U32.AND P0, PT, RZ, UR4, PT ;  /* 0x00000004ff007c0c */ /* 0x000fe2000bf05070 */
[----:B------:R-:W-:Y:S01]  /*1b20*/  IMAD.IADD R42, R31, 0x1, R28 ;  /* 0x000000011f2a7824 */ /* 0x000fe200078e021c */
[----:B------:R-:W-:Y:S02]  /*1b30*/  ULDC.64 UR6, c[0x0][0x330] ;  /* 0x0000cc0000067ab9 */ /* 0x000fe40000000a00 */
[----:B------:R-:W-:Y:S02]  /*1b40*/  ISETP.NE.AND.EX P0, PT, RZ, UR5, PT, P0 ;  /* 0x00000005ff007c0c */ /* 0x000fe4000bf05300 */
[----:B------:R-:W-:Y:S01]  /*1b50*/  SHF.R.S32.HI R17, RZ, 0x1f, R16 ;  /* 0x0000001fff117819 */ /* 0x000fe20000011410 */
[----:B------:R-:W1:Y:S08]  /*1b60*/  LDC.64 R54, c[0x0][0x3f8] ;  /* 0x0000fe00ff367b82 */ /* 0x000e700000000a00 */
[----:B------:R-:W2:Y:S02]  /*1b70*/  LDC R43, c[0x0][0x3f4] ;  /* 0x0000fd00ff2b7b82 */ /* 0x000ea40000000800 */
[----:B------:R-:W-:-:S04]  /*1b80*/  @P0 IADD3 R4, P1, R200, UR4, RZ ;  /* 0x00000004c8040c10 */ /* 0x000fc8000ff3e0ff */
[----:B------:R-:W-:Y:S01]  /*1b90*/  @P0 IADD3.X R5, R201, UR5, RZ, P1, !PT ;  /* 0x00000005c9050c10 */ /* 0x000fe20008ffe4ff */
[----:B------:R-:W-:-:S04]  /*1ba0*/  ULDC.64 UR4, c[0x0][0x308] ;  /* 0x0000c20000047ab9 */ /* 0x000fc80000000a00 */
[----:B------:R3:W4:Y:S01]  /*1bb0*/  @P0 LDG.E R29, desc[UR40][R4.64] ;  /* 0x00000028041d0981 */ /* 0x000722000c1e1900 */
[----:B------:R-:W-:Y:S01]  /*1bc0*/  SHF.R.S32.HI R28, RZ, 0x1f, R42 ;  /* 0x0000001fff1c7819 */ /* 0x000fe2000001142a */
[-C--:B0-----:R-:W-:Y:S01]  /*1bd0*/  IMAD.WIDE.U32 R6, R42, R52.reuse, RZ ;  /* 0x000000342a067225 */ /* 0x081fe200078e00ff */
[----:B------:R-:W-:Y:S01]  /*1be0*/  SHF.R.S32.HI R187, RZ, 0x1f, R186 ;  /* 0x0000001fffbb7819 */ /* 0x000fe200000114ba */
[----:B------:R-:W0:Y:S01]  /*1bf0*/  S2R R50, SR_TID.X ;  /* 0x0000000000327919 */ /* 0x000e220000002100 */
[----:B------:R-:W-:Y:S01]  /*1c00*/  SHF.L.U64.HI R49, R52, 0x6, R53 ;  /* 0x0000000634317819 */ /* 0x000fe20000010235 */
[----:B------:R-:W-:Y:S02]  /*1c10*/  IMAD R0, R28, R52, RZ ;  /* 0x000000341c007224 */ /* 0x000fe400078e02ff */
[----:B------:R-:W-:Y:S02]  /*1c20*/  IMAD.SHL.U32 R14, R188, 0x40, RZ ;  /* 0x00000040bc0e7824 */ /* 0x000fe400078e00ff */
[----:B------:R-:W-:Y:S01]  /*1c30*/  IMAD R3, R42, R53, R0 ;  /* 0x000000352a037224 */ /* 0x000fe200078e0200 */
[----:B------:R-:W-:Y:S01]  /*1c40*/  SHF.R.S32.HI R0, RZ, 0x1f, R26 ;  /* 0x0000001fff007819 */ /* 0x000fe2000001141a */
[----:B---3--:R-:W-:Y:S01]  /*1c50*/  IMAD.WIDE.U32 R4, R26, UR6, R16 ;  /* 0x000000061a047c25 */ /* 0x008fe2000f8e0010 */
[----:B--2---:R-:W-:-:S02]  /*1c60*/  ISETP.GE.AND P2, PT, R16, R43, PT ;  /* 0x0000002b1000720c */ /* 0x004fc40003f46270 */
[----:B------:R-:W-:Y:S01]  /*1c70*/  SHF.L.U32 R60, R43, 0x1, RZ ;  /* 0x000000012b3c7819 */ /* 0x000fe200000006ff */
[----:B------:R-:W-:Y:S01]  /*1c80*/  IMAD.IADD R7, R7, 0x1, R3 ;  /* 0x0000000107077824 */ /* 0x000fe200078e0203 */
[----:B------:R-:W-:Y:S01]  /*1c90*/  SEL R15, R43, RZ, P2 ;  /* 0x000000ff2b0f7207 */ /* 0x000fe20001000000 */
[----:B------:R-:W-:Y:S01]  /*1ca0*/  IMAD R3, R0, UR6, RZ ;  /* 0x0000000600037c24 */ /* 0x000fe2000f8e02ff */
[----:B------:R-:W-:Y:S01]  /*1cb0*/  P2R R70, PR, RZ, 0x4 ;  /* 0x00000004ff467803 */ /* 0x000fe20000000000 */
[----:B------:R-:W-:Y:S01]  /*1cc0*/  IMAD.WIDE.U32 R6, R26, UR4, R6 ;  /* 0x000000041a067c25 */ /* 0x000fe2000f8e0006 */
[----:B------:R-:W-:-:S03]  /*1cd0*/  IADD3 R42, P2, R19, R42, RZ ;  /* 0x0000002a132a7210 */ /* 0x000fc60007f5e0ff */
[----:B------:R-:W-:Y:S01]  /*1ce0*/  IMAD R33, R26, UR7, R3 ;  /* 0x000000071a217c24 */ /* 0x000fe2000f8e0203 */
[----:B------:R-:W-:Y:S01]  /*1cf0*/  ULDC.64 UR6, c[0x0][0xa08] ;  /* 0x0002820000067ab9 */ /* 0x000fe20000000a00 */
[----:B------:R-:W-:Y:S01]  /*1d00*/  IMAD R3, R0, UR4, RZ ;  /* 0x0000000400037c24 */ /* 0x000fe2000f8e02ff */
[----:B------:R-:W-:Y:S01]  /*1d10*/  ISETP.NE.U32.AND P0, PT, RZ, UR6, PT ;  /* 0x00000006ff007c0c */ /* 0x000fe2000bf05070 */
[----:B------:R-:W-:Y:S02]  /*1d20*/  IMAD.IADD R33, R5, 0x1, R33 ;  /* 0x0000000105217824 */ /* 0x000fe400078e0221 */
[----:B------:R-:W-:Y:S01]  /*1d30*/  IMAD R3, R26, UR5, R3 ;  /* 0x000000051a037c24 */ /* 0x000fe2000f8e0203 */
[----:B------:R-:W-:Y:S01]  /*1d40*/  ISETP.NE.AND.EX P0, PT, RZ, UR7, PT, P0 ;  /* 0x00000007ff007c0c */ /* 0x000fe2000bf05300 */
[----:B------:R-:W-:Y:S01]  /*1d50*/  ULDC.64 UR4, c[0x0][0x310] ;  /* 0x0000c40000047ab9 */ /* 0x000fe20000000a00 */
[----:B------:R-:W-:Y:S01]  /*1d60*/  ULDC.64 UR6, c[0x0][0x338] ;  /* 0x0000ce0000067ab9 */ /* 0x000fe20000000a00 */
[----:B------:R-:W-:Y:S01]  /*1d70*/  IMAD.IADD R7, R7, 0x1, R3 ;  /* 0x0000000107077824 */ /* 0x000fe200078e0203 */
[----:B------:R-:W-:Y:S01]  /*1d80*/  SHF.R.S32.HI R3, RZ, 0x1f, R19 ;  /* 0x0000001fff037819 */ /* 0x000fe20000011413 */
[----:B------:R-:W-:Y:S01]  /*1d90*/  IMAD.MOV.U32 R32, RZ, RZ, R4 ;  /* 0x000000ffff207224 */ /* 0x000fe200078e0004 */
[----:B0-----:R-:W-:Y:S01]  /*1da0*/  SHF.R.U32.HI R50, RZ, 0x7, R50 ;  /* 0x00000007ff327819 */ /* 0x001fe20000011632 */
[----:B------:R-:W0:Y:S01]  /*1db0*/  LDC.64 R4, c[0x0][0x408] ;  /* 0x00010200ff047b82 */ /* 0x000e220000000a00 */
[----:B------:R-:W-:-:S02]  /*1dc0*/  IMAD.IADD R15, R16, 0x1, R15 ;  /* 0x00000001100f7824 */ /* 0x000fc400078e020f */
[----:B------:R-:W-:Y:S02]  /*1dd0*/  VIADD R74, R16, 0x20 ;  /* 0x00000020104a7836 */ /* 0x000fe40000000000 */
[----:B------:R-:W-:Y:S01]  /*1de0*/  VIADD R59, R50, 0x8 ;  /* 0x00000008323b7836 */ /* 0x000fe20000000000 */
[----:B------:R-:W-:Y:S01]  /*1df0*/  SHF.R.S32.HI R48, RZ, 0x1f, R15 ;  /* 0x0000001fff307819 */ /* 0x000fe2000001140f */
[----:B------:R-:W-:-:S03]  /*1e00*/  IMAD.X R43, R28, 0x1, R3, P2 ;  /* 0x000000011c2b7824 */ /* 0x000fc600010e0603 */
[----:B------:R-:W-:-:S04]  /*1e10*/  LEA.HI R48, R48, R15, RZ, 0x3 ;  /* 0x0000000f30307211 */ /* 0x000fc800078f18ff */
[----:B------:R-:W-:-:S04]  /*1e20*/  LOP3.LUT R65, R48, 0xfffffff8, RZ, 0xc0, !PT ;  /* 0xfffffff830417812 */ /* 0x000fc800078ec0ff */
[----:B------:R-:W-:Y:S01]  /*1e30*/  SHF.R.S32.HI R71, RZ, 0x1f, R65 ;  /* 0x0000001fff477819 */ /* 0x000fe20000011441 */
[----:B0-----:R-:W-:Y:S01]  /*1e40*/  IMAD R12, R3, R4, RZ ;  /* 0x00000004030c7224 */ /* 0x001fe200078e02ff */
[C---:B------:R-:W-:Y:S01]  /*1e50*/  SHF.L.U64.HI R56, R4.reuse, 0x6, R5 ;  /* 0x0000000604387819 */ /* 0x040fe20000010205 */
[----:B------:R-:W-:Y:S02]  /*1e60*/  IMAD.SHL.U32 R57, R4, 0x40, RZ ;  /* 0x0000004004397824 */ /* 0x000fe400078e00ff */
[----:B------:R-:W-:Y:S01]  /*1e70*/  IMAD R31, R19, R5, R12 ;  /* 0x00000005131f7224 */ /* 0x000fe200078e020c */
[----:B----4-:R-:W-:Y:S02]  /*1e80*/  SHF.R.S32.HI R0, RZ, 0x1f, R29 ;  /* 0x0000001fff007819 */ /* 0x010fe4000001141d */
[----:B------:R-:W-:Y:S02]  /*1e90*/  SEL R11, R29, RZ, !P0 ;  /* 0x000000ff1d0b7207 */ /* 0x000fe40004000000 */
[----:B------:R-:W-:-:S03]  /*1ea0*/  SEL R0, R0, RZ, !P0 ;  /* 0x000000ff00007207 */ /* 0x000fc60004000000 */
[----:B------:R-:W-:-:S04]  /*1eb0*/  IMAD.WIDE.U32 R20, R11, UR4, R6 ;  /* 0x000000040b147c25 */ /* 0x000fc8000f8e0006 */
[C---:B------:R-:W-:Y:S02]  /*1ec0*/  IMAD R6, R0.reuse, UR6, RZ ;  /* 0x0000000600067c24 */ /* 0x040fe4000f8e02ff */
[----:B------:R-:W-:Y:S01]  /*1ed0*/  IMAD R8, R0, UR4, RZ ;  /* 0x0000000400087c24 */ /* 0x000fe2000f8e02ff */
[----:B------:R-:W-:Y:S01]  /*1ee0*/  ULDC UR4, c[0x0][0x2f4] ;  /* 0x0000bd0000047ab9 */ /* 0x000fe20000000800 */
[----:B------:R-:W-:Y:S01]  /*1ef0*/  IMAD R73, R11, UR7, R6 ;  /* 0x000000070b497c24 */ /* 0x000fe2000f8e0206 */
[----:B------:R-:W-:Y:S01]  /*1f00*/  ISETP.GE.AND P1, PT, R74, UR4, PT ;  /* 0x000000044a007c0c */ /* 0x000fe2000bf26270 */
[----:B-1----:R-:W-:Y:S02]  /*1f10*/  IMAD R6, R3, R54, RZ ;  /* 0x0000003603067224 */ /* 0x002fe400078e02ff */
[C---:B------:R-:W-:Y:S02]  /*1f20*/  IMAD R13, R11.reuse, UR5, R8 ;  /* 0x000000050b0d7c24 */ /* 0x040fe4000f8e0208 */
[----:B------:R-:W-:-:S04]  /*1f30*/  IMAD.WIDE.U32 R32, R11, UR6, R32 ;  /* 0x000000060b207c25 */ /* 0x000fc8000f8e0020 */
[C---:B------:R-:W-:Y:S02]  /*1f40*/  IMAD R29, R19.reuse, R55, R6 ;  /* 0x00000037131d7224 */ /* 0x040fe400078e0206 */
[----:B------:R-:W-:-:S04]  /*1f50*/  IMAD.WIDE.U32 R6, R19, R54, R186 ;  /* 0x0000003613067225 */ /* 0x000fc800078e00ba */
[----:B------:R-:W-:-:S04]  /*1f60*/  IMAD.WIDE.U32 R10, R19, R54, R16 ;  /* 0x00000036130a7225 */ /* 0x000fc800078e0010 */
[----:B------:R-:W-:Y:S02]  /*1f70*/  IMAD.IADD R7, R7, 0x1, R29 ;  /* 0x0000000107077824 */ /* 0x000fe400078e021d */
[----:B------:R-:W-:Y:S01]  /*1f80*/  IMAD.IADD R11, R29, 0x1, R11 ;  /* 0x000000011d0b7824 */ /* 0x000fe200078e020b */
[----:B-----5:R-:W-:Y:S01]  /*1f90*/  SHF.R.S32.HI R29, RZ, 0x1f, R27 ;  /* 0x0000001fff1d7819 */ /* 0x020fe2000001141b */
[-C--:B------:R-:W-:Y:S02]  /*1fa0*/  IMAD R0, R3, R52.reuse, RZ ;  /* 0x0000003403007224 */ /* 0x080fe400078e02ff */
[----:B------:R-:W-:-:S04]  /*1fb0*/  IMAD.WIDE.U32 R8, R19, R52, R16 ;  /* 0x0000003413087225 */ /* 0x000fc800078e0010 */
[----:B------:R-:W-:Y:S02]  /*1fc0*/  IMAD R30, R29, R54, RZ ;  /* 0x000000361d1e7224 */ /* 0x000fe400078e02ff */
[----:B------:R-:W-:Y:S01]  /*1fd0*/  IMAD R47, R19, R53, R0 ;  /* 0x00000035132f7224 */ /* 0x000fe200078e0200 */
[----:B------:R-:W-:Y:S01]  /*1fe0*/  SHF.L.U64.HI R53, R54, 0x6, R55 ;  /* 0x0000000636357819 */ /* 0x000fe20000010237 */
[----:B------:R-:W-:Y:S01]  /*1ff0*/  IMAD R63, R27, R55, R30 ;  /* 0x000000371b3f7224 */ /* 0x000fe200078e021e */
[----:B------:R-:W-:Y:S01]  /*2000*/  LOP3.LUT R55, R14, 0x1c0, RZ, 0xc0, !PT ;  /* 0x000001c00e377812 */ /* 0x000fe200078ec0ff */
[----:B------:R-:W-:Y:S01]  /*2010*/  IMAD R30, R29, R4, RZ ;  /* 0x000000041d1e7224 */ /* 0x000fe200078e02ff */
[----:B------:R-:W-:Y:S01]  /*2020*/  IADD3 R0, P0, R20, R8, RZ ;  /* 0x0000000814007210 */ /* 0x000fe20007f1e0ff */
[----:B------:R-:W-:Y:S01]  /*2030*/  IMAD.IADD R26, R21, 0x1, R13 ;  /* 0x00000001151a7824 */ /* 0x000fe200078e020d */
[----:B------:R-:W-:Y:S01]  /*2040*/  SHF.R.U32.HI R58, RZ, 0x3, R55 ;  /* 0x00000003ff3a7819 */ /* 0x000fe20000011637 */
[----:B------:R-:W-:Y:S01]  /*2050*/  IMAD R69, R27, R5, R30 ;  /* 0x000000051b457224 */ /* 0x000fe200078e021e */
[--C-:B------:R-:W-:Y:S01]  /*2060*/  LOP3.LUT R5, R55, 0x18, R16.reuse, 0xf8, !PT ;  /* 0x0000001837057812 */ /* 0x100fe200078ef810 */
[----:B------:R-:W-:Y:S01]  /*2070*/  IMAD.WIDE.U32 R12, R19, R4, R16 ;  /* 0x00000004130c7225 */ /* 0x000fe200078e0010 */
[----:B------:R-:W-:-:S02]  /*2080*/  IADD3.X R47, R26, R9, R47, P0, !PT ;  /* 0x000000091a2f7210 */ /* 0x000fc400007fe42f */
[----:B------:R-:W-:Y:S01]  /*2090*/  LOP3.LUT R5, R5, R58, RZ, 0x3c, !PT ;  /* 0x0000003a05057212 */ /* 0x000fe200078e3cff */
[----:B------:R-:W-:Y:S01]  /*20a0*/  IMAD.WIDE.U32 R8, R19, R4, R186 ;  /* 0x0000000413087225 */ /* 0x000fe200078e00ba */
[----:B------:R-:W-:-:S03]  /*20b0*/  ISETP.GE.AND P0, PT, R16, UR4, PT ;  /* 0x0000000410007c0c */ /* 0x000fc6000bf06270 */
[----:B------:R-:W-:Y:S01]  /*20c0*/  IMAD R61, R192, 0x200, R5 ;  /* 0x00000200c03d7824 */ /* 0x000fe200078e0205 */
[----:B------:R-:W-:Y:S01]  /*20d0*/  LOP3.LUT R5, R55, 0x38, R48, 0xf8, !PT ;  /* 0x0000003837057812 */ /* 0x000fe200078ef830 */
[----:B------:R-:W-:Y:S02]  /*20e0*/  IMAD.IADD R9, R9, 0x1, R31 ;  /* 0x0000000109097824 */ /* 0x000fe400078e021f */
[----:B------:R-:W-:Y:S01]  /*20f0*/  IMAD.IADD R13, R31, 0x1, R13 ;  /* 0x000000011f0d7824 */ /* 0x000fe200078e020d */
[----:B------:R-:W-:Y:S01]  /*2100*/  LOP3.LUT R5, R5, R58, RZ, 0x3c, !PT ;  /* 0x0000003a05057212 */ /* 0x000fe200078e3cff */
[----:B------:R-:W-:-:S04]  /*2110*/  IMAD.WIDE.U32 R34, R27, R54, R6 ;  /* 0x000000361b227225 */ /* 0x000fc800078e0006 */
[----:B------:R-:W-:-:S04]  /*2120*/  IMAD.WIDE.U32 R38, R27, R4, R8 ;  /* 0x000000041b267225 */ /* 0x000fc800078e0008 */
[----:B------:R-:W-:-:S04]  /*2130*/  IMAD.WIDE.U32 R36, R27, R54, R10 ;  /* 0x000000361b247225 */ /* 0x000fc800078e000a */
[----:B------:R-:W-:-:S04]  /*2140*/  IMAD.WIDE.U32 R40, R27, R4, R12 ;  /* 0x000000041b287225 */ /* 0x000fc800078e000c */
[----:B------:R-:W-:Y:S02]  /*2150*/  IMAD.IADD R62, R35, 0x1, R63 ;  /* 0x00000001233e7824 */ /* 0x000fe400078e023f */
[----:B------:R-:W-:Y:S02]  /*2160*/  IMAD.IADD R67, R39, 0x1, R69 ;  /* 0x0000000127437824 */ /* 0x000fe400078e0245 */
[----:B------:R-:W-:Y:S02]  /*2170*/  IMAD.SHL.U32 R52, R52, 0x40, RZ ;  /* 0x0000004034347824 */ /* 0x000fe400078e00ff */
[----:B------:R-:W-:Y:S02]  /*2180*/  IMAD.SHL.U32 R54, R54, 0x40, RZ ;  /* 0x0000004036367824 */ /* 0x000fe400078e00ff */
[----:B------:R-:W-:Y:S02]  /*2190*/  IMAD.IADD R63, R63, 0x1, R37 ;  /* 0x000000013f3f7824 */ /* 0x000fe400078e0225 */
[----:B------:R-:W-:-:S02]  /*21a0*/  IMAD.IADD R69, R69, 0x1, R41 ;  /* 0x0000000145457824 */ /* 0x000fc400078e0229 */
[----:B------:R-:W-:Y:S02]  /*21b0*/  IMAD R64, R192, 0x200, R5 ;  /* 0x00000200c0407824 */ /* 0x000fe400078e0205 */
[----:B------:R-:W-:-:S07]  /*21c0*/  IMAD.IADD R73, R33, 0x1, R73 ;  /* 0x0000000121497824 */ /* 0x000fce00078e0249 */
.L_x_683:
[----:B----4-:R-:W0:Y:S01]  /*21d0*/  LDC.64 R50, c[0x0][0x2e8] ;  /* 0x0000ba00ff327b82 */ /* 0x010e220000000a00 */
[----:B------:R-:W-:Y:S01]  /*21e0*/  VIADD R45, R45, 0xffffffff ;  /* 0xffffffff2d2d7836 */ /* 0x000fe20000000000 */
[----:B------:R-:W-:Y:S05]  /*21f0*/  YIELD ;  /* 0x0000000000007946 */ /* 0x000fea0003800000 */
[----:B------:R-:W-:Y:S01]  /*2200*/  SHF.R.S32.HI R72, RZ, 0x1f, R45 ;  /* 0x0000001fff487819 */ /* 0x000fe2000001142d */
[----:B------:R-:W1:Y:S01]  /*2210*/  LDC R81, c[0x0][0x3f4] ;  /* 0x0000fd00ff517b82 */ /* 0x000e620000000800 */
[-C--:B------:R-:W-:Y:S01]  /*2220*/  IMAD R5, R49, R45.reuse, RZ ;  /* 0x0000002d31057224 */ /* 0x080fe200078e02ff */
[----:B------:R-:W-:Y:S01]  /*2230*/  BSSY B0, `(.L_x_654) ;  /* 0x0000177000007945 */ /* 0x000fe20003800000 */
[----:B---3--:R-:W-:-:S04]  /*2240*/  IMAD.WIDE.U32 R14, R52, R45, RZ ;  /* 0x0000002d340e7225 */ /* 0x008fc800078e00ff */
[----:B------:R-:W-:Y:S01]  /*2250*/  IMAD R5, R72, R52, R5 ;  /* 0x0000003448057224 */ /* 0x000fe200078e0205 */
[----:B------:R-:W-:Y:S01]  /*2260*/  IADD3 R4, P2, R0, R14, RZ ;  /* 0x0000000e00047210 */ /* 0x000fe20007f5e0ff */
[----:B--2---:R-:W-:Y:S02]  /*2270*/  IMAD.SHL.U32 R30, R22, 0x1000, RZ ;  /* 0x00001000161e7824 */ /* 0x004fe400078e00ff */
[----:B------:R-:W-:Y:S02]  /*2280*/  IMAD.IADD R78, R15, 0x1, R5 ;  /* 0x000000010f4e7824 */ /* 0x000fe400078e0205 */
[----:B------:R-:W-:Y:S02]  /*2290*/  IMAD.IADD R5, R61, 0x1, R30 ;  /* 0x000000013d057824 */ /* 0x000fe400078e021e */
[----:B------:R-:W-:Y:S01]  /*22a0*/  IMAD.X R6, R78, 0x1, R47, P2 ;  /* 0x000000014e067824 */ /* 0x000fe200010e062f */
[----:B0-----:R-:W-:Y:S01]  /*22b0*/  LEA R12, P3, R4, R50, 0x1 ;  /* 0x00000032040c7211 */ /* 0x001fe200078608ff */
[----:B------:R-:W-:Y:S01]  /*22c0*/  IMAD R31, R5, 0x2, R2 ;  /* 0x00000002051f7824 */ /* 0x000fe200078e0202 */
[----:B------:R-:W-:-:S02]  /*22d0*/  ISETP.GT.AND P2, PT, R45, R44, PT ;  /* 0x0000002c2d00720c */ /* 0x000fc40003f44270 */
[----:B------:R-:W-:Y:S02]  /*22e0*/  LEA.HI.X R13, R4, R51, R6, 0x1, P3 ;  /* 0x00000033040d7211 */ /* 0x000fe400018f0c06 */
[----:B-1----:R-:W-:-:S13]  /*22f0*/  ISETP.GE.AND P3, PT, R81, 0x1, PT ;  /* 0x000000015100780c */ /* 0x002fda0003f66270 */
[----:B------:R-:W-:Y:S05]  /*2300*/  @!P3 BRA `(.L_x_655) ;  /* 0x000000140044b947 */ /* 0x000fea0003800000 */
[----:B------:R-:W-:Y:S01]  /*2310*/  ULDC.U8 UR4, c[0x0][0x410] ;  /* 0x0001040000047ab9 */ /* 0x000fe20000000000 */
[-C--:B------:R-:W-:Y:S01]  /*2320*/  IMAD R7, R53, R45.reuse, RZ ;  /* 0x0000002d35077224 */ /* 0x080fe200078e02ff */
[----:B------:R-:W-:Y:S01]  /*2330*/  ISETP.NE.AND P3, PT, RZ, UR4, PT ;  /* 0x00000004ff007c0c */ /* 0x000fe2000bf65270 */
[----:B------:R-:W-:-:S04]  /*2340*/  IMAD.WIDE.U32 R4, R54, R45, RZ ;  /* 0x0000002d36047225 */ /* 0x000fc800078e00ff */
[----:B------:R-:W-:-:S04]  /*2350*/  IMAD R7, R72, R54, R7 ;  /* 0x0000003648077224 */ /* 0x000fc800078e0207 */
[----:B------:R-:W-:-:S04]  /*2360*/  IMAD.IADD R75, R5, 0x1, R7 ;  /* 0x00000001054b7824 */ /* 0x000fc800078e0207 */
[----:B------:R-:W-:Y:S05]  /*2370*/  @!P3 BRA `(.L_x_656) ;  /* 0x000000080074b947 */ /* 0x000fea0003800000 */
[----:B------:R-:W-:Y:S01]  /*2380*/  IMAD R68, R45, -0x40, R46 ;  /* 0xffffffc02d447824 */ /* 0x000fe200078e022e */
[----:B------:R-:W-:Y:S01]  /*2390*/  BSSY B1, `(.L_x_657) ;  /* 0x000001d000017945 */ /* 0x000fe20003800000 */
[----:B------:R-:W-:Y:S02]  /*23a0*/  CS2R R8, SRZ ;  /* 0x0000000000087805 */ /* 0x000fe4000001ff00 */
[----:B------:R-:W-:Y:S02]  /*23b0*/  CS2R R28, SRZ ;  /* 0x00000000001c7805 */ /* 0x000fe4000001ff00 */
[----:B------:R-:W-:Y:S02]  /*23c0*/  CS2R R10, SRZ ;  /* 0x00000000000a7805 */ /* 0x000fe4000001ff00 */
[----:B------:R-:W-:Y:S02]  /*23d0*/  VIMNMX R68, R68, 0x40, PT ;  /* 0x0000004044447848 */ /* 0x000fe40003fe0100 */
[----:B------:R-:W-:-:S02]  /*23e0*/  CS2R R14, SRZ ;  /* 0x00000000000e7805 */ /* 0x000fc4000001ff00 */
[----:B------:R-:W-:-:S13]  /*23f0*/  ISETP.GE.AND P4, PT, R19, R68, PT ;  /* 0x000000441300720c */ /* 0x000fda0003f86270 */
[----:B------:R-:W-:Y:S05]  /*2400*/  @P4 BRA `(.L_x_658) ;  /* 0x0000000000544947 */ /* 0x000fea0003800000 */
[----:B------:R-:W-:Y:S01]  /*2410*/  IMAD R6, R56, R45, RZ ;  /* 0x0000002d38067224 */ /* 0x000fe200078e02ff */
[----:B------:R-:W-:Y:S01]  /*2420*/  IADD3 R8, P3, R34, R4, RZ ;  /* 0x0000000422087210 */ /* 0x000fe20007f7e0ff */
[----:B------:R-:W-:Y:S01]  /*2430*/  IMAD.MOV.U32 R66, RZ, RZ, R38 ;  /* 0x000000ffff427224 */ /* 0x000fe200078e0026 */
[----:B------:R-:W-:Y:S01]  /*2440*/  ULDC.64 UR6, c[0x0][0x400] ;  /* 0x0001000000067ab9 */ /* 0x000fe20000000a00 */
[-C--:B------:R-:W-:Y:S01]  /*2450*/  IMAD R5, R72, R57.reuse, R6 ;  /* 0x0000003948057224 */ /* 0x080fe200078e0206 */
[----:B------:R-:W-:Y:S01]  /*2460*/  ULDC.64 UR4, c[0x0][0x3e8] ;  /* 0x0000fa0000047ab9 */ /* 0x000fe20000000a00 */
[----:B------:R-:W-:Y:S01]  /*2470*/  IMAD.WIDE.U32 R6, R45, R57, R66 ;  /* 0x000000392d067225 */ /* 0x000fe200078e0042 */
[----:B------:R-:W-:-:S03]  /*2480*/  CS2R R10, SRZ ;  /* 0x00000000000a7805 */ /* 0x000fc6000001ff00 */
[----:B------:R-:W-:Y:S01]  /*2490*/  IMAD.IADD R5, R7, 0x1, R5 ;  /* 0x0000000107057824 */ /* 0x000fe200078e0205 */
[----:B------:R-:W-:Y:S01]  /*24a0*/  LEA R50, P5, R6, UR6, 0x1 ;  /* 0x0000000606327c11 */ /* 0x000fe2000f8a08ff */
[----:B------:R-:W-:Y:S01]  /*24b0*/  IMAD.X R7, R75, 0x1, R62, P3 ;  /* 0x000000014b077824 */ /* 0x000fe200018e063e */
[----:B------:R-:W-:Y:S02]  /*24c0*/  LEA R4, P3, R8, UR4, 0x1 ;  /* 0x0000000408047c11 */ /* 0x000fe4000f8608ff */
[----:B------:R-:W-:Y:S02]  /*24d0*/  LEA.HI.X R51, R6, UR7, R5, 0x1, P5 ;  /* 0x0000000706337c11 */ /* 0x000fe4000a8f0c05 */
[----:B------:R-:W-:Y:S02]  /*24e0*/  LEA.HI.X R5, R8, UR5, R7, 0x1, P3 ;  /* 0x0000000508057c11 */ /* 0x000fe400098f0c07 */
[----:B------:R-:W-:Y:S02]  /*24f0*/  CS2R R8, SRZ ;  /* 0x0000000000087805 */ /* 0x000fe4000001ff00 */
[----:B------:R-:W-:-:S02]  /*2500*/  ISETP.GE.AND P5, PT, R186, R81, PT ;  /* 0x00000051ba00720c */ /* 0x000fc40003fa6270 */
[----:B------:R-:W-:-:S11]  /*2510*/  ISETP.GE.AND P3, PT, R190, R81, PT ;  /* 0x00000051be00720c */ /* 0x000fd60003f66270 */
[----:B------:R0:W5:Y:S04]  /*2520*/  @!P5 LDG.E.64 R28, desc[UR40][R4.64] ;  /* 0x00000028041cd981 */ /* 0x000168000c1e1b00 */
[----:B------:R0:W5:Y:S04]  /*2530*/  @!P3 LDG.E.64 R8, desc[UR40][R4.64+0x20] ;  /* 0x000020280408b981 */ /* 0x000168000c1e1b00 */
[----:B------:R0:W5:Y:S04]  /*2540*/  @!P5 LDG.E.64 R14, desc[UR40][R50.64] ;  /* 0x00000028320ed981 */ /* 0x000168000c1e1b00 */
[----:B------:R0:W5:Y:S02]  /*2550*/  @!P3 LDG.E.64 R10, desc[UR40][R50.64+0x20] ;  /* 0x00002028320ab981 */ /* 0x000164000c1e1b00 */
.L_x_658:
[----:B------:R-:W-:Y:S05]  /*2560*/  BSYNC B1 ;  /* 0x0000000000017941 */ /* 0x000fea0003800000 */
.L_x_657:
[----:B------:R-:W-:Y:S01]  /*2570*/  ISETP.NE.AND P3, PT, R184, 0x3, PT ;  /* 0x00000003b800780c */ /* 0x000fe20003f65270 */
[----:B0----5:R-:W-:Y:S01]  /*2580*/  IMAD.MOV.U32 R4, RZ, RZ, R8 ;  /* 0x000000ffff047224 */ /* 0x021fe200078e0008 */
[----:B------:R-:W-:Y:S01]  /*2590*/  MOV R7, R29 ;  /* 0x0000001d00077202 */ /* 0x000fe20000000f00 */
[----:B------:R-:W-:Y:S02]  /*25a0*/  IMAD.MOV.U32 R5, RZ, RZ, R9 ;  /* 0x000000ffff057224 */ /* 0x000fe400078e0009 */
[----:B------:R-:W-:-:S03]  /*25b0*/  IMAD.MOV.U32 R6, RZ, RZ, R28 ;  /* 0x000000ffff067224 */ /* 0x000fc600078e001c */
[----:B------:R-:W-:Y:S01]  /*25c0*/  PRMT R80, R4, 0x5410, R5 ;  /* 0x0000541004507816 */ /* 0x000fe20000000005 */
[----:B------:R-:W-:Y:S01]  /*25d0*/  IMAD.MOV.U32 R4, RZ, RZ, R10 ;  /* 0x000000ffff047224 */ /* 0x000fe200078e000a */
[----:B------:R-:W-:Y:S01]  /*25e0*/  PRMT R77, R6, 0x5410, R7 ;  /* 0x00005410064d7816 */ /* 0x000fe20000000007 */
[----:B------:R-:W-:Y:S02]  /*25f0*/  IMAD.MOV.U32 R5, RZ, RZ, R11 ;  /* 0x000000ffff057224 */ /* 0x000fe400078e000b */
[----:B------:R-:W-:Y:S02]  /*2600*/  IMAD.MOV.U32 R6, RZ, RZ, R14 ;  /* 0x000000ffff067224 */ /* 0x000fe400078e000e */
[----:B------:R-:W-:Y:S01]  /*2610*/  IMAD.MOV.U32 R7, RZ, RZ, R15 ;  /* 0x000000ffff077224 */ /* 0x000fe200078e000f */
[----:B------:R-:W-:-:S04]  /*2620*/  PRMT R82, R4, 0x5410, R5 ;  /* 0x0000541004527816 */ /* 0x000fc80000000005 */
[----:B------:R-:W-:Y:S01]  /*2630*/  PRMT R83, R6, 0x5410, R7 ;  /* 0x0000541006537816 */ /* 0x000fe20000000007 */
[----:B------:R-:W-:Y:S06]  /*2640*/  @!P3 BRA `(.L_x_659) ;  /* 0x000000000004b947 */ /* 0x000fec0003800000 */
[----:B------:R-:W-:Y:S01]  /*2650*/  BPT.TRAP 0x1 ;  /* 0x000000040000795c */ /* 0x000fe20000300000 */
.L_x_659:
[----:B------:R-:W-:Y:S01]  /*2660*/  IMAD R66, R22, 0x8, R2 ;  /* 0x0000000816427824 */ /* 0x000fe200078e0202 */
[----:B------:R-:W-:Y:S01]  /*2670*/  SHF.L.U32 R75, R185, 0x1f, RZ ;  /* 0x0000001fb94b7819 */ /* 0x000fe200000006ff */
[----:B------:R-:W-:Y:S03]  /*2680*/  BSSY B1, `(.L_x_660) ;  /* 0x0000003000017945 */ /* 0x000fe60003800000 */
[----:B------:R-:W0:Y:S02]  /*2690*/  SYNCS.PHASECHK.TRANS64.TRYWAIT P5, [R66+URZ+0x28c90], R75 ;  /* 0x028c904b420075a7 */ /* 0x000e2400080a017f */
[----:B0-----:R-:W-:Y:S05]  /*26a0*/  @!P5 BRA `(.L_x_661) ;  /* 0x000001580070d947 */ /* 0x001fea0003800000 */
.L_x_949:
[----:B------:R-:W-:Y:S05]  /*26b0*/  BSYNC B1 ;  /* 0x0000000000017941 */ /* 0x000fea0003800000 */
.L_x_660:
[----:B------:R-:W-:Y:S05]  /*26c0*/  @P4 BRA `(.L_x_662) ;  /* 0x0000001000b44947 */ /* 0x000fea0003800000 */
[----:B------:R-:W-:Y:S04]  /*26d0*/  BSSY B1, `(.L_x_663) ;  /* 0x0000031000017945 */ /* 0x000fe80003800000 */
[----:B------:R-:W-:Y:S05]  /*26e0*/  @P0 BRA `(.L_x_664) ;  /* 0x0000000000bc0947 */ /* 0x000fea0003800000 */
[----:B------:R1:W2:Y:S01]  /*26f0*/  LDS.128 R4, [R31+0x22400] ;  /* 0x022400001f047984 */ /* 0x0002a20000000c00 */
[----:B------:R-:W-:Y:S01]  /*2700*/  ISETP.GE.AND P4, PT, R186, R81, PT ;  /* 0x00000051ba00720c */ /* 0x000fe20003f86270 */
[----:B------:R-:W-:-:S12]  /*2710*/  BSSY B2, `(.L_x_665) ;  /* 0x000002b000027945 */ /* 0x000fd80003800000 */
[----:B-1----:R-:W-:Y:S05]  /*2720*/  @P4 BRA `(.L_x_666) ;  /* 0x0000000000a44947 */ /* 0x002fea0003800000 */
[--C-:B------:R-:W-:Y:S02]  /*2730*/  SHF.R.U64 R28, R28, 0x10, R29.reuse ;  /* 0x000000101c1c7819 */ /* 0x100fe4000000121d */
[----:B------:R-:W-:Y:S02]  /*2740*/  SHF.R.U32.HI R50, RZ, 0x10, R29 ;  /* 0x00000010ff327819 */ /* 0x000fe4000001161d */
[--C-:B------:R-:W-:Y:S01]  /*2750*/  SHF.R.U64 R29, R14, 0x10, R15.reuse ;  /* 0x000000100e1d7819 */ /* 0x100fe2000000120f */
[----:B--2---:R-:W-:Y:S01]  /*2760*/  IMAD.MOV.U32 R14, RZ, RZ, R6 ;  /* 0x000000ffff0e7224 */ /* 0x004fe200078e0006 */
[----:B------:R-:W-:Y:S01]  /*2770*/  SHF.R.U32.HI R72, RZ, 0x10, R15 ;  /* 0x00000010ff487819 */ /* 0x000fe2000001160f */
[----:B------:R-:W-:Y:S02]  /*2780*/  HADD2.F32 R6, -RZ, R5.H1_H1 ;  /* 0x30000005ff067230 */ /* 0x000fe40000004100 */
[----:B------:R-:W-:Y:S02]  /*2790*/  HADD2.F32 R29, -RZ, R29.H0_H0 ;  /* 0x2000001dff1d7230 */ /* 0x000fe40000004100 */
[----:B------:R-:W-:-:S02]  /*27a0*/  HADD2.F32 R5, -RZ, R5.H0_H0 ;  /* 0x20000005ff057230 */ /* 0x000fc40000004100 */
[----:B------:R-:W-:Y:S02]  /*27b0*/  HADD2.F32 R72, -RZ, R72.H0_H0 ;  /* 0x20000048ff487230 */ /* 0x000fe40000004100 */
[-C--:B------:R-:W-:Y:S01]  /*27c0*/  FMUL.FTZ R76, R6, R29.reuse ;  /* 0x0000001d064c7220 */ /* 0x080fe20000410000 */
[--C-:B------:R-:W-:Y:S02]  /*27d0*/  HADD2.F32 R15, -RZ, R7.reuse.H1_H1 ;  /* 0x30000007ff0f7230 */ /* 0x100fe40000004100 */
[----:B------:R-:W-:Y:S01]  /*27e0*/  FMUL.FTZ R29, R5, R29 ;  /* 0x0000001d051d7220 */ /* 0x000fe20000410000 */
[----:B------:R-:W-:Y:S02]  /*27f0*/  HADD2.F32 R28, -RZ, R28.H0_H0 ;  /* 0x2000001cff1c7230 */ /* 0x000fe40000004100 */
[----:B------:R-:W-:Y:S02]  /*2800*/  HADD2.F32 R7, -RZ, R7.H0_H0 ;  /* 0x20000007ff077230 */ /* 0x000fe40000004100 */
[----:B------:R-:W-:Y:S01]  /*2810*/  FMUL.FTZ R78, R15, R72 ;  /* 0x000000480f4e7220 */ /* 0x000fe20000410000 */
[----:B------:R-:W-:-:S02]  /*2820*/  HADD2.F32 R50, -RZ, R50.H0_H0 ;  /* 0x20000032ff327230 */ /* 0x000fc40000004100 */
[-C--:B------:R-:W-:Y:S01]  /*2830*/  FFMA.FTZ R76, R5, R28.reuse, -R76 ;  /* 0x0000001c054c7223 */ /* 0x080fe2000001084c */
[----:B------:R-:W-:Y:S01]  /*2840*/  FFMA.FTZ R51, R6, R28, R29 ;  /* 0x0000001c06337223 */ /* 0x000fe2000001001d */
[C---:B------:R-:W-:Y:S01]  /*2850*/  FMUL.FTZ R72, R7.reuse, R72 ;  /* 0x0000004807487220 */ /* 0x040fe20000410000 */
[--C-:B------:R-:W-:Y:S02]  /*2860*/  HADD2.F32 R28, -RZ, R83.reuse.H0_H0 ;  /* 0x20000053ff1c7230 */ /* 0x100fe40000004100 */
[-C--:B------:R-:W-:Y:S01]  /*2870*/  FFMA.FTZ R78, R7, R50.reuse, -R78 ;  /* 0x00000032074e7223 */ /* 0x080fe2000001084e */
[----:B------:R-:W-:Y:S02]  /*2880*/  HADD2.F32 R29, -RZ, R83.H1_H1 ;  /* 0x30000053ff1d7230 */ /* 0x000fe40000004100 */
[----:B------:R-:W-:Y:S01]  /*2890*/  FFMA.FTZ R79, R15, R50, R72 ;  /* 0x000000320f4f7223 */ /* 0x000fe20000010048 */
[----:B------:R-:W-:Y:S02]  /*28a0*/  HADD2.F32 R5, -RZ, R4.H1_H1 ;  /* 0x30000004ff057230 */ /* 0x000fe40000004100 */
[----:B------:R-:W-:-:S02]  /*28b0*/  HADD2.F32 R6, -RZ, R14.H1_H1 ;  /* 0x3000000eff067230 */ /* 0x000fc40000004100 */
[----:B------:R-:W-:Y:S02]  /*28c0*/  HADD2.F32 R4, -RZ, R4.H0_H0 ;  /* 0x20000004ff047230 */ /* 0x000fe40000004100 */
[CC--:B------:R-:W-:Y:S01]  /*28d0*/  FMUL.FTZ R31, R5.reuse, R28.reuse ;  /* 0x0000001c051f7220 */ /* 0x0c0fe20000410000 */
[----:B------:R-:W-:Y:S02]  /*28e0*/  HADD2.F32 R14, -RZ, R14.H0_H0 ;  /* 0x2000000eff0e7230 */ /* 0x000fe40000004100 */
[--C-:B------:R-:W-:Y:S02]  /*28f0*/  HADD2.F32 R7, -RZ, R77.reuse.H0_H0 ;  /* 0x2000004dff077230 */ /* 0x100fe40000004100 */
[----:B------:R-:W-:Y:S01]  /*2900*/  FMUL.FTZ R28, R4, R28 ;  /* 0x0000001c041c7220 */ /* 0x000fe20000410000 */
[----:B------:R-:W-:Y:S02]  /*2910*/  HADD2.F32 R15, -RZ, R77.H1_H1 ;  /* 0x3000004dff0f7230 */ /* 0x000fe40000004100 */
[-C--:B------:R-:W-:Y:S01]  /*2920*/  FMUL.FTZ R77, R6, R29.reuse ;  /* 0x0000001d064d7220 */ /* 0x080fe20000410000 */
[----:B------:R-:W-:Y:S01]  /*2930*/  FMUL.FTZ R29, R14, R29 ;  /* 0x0000001d0e1d7220 */ /* 0x000fe20000410000 */
[-C--:B------:R-:W-:Y:S01]  /*2940*/  FFMA.FTZ R31, R4, R7.reuse, -R31 ;  /* 0x00000007041f7223 */ /* 0x080fe2000001081f */
[----:B------:R-:W-:Y:S01]  /*2950*/  FFMA.FTZ R28, R5, R7, R28 ;  /* 0x00000007051c7223 */ /* 0x000fe2000001001c */
[-C--:B------:R-:W-:Y:S01]  /*2960*/  FFMA.FTZ R77, R14, R15.reuse, -R77 ;  /* 0x0000000f0e4d7223 */ /* 0x080fe2000001084d */
[----:B------:R-:W-:Y:S01]  /*2970*/  FFMA.FTZ R6, R6, R15, R29 ;  /* 0x0000000f06067223 */ /* 0x000fe2000001001d */
[----:B------:R-:W-:-:S02]  /*2980*/  F2FP.F16.F32.PACK_AB R5, R51, R76 ;  /* 0x0000004c3305723e */ /* 0x000fc400000000ff */
[----:B------:R-:W-:Y:S02]  /*2990*/  F2FP.F16.F32.PACK_AB R7, R79, R78 ;  /* 0x0000004e4f07723e */ /* 0x000fe400000000ff */
[----:B------:R-:W-:Y:S02]  /*29a0*/  F2FP.F16.F32.PACK_AB R4, R28, R31 ;  /* 0x0000001f1c04723e */ /* 0x000fe400000000ff */
[----:B------:R-:W-:-:S07]  /*29b0*/  F2FP.F16.F32.PACK_AB R6, R6, R77 ;  /* 0x0000004d0606723e */ /* 0x000fce00000000ff */
.L_x_666:
[----:B------:R-:W-:Y:S05]  /*29c0*/  BSYNC B2 ;  /* 0x0000000000027941 */ /* 0x000fea0003800000 */
.L_x_665:
[----:B--2---:R1:W-:Y:S02]  /*29d0*/  STG.E.128 desc[UR40][R12.64], R4 ;  /* 0x000000040c007986 */ /* 0x0043e4000c101d28 */
.L_x_664:
[----:B------:R-:W-:Y:S05]  /*29e0*/  BSYNC B1 ;  /* 0x0000000000017941 */ /* 0x000fea0003800000 */
.L_x_663:
[----:B------:R-:W-:Y:S05]  /*29f0*/  @P1 BRA `(.L_x_662) ;  /* 0x0000000c00e81947 */ /* 0x000fea0003800000 */
[----:B-1----:R-:W-:Y:S01]  /*2a00*/  IMAD.MOV.U32 R5, RZ, RZ, 0x20 ;  /* 0x00000020ff057424 */ /* 0x002fe200078e00ff */
[----:B------:R-:W-:Y:S01]  /*2a10*/  LOP3.LUT P4, RZ, R188, 0x4, RZ, 0xc0, !PT ;  /* 0x00000004bcff7812 */ /* 0x000fe2000788c0ff */
[----:B------:R-:W-:Y:S03]  /*2a20*/  BSSY B1, `(.L_x_667) ;  /* 0x0000030000017945 */ /* 0x000fe60003800000 */
[----:B------:R-:W-:Y:S02]  /*2a30*/  SEL R5, R5, 0xffffffe0, !P4 ;  /* 0xffffffe005057807 */ /* 0x000fe40006000000 */
[----:B------:R-:W-:Y:S02]  /*2a40*/  ISETP.GE.AND P4, PT, R190, R81, PT ;  /* 0x00000051be00720c */ /* 0x000fe40003f86270 */
[----:B------:R-:W-:-:S05]  /*2a50*/  IADD3 R5, R5, R61, R30 ;  /* 0x0000003d05057210 */ /* 0x000fca0007ffe01e */
[----:B------:R-:W-:-:S06]  /*2a60*/  IMAD R4, R5, 0x2, R2 ;  /* 0x0000000205047824 */ /* 0x000fcc00078e0202 */
[----:B------:R-:W1:Y:S01]  /*2a70*/  LDS.128 R4, [R4+0x22400] ;  /* 0x0224000004047984 */ /* 0x000e620000000c00 */
[----:B------:R-:W-:Y:S05]  /*2a80*/  @P4 BRA `(.L_x_668) ;  /* 0x0000000000a44947 */ /* 0x000fea0003800000 */
[--C-:B------:R-:W-:Y:S01]  /*2a90*/  SHF.R.U64 R15, R8, 0x10, R9.reuse ;  /* 0x00000010080f7819 */ /* 0x100fe20000001209 */
[----:B-1----:R-:W-:Y:S01]  /*2aa0*/  IMAD.MOV.U32 R8, RZ, RZ, R6 ;  /* 0x000000ffff087224 */ /* 0x002fe200078e0006 */
[----:B------:R-:W-:Y:S01]  /*2ab0*/  SHF.R.U32.HI R14, RZ, 0x10, R9 ;  /* 0x00000010ff0e7819 */ /* 0x000fe20000011609 */
[--C-:B------:R-:W-:Y:S01]  /*2ac0*/  HADD2.F32 R6, -RZ, R5.reuse.H1_H1 ;  /* 0x30000005ff067230 */ /* 0x100fe20000004100 */
[--C-:B------:R-:W-:Y:S01]  /*2ad0*/  SHF.R.U64 R9, R10, 0x10, R11.reuse ;  /* 0x000000100a097819 */ /* 0x100fe2000000120b */
[----:B------:R-:W-:Y:S01]  /*2ae0*/  HADD2.F32 R5, -RZ, R5.H0_H0 ;  /* 0x20000005ff057230 */ /* 0x000fe20000004100 */
[----:B------:R-:W-:Y:S01]  /*2af0*/  SHF.R.U32.HI R28, RZ, 0x10, R11 ;  /* 0x00000010ff1c7819 */ /* 0x000fe2000001160b */
[----:B------:R-:W-:Y:S02]  /*2b00*/  HADD2.F32 R10, -RZ, R15.H0_H0 ;  /* 0x2000000fff0a7230 */ /* 0x000fe40000004100 */
[----:B------:R-:W-:Y:S02]  /*2b10*/  HADD2.F32 R11, -RZ, R9.H0_H0 ;  /* 0x20000009ff0b7230 */ /* 0x000fe40000004100 */
[----:B------:R-:W-:-:S02]  /*2b20*/  HADD2.F32 R28, -RZ, R28.H0_H0 ;  /* 0x2000001cff1c7230 */ /* 0x000fc40000004100 */
[--C-:B------:R-:W-:Y:S02]  /*2b30*/  HADD2.F32 R9, -RZ, R7.reuse.H1_H1 ;  /* 0x30000007ff097230 */ /* 0x100fe40000004100 */
[CC--:B------:R-:W-:Y:S01]  /*2b40*/  FMUL.FTZ R30, R6.reuse, R11.reuse ;  /* 0x0000000b061e7220 */ /* 0x0c0fe20000410000 */
[----:B------:R-:W-:Y:S02]  /*2b50*/  HADD2.F32 R7, -RZ, R7.H0_H0 ;  /* 0x20000007ff077230 */ /* 0x000fe40000004100 */
[----:B------:R-:W-:Y:S01]  /*2b60*/  FMUL.FTZ R11, R5, R11 ;  /* 0x0000000b050b7220 */ /* 0x000fe20000410000 */
[----:B------:R-:W-:Y:S02]  /*2b70*/  HADD2.F32 R14, -RZ, R14.H0_H0 ;  /* 0x2000000eff0e7230 */ /* 0x000fe40000004100 */
[----:B------:R-:W-:Y:S01]  /*2b80*/  FMUL.FTZ R50, R9, R28 ;  /* 0x0000001c09327220 */ /* 0x000fe20000410000 */
[-C--:B------:R-:W-:Y:S01]  /*2b90*/  FFMA.FTZ R30, R5, R10.reuse, -R30 ;  /* 0x0000000a051e7223 */ /* 0x080fe2000001081e */
[----:B------:R-:W-:Y:S01]  /*2ba0*/  FFMA.FTZ R29, R6, R10, R11 ;  /* 0x0000000a061d7223 */ /* 0x000fe2000001000b */
[----:B------:R-:W-:Y:S01]  /*2bb0*/  FMUL.FTZ R28, R7, R28 ;  /* 0x0000001c071c7220 */ /* 0x000fe20000410000 */
[----:B------:R-:W-:-:S02]  /*2bc0*/  HADD2.F32 R10, -RZ, R82.H0_H0 ;  /* 0x20000052ff0a7230 */ /* 0x000fc40000004100 */
[-C--:B------:R-:W-:Y:S01]  /*2bd0*/  FFMA.FTZ R50, R7, R14.reuse, -R50 ;  /* 0x0000000e07327223 */ /* 0x080fe20000010832 */
[----:B------:R-:W-:Y:S02]  /*2be0*/  HADD2.F32 R11, -RZ, R82.H1_H1 ;  /* 0x30000052ff0b7230 */ /* 0x000fe40000004100 */
[----:B------:R-:W-:Y:S01]  /*2bf0*/  FFMA.FTZ R51, R9, R14, R28 ;  /* 0x0000000e09337223 */ /* 0x000fe2000001001c */
[----:B------:R-:W-:Y:S02]  /*2c00*/  HADD2.F32 R5, -RZ, R4.H1_H1 ;  /* 0x30000004ff057230 */ /* 0x000fe40000004100 */
[----:B------:R-:W-:Y:S02]  /*2c10*/  HADD2.F32 R6, -RZ, R8.H1_H1 ;  /* 0x30000008ff067230 */ /* 0x000fe40000004100 */
[----:B------:R-:W-:Y:S02]  /*2c20*/  HADD2.F32 R4, -RZ, R4.H0_H0 ;  /* 0x20000004ff047230 */ /* 0x000fe40000004100 */
[----:B------:R-:W-:Y:S01]  /*2c30*/  FMUL.FTZ R15, R5, R10 ;  /* 0x0000000a050f7220 */ /* 0x000fe20000410000 */
[----:B------:R-:W-:-:S02]  /*2c40*/  HADD2.F32 R8, -RZ, R8.H0_H0 ;  /* 0x20000008ff087230 */ /* 0x000fc40000004100 */
[-C--:B------:R-:W-:Y:S01]  /*2c50*/  FMUL.FTZ R31, R6, R11.reuse ;  /* 0x0000000b061f7220 */ /* 0x080fe20000410000 */
[--C-:B------:R-:W-:Y:S02]  /*2c60*/  HADD2.F32 R7, -RZ, R80.reuse.H0_H0 ;  /* 0x20000050ff077230 */ /* 0x100fe40000004100 */
[----:B------:R-:W-:Y:S01]  /*2c70*/  FMUL.FTZ R10, R4, R10 ;  /* 0x0000000a040a7220 */ /* 0x000fe20000410000 */
[----:B------:R-:W-:Y:S02]  /*2c80*/  HADD2.F32 R9, -RZ, R80.H1_H1 ;  /* 0x30000050ff097230 */ /* 0x000fe40000004100 */
        /* <DEDUP_REMOVED lines=9> */
.L_x_668:
[----:B------:R-:W-:Y:S05]  /*2d20*/  BSYNC B1 ;  /* 0x0000000000017941 */ /* 0x000fea0003800000 */
.L_x_667:
[----:B-1----:R1:W-:Y:S01]  /*2d30*/  STG.E.128 desc[UR40][R12.64+0x40], R4 ;  /* 0x000040040c007986 */ /* 0x0023e2000c101d28 */
[----:B------:R-:W-:Y:S05]  /*2d40*/  BRA `(.L_x_662) ;  /* 0x0000000c00147947 */ /* 0x000fea0003800000 */
.L_x_656:
[----:B------:R-:W-:Y:S01]  /*2d50*/  IMAD R68, R45, -0x40, R46 ;  /* 0xffffffc02d447824 */ /* 0x000fe200078e022e */
[----:B------:R-:W-:-:S04]  /*2d60*/  ISETP.GE.AND P4, PT, R16, R81, PT ;  /* 0x000000511000720c */ /* 0x000fc80003f86270 */
[----:B------:R-:W-:-:S04]  /*2d70*/  VIMNMX R68, R68, 0x40, PT ;  /* 0x0000004044447848 */ /* 0x000fc80003fe0100 */
[----:B------:R-:W-:-:S13]  /*2d80*/  ISETP.GE.OR P3, PT, R19, R68, P4 ;  /* 0x000000441300720c */ /* 0x000fda0002766670 */
[----:B------:R-:W0:Y:S01]  /*2d90*/  @!P3 LDC.64 R12, c[0x0][0x3e8] ;  /* 0x0000fa00ff0cbb82 */ /* 0x000e220000000a00 */
[----:B------:R-:W-:Y:S01]  /*2da0*/  @!P3 IADD3 R6, P5, R36, R4, RZ ;  /* 0x000000042406b210 */ /* 0x000fe20007fbe0ff */
[----:B------:R-:W-:Y:S02]  /*2db0*/  @!P3 IMAD R4, R56, R45, RZ ;  /* 0x0000002d3804b224 */ /* 0x000fe400078e02ff */
[----:B------:R-:W-:Y:S02]  /*2dc0*/  @!P3 IMAD.MOV.U32 R5, RZ, RZ, R69 ;  /* 0x000000ffff05b224 */ /* 0x000fe400078e0045 */
[----:B------:R-:W-:Y:S02]  /*2dd0*/  @!P3 IMAD R11, R72, R57, R4 ;  /* 0x00000039480bb224 */ /* 0x000fe400078e0204 */
[----:B------:R-:W1:Y:S01]  /*2de0*/  @!P3 LDC.64 R8, c[0x0][0x400] ;  /* 0x00010000ff08bb82 */ /* 0x000e620000000a00 */
[----:B------:R-:W-:Y:S02]  /*2df0*/  @!P3 IMAD.MOV.U32 R4, RZ, RZ, R40 ;  /* 0x000000ffff04b224 */ /* 0x000fe400078e0028 */
[----:B------:R-:W-:-:S02]  /*2e00*/  @!P3 IMAD.X R7, R75, 0x1, R63, P5 ;  /* 0x000000014b07b824 */ /* 0x000fc400028e063f */
[----:B------:R-:W-:Y:S01]  /*2e10*/  @!P3 IMAD.WIDE.U32 R28, R45, R57, R4 ;  /* 0x000000392d1cb225 */ /* 0x000fe200078e0004 */
[----:B------:R-:W-:-:S03]  /*2e20*/  CS2R R4, SRZ ;  /* 0x0000000000047805 */ /* 0x000fc6000001ff00 */
[----:B------:R-:W-:Y:S01]  /*2e30*/  @!P3 IMAD.IADD R29, R11, 0x1, R29 ;  /* 0x000000010b1db824 */ /* 0x000fe200078e021d */
[----:B0-----:R-:W-:-:S04]  /*2e40*/  @!P3 LEA R12, P5, R6, R12, 0x1 ;  /* 0x0000000c060cb211 */ /* 0x001fc800078a08ff */
[----:B------:R-:W-:Y:S02]  /*2e50*/  @!P3 LEA.HI.X R13, R6, R13, R7, 0x1, P5 ;  /* 0x0000000d060db211 */ /* 0x000fe400028f0c07 */
[----:B------:R-:W-:Y:S02]  /*2e60*/  CS2R R6, SRZ ;  /* 0x0000000000067805 */ /* 0x000fe4000001ff00 */
[C---:B-1----:R-:W-:Y:S02]  /*2e70*/  @!P3 LEA R76, P5, R28.reuse, R8, 0x1 ;  /* 0x000000081c4cb211 */ /* 0x042fe400078a08ff */
[----:B------:R-:W-:Y:S02]  /*2e80*/  CS2R R10, SRZ ;  /* 0x00000000000a7805 */ /* 0x000fe4000001ff00 */
[----:B------:R-:W2:Y:S01]  /*2e90*/  @!P3 LDG.E.128 R4, desc[UR40][R12.64] ;  /* 0x000000280c04b981 */ /* 0x000ea2000c1e1d00 */
[----:B------:R-:W-:Y:S02]  /*2ea0*/  @!P3 LEA.HI.X R77, R28, R9, R29, 0x1, P5 ;  /* 0x000000091c4db211 */ /* 0x000fe400028f0c1d */
[----:B------:R-:W-:-:S06]  /*2eb0*/  CS2R R8, SRZ ;  /* 0x0000000000087805 */ /* 0x000fcc000001ff00 */
[----:B------:R-:W3:Y:S01]  /*2ec0*/  @!P3 LDG.E.128 R8, desc[UR40][R76.64] ;  /* 0x000000284c08b981 */ /* 0x000ee2000c1e1d00 */
[----:B------:R-:W-:Y:S01]  /*2ed0*/  ISETP.NE.AND P3, PT, R184, 0x3, PT ;  /* 0x00000003b800780c */ /* 0x000fe20003f65270 */
[----:B--2---:R-:W-:Y:S02]  /*2ee0*/  IMAD.MOV.U32 R28, RZ, RZ, R6 ;  /* 0x000000ffff1c7224 */ /* 0x004fe400078e0006 */
[----:B------:R-:W-:Y:S02]  /*2ef0*/  IMAD.MOV.U32 R29, RZ, RZ, R7 ;  /* 0x000000ffff1d7224 */ /* 0x000fe400078e0007 */
[----:B------:R-:W-:Y:S02]  /*2f00*/  IMAD.MOV.U32 R31, RZ, RZ, R4 ;  /* 0x000000ffff1f7224 */ /* 0x000fe400078e0004 */
[----:B------:R-:W-:Y:S01]  /*2f10*/  IMAD.MOV.U32 R66, RZ, RZ, R5 ;  /* 0x000000ffff427224 */ /* 0x000fe200078e0005 */
[----:B------:R-:W-:Y:S01]  /*2f20*/  PRMT R87, R87, 0x5410, R29 ;  /* 0x0000541057577816 */ /* 0x000fe2000000001d */
[----:B---3--:R-:W-:Y:S01]  /*2f30*/  IMAD.MOV.U32 R12, RZ, RZ, R10 ;  /* 0x000000ffff0c7224 */ /* 0x008fe200078e000a */
[----:B------:R-:W-:Y:S01]  /*2f40*/  PRMT R95, R28, 0x5410, R31 ;  /* 0x000054101c5f7816 */ /* 0x000fe2000000001f */
[----:B------:R-:W-:Y:S01]  /*2f50*/  IMAD.MOV.U32 R13, RZ, RZ, R11 ;  /* 0x000000ffff0d7224 */ /* 0x000fe200078e000b */
[----:B------:R-:W-:Y:S01]  /*2f60*/  PRMT R82, R82, 0x5410, R66 ;  /* 0x0000541052527816 */ /* 0x000fe20000000042 */
[----:B------:R-:W-:-:S02]  /*2f70*/  IMAD.MOV.U32 R28, RZ, RZ, R8 ;  /* 0x000000ffff1c7224 */ /* 0x000fc400078e0008 */
[----:B------:R-:W-:Y:S01]  /*2f80*/  IMAD.MOV.U32 R29, RZ, RZ, R9 ;  /* 0x000000ffff1d7224 */ /* 0x000fe200078e0009 */
[----:B------:R-:W-:Y:S02]  /*2f90*/  PRMT R87, R13, 0x7610, R87 ;  /* 0x000076100d577816 */ /* 0x000fe40000000057 */
[----:B------:R-:W-:Y:S02]  /*2fa0*/  PRMT R94, R12, 0x5410, R28 ;  /* 0x000054100c5e7816 */ /* 0x000fe4000000001c */
[----:B------:R-:W-:Y:S01]  /*2fb0*/  PRMT R82, R29, 0x7610, R82 ;  /* 0x000076101d527816 */ /* 0x000fe20000000052 */
[----:B------:R-:W-:Y:S06]  /*2fc0*/  @!P3 BRA `(.L_x_669) ;  /* 0x000000000004b947 */ /* 0x000fec0003800000 */
[----:B------:R-:W-:Y:S01]  /*2fd0*/  BPT.TRAP 0x1 ;  /* 0x000000040000795c */ /* 0x000fe20000300000 */
.L_x_669:
[----:B------:R-:W-:Y:S01]  /*2fe0*/  LEA R66, R22, R2, 0x3 ;  /* 0x0000000216427211 */ /* 0x000fe200078e18ff */
[----:B------:R-:W-:Y:S01]  /*2ff0*/  BSSY B1, `(.L_x_670) ;  /* 0x0000004000017945 */ /* 0x000fe20003800000 */
[----:B------:R-:W-:-:S04]  /*3000*/  SHF.L.U32 R75, R185, 0x1f, RZ ;  /* 0x0000001fb94b7819 */ /* 0x000fc800000006ff */
[----:B------:R-:W0:Y:S02]  /*3010*/  SYNCS.PHASECHK.TRANS64.TRYWAIT P5, [R66+URZ+0x28c90], R75 ;  /* 0x028c904b420075a7 */ /* 0x000e2400080a017f */
[----:B0-----:R-:W-:Y:S05]  /*3020*/  @!P5 BRA `(.L_x_671) ;  /* 0x000001500024d947 */ /* 0x001fea0003800000 */
.L_x_950:
[----:B------:R-:W-:Y:S05]  /*3030*/  BSYNC B1 ;  /* 0x0000000000017941 */ /* 0x000fea0003800000 */
.L_x_670:
[----:B------:R-:W-:Y:S01]  /*3040*/  ISETP.GE.OR P5, PT, R19, R68, P0 ;  /* 0x000000441300720c */ /* 0x000fe200007a6670 */
[----:B------:R-:W-:Y:S01]  /*3050*/  ULDC.64 UR4, c[0x0][0x300] ;  /* 0x0000c00000047ab9 */ /* 0x000fe20000000a00 */
[----:B------:R-:W-:Y:S02]  /*3060*/  IMAD.MOV.U32 R76, RZ, RZ, R14 ;  /* 0x000000ffff4c7224 */ /* 0x000fe400078e000e */
[----:B------:R-:W-:Y:S02]  /*3070*/  IMAD R12, R3, UR4, RZ ;  /* 0x00000004030c7c24 */ /* 0x000fe4000f8e02ff */
[----:B------:R-:W-:Y:S02]  /*3080*/  IMAD.MOV.U32 R77, RZ, RZ, R78 ;  /* 0x000000ffff4d7224 */ /* 0x000fe400078e004e */
[C---:B------:R-:W-:Y:S02]  /*3090*/  IMAD R81, R19.reuse, UR5, R12 ;  /* 0x0000000513517c24 */ /* 0x040fe4000f8e020c */
[----:B------:R-:W-:-:S03]  /*30a0*/  IMAD.WIDE.U32 R76, R19, UR4, R76 ;  /* 0x00000004134c7c25 */ /* 0x000fc6000f8e004c */
[----:B------:R-:W-:Y:S05]  /*30b0*/  @P5 BRA `(.L_x_662) ;  /* 0x0000000800385947 */ /* 0x000fea0003800000 */
[----:B------:R-:W1:Y:S01]  /*30c0*/  LDC R83, c[0x0][0x2f4] ;  /* 0x0000bd00ff537b82 */ /* 0x000e620000000800 */
[----:B------:R-:W-:Y:S01]  /*30d0*/  IMAD.IADD R81, R81, 0x1, R77 ;  /* 0x0000000151517824 */ /* 0x000fe200078e024d */
[----:B------:R-:W-:Y:S01]  /*30e0*/  IADD3 R79, P5, P6, R20, R76, R65 ;  /* 0x0000004c144f7210 */ /* 0x000fe20007ebe041 */
[----:B------:R-:W-:Y:S03]  /*30f0*/  BSSY B1, `(.L_x_672) ;  /* 0x0000068000017945 */ /* 0x000fe60003800000 */
[----:B------:R-:W-:Y:S02]  /*3100*/  IADD3.X R80, R26, R81, R71, P5, P6 ;  /* 0x000000511a507210 */ /* 0x000fe40002fec447 */
[----:B------:R-:W-:Y:S02]  /*3110*/  ISETP.NE.AND P6, PT, R70, RZ, PT ;  /* 0x000000ff4600720c */ /* 0x000fe40003fc5270 */
[----:B------:R-:W-:-:S04]  /*3120*/  LEA R78, P5, R79, R50, 0x1 ;  /* 0x000000324f4e7211 */ /* 0x000fc800078a08ff */
[----:B------:R-:W-:Y:S01]  /*3130*/  LEA.HI.X R79, R79, R51, R80, 0x1, P5 ;  /* 0x000000334f4f7211 */ /* 0x000fe200028f0c50 */
[----:B-1----:R-:W-:-:S05]  /*3140*/  IMAD.IADD R13, R83, 0x1, -R60 ;  /* 0x00000001530d7824 */ /* 0x002fca00078e0a3c */
[----:B------:R-:W-:-:S04]  /*3150*/  SEL R13, R60, R13, !P6 ;  /* 0x0000000d3c0d7207 */ /* 0x000fc80007000000 */
[----:B------:R-:W-:-:S04]  /*3160*/  SHF.R.S32.HI R12, RZ, 0x1f, R13 ;  /* 0x0000001fff0c7819 */ /* 0x000fc8000001140d */
[----:B------:R-:W-:-:S04]  /*3170*/  LEA.HI R12, R12, R13, RZ, 0x4 ;  /* 0x0000000d0c0c7211 */ /* 0x000fc800078f20ff */
[----:B------:R-:W-:-:S04]  /*3180*/  SHF.R.S32.HI R13, RZ, 0x4, R12 ;  /* 0x00000004ff0d7819 */ /* 0x000fc8000001140c */
[----:B------:R-:W-:-:S05]  /*3190*/  LEA.HI.SX32 R13, R48, R13, 0x1d ;  /* 0x0000000d300d7211 */ /* 0x000fca00078feaff */
[----:B------:R-:W-:-:S05]  /*31a0*/  IMAD.SHL.U32 R72, R13, 0x8, RZ ;  /* 0x000000080d487824 */ /* 0x000fca00078e00ff */
[----:B------:R-:W-:-:S04]  /*31b0*/  LOP3.LUT R13, R55, 0x38, R72, 0xf8, !PT ;  /* 0x00000038370d7812 */ /* 0x000fc800078ef848 */
[----:B------:R-:W-:-:S05]  /*31c0*/  LOP3.LUT R13, R13, R58, RZ, 0x3c, !PT ;  /* 0x0000003a0d0d7212 */ /* 0x000fca00078e3cff */
[----:B------:R-:W-:Y:S02]  /*31d0*/  IMAD R15, R192, 0x200, R13 ;  /* 0x00000200c00f7824 */ /* 0x000fe400078e020d */
[----:B------:R-:W-:Y:S02]  /*31e0*/  IMAD.IADD R13, R64, 0x1, R30 ;  /* 0x00000001400d7824 */ /* 0x000fe400078e021e */
[----:B------:R-:W-:Y:S02]  /*31f0*/  IMAD.IADD R15, R30, 0x1, R15 ;  /* 0x000000011e0f7824 */ /* 0x000fe400078e020f */
[--C-:B------:R-:W-:Y:S02]  /*3200*/  IMAD R13, R13, 0x2, R2.reuse ;  /* 0x000000020d0d7824 */ /* 0x100fe400078e0202 */
[----:B------:R-:W-:-:S04]  /*3210*/  IMAD R28, R15, 0x2, R2 ;  /* 0x000000020f1c7824 */ /* 0x000fc800078e0202 */
[----:B------:R-:W1:Y:S04]  /*3220*/  LDS.128 R12, [R13+0x22400] ;  /* 0x022400000d0c7984 */ /* 0x000e680000000c00 */
[----:B------:R-:W2:Y:S01]  /*3230*/  LDS.128 R28, [R28+0x22400] ;  /* 0x022400001c1c7984 */ /* 0x000ea20000000c00 */
[----:B------:R-:W-:Y:S05]  /*3240*/  @P4 BRA `(.L_x_673) ;  /* 0x0000000400484947 */ /* 0x000fea0003800000 */
[--C-:B------:R-:W-:Y:S02]  /*3250*/  SHF.R.U64 R91, R8, 0x10, R9.reuse ;  /* 0x00000010085b7819 */ /* 0x100fe40000001209 */
[----:B------:R-:W-:Y:S02]  /*3260*/  SHF.R.U32.HI R8, RZ, 0x10, R9 ;  /* 0x00000010ff087819 */ /* 0x000fe40000011609 */
[--C-:B------:R-:W-:Y:S01]  /*3270*/  SHF.R.U64 R93, R4, 0x10, R5.reuse ;  /* 0x00000010045d7819 */ /* 0x100fe20000001205 */
[----:B-1----:R-:W-:Y:S01]  /*3280*/  HADD2.F32 R4, -RZ, R13.H0_H0 ;  /* 0x2000000dff047230 */ /* 0x002fe20000004100 */
[----:B------:R-:W-:Y:S01]  /*3290*/  SHF.R.U32.HI R80, RZ, 0x10, R5 ;  /* 0x00000010ff507819 */ /* 0x000fe20000011605 */
[--C-:B--2---:R-:W-:Y:S01]  /*32a0*/  HADD2.F32 R5, -RZ, R29.reuse.H0_H0 ;  /* 0x2000001dff057230 */ /* 0x104fe20000004100 */
[--C-:B------:R-:W-:Y:S01]  /*32b0*/  SHF.R.U64 R92, R6, 0x10, R7.reuse ;  /* 0x00000010065c7819 */ /* 0x100fe20000001207 */
[----:B------:R-:W-:Y:S01]  /*32c0*/  HADD2.F32 R29, -RZ, R29.H1_H1 ;  /* 0x3000001dff1d7230 */ /* 0x000fe20000004100 */
[----:B------:R-:W-:Y:S01]  /*32d0*/  SHF.R.U32.HI R86, RZ, 0x10, R7 ;  /* 0x00000010ff567819 */ /* 0x000fe20000011607 */
[----:B------:R-:W-:Y:S01]  /*32e0*/  HADD2.F32 R7, -RZ, R82.H0_H0 ;  /* 0x20000052ff077230 */ /* 0x000fe20000004100 */
[--C-:B------:R-:W-:Y:S01]  /*32f0*/  SHF.R.U64 R90, R10, 0x10, R11.reuse ;  /* 0x000000100a5a7819 */ /* 0x100fe2000000120b */
[----:B------:R-:W-:Y:S01]  /*3300*/  HADD2.F32 R10, -RZ, R8.H0_H0 ;  /* 0x20000008ff0a7230 */ /* 0x000fe20000004100 */
[----:B------:R-:W-:Y:S01]  /*3310*/  SHF.R.U32.HI R11, RZ, 0x10, R11 ;  /* 0x00000010ff0b7819 */ /* 0x000fe2000001160b */
[----:B------:R-:W-:-:S02]  /*3320*/  HADD2.F32 R13, -RZ, R13.H1_H1 ;  /* 0x3000000dff0d7230 */ /* 0x000fc40000004100 */
[-C--:B------:R-:W-:Y:S01]  /*3330*/  FMUL.FTZ R9, R5, R7.reuse ;  /* 0x0000000705097220 */ /* 0x080fe20000410000 */
[----:B------:R-:W-:Y:S02]  /*3340*/  HADD2.F32 R6, -RZ, R82.H1_H1 ;  /* 0x30000052ff067230 */ /* 0x000fe40000004100 */
[C---:B------:R-:W-:Y:S01]  /*3350*/  FMUL.FTZ R82, R4.reuse, R7 ;  /* 0x0000000704527220 */ /* 0x040fe20000410000 */
[----:B------:R-:W-:Y:S02]  /*3360*/  HADD2.F32 R8, -RZ, R80.H0_H0 ;  /* 0x20000050ff087230 */ /* 0x000fe40000004100 */
[-C--:B------:R-:W-:Y:S01]  /*3370*/  FMUL.FTZ R84, R29, R10.reuse ;  /* 0x0000000a1d547220 */ /* 0x080fe20000410000 */
[----:B------:R-:W-:Y:S01]  /*3380*/  FMUL.FTZ R10, R13, R10 ;  /* 0x0000000a0d0a7220 */ /* 0x000fe20000410000 */
[-C--:B------:R-:W-:Y:S01]  /*3390*/  FFMA.FTZ R82, R5, R6.reuse, R82 ;  /* 0x0000000605527223 */ /* 0x080fe20000010052 */
[----:B------:R-:W-:Y:S01]  /*33a0*/  FFMA.FTZ R80, R4, R6, -R9 ;  /* 0x0000000604507223 */ /* 0x000fe20000010809 */
[----:B------:R-:W-:-:S02]  /*33b0*/  HADD2.F32 R5, -RZ, R31.H0_H0 ;  /* 0x2000001fff057230 */ /* 0x000fc40000004100 */
[-C--:B------:R-:W-:Y:S01]  /*33c0*/  FFMA.FTZ R29, R29, R8.reuse, R10 ;  /* 0x000000081d1d7223 */ /* 0x080fe2000001000a */
[----:B------:R-:W-:Y:S02]  /*33d0*/  HADD2.F32 R31, -RZ, R31.H1_H1 ;  /* 0x3000001fff1f7230 */ /* 0x000fe40000004100 */
[----:B------:R-:W-:Y:S01]  /*33e0*/  FFMA.FTZ R85, R13, R8, -R84 ;  /* 0x000000080d557223 */ /* 0x000fe20000010854 */
[----:B------:R-:W-:Y:S02]  /*33f0*/  HADD2.F32 R4, -RZ, R15.H0_H0 ;  /* 0x2000000fff047230 */ /* 0x000fe40000004100 */
[----:B------:R-:W-:Y:S01]  /*3400*/  HADD2.F32 R10, -RZ, R11.H0_H0 ;  /* 0x2000000bff0a7230 */ /* 0x000fe20000004100 */
[----:B------:R-:W-:Y:S01]  /*3410*/  F2FP.F16.F32.PACK_AB R29, R29, R82 ;  /* 0x000000521d1d723e */ /* 0x000fe200000000ff */
[----:B------:R-:W-:Y:S01]  /*3420*/  HADD2.F32 R7, -RZ, R87.H0_H0 ;  /* 0x20000057ff077230 */ /* 0x000fe20000004100 */
[----:B------:R-:W-:Y:S01]  /*3430*/  F2FP.F16.F32.PACK_AB R80, R85, R80 ;  /* 0x000000505550723e */ /* 0x000fe200000000ff */
[----:B------:R-:W-:-:S02]  /*3440*/  HADD2.F32 R15, -RZ, R15.H1_H1 ;  /* 0x3000000fff0f7230 */ /* 0x000fc40000004100 */
[-C--:B------:R-:W-:Y:S01]  /*3450*/  FMUL.FTZ R88, R31, R10.reuse ;  /* 0x0000000a1f587220 */ /* 0x080fe20000410000 */
[----:B------:R-:W-:Y:S02]  /*3460*/  HADD2.F32 R6, -RZ, R87.H1_H1 ;  /* 0x30000057ff067230 */ /* 0x000fe40000004100 */
[-C--:B------:R-:W-:Y:S01]  /*3470*/  FMUL.FTZ R9, R5, R7.reuse ;  /* 0x0000000705097220 */ /* 0x080fe20000410000 */
[----:B------:R-:W-:Y:S02]  /*3480*/  HADD2.F32 R8, -RZ, R86.H0_H0 ;  /* 0x20000056ff087230 */ /* 0x000fe40000004100 */
[C---:B------:R-:W-:Y:S01]  /*3490*/  FMUL.FTZ R86, R4.reuse, R7 ;  /* 0x0000000704567220 */ /* 0x040fe20000410000 */
[----:B------:R-:W-:Y:S01]  /*34a0*/  FMUL.FTZ R10, R15, R10 ;  /* 0x0000000a0f0a7220 */ /* 0x000fe20000410000 */
[-C--:B------:R-:W-:Y:S01]  /*34b0*/  FFMA.FTZ R84, R4, R6.reuse, -R9 ;  /* 0x0000000604547223 */ /* 0x080fe20000010809 */
[----:B------:R-:W-:Y:S02]  /*34c0*/  HADD2.F32 R9, -RZ, R91.H0_H0 ;  /* 0x2000005bff097230 */ /* 0x000fe40000004100 */
[----:B------:R-:W-:Y:S01]  /*34d0*/  FFMA.FTZ R86, R5, R6, R86 ;  /* 0x0000000605567223 */ /* 0x000fe20000010056 */
[-C--:B------:R-:W-:Y:S01]  /*34e0*/  FFMA.FTZ R87, R15, R8.reuse, -R88 ;  /* 0x000000080f577223 */ /* 0x080fe20000010858 */
[----:B------:R-:W-:Y:S01]  /*34f0*/  FFMA.FTZ R89, R31, R8, R10 ;  /* 0x000000081f597223 */ /* 0x000fe2000001000a */
[----:B------:R-:W-:-:S02]  /*3500*/  HADD2.F32 R8, -RZ, R94.H1_H1 ;  /* 0x3000005eff087230 */ /* 0x000fc40000004100 */
[----:B------:R-:W-:Y:S01]  /*3510*/  HADD2.F32 R5, -RZ, R28.H0_H0 ;  /* 0x2000001cff057230 */ /* 0x000fe20000004100 */
[----:B------:R-:W-:Y:S01]  /*3520*/  F2FP.F16.F32.PACK_AB R84, R87, R84 ;  /* 0x000000545754723e */ /* 0x000fe200000000ff */
[----:B------:R-:W-:Y:S02]  /*3530*/  HADD2.F32 R4, -RZ, R12.H0_H0 ;  /* 0x2000000cff047230 */ /* 0x000fe40000004100 */
[----:B------:R-:W-:Y:S02]  /*3540*/  HADD2.F32 R28, -RZ, R28.H1_H1 ;  /* 0x3000001cff1c7230 */ /* 0x000fe40000004100 */
[-C--:B------:R-:W-:Y:S01]  /*3550*/  FMUL.FTZ R11, R5, R8.reuse ;  /* 0x00000008050b7220 */ /* 0x080fe20000410000 */
[----:B------:R-:W-:Y:S02]  /*3560*/  HADD2.F32 R12, -RZ, R12.H1_H1 ;  /* 0x3000000cff0c7230 */ /* 0x000fe40000004100 */
[----:B------:R-:W-:Y:S01]  /*3570*/  FMUL.FTZ R8, R4, R8 ;  /* 0x0000000804087220 */ /* 0x000fe20000410000 */
[----:B------:R-:W-:-:S02]  /*3580*/  HADD2.F32 R6, -RZ, R95.H1_H1 ;  /* 0x3000005fff067230 */ /* 0x000fc40000004100 */
[-C--:B------:R-:W-:Y:S01]  /*3590*/  FMUL.FTZ R13, R28, R9.reuse ;  /* 0x000000091c0d7220 */ /* 0x080fe20000410000 */
[----:B------:R-:W-:Y:S02]  /*35a0*/  HADD2.F32 R7, -RZ, R93.H0_H0 ;  /* 0x2000005dff077230 */ /* 0x000fe40000004100 */
[----:B------:R-:W-:Y:S01]  /*35b0*/  FMUL.FTZ R9, R12, R9 ;  /* 0x000000090c097220 */ /* 0x000fe20000410000 */
[-C--:B------:R-:W-:Y:S01]  /*35c0*/  FFMA.FTZ R10, R5, R6.reuse, R8 ;  /* 0x00000006050a7223 */ /* 0x080fe20000010008 */
[----:B------:R-:W-:Y:S01]  /*35d0*/  FFMA.FTZ R11, R4, R6, -R11 ;  /* 0x00000006040b7223 */ /* 0x000fe2000001080b */
[-C--:B------:R-:W-:Y:S01]  /*35e0*/  FFMA.FTZ R12, R12, R7.reuse, -R13 ;  /* 0x000000070c0c7223 */ /* 0x080fe2000001080d */
[----:B------:R-:W-:Y:S01]  /*35f0*/  FFMA.FTZ R13, R28, R7, R9 ;  /* 0x000000071c0d7223 */ /* 0x000fe20000010009 */
[----:B------:R-:W-:Y:S02]  /*3600*/  HADD2.F32 R5, -RZ, R30.H0_H0 ;  /* 0x2000001eff057230 */ /* 0x000fe40000004100 */
[----:B------:R-:W-:Y:S01]  /*3610*/  HADD2.F32 R8, -RZ, R94.H0_H0 ;  /* 0x2000005eff087230 */ /* 0x000fe20000004100 */
[----:B------:R-:W-:Y:S01]  /*3620*/  F2FP.F16.F32.PACK_AB R12, R12, R11 ;  /* 0x0000000b0c0c723e */ /* 0x000fe200000000ff */
[----:B------:R-:W-:Y:S01]  /*3630*/  HADD2.F32 R9, -RZ, R90.H0_H0 ;  /* 0x2000005aff097230 */ /* 0x000fe20000004100 */
[----:B------:R-:W-:Y:S01]  /*3640*/  F2FP.F16.F32.PACK_AB R28, R13, R10 ;  /* 0x0000000a0d1c723e */ /* 0x000fe200000000ff */
[----:B------:R-:W-:-:S02]  /*3650*/  HADD2.F32 R4, -RZ, R14.H0_H0 ;  /* 0x2000000eff047230 */ /* 0x000fc40000004100 */
[-C--:B------:R-:W-:Y:S01]  /*3660*/  FMUL.FTZ R15, R5, R8.reuse ;  /* 0x00000008050f7220 */ /* 0x080fe20000410000 */
[----:B------:R-:W-:Y:S02]  /*3670*/  HADD2.F32 R30, -RZ, R30.H1_H1 ;  /* 0x3000001eff1e7230 */ /* 0x000fe40000004100 */
[----:B------:R-:W-:Y:S02]  /*3680*/  HADD2.F32 R14, -RZ, R14.H1_H1 ;  /* 0x3000000eff0e7230 */ /* 0x000fe40000004100 */
[----:B------:R-:W-:Y:S01]  /*3690*/  FMUL.FTZ R8, R4, R8 ;  /* 0x0000000804087220 */ /* 0x000fe20000410000 */
[----:B------:R-:W-:Y:S02]  /*36a0*/  HADD2.F32 R6, -RZ, R95.H0_H0 ;  /* 0x2000005fff067230 */ /* 0x000fe40000004100 */
[-C--:B------:R-:W-:Y:S01]  /*36b0*/  FMUL.FTZ R31, R30, R9.reuse ;  /* 0x000000091e1f7220 */ /* 0x080fe20000410000 */
[----:B------:R-:W-:Y:S02]  /*36c0*/  HADD2.F32 R7, -RZ, R92.H0_H0 ;  /* 0x2000005cff077230 */ /* 0x000fe40000004100 */
[----:B------:R-:W-:Y:S01]  /*36d0*/  FMUL.FTZ R9, R14, R9 ;  /* 0x000000090e097220 */ /* 0x000fe20000410000 */
[----:B------:R-:W-:-:S02]  /*36e0*/  IMAD.MOV.U32 R13, RZ, RZ, R80 ;  /* 0x000000ffff0d7224 */ /* 0x000fc400078e0050 */
[-C--:B------:R-:W-:Y:S01]  /*36f0*/  FFMA.FTZ R15, R4, R6.reuse, -R15 ;  /* 0x00000006040f7223 */ /* 0x080fe2000001080f */
[----:B------:R-:W-:Y:S01]  /*3700*/  FFMA.FTZ R8, R5, R6, R8 ;  /* 0x0000000605087223 */ /* 0x000fe20000010008 */
[-C--:B------:R-:W-:Y:S01]  /*3710*/  FFMA.FTZ R14, R14, R7.reuse, -R31 ;  /* 0x000000070e0e7223 */ /* 0x080fe2000001081f */
[----:B------:R-:W-:Y:S01]  /*3720*/  FFMA.FTZ R9, R30, R7, R9 ;  /* 0x000000071e097223 */ /* 0x000fe20000010009 */
[----:B------:R-:W-:-:S03]  /*3730*/  F2FP.F16.F32.PACK_AB R31, R89, R86 ;  /* 0x00000056591f723e */ /* 0x000fc600000000ff */
[----:B------:R-:W-:Y:S01]  /*3740*/  F2FP.F16.F32.PACK_AB R14, R14, R15 ;  /* 0x0000000f0e0e723e */ /* 0x000fe200000000ff */
[----:B------:R-:W-:Y:S01]  /*3750*/  IMAD.MOV.U32 R15, RZ, RZ, R84 ;  /* 0x000000ffff0f7224 */ /* 0x000fe200078e0054 */
[----:B------:R-:W-:-:S07]  /*3760*/  F2FP.F16.F32.PACK_AB R30, R9, R8 ;  /* 0x00000008091e723e */ /* 0x000fce00000000ff */
.L_x_673:
[----:B------:R-:W-:Y:S05]  /*3770*/  BSYNC B1 ;  /* 0x0000000000017941 */ /* 0x000fea0003800000 */
.L_x_672:
[----:B-1----:R3:W-:Y:S01]  /*3780*/  STG.E.128 desc[UR40][R78.64], R12 ;  /* 0x0000000c4e007986 */ /* 0x0027e2000c101d28 */
[----:B------:R-:W-:-:S13]  /*3790*/  ISETP.GE.AND P4, PT, R72, R83, PT ;  /* 0x000000534800720c */ /* 0x000fda0003f86270 */
[----:B------:R-:W-:Y:S05]  /*37a0*/  @P4 BRA `(.L_x_662) ;  /* 0x00000000007c4947 */ /* 0x000fea0003800000 */
[--C-:B------:R-:W-:Y:S02]  /*37b0*/  IADD3 R76, P4, P5, R20, R76, R72.reuse ;  /* 0x0000004c144c7210 */ /* 0x100fe40007d9e048 */
[----:B------:R-:W-:-:S04]  /*37c0*/  SHF.R.S32.HI R72, RZ, 0x1f, R72 ;  /* 0x0000001fff487819 */ /* 0x000fc80000011448 */
[----:B------:R-:W-:Y:S02]  /*37d0*/  IADD3.X R72, R26, R81, R72, P4, P5 ;  /* 0x000000511a487210 */ /* 0x000fe400027ea448 */
[----:B------:R-:W-:-:S04]  /*37e0*/  LEA R50, P4, R76, R50, 0x1 ;  /* 0x000000324c327211 */ /* 0x000fc800078808ff */
[----:B------:R-:W-:-:S05]  /*37f0*/  LEA.HI.X R51, R76, R51, R72, 0x1, P4 ;  /* 0x000000334c337211 */ /* 0x000fca00020f0c48 */
[----:B--2---:R4:W-:Y:S01]  /*3800*/  STG.E.128 desc[UR40][R50.64], R28 ;  /* 0x0000001c32007986 */ /* 0x0049e2000c101d28 */
[----:B------:R-:W-:Y:S05]  /*3810*/  BRA `(.L_x_662) ;  /* 0x0000000000607947 */ /* 0x000fea0003800000 */
.L_x_655:
[----:B------:R-:W-:-:S13]  /*3820*/  ISETP.NE.AND P3, PT, R184, 0x3, PT ;  /* 0x00000003b800780c */ /* 0x000fda0003f65270 */
[----:B------:R-:W-:Y:S05]  /*3830*/  @!P3 BRA `(.L_x_674) ;  /* 0x000000000004b947 */ /* 0x000fea0003800000 */
[----:B------:R-:W-:Y:S01]  /*3840*/  BPT.TRAP 0x1 ;  /* 0x000000040000795c */ /* 0x000fe20000300000 */
.L_x_674:
[----:B------:R-:W-:Y:S01]  /*3850*/  IMAD R66, R22, 0x8, R2 ;  /* 0x0000000816427824 */ /* 0x000fe200078e0202 */
[----:B------:R-:W-:Y:S01]  /*3860*/  SHF.L.U32 R75, R185, 0x1f, RZ ;  /* 0x0000001fb94b7819 */ /* 0x000fe200000006ff */
[----:B------:R-:W-:Y:S01]  /*3870*/  IMAD R68, R45, -0x40, R46 ;  /* 0xffffffc02d447824 */ /* 0x000fe200078e022e */
[----:B------:R-:W-:Y:S02]  /*3880*/  BSSY B1, `(.L_x_675) ;  /* 0x0000005000017945 */ /* 0x000fe40003800000 */
[----:B------:R-:W0:Y:S02]  /*3890*/  SYNCS.PHASECHK.TRANS64.TRYWAIT P5, [R66+URZ+0x28c90], R75 ;  /* 0x028c904b420075a7 */ /* 0x000e2400080a017f */
[----:B------:R-:W-:-:S04]  /*38a0*/  VIMNMX R68, R68, 0x40, PT ;  /* 0x0000004044447848 */ /* 0x000fc80003fe0100 */
[----:B------:R-:W-:Y:S01]  /*38b0*/  ISETP.GE.AND P4, PT, R19, R68, PT ;  /* 0x000000441300720c */ /* 0x000fe20003f86270 */
[----:B0-----:R-:W-:-:S12]  /*38c0*/  @!P5 BRA `(.L_x_676) ;  /* 0x000001480010d947 */ /* 0x001fd80003800000 */
.L_x_951:
[----:B------:R-:W-:Y:S05]  /*38d0*/  BSYNC B1 ;  /* 0x0000000000017941 */ /* 0x000fea0003800000 */
.L_x_675:
[----:B------:R-:W-:Y:S05]  /*38e0*/  @P4 BRA `(.L_x_662) ;  /* 0x00000000002c4947 */ /* 0x000fea0003800000 */
[----:B------:R-:W-:Y:S01]  /*38f0*/  @!P1 LOP3.LUT P4, RZ, R188, 0x4, RZ, 0xc0, !PT ;  /* 0x00000004bcff9812 */ /* 0x000fe2000788c0ff */
[----:B------:R-:W-:Y:S01]  /*3900*/  @!P1 VIADD R4, R61, 0x20 ;  /* 0x000000203d049836 */ /* 0x000fe20000000000 */
[----:B------:R-:W-:Y:S02]  /*3910*/  PLOP3.LUT P5, PT, PT, PT, PT, 0x8, 0x0 ;  /* 0x000000000000781c */ /* 0x000fe40003fae170 */
[----:B------:R-:W-:-:S13]  /*3920*/  @!P1 PLOP3.LUT P5, PT, P4, PT, PT, 0x80, 0x0 ;  /* 0x000000000000981c */ /* 0x000fda00027af070 */
[----:B------:R-:W-:-:S04]  /*3930*/  @P5 VIADD R4, R61, 0xffffffe0 ;  /* 0xffffffe03d045836 */ /* 0x000fc80000000000 */
[----:B------:R-:W-:-:S04]  /*3940*/  @!P1 IMAD.IADD R5, R30, 0x1, R4 ;  /* 0x000000011e059824 */ /* 0x000fc800078e0204 */
[----:B------:R-:W-:Y:S02]  /*3950*/  @!P1 IMAD R8, R5, 0x2, R2 ;  /* 0x0000000205089824 */ /* 0x000fe400078e0202 */
[----:B------:R-:W1:Y:S04]  /*3960*/  @!P0 LDS.128 R4, [R31+0x22400] ;  /* 0x022400001f048984 */ /* 0x000e680000000c00 */
[----:B------:R-:W2:Y:S04]  /*3970*/  @!P1 LDS.128 R8, [R8+0x22400] ;  /* 0x0224000008089984 */ /* 0x000ea80000000c00 */
[----:B-1----:R1:W-:Y:S04]  /*3980*/  @!P0 STG.E.128 desc[UR40][R12.64], R4 ;  /* 0x000000040c008986 */ /* 0x0023e8000c101d28 */
[----:B--2---:R1:W-:Y:S02]  /*3990*/  @!P1 STG.E.128 desc[UR40][R12.64+0x40], R8 ;  /* 0x000040080c009986 */ /* 0x0043e4000c101d28 */
.L_x_662:
[----:B------:R-:W-:Y:S05]  /*39a0*/  BSYNC B0 ;  /* 0x0000000000007941 */ /* 0x000fea0003800000 */
.L_x_654:
[----:B-1----:R-:W1:Y:S01]  /*39b0*/  S2R R4, SR_TID.X ;  /* 0x0000000000047919 */ /* 0x002e620000002100 */
[----:B------:R-:W-:Y:S01]  /*39c0*/  @!PT LDS RZ, [RZ] ;  /* 0x00000000fffff984 */ /* 0x000fe20000000800 */
[----:B------:R-:W-:Y:S01]  /*39d0*/  @!PT LDS RZ, [RZ] ;  /* 0x00000000fffff984 */ /* 0x000fe20000000800 */
[----:B------:R-:W-:Y:S01]  /*39e0*/  @!PT LDS RZ, [RZ] ;  /* 0x00000000fffff984 */ /* 0x000fe20000000800 */
[----:B------:R-:W-:Y:S01]  /*39f0*/  @!PT LDS RZ, [RZ] ;  /* 0x00000000fffff984 */ /* 0x000fe20000000800 */
[----:B------:R5:W-:Y:S06]  /*3a00*/  MEMBAR.ALL.CTA ;  /* 0x0000000000007992 */ /* 0x000bec0000008000 */
[----:B-----5:R-:W5:Y:S01]  /*3a10*/  FENCE.VIEW.ASYNC.S ;  /* 0x00000000000073c6 */ /* 0x020f620000000000 */
[----:B------:R-:W-:Y:S05]  /*3a20*/  WARPSYNC.ALL ;  /* 0x0000000000007948 */ /* 0x000fea0003800000 */
[----:B------:R-:W-:Y:S01]  /*3a30*/  BSSY B0, `(.L_x_677) ;  /* 0x0000009000007945 */ /* 0x000fe20003800000 */
[----:B-1----:R-:W-:Y:S01]  /*3a40*/  LOP3.LUT R4, R4, 0x7f, RZ, 0xc0, !PT ;  /* 0x0000007f04047812 */ /* 0x002fe200078ec0ff */
[----:B-----5:R1:W-:Y:S03]  /*3a50*/  BAR.SYNC.DEFER_BLOCKING R59, 0x80 ;  /* 0x0002003b0000751d */ /* 0x0203e60000010000 */
[----:B------:R-:W-:-:S13]  /*3a60*/  ISETP.NE.AND P4, PT, R4, RZ, PT ;  /* 0x000000ff0400720c */ /* 0x000fda0003f85270 */
[----:B------:R-:W-:-:S05]  /*3a70*/  @!P4 VIADD R4, R66, 0x28ca0 ;  /* 0x00028ca04204c836 */ /* 0x000fca0000000000 */
[----:B------:R-:W-:-:S04]  /*3a80*/  @!P4 PRMT R4, RZ, 0x654, R4 ;  /* 0x00000654ff04c816 */ /* 0x000fc80000000004 */
[----:B------:R1:W-:Y:S01]  /*3a90*/  @!P4 SYNCS.ARRIVE.TRANS64.RED.A1T0 RZ, [R4+URZ], RZ ;  /* 0x000000ff04ffc9a7 */ /* 0x0003e2000810043f */
[----:B------:R-:W-:Y:S05]  /*3aa0*/  @!P3 BRA `(.L_x_678) ;  /* 0x000000000004b947 */ /* 0x000fea0003800000 */
[----:B------:R-:W-:Y:S01]  /*3ab0*/  BPT.TRAP 0x1 ;  /* 0x000000040000795c */ /* 0x000fe20000300000 */
.L_x_678:
[----:B------:R-:W-:Y:S05]  /*3ac0*/  BSYNC B0 ;  /* 0x0000000000007941 */ /* 0x000fea0003800000 */
.L_x_677:
[----:B------:R-:W5:Y:S01]  /*3ad0*/  SYNCS.PHASECHK.TRANS64.TRYWAIT P5, [R66+URZ+0x28cb0], R75 ;  /* 0x028cb04b420075a7 */ /* 0x000f6200080a017f */
[----:B------:R-:W-:Y:S01]  /*3ae0*/  BSSY B0, `(.L_x_679) ;  /* 0x0000003000007945 */ /* 0x000fe20003800000 */
[----:B------:R-:W-:-:S03]  /*3af0*/  ISETP.GE.AND P3, PT, R19, R68, PT ;  /* 0x000000441300720c */ /* 0x000fc60003f66270 */
[----:B-----5:R-:W-:Y:S10]  /*3b00*/  @!P5 BRA `(.L_x_680) ;  /* 0x000001440094d947 */ /* 0x020ff40003800000 */
.L_x_952:
[----:B------:R-:W-:Y:S05]  /*3b10*/  BSYNC B0 ;  /* 0x0000000000007941 */ /* 0x000fea0003800000 */
.L_x_679:
[----:B------:R-:W-:Y:S04]  /*3b20*/  BSSY B0, `(.L_x_681) ;  /* 0x0000051000007945 */ /* 0x000fe80003800000 */
[----:B------:R-:W-:Y:S05]  /*3b30*/  @P3 BRA `(.L_x_682) ;  /* 0x00000004003c3947 */ /* 0x000fea0003800000 */
[----:B-1----:R-:W-:Y:S01]  /*3b40*/  IMAD.WIDE R4, R45, 0x40, R42 ;  /* 0x000000402d047825 */ /* 0x002fe200078e022a */
[----:B------:R-:W-:Y:S01]  /*3b50*/  ULDC.64 UR4, c[0x0][0x328] ;  /* 0x0000ca0000047ab9 */ /* 0x000fe20000000a00 */
[----:B------:R-:W-:Y:S02]  /*3b60*/  LOP3.LUT P3, RZ, R188, 0x4, RZ, 0xc0, !PT ;  /* 0x00000004bcff7812 */ /* 0x000fe4000786c0ff */
[----:B------:R-:W-:Y:S02]  /*3b70*/  IMAD R5, R5, UR4, RZ ;  /* 0x0000000405057c24 */ /* 0x000fe4000f8e02ff */
[----:B------:R-:W-:Y:S02]  /*3b80*/  IMAD.MOV.U32 R72, RZ, RZ, R32 ;  /* 0x000000ffff487224 */ /* 0x000fe400078e0020 */
[C---:B------:R-:W-:Y:S02]  /*3b90*/  IMAD R5, R4.reuse, UR5, R5 ;  /* 0x0000000504057c24 */ /* 0x040fe4000f8e0205 */
[----:B------:R-:W-:Y:S01]  /*3ba0*/  IMAD.WIDE.U32 R6, R4, UR4, R72 ;  /* 0x0000000404067c25 */ /* 0x000fe2000f8e0048 */
[----:B------:R-:W-:-:S03]  /*3bb0*/  ULDC.64 UR4, c[0x0][0x318] ;  /* 0x0000c60000047ab9 */ /* 0x000fc60000000a00 */
[----:B------:R-:W-:Y:S01]  /*3bc0*/  IMAD R9, R22, 0x8000, R61 ;  /* 0x0000800016097824 */ /* 0x000fe200078e023d */
[----:B---3--:R-:W-:Y:S01]  /*3bd0*/  LEA R12, P5, R6, UR4, 0x1 ;  /* 0x00000004060c7c11 */ /* 0x008fe2000f8a08ff */
[----:B------:R-:W-:Y:S01]  /*3be0*/  IMAD.IADD R5, R7, 0x1, R5 ;  /* 0x0000000107057824 */ /* 0x000fe200078e0205 */
[----:B------:R-:W-:Y:S01]  /*3bf0*/  ULDC UR4, c[0x0][0x320] ;  /* 0x0000c80000047ab9 */ /* 0x000fe20000000800 */
[----:B------:R-:W-:Y:S01]  /*3c00*/  VIADD R4, R16, 0x40 ;  /* 0x0000004010047836 */ /* 0x000fe20000000000 */
[C---:B------:R-:W-:Y:S01]  /*3c10*/  IADD3 R15, R9.reuse, 0x20, RZ ;  /* 0x00000020090f7810 */ /* 0x040fe20007ffe0ff */
[C---:B------:R-:W-:Y:S01]  /*3c20*/  @P3 VIADD R15, R9.reuse, 0xffffffe0 ;  /* 0xffffffe0090f3836 */ /* 0x040fe20000000000 */
[----:B------:R-:W-:Y:S01]  /*3c30*/  LEA.HI.X R13, R6, UR5, R5, 0x1, P5 ;  /* 0x00000005060d7c11 */ /* 0x000fe2000a8f0c05 */
[----:B--2-4-:R-:W-:Y:S01]  /*3c40*/  IMAD R29, R9, 0x2, R2 ;  /* 0x00000002091d7824 */ /* 0x014fe200078e0202 */
[C---:B------:R-:W-:Y:S01]  /*3c50*/  ISETP.GE.AND P5, PT, R16.reuse, UR4, PT ;  /* 0x0000000410007c0c */ /* 0x040fe2000bfa6270 */
[----:B------:R-:W-:Y:S01]  /*3c60*/  VIADD R14, R16, 0x80 ;  /* 0x00000080100e7836 */ /* 0x000fe20000000000 */
[----:B------:R-:W-:Y:S01]  /*3c70*/  ISETP.GE.AND P3, PT, R4, UR4, PT ;  /* 0x0000000404007c0c */ /* 0x000fe2000bf66270 */
[----:B------:R-:W-:-:S10]  /*3c80*/  VIADD R28, R16, 0xc0 ;  /* 0x000000c0101c7836 */ /* 0x000fd40000000000 */
[----:B------:R-:W1:Y:S04]  /*3c90*/  @!P5 LDS.128 R4, [R29+0x400] ;  /* 0x000400001d04d984 */ /* 0x000e680000000c00 */
[----:B------:R-:W2:Y:S04]  /*3ca0*/  @!P3 LDS.128 R8, [R29+0x2400] ;  /* 0x002400001d08b984 */ /* 0x000ea80000000c00 */
[----:B-1----:R-:W-:Y:S01]  /*3cb0*/  @!P5 STG.E.128 desc[UR40][R12.64], R4 ;  /* 0x000000040c00d986 */ /* 0x002fe2000c101d28 */
[----:B------:R-:W-:Y:S01]  /*3cc0*/  ISETP.GE.AND P5, PT, R14, UR4, PT ;  /* 0x000000040e007c0c */ /* 0x000fe2000bfa6270 */
[----:B------:R-:W-:-:S02]  /*3cd0*/  VIADD R14, R16, 0x100 ;  /* 0x00000100100e7836 */ /* 0x000fc40000000000 */
[----:B--2---:R-:W-:Y:S01]  /*3ce0*/  @!P3 STG.E.128 desc[UR40][R12.64+0x80], R8 ;  /* 0x000080080c00b986 */ /* 0x004fe2000c101d28 */
[----:B------:R-:W-:Y:S01]  /*3cf0*/  ISETP.GE.AND P3, PT, R28, UR4, PT ;  /* 0x000000041c007c0c */ /* 0x000fe2000bf66270 */
[----:B------:R-:W-:-:S08]  /*3d00*/  VIADD R28, R16, 0x140 ;  /* 0x00000140101c7836 */ /* 0x000fd00000000000 */
        /* <DEDUP_REMOVED lines=15> */
[----:B------:R-:W-:Y:S02]  /*3e00*/  IMAD R28, R15, 0x2, R2 ;  /* 0x000000020f1c7824 */ /* 0x000fe400078e0202 */
[----:B------:R-:W-:-:S06]  /*3e10*/  VIADD R15, R16, 0xe0 ;  /* 0x000000e0100f7836 */ /* 0x000fcc0000000000 */
[----:B------:R-:W1:Y:S04]  /*3e20*/  @!P5 LDS.128 R4, [R29+0xc400] ;  /* 0x00c400001d04d984 */ /* 0x000e680000000c00 */
[----:B------:R-:W2:Y:S04]  /*3e30*/  @!P3 LDS.128 R8, [R29+0xe400] ;  /* 0x00e400001d08b984 */ /* 0x000ea80000000c00 */
[----:B-1----:R-:W-:Y:S01]  /*3e40*/  @!P5 STG.E.128 desc[UR40][R12.64+0x300], R4 ;  /* 0x000300040c00d986 */ /* 0x002fe2000c101d28 */
[----:B------:R-:W-:-:S03]  /*3e50*/  ISETP.GE.AND P5, PT, R74, UR4, PT ;  /* 0x000000044a007c0c */ /* 0x000fc6000bfa6270 */
        /* <DEDUP_REMOVED lines=22> */
[----:B------:R-:W-:-:S03]  /*3fc0*/  ISETP.GE.AND P5, PT, R14, UR4, PT ;  /* 0x000000040e007c0c */ /* 0x000fc6000bfa6270 */
[----:B--2---:R-:W-:Y:S01]  /*3fd0*/  @!P3 STG.E.128 desc[UR40][R12.64+0x2c0], R8 ;  /* 0x0002c0080c00b986 */ /* 0x004fe2000c101d28 */
[----:B------:R-:W-:-:S09]  /*3fe0*/  ISETP.GE.AND P3, PT, R15, UR4, PT ;  /* 0x000000040f007c0c */ /* 0x000fd2000bf66270 */
[----:B------:R-:W1:Y:S04]  /*3ff0*/  @!P5 LDS.128 R4, [R28+0xc400] ;  /* 0x00c400001c04d984 */ /* 0x000e680000000c00 */
[----:B------:R-:W2:Y:S04]  /*4000*/  @!P3 LDS.128 R8, [R28+0xe400] ;  /* 0x00e400001c08b984 */ /* 0x000ea80000000c00 */
[----:B-1----:R1:W-:Y:S04]  /*4010*/  @!P5 STG.E.128 desc[UR40][R12.64+0x340], R4 ;  /* 0x000340040c00d986 */ /* 0x0023e8000c101d28 */
[----:B--2---:R1:W-:Y:S02]  /*4020*/  @!P3 STG.E.128 desc[UR40][R12.64+0x3c0], R8 ;  /* 0x0003c0080c00b986 */ /* 0x0043e4000c101d28 */
.L_x_682:
[----:B------:R-:W-:Y:S05]  /*4030*/  BSYNC B0 ;  /* 0x0000000000007941 */ /* 0x000fea0003800000 */
.L_x_681:
[----:B------:R-:W-:Y:S01]  /*4040*/  @!PT LDS RZ, [RZ] ;  /* 0x00000000fffff984 */ /* 0x000fe20000000800 */
[----:B------:R-:W-:Y:S01]  /*4050*/  @!PT LDS RZ, [RZ] ;  /* 0x00000000fffff984 */ /* 0x000fe20000000800 */
[----:B------:R-:W-:Y:S01]  /*4060*/  @!PT LDS RZ, [RZ] ;  /* 0x00000000fffff984 */ /* 0x000fe20000000800 */
[----:B------:R-:W-:Y:S01]  /*4070*/  @!PT LDS RZ, [RZ] ;  /* 0x00000000fffff984 */ /* 0x000fe20000000800 */
[----:B------:R5:W-:Y:S06]  /*4080*/  MEMBAR.ALL.CTA ;  /* 0x0000000000007992 */ /* 0x000bec0000008000 */
[----:B-----5:R-:W5:Y:S01]  /*4090*/  FENCE.VIEW.ASYNC.S ;  /* 0x00000000000073c6 */ /* 0x020f620000000000 */
[----:B0-----:R-:W-:Y:S01]  /*40a0*/  @!P4 VIADD R66, R66, 0x28cc0 ;  /* 0x00028cc04242c836 */ /* 0x001fe20000000000 */
[----:B-----5:R0:W-:Y:S04]  /*40b0*/  BAR.SYNC.DEFER_BLOCKING R59, 0x80 ;  /* 0x0002003b0000751d */ /* 0x0201e80000010000 */
[----:B------:R-:W-:Y:S01]  /*40c0*/  @!P4 PRMT R66, RZ, 0x654, R66 ;  /* 0x00000654ff42c816 */ /* 0x000fe20000000042 */
[----:B------:R-:W-:Y:S01]  /*40d0*/  VIADD R22, R22, 0x1 ;  /* 0x0000000116167836 */ /* 0x000fe20000000000 */
[----:B------:R-:W-:-:S02]  /*40e0*/  PLOP3.LUT P3, PT, PT, PT, PT, 0x8, 0x0 ;  /* 0x000000000000781c */ /* 0x000fc40003f6e170 */
[----:B------:R0:W-:Y:S02]  /*40f0*/  @!P4 SYNCS.ARRIVE.TRANS64.RED.A1T0 RZ, [R66+URZ], RZ ;  /* 0x000000ff42ffc9a7 */ /* 0x0001e4000810043f */
[----:B------:R-:W-:-:S04]  /*4100*/  ISETP.NE.AND P4, PT, R22, 0x2, PT ;  /* 0x000000021600780c */ /* 0x000fc80003f85270 */
[----:B-1----:R-:W-:Y:S02]  /*4110*/  SEL R4, RZ, 0x1, P4 ;  /* 0x00000001ff047807 */ /* 0x002fe40002000000 */
[----:B------:R-:W-:Y:S02]  /*4120*/  SEL R22, R22, RZ, P4 ;  /* 0x000000ff16167207 */ /* 0x000fe40002000000 */
[----:B------:R-:W-:Y:S01]  /*4130*/  LOP3.LUT R185, R185, R4, RZ, 0x3c, !PT ;  /* 0x00000004b9b97212 */ /* 0x000fe200078e3cff */
[----:B0-----:R-:W-:Y:S06]  /*4140*/  @P2 BRA `(.L_x_683) ;  /* 0xffffffe000202947 */ /* 0x001fec000383ffff */
.L_x_649:
[----:B------:R-:W2:Y:S01]  /*4150*/  LDL R4, [R1] ;  /* 0x0000000001047983 */ /* 0x000ea20000100800 */
[----:B------:R-:W-:Y:S01]  /*4160*/  BSSY B0, `(.L_x_684) ;  /* 0x000004d000007945 */ /* 0x000fe20003800000 */
        /* <DEDUP_REMOVED lines=16> */
[----:B------:R-:W-:Y:S01]  /*4270*/  CS2R R120, SRZ ;  /* 0x0000000000787805 */ /* 0x000fe2000001ff00 */
[----:B------:R-:W-:Y:S01]  /*4280*/  IMAD.MOV.U32 R119, RZ, RZ, RZ ;  /* 0x000000ffff777224 */ /* 0x000fe200078e00ff */
        /* <DEDUP_REMOVED lines=10> */
[----:B------:R-:W-:Y:S01]  /*4330*/  CS2R R100, SRZ ;  /* 0x0000000000647805 */ /* 0x000fe2000001ff00 */
[----:B------:R-:W-:Y:S01]  /*4340*/  IMAD.MOV.U32 R99, RZ, RZ, RZ ;  /* 0x000000ffff637224 */ /* 0x000fe200078e00ff */
[----:B------:R-:W-:Y:S02]  /*4350*/  CS2R R40, SRZ ;  /* 0x0000000000287805 */ /* 0x000fe4000001ff00 */
[----:B------:R-:W-:-:S02]  /*4360*/  MOV R97, RZ ;  /* 0x000000ff00617202 */ /* 0x000fc40000000f00 */
        /* <DEDUP_REMOVED lines=9> */
[----:B---3--:R-:W-:Y:S02]  /*4400*/  CS2R R78, SRZ ;  /* 0x00000000004e7805 */ /* 0x008fe4000001ff00 */
[----:B------:R-:W-:Y:S02]  /*4410*/  CS2R R158, SRZ ;  /* 0x00000000009e7805 */ /* 0x000fe4000001ff00 */
[----:B------:R-:W-:Y:S02]  /*4420*/  CS2R R74, SRZ ;  /* 0x00000000004a7805 */ /* 0x000fe4000001ff00 */
[----:B------:R-:W-:Y:S01]  /*4430*/  CS2R R160, SRZ ;  /* 0x0000000000a07805 */ /* 0x000fe2000001ff00 */
[----:B------:R-:W-:Y:S01]  /*4440*/  IMAD.MOV.U32 R71, RZ, RZ, RZ ;  /* 0x000000ffff477224 */ /* 0x000fe200078e00ff */
        /* <DEDUP_REMOVED lines=10> */
[----:B------:R-:W-:-:S02]  /*44f0*/  CS2R R172, SRZ ;  /* 0x0000000000ac7805 */ /* 0x000fc4000001ff00 */
[----:B----4-:R-:W-:Y:S02]  /*4500*/  CS2R R50, SRZ ;  /* 0x0000000000327805 */ /* 0x010fe4000001ff00 */
[----:B------:R-:W-:Y:S02]  /*4510*/  CS2R R174, SRZ ;  /* 0x0000000000ae7805 */ /* 0x000fe4000001ff00 */
[----:B------:R-:W-:Y:S01]  /*4520*/  CS2R R46, SRZ ;  /* 0x00000000002e7805 */ /* 0x000fe2000001ff00 */
[----:B------:R-:W-:Y:S01]  /*4530*/  IMAD.MOV.U32 R43, RZ, RZ, RZ ;  /* 0x000000ffff2b7224 */ /* 0x000fe200078e00ff */
[----:B------:R-:W-:Y:S02]  /*4540*/  CS2R R32, SRZ ;  /* 0x0000000000207805 */ /* 0x000fe4000001ff00 */
[----:B------:R-:W-:Y:S02]  /*4550*/  CS2R R176, SRZ ;  /* 0x0000000000b07805 */ /* 0x000fe4000001ff00 */
[----:B------:R-:W-:-:S02]  /*4560*/  CS2R R38, SRZ ;  /* 0x0000000000267805 */ /* 0x000fc4000001ff00 */
[----:B------:R-:W-:Y:S01]  /*4570*/  CS2R R178, SRZ ;  /* 0x0000000000b27805 */ /* 0x000fe2000001ff00 */
[----:B------:R-:W-:Y:S01]  /*4580*/  IMAD.MOV.U32 R35, RZ, RZ, RZ ;  /* 0x000000ffff237224 */ /* 0x000fe200078e00ff */
[----:B--2---:R-:W-:Y:S01]  /*4590*/  CS2R R28, SRZ ;  /* 0x00000000001c7805 */ /* 0x004fe2000001ff00 */
[----:B------:R-:W-:Y:S01]  /*45a0*/  IMAD.MOV.U32 R180, RZ, RZ, RZ ;  /* 0x000000ffffb47224 */ /* 0x000fe200078e00ff */
[----:B------:R-:W-:Y:S01]  /*45b0*/  CS2R R6, SRZ ;  /* 0x0000000000067805 */ /* 0x000fe2000001ff00 */
[----:B------:R-:W-:Y:S02]  /*45c0*/  IMAD.MOV.U32 R31, RZ, RZ, RZ ;  /* 0x000000ffff1f7224 */ /* 0x000fe400078e00ff */
[----:B------:R-:W-:Y:S02]  /*45d0*/  IMAD.MOV.U32 R0, RZ, RZ, RZ ;  /* 0x000000ffff007224 */ /* 0x000fe400078e00ff */
[----:B------:R-:W-:Y:S01]  /*45e0*/  IMAD.MOV.U32 R5, RZ, RZ, RZ ;  /* 0x000000ffff057224 */ /* 0x000fe200078e00ff */
[----:B------:R-:W-:Y:S01]  /*45f0*/  ISETP.NE.AND P0, PT, R4, 0x1, PT ;  /* 0x000000010400780c */ /* 0x000fe20003f05270 */
[----:B------:R-:W-:-:S12]  /*4600*/  @P3 BRA `(.L_x_685) ;  /* 0x0000000000083947 */ /* 0x000fd80003800000 */
[----:B------:R-:W0:Y:S02]  /*4610*/  FENCE.VIEW.ASYNC.G ;  /* 0x00000000000073c6 */ /* 0x000e240000000100 */
[----:B0-----:R-:W-:Y:S06]  /*4620*/  BAR.ARV 0xc, 0x180 ;  /* 0x0306000000007b1d */ /* 0x001fec0000002000 */
.L_x_685:
[----:B------:R-:W-:Y:S05]  /*4630*/  BSYNC B0 ;  /* 0x0000000000007941 */ /* 0x000fea0003800000 */
.L_x_684:
[----:B------:R-:W-:Y:S01]  /*4640*/  BSSY B7, `(.L_x_686) ;  /* 0x0000821000077945 */ /* 0x000fe20003800000 */
[----:B------:R-:W-:Y:S02]  /*4650*/  IMAD.MOV.U32 R8, RZ, RZ, RZ ;  /* 0x000000ffff087224 */ /* 0x000fe400078e00ff */
[----:B------:R-:W-:Y:S01]  /*4660*/  IMAD.MOV.U32 R10, RZ, RZ, RZ ;  /* 0x000000ffff0a7224 */ /* 0x000fe200078e00ff */
[----:B------:R-:W-:Y:S06]  /*4670*/  @!P0 BRA `(.L_x_687) ;  /* 0x0000001800b88947 */ /* 0x000fec0003800000 */
[----:B------:R-:W-:Y:S02]  /*4680*/  ISETP.GE.AND P1, PT, R168, 0x1, PT ;  /* 0x00000001a800780c */ /* 0x000fe40003f26270 */
[----:B------:R-:W-:-:S11]  /*4690*/  PLOP3.LUT P0, PT, PT, PT, PT, 0x80, 0x0 ;  /* 0x000000000000781c */ /* 0x000fd60003f0f070 */
[----:B------:R-:W-:Y:S05]  /*46a0*/  @!P1 BRA `(.L_x_688) ;  /* 0x0000008000689947 */ /* 0x000fea0003800000 */
[----:B------:R-:W0:Y:S01]  /*46b0*/  SHFL.IDX PT, R0, R213, RZ, 0x1f ;  /* 0x00001fffd5007589 */ /* 0x000e2200000e0000 */
[----:B------:R-:W-:Y:S02]  /*46c0*/  ISETP.NE.AND P0, PT, R184, 0x3, PT ;  /* 0x00000003b800780c */ /* 0x000fe40003f05270 */
[----:B0-----:R-:W-:-:S04]  /*46d0*/  LEA.HI R3, R0, R0, RZ, 0x1 ;  /* 0x0000000000037211 */ /* 0x001fc800078f08ff */
[----:B------:R-:W-:-:S05]  /*46e0*/  LOP3.LUT R3, R3, 0x1fffe, RZ, 0xc0, !PT ;  /* 0x0001fffe03037812 */ /* 0x000fca00078ec0ff */
[----:B------:R-:W-:-:S04]  /*46f0*/  IMAD.IADD R3, R0, 0x1, -R3 ;  /* 0x0000000100037824 */ /* 0x000fc800078e0a03 */
[----:B------:R-:W-:-:S04]  /*4700*/  IMAD R3, R3, 0x8000, R2 ;  /* 0x0000800003037824 */ /* 0x000fc800078e0202 */
[----:B------:R-:W-:-:S05]  /*4710*/  VIADD R3, R3, 0x400 ;  /* 0x0000040003037836 */ /* 0x000fca0000000000 */
[----:B------:R-:W-:-:S04]  /*4720*/  SHF.R.U32.HI R3, RZ, 0x4, R3 ;  /* 0x00000004ff037819 */ /* 0x000fc80000011603 */
[----:B------:R-:W-:-:S04]  /*4730*/  LOP3.LUT R3, R3, 0x3fff, RZ, 0xc0, !PT ;  /* 0x00003fff03037812 */ /* 0x000fc800078ec0ff */
[----:B------:R-:W-:Y:S01]  /*4740*/  LOP3.LUT R3, R3, 0x2000000, RZ, 0xfc, !PT ;  /* 0x0200000003037812 */ /* 0x000fe200078efcff */
[----:B------:R-:W-:Y:S06]  /*4750*/  @!P0 BRA `(.L_x_689) ;  /* 0x0000000000048947 */ /* 0x000fec0003800000 */
[----:B------:R-:W-:Y:S01]  /*4760*/  BPT.TRAP 0x1 ;  /* 0x000000040000795c */ /* 0x000fe20000300000 */
.L_x_689:
[----:B------:R-:W-:Y:S01]  /*4770*/  IMAD R13, R18, 0x8, R2 ;  /* 0x00000008120d7824 */ /* 0x000fe200078e0202 */
[----:B------:R-:W-:Y:S01]  /*4780*/  SHF.L.U32 R4, R23, 0x1f, RZ ;  /* 0x0000001f17047819 */ /* 0x000fe200000006ff */
[----:B------:R-:W-:Y:S01]  /*4790*/  VIADD R0, R2, 0x26800 ;  /* 0x0002680002007836 */ /* 0x000fe20000000000 */
[----:B------:R-:W-:Y:S01]  /*47a0*/  BSSY B0, `(.L_x_690) ;  /* 0x0000008000007945 */ /* 0x000fe20003800000 */
[----:B------:R-:W-:Y:S01]  /*47b0*/  IMAD R8, R18, 0x1000, R3 ;  /* 0x0000100012087824 */ /* 0x000fe200078e0203 */
[----:B------:R-:W0:Y:S01]  /*47c0*/  SYNCS.PHASECHK.TRANS64.TRYWAIT P0, [R13+URZ+0x28c50], R4 ;  /* 0x028c50040d0075a7 */ /* 0x000e22000800017f */
[----:B------:R-:W-:Y:S02]  /*47d0*/  MOV R9, 0x40000040 ;  /* 0x4000004000097802 */ /* 0x000fe40000000f00 */
[----:B------:R-:W-:-:S04]  /*47e0*/  SHF.R.U32.HI R0, RZ, 0x4, R0 ;  /* 0x00000004ff007819 */ /* 0x000fc80000011600 */
[----:B------:R-:W-:-:S04]  /*47f0*/  LOP3.LUT R0, R0, 0x3fff, RZ, 0xc0, !PT ;  /* 0x00003fff00007812 */ /* 0x000fc800078ec0ff */
[----:B------:R-:W-:Y:S01]  /*4800*/  LOP3.LUT R0, R0, 0x10000, RZ, 0xfc, !PT ;  /* 0x0001000000007812 */ /* 0x000fe200078efcff */
[----:B0-----:R-:W-:Y:S06]  /*4810*/  @!P0 BRA `(.L_x_691) ;  /* 0x0000013800648947 */ /* 0x001fec0003800000 */
.L_x_953:
[----:B------:R-:W-:Y:S05]  /*4820*/  BSYNC B0 ;  /* 0x0000000000007941 */ /* 0x000fea0003800000 */
.L_x_690:
[----:B------:R-:W-:Y:S01]  /*4830*/  BAR.SYNC.DEFER_BLOCKING 0xe, 0x100 ;  /* 0x0384000000007b1d */ /* 0x000fe20000010000 */
[----:B0-----:R-:W-:Y:S01]  /*4840*/  IMAD.MOV.U32 R4, RZ, RZ, R0 ;  /* 0x000000ffff047224 */ /* 0x001fe200078e0000 */
[----:B------:R-:W-:Y:S01]  /*4850*/  R2UR UR6, R8 ;  /* 0x00000000080672ca */ /* 0x000fe200000e0000 */
[----:B------:R-:W-:Y:S01]  /*4860*/  IMAD.MOV.U32 R5, RZ, RZ, 0x40000040 ;  /* 0x40000040ff057424 */ /* 0x000fe200078e00ff */
[----:B------:R-:W-:Y:S01]  /*4870*/  R2UR UR7, R9 ;  /* 0x00000000090772ca */ /* 0x000fe200000e0000 */
[----:B------:R-:W-:Y:S01]  /*4880*/  VIADD R6, R0, 0x2 ;  /* 0x0000000200067836 */ /* 0x000fe20000000000 */
[----:B------:R-:W-:Y:S01]  /*4890*/  R2UR UR4, R4 ;  /* 0x00000000040472ca */ /* 0x000fe200000e0000 */
[C---:B------:R-:W-:Y:S01]  /*48a0*/  VIADD R4, R8.reuse, 0x80 ;  /* 0x0000008008047836 */ /* 0x040fe20000000000 */
[----:B------:R-:W-:Y:S01]  /*48b0*/  R2UR UR5, R5 ;  /* 0x00000000050572ca */ /* 0x000fe200000e0000 */
[----:B------:R-:W-:Y:S01]  /*48c0*/  IMAD.MOV.U32 R5, RZ, RZ, 0x40000040 ;  /* 0x40000040ff057424 */ /* 0x000fe200078e00ff */
[----:B------:R-:W0:Y:S01]  /*48d0*/  S2R R12, SR_TID.X ;  /* 0x00000000000c7919 */ /* 0x000e220000002100 */
[----:B------:R-:W-:Y:S01]  /*48e0*/  IMAD.MOV.U32 R7, RZ, RZ, 0x40000040 ;  /* 0x40000040ff077424 */ /* 0x000fe200078e00ff */
[----:B------:R-:W-:Y:S01]  /*48f0*/  BSSY B0, `(.L_x_692) ;  /* 0x00000f8000007945 */ /* 0x000fe20003800000 */
[----:B------:R-:W-:-:S02]  /*4900*/  VIADD R10, R8, 0x100 ;  /* 0x00000100080a7836 */ /* 0x000fc40000000000 */
[----:B------:R-:W-:Y:S02]  /*4910*/  IMAD.MOV.U32 R11, RZ, RZ, 0x40000040 ;  /* 0x40000040ff0b7424 */ /* 0x000fe400078e00ff */
[----:B------:R-:W-:Y:S01]  /*4920*/  IMAD.MOV.U32 R9, RZ, RZ, 0x40000040 ;  /* 0x40000040ff097424 */ /* 0x000fe200078e00ff */
[----:B-----5:R-:W-:-:S06]  /*4930*/  WARPGROUP.ARRIVE ;  /* 0x00000000000079c5 */ /* 0x020fcc0000000000 */
[----:B------:R-:W-:Y:S01]  /*4940*/  HGMMA.64x256x16.F32 R24, gdesc[UR4].tnspB, RZ, !UPT, gsb0 ;  /* 0x43e00000041879f0 */ /* 0x000fe2000c0008ff */
[----:B------:R-:W-:Y:S01]  /*4950*/  R2UR UR6, R4 ;  /* 0x00000000040672ca */ /* 0x000fe200000e0000 */
[----:B------:R-:W-:Y:S01]  /*4960*/  VIADD R4, R0, 0x4 ;  /* 0x0000000400047836 */ /* 0x000fe20000000000 */
[----:B------:R-:W-:Y:S01]  /*4970*/  R2UR UR7, R5 ;  /* 0x00000000050772ca */ /* 0x000fe200000e0000 */
[----:B------:R-:W-:Y:S01]  /*4980*/  IMAD.MOV.U32 R5, RZ, RZ, 0x40000040 ;  /* 0x40000040ff057424 */ /* 0x000fe200078e00ff */
[----:B------:R-:W-:Y:S02]  /*4990*/  R2UR UR4, R6 ;  /* 0x00000000060472ca */ /* 0x000fe400000e0000 */
[----:B------:R-:W-:Y:S02]  /*49a0*/  R2UR UR5, R7 ;  /* 0x00000000070572ca */ /* 0x000fe400000e0000 */
[----:B0-----:R-:W-:-:S04]  /*49b0*/  LOP3.LUT R12, R12, 0x7f, RZ, 0xc0, !PT ;  /* 0x0000007f0c0c7812 */ /* 0x001fc800078ec0ff */
[----:B------:R-:W-:Y:S01]  /*49c0*/  ISETP.NE.AND P0, PT, R12, RZ, PT ;  /* 0x000000ff0c00720c */ /* 0x000fe20003f05270 */
[----:B------:R-:W-:Y:S02]  /*49d0*/  WARPGROUP.DEPBAR.LE gsb0, 0x0 ;  /* 0x00008000000079c5 */ /* 0x000fe40000010000 */
[----:B------:R-:W-:-:S12]  /*49e0*/  WARPGROUP.ARRIVE ;  /* 0x00000000000079c5 */ /* 0x000fd80000000000 */
[----:B------:R-:W-:Y:S01]  /*49f0*/  HGMMA.64x256x16.F32 R24, gdesc[UR4].tnspB, R24, gsb0 ;  /* 0x43e00000041879f0 */ /* 0x000fe20008000818 */
[----:B------:R-:W-:Y:S01]  /*4a00*/  R2UR UR6, R10 ;  /* 0x000000000a0672ca */ /* 0x000fe200000e0000 */
[----:B------:R-:W-:Y:S01]  /*4a10*/  VIADD R10, R8, 0x180 ;  /* 0x00000180080a7836 */ /* 0x000fe20000000000 */
[----:B------:R-:W-:Y:S01]  /*4a20*/  R2UR UR7, R11 ;  /* 0x000000000b0772ca */ /* 0x000fe200000e0000 */
[----:B------:R-:W-:Y:S01]  /*4a30*/  VIADD R8, R0, 0x6 ;  /* 0x0000000600087836 */ /* 0x000fe20000000000 */
[----:B------:R-:W-:Y:S01]  /*4a40*/  R2UR UR4, R4 ;  /* 0x00000000040472ca */ /* 0x000fe200000e0000 */
[----:B------:R-:W-:Y:S01]  /*4a50*/  IMAD.MOV.U32 R11, RZ, RZ, 0x40000040 ;  /* 0x40000040ff0b7424 */ /* 0x000fe200078e00ff */
[----:B------:R-:W-:Y:S01]  /*4a60*/  R2UR UR5, R5 ;  /* 0x00000000050572ca */ /* 0x000fe200000e0000 */
[----:B------:R-:W-:-:S05]  /*4a70*/  @!P0 VIADD R0, R13, 0x28c60 ;  /* 0x00028c600d008836 */ /* 0x000fca0000000000 */
[----:B------:R-:W-:Y:S01]  /*4a80*/  @!P0 PRMT R0, RZ, 0x654, R0 ;  /* 0x00000654ff008816 */ /* 0x000fe20000000000 */
[----:B------:R-:W-:Y:S02]  /*4a90*/  WARPGROUP.DEPBAR.LE gsb0, 0x0 ;  /* 0x00008000000079c5 */ /* 0x000fe40000010000 */
[----:B------:R-:W-:-:S12]  /*4aa0*/  WARPGROUP.ARRIVE ;  /* 0x00000000000079c5 */ /* 0x000fd80000000000 */
[----:B------:R-:W-:Y:S01]  /*4ab0*/  HGMMA.64x256x16.F32 R24, gdesc[UR4].tnspB, R24, gsb0 ;  /* 0x43e00000041879f0 */ /* 0x000fe20008000818 */
[----:B------:R-:W-:Y:S02]  /*4ac0*/  R2UR UR6, R10 ;  /* 0x000000000a0672ca */ /* 0x000fe400000e0000 */
[----:B------:R-:W-:Y:S02]  /*4ad0*/  R2UR UR7, R11 ;  /* 0x000000000b0772ca */ /* 0x000fe400000e0000 */
[----:B------:R-:W-:Y:S02]  /*4ae0*/  R2UR UR4, R8 ;  /* 0x00000000080472ca */ /* 0x000fe400000e0000 */
[----:B------:R-:W-:Y:S01]  /*4af0*/  R2UR UR5, R9 ;  /* 0x00000000090572ca */ /* 0x000fe200000e0000 */
[----:B------:R-:W-:Y:S02]  /*4b00*/  WARPGROUP.DEPBAR.LE gsb0, 0x0 ;  /* 0x00008000000079c5 */ /* 0x000fe40000010000 */
[----:B------:R-:W-:-:S15]  /*4b10*/  WARPGROUP.ARRIVE ;  /* 0x00000000000079c5 */ /* 0x000fde0000000000 */
[----:B------:R-:W-:-:S03]  /*4b20*/  NOP ;  /* 0x0000000000007918 */ /* 0x000fc60000000000 */
[----:B------:R-:W-:Y:S03]  /*4b30*/  HGMMA.64x256x16.F32 R24, gdesc[UR4].tnspB, R24, gsb0 ;  /* 0x43e00000041879f0 */ /* 0x000fe60008000818 */
[----:B------:R-:W-:Y:S02]  /*4b40*/  WARPGROUP.DEPBAR.LE gsb0, 0x0 ;  /* 0x00008000000079c5 */ /* 0x000fe40000010000 */
[----:B------:R-:W-:Y:S06]  /*4b50*/  BAR.ARV 0xf, 0x100 ;  /* 0x03c4000000007b1d */ /* 0x000fec0000002000 */
[----:B------:R0:W-:Y:S01]  /*4b60*/  @!P0 SYNCS.ARRIVE.TRANS64.RED.A1T0 RZ, [R0+URZ], RZ ;  /* 0x000000ff00ff89a7 */ /* 0x0001e2000810043f */
[----:B------:R-:W-:-:S13]  /*4b70*/  ISETP.GE.AND P0, PT, R168, 0x41, PT ;  /* 0x00000041a800780c */ /* 0x000fda0003f06270 */
[----:B0-----:R-:W-:Y:S05]  /*4b80*/  @!P0 BRA `(.L_x_693) ;  /* 0x0000000c00388947 */ /* 0x001fea0003800000 */
[----:B------:R-:W-:-:S07]  /*4b90*/  VIADD R181, R181, 0xfffffffe ;  /* 0xfffffffeb5b57836 */ /* 0x000fce0000000000 */
.L_x_699:
[----:B------:R-:W-:Y:S01]  /*4ba0*/  BAR.SYNC.DEFER_BLOCKING 0xe, 0x100 ;  /* 0x0384000000007b1d */ /* 0x000fe20000010000 */
[----:B------:R-:W-:Y:S01]  /*4bb0*/  IMAD R11, R18, 0x40, R191 ;  /* 0x00000040120b7824 */ /* 0x000fe200078e02bf */
[----:B------:R-:W-:Y:S01]  /*4bc0*/  ISETP.NE.AND P2, PT, R184, 0x3, PT ;  /* 0x00000003b800780c */ /* 0x000fe20003f45270 */
[----:B------:R-:W-:Y:S01]  /*4bd0*/  VIADD R18, R18, 0x1 ;  /* 0x0000000112127836 */ /* 0x000fe20000000000 */
[----:B------:R-:W-:Y:S01]  /*4be0*/  ISETP.GT.AND P1, PT, R181, RZ, PT ;  /* 0x000000ffb500720c */ /* 0x000fe20003f24270 */
[----:B------:R-:W-:Y:S02]  /*4bf0*/  IMAD R11, R11, 0x4, R2 ;  /* 0x000000040b0b7824 */ /* 0x000fe400078e0202 */
[----:B------:R-:W-:Y:S01]  /*4c00*/  VIADD R181, R181, 0xffffffff ;  /* 0xffffffffb5b57836 */ /* 0x000fe20000000000 */
[----:B------:R-:W-:-:S04]  /*4c10*/  ISETP.NE.AND P0, PT, R18, 0x2, PT ;  /* 0x000000021200780c */ /* 0x000fc80003f05270 */
[----:B------:R-:W-:Y:S02]  /*4c20*/  SEL R10, RZ, 0x1, P0 ;  /* 0x00000001ff0a7807 */ /* 0x000fe40000000000 */
[----:B------:R-:W-:Y:S02]  /*4c30*/  SEL R18, R18, RZ, P0 ;  /* 0x000000ff12127207 */ /* 0x000fe40000000000 */
[----:B------:R-:W-:Y:S01]  /*4c40*/  LOP3.LUT R23, R23, R10, RZ, 0x3c, !PT ;  /* 0x0000000a17177212 */ /* 0x000fe200078e3cff */
[----:B0-----:R-:W0:Y:S04]  /*4c50*/  LDS R0, [R11+0x28800] ;  /* 0x028800000b007984 */ /* 0x001e280000000800 */
        /* <DEDUP_REMOVED lines=131> */
.L_x_694:
[----:B------:R-:W-:Y:S01]  /*5490*/  IMAD R0, R18, 0x8, R2 ;  /* 0x0000000812007824 */ /* 0x000fe200078e0202 */
[----:B------:R-:W-:-:S04]  /*54a0*/  SHF.L.U32 R11, R23, 0x1f, RZ ;  /* 0x0000001f170b7819 */ /* 0x000fc800000006ff */
[----:B------:R0:W1:Y:S01]  /*54b0*/  SYNCS.PHASECHK.TRANS64.TRYWAIT P0, [R0+URZ+0x28c50], R11 ;  /* 0x028c500b000075a7 */ /* 0x000062000800017f */
[----:B------:R-:W-:Y:S05]  /*54c0*/  @!P2 BRA `(.L_x_695) ;  /* 0x000000000004a947 */ /* 0x000fea0003800000 */
[----:B------:R-:W-:Y:S01]  /*54d0*/  BPT.TRAP 0x1 ;  /* 0x000000040000795c */ /* 0x000fe20000300000 */
.L_x_695:
[----:B------:R-:W-:Y:S04]  /*54e0*/  BSSY B1, `(.L_x_696) ;  /* 0x0000004000017945 */ /* 0x000fe80003800000 */
[----:B-1----:R-:W-:Y:S05]  /*54f0*/  @P0 BRA `(.L_x_697) ;  /* 0x0000000000080947 */ /* 0x002fea0003800000 */
[----:B------:R-:W1:Y:S02]  /*5500*/  SYNCS.PHASECHK.TRANS64.TRYWAIT P0, [R0+URZ+0x28c50], R11 ;  /* 0x028c500b000075a7 */ /* 0x000e64000800017f */
[----:B-1----:R-:W-:Y:S05]  /*5510*/  @!P0 BRA `(.L_x_698) ;  /* 0x0000012c00388947 */ /* 0x002fea0003800000 */
.L_x_697:
[----:B------:R-:W-:Y:S05]  /*5520*/  BSYNC B1 ;  /* 0x0000000000017941 */ /* 0x000fea0003800000 */
.L_x_696:
[----:B01----:R-:W-:Y:S01]  /*5530*/  IADD3 R0, R2, 0x26800, RZ ;  /* 0x0002680002007810 */ /* 0x003fe20007ffe0ff */
[----:B------:R-:W-:Y:S01]  /*5540*/  IMAD R10, R18, 0x1000, R3 ;  /* 0x00001000120a7824 */ /* 0x000fe200078e0203 */
[----:B------:R-:W-:Y:S01]  /*5550*/  WARPGROUP.ARRIVE ;  /* 0x00000000000079c5 */ /* 0x000fe20000000000 */
[----:B------:R-:W-:Y:S01]  /*5560*/  IMAD.MOV.U32 R11, RZ, RZ, 0x40000040 ;  /* 0x40000040ff0b7424 */ /* 0x000fe200078e00ff */
[----:B------:R-:W-:Y:S01]  /*5570*/  SHF.R.U32.HI R0, RZ, 0x4, R0 ;  /* 0x00000004ff007819 */ /* 0x000fe20000011600 */
[----:B------:R-:W-:Y:S01]  /*5580*/  IMAD.MOV.U32 R13, RZ, RZ, 0x40000040 ;  /* 0x40000040ff0d7424 */ /* 0x000fe200078e00ff */
[----:B------:R-:W-:Y:S02]  /*5590*/  R2UR UR6, R10 ;  /* 0x000000000a0672ca */ /* 0x000fe400000e0000 */
[----:B------:R-:W0:Y:S01]  /*55a0*/  S2R R14, SR_TID.X ;  /* 0x00000000000e7919 */ /* 0x000e220000002100 */
[----:B------:R-:W-:Y:S02]  /*55b0*/  LOP3.LUT R0, R0, 0x3fff, RZ, 0xc0, !PT ;  /* 0x00003fff00007812 */ /* 0x000fe400078ec0ff */
[----:B------:R-:W-:Y:S01]  /*55c0*/  R2UR UR7, R11 ;  /* 0x000000000b0772ca */ /* 0x000fe200000e0000 */
[----:B------:R-:W-:Y:S01]  /*55d0*/  IMAD.MOV.U32 R11, RZ, RZ, 0x40000040 ;  /* 0x40000040ff0b7424 */ /* 0x000fe200078e00ff */
[----:B------:R-:W-:-:S02]  /*55e0*/  LOP3.LUT R12, R0, 0x10000, RZ, 0xfc, !PT ;  /* 0x00010000000c7812 */ /* 0x000fc400078efcff */
[----:B------:R-:W-:Y:S01]  /*55f0*/  R2UR UR5, R13 ;  /* 0x000000000d0572ca */ /* 0x000fe200000e0000 */
[----:B------:R-:W-:Y:S01]  /*5600*/  IMAD.MOV.U32 R13, RZ, RZ, 0x40000040 ;  /* 0x40000040ff0d7424 */ /* 0x000fe200078e00ff */
[----:B------:R-:W-:Y:S01]  /*5610*/  R2UR UR4, R12 ;  /* 0x000000000c0472ca */ /* 0x000fe200000e0000 */
[----:B------:R-:W-:-:S12]  /*5620*/  VIADD R12, R10, 0x80 ;  /* 0x000000800a0c7836 */ /* 0x000fd80000000000 */
[----:B------:R-:W-:Y:S01]  /*5630*/  HGMMA.64x256x16.F32 R24, gdesc[UR4].tnspB, R24, gsb0 ;  /* 0x43e00000041879f0 */ /* 0x000fe20008000818 */
[----:B------:R-:W-:Y:S02]  /*5640*/  R2UR UR4, R6 ;  /* 0x00000000060472ca */ /* 0x000fe400000e0000 */
[----:B------:R-:W-:Y:S02]  /*5650*/  R2UR UR5, R7 ;  /* 0x00000000070572ca */ /* 0x000fe400000e0000 */
[----:B------:R-:W-:Y:S01]  /*5660*/  R2UR UR6, R12 ;  /* 0x000000000c0672ca */ /* 0x000fe200000e0000 */
[C---:B------:R-:W-:Y:S01]  /*5670*/  VIADD R12, R10.reuse, 0x100 ;  /* 0x000001000a0c7836 */ /* 0x040fe20000000000 */
[----:B------:R-:W-:Y:S01]  /*5680*/  R2UR UR7, R13 ;  /* 0x000000000d0772ca */ /* 0x000fe200000e0000 */
[----:B------:R-:W-:Y:S02]  /*5690*/  IMAD.MOV.U32 R13, RZ, RZ, 0x40000040 ;  /* 0x40000040ff0d7424 */ /* 0x000fe400078e00ff */
[----:B------:R-:W-:Y:S01]  /*56a0*/  VIADD R10, R10, 0x180 ;  /* 0x000001800a0a7836 */ /* 0x000fe20000000000 */
[----:B0-----:R-:W-:-:S04]  /*56b0*/  LOP3.LUT R14, R14, 0x7f, RZ, 0xc0, !PT ;  /* 0x0000007f0e0e7812 */ /* 0x001fc800078ec0ff */
[----:B------:R-:W-:-:S13]  /*56c0*/  ISETP.NE.AND P0, PT, R14, RZ, PT ;  /* 0x000000ff0e00720c */ /* 0x000fda0003f05270 */
[----:B------:R-:W-:-:S04]  /*56d0*/  @!P0 IMAD R0, R18, 0x8, R2 ;  /* 0x0000000812008824 */ /* 0x000fc800078e0202 */
[----:B------:R-:W-:-:S05]  /*56e0*/  @!P0 VIADD R0, R0, 0x28c60 ;  /* 0x00028c6000008836 */ /* 0x000fca0000000000 */
[----:B------:R-:W-:Y:S01]  /*56f0*/  @!P0 PRMT R0, RZ, 0x654, R0 ;  /* 0x00000654ff008816 */ /* 0x000fe20000000000 */
[----:B------:R-:W-:Y:S02]  /*5700*/  WARPGROUP.DEPBAR.LE gsb0, 0x0 ;  /* 0x00008000000079c5 */ /* 0x000fe40000010000 */
[----:B------:R-:W-:-:S06]  /*5710*/  WARPGROUP.ARRIVE ;  /* 0x00000000000079c5 */ /* 0x000fcc0000000000 */
        /* <DEDUP_REMOVED lines=20> */
[----:B------:R-:W-:Y:S05]  /*5860*/  @P1 BRA `(.L_x_699) ;  /* 0xfffffff000cc1947 */ /* 0x000fea000383ffff */
.L_x_693:
[----:B------:R-:W-:Y:S05]  /*5870*/  BSYNC B0 ;  /* 0x0000000000007941 */ /* 0x000fea0003800000 */
.L_x_692:
[----:B------:R-:W-:Y:S01]  /*5880*/  BAR.SYNC.DEFER_BLOCKING 0xe, 0x100 ;  /* 0x0384000000007b1d */ /* 0x000fe20000010000 */
[C---:B------:R-:W-:Y:S01]  /*5890*/  IMAD R3, R18.reuse, 0x40, R191 ;  /* 0x0000004012037824 */ /* 0x040fe200078e02bf */
[----:B------:R-:W-:Y:S01]  /*58a0*/  PLOP3.LUT P0, PT, PT, PT, PT, 0x8, 0x0 ;  /* 0x000000000000781c */ /* 0x000fe20003f0e170 */
[----:B------:R-:W-:Y:S01]  /*58b0*/  VIADD R18, R18, 0x1 ;  /* 0x0000000112127836 */ /* 0x000fe20000000000 */
[----:B------:R-:W-:Y:S01]  /*58c0*/  CS2R R20, SRZ ;  /* 0x0000000000147805 */ /* 0x000fe2000001ff00 */
[----:B------:R-:W-:-:S03]  /*58d0*/  IMAD R3, R3, 0x4, R2 ;  /* 0x0000000403037824 */ /* 0x000fc600078e0202 */
        /* <DEDUP_REMOVED lines=9> */
[----:B------:R-:W-:Y:S01]  /*5970*/  FMUL.FTZ R10, R24, R0 ;  /* 0x00000000180a7220 */ /* 0x000fe20000410000 */
[-C--:B-1----:R-:W-:Y:S01]  /*5980*/  FMUL.FTZ R9, R58, R2.reuse ;  /* 0x000000023a097220 */ /* 0x082fe20000410000 */
        /* <DEDUP_REMOVED lines=123> */
[----:B------:R-:W-:Y:S06]  /*6140*/  BAR.ARV 0xf, 0x100 ;  /* 0x03c4000000007b1d */ /* 0x000fec0000002000 */
[----:B------:R-:W-:Y:S05]  /*6150*/  BRA `(.L_x_688) ;  /* 0x0000006400bc7947 */ /* 0x000fea0003800000 */
.L_x_687:
[----:B------:R-:W-:Y:S02]  /*6160*/  ISETP.GE.AND P1, PT, R168, 0x1, PT ;  /* 0x00000001a800780c */ /* 0x000fe40003f26270 */
[----:B------:R-:W-:-:S11]  /*6170*/  PLOP3.LUT P0, PT, PT, PT, PT, 0x80, 0x0 ;  /* 0x000000000000781c */ /* 0x000fd60003f0f070 */
[----:B------:R-:W-:Y:S05]  /*6180*/  @!P1 BRA `(.L_x_688) ;  /* 0x0000006400b09947 */ /* 0x000fea0003800000 */
[----:B------:R-:W0:Y:S01]  /*6190*/  SHFL.IDX PT, R0, R213, RZ, 0x1f ;  /* 0x00001fffd5007589 */ /* 0x000e2200000e0000 */
[----:B------:R-:W-:Y:S01]  /*61a0*/  BSSY B6, `(.L_x_700) ;  /* 0x000001b000067945 */ /* 0x000fe20003800000 */
[----:B0-----:R-:W-:-:S04]  /*61b0*/  LEA.HI R3, R0, R0, RZ, 0x1 ;  /* 0x0000000000037211 */ /* 0x001fc800078f08ff */
[----:B------:R-:W-:-:S05]  /*61c0*/  LOP3.LUT R3, R3, 0x1fffe, RZ, 0xc0, !PT ;  /* 0x0001fffe03037812 */ /* 0x000fca00078ec0ff */
[----:B------:R-:W-:Y:S02]  /*61d0*/  IMAD.IADD R3, R0, 0x1, -R3 ;  /* 0x0000000100037824 */ /* 0x000fe400078e0a03 */
[----:B------:R-:W-:Y:S02]  /*61e0*/  VIADD R0, R2, 0x26800 ;  /* 0x0002680002007836 */ /* 0x000fe40000000000 */
[----:B------:R-:W-:-:S03]  /*61f0*/  IMAD R3, R3, 0x8000, R2 ;  /* 0x0000800003037824 */ /* 0x000fc600078e0202 */
[----:B------:R-:W-:Y:S01]  /*6200*/  LOP3.LUT P0, RZ, R0, 0x3ff, RZ, 0xc0, !PT ;  /* 0x000003ff00ff7812 */ /* 0x000fe2000780c0ff */
[----:B------:R-:W-:-:S05]  /*6210*/  VIADD R3, R3, 0x400 ;  /* 0x0000040003037836 */ /* 0x000fca0000000000 */
[----:B------:R-:W-:-:S04]  /*6220*/  SHF.R.U32.HI R3, RZ, 0x4, R3 ;  /* 0x00000004ff037819 */ /* 0x000fc80000011603 */
[----:B------:R-:W-:-:S03]  /*6230*/  LOP3.LUT R56, R3, 0x3fff, RZ, 0xc0, !PT ;  /* 0x00003fff03387812 */ /* 0x000fc600078ec0ff */
        /* <DEDUP_REMOVED lines=17> */
.L_x_701:
[----:B------:R-:W-:Y:S05]  /*6350*/  BSYNC B6 ;  /* 0x0000000000067941 */ /* 0x000fea0003800000 */
.L_x_700:
[----:B------:R-:W-:Y:S02]  /*6360*/  ULDC UR4, c[0x0][0x3f4] ;  /* 0x0000fd0000047ab9 */ /* 0x000fe40000000800 */
[----:B------:R-:W-:-:S13]  /*6370*/  ISETP.LT.AND P0, PT, RZ, UR4, PT ;  /* 0x00000004ff007c0c */ /* 0x000fda000bf01270 */
[----:B------:R-:W-:Y:S05]  /*6380*/  @P0 BRA `(.L_x_702) ;  /* 0x00000000003c0947 */ /* 0x000fea0003800000 */
[----:B------:R-:W-:-:S04]  /*6390*/  LEA.HI R0, R208, R208, RZ, 0x1 ;  /* 0x000000d0d0007211 */ /* 0x000fc800078f08ff */
[----:B------:R-:W-:-:S05]  /*63a0*/  LOP3.LUT R3, R0, 0xfffffffe, RZ, 0xc0, !PT ;  /* 0xfffffffe00037812 */ /* 0x000fca00078ec0ff */
[----:B------:R-:W-:-:S05]  /*63b0*/  IMAD.IADD R3, R208, 0x1, -R3 ;  /* 0x00000001d0037824 */ /* 0x000fca00078e0a03 */
[----:B------:R-:W-:-:S04]  /*63c0*/  SHF.L.U32 R3, R3, 0x1f, RZ ;  /* 0x0000001f03037819 */ /* 0x000fc800000006ff */
[----:B------:R0:W1:Y:S03]  /*63d0*/  SYNCS.PHASECHK.TRANS64.TRYWAIT P0, [R2+URZ+0x28c00], R3 ;  /* 0x028c0003020075a7 */ /* 0x000066000800017f */
[----:B-1----:R-:W-:Y:S05]  /*63e0*/  @!P0 NANOSLEEP.SYNCS 0x989680 ;  /* 0x009896800000895d */ /* 0x002fea0003900000 */
[----:B------:R-:W1:Y:S01]  /*63f0*/  @!P0 SYNCS.PHASECHK.TRANS64 P0, [R2+URZ+0x28c00], R3 ;  /* 0x028c0003020085a7 */ /* 0x000e62000800007f */
[----:B------:R-:W-:Y:S04]  /*6400*/  BSSY B0, `(.L_x_703) ;  /* 0x0000006000007945 */ /* 0x000fe80003800000 */
[----:B-1----:R-:W-:Y:S05]  /*6410*/  @P0 BRA `(.L_x_704) ;  /* 0x0000000000100947 */ /* 0x002fea0003800000 */
.L_x_705:
[----:B-1----:R1:W2:Y:S02]  /*6420*/  SYNCS.PHASECHK.TRANS64.TRYWAIT P0, [R2+URZ+0x28c00], R3 ;  /* 0x028c0003020075a7 */ /* 0x0022a4000800017f */
[----:B--2---:R-:W-:Y:S05]  /*6430*/  @!P0 NANOSLEEP.SYNCS 0x989680 ;  /* 0x009896800000895d */ /* 0x004fea0003900000 */
[----:B------:R-:W2:Y:S02]  /*6440*/  @!P0 SYNCS.PHASECHK.TRANS64 P0, [R2+URZ+0x28c00], R3 ;  /* 0x028c0003020085a7 */ /* 0x000ea4000800007f */
[----:B--2---:R-:W-:Y:S05]  /*6450*/  @!P0 BRA `(.L_x_705) ;  /* 0xfffffffc00f08947 */ /* 0x004fea000383ffff */
.L_x_704:
[----:B------:R-:W-:Y:S05]  /*6460*/  BSYNC B0 ;  /* 0x0000000000007941 */ /* 0x000fea0003800000 */
.L_x_703:
[----:B------:R-:W-:Y:S05]  /*6470*/  BRA `(.L_x_706) ;  /* 0x0000002000787947 */ /* 0x000fea0003800000 */
.L_x_702:
[----:B-----5:R-:W-:Y:S01]  /*6480*/  SHF.R.S32.HI R0, RZ, 0x1f, R27 ;  /* 0x0000001fff007819 */ /* 0x020fe2000001141b */
[----:B------:R-:W-:Y:S01]  /*6490*/  VIADD R3, R2, 0x20400 ;  /* 0x0002040002037836 */ /* 0x000fe20000000000 */
[----:B------:R-:W-:Y:S01]  /*64a0*/  ULDC.64 UR4, c[0x0][0x3f8] ;  /* 0x0000fe0000047ab9 */ /* 0x000fe20000000a00 */
[----:B------:R-:W-:Y:S01]  /*64b0*/  ULDC.64 UR6, c[0x0][0x408] ;  /* 0x0001020000067ab9 */ /* 0x000fe20000000a00 */
[----:B------:R-:W-:Y:S01]  /*64c0*/  IMAD.WIDE.U32 R4, R27, UR4, RZ ;  /* 0x000000041b047c25 */ /* 0x000fe2000f8e00ff */
[----:B------:R-:W-:Y:S01]  /*64d0*/  BSSY B6, `(.L_x_707) ;  /* 0x0000020000067945 */ /* 0x000fe20003800000 */
[----:B------:R-:W-:Y:S02]  /*64e0*/  LOP3.LUT P0, RZ, R3, 0x3ff, RZ, 0xc0, !PT ;  /* 0x000003ff03ff7812 */ /* 0x000fe4000780c0ff */
[C---:B------:R-:W-:Y:S02]  /*64f0*/  IMAD R6, R0.reuse, UR4, RZ ;  /* 0x0000000400067c24 */ /* 0x040fe4000f8e02ff */
[----:B------:R-:W-:-:S02]  /*6500*/  IMAD R0, R0, UR6, RZ ;  /* 0x0000000600007c24 */ /* 0x000fc4000f8e02ff */
[C---:B------:R-:W-:Y:S01]  /*6510*/  IMAD R3, R27.reuse, UR5, R6 ;  /* 0x000000051b037c24 */ /* 0x040fe2000f8e0206 */
[----:B------:R-:W-:Y:S01]  /*6520*/  ULDC.64 UR4, c[0x0][0x3e8] ;  /* 0x0000fa0000047ab9 */ /* 0x000fe20000000a00 */
[----:B------:R-:W-:Y:S01]  /*6530*/  IMAD.WIDE.U32 R6, R27, UR6, RZ ;  /* 0x000000061b067c25 */ /* 0x000fe2000f8e00ff */
[----:B------:R-:W-:-:S03]  /*6540*/  LEA R26, P1, R4, UR4, 0x1 ;  /* 0x00000004041a7c11 */ /* 0x000fc6000f8208ff */
[----:B------:R-:W-:Y:S01]  /*6550*/  IMAD R29, R27, UR7, R0 ;  /* 0x000000071b1d7c24 */ /* 0x000fe2000f8e0200 */
[----:B------:R-:W-:Y:S01]  /*6560*/  ULDC.64 UR6, c[0x0][0x400] ;  /* 0x0001000000067ab9 */ /* 0x000fe20000000a00 */
[----:B------:R-:W-:Y:S01]  /*6570*/  IMAD.IADD R27, R3, 0x1, R5 ;  /* 0x00000001031b7824 */ /* 0x000fe200078e0205 */
[----:B------:R-:W-:Y:S01]  /*6580*/  LEA R28, P2, R6, UR6, 0x1 ;  /* 0x00000006061c7c11 */ /* 0x000fe2000f8408ff */
[----:B------:R-:W-:-:S03]  /*6590*/  IMAD.IADD R29, R29, 0x1, R7 ;  /* 0x000000011d1d7824 */ /* 0x000fc600078e0207 */
[----:B------:R-:W-:Y:S02]  /*65a0*/  LEA.HI.X R27, R4, UR5, R27, 0x1, P1 ;  /* 0x00000005041b7c11 */ /* 0x000fe400088f0c1b */
[----:B------:R-:W-:Y:S01]  /*65b0*/  LEA.HI.X R29, R6, UR7, R29, 0x1, P2 ;  /* 0x00000007061d7c11 */ /* 0x000fe200090f0c1d */
[----:B------:R-:W-:Y:S06]  /*65c0*/  @!P0 BRA `(.L_x_708) ;  /* 0x0000000000408947 */ /* 0x000fec0003800000 */
        /* <DEDUP_REMOVED lines=16> */
.L_x_708:
[----:B------:R-:W-:Y:S05]  /*66d0*/  BSYNC B6 ;  /* 0x0000000000067941 */ /* 0x000fea0003800000 */
.L_x_707:
[----:B------:R-:W-:Y:S01]  /*66e0*/  ULDC.U8 UR4, c[0x0][0x410] ;  /* 0x0001040000047ab9 */ /* 0x000fe20000000000 */
[----:B------:R-:W-:Y:S01]  /*66f0*/  BSSY B0, `(.L_x_709) ;  /* 0x00001ee000007945 */ /* 0x000fe20003800000 */
[----:B------:R-:W-:Y:S01]  /*6700*/  ISETP.NE.AND P0, PT, RZ, UR4, PT ;  /* 0x00000004ff007c0c */ /* 0x000fe2000bf05270 */
[----:B------:R-:W-:-:S12]  /*6710*/  IMAD R6, R25, 0x40, R19 ;  /* 0x0000004019067824 */ /* 0x000fd800078e0213 */
[----:B------:R-:W-:Y:S05]  /*6720*/  @!P0 BRA `(.L_x_710) ;  /* 0x0000000c00f88947 */ /* 0x000fea0003800000 */
[----:B------:R-:W-:-:S03]  /*6730*/  UMOV UR4, 0xffffffff ;  /* 0xffffffff00047882 */ /* 0x000fc60000000000 */
[----:B------:R-:W-:Y:S05]  /*6740*/  BRA.DIV UR4, `(.L_x_711) ;  /* 0x0000011a04c07947 */ /* 0x000fea000b800000 */
[----:B------:R0:W1:Y:S04]  /*6750*/  SHFL.IDX PT, R0, R27, RZ, 0x1c1f ;  /* 0x001c1fff1b007589 */ /* 0x00006800000e0000 */
[----:B------:R0:W2:Y:S04]  /*6760*/  SHFL.IDX PT, R3, R26, RZ, 0x1c1f ;  /* 0x001c1fff1a037589 */ /* 0x0000a800000e0000 */
[----:B------:R0:W3:Y:S04]  /*6770*/  SHFL.IDX PT, R4, R29, RZ, 0x1c1f ;  /* 0x001c1fff1d047589 */ /* 0x0000e800000e0000 */
[----:B------:R0:W4:Y:S02]  /*6780*/  SHFL.IDX PT, R14, R28, RZ, 0x1c1f ;  /* 0x001c1fff1c0e7589 */ /* 0x00012400000e0000 */
.L_x_959:
[----:B------:R-:W-:Y:S01]  /*6790*/  IMAD.SHL.U32 R5, R188, 0x40, RZ ;  /* 0x00000040bc057824 */ /* 0x000fe200078e00ff */
[----:B------:R-:W-:Y:S01]  /*67a0*/  ULDC UR4, c[0x0][0x448] ;  /* 0x0001120000047ab9 */ /* 0x000fe20000000800 */
[----:B------:R-:W-:Y:S01]  /*67b0*/  BSSY B1, `(.L_x_712) ;  /* 0x0000024000017945 */ /* 0x000fe20003800000 */
[----:B------:R-:W-:Y:S02]  /*67c0*/  CS2R R10, SRZ ;  /* 0x00000000000a7805 */ /* 0x000fe4000001ff00 */
[----:B------:R-:W-:Y:S01]  /*67d0*/  LOP3.LUT R7, R5, 0x1c0, RZ, 0xc0, !PT ;  /* 0x000001c005077812 */ /* 0x000fe200078ec0ff */
[----:B------:R-:W-:-:S03]  /*67e0*/  IMAD R5, R24, UR4, RZ ;  /* 0x0000000418057c24 */ /* 0x000fc6000f8e02ff */
[----:B------:R-:W-:Y:S02]  /*67f0*/  LOP3.LUT R8, R7, 0x18, R16, 0xf8, !PT ;  /* 0x0000001807087812 */ /* 0x000fe400078ef810 */
[----:B------:R-:W-:Y:S01]  /*6800*/  ISETP.GE.AND P0, PT, R6, R5, PT ;  /* 0x000000050600720c */ /* 0x000fe20003f06270 */
[----:B------:R-:W-:Y:S01]  /*6810*/  IMAD R5, R25, -0x40, R5 ;  /* 0xffffffc019057824 */ /* 0x000fe200078e0205 */
[----:B------:R-:W-:Y:S02]  /*6820*/  SHF.R.U32.HI R9, RZ, 0x3, R7 ;  /* 0x00000003ff097819 */ /* 0x000fe40000011607 */
[----:B------:R-:W-:Y:S02]  /*6830*/  LEA.HI R7, R208, R208, RZ, 0x1 ;  /* 0x000000d0d0077211 */ /* 0x000fe400078f08ff */
[----:B0-----:R-:W-:Y:S02]  /*6840*/  LOP3.LUT R29, R8, R9, RZ, 0x3c, !PT ;  /* 0x00000009081d7212 */ /* 0x001fe400078e3cff */
[----:B------:R-:W-:-:S02]  /*6850*/  CS2R R8, SRZ ;  /* 0x0000000000087805 */ /* 0x000fc4000001ff00 */
[----:B------:R-:W-:Y:S02]  /*6860*/  LOP3.LUT R13, R7, 0xfffffffe, RZ, 0xc0, !PT ;  /* 0xfffffffe070d7812 */ /* 0x000fe400078ec0ff */
[----:B------:R-:W-:-:S03]  /*6870*/  CS2R R6, SRZ ;  /* 0x0000000000067805 */ /* 0x000fc6000001ff00 */
[----:B------:R-:W-:Y:S01]  /*6880*/  IMAD.IADD R28, R208, 0x1, -R13 ;  /* 0x00000001d01c7824 */ /* 0x000fe200078e0a0d */
[----:B------:R-:W-:Y:S01]  /*6890*/  CS2R R12, SRZ ;  /* 0x00000000000c7805 */ /* 0x000fe2000001ff00 */
[----:B------:R-:W-:Y:S06]  /*68a0*/  @P0 BRA `(.L_x_713) ;  /* 0x0000000000500947 */ /* 0x000fec0003800000 */
[----:B------:R-:W-:Y:S01]  /*68b0*/  ULDC UR4, c[0x0][0x3f4] ;  /* 0x0000fd0000047ab9 */ /* 0x000fe20000000800 */
[----:B--2---:R-:W-:Y:S01]  /*68c0*/  MOV R6, R3 ;  /* 0x0000000300067202 */ /* 0x004fe20000000f00 */
[----:B-1----:R-:W-:Y:S01]  /*68d0*/  IMAD.MOV.U32 R7, RZ, RZ, R0 ;  /* 0x000000ffff077224 */ /* 0x002fe200078e0000 */
[----:B------:R-:W-:Y:S01]  /*68e0*/  ISETP.GE.AND P3, PT, R190, UR4, PT ;  /* 0x00000004be007c0c */ /* 0x000fe2000bf66270 */
[----:B---3--:R-:W-:Y:S01]  /*68f0*/  IMAD.MOV.U32 R15, RZ, RZ, R4 ;  /* 0x000000ffff0f7224 */ /* 0x008fe200078e0004 */
[----:B------:R-:W-:Y:S02]  /*6900*/  ISETP.GE.AND P2, PT, R186, UR4, PT ;  /* 0x00000004ba007c0c */ /* 0x000fe4000bf46270 */
[----:B------:R-:W-:Y:S02]  /*6910*/  CS2R R10, SRZ ;  /* 0x00000000000a7805 */ /* 0x000fe4000001ff00 */
[----:B------:R-:W-:Y:S02]  /*6920*/  CS2R R12, SRZ ;  /* 0x00000000000c7805 */ /* 0x000fe4000001ff00 */
[----:B------:R-:W-:-:S05]  /*6930*/  CS2R R8, SRZ ;  /* 0x0000000000087805 */ /* 0x000fca000001ff00 */
[-C--:B------:R-:W-:Y:S02]  /*6940*/  @!P3 IADD3 R24, P0, R3, R218.reuse, RZ ;  /* 0x000000da0318b210 */ /* 0x080fe40007f1e0ff */
[----:B----4-:R-:W-:Y:S01]  /*6950*/  @!P3 IADD3 R26, P1, R14, R218, RZ ;  /* 0x000000da0e1ab210 */ /* 0x010fe20007f3e0ff */
[----:B------:R-:W-:Y:S01]  /*6960*/  @!P2 IMAD.WIDE R20, R186, 0x2, R6 ;  /* 0x00000002ba14a825 */ /* 0x000fe200078e0206 */
[----:B------:R-:W-:-:S03]  /*6970*/  CS2R R6, SRZ ;  /* 0x0000000000067805 */ /* 0x000fc6000001ff00 */
[----:B------:R-:W-:Y:S01]  /*6980*/  @!P2 IMAD.WIDE R14, R186, 0x2, R14 ;  /* 0x00000002ba0ea825 */ /* 0x000fe200078e020e */
[----:B------:R0:W5:Y:S03]  /*6990*/  @!P2 LD.E.64 R10, desc[UR40][R20.64] ;  /* 0x00000028140aa980 */ /* 0x000166000c101b00 */
[--C-:B------:R-:W-:Y:S01]  /*69a0*/  @!P3 IMAD.X R25, R0, 0x1, R217.reuse, P0 ;  /* 0x000000010019b824 */ /* 0x100fe200000e06d9 */
[----:B------:R0:W5:Y:S01]  /*69b0*/  @!P2 LD.E.64 R6, desc[UR40][R14.64] ;  /* 0x000000280e06a980 */ /* 0x000162000c101b00 */
[----:B------:R-:W-:-:S03]  /*69c0*/  @!P3 IMAD.X R27, R4, 0x1, R217, P1 ;  /* 0x00000001041bb824 */ /* 0x000fc600008e06d9 */
[----:B------:R0:W5:Y:S04]  /*69d0*/  @!P3 LD.E.64 R12, desc[UR40][R24.64] ;  /* 0x00000028180cb980 */ /* 0x000168000c101b00 */
[----:B------:R0:W5:Y:S02]  /*69e0*/  @!P3 LD.E.64 R8, desc[UR40][R26.64] ;  /* 0x000000281a08b980 */ /* 0x000164000c101b00 */
.L_x_713:
[----:B------:R-:W-:Y:S05]  /*69f0*/  BSYNC B1 ;  /* 0x0000000000017941 */ /* 0x000fea0003800000 */
.L_x_712:
[----:B0-----:R-:W-:Y:S01]  /*6a00*/  SHF.L.U32 R15, R28, 0x1f, RZ ;  /* 0x0000001f1c0f7819 */ /* 0x001fe200000006ff */
[----:B--2---:R-:W-:Y:S01]  /*6a10*/  IMAD R3, R192, 0x200, R29 ;  /* 0x00000200c0037824 */ /* 0x004fe200078e021d */
[----:B------:R-:W-:Y:S01]  /*6a20*/  LOP3.LUT P1, RZ, R188, 0x4, RZ, 0xc0, !PT ;  /* 0x00000004bcff7812 */ /* 0x000fe2000782c0ff */
[----:B-----5:R-:W-:Y:S01]  /*6a30*/  IMAD.MOV.U32 R30, RZ, RZ, R10 ;  /* 0x000000ffff1e7224 */ /* 0x020fe200078e000a */
[----:B------:R-:W0:Y:S01]  /*6a40*/  SYNCS.PHASECHK.TRANS64.TRYWAIT P0, [R2+URZ+0x28c00], R15 ;  /* 0x028c000f020075a7 */ /* 0x000e22000800017f */
[----:B------:R-:W-:Y:S01]  /*6a50*/  IMAD R3, R3, 0x2, R2 ;  /* 0x0000000203037824 */ /* 0x000fe200078e0202 */
[--C-:B------:R-:W-:Y:S01]  /*6a60*/  SHF.R.U64 R32, R10, 0x10, R11.reuse ;  /* 0x000000100a207819 */ /* 0x100fe2000000120b */
[--C-:B----4-:R-:W-:Y:S01]  /*6a70*/  IMAD.MOV.U32 R14, RZ, RZ, R11.reuse ;  /* 0x000000ffff0e7224 */ /* 0x110fe200078e000b */
[----:B------:R-:W-:Y:S01]  /*6a80*/  SHF.R.U32.HI R20, RZ, 0x10, R11 ;  /* 0x00000010ff147819 */ /* 0x000fe2000001160b */
[----:B------:R-:W-:Y:S01]  /*6a90*/  IMAD.MOV.U32 R28, RZ, RZ, R6 ;  /* 0x000000ffff1c7224 */ /* 0x000fe200078e0006 */
[----:B------:R-:W-:Y:S01]  /*6aa0*/  SHF.R.U64 R34, R6, 0x10, R7 ;  /* 0x0000001006227819 */ /* 0x000fe20000001207 */
[----:B------:R-:W-:Y:S01]  /*6ab0*/  IMAD.MOV.U32 R31, RZ, RZ, R12 ;  /* 0x000000ffff1f7224 */ /* 0x000fe200078e000c */
[--C-:B------:R-:W-:Y:S01]  /*6ac0*/  SHF.R.U64 R33, R12, 0x10, R13.reuse ;  /* 0x000000100c217819 */ /* 0x100fe2000000120d */
[--C-:B------:R-:W-:Y:S01]  /*6ad0*/  IMAD.MOV.U32 R11, RZ, RZ, R13.reuse ;  /* 0x000000ffff0b7224 */ /* 0x100fe200078e000d */
[----:B------:R-:W-:Y:S01]  /*6ae0*/  SHF.R.U32.HI R12, RZ, 0x10, R13 ;  /* 0x00000010ff0c7819 */ /* 0x000fe2000001160d */
[--C-:B------:R-:W-:Y:S01]  /*6af0*/  IMAD.MOV.U32 R10, RZ, RZ, R7.reuse ;  /* 0x000000ffff0a7224 */ /* 0x100fe200078e0007 */
[----:B------:R-:W-:Y:S01]  /*6b00*/  SHF.R.U32.HI R7, RZ, 0x10, R7 ;  /* 0x00000010ff077819 */ /* 0x000fe20000011607 */
[----:B------:R-:W-:Y:S01]  /*6b10*/  IMAD.MOV.U32 R29, RZ, RZ, R8 ;  /* 0x000000ffff1d7224 */ /* 0x000fe200078e0008 */
[----:B------:R-:W-:Y:S01]  /*6b20*/  VIMNMX R27, R5, 0x40, PT ;  /* 0x00000040051b7848 */ /* 0x000fe20003fe0100 */
[C---:B---3--:R-:W-:Y:S01]  /*6b30*/  VIADD R4, R3.reuse, 0x20400 ;  /* 0x0002040003047836 */ /* 0x048fe20000000000 */
[----:B------:R-:W-:Y:S01]  /*6b40*/  BSSY B1, `(.L_x_714) ;  /* 0x000000f000017945 */ /* 0x000fe20003800000 */
[--C-:B------:R-:W-:Y:S01]  /*6b50*/  IMAD.MOV.U32 R6, RZ, RZ, R9.reuse ;  /* 0x000000ffff067224 */ /* 0x100fe200078e0009 */
[--C-:B------:R-:W-:Y:S01]  /*6b60*/  SHF.R.U64 R35, R8, 0x10, R9.reuse ;  /* 0x0000001008237819 */ /* 0x100fe20000001209 */
[----:B-1----:R-:W-:Y:S01]  /*6b70*/  VIADD R0, R3, 0x20440 ;  /* 0x0002044003007836 */ /* 0x002fe20000000000 */
[----:B------:R-:W-:Y:S01]  /*6b80*/  SHF.R.U32.HI R8, RZ, 0x10, R9 ;  /* 0x00000010ff087819 */ /* 0x000fe20000011609 */
[----:B------:R-:W-:Y:S01]  /*6b90*/  @P1 VIADD R0, R4, 0xffffffc0 ;  /* 0xffffffc004001836 */ /* 0x000fe20000000000 */
[----:B------:R-:W-:-:S02]  /*6ba0*/  PRMT R30, R30, 0x5410, R14 ;  /* 0x000054101e1e7816 */ /* 0x000fc4000000000e */
[----:B------:R-:W-:Y:S02]  /*6bb0*/  PRMT R32, R32, 0x5410, R20 ;  /* 0x0000541020207816 */ /* 0x000fe40000000014 */
[----:B------:R-:W-:Y:S02]  /*6bc0*/  PRMT R31, R31, 0x5410, R11 ;  /* 0x000054101f1f7816 */ /* 0x000fe4000000000b */
[----:B------:R-:W-:Y:S02]  /*6bd0*/  PRMT R33, R33, 0x5410, R12 ;  /* 0x0000541021217816 */ /* 0x000fe4000000000c */
[----:B------:R-:W-:Y:S02]  /*6be0*/  ISETP.GE.AND P1, PT, R19, R27, PT ;  /* 0x0000001b1300720c */ /* 0x000fe40003f26270 */
[----:B------:R-:W-:Y:S02]  /*6bf0*/  PRMT R28, R28, 0x5410, R10 ;  /* 0x000054101c1c7816 */ /* 0x000fe4000000000a */
[----:B------:R-:W-:-:S02]  /*6c00*/  PRMT R34, R34, 0x5410, R7 ;  /* 0x0000541022227816 */ /* 0x000fc40000000007 */
[----:B------:R-:W-:Y:S01]  /*6c10*/  PRMT R29, R29, 0x5410, R6 ;  /* 0x000054101d1d7816 */ /* 0x000fe20000000006 */
[----:B0-----:R-:W-:Y:S06]  /*6c20*/  @!P0 BRA `(.L_x_715) ;  /* 0x0000011400f88947 */ /* 0x001fec0003800000 */
.L_x_960:
[----:B------:R-:W-:Y:S05]  /*6c30*/  BSYNC B1 ;  /* 0x0000000000017941 */ /* 0x000fea0003800000 */
.L_x_714:
[----:B------:R-:W-:Y:S01]  /*6c40*/  BSSY B1, `(.L_x_716) ;  /* 0x0000056000017945 */ /* 0x000fe20003800000 */
[----:B------:R-:W-:-:S03]  /*6c50*/  PRMT R35, R35, 0x5410, R8 ;  /* 0x0000541023237816 */ /* 0x000fc60000000008 */
[----:B------:R-:W-:Y:S05]  /*6c60*/  @P1 BRA `(.L_x_717) ;  /* 0x00000004004c1947 */ /* 0x000fea0003800000 */
[----:B------:R-:W1:Y:S01]  /*6c70*/  LDC R5, c[0x0][0x3f4] ;  /* 0x0000fd00ff057b82 */ /* 0x000e620000000800 */
[----:B------:R-:W-:Y:S01]  /*6c80*/  BSSY B2, `(.L_x_718) ;  /* 0x000002a000027945 */ /* 0x000fe20003800000 */
[-C--:B-1----:R-:W-:Y:S02]  /*6c90*/  ISETP.GE.AND P0, PT, R186, R5.reuse, PT ;  /* 0x00000005ba00720c */ /* 0x082fe40003f06270 */
[----:B------:R-:W-:-:S11]  /*6ca0*/  ISETP.GE.AND P1, PT, R190, R5, PT ;  /* 0x00000005be00720c */ /* 0x000fd60003f26270 */
[----:B------:R-:W-:Y:S05]  /*6cb0*/  @P0 BRA `(.L_x_719) ;  /* 0x0000000000980947 */ /* 0x000fea0003800000 */
[----:B------:R-:W1:Y:S01]  /*6cc0*/  LDS.128 R4, [R3+0x20400] ;  /* 0x0204000003047984 */ /* 0x000e620000000c00 */
[----:B0-----:R-:W-:Y:S02]  /*6cd0*/  HADD2.F32 R15, -RZ, R28.H0_H0 ;  /* 0x2000001cff0f7230 */ /* 0x001fe40000004100 */
[----:B------:R-:W-:Y:S02]  /*6ce0*/  HADD2.F32 R13, -RZ, R30.H0_H0 ;  /* 0x2000001eff0d7230 */ /* 0x000fe40000004100 */
[----:B------:R-:W-:Y:S02]  /*6cf0*/  HADD2.F32 R12, -RZ, R32.H0_H0 ;  /* 0x20000020ff0c7230 */ /* 0x000fe40000004100 */
[----:B------:R-:W-:Y:S02]  /*6d00*/  HADD2.F32 R14, -RZ, R34.H0_H0 ;  /* 0x20000022ff0e7230 */ /* 0x000fe40000004100 */
[--C-:B-1----:R-:W-:Y:S02]  /*6d10*/  HADD2.F32 R8, -RZ, R4.reuse.H0_H0 ;  /* 0x20000004ff087230 */ /* 0x102fe40000004100 */
[----:B------:R-:W-:-:S02]  /*6d20*/  HADD2.F32 R4, -RZ, R4.H1_H1 ;  /* 0x30000004ff047230 */ /* 0x000fc40000004100 */
[--C-:B------:R-:W-:Y:S02]  /*6d30*/  HADD2.F32 R9, -RZ, R5.reuse.H0_H0 ;  /* 0x20000005ff097230 */ /* 0x100fe40000004100 */
[----:B------:R-:W-:Y:S02]  /*6d40*/  HADD2.F32 R5, -RZ, R5.H1_H1 ;  /* 0x30000005ff057230 */ /* 0x000fe40000004100 */
[C---:B------:R-:W-:Y:S01]  /*6d50*/  FMUL.FTZ R21, R4.reuse, R15 ;  /* 0x0000000f04157220 */ /* 0x040fe20000410000 */
[-C--:B------:R-:W-:Y:S01]  /*6d60*/  FMUL.FTZ R4, R4, R13.reuse ;  /* 0x0000000d04047220 */ /* 0x080fe20000410000 */
[--C-:B------:R-:W-:Y:S02]  /*6d70*/  HADD2.F32 R10, -RZ, R6.reuse.H0_H0 ;  /* 0x20000006ff0a7230 */ /* 0x100fe40000004100 */
[----:B------:R-:W-:Y:S02]  /*6d80*/  HADD2.F32 R11, -RZ, R7.H0_H0 ;  /* 0x20000007ff0b7230 */ /* 0x000fe40000004100 */
[C---:B------:R-:W-:Y:S01]  /*6d90*/  FMUL.FTZ R24, R5.reuse, R14 ;  /* 0x0000000e05187220 */ /* 0x040fe20000410000 */
[C---:B------:R-:W-:Y:S01]  /*6da0*/  FFMA.FTZ R21, R8.reuse, R13, -R21 ;  /* 0x0000000d08157223 */ /* 0x040fe20000010815 */
[----:B------:R-:W-:Y:S01]  /*6db0*/  FFMA.FTZ R20, R8, R15, R4 ;  /* 0x0000000f08147223 */ /* 0x000fe20000010004 */
[----:B------:R-:W-:Y:S01]  /*6dc0*/  FMUL.FTZ R26, R5, R12 ;  /* 0x0000000c051a7220 */ /* 0x000fe20000410000 */
[----:B------:R-:W-:-:S02]  /*6dd0*/  HADD2.F32 R6, -RZ, R6.H1_H1 ;  /* 0x30000006ff067230 */ /* 0x000fc40000004100 */
[C---:B------:R-:W-:Y:S01]  /*6de0*/  FFMA.FTZ R24, R9.reuse, R12, -R24 ;  /* 0x0000000c09187223 */ /* 0x040fe20000010818 */
[----:B------:R-:W-:Y:S02]  /*6df0*/  HADD2.F32 R7, -RZ, R7.H1_H1 ;  /* 0x30000007ff077230 */ /* 0x000fe40000004100 */
[----:B------:R-:W-:Y:S01]  /*6e00*/  FFMA.FTZ R9, R9, R14, R26 ;  /* 0x0000000e09097223 */ /* 0x000fe2000001001a */
[----:B------:R-:W-:Y:S02]  /*6e10*/  HADD2.F32 R13, -RZ, R28.H1_H1 ;  /* 0x3000001cff0d7230 */ /* 0x000fe40000004100 */
[----:B------:R-:W-:Y:S02]  /*6e20*/  HADD2.F32 R5, -RZ, R30.H1_H1 ;  /* 0x3000001eff057230 */ /* 0x000fe40000004100 */
[----:B------:R-:W-:Y:S02]  /*6e30*/  HADD2.F32 R8, -RZ, R34.H1_H1 ;  /* 0x30000022ff087230 */ /* 0x000fe40000004100 */
[----:B------:R-:W-:Y:S01]  /*6e40*/  FMUL.FTZ R15, R6, R13 ;  /* 0x0000000d060f7220 */ /* 0x000fe20000410000 */
[----:B------:R-:W-:-:S02]  /*6e50*/  HADD2.F32 R4, -RZ, R32.H1_H1 ;  /* 0x30000020ff047230 */ /* 0x000fc40000004100 */
[-C--:B------:R-:W-:Y:S01]  /*6e60*/  FMUL.FTZ R12, R6, R5.reuse ;  /* 0x00000005060c7220 */ /* 0x080fe20000410000 */
[C---:B------:R-:W-:Y:S01]  /*6e70*/  FMUL.FTZ R14, R7.reuse, R8 ;  /* 0x00000008070e7220 */ /* 0x040fe20000410000 */
[C---:B------:R-:W-:Y:S01]  /*6e80*/  FFMA.FTZ R6, R10.reuse, R5, -R15 ;  /* 0x000000050a067223 */ /* 0x040fe2000001080f */
[-C--:B------:R-:W-:Y:S01]  /*6e90*/  FMUL.FTZ R25, R7, R4.reuse ;  /* 0x0000000407197220 */ /* 0x080fe20000410000 */
[----:B------:R-:W-:Y:S01]  /*6ea0*/  FFMA.FTZ R13, R10, R13, R12 ;  /* 0x0000000d0a0d7223 */ /* 0x000fe2000001000c */
[C---:B------:R-:W-:Y:S01]  /*6eb0*/  FFMA.FTZ R7, R11.reuse, R4, -R14 ;  /* 0x000000040b077223 */ /* 0x040fe2000001080e */
[----:B------:R-:W-:Y:S01]  /*6ec0*/  F2FP.F16.F32.PACK_AB R4, R20, R21 ;  /* 0x000000151404723e */ /* 0x000fe200000000ff */
[----:B------:R-:W-:Y:S01]  /*6ed0*/  FFMA.FTZ R8, R11, R8, R25 ;  /* 0x000000080b087223 */ /* 0x000fe20000010019 */
[----:B------:R-:W-:Y:S02]  /*6ee0*/  F2FP.F16.F32.PACK_AB R5, R9, R24 ;  /* 0x000000180905723e */ /* 0x000fe400000000ff */
[----:B------:R-:W-:-:S02]  /*6ef0*/  F2FP.F16.F32.PACK_AB R6, R13, R6 ;  /* 0x000000060d06723e */ /* 0x000fc400000000ff */
[----:B------:R-:W-:-:S05]  /*6f00*/  F2FP.F16.F32.PACK_AB R7, R8, R7 ;  /* 0x000000070807723e */ /* 0x000fca00000000ff */
[----:B------:R1:W-:Y:S02]  /*6f10*/  STS.128 [R3+0x20400], R4 ;  /* 0x0204000403007388 */ /* 0x0003e40000000c00 */
.L_x_719:
[----:B------:R-:W-:Y:S05]  /*6f20*/  BSYNC B2 ;  /* 0x0000000000027941 */ /* 0x000fea0003800000 */
.L_x_718:
[----:B------:R-:W-:Y:S05]  /*6f30*/  @P1 BRA `(.L_x_717) ;  /* 0x0000000000981947 */ /* 0x000fea0003800000 */
[----:B-1----:R-:W1:Y:S01]  /*6f40*/  LDS.128 R4, [R0] ;  /* 0x0000000000047984 */ /* 0x002e620000000c00 */
        /* <DEDUP_REMOVED lines=36> */
[----:B------:R2:W-:Y:S02]  /*7190*/  STS.128 [R0], R4 ;  /* 0x0000000400007388 */ /* 0x0005e40000000c00 */
.L_x_717:
[----:B------:R-:W-:Y:S05]  /*71a0*/  BSYNC B1 ;  /* 0x0000000000017941 */ /* 0x000fea0003800000 */
.L_x_716:
[----:B------:R-:W-:-:S13]  /*71b0*/  ISETP.GE.AND P0, PT, R226, R27, PT ;  /* 0x0000001be200720c */ /* 0x000fda0003f06270 */
[----:B------:R-:W-:Y:S05]  /*71c0*/  @P0 BRA `(.L_x_720) ;  /* 0x0000001400000947 */ /* 0x000fea0003800000 */
[----:B-12---:R-:W1:Y:S01]  /*71d0*/  LDC R5, c[0x0][0x3f4] ;  /* 0x0000fd00ff057b82 */ /* 0x006e620000000800 */
[----:B------:R-:W-:Y:S01]  /*71e0*/  BSSY B1, `(.L_x_721) ;  /* 0x000002a000017945 */ /* 0x000fe20003800000 */
[-C--:B-1----:R-:W-:Y:S02]  /*71f0*/  ISETP.GE.AND P0, PT, R186, R5.reuse, PT ;  /* 0x00000005ba00720c */ /* 0x082fe40003f06270 */
[----:B------:R-:W-:-:S11]  /*7200*/  ISETP.GE.AND P1, PT, R190, R5, PT ;  /* 0x00000005be00720c */ /* 0x000fd60003f26270 */
[----:B------:R-:W-:Y:S05]  /*7210*/  @P0 BRA `(.L_x_722) ;  /* 0x0000000000980947 */ /* 0x000fea0003800000 */
[----:B------:R-:W1:Y:S01]  /*7220*/  LDS.128 R4, [R3+0x21400] ;  /* 0x0214000003047984 */ /* 0x000e620000000c00 */
[----:B------:R-:W-:Y:S02]  /*7230*/  HADD2.F32 R14, -RZ, R30.H0_H0 ;  /* 0x2000001eff0e7230 */ /* 0x000fe40000004100 */
[----:B------:R-:W-:Y:S02]  /*7240*/  HADD2.F32 R20, -RZ, R28.H0_H0 ;  /* 0x2000001cff147230 */ /* 0x000fe40000004100 */
[----:B------:R-:W-:Y:S02]  /*7250*/  HADD2.F32 R25, -RZ, R34.H0_H0 ;  /* 0x20000022ff197230 */ /* 0x000fe40000004100 */
[----:B------:R-:W-:Y:S02]  /*7260*/  HADD2.F32 R21, -RZ, R32.H0_H0 ;  /* 0x20000020ff157230 */ /* 0x000fe40000004100 */
[----:B------:R-:W-:Y:S02]  /*7270*/  HADD2.F32 R24, -RZ, R28.H1_H1 ;  /* 0x3000001cff187230 */ /* 0x000fe40000004100 */
[----:B------:R-:W-:-:S02]  /*7280*/  HADD2.F32 R27, -RZ, R34.H1_H1 ;  /* 0x30000022ff1b7230 */ /* 0x000fc40000004100 */
[--C-:B-1----:R-:W-:Y:S02]  /*7290*/  HADD2.F32 R8, -RZ, R4.reuse.H0_H0 ;  /* 0x20000004ff087230 */ /* 0x102fe40000004100 */
[----:B------:R-:W-:Y:S02]  /*72a0*/  HADD2.F32 R4, -RZ, R4.H1_H1 ;  /* 0x30000004ff047230 */ /* 0x000fe40000004100 */
[--C-:B------:R-:W-:Y:S02]  /*72b0*/  HADD2.F32 R9, -RZ, R5.reuse.H0_H0 ;  /* 0x20000005ff097230 */ /* 0x100fe40000004100 */
[----:B------:R-:W-:Y:S02]  /*72c0*/  HADD2.F32 R5, -RZ, R5.H1_H1 ;  /* 0x30000005ff057230 */ /* 0x000fe40000004100 */
[-C--:B------:R-:W-:Y:S01]  /*72d0*/  FMUL.FTZ R13, R20, R4.reuse ;  /* 0x00000004140d7220 */ /* 0x080fe20000410000 */
[----:B0-----:R-:W-:Y:S01]  /*72e0*/  FMUL.FTZ R15, R14, R4 ;  /* 0x000000040e0f7220 */ /* 0x001fe20000410000 */
[----:B------:R-:W-:-:S02]  /*72f0*/  HADD2.F32 R10, -RZ, R6.H0_H0 ;  /* 0x20000006ff0a7230 */ /* 0x000fc40000004100 */
[-C--:B------:R-:W-:Y:S01]  /*7300*/  FMUL.FTZ R12, R25, R5.reuse ;  /* 0x00000005190c7220 */ /* 0x080fe20000410000 */
[-C--:B------:R-:W-:Y:S01]  /*7310*/  FFMA.FTZ R4, R14, R8.reuse, -R13 ;  /* 0x000000080e047223 */ /* 0x080fe2000001080d */
[----:B------:R-:W-:Y:S01]  /*7320*/  FFMA.FTZ R15, R20, R8, R15 ;  /* 0x00000008140f7223 */ /* 0x000fe2000001000f */
[C---:B------:R-:W-:Y:S01]  /*7330*/  FMUL.FTZ R8, R21.reuse, R5 ;  /* 0x0000000515087220 */ /* 0x040fe20000410000 */
[--C-:B------:R-:W-:Y:S02]  /*7340*/  HADD2.F32 R11, -RZ, R7.reuse.H0_H0 ;  /* 0x20000007ff0b7230 */ /* 0x100fe40000004100 */
[-C--:B------:R-:W-:Y:S01]  /*7350*/  FFMA.FTZ R5, R21, R9.reuse, -R12 ;  /* 0x0000000915057223 */ /* 0x080fe2000001080c */
[----:B------:R-:W-:Y:S02]  /*7360*/  HADD2.F32 R6, -RZ, R6.H1_H1 ;  /* 0x30000006ff067230 */ /* 0x000fe40000004100 */
[----:B------:R-:W-:Y:S01]  /*7370*/  FFMA.FTZ R8, R25, R9, R8 ;  /* 0x0000000919087223 */ /* 0x000fe20000010008 */
[----:B------:R-:W-:Y:S01]  /*7380*/  HADD2.F32 R7, -RZ, R7.H1_H1 ;  /* 0x30000007ff077230 */ /* 0x000fe20000004100 */
[----:B------:R-:W-:Y:S01]  /*7390*/  F2FP.F16.F32.PACK_AB R4, R15, R4 ;  /* 0x000000040f04723e */ /* 0x000fe200000000ff */
[----:B------:R-:W-:-:S02]  /*73a0*/  HADD2.F32 R20, -RZ, R30.H1_H1 ;  /* 0x3000001eff147230 */ /* 0x000fc40000004100 */
[-C--:B------:R-:W-:Y:S01]  /*73b0*/  FMUL.FTZ R9, R24, R6.reuse ;  /* 0x0000000618097220 */ /* 0x080fe20000410000 */
[----:B------:R-:W-:Y:S02]  /*73c0*/  HADD2.F32 R21, -RZ, R32.H1_H1 ;  /* 0x30000020ff157230 */ /* 0x000fe40000004100 */
[----:B------:R-:W-:Y:S01]  /*73d0*/  FMUL.FTZ R12, R27, R7 ;  /* 0x000000071b0c7220 */ /* 0x000fe20000410000 */
[----:B------:R-:W-:Y:S01]  /*73e0*/  F2FP.F16.F32.PACK_AB R5, R8, R5 ;  /* 0x000000050805723e */ /* 0x000fe200000000ff */
[C---:B------:R-:W-:Y:S01]  /*73f0*/  FMUL.FTZ R13, R20.reuse, R6 ;  /* 0x00000006140d7220 */ /* 0x040fe20000410000 */
[-C--:B------:R-:W-:Y:S01]  /*7400*/  FFMA.FTZ R6, R20, R10.reuse, -R9 ;  /* 0x0000000a14067223 */ /* 0x080fe20000010809 */
[C---:B------:R-:W-:Y:S01]  /*7410*/  FMUL.FTZ R14, R21.reuse, R7 ;  /* 0x00000007150e7220 */ /* 0x040fe20000410000 */
[-C--:B------:R-:W-:Y:S01]  /*7420*/  FFMA.FTZ R7, R21, R11.reuse, -R12 ;  /* 0x0000000b15077223 */ /* 0x080fe2000001080c */
[----:B------:R-:W-:Y:S02]  /*7430*/  FFMA.FTZ R13, R24, R10, R13 ;  /* 0x0000000a180d7223 */ /* 0x000fe4000001000d */
[----:B------:R-:W-:-:S03]  /*7440*/  FFMA.FTZ R14, R27, R11, R14 ;  /* 0x0000000b1b0e7223 */ /* 0x000fc6000001000e */
[----:B------:R-:W-:Y:S02]  /*7450*/  F2FP.F16.F32.PACK_AB R6, R13, R6 ;  /* 0x000000060d06723e */ /* 0x000fe400000000ff */
[----:B------:R-:W-:-:S05]  /*7460*/  F2FP.F16.F32.PACK_AB R7, R14, R7 ;  /* 0x000000070e07723e */ /* 0x000fca00000000ff */
[----:B------:R1:W-:Y:S02]  /*7470*/  STS.128 [R3+0x21400], R4 ;  /* 0x0214000403007388 */ /* 0x0003e40000000c00 */
.L_x_722:
[----:B------:R-:W-:Y:S05]  /*7480*/  BSYNC B1 ;  /* 0x0000000000017941 */ /* 0x000fea0003800000 */
.L_x_721:
[----:B------:R-:W-:Y:S05]  /*7490*/  @P1 BRA `(.L_x_720) ;  /* 0x00000010004c1947 */ /* 0x000fea0003800000 */
[----:B-1----:R-:W1:Y:S01]  /*74a0*/  LDS.128 R4, [R0+0x1000] ;  /* 0x0010000000047984 */ /* 0x002e620000000c00 */
[----:B0-----:R-:W-:Y:S02]  /*74b0*/  HADD2.F32 R15, -RZ, R29.H0_H0 ;  /* 0x2000001dff0f7230 */ /* 0x001fe40000004100 */
        /* <DEDUP_REMOVED lines=10> */
[----:B------:R-:W-:Y:S01]  /*7560*/  FMUL.FTZ R14, R13, R4 ;  /* 0x000000040d0e7220 */ /* 0x000fe20000410000 */
[----:B------:R-:W-:-:S02]  /*7570*/  HADD2.F32 R9, -RZ, R6.H0_H0 ;  /* 0x20000006ff097230 */ /* 0x000fc40000004100 */
[----:B------:R-:W-:Y:S01]  /*7580*/  FMUL.FTZ R11, R24, R5 ;  /* 0x00000005180b7220 */ /* 0x000fe20000410000 */
[----:B------:R-:W-:Y:S01]  /*7590*/  FFMA.FTZ R4, R13, R3, -R12 ;  /* 0x000000030d047223 */ /* 0x000fe2000001080c */
[--C-:B------:R-:W-:Y:S02]  /*75a0*/  HADD2.F32 R10, -RZ, R7.reuse.H0_H0 ;  /* 0x20000007ff0a7230 */ /* 0x100fe40000004100 */
[C---:B------:R-:W-:Y:S01]  /*75b0*/  FMUL.FTZ R13, R20.reuse, R5 ;  /* 0x00000005140d7220 */ /* 0x040fe20000410000 */
[----:B------:R-:W-:Y:S02]  /*75c0*/  HADD2.F32 R6, -RZ, R6.H1_H1 ;  /* 0x30000006ff067230 */ /* 0x000fe40000004100 */
[----:B------:R-:W-:Y:S01]  /*75d0*/  FFMA.FTZ R3, R15, R3, R14 ;  /* 0x000000030f037223 */ /* 0x000fe2000001000e */
[----:B------:R-:W-:Y:S02]  /*75e0*/  HADD2.F32 R7, -RZ, R7.H1_H1 ;  /* 0x30000007ff077230 */ /* 0x000fe40000004100 */
[----:B------:R-:W-:Y:S01]  /*75f0*/  FFMA.FTZ R5, R20, R8, -R11 ;  /* 0x0000000814057223 */ /* 0x000fe2000001080b */
[----:B------:R-:W-:-:S02]  /*7600*/  HADD2.F32 R15, -RZ, R31.H1_H1 ;  /* 0x3000001fff0f7230 */ /* 0x000fc40000004100 */
[----:B------:R-:W-:Y:S01]  /*7610*/  FFMA.FTZ R8, R24, R8, R13 ;  /* 0x0000000818087223 */ /* 0x000fe2000001000d */
[----:B------:R-:W-:Y:S02]  /*7620*/  HADD2.F32 R20, -RZ, R33.H1_H1 ;  /* 0x30000021ff147230 */ /* 0x000fe40000004100 */
[-C--:B------:R-:W-:Y:S01]  /*7630*/  FMUL.FTZ R12, R21, R6.reuse ;  /* 0x00000006150c7220 */ /* 0x080fe20000410000 */
[-C--:B------:R-:W-:Y:S01]  /*7640*/  FMUL.FTZ R11, R26, R7.reuse ;  /* 0x000000071a0b7220 */ /* 0x080fe20000410000 */
[----:B------:R-:W-:Y:S01]  /*7650*/  FMUL.FTZ R14, R15, R6 ;  /* 0x000000060f0e7220 */ /* 0x000fe20000410000 */
[----:B------:R-:W-:Y:S01]  /*7660*/  F2FP.F16.F32.PACK_AB R4, R3, R4 ;  /* 0x000000040304723e */ /* 0x000fe200000000ff */
[C---:B------:R-:W-:Y:S01]  /*7670*/  FMUL.FTZ R13, R20.reuse, R7 ;  /* 0x00000007140d7220 */ /* 0x040fe20000410000 */
[-C--:B------:R-:W-:Y:S01]  /*7680*/  FFMA.FTZ R6, R15, R9.reuse, -R12 ;  /* 0x000000090f067223 */ /* 0x080fe2000001080c */
[-C--:B------:R-:W-:Y:S01]  /*7690*/  FFMA.FTZ R7, R20, R10.reuse, -R11 ;  /* 0x0000000a14077223 */ /* 0x080fe2000001080b */
[----:B------:R-:W-:Y:S01]  /*76a0*/  FFMA.FTZ R9, R21, R9, R14 ;  /* 0x0000000915097223 */ /* 0x000fe2000001000e */
[----:B------:R-:W-:Y:S01]  /*76b0*/  FFMA.FTZ R10, R26, R10, R13 ;  /* 0x0000000a1a0a7223 */ /* 0x000fe2000001000d */
[----:B------:R-:W-:-:S03]  /*76c0*/  F2FP.F16.F32.PACK_AB R5, R8, R5 ;  /* 0x000000050805723e */ /* 0x000fc600000000ff */
[----:B------:R-:W-:Y:S02]  /*76d0*/  F2FP.F16.F32.PACK_AB R6, R9, R6 ;  /* 0x000000060906723e */ /* 0x000fe400000000ff */
[----:B------:R-:W-:-:S05]  /*76e0*/  F2FP.F16.F32.PACK_AB R7, R10, R7 ;  /* 0x000000070a07723e */ /* 0x000fca00000000ff */
[----:B------:R3:W-:Y:S01]  /*76f0*/  STS.128 [R0+0x1000], R4 ;  /* 0x0010000400007388 */ /* 0x0007e20000000c00 */
[----:B------:R-:W-:Y:S05]  /*7700*/  BRA `(.L_x_720) ;  /* 0x0000000c00b07947 */ /* 0x000fea0003800000 */
.L_x_710:
[----:B------:R-:W-:-:S03]  /*7710*/  UMOV UR4, 0xffffffff ;  /* 0xffffffff00047882 */ /* 0x000fc60000000000 */
[----:B------:R-:W-:Y:S05]  /*7720*/  BRA.DIV UR4, `(.L_x_723) ;  /* 0x0000010e044c7947 */ /* 0x000fea000b800000 */
[----:B------:R-:W0:Y:S04]  /*7730*/  SHFL.IDX PT, R3, R27, RZ, 0x1c1f ;  /* 0x001c1fff1b037589 */ /* 0x000e2800000e0000 */
[----:B------:R-:W1:Y:S04]  /*7740*/  SHFL.IDX PT, R0, R26, RZ, 0x1c1f ;  /* 0x001c1fff1a007589 */ /* 0x000e6800000e0000 */
[----:B------:R2:W3:Y:S04]  /*7750*/  SHFL.IDX PT, R5, R29, RZ, 0x1c1f ;  /* 0x001c1fff1d057589 */ /* 0x0004e800000e0000 */
[----:B------:R2:W4:Y:S01]  /*7760*/  SHFL.IDX PT, R14, R28, RZ, 0x1c1f ;  /* 0x001c1fff1c0e7589 */ /* 0x00052200000e0000 */
[----:B0-----:R-:W-:-:S02]  /*7770*/  IMAD.MOV.U32 R13, RZ, RZ, R3 ;  /* 0x000000ffff0d7224 */ /* 0x001fc400078e0003 */
[----:B-12---:R-:W-:-:S07]  /*7780*/  IMAD.MOV.U32 R12, RZ, RZ, R0 ;  /* 0x000000ffff0c7224 */ /* 0x006fce00078e0000 */
.L_x_966:
[----:B------:R-:W-:Y:S01]  /*7790*/  ULDC UR4, c[0x0][0x448] ;  /* 0x0001120000047ab9 */ /* 0x000fe20000000800 */
[----:B------:R-:W-:Y:S01]  /*77a0*/  LEA.HI R3, R208, R208, RZ, 0x1 ;  /* 0x000000d0d0037211 */ /* 0x000fe200078f08ff */
[----:B------:R-:W-:Y:S01]  /*77b0*/  IMAD R0, R24, UR4, RZ ;  /* 0x0000000418007c24 */ /* 0x000fe2000f8e02ff */
[----:B------:R-:W-:Y:S01]  /*77c0*/  BSSY B1, `(.L_x_724) ;  /* 0x0000014000017945 */ /* 0x000fe20003800000 */
[----:B---3--:R-:W-:Y:S01]  /*77d0*/  IMAD.MOV.U32 R15, RZ, RZ, R5 ;  /* 0x000000ffff0f7224 */ /* 0x008fe200078e0005 */
[----:B------:R-:W-:Y:S02]  /*77e0*/  LOP3.LUT R3, R3, 0xfffffffe, RZ, 0xc0, !PT ;  /* 0xfffffffe03037812 */ /* 0x000fe400078ec0ff */
[----:B------:R-:W-:Y:S02]  /*77f0*/  CS2R R4, SRZ ;  /* 0x0000000000047805 */ /* 0x000fe4000001ff00 */
[----:B------:R-:W-:Y:S01]  /*7800*/  ISETP.GE.AND P0, PT, R6, R0, PT ;  /* 0x000000000600720c */ /* 0x000fe20003f06270 */
[----:B------:R-:W-:Y:S01]  /*7810*/  IMAD R0, R25, -0x40, R0 ;  /* 0xffffffc019007824 */ /* 0x000fe200078e0200 */
[----:B------:R-:W-:Y:S01]  /*7820*/  CS2R R6, SRZ ;  /* 0x0000000000067805 */ /* 0x000fe2000001ff00 */
[----:B------:R-:W-:Y:S01]  /*7830*/  IMAD.IADD R3, R208, 0x1, -R3 ;  /* 0x00000001d0037824 */ /* 0x000fe200078e0a03 */
[----:B------:R-:W-:-:S02]  /*7840*/  CS2R R10, SRZ ;  /* 0x00000000000a7805 */ /* 0x000fc4000001ff00 */
[----:B------:R-:W-:Y:S02]  /*7850*/  CS2R R8, SRZ ;  /* 0x0000000000087805 */ /* 0x000fe4000001ff00 */
[----:B------:R-:W-:-:S05]  /*7860*/  SHF.L.U32 R3, R3, 0x1f, RZ ;  /* 0x0000001f03037819 */ /* 0x000fca00000006ff */
[----:B------:R-:W-:Y:S05]  /*7870*/  @P0 BRA `(.L_x_725) ;  /* 0x0000000000200947 */ /* 0x000fea0003800000 */
[----:B------:R-:W-:Y:S01]  /*7880*/  ULDC UR4, c[0x0][0x3f4] ;  /* 0x0000fd0000047ab9 */ /* 0x000fe20000000800 */
[----:B------:R-:W-:Y:S02]  /*7890*/  CS2R R6, SRZ ;  /* 0x0000000000067805 */ /* 0x000fe4000001ff00 */
[----:B------:R-:W-:-:S13]  /*78a0*/  ISETP.GE.AND P0, PT, R16, UR4, PT ;  /* 0x0000000410007c0c */ /* 0x000fda000bf06270 */
[----:B------:R-:W-:Y:S05]  /*78b0*/  @P0 BRA `(.L_x_725) ;  /* 0x0000000000100947 */ /* 0x000fea0003800000 */
[----:B------:R-:W-:-:S04]  /*78c0*/  IMAD.WIDE R12, R16, 0x2, R12 ;  /* 0x00000002100c7825 */ /* 0x000fc800078e020c */
[----:B----4-:R-:W-:Y:S01]  /*78d0*/  IMAD.WIDE R14, R16, 0x2, R14 ;  /* 0x00000002100e7825 */ /* 0x010fe200078e020e */
[----:B------:R0:W5:Y:S04]  /*78e0*/  LD.E.128 R8, desc[UR40][R12.64] ;  /* 0x000000280c087980 */ /* 0x000168000c101d00 */
[----:B------:R0:W5:Y:S02]  /*78f0*/  LD.E.128 R4, desc[UR40][R14.64] ;  /* 0x000000280e047980 */ /* 0x000164000c101d00 */
.L_x_725:
[----:B------:R-:W-:Y:S05]  /*7900*/  BSYNC B1 ;  /* 0x0000000000017941 */ /* 0x000fea0003800000 */
.L_x_724:
[----:B------:R-:W1:Y:S01]  /*7910*/  SYNCS.PHASECHK.TRANS64.TRYWAIT P1, [R2+URZ+0x28c00], R3 ;  /* 0x028c0003020075a7 */ /* 0x000e62000802017f */
[----:B-----5:R-:W-:Y:S01]  /*7920*/  MOV R39, R8 ;  /* 0x0000000800277202 */ /* 0x020fe20000000f00 */
[--C-:B0---4-:R-:W-:Y:S01]  /*7930*/  IMAD.MOV.U32 R14, RZ, RZ, R9.reuse ;  /* 0x000000ffff0e7224 */ /* 0x111fe200078e0009 */
[--C-:B------:R-:W-:Y:S01]  /*7940*/  SHF.R.U64 R40, R8, 0x10, R9.reuse ;  /* 0x0000001008287819 */ /* 0x100fe20000001209 */
[----:B------:R-:W-:Y:S01]  /*7950*/  IMAD.MOV.U32 R8, RZ, RZ, R4 ;  /* 0x000000ffff087224 */ /* 0x000fe200078e0004 */
[----:B------:R-:W-:Y:S01]  /*7960*/  SHF.R.U32.HI R15, RZ, 0x10, R9 ;  /* 0x00000010ff0f7819 */ /* 0x000fe20000011609 */
[----:B------:R-:W-:Y:S01]  /*7970*/  IMAD.MOV.U32 R38, RZ, RZ, R10 ;  /* 0x000000ffff267224 */ /* 0x000fe200078e000a */
[----:B------:R-:W-:Y:S01]  /*7980*/  SHF.R.U64 R42, R4, 0x10, R5 ;  /* 0x00000010042a7819 */ /* 0x000fe20000001205 */
[----:B------:R-:W-:Y:S01]  /*7990*/  IMAD.MOV.U32 R12, RZ, RZ, R11 ;  /* 0x000000ffff0c7224 */ /* 0x000fe200078e000b */
[----:B------:R-:W-:Y:S01]  /*79a0*/  VIMNMX R0, R0, 0x40, PT ;  /* 0x0000004000007848 */ /* 0x000fe20003fe0100 */
[----:B------:R-:W-:Y:S01]  /*79b0*/  IMAD.MOV.U32 R9, RZ, RZ, R5 ;  /* 0x000000ffff097224 */ /* 0x000fe200078e0005 */
[----:B------:R-:W-:Y:S01]  /*79c0*/  SHF.R.U64 R41, R10, 0x10, R11 ;  /* 0x000000100a297819 */ /* 0x000fe2000000120b */
[----:B------:R-:W-:Y:S01]  /*79d0*/  IMAD.MOV.U32 R37, RZ, RZ, R6 ;  /* 0x000000ffff257224 */ /* 0x000fe200078e0006 */
[----:B------:R-:W-:Y:S01]  /*79e0*/  SHF.R.U32.HI R4, RZ, 0x10, R5 ;  /* 0x00000010ff047819 */ /* 0x000fe20000011605 */
[----:B------:R-:W-:Y:S01]  /*79f0*/  IMAD.MOV.U32 R36, RZ, RZ, R7 ;  /* 0x000000ffff247224 */ /* 0x000fe200078e0007 */
[----:B------:R-:W-:Y:S01]  /*7a00*/  SHF.R.U32.HI R10, RZ, 0x10, R11 ;  /* 0x00000010ff0a7819 */ /* 0x000fe2000001160b */
[----:B------:R-:W0:Y:S01]  /*7a10*/  LDC R13, c[0x0][0x3f4] ;  /* 0x0000fd00ff0d7b82 */ /* 0x000e220000000800 */
[--C-:B------:R-:W-:Y:S01]  /*7a20*/  SHF.R.U64 R43, R6, 0x10, R7.reuse ;  /* 0x00000010062b7819 */ /* 0x100fe20000001207 */
[----:B------:R-:W-:Y:S01]  /*7a30*/  BSSY B1, `(.L_x_726) ;  /* 0x000000f000017945 */ /* 0x000fe20003800000 */
[----:B------:R-:W-:-:S02]  /*7a40*/  SHF.R.U32.HI R5, RZ, 0x10, R7 ;  /* 0x00000010ff057819 */ /* 0x000fc40000011607 */
[----:B------:R-:W-:Y:S02]  /*7a50*/  PRMT R39, R39, 0x5410, R14 ;  /* 0x0000541027277816 */ /* 0x000fe4000000000e */
[----:B------:R-:W-:Y:S02]  /*7a60*/  PRMT R40, R40, 0x5410, R15 ;  /* 0x0000541028287816 */ /* 0x000fe4000000000f */
[----:B------:R-:W-:Y:S02]  /*7a70*/  PRMT R38, R38, 0x5410, R12 ;  /* 0x0000541026267816 */ /* 0x000fe4000000000c */
[----:B------:R-:W-:Y:S02]  /*7a80*/  PRMT R41, R41, 0x5410, R10 ;  /* 0x0000541029297816 */ /* 0x000fe4000000000a */
[----:B------:R-:W-:Y:S02]  /*7a90*/  PRMT R36, R36, 0x5410, R8 ;  /* 0x0000541024247816 */ /* 0x000fe40000000008 */
[----:B------:R-:W-:-:S02]  /*7aa0*/  PRMT R37, R37, 0x5410, R9 ;  /* 0x0000541025257816 */ /* 0x000fc40000000009 */
[----:B------:R-:W-:Y:S02]  /*7ab0*/  PRMT R42, R42, 0x5410, R4 ;  /* 0x000054102a2a7816 */ /* 0x000fe40000000004 */
[----:B------:R-:W-:Y:S02]  /*7ac0*/  PRMT R43, R43, 0x5410, R5 ;  /* 0x000054102b2b7816 */ /* 0x000fe40000000005 */
[----:B0-----:R-:W-:-:S04]  /*7ad0*/  ISETP.GE.AND P0, PT, R16, R13, PT ;  /* 0x0000000d1000720c */ /* 0x001fc80003f06270 */
[-C--:B------:R-:W-:Y:S02]  /*7ae0*/  ISETP.GE.OR P2, PT, R19, R0.reuse, P0 ;  /* 0x000000001300720c */ /* 0x080fe40000746670 */
[----:B------:R-:W-:Y:S01]  /*7af0*/  ISETP.GE.OR P0, PT, R226, R0, P0 ;  /* 0x00000000e200720c */ /* 0x000fe20000706670 */
[----:B------:R-:W-:Y:S01]  /*7b00*/  IMAD.IADD R0, R16, 0x1, R13 ;  /* 0x0000000110007824 */ /* 0x000fe200078e020d */
[----:B-1----:R-:W-:Y:S11]  /*7b10*/  @!P1 BRA `(.L_x_727) ;  /* 0x0000010800c89947 */ /* 0x002ff60003800000 */
.L_x_967:
[----:B------:R-:W-:Y:S05]  /*7b20*/  BSYNC B1 ;  /* 0x0000000000017941 */ /* 0x000fea0003800000 */
.L_x_726:
[----:B------:R-:W-:Y:S01]  /*7b30*/  BSSY B1, `(.L_x_728) ;  /* 0x0000059000017945 */ /* 0x000fe20003800000 */
[----:B------:R-:W-:-:S03]  /*7b40*/  LOP3.LUT R0, R0, 0x38, RZ, 0xc0, !PT ;  /* 0x0000003800007812 */ /* 0x000fc600078ec0ff */
[----:B------:R-:W-:Y:S05]  /*7b50*/  @P2 BRA `(.L_x_729) ;  /* 0x0000000400582947 */ /* 0x000fea0003800000 */
[----:B0-----:R-:W-:Y:S02]  /*7b60*/  IMAD.SHL.U32 R3, R188, 0x40, RZ ;  /* 0x00000040bc037824 */ /* 0x001fe400078e00ff */
[----:B------:R-:W-:Y:S02]  /*7b70*/  HADD2.F32 R26, -RZ, R39.H0_H0 ;  /* 0x20000027ff1a7230 */ /* 0x000fe40000004100 */
[----:B------:R-:W-:Y:S01]  /*7b80*/  HADD2.F32 R28, -RZ, R36.H1_H1 ;  /* 0x30000024ff1c7230 */ /* 0x000fe20000004100 */
[----:B------:R-:W-:Y:S01]  /*7b90*/  LOP3.LUT R5, R3, 0x1c0, RZ, 0xc0, !PT ;  /* 0x000001c003057812 */ /* 0x000fe200078ec0ff */
[----:B------:R-:W-:Y:S02]  /*7ba0*/  HADD2.F32 R25, -RZ, R42.H0_H0 ;  /* 0x2000002aff197230 */ /* 0x000fe40000004100 */
[----:B------:R-:W-:Y:S01]  /*7bb0*/  HADD2.F32 R27, -RZ, R37.H1_H1 ;  /* 0x30000025ff1b7230 */ /* 0x000fe20000004100 */
[----:B------:R-:W-:Y:S02]  /*7bc0*/  LOP3.LUT R3, R5, 0x38, R16, 0xf8, !PT ;  /* 0x0000003805037812 */ /* 0x000fe400078ef810 */
[----:B------:R-:W-:-:S04]  /*7bd0*/  SHF.R.U32.HI R4, RZ, 0x3, R5 ;  /* 0x00000003ff047819 */ /* 0x000fc80000011605 */
[----:B------:R-:W-:-:S05]  /*7be0*/  LOP3.LUT R3, R3, R4, RZ, 0x3c, !PT ;  /* 0x0000000403037212 */ /* 0x000fca00078e3cff */
[----:B------:R-:W-:-:S04]  /*7bf0*/  IMAD R3, R192, 0x200, R3 ;  /* 0x00000200c0037824 */ /* 0x000fc800078e0203 */
[----:B------:R-:W-:Y:S01]  /*7c00*/  IMAD R33, R3, 0x2, R2 ;  /* 0x0000000203217824 */ /* 0x000fe200078e0202 */
[----:B------:R-:W-:-:S04]  /*7c10*/  LOP3.LUT R3, R4, R0, R5, 0x1e, !PT ;  /* 0x0000000004037212 */ /* 0x000fc800078e1e05 */
[----:B------:R-:W0:Y:S01]  /*7c20*/  LDS.128 R4, [R33+0x20400] ;  /* 0x0204000021047984 */ /* 0x000e220000000c00 */
[----:B------:R-:W-:-:S04]  /*7c30*/  IMAD R3, R192, 0x200, R3 ;  /* 0x00000200c0037824 */ /* 0x000fc800078e0203 */
[----:B------:R-:W-:-:S05]  /*7c40*/  IMAD R35, R3, 0x2, R2 ;  /* 0x0000000203237824 */ /* 0x000fca00078e0202 */
[----:B------:R-:W1:Y:S01]  /*7c50*/  LDS.128 R8, [R35+0x20400] ;  /* 0x0204000023087984 */ /* 0x000e620000000c00 */
[--C-:B0-----:R-:W-:Y:S02]  /*7c60*/  HADD2.F32 R3, -RZ, R4.reuse.H0_H0 ;  /* 0x20000004ff037230 */ /* 0x101fe40000004100 */
[----:B------:R-:W-:Y:S02]  /*7c70*/  HADD2.F32 R4, -RZ, R4.H1_H1 ;  /* 0x30000004ff047230 */ /* 0x000fe40000004100 */
[--C-:B------:R-:W-:Y:S02]  /*7c80*/  HADD2.F32 R12, -RZ, R5.reuse.H0_H0 ;  /* 0x20000005ff0c7230 */ /* 0x100fe40000004100 */
[----:B------:R-:W-:Y:S02]  /*7c90*/  HADD2.F32 R5, -RZ, R5.H1_H1 ;  /* 0x30000005ff057230 */ /* 0x000fe40000004100 */
[----:B------:R-:W-:Y:S02]  /*7ca0*/  HADD2.F32 R13, -RZ, R6.H0_H0 ;  /* 0x20000006ff0d7230 */ /* 0x000fe40000004100 */
[----:B-1----:R-:W-:-:S02]  /*7cb0*/  HADD2.F32 R15, -RZ, R8.H0_H0 ;  /* 0x20000008ff0f7230 */ /* 0x002fc40000004100 */
[----:B------:R-:W-:Y:S02]  /*7cc0*/  HADD2.F32 R8, -RZ, R8.H1_H1 ;  /* 0x30000008ff087230 */ /* 0x000fe40000004100 */
[----:B------:R-:W-:Y:S02]  /*7cd0*/  HADD2.F32 R20, -RZ, R9.H0_H0 ;  /* 0x20000009ff147230 */ /* 0x000fe40000004100 */
[C---:B------:R-:W-:Y:S01]  /*7ce0*/  FMUL.FTZ R30, R15.reuse, R28 ;  /* 0x0000001c0f1e7220 */ /* 0x040fe20000410000 */
[-C--:B------:R-:W-:Y:S01]  /*7cf0*/  FMUL.FTZ R32, R15, R26.reuse ;  /* 0x0000001a0f207220 */ /* 0x080fe20000410000 */
[----:B------:R-:W-:Y:S02]  /*7d00*/  HADD2.F32 R15, -RZ, R40.H0_H0 ;  /* 0x20000028ff0f7230 */ /* 0x000fe40000004100 */
[----:B------:R-:W-:Y:S01]  /*7d10*/  FMUL.FTZ R29, R8, R25 ;  /* 0x00000019081d7220 */ /* 0x000fe20000410000 */
[C---:B------:R-:W-:Y:S01]  /*7d20*/  FFMA.FTZ R30, R3.reuse, R26, -R30 ;  /* 0x0000001a031e7223 */ /* 0x040fe2000001081e */
[----:B------:R-:W-:Y:S01]  /*7d30*/  FFMA.FTZ R32, R3, R28, R32 ;  /* 0x0000001c03207223 */ /* 0x000fe20000010020 */
[----:B------:R-:W-:-:S02]  /*7d40*/  HADD2.F32 R3, -RZ, R39.H1_H1 ;  /* 0x30000027ff037230 */ /* 0x000fc40000004100 */
[-C--:B------:R-:W-:Y:S01]  /*7d50*/  FMUL.FTZ R31, R8, R15.reuse ;  /* 0x0000000f081f7220 */ /* 0x080fe20000410000 */
[----:B------:R-:W-:Y:S01]  /*7d60*/  FFMA.FTZ R29, R4, R15, -R29 ;  /* 0x0000000f041d7223 */ /* 0x000fe2000001081d */
[C---:B------:R-:W-:Y:S01]  /*7d70*/  FMUL.FTZ R15, R20.reuse, R27 ;  /* 0x0000001b140f7220 */ /* 0x040fe20000410000 */
[----:B------:R-:W-:Y:S02]  /*7d80*/  HADD2.F32 R9, -RZ, R9.H1_H1 ;  /* 0x30000009ff097230 */ /* 0x000fe40000004100 */
[----:B------:R-:W-:Y:S01]  /*7d90*/  FMUL.FTZ R20, R20, R3 ;  /* 0x0000000314147220 */ /* 0x000fe20000410000 */
[----:B------:R-:W-:Y:S02]  /*7da0*/  HADD2.F32 R26, -RZ, R42.H1_H1 ;  /* 0x3000002aff1a7230 */ /* 0x000fe40000004100 */
[----:B------:R-:W-:Y:S01]  /*7db0*/  FFMA.FTZ R31, R4, R25, R31 ;  /* 0x00000019041f7223 */ /* 0x000fe2000001001f */
[----:B------:R-:W-:Y:S02]  /*7dc0*/  HADD2.F32 R4, -RZ, R40.H1_H1 ;  /* 0x30000028ff047230 */ /* 0x000fe40000004100 */
[C---:B------:R-:W-:Y:S01]  /*7dd0*/  FFMA.FTZ R15, R12.reuse, R3, -R15 ;  /* 0x000000030c0f7223 */ /* 0x040fe2000001080f */
[----:B------:R-:W-:Y:S01]  /*7de0*/  FFMA.FTZ R20, R12, R27, R20 ;  /* 0x0000001b0c147223 */ /* 0x000fe20000010014 */
[----:B------:R-:W-:-:S02]  /*7df0*/  HADD2.F32 R21, -RZ, R10.H0_H0 ;  /* 0x2000000aff157230 */ /* 0x000fc40000004100 */
[C---:B------:R-:W-:Y:S01]  /*7e00*/  FMUL.FTZ R28, R9.reuse, R26 ;  /* 0x0000001a091c7220 */ /* 0x040fe20000410000 */
[----:B------:R-:W-:Y:S02]  /*7e10*/  HADD2.F32 R8, -RZ, R38.H0_H0 ;  /* 0x20000026ff087230 */ /* 0x000fe40000004100 */
[-C--:B------:R-:W-:Y:S01]  /*7e20*/  FMUL.FTZ R34, R9, R4.reuse ;  /* 0x0000000409227220 */ /* 0x080fe20000410000 */
[----:B------:R-:W-:Y:S02]  /*7e30*/  HADD2.F32 R12, -RZ, R37.H0_H0 ;  /* 0x20000025ff0c7230 */ /* 0x000fe40000004100 */
[----:B------:R-:W-:Y:S01]  /*7e40*/  FFMA.FTZ R28, R5, R4, -R28 ;  /* 0x00000004051c7223 */ /* 0x000fe2000001081c */
[----:B------:R-:W-:Y:S02]  /*7e50*/  HADD2.F32 R10, -RZ, R10.H1_H1 ;  /* 0x3000000aff0a7230 */ /* 0x000fe40000004100 */
[----:B------:R-:W-:Y:S01]  /*7e60*/  FMUL.FTZ R27, R21, R8 ;  /* 0x00000008151b7220 */ /* 0x000fe20000410000 */
[----:B------:R-:W-:-:S02]  /*7e70*/  HADD2.F32 R9, -RZ, R43.H0_H0 ;  /* 0x2000002bff097230 */ /* 0x000fc40000004100 */
[----:B------:R-:W-:Y:S01]  /*7e80*/  FMUL.FTZ R4, R21, R12 ;  /* 0x0000000c15047220 */ /* 0x000fe20000410000 */
[----:B------:R-:W-:Y:S02]  /*7e90*/  HADD2.F32 R3, -RZ, R41.H0_H0 ;  /* 0x20000029ff037230 */ /* 0x000fe40000004100 */
[----:B------:R-:W-:Y:S01]  /*7ea0*/  FFMA.FTZ R21, R5, R26, R34 ;  /* 0x0000001a05157223 */ /* 0x000fe20000010022 */
[----:B------:R-:W-:Y:S02]  /*7eb0*/  HADD2.F32 R6, -RZ, R6.H1_H1 ;  /* 0x30000006ff067230 */ /* 0x000fe40000004100 */
[C---:B------:R-:W-:Y:S01]  /*7ec0*/  FMUL.FTZ R5, R10.reuse, R9 ;  /* 0x000000090a057220 */ /* 0x040fe20000410000 */
[C---:B------:R-:W-:Y:S01]  /*7ed0*/  FFMA.FTZ R25, R13.reuse, R8, -R4 ;  /* 0x000000080d197223 */ /* 0x040fe20000010804 */
[----:B------:R-:W-:Y:S01]  /*7ee0*/  FFMA.FTZ R27, R13, R12, R27 ;  /* 0x0000000c0d1b7223 */ /* 0x000fe2000001001b */
[-C--:B------:R-:W-:Y:S01]  /*7ef0*/  FMUL.FTZ R13, R10, R3.reuse ;  /* 0x000000030a0d7220 */ /* 0x080fe20000410000 */
[----:B------:R-:W-:Y:S01]  /*7f00*/  FFMA.FTZ R10, R6, R3, -R5 ;  /* 0x00000003060a7223 */ /* 0x000fe20000010805 */
[----:B------:R-:W-:-:S02]  /*7f10*/  HADD2.F32 R24, -RZ, R11.H0_H0 ;  /* 0x2000000bff187230 */ /* 0x000fc40000004100 */
[----:B------:R-:W-:Y:S02]  /*7f20*/  HADD2.F32 R5, -RZ, R36.H0_H0 ;  /* 0x20000024ff057230 */ /* 0x000fe40000004100 */
[----:B------:R-:W-:Y:S01]  /*7f30*/  FFMA.FTZ R12, R6, R9, R13 ;  /* 0x00000009060c7223 */ /* 0x000fe2000001000d */
[----:B------:R-:W-:Y:S02]  /*7f40*/  HADD2.F32 R3, -RZ, R38.H1_H1 ;  /* 0x30000026ff037230 */ /* 0x000fe40000004100 */
[----:B------:R-:W-:Y:S02]  /*7f50*/  HADD2.F32 R11, -RZ, R11.H1_H1 ;  /* 0x3000000bff0b7230 */ /* 0x000fe40000004100 */
[C---:B------:R-:W-:Y:S01]  /*7f60*/  FMUL.FTZ R9, R24.reuse, R5 ;  /* 0x0000000518097220 */ /* 0x040fe20000410000 */
[----:B------:R-:W-:Y:S02]  /*7f70*/  HADD2.F32 R8, -RZ, R43.H1_H1 ;  /* 0x3000002bff087230 */ /* 0x000fe40000004100 */
[----:B------:R-:W-:Y:S01]  /*7f80*/  FMUL.FTZ R24, R24, R3 ;  /* 0x0000000318187220 */ /* 0x000fe20000410000 */
[----:B------:R-:W-:-:S02]  /*7f90*/  HADD2.F32 R4, -RZ, R41.H1_H1 ;  /* 0x30000029ff047230 */ /* 0x000fc40000004100 */
[--C-:B------:R-:W-:Y:S02]  /*7fa0*/  HADD2.F32 R14, -RZ, R7.reuse.H0_H0 ;  /* 0x20000007ff0e7230 */ /* 0x100fe40000004100 */
[C---:B------:R-:W-:Y:S01]  /*7fb0*/  FMUL.FTZ R6, R11.reuse, R8 ;  /* 0x000000080b067220 */ /* 0x040fe20000410000 */
[----:B------:R-:W-:Y:S02]  /*7fc0*/  HADD2.F32 R7, -RZ, R7.H1_H1 ;  /* 0x30000007ff077230 */ /* 0x000fe40000004100 */
[-C--:B------:R-:W-:Y:S01]  /*7fd0*/  FMUL.FTZ R13, R11, R4.reuse ;  /* 0x000000040b0d7220 */ /* 0x080fe20000410000 */
[C---:B------:R-:W-:Y:S01]  /*7fe0*/  FFMA.FTZ R3, R14.reuse, R3, -R9 ;  /* 0x000000030e037223 */ /* 0x040fe20000010809 */
[----:B------:R-:W-:Y:S01]  /*7ff0*/  FFMA.FTZ R11, R14, R5, R24 ;  /* 0x000000050e0b7223 */ /* 0x000fe20000010018 */
[C---:B------:R-:W-:Y:S01]  /*8000*/  FFMA.FTZ R14, R7.reuse, R4, -R6 ;  /* 0x00000004070e7223 */ /* 0x040fe20000010806 */
[----:B------:R-:W-:Y:S01]  /*8010*/  FFMA.FTZ R24, R7, R8, R13 ;  /* 0x0000000807187223 */ /* 0x000fe2000001000d */
[----:B------:R-:W-:-:S02]  /*8020*/  F2FP.F16.F32.PACK_AB R4, R29, R30 ;  /* 0x0000001e1d04723e */ /* 0x000fc400000000ff */
[----:B------:R-:W-:Y:S02]  /*8030*/  F2FP.F16.F32.PACK_AB R5, R28, R15 ;  /* 0x0000000f1c05723e */ /* 0x000fe400000000ff */
[----:B------:R-:W-:Y:S02]  /*8040*/  F2FP.F16.F32.PACK_AB R6, R10, R25 ;  /* 0x000000190a06723e */ /* 0x000fe400000000ff */
[----:B------:R-:W-:Y:S02]  /*8050*/  F2FP.F16.F32.PACK_AB R7, R14, R3 ;  /* 0x000000030e07723e */ /* 0x000fe400000000ff */
[----:B------:R-:W-:Y:S02]  /*8060*/  F2FP.F16.F32.PACK_AB R8, R31, R32 ;  /* 0x000000201f08723e */ /* 0x000fe400000000ff */
[----:B------:R-:W-:Y:S01]  /*8070*/  F2FP.F16.F32.PACK_AB R9, R21, R20 ;  /* 0x000000141509723e */ /* 0x000fe200000000ff */
[----:B------:R1:W-:Y:S01]  /*8080*/  STS.128 [R33+0x20400], R4 ;  /* 0x0204000421007388 */ /* 0x0003e20000000c00 */
[----:B------:R-:W-:-:S02]  /*8090*/  F2FP.F16.F32.PACK_AB R10, R12, R27 ;  /* 0x0000001b0c0a723e */ /* 0x000fc400000000ff */
[----:B------:R-:W-:-:S05]  /*80a0*/  F2FP.F16.F32.PACK_AB R11, R24, R11 ;  /* 0x0000000b180b723e */ /* 0x000fca00000000ff */
[----:B------:R1:W-:Y:S02]  /*80b0*/  STS.128 [R35+0x20400], R8 ;  /* 0x0204000823007388 */ /* 0x0003e40000000c00 */
.L_x_729:
[----:B------:R-:W-:Y:S05]  /*80c0*/  BSYNC B1 ;  /* 0x0000000000017941 */ /* 0x000fea0003800000 */
.L_x_728:
[----:B------:R-:W-:Y:S05]  /*80d0*/  @P0 BRA `(.L_x_720) ;  /* 0x00000004003c0947 */ /* 0x000fea0003800000 */
[----:B------:R-:W-:Y:S01]  /*80e0*/  LOP3.LUT R0, R235, R0, R220, 0x1e, !PT ;  /* 0x00000000eb007212 */ /* 0x000fe200078e1edc */
[----:B-1----:R-:W1:Y:S01]  /*80f0*/  LDS.128 R4, [R219+0x20400] ;  /* 0x02040000db047984 */ /* 0x002e620000000c00 */
[----:B------:R-:W-:Y:S02]  /*8100*/  HADD2.F32 R28, -RZ, R36.H1_H1 ;  /* 0x30000024ff1c7230 */ /* 0x000fe40000004100 */
[----:B------:R-:W-:Y:S02]  /*8110*/  HADD2.F32 R26, -RZ, R39.H0_H0 ;  /* 0x20000027ff1a7230 */ /* 0x000fe40000004100 */
[----:B0-----:R-:W-:Y:S02]  /*8120*/  IMAD.IADD R3, R221, 0x1, R0 ;  /* 0x00000001dd037824 */ /* 0x001fe400078e0200 */
[----:B------:R-:W-:Y:S02]  /*8130*/  HADD2.F32 R30, -RZ, R42.H0_H0 ;  /* 0x2000002aff1e7230 */ /* 0x000fe40000004100 */
[----:B------:R-:W-:-:S02]  /*8140*/  IMAD R3, R3, 0x2, R2 ;  /* 0x0000000203037824 */ /* 0x000fc400078e0202 */
[--C-:B------:R-:W-:Y:S02]  /*8150*/  HADD2.F32 R32, -RZ, R37.reuse.H1_H1 ;  /* 0x30000025ff207230 */ /* 0x100fe40000004100 */
[----:B------:R-:W-:Y:S01]  /*8160*/  HADD2.F32 R35, -RZ, R42.H1_H1 ;  /* 0x3000002aff237230 */ /* 0x000fe20000004100 */
[----:B------:R-:W0:Y:S01]  /*8170*/  LDS.128 R8, [R3+0x20400] ;  /* 0x0204000003087984 */ /* 0x000e220000000c00 */
[----:B------:R-:W-:Y:S02]  /*8180*/  HADD2.F32 R37, -RZ, R37.H0_H0 ;  /* 0x20000025ff257230 */ /* 0x000fe40000004100 */
[----:B------:R-:W-:Y:S02]  /*8190*/  HADD2.F32 R33, -RZ, R38.H0_H0 ;  /* 0x20000026ff217230 */ /* 0x000fe40000004100 */
[--C-:B-1----:R-:W-:Y:S02]  /*81a0*/  HADD2.F32 R0, -RZ, R4.reuse.H0_H0 ;  /* 0x20000004ff007230 */ /* 0x102fe40000004100 */
[----:B------:R-:W-:-:S02]  /*81b0*/  HADD2.F32 R4, -RZ, R4.H1_H1 ;  /* 0x30000004ff047230 */ /* 0x000fc40000004100 */
[--C-:B------:R-:W-:Y:S02]  /*81c0*/  HADD2.F32 R12, -RZ, R5.reuse.H0_H0 ;  /* 0x20000005ff0c7230 */ /* 0x100fe40000004100 */
[----:B------:R-:W-:Y:S02]  /*81d0*/  HADD2.F32 R5, -RZ, R5.H1_H1 ;  /* 0x30000005ff057230 */ /* 0x000fe40000004100 */
[--C-:B------:R-:W-:Y:S02]  /*81e0*/  HADD2.F32 R13, -RZ, R6.reuse.H0_H0 ;  /* 0x20000006ff0d7230 */ /* 0x100fe40000004100 */
[----:B------:R-:W-:Y:S02]  /*81f0*/  HADD2.F32 R6, -RZ, R6.H1_H1 ;  /* 0x30000006ff067230 */ /* 0x000fe40000004100 */
[----:B------:R-:W-:Y:S02]  /*8200*/  HADD2.F32 R14, -RZ, R7.H0_H0 ;  /* 0x20000007ff0e7230 */ /* 0x000fe40000004100 */
[----:B0-----:R-:W-:-:S02]  /*8210*/  HADD2.F32 R15, -RZ, R8.H0_H0 ;  /* 0x20000008ff0f7230 */ /* 0x001fc40000004100 */
[----:B------:R-:W-:Y:S02]  /*8220*/  HADD2.F32 R8, -RZ, R8.H1_H1 ;  /* 0x30000008ff087230 */ /* 0x000fe40000004100 */
[--C-:B------:R-:W-:Y:S02]  /*8230*/  HADD2.F32 R20, -RZ, R9.reuse.H0_H0 ;  /* 0x20000009ff147230 */ /* 0x100fe40000004100 */
[-C--:B------:R-:W-:Y:S01]  /*8240*/  FMUL.FTZ R25, R28, R15.reuse ;  /* 0x0000000f1c197220 */ /* 0x080fe20000410000 */
[----:B------:R-:W-:Y:S01]  /*8250*/  FMUL.FTZ R15, R26, R15 ;  /* 0x0000000f1a0f7220 */ /* 0x000fe20000410000 */
[----:B------:R-:W-:Y:S01]  /*8260*/  FMUL.FTZ R27, R30, R8 ;  /* 0x000000081e1b7220 */ /* 0x000fe20000410000 */
[----:B------:R-:W-:Y:S02]  /*8270*/  HADD2.F32 R9, -RZ, R9.H1_H1 ;  /* 0x30000009ff097230 */ /* 0x000fe40000004100 */
[----:B------:R-:W-:Y:S01]  /*8280*/  FFMA.FTZ R25, R26, R0, -R25 ;  /* 0x000000001a197223 */ /* 0x000fe20000010819 */
[----:B------:R-:W-:-:S02]  /*8290*/  HADD2.F32 R26, -RZ, R40.H0_H0 ;  /* 0x20000028ff1a7230 */ /* 0x000fc40000004100 */
[----:B------:R-:W-:Y:S01]  /*82a0*/  FFMA.FTZ R15, R28, R0, R15 ;  /* 0x000000001c0f7223 */ /* 0x000fe2000001000f */
[----:B------:R-:W-:Y:S02]  /*82b0*/  HADD2.F32 R28, -RZ, R39.H1_H1 ;  /* 0x30000027ff1c7230 */ /* 0x000fe40000004100 */
[----:B------:R-:W-:Y:S02]  /*82c0*/  HADD2.F32 R21, -RZ, R10.H0_H0 ;  /* 0x2000000aff157230 */ /* 0x000fe40000004100 */
[C---:B------:R-:W-:Y:S01]  /*82d0*/  FMUL.FTZ R29, R26.reuse, R8 ;  /* 0x000000081a1d7220 */ /* 0x040fe20000410000 */
[----:B------:R-:W-:Y:S01]  /*82e0*/  FFMA.FTZ R0, R26, R4, -R27 ;  /* 0x000000041a007223 */ /* 0x000fe2000001081b */
[-C--:B------:R-:W-:Y:S01]  /*82f0*/  FMUL.FTZ R27, R32, R20.reuse ;  /* 0x00000014201b7220 */ /* 0x080fe20000410000 */
[----:B------:R-:W-:Y:S01]  /*8300*/  FMUL.FTZ R31, R28, R20 ;  /* 0x000000141c1f7220 */ /* 0x000fe20000410000 */
[----:B------:R-:W-:Y:S01]  /*8310*/  FFMA.FTZ R8, R30, R4, R29 ;  /* 0x000000041e087223 */ /* 0x000fe2000001001d */
[----:B------:R-:W-:-:S02]  /*8320*/  HADD2.F32 R29, -RZ, R40.H1_H1 ;  /* 0x30000028ff1d7230 */ /* 0x000fc40000004100 */
[-C--:B------:R-:W-:Y:S01]  /*8330*/  FMUL.FTZ R4, R35, R9.reuse ;  /* 0x0000000923047220 */ /* 0x080fe20000410000 */
[----:B------:R-:W-:Y:S02]  /*8340*/  HADD2.F32 R10, -RZ, R10.H1_H1 ;  /* 0x3000000aff0a7230 */ /* 0x000fe40000004100 */
[-C--:B------:R-:W-:Y:S01]  /*8350*/  FFMA.FTZ R27, R28, R12.reuse, -R27 ;  /* 0x0000000c1c1b7223 */ /* 0x080fe2000001081b */
[----:B------:R-:W-:Y:S02]  /*8360*/  HADD2.F32 R30, -RZ, R43.H0_H0 ;  /* 0x2000002bff1e7230 */ /* 0x000fe40000004100 */
[C---:B------:R-:W-:Y:S01]  /*8370*/  FMUL.FTZ R20, R29.reuse, R9 ;  /* 0x000000091d147220 */ /* 0x040fe20000410000 */
[----:B------:R-:W-:Y:S01]  /*8380*/  FFMA.FTZ R31, R32, R12, R31 ;  /* 0x0000000c201f7223 */ /* 0x000fe2000001001f */
[----:B------:R-:W-:Y:S01]  /*8390*/  FFMA.FTZ R12, R29, R5, -R4 ;  /* 0x000000051d0c7223 */ /* 0x000fe20000010804 */
[----:B------:R-:W-:Y:S02]  /*83a0*/  HADD2.F32 R28, -RZ, R41.H0_H0 ;  /* 0x20000029ff1c7230 */ /* 0x000fe40000004100 */
[----:B------:R-:W-:Y:S01]  /*83b0*/  FMUL.FTZ R4, R37, R21 ;  /* 0x0000001525047220 */ /* 0x000fe20000410000 */
[----:B------:R-:W-:Y:S01]  /*83c0*/  FFMA.FTZ R20, R35, R5, R20 ;  /* 0x0000000523147223 */ /* 0x000fe20000010014 */
[----:B------:R-:W-:Y:S01]  /*83d0*/  FMUL.FTZ R5, R30, R10 ;  /* 0x0000000a1e057220 */ /* 0x000fe20000410000 */
[----:B------:R-:W-:Y:S01]  /*83e0*/  FMUL.FTZ R26, R33, R21 ;  /* 0x00000015211a7220 */ /* 0x000fe20000410000 */
[----:B------:R-:W-:-:S02]  /*83f0*/  HADD2.F32 R24, -RZ, R11.H0_H0 ;  /* 0x2000000bff187230 */ /* 0x000fc40000004100 */
[-C--:B------:R-:W-:Y:S01]  /*8400*/  FFMA.FTZ R21, R33, R13.reuse, -R4 ;  /* 0x0000000d21157223 */ /* 0x080fe20000010804 */
[C---:B------:R-:W-:Y:S01]  /*8410*/  FMUL.FTZ R9, R28.reuse, R10 ;  /* 0x0000000a1c097220 */ /* 0x040fe20000410000 */
[----:B------:R-:W-:Y:S02]  /*8420*/  HADD2.F32 R11, -RZ, R11.H1_H1 ;  /* 0x3000000bff0b7230 */ /* 0x000fe40000004100 */
[-C--:B------:R-:W-:Y:S01]  /*8430*/  FFMA.FTZ R10, R28, R6.reuse, -R5 ;  /* 0x000000061c0a7223 */ /* 0x080fe20000010805 */
[----:B------:R-:W-:Y:S02]  /*8440*/  HADD2.F32 R32, -RZ, R36.H0_H0 ;  /* 0x20000024ff207230 */ /* 0x000fe40000004100 */
[----:B------:R-:W-:Y:S01]  /*8450*/  FFMA.FTZ R26, R37, R13, R26 ;  /* 0x0000000d251a7223 */ /* 0x000fe2000001001a */
[----:B------:R-:W-:Y:S02]  /*8460*/  HADD2.F32 R33, -RZ, R43.H1_H1 ;  /* 0x3000002bff217230 */ /* 0x000fe40000004100 */
[----:B------:R-:W-:Y:S01]  /*8470*/  FFMA.FTZ R13, R30, R6, R9 ;  /* 0x000000061e0d7223 */ /* 0x000fe20000010009 */
[----:B------:R-:W-:-:S02]  /*8480*/  HADD2.F32 R28, -RZ, R38.H1_H1 ;  /* 0x30000026ff1c7230 */ /* 0x000fc40000004100 */
[-C--:B------:R-:W-:Y:S01]  /*8490*/  FMUL.FTZ R5, R32, R24.reuse ;  /* 0x0000001820057220 */ /* 0x080fe20000410000 */
[----:B------:R-:W-:Y:S02]  /*84a0*/  HADD2.F32 R29, -RZ, R41.H1_H1 ;  /* 0x30000029ff1d7230 */ /* 0x000fe40000004100 */
[----:B------:R-:W-:Y:S01]  /*84b0*/  FMUL.FTZ R4, R33, R11 ;  /* 0x0000000b21047220 */ /* 0x000fe20000410000 */
[----:B------:R-:W-:Y:S02]  /*84c0*/  HADD2.F32 R7, -RZ, R7.H1_H1 ;  /* 0x30000007ff077230 */ /* 0x000fe40000004100 */
[----:B------:R-:W-:Y:S01]  /*84d0*/  FMUL.FTZ R9, R28, R24 ;  /* 0x000000181c097220 */ /* 0x000fe20000410000 */
[----:B------:R-:W-:Y:S01]  /*84e0*/  F2FP.F16.F32.PACK_AB R8, R8, R15 ;  /* 0x0000000f0808723e */ /* 0x000fe200000000ff */
[C---:B------:R-:W-:Y:S01]  /*84f0*/  FMUL.FTZ R6, R29.reuse, R11 ;  /* 0x0000000b1d067220 */ /* 0x040fe20000410000 */
[-C--:B------:R-:W-:Y:S01]  /*8500*/  FFMA.FTZ R11, R28, R14.reuse, -R5 ;  /* 0x0000000e1c0b7223 */ /* 0x080fe20000010805 */
[-C--:B------:R-:W-:Y:S01]  /*8510*/  FFMA.FTZ R24, R29, R7.reuse, -R4 ;  /* 0x000000071d187223 */ /* 0x080fe20000010804 */
[----:B------:R-:W-:Y:S01]  /*8520*/  FFMA.FTZ R14, R32, R14, R9 ;  /* 0x0000000e200e7223 */ /* 0x000fe20000010009 */
        /* <DEDUP_REMOVED lines=8> */
[----:B------:R-:W-:-:S05]  /*85b0*/  F2FP.F16.F32.PACK_AB R11, R29, R14 ;  /* 0x0000000e1d0b723e */ /* 0x000fca00000000ff */
[----:B------:R4:W-:Y:S02]  /*85c0*/  STS.128 [R3+0x20400], R8 ;  /* 0x0204000803007388 */ /* 0x0009e40000000c00 */
.L_x_720:
[----:B------:R-:W-:Y:S05]  /*85d0*/  BSYNC B0 ;  /* 0x0000000000007941 */ /* 0x000fea0003800000 */
.L_x_709:
[----:B------:R-:W-:Y:S01]  /*85e0*/  @!PT LDS RZ, [RZ] ;  /* 0x00000000fffff984 */ /* 0x000fe20000000800 */
[----:B------:R-:W-:Y:S01]  /*85f0*/  @!PT LDS RZ, [RZ] ;  /* 0x00000000fffff984 */ /* 0x000fe20000000800 */
[----:B------:R-:W-:Y:S01]  /*8600*/  @!PT LDS RZ, [RZ] ;  /* 0x00000000fffff984 */ /* 0x000fe20000000800 */
[----:B------:R-:W-:Y:S01]  /*8610*/  @!PT LDS RZ, [RZ] ;  /* 0x00000000fffff984 */ /* 0x000fe20000000800 */
[----:B------:R5:W-:Y:S06]  /*8620*/  MEMBAR.ALL.CTA ;  /* 0x0000000000007992 */ /* 0x000bec0000008000 */
[----:B-----5:R-:W5:Y:S01]  /*8630*/  FENCE.VIEW.ASYNC.S ;  /* 0x00000000000073c6 */ /* 0x020f620000000000 */
[----:B------:R-:W-:Y:S05]  /*8640*/  WARPSYNC.ALL ;  /* 0x0000000000007948 */ /* 0x000fea0003800000 */
[----:B-----5:R-:W-:Y:S06]  /*8650*/  BAR.SYNC.DEFER_BLOCKING 0xd, 0x80 ;  /* 0x0342000000007b1d */ /* 0x020fec0000010000 */
.L_x_706:
[----:B------:R-:W-:-:S13]  /*8660*/  ISETP.NE.AND P0, PT, R184, 0x3, PT ;  /* 0x00000003b800780c */ /* 0x000fda0003f05270 */
[----:B------:R-:W-:Y:S05]  /*8670*/  @!P0 BRA `(.L_x_730) ;  /* 0x0000000000048947 */ /* 0x000fea0003800000 */
[----:B------:R-:W-:Y:S01]  /*8680*/  BPT.TRAP 0x1 ;  /* 0x000000040000795c */ /* 0x000fe20000300000 */
.L_x_730:
[----:B0-----:R-:W-:Y:S01]  /*8690*/  IMAD R15, R18, 0x8, R2 ;  /* 0x00000008120f7824 */ /* 0x001fe200078e0202 */
[----:B------:R-:W-:-:S04]  /*86a0*/  SHF.L.U32 R58, R23, 0x1f, RZ ;  /* 0x0000001f173a7819 */ /* 0x000fc800000006ff */
[----:B------:R0:W0:Y:S01]  /*86b0*/  SYNCS.PHASECHK.TRANS64.TRYWAIT P1, [R15+URZ+0x28c30], R58 ;  /* 0x028c303a0f0075a7 */ /* 0x000022000802017f */
[----:B------:R-:W-:Y:S05]  /*86c0*/  @!P0 BRA `(.L_x_731) ;  /* 0x0000000000048947 */ /* 0x000fea0003800000 */
[----:B------:R-:W-:Y:S01]  /*86d0*/  BPT.TRAP 0x1 ;  /* 0x000000040000795c */ /* 0x000fe20000300000 */
.L_x_731:
[C---:B--23--:R-:W-:Y:S02]  /*86e0*/  VIADD R0, R2.reuse, 0x22400 ;  /* 0x0002240002007836 */ /* 0x04cfe40000000000 */
[----:B-1--4-:R-:W-:-:S03]  /*86f0*/  VIADD R3, R2, 0x20400 ;  /* 0x0002040002037836 */ /* 0x012fc60000000000 */
[----:B------:R-:W-:Y:S02]  /*8700*/  SHF.R.U32.HI R0, RZ, 0x4, R0 ;  /* 0x00000004ff007819 */ /* 0x000fe40000011600 */
[----:B------:R-:W-:Y:S02]  /*8710*/  SHF.R.U32.HI R3, RZ, 0x4, R3 ;  /* 0x00000004ff037819 */ /* 0x000fe40000011603 */
[----:B------:R-:W-:Y:S02]  /*8720*/  LOP3.LUT R0, R0, 0x3fff, RZ, 0xc0, !PT ;  /* 0x00003fff00007812 */ /* 0x000fe400078ec0ff */
[----:B------:R-:W-:Y:S02]  /*8730*/  LOP3.LUT R3, R3, 0x3fff, RZ, 0xc0, !PT ;  /* 0x00003fff03037812 */ /* 0x000fe400078ec0ff */
[----:B------:R-:W-:Y:S01]  /*8740*/  LOP3.LUT R0, R0, 0x10000, RZ, 0xfc, !PT ;  /* 0x0001000000007812 */ /* 0x000fe200078efcff */
[----:B0-----:R-:W-:Y:S06]  /*8750*/  @P1 BRA `(.L_x_732) ;  /* 0x0000000000081947 */ /* 0x001fec0003800000 */
[----:B------:R-:W0:Y:S02]  /*8760*/  SYNCS.PHASECHK.TRANS64.TRYWAIT P1, [R15+URZ+0x28c30], R58 ;  /* 0x028c303a0f0075a7 */ /* 0x000e24000802017f */
[----:B0-----:R-:W-:Y:S05]  /*8770*/  @!P1 BRA `(.L_x_733) ;  /* 0x000000fc00c49947 */ /* 0x001fea0003800000 */
.L_x_732:
[----:B------:R-:W-:Y:S01]  /*8780*/  IMAD R10, R18, 0x200, R0 ;  /* 0x00000200120a7824 */ /* 0x000fe200078e0200 */
[----:B------:R-:W-:Y:S01]  /*8790*/  LOP3.LUT R4, R3, 0x10000, RZ, 0xfc, !PT ;  /* 0x0001000003047812 */ /* 0x000fe200078efcff */
[----:B------:R-:W-:Y:S01]  /*87a0*/  IMAD.MOV.U32 R5, RZ, RZ, 0x40000040 ;  /* 0x40000040ff057424 */ /* 0x000fe200078e00ff */
[----:B------:R-:W-:Y:S05]  /*87b0*/  WARPSYNC.ALL ;  /* 0x0000000000007948 */ /* 0x000fea0003800000 */
[----:B------:R-:W-:Y:S01]  /*87c0*/  IMAD.MOV.U32 R11, RZ, RZ, 0x40000040 ;  /* 0x40000040ff0b7424 */ /* 0x000fe200078e00ff */
[----:B------:R-:W-:Y:S01]  /*87d0*/  R2UR UR4, R4 ;  /* 0x00000000040472ca */ /* 0x000fe200000e0000 */
[----:B-----5:R-:W-:Y:S01]  /*87e0*/  WARPGROUP.ARRIVE ;  /* 0x00000000000079c5 */ /* 0x020fe20000000000 */
[----:B------:R-:W-:Y:S01]  /*87f0*/  R2UR UR5, R5 ;  /* 0x00000000050572ca */ /* 0x000fe200000e0000 */
[C---:B------:R-:W-:Y:S01]  /*8800*/  VIADD R6, R10.reuse, 0x2 ;  /* 0x000000020a067836 */ /* 0x040fe20000000000 */
[----:B------:R-:W-:Y:S01]  /*8810*/  R2UR UR6, R10 ;  /* 0x000000000a0672ca */ /* 0x000fe200000e0000 */
[----:B------:R-:W-:Y:S01]  /*8820*/  IMAD.MOV.U32 R9, RZ, RZ, 0x40000040 ;  /* 0x40000040ff097424 */ /* 0x000fe200078e00ff */
[----:B------:R-:W-:Y:S01]  /*8830*/  R2UR UR7, R11 ;  /* 0x000000000b0772ca */ /* 0x000fe200000e0000 */
[----:B------:R-:W-:Y:S01]  /*8840*/  IMAD.MOV.U32 R7, RZ, RZ, 0x40000040 ;  /* 0x40000040ff077424 */ /* 0x000fe200078e00ff */
[----:B------:R-:W-:Y:S01]  /*8850*/  IADD3 R8, R4, 0x2, RZ ;  /* 0x0000000204087810 */ /* 0x000fe20007ffe0ff */
[----:B------:R-:W-:Y:S01]  /*8860*/  VIADD R12, R10, 0x4 ;  /* 0x000000040a0c7836 */ /* 0x000fe20000000000 */
[----:B------:R-:W1:Y:S01]  /*8870*/  S2R R57, SR_TID.X ;  /* 0x0000000000397919 */ /* 0x000e620000002100 */
[----:B------:R-:W-:-:S02]  /*8880*/  IMAD.MOV.U32 R13, RZ, RZ, 0x40000040 ;  /* 0x40000040ff0d7424 */ /* 0x000fc400078e00ff */
[----:B------:R-:W-:Y:S02]  /*8890*/  VIADD R10, R10, 0x6 ;  /* 0x000000060a0a7836 */ /* 0x000fe40000000000 */
[----:B------:R-:W-:Y:S02]  /*88a0*/  IMAD.MOV.U32 R5, RZ, RZ, 0x40000040 ;  /* 0x40000040ff057424 */ /* 0x000fe400078e00ff */
[----:B------:R-:W-:Y:S02]  /*88b0*/  IMAD.MOV.U32 R11, RZ, RZ, 0x40000040 ;  /* 0x40000040ff0b7424 */ /* 0x000fe400078e00ff */
[----:B------:R-:W-:Y:S01]  /*88c0*/  HGMMA.64x64x16.F32 R24, gdesc[UR4], RZ, !UPT, gsb0 ;  /* 0x00e00000041879f0 */ /* 0x000fe2000c0008ff */
[----:B------:R-:W-:Y:S02]  /*88d0*/  R2UR UR4, R8 ;  /* 0x00000000080472ca */ /* 0x000fe400000e0000 */
[----:B------:R-:W-:Y:S02]  /*88e0*/  R2UR UR5, R9 ;  /* 0x00000000090572ca */ /* 0x000fe400000e0000 */
[----:B------:R-:W-:Y:S01]  /*88f0*/  R2UR UR6, R6 ;  /* 0x00000000060672ca */ /* 0x000fe200000e0000 */
[----:B------:R-:W-:Y:S01]  /*8900*/  VIADD R6, R4, 0x4 ;  /* 0x0000000404067836 */ /* 0x000fe20000000000 */
[----:B------:R-:W-:Y:S01]  /*8910*/  R2UR UR7, R7 ;  /* 0x00000000070772ca */ /* 0x000fe200000e0000 */
[----:B------:R-:W-:-:S02]  /*8920*/  IMAD.MOV.U32 R7, RZ, RZ, 0x40000040 ;  /* 0x40000040ff077424 */ /* 0x000fc400078e00ff */
[----:B------:R-:W-:Y:S01]  /*8930*/  VIADD R4, R4, 0x6 ;  /* 0x0000000604047836 */ /* 0x000fe20000000000 */
[----:B-1----:R-:W-:Y:S01]  /*8940*/  LOP3.LUT R57, R57, 0x7f, RZ, 0xc0, !PT ;  /* 0x0000007f39397812 */ /* 0x002fe200078ec0ff */
[----:B------:R-:W-:Y:S02]  /*8950*/  WARPGROUP.DEPBAR.LE gsb0, 0x0 ;  /* 0x00008000000079c5 */ /* 0x000fe40000010000 */
[----:B------:R-:W-:-:S06]  /*8960*/  WARPGROUP.ARRIVE ;  /* 0x00000000000079c5 */ /* 0x000fcc0000000000 */
[----:B------:R-:W-:Y:S01]  /*8970*/  HGMMA.64x64x16.F32 R24, gdesc[UR4], R24, gsb0 ;  /* 0x00e00000041879f0 */ /* 0x000fe20008000818 */
[----:B------:R-:W-:Y:S02]  /*8980*/  R2UR UR4, R6 ;  /* 0x00000000060472ca */ /* 0x000fe400000e0000 */
[----:B------:R-:W-:Y:S02]  /*8990*/  R2UR UR5, R7 ;  /* 0x00000000070572ca */ /* 0x000fe400000e0000 */
[----:B------:R-:W-:Y:S02]  /*89a0*/  R2UR UR6, R12 ;  /* 0x000000000c0672ca */ /* 0x000fe400000e0000 */
[----:B------:R-:W-:Y:S01]  /*89b0*/  R2UR UR7, R13 ;  /* 0x000000000d0772ca */ /* 0x000fe200000e0000 */
[----:B------:R-:W-:Y:S02]  /*89c0*/  WARPGROUP.DEPBAR.LE gsb0, 0x0 ;  /* 0x00008000000079c5 */ /* 0x000fe40000010000 */
[----:B------:R-:W-:-:S10]  /*89d0*/  WARPGROUP.ARRIVE ;  /* 0x00000000000079c5 */ /* 0x000fd40000000000 */
[----:B------:R-:W-:Y:S01]  /*89e0*/  HGMMA.64x64x16.F32 R24, gdesc[UR4], R24, gsb0 ;  /* 0x00e00000041879f0 */ /* 0x000fe20008000818 */
[----:B------:R-:W-:Y:S02]  /*89f0*/  R2UR UR4, R4 ;  /* 0x00000000040472ca */ /* 0x000fe400000e0000 */
[----:B------:R-:W-:Y:S02]  /*8a00*/  R2UR UR5, R5 ;  /* 0x00000000050572ca */ /* 0x000fe400000e0000 */
[----:B------:R-:W-:Y:S01]  /*8a10*/  R2UR UR6, R10 ;  /* 0x000000000a0672ca */ /* 0x000fe200000e0000 */
[----:B------:R-:W-:Y:S01]  /*8a20*/  IMAD R10, R181, -0x40, R168 ;  /* 0xffffffc0b50a7824 */ /* 0x000fe200078e02a8 */
[----:B------:R-:W-:-:S04]  /*8a30*/  R2UR UR7, R11 ;  /* 0x000000000b0772ca */ /* 0x000fc800000e0000 */
[----:B------:R-:W-:-:S04]  /*8a40*/  IADD3 R10, -R193, 0x40, R10 ;  /* 0x00000040c10a7810 */ /* 0x000fc80007ffe10a */
[C---:B------:R-:W-:Y:S02]  /*8a50*/  ISETP.GT.AND P1, PT, R10.reuse, RZ, PT ;  /* 0x000000ff0a00720c */ /* 0x040fe40003f24270 */
[C---:B------:R-:W-:Y:S02]  /*8a60*/  ISETP.GT.AND P2, PT, R10.reuse, 0x1, PT ;  /* 0x000000010a00780c */ /* 0x040fe40003f44270 */
[C---:B------:R-:W-:Y:S02]  /*8a70*/  ISETP.GT.AND P3, PT, R10.reuse, 0x8, PT ;  /* 0x000000080a00780c */ /* 0x040fe40003f64270 */
[C---:B------:R-:W-:Y:S02]  /*8a80*/  ISETP.GT.AND P4, PT, R10.reuse, 0x9, PT ;  /* 0x000000090a00780c */ /* 0x040fe40003f84270 */
[C---:B------:R-:W-:Y:S02]  /*8a90*/  ISETP.GT.AND P5, PT, R10.reuse, 0x10, PT ;  /* 0x000000100a00780c */ /* 0x040fe40003fa4270 */
[----:B------:R-:W-:Y:S01]  /*8aa0*/  ISETP.GT.AND P6, PT, R10, 0x11, PT ;  /* 0x000000110a00780c */ /* 0x000fe20003fc4270 */
[----:B------:R-:W-:-:S02]  /*8ab0*/  WARPGROUP.DEPBAR.LE gsb0, 0x0 ;  /* 0x00008000000079c5 */ /* 0x000fc40000010000 */
[----:B------:R-:W-:-:S06]  /*8ac0*/  WARPGROUP.ARRIVE ;  /* 0x00000000000079c5 */ /* 0x000fcc0000000000 */
[----:B------:R-:W-:Y:S01]  /*8ad0*/  HGMMA.64x64x16.F32 R24, gdesc[UR4], R24, gsb0 ;  /* 0x00e00000041879f0 */ /* 0x000fe20008000818 */
[----:B------:R-:W-:Y:S01]  /*8ae0*/  ULDC UR4, c[0x0][0x9d8] ;  /* 0x0002760000047ab9 */ /* 0x000fe20000000800 */
[----:B------:R-:W-:Y:S02]  /*8af0*/  ULDC UR5, c[0x0][0x988] ;  /* 0x0002620000057ab9 */ /* 0x000fe40000000800 */
[----:B------:R-:W-:Y:S01]  /*8b00*/  IMAD.U32 R13, RZ, RZ, UR5 ;  /* 0x00000005ff0d7e24 */ /* 0x000fe2000f8e00ff */
[----:B------:R-:W-:Y:S02]  /*8b10*/  WARPGROUP.DEPBAR.LE gsb0, 0x0 ;  /* 0x00008000000079c5 */ /* 0x000fe40000010000 */
        /* <DEDUP_REMOVED lines=23> */
[----:B-1----:R-:W-:Y:S01]  /*8c90*/  FSEL R24, R24, -INF , P1 ;  /* 0xff80000018187808 */ /* 0x002fe20000800000 */
[----:B------:R-:W-:Y:S01]  /*8ca0*/  FMUL.FTZ R48, R48, UR4 ;  /* 0x0000000430307c20 */ /* 0x000fe20008410000 */
[----:B------:R-:W-:Y:S01]  /*8cb0*/  FMUL.FTZ R42, R42, UR4 ;  /* 0x000000042a2a7c20 */ /* 0x000fe20008410000 */
[----:B------:R-:W-:Y:S01]  /*8cc0*/  FMUL.FTZ R49, R49, UR4 ;  /* 0x0000000431317c20 */ /* 0x000fe20008410000 */
[----:B------:R-:W-:Y:S01]  /*8cd0*/  FMUL.FTZ R43, R43, UR4 ;  /* 0x000000042b2b7c20 */ /* 0x000fe20008410000 */
[----:B------:R-:W-:Y:S01]  /*8ce0*/  FMUL.FTZ R52, R52, UR4 ;  /* 0x0000000434347c20 */ /* 0x000fe20008410000 */
[----:B------:R-:W-:Y:S01]  /*8cf0*/  FMUL.FTZ R53, R53, UR4 ;  /* 0x0000000435357c20 */ /* 0x000fe20008410000 */
[----:B------:R-:W1:Y:S01]  /*8d00*/  MUFU.TANH R29, R29 ;  /* 0x0000001d001d7308 */ /* 0x000e620000002400 */
[----:B--2---:R-:W-:Y:S01]  /*8d10*/  FSEL R25, R25, -INF , P2 ;  /* 0xff80000019197808 */ /* 0x004fe20001000000 */
[----:B------:R-:W-:Y:S01]  /*8d20*/  FMUL.FTZ R46, R46, UR4 ;  /* 0x000000042e2e7c20 */ /* 0x000fe20008410000 */
[----:B------:R-:W-:Y:S01]  /*8d30*/  FMUL.FTZ R47, R47, UR4 ;  /* 0x000000042f2f7c20 */ /* 0x000fe20008410000 */
[----:B------:R-:W-:Y:S01]  /*8d40*/  FMUL.FTZ R50, R50, UR4 ;  /* 0x0000000432327c20 */ /* 0x000fe20008410000 */
[----:B------:R-:W-:Y:S01]  /*8d50*/  FMNMX.FTZ R3, R24, R25, !PT ;  /* 0x0000001918037209 */ /* 0x000fe20007810000 */
[----:B------:R-:W-:Y:S01]  /*8d60*/  FMUL.FTZ R51, R51, UR4 ;  /* 0x0000000433337c20 */ /* 0x000fe20008410000 */
[----:B------:R-:W-:Y:S01]  /*8d70*/  FMUL.FTZ R54, R54, UR4 ;  /* 0x0000000436367c20 */ /* 0x000fe20008410000 */
[----:B------:R-:W2:Y:S01]  /*8d80*/  MUFU.TANH R32, R32 ;  /* 0x0000002000207308 */ /* 0x000ea20000002400 */
[----:B---3--:R-:W-:Y:S01]  /*8d90*/  FSEL R28, R28, -INF , P3 ;  /* 0xff8000001c1c7808 */ /* 0x008fe20001800000 */
[----:B------:R-:W-:-:S03]  /*8da0*/  FMUL.FTZ R55, R55, UR4 ;  /* 0x0000000437377c20 */ /* 0x000fc60008410000 */
[----:B------:R-:W-:-:S03]  /*8db0*/  FMNMX.FTZ R3, R28, R3, !PT ;  /* 0x000000031c037209 */ /* 0x000fc60007810000 */
[----:B------:R-:W3:Y:S01]  /*8dc0*/  MUFU.TANH R26, R26 ;  /* 0x0000001a001a7308 */ /* 0x000ee20000002400 */
[----:B-1----:R-:W-:-:S04]  /*8dd0*/  FSEL R14, R29, -INF , P4 ;  /* 0xff8000001d0e7808 */ /* 0x002fc80002000000 */
[----:B------:R-:W-:-:S03]  /*8de0*/  FMNMX.FTZ R3, R14, R3, !PT ;  /* 0x000000030e037209 */ /* 0x000fc60007810000 */
[----:B------:R-:W1:Y:S01]  /*8df0*/  MUFU.TANH R33, R33 ;  /* 0x0000002100217308 */ /* 0x000e620000002400 */
[----:B--2---:R-:W-:-:S04]  /*8e00*/  FSEL R32, R32, -INF , P5 ;  /* 0xff80000020207808 */ /* 0x004fc80002800000 */
[----:B------:R-:W-:-:S03]  /*8e10*/  FMNMX.FTZ R3, R32, R3, !PT ;  /* 0x0000000320037209 */ /* 0x000fc60007810000 */
[----:B------:R-:W2:Y:S01]  /*8e20*/  MUFU.TANH R27, R27 ;  /* 0x0000001b001b7308 */ /* 0x000ea20000002400 */
[----:B---3--:R-:W-:Y:S02]  /*8e30*/  FSEL R26, R26, -INF , P1 ;  /* 0xff8000001a1a7808 */ /* 0x008fe40000800000 */
[----:B------:R-:W-:-:S05]  /*8e40*/  ISETP.GT.AND P1, PT, R10, 0x18, PT ;  /* 0x000000180a00780c */ /* 0x000fca0003f24270 */
[----:B------:R-:W3:Y:S01]  /*8e50*/  MUFU.TANH R36, R36 ;  /* 0x0000002400247308 */ /* 0x000ee20000002400 */
[----:B-1----:R-:W-:-:S04]  /*8e60*/  FSEL R60, R33, -INF , P6 ;  /* 0xff800000213c7808 */ /* 0x002fc80003000000 */
[----:B------:R-:W-:-:S03]  /*8e70*/  FMNMX.FTZ R3, R60, R3, !PT ;  /* 0x000000033c037209 */ /* 0x000fc60007810000 */
[----:B------:R-:W1:Y:S01]  /*8e80*/  MUFU.TANH R30, R30 ;  /* 0x0000001e001e7308 */ /* 0x000e620000002400 */
[----:B--2---:R-:W-:Y:S02]  /*8e90*/  FSEL R27, R27, -INF , P2 ;  /* 0xff8000001b1b7808 */ /* 0x004fe40001000000 */
[----:B------:R-:W-:-:S05]  /*8ea0*/  ISETP.GT.AND P2, PT, R10, 0x19, PT ;  /* 0x000000190a00780c */ /* 0x000fca0003f44270 */
[----:B------:R-:W2:Y:S01]  /*8eb0*/  MUFU.TANH R37, R37 ;  /* 0x0000002500257308 */ /* 0x000ea20000002400 */
[----:B---3--:R-:W-:-:S04]  /*8ec0*/  FSEL R62, R36, -INF , P1 ;  /* 0xff800000243e7808 */ /* 0x008fc80000800000 */
[----:B------:R-:W-:-:S03]  /*8ed0*/  FMNMX.FTZ R3, R62, R3, !PT ;  /* 0x000000033e037209 */ /* 0x000fc60007810000 */
[----:B------:R-:W3:Y:S01]  /*8ee0*/  MUFU.TANH R31, R31 ;  /* 0x0000001f001f7308 */ /* 0x000ee20000002400 */
[----:B-1----:R-:W-:Y:S02]  /*8ef0*/  FSEL R30, R30, -INF , P3 ;  /* 0xff8000001e1e7808 */ /* 0x002fe40001800000 */
[----:B------:R-:W-:-:S05]  /*8f00*/  ISETP.GT.AND P3, PT, R10, 0x20, PT ;  /* 0x000000200a00780c */ /* 0x000fca0003f64270 */
        /* <DEDUP_REMOVED lines=45> */
[----:B------:R-:W-:Y:S01]  /*91e0*/  MUFU.TANH R47, R47 ;  /* 0x0000002f002f7308 */ /* 0x000fe20000002400 */
[----:B--2---:R-:W-:-:S04]  /*91f0*/  FSEL R78, R53, -INF , P4 ;  /* 0xff800000354e7808 */ /* 0x004fc80002000000 */
[----:B------:R-:W-:-:S03]  /*9200*/  FMNMX.FTZ R10, R78, R3, !PT ;  /* 0x000000034e0a7209 */ /* 0x000fc60007810000 */
[----:B------:R-:W1:Y:S01]  /*9210*/  MUFU.TANH R50, R50 ;  /* 0x0000003200327308 */ /* 0x000e620000002400 */
[----:B---3--:R-:W-:Y:S01]  /*9220*/  FSEL R46, R46, -INF , P5 ;  /* 0xff8000002e2e7808 */ /* 0x008fe20002800000 */
[----:B------:R-:W2:Y:S06]  /*9230*/  SHFL.BFLY PT, R3, R10, 0x2, 0x1f ;  /* 0x0c401f000a037f89 */ /* 0x000eac00000e0000 */
[----:B------:R-:W-:Y:S08]  /*9240*/  MUFU.TANH R51, R51 ;  /* 0x0000003300337308 */ /* 0x000ff00000002400 */
[----:B------:R-:W3:Y:S01]  /*9250*/  MUFU.TANH R54, R54 ;  /* 0x0000003600367308 */ /* 0x000ee20000002400 */
[----:B-1----:R-:W-:-:S07]  /*9260*/  FSEL R50, R50, -INF , P1 ;  /* 0xff80000032327808 */ /* 0x002fce0000800000 */
[----:B------:R-:W1:Y:S01]  /*9270*/  MUFU.TANH R55, R55 ;  /* 0x0000003700377308 */ /* 0x000e620000002400 */
[----:B--2---:R-:W-:Y:S02]  /*9280*/  FMNMX.FTZ R12, R10, R3, !PT ;  /* 0x000000030a0c7209 */ /* 0x004fe40007810000 */
[----:B------:R-:W-:-:S03]  /*9290*/  FMNMX.FTZ R3, R26, R27, !PT ;  /* 0x0000001b1a037209 */ /* 0x000fc60007810000 */
[----:B------:R-:W2:Y:S01]  /*92a0*/  SHFL.BFLY PT, R11, R12, 0x1, 0x1f ;  /* 0x0c201f000c0b7f89 */ /* 0x000ea200000e0000 */
[----:B------:R-:W-:Y:S02]  /*92b0*/  FMNMX.FTZ R3, R30, R3, !PT ;  /* 0x000000031e037209 */ /* 0x000fe40007810000 */
[----:B---3--:R-:W-:Y:S02]  /*92c0*/  FSEL R54, R54, -INF , P3 ;  /* 0xff80000036367808 */ /* 0x008fe40001800000 */
[----:B------:R-:W-:-:S04]  /*92d0*/  FMNMX.FTZ R3, R20, R3, !PT ;  /* 0x0000000314037209 */ /* 0x000fc80007810000 */
[----:B------:R-:W-:Y:S02]  /*92e0*/  FMNMX.FTZ R3, R34, R3, !PT ;  /* 0x0000000322037209 */ /* 0x000fe40007810000 */
[----:B-1----:R-:W-:Y:S02]  /*92f0*/  FSEL R76, R55, -INF , P4 ;  /* 0xff800000374c7808 */ /* 0x002fe40002000000 */
[----:B------:R-:W-:-:S04]  /*9300*/  FMNMX.FTZ R3, R36, R3, !PT ;  /* 0x0000000324037209 */ /* 0x000fc80007810000 */
[----:B------:R-:W-:-:S04]  /*9310*/  FMNMX.FTZ R3, R38, R3, !PT ;  /* 0x0000000326037209 */ /* 0x000fc80007810000 */
[----:B------:R-:W-:Y:S02]  /*9320*/  FMNMX.FTZ R3, R40, R3, !PT ;  /* 0x0000000328037209 */ /* 0x000fe40007810000 */
[----:B--2---:R-:W-:Y:S02]  /*9330*/  FMNMX.FTZ R12, R12, R11, !PT ;  /* 0x0000000b0c0c7209 */ /* 0x004fe40007810000 */
[----:B------:R-:W-:Y:S02]  /*9340*/  FMNMX.FTZ R3, R42, R3, !PT ;  /* 0x000000032a037209 */ /* 0x000fe40007810000 */
[C---:B------:R-:W-:Y:S01]  /*9350*/  FSETP.NEU.FTZ.AND P5, PT, R12.reuse, -INF , PT ;  /* 0xff8000000c00780b */ /* 0x040fe20003fbd000 */
[----:B------:R-:W-:Y:S01]  /*9360*/  FMUL.FTZ R10, R12, R13 ;  /* 0x0000000d0c0a7220 */ /* 0x000fe20000410000 */
[----:B------:R-:W-:-:S04]  /*9370*/  FMNMX.FTZ R3, R44, R3, !PT ;  /* 0x000000032c037209 */ /* 0x000fc80007810000 */
[----:B------:R-:W-:Y:S02]  /*9380*/  FSEL R21, R10, RZ, P5 ;  /* 0x000000ff0a157208 */ /* 0x000fe40002800000 */
[----:B------:R-:W-:Y:S02]  /*9390*/  FSEL R10, R47, -INF , P6 ;  /* 0xff8000002f0a7808 */ /* 0x000fe40003000000 */
[----:B------:R-:W-:Y:S01]  /*93a0*/  FMNMX.FTZ R3, R46, R3, !PT ;  /* 0x000000032e037209 */ /* 0x000fe20007810000 */
[-CC-:B------:R-:W-:Y:S01]  /*93b0*/  FFMA.FTZ R11, R24, R13.reuse, -R21.reuse ;  /* 0x0000000d180b7223 */ /* 0x180fe20000010815 */
[----:B------:R-:W-:Y:S01]  /*93c0*/  FSEL R24, R51, -INF , P2 ;  /* 0xff80000033187808 */ /* 0x000fe20001000000 */
[--C-:B------:R-:W-:Y:S01]  /*93d0*/  FFMA.FTZ R29, R14, R13, -R21.reuse ;  /* 0x0000000d0e1d7223 */ /* 0x100fe20000010815 */
[----:B------:R-:W-:Y:S01]  /*93e0*/  FMNMX.FTZ R3, R10, R3, !PT ;  /* 0x000000030a037209 */ /* 0x000fe20007810000 */
[----:B------:R-:W-:Y:S01]  /*93f0*/  MUFU.EX2 R152, R11 ;  /* 0x0000000b00987308 */ /* 0x000fe20000000800 */
[-CC-:B------:R-:W-:Y:S01]  /*9400*/  FFMA.FTZ R25, R25, R13.reuse, -R21.reuse ;  /* 0x0000000d19197223 */ /* 0x180fe20000010815 */
[--C-:B------:R-:W-:Y:S01]  /*9410*/  FFMA.FTZ R28, R28, R13, -R21.reuse ;  /* 0x0000000d1c1c7223 */ /* 0x100fe20000010815 */
[----:B------:R-:W-:Y:S01]  /*9420*/  FMNMX.FTZ R3, R50, R3, !PT ;  /* 0x0000000332037209 */ /* 0x000fe20007810000 */
[-CC-:B------:R-:W-:Y:S01]  /*9430*/  FFMA.FTZ R32, R32, R13.reuse, -R21.reuse ;  /* 0x0000000d20207223 */ /* 0x180fe20000010815 */
[-CC-:B------:R-:W-:Y:S01]  /*9440*/  FFMA.FTZ R60, R60, R13.reuse, -R21.reuse ;  /* 0x0000000d3c3c7223 */ /* 0x180fe20000010815 */
        /* <DEDUP_REMOVED lines=12> */
[-CC-:B------:R-:W-:Y:S01]  /*9510*/  FFMA.FTZ R74, R74, R13.reuse, -R21.reuse ;  /* 0x0000000d4a4a7223 */ /* 0x180fe20000010815 */
[-CC-:B------:R-:W-:Y:S01]  /*9520*/  FFMA.FTZ R52, R52, R13.reuse, -R21.reuse ;  /* 0x0000000d34347223 */ /* 0x180fe20000010815 */
[----:B------:R-:W1:Y:S01]  /*9530*/  SHFL.BFLY PT, R14, R3, 0x2, 0x1f ;  /* 0x0c401f00030e7f89 */ /* 0x000e6200000e0000 */
[----:B------:R-:W-:-:S03]  /*9540*/  FFMA.FTZ R21, R78, R13, -R21 ;  /* 0x0000000d4e157223 */ /* 0x000fc60000010815 */
[----:B------:R-:W2:Y:S08]  /*9550*/  MUFU.EX2 R29, R29 ;  /* 0x0000001d001d7308 */ /* 0x000eb00000000800 */
[----:B------:R-:W-:Y:S08]  /*9560*/  MUFU.EX2 R32, R32 ;  /* 0x0000002000207308 */ /* 0x000ff00000000800 */
[----:B------:R-:W3:Y:S01]  /*9570*/  MUFU.EX2 R31, R60 ;  /* 0x0000003c001f7308 */ /* 0x000ee20000000800 */
[----:B--2---:R-:W-:-:S02]  /*9580*/  F2FP.F16.F32.PACK_AB R154, R29, R28 ;  /* 0x0000001c1d9a723e */ /* 0x004fc400000000ff */
[----:B-1----:R-:W-:-:S05]  /*9590*/  FMNMX.FTZ R11, R3, R14, !PT ;  /* 0x0000000e030b7209 */ /* 0x002fca0007810000 */
[----:B------:R-:W-:Y:S01]  /*95a0*/  MUFU.EX2 R62, R62 ;  /* 0x0000003e003e7308 */ /* 0x000fe20000000800 */
[----:B------:R-:W1:Y:S07]  /*95b0*/  SHFL.BFLY PT, R14, R11, 0x1, 0x1f ;  /* 0x0c201f000b0e7f89 */ /* 0x000e6e00000e0000 */
[----:B------:R-:W2:Y:S01]  /*95c0*/  MUFU.EX2 R33, R64 ;  /* 0x0000004000217308 */ /* 0x000ea20000000800 */
[----:B---3--:R-:W-:-:S07]  /*95d0*/  F2FP.F16.F32.PACK_AB R156, R31, R32 ;  /* 0x000000201f9c723e */ /* 0x008fce00000000ff */
[----:B------:R-:W-:Y:S08]  /*95e0*/  MUFU.EX2 R66, R66 ;  /* 0x0000004200427308 */ /* 0x000ff00000000800 */
[----:B------:R-:W3:Y:S01]  /*95f0*/  MUFU.EX2 R35, R68 ;  /* 0x0000004400237308 */ /* 0x000ee20000000800 */
[----:B-1----:R-:W-:Y:S02]  /*9600*/  FMNMX.FTZ R14, R11, R14, !PT ;  /* 0x0000000e0b0e7209 */ /* 0x002fe40007810000 */
[----:B--2---:R-:W-:-:S02]  /*9610*/  F2FP.F16.F32.PACK_AB R158, R33, R62 ;  /* 0x0000003e219e723e */ /* 0x004fc400000000ff */
[C---:B------:R-:W-:Y:S01]  /*9620*/  FSETP.NEU.FTZ.AND P1, PT, R14.reuse, -INF , PT ;  /* 0xff8000000e00780b */ /* 0x040fe20003f3d000 */
[-C--:B------:R-:W-:Y:S02]  /*9630*/  FMUL.FTZ R3, R14, R13.reuse ;  /* 0x0000000d0e037220 */ /* 0x080fe40000410000 */
[----:B------:R-:W-:Y:S03]  /*9640*/  MUFU.EX2 R70, R70 ;  /* 0x0000004600467308 */ /* 0x000fe60000000800 */
[----:B------:R-:W-:Y:S01]  /*9650*/  FSEL R39, R3, RZ, P1 ;  /* 0x000000ff03277208 */ /* 0x000fe20000800000 */
[----:B------:R-:W-:Y:S01]  /*9660*/  FADD.FTZ R3, R152, R25 ;  /* 0x0000001998037221 */ /* 0x000fe20000010000 */
[----:B------:R-:W-:Y:S02]  /*9670*/  ISETP.NE.AND P1, PT, R57, RZ, PT ;  /* 0x000000ff3900720c */ /* 0x000fe40003f25270 */
[----:B------:R-:W-:Y:S01]  /*9680*/  F2FP.F16.F32.PACK_AB R152, R25, R152 ;  /* 0x000000981998723e */ /* 0x000fe200000000ff */
[-CC-:B------:R-:W-:Y:S01]  /*9690*/  FFMA.FTZ R26, R26, R13.reuse, -R39.reuse ;  /* 0x0000000d1a1a7223 */ /* 0x180fe20000010827 */
[-CC-:B------:R-:W-:Y:S01]  /*96a0*/  FFMA.FTZ R27, R27, R13.reuse, -R39.reuse ;  /* 0x0000000d1b1b7223 */ /* 0x180fe20000010827 */
[-CC-:B------:R-:W-:Y:S01]  /*96b0*/  FFMA.FTZ R30, R30, R13.reuse, -R39.reuse ;  /* 0x0000000d1e1e7223 */ /* 0x180fe20000010827 */
[-CC-:B------:R-:W-:Y:S01]  /*96c0*/  FFMA.FTZ R20, R20, R13.reuse, -R39.reuse ;  /* 0x0000000d14147223 */ /* 0x180fe20000010827 */
[-CC-:B------:R-:W-:Y:S01]  /*96d0*/  FFMA.FTZ R34, R34, R13.reuse, -R39.reuse ;  /* 0x0000000d22227223 */ /* 0x180fe20000010827 */
[-CC-:B------:R-:W-:Y:S01]  /*96e0*/  FFMA.FTZ R36, R36, R13.reuse, -R39.reuse ;  /* 0x0000000d24247223 */ /* 0x180fe20000010827 */
        /* <DEDUP_REMOVED lines=8> */
[----:B------:R-:W1:Y:S01]  /*9770*/  MUFU.EX2 R27, R27 ;  /* 0x0000001b001b7308 */ /* 0x000e620000000800 */
[-CC-:B------:R-:W-:Y:S01]  /*9780*/  FFMA.FTZ R24, R24, R13.reuse, -R39.reuse ;  /* 0x0000000d18187223 */ /* 0x180fe20000010827 */
[-CC-:B------:R-:W-:Y:S01]  /*9790*/  FFMA.FTZ R54, R54, R13.reuse, -R39.reuse ;  /* 0x0000000d36367223 */ /* 0x180fe20000010827 */
[----:B------:R-:W-:Y:S01]  /*97a0*/  FFMA.FTZ R39, R76, R13, -R39 ;  /* 0x0000000d4c277223 */ /* 0x000fe20000010827 */
[----:B---3--:R-:W-:-:S04]  /*97b0*/  F2FP.F16.F32.PACK_AB R160, R35, R66 ;  /* 0x0000004223a0723e */ /* 0x008fc800000000ff */
[----:B------:R-:W2:Y:S08]  /*97c0*/  MUFU.EX2 R30, R30 ;  /* 0x0000001e001e7308 */ /* 0x000eb00000000800 */
[----:B------:R3:W4:Y:S01]  /*97d0*/  MUFU.EX2 R155, R20 ;  /* 0x00000014009b7308 */ /* 0x0007220000000800 */
[----:B-1----:R-:W-:-:S07]  /*97e0*/  F2FP.F16.F32.PACK_AB R153, R27, R26 ;  /* 0x0000001a1b99723e */ /* 0x002fce00000000ff */
[----:B------:R-:W1:Y:S01]  /*97f0*/  MUFU.EX2 R34, R34 ;  /* 0x0000002200227308 */ /* 0x000e620000000800 */
[----:B---3--:R-:W-:Y:S01]  /*9800*/  FADD.FTZ R20, R28, R3 ;  /* 0x000000031c147221 */ /* 0x008fe20000010000 */
[----:B------:R-:W-:-:S03]  /*9810*/  FADD.FTZ R3, R26, R27 ;  /* 0x0000001b1a037221 */ /* 0x000fc60000010000 */
[----:B------:R-:W-:Y:S01]  /*9820*/  FADD.FTZ R41, R29, R20 ;  /* 0x000000141d297221 */ /* 0x000fe20000010000 */
[----:B--2---:R-:W-:Y:S01]  /*9830*/  FADD.FTZ R20, R30, R3 ;  /* 0x000000031e147221 */ /* 0x004fe20000010000 */
[----:B------:R-:W-:Y:S01]  /*9840*/  @!P1 VIADD R3, R15, 0x28c40 ;  /* 0x00028c400f039836 */ /* 0x000fe20000000000 */
[----:B------:R2:W3:Y:S02]  /*9850*/  MUFU.EX2 R157, R36 ;  /* 0x00000024009d7308 */ /* 0x0004e40000000800 */
[C---:B----4-:R-:W-:Y:S01]  /*9860*/  FADD.FTZ R43, R155.reuse, R20 ;  /* 0x000000149b2b7221 */ /* 0x050fe20000010000 */
[----:B------:R-:W-:Y:S02]  /*9870*/  F2FP.F16.F32.PACK_AB R155, R155, R30 ;  /* 0x0000001e9b9b723e */ /* 0x000fe400000000ff */
[----:B------:R-:W-:-:S03]  /*9880*/  @!P1 PRMT R3, RZ, 0x654, R3 ;  /* 0x00000654ff039816 */ /* 0x000fc60000000003 */
[----:B------:R-:W4:Y:S01]  /*9890*/  MUFU.EX2 R38, R38 ;  /* 0x0000002600267308 */ /* 0x000f220000000800 */
[----:B--2---:R-:W-:Y:S01]  /*98a0*/  FADD.FTZ R36, R32, R41 ;  /* 0x0000002920247221 */ /* 0x004fe20000010000 */
[----:B------:R3:W-:Y:S01]  /*98b0*/  @!P1 SYNCS.ARRIVE.TRANS64.RED.A1T0 RZ, [R3+URZ], RZ ;  /* 0x000000ff03ff99a7 */ /* 0x0007e2000810043f */
[----:B------:R-:W-:Y:S02]  /*98c0*/  BAR.SYNC.DEFER_BLOCKING 0xf, 0x100 ;  /* 0x03c4000000007b1d */ /* 0x000fe40000010000 */
[----:B------:R-:W-:-:S04]  /*98d0*/  FADD.FTZ R45, R31, R36 ;  /* 0x000000241f2d7221 */ /* 0x000fc80000010000 */
[----:B------:R-:W2:Y:S01]  /*98e0*/  MUFU.EX2 R159, R40 ;  /* 0x00000028009f7308 */ /* 0x000ea20000000800 */
[----:B------:R-:W-:-:S07]  /*98f0*/  FADD.FTZ R20, R62, R45 ;  /* 0x0000002d3e147221 */ /* 0x000fce0000010000 */
[----:B------:R-:W0:Y:S08]  /*9900*/  MUFU.EX2 R42, R42 ;  /* 0x0000002a002a7308 */ /* 0x000e300000000800 */
[----:B------:R1:W-:Y:S01]  /*9910*/  MUFU.EX2 R163, R10 ;  /* 0x0000000a00a37308 */ /* 0x0003e20000000800 */
[----:B------:R0:W-:Y:S07]  /*9920*/  STSM.16.M88.4 [R195+0x26800], R152 ;  /* 0x02680098c3007844 */ /* 0x0001ee0000000200 */
[----:B------:R-:W0:Y:S01]  /*9930*/  MUFU.EX2 R161, R44 ;  /* 0x0000002c00a17308 */ /* 0x000e220000000800 */
[----:B-1----:R-:W-:Y:S01]  /*9940*/  FADD.FTZ R10, R34, R43 ;  /* 0x0000002b220a7221 */ /* 0x002fe20000010000 */
[----:B------:R-:W-:-:S03]  /*9950*/  FADD.FTZ R43, R33, R20 ;  /* 0x00000014212b7221 */ /* 0x000fc60000010000 */
[C---:B---3--:R-:W-:Y:S01]  /*9960*/  FADD.FTZ R3, R157.reuse, R10 ;  /* 0x0000000a9d037221 */ /* 0x048fe20000010000 */
[----:B------:R-:W-:Y:S01]  /*9970*/  FADD.FTZ R20, R66, R43 ;  /* 0x0000002b42147221 */ /* 0x000fe20000010000 */
[----:B------:R-:W-:Y:S01]  /*9980*/  F2FP.F16.F32.PACK_AB R157, R157, R34 ;  /* 0x000000229d9d723e */ /* 0x000fe200000000ff */
[----:B------:R-:W1:Y:S01]  /*9990*/  MUFU.EX2 R46, R46 ;  /* 0x0000002e002e7308 */ /* 0x000e620000000800 */
[----:B----4-:R-:W-:Y:S01]  /*99a0*/  FADD.FTZ R10, R38, R3 ;  /* 0x00000003260a7221 */ /* 0x010fe20000010000 */
[----:B------:R-:W-:-:S03]  /*99b0*/  FADD.FTZ R25, R35, R20 ;  /* 0x0000001423197221 */ /* 0x000fc60000010000 */
[C---:B--2---:R-:W-:Y:S01]  /*99c0*/  FADD.FTZ R3, R159.reuse, R10 ;  /* 0x0000000a9f037221 */ /* 0x044fe20000010000 */
[----:B------:R-:W-:Y:S01]  /*99d0*/  FADD.FTZ R20, R70, R25 ;  /* 0x0000001946147221 */ /* 0x000fe20000010000 */
[----:B------:R-:W-:Y:S01]  /*99e0*/  F2FP.F16.F32.PACK_AB R159, R159, R38 ;  /* 0x000000269f9f723e */ /* 0x000fe200000000ff */
[----:B------:R-:W2:Y:S01]  /*99f0*/  MUFU.EX2 R37, R72 ;  /* 0x0000004800257308 */ /* 0x000ea20000000800 */
[----:B0-----:R-:W-:-:S03]  /*9a00*/  FADD.FTZ R10, R42, R3 ;  /* 0x000000032a0a7221 */ /* 0x001fc60000010000 */
[----:B------:R0:W-:Y:S01]  /*9a10*/  STSM.16.M88.4 [R196], R156 ;  /* 0x0000009cc4007844 */ /* 0x0001e20000000200 */
[C---:B------:R-:W-:Y:S01]  /*9a20*/  FADD.FTZ R3, R161.reuse, R10 ;  /* 0x0000000aa1037221 */ /* 0x040fe20000010000 */
[----:B------:R-:W-:Y:S02]  /*9a30*/  F2FP.F16.F32.PACK_AB R161, R161, R42 ;  /* 0x0000002aa1a1723e */ /* 0x000fe400000000ff */
[----:B------:R-:W-:Y:S01]  /*9a40*/  MUFU.EX2 R48, R48 ;  /* 0x0000003000307308 */ /* 0x000fe20000000800 */
[----:B-1----:R-:W-:-:S04]  /*9a50*/  FADD.FTZ R10, R46, R3 ;  /* 0x000000032e0a7221 */ /* 0x002fc80000010000 */
[C---:B------:R-:W-:Y:S01]  /*9a60*/  FADD.FTZ R3, R163.reuse, R10 ;  /* 0x0000000aa3037221 */ /* 0x040fe20000010000 */
[----:B------:R-:W-:Y:S02]  /*9a70*/  F2FP.F16.F32.PACK_AB R163, R163, R46 ;  /* 0x0000002ea3a3723e */ /* 0x000fe400000000ff */
[----:B------:R-:W1:Y:S01]  /*9a80*/  MUFU.EX2 R11, R74 ;  /* 0x0000004a000b7308 */ /* 0x000e620000000800 */
[C---:B--2---:R-:W-:Y:S01]  /*9a90*/  FADD.FTZ R25, R37.reuse, R20 ;  /* 0x0000001425197221 */ /* 0x044fe20000010000 */
[----:B------:R-:W-:-:S05]  /*9aa0*/  F2FP.F16.F32.PACK_AB R162, R37, R70 ;  /* 0x0000004625a2723e */ /* 0x000fca00000000ff */
[----:B------:R0:W-:Y:S01]  /*9ab0*/  STSM.16.M88.4 [R198], R160 ;  /* 0x000000a0c6007844 */ /* 0x0001e20000000200 */
[----:B------:R-:W-:Y:S08]  /*9ac0*/  MUFU.EX2 R50, R50 ;  /* 0x0000003200327308 */ /* 0x000ff00000000800 */
[----:B------:R-:W2:Y:S01]  /*9ad0*/  MUFU.EX2 R41, R24 ;  /* 0x0000001800297308 */ /* 0x000ea20000000800 */
[----:B-1----:R-:W-:Y:S01]  /*9ae0*/  F2FP.F16.F32.PACK_AB R164, R11, R48 ;  /* 0x000000300ba4723e */ /* 0x002fe200000000ff */
[----:B------:R-:W-:-:S04]  /*9af0*/  FADD.FTZ R48, R48, R25 ;  /* 0x0000001930307221 */ /* 0x000fc80000010000 */
[----:B------:R-:W-:Y:S02]  /*9b00*/  FADD.FTZ R11, R11, R48 ;  /* 0x000000300b0b7221 */ /* 0x000fe40000010000 */
[----:B------:R-:W-:Y:S08]  /*9b10*/  MUFU.EX2 R52, R52 ;  /* 0x0000003400347308 */ /* 0x000ff00000000800 */
[----:B------:R-:W1:Y:S01]  /*9b20*/  MUFU.EX2 R21, R21 ;  /* 0x0000001500157308 */ /* 0x000e620000000800 */
[----:B--2---:R-:W-:Y:S01]  /*9b30*/  F2FP.F16.F32.PACK_AB R165, R41, R50 ;  /* 0x0000003229a5723e */ /* 0x004fe200000000ff */
[----:B------:R-:W-:-:S04]  /*9b40*/  FADD.FTZ R50, R50, R3 ;  /* 0x0000000332327221 */ /* 0x000fc80000010000 */
[----:B------:R-:W-:Y:S02]  /*9b50*/  FADD.FTZ R41, R41, R50 ;  /* 0x0000003229297221 */ /* 0x000fe40000010000 */
[----:B------:R-:W2:Y:S08]  /*9b60*/  MUFU.EX2 R54, R54 ;  /* 0x0000003600367308 */ /* 0x000eb00000000800 */
[----:B------:R-:W3:Y:S01]  /*9b70*/  MUFU.EX2 R39, R39 ;  /* 0x0000002700277308 */ /* 0x000ee20000000800 */
[----:B-1----:R-:W-:Y:S01]  /*9b80*/  F2FP.F16.F32.PACK_AB R166, R21, R52 ;  /* 0x0000003415a6723e */ /* 0x002fe200000000ff */
[----:B------:R-:W-:-:S04]  /*9b90*/  FADD.FTZ R52, R52, R11 ;  /* 0x0000000b34347221 */ /* 0x000fc80000010000 */
[----:B------:R-:W-:Y:S01]  /*9ba0*/  FADD.FTZ R3, R21, R52 ;  /* 0x0000003415037221 */ /* 0x000fe20000010000 */
[----:B--2---:R-:W-:Y:S01]  /*9bb0*/  FADD.FTZ R10, R54, R41 ;  /* 0x00000029360a7221 */ /* 0x004fe20000010000 */
[----:B---3--:R-:W-:-:S03]  /*9bc0*/  F2FP.F16.F32.PACK_AB R167, R39, R54 ;  /* 0x0000003627a7723e */ /* 0x008fc600000000ff */
[----:B------:R-:W-:Y:S02]  /*9bd0*/  FADD.FTZ R10, R39, R10 ;  /* 0x0000000a270a7221 */ /* 0x000fe40000010000 */
[----:B------:R0:W-:Y:S01]  /*9be0*/  STSM.16.M88.4 [R197], R164 ;  /* 0x000000a4c5007844 */ /* 0x0001e20000000200 */
[----:B------:R-:W-:Y:S05]  /*9bf0*/  @!P0 BRA `(.L_x_734) ;  /* 0x0000000000048947 */ /* 0x000fea0003800000 */
[----:B------:R-:W-:Y:S01]  /*9c00*/  BPT.TRAP 0x1 ;  /* 0x000000040000795c */ /* 0x000fe20000300000 */
.L_x_734:
[----:B------:R1:W2:Y:S01]  /*9c10*/  SYNCS.PHASECHK.TRANS64.TRYWAIT P2, [R15+URZ+0x28c50], R58 ;  /* 0x028c503a0f0075a7 */ /* 0x0002a2000804017f */
[----:B------:R-:W-:Y:S05]  /*9c20*/  @!P0 BRA `(.L_x_735) ;  /* 0x0000000000048947 */ /* 0x000fea0003800000 */
[----:B------:R-:W-:Y:S01]  /*9c30*/  BPT.TRAP 0x1 ;  /* 0x000000040000795c */ /* 0x000fe20000300000 */
.L_x_735:
[----:B------:R-:W-:Y:S01]  /*9c40*/  LOP3.LUT R11, R56, 0x2000000, RZ, 0xfc, !PT ;  /* 0x02000000380b7812 */ /* 0x000fe200078efcff */
[----:B------:R-:W-:Y:S01]  /*9c50*/  ULDC UR37, c[0x0][0x9d8] ;  /* 0x0002760000257ab9 */ /* 0x000fe20000000800 */
[----:B------:R-:W-:Y:S01]  /*9c60*/  ULDC UR36, c[0x0][0x988] ;  /* 0x0002620000247ab9 */ /* 0x000fe20000000800 */
[----:B------:R-:W-:Y:S01]  /*9c70*/  BSSY B0, `(.L_x_736) ;  /* 0x0000006000007945 */ /* 0x000fe20003800000 */
[----:B------:R-:W-:Y:S02]  /*9c80*/  IMAD.MOV.U32 R21, RZ, RZ, 0x40000040 ;  /* 0x40000040ff157424 */ /* 0x000fe400078e00ff */
[----:B------:R-:W-:Y:S01]  /*9c90*/  IMAD R20, R18, 0x1000, R11 ;  /* 0x0000100012147824 */ /* 0x000fe200078e020b */
[----:B--2---:R-:W-:Y:S06]  /*9ca0*/  @P2 BRA `(.L_x_737) ;  /* 0x0000000000082947 */ /* 0x004fec0003800000 */
[----:B------:R-:W2:Y:S02]  /*9cb0*/  SYNCS.PHASECHK.TRANS64.TRYWAIT P2, [R15+URZ+0x28c50], R58 ;  /* 0x028c503a0f0075a7 */ /* 0x000ea4000804017f */
[----:B--2---:R-:W-:Y:S05]  /*9cc0*/  @!P2 BRA `(.L_x_738) ;  /* 0x000000e80084a947 */ /* 0x004fea0003800000 */
.L_x_737:
[----:B------:R-:W-:Y:S05]  /*9cd0*/  BSYNC B0 ;  /* 0x0000000000007941 */ /* 0x000fea0003800000 */
.L_x_736:
[----:B------:R-:W-:Y:S01]  /*9ce0*/  R2UR UR6, R20 ;  /* 0x00000000140672ca */ /* 0x000fe200000e0000 */
[----:B-12---:R-:W-:Y:S01]  /*9cf0*/  WARPGROUP.ARRIVE ;  /* 0x00000000000079c5 */ /* 0x006fe20000000000 */
[----:B------:R-:W-:Y:S01]  /*9d00*/  R2UR UR7, R21 ;  /* 0x00000000150772ca */ /* 0x000fe200000e0000 */
[----:B------:R-:W-:Y:S01]  /*9d10*/  IMAD.MOV.U32 R21, RZ, RZ, 0x40000040 ;  /* 0x40000040ff157424 */ /* 0x000fe200078e00ff */
[----:B------:R-:W-:Y:S01]  /*9d20*/  ISETP.GE.AND P2, PT, R168, 0x41, PT ;  /* 0x00000041a800780c */ /* 0x000fe20003f46270 */
[----:B------:R-:W-:Y:S01]  /*9d30*/  BSSY B0, `(.L_x_739) ;  /* 0x000020a000007945 */ /* 0x000fe20003800000 */
[----:B------:R-:W-:-:S04]  /*9d40*/  @!P1 IADD3 R15, R15, 0x28c60, RZ ;  /* 0x00028c600f0f9810 */ /* 0x000fc80007ffe0ff */
[----:B------:R-:W-:-:S05]  /*9d50*/  @!P1 PRMT R15, RZ, 0x654, R15 ;  /* 0x00000654ff0f9816 */ /* 0x000fca000000000f */
[----:B------:R-:W-:Y:S03]  /*9d60*/  HGMMA.64x256x16.F32 R24, R152, gdesc[UR4].tnspB, RZ, !UPT, gsb0 ;  /* 0x43e0000498187df0 */ /* 0x000fe6000c0008ff */
[----:B------:R-:W-:Y:S02]  /*9d70*/  WARPGROUP.DEPBAR.LE gsb0, 0x0 ;  /* 0x00008000000079c5 */ /* 0x000fe40000010000 */
[----:B------:R-:W-:Y:S01]  /*9d80*/  VIADD R152, R20, 0x80 ;  /* 0x0000008014987836 */ /* 0x000fe20000000000 */
[----:B------:R-:W-:Y:S01]  /*9d90*/  WARPGROUP.ARRIVE ;  /* 0x00000000000079c5 */ /* 0x000fe20000000000 */
[----:B------:R-:W-:-:S03]  /*9da0*/  IMAD.MOV.U32 R153, RZ, RZ, 0x40000040 ;  /* 0x40000040ff997424 */ /* 0x000fc600078e00ff */
[----:B------:R-:W-:Y:S01]  /*9db0*/  R2UR UR6, R152 ;  /* 0x00000000980672ca */ /* 0x000fe200000e0000 */
[C---:B------:R-:W-:Y:S01]  /*9dc0*/  VIADD R152, R20.reuse, 0x100 ;  /* 0x0000010014987836 */ /* 0x040fe20000000000 */
[----:B------:R-:W-:Y:S01]  /*9dd0*/  R2UR UR7, R153 ;  /* 0x00000000990772ca */ /* 0x000fe200000e0000 */
[----:B------:R-:W-:Y:S02]  /*9de0*/  IMAD.MOV.U32 R153, RZ, RZ, 0x40000040 ;  /* 0x40000040ff997424 */ /* 0x000fe400078e00ff */
[----:B------:R-:W-:-:S13]  /*9df0*/  VIADD R20, R20, 0x180 ;  /* 0x0000018014147836 */ /* 0x000fda0000000000 */
[----:B------:R-:W-:Y:S01]  /*9e00*/  HGMMA.64x256x16.F32 R24, R156, gdesc[UR4].tnspB, R24, gsb0 ;  /* 0x43e000049c187df0 */ /* 0x000fe20008000818 */
[----:B------:R-:W-:Y:S02]  /*9e10*/  R2UR UR6, R152 ;  /* 0x00000000980672ca */ /* 0x000fe400000e0000 */
[----:B------:R-:W-:Y:S01]  /*9e20*/  R2UR UR7, R153 ;  /* 0x00000000990772ca */ /* 0x000fe200000e0000 */
[----:B------:R-:W-:Y:S02]  /*9e30*/  WARPGROUP.DEPBAR.LE gsb0, 0x0 ;  /* 0x00008000000079c5 */ /* 0x000fe40000010000 */
[----:B------:R-:W-:-:S15]  /*9e40*/  WARPGROUP.ARRIVE ;  /* 0x00000000000079c5 */ /* 0x000fde0000000000 */
[----:B------:R-:W-:-:S07]  /*9e50*/  NOP ;  /* 0x0000000000007918 */ /* 0x000fce0000000000 */
[----:B------:R-:W-:Y:S01]  /*9e60*/  HGMMA.64x256x16.F32 R24, R160, gdesc[UR4].tnspB, R24, gsb0 ;  /* 0x43e00004a0187df0 */ /* 0x000fe20008000818 */
[----:B------:R-:W-:Y:S02]  /*9e70*/  R2UR UR6, R20 ;  /* 0x00000000140672ca */ /* 0x000fe400000e0000 */
[----:B------:R-:W-:Y:S01]  /*9e80*/  R2UR UR7, R21 ;  /* 0x00000000150772ca */ /* 0x000fe200000e0000 */
[----:B------:R-:W-:Y:S02]  /*9e90*/  WARPGROUP.DEPBAR.LE gsb0, 0x0 ;  /* 0x00008000000079c5 */ /* 0x000fe40000010000 */
[----:B------:R-:W-:-:S15]  /*9ea0*/  WARPGROUP.ARRIVE ;  /* 0x00000000000079c5 */ /* 0x000fde0000000000 */
[----:B------:R-:W-:-:S07]  /*9eb0*/  NOP ;  /* 0x0000000000007918 */ /* 0x000fce0000000000 */
        /* <DEDUP_REMOVED lines=12> */
[----:B-1----:R-:W-:Y:S02]  /*9f80*/  VIADD R15, R181, 0xfffffffe ;  /* 0xfffffffeb50f7836 */ /* 0x002fe40000000000 */
[----:B------:R-:W-:Y:S02]  /*9f90*/  IMAD.MOV.U32 R21, RZ, RZ, R14 ;  /* 0x000000ffff157224 */ /* 0x000fe400078e000e */
[----:B------:R-:W-:Y:S02]  /*9fa0*/  IMAD.MOV.U32 R225, RZ, RZ, R12 ;  /* 0x000000ffffe17224 */ /* 0x000fe400078e000c */
[----:B------:R-:W-:-:S07]  /*9fb0*/  IMAD.MOV.U32 R224, RZ, RZ, R18 ;  /* 0x000000ffffe07224 */ /* 0x000fce00078e0012 */
.L_x_751:
[----:B------:R-:W-:Y:S01]  /*9fc0*/  VIADD R18, R224, 0x1 ;  /* 0x00000001e0127836 */ /* 0x000fe20000000000 */
[C---:B------:R-:W-:Y:S01]  /*9fd0*/  ISETP.GT.AND P2, PT, R15.reuse, RZ, PT ;  /* 0x000000ff0f00720c */ /* 0x040fe20003f44270 */
[----:B------:R-:W-:-:S03]  /*9fe0*/  VIADD R15, R15, 0xffffffff ;  /* 0xffffffff0f0f7836 */ /* 0x000fc60000000000 */
[----:B------:R-:W-:-:S04]  /*9ff0*/  ISETP.NE.AND P3, PT, R18, 0x2, PT ;  /* 0x000000021200780c */ /* 0x000fc80003f65270 */
[----:B------:R-:W-:Y:S02]  /*a000*/  SEL R12, RZ, 0x1, P3 ;  /* 0x00000001ff0c7807 */ /* 0x000fe40001800000 */
[----:B------:R-:W-:Y:S02]  /*a010*/  SEL R18, R18, RZ, P3 ;  /* 0x000000ff12127207 */ /* 0x000fe40001800000 */
[----:B------:R-:W-:Y:S01]  /*a020*/  LOP3.LUT R23, R23, R12, RZ, 0x3c, !PT ;  /* 0x0000000c17177212 */ /* 0x000fe200078e3cff */
[----:B--2---:R-:W-:Y:S06]  /*a030*/  @!P0 BRA `(.L_x_741) ;  /* 0x0000000000048947 */ /* 0x004fec0003800000 */
[----:B------:R-:W-:Y:S01]  /*a040*/  BPT.TRAP 0x1 ;  /* 0x000000040000795c */ /* 0x000fe20000300000 */
.L_x_741:
[----:B------:R-:W-:Y:S01]  /*a050*/  IMAD R216, R18, 0x8, R2 ;  /* 0x0000000812d87824 */ /* 0x000fe200078e0202 */
[----:B------:R-:W-:-:S04]  /*a060*/  SHF.L.U32 R20, R23, 0x1f, RZ ;  /* 0x0000001f17147819 */ /* 0x000fc800000006ff */
[----:B------:R1:W2:Y:S01]  /*a070*/  SYNCS.PHASECHK.TRANS64.TRYWAIT P3, [R216+URZ+0x28c30], R20 ;  /* 0x028c3014d80075a7 */ /* 0x0002a2000806017f */
[----:B------:R-:W-:Y:S05]  /*a080*/  @!P0 BRA `(.L_x_742) ;  /* 0x0000000000048947 */ /* 0x000fea0003800000 */
[----:B------:R-:W-:Y:S01]  /*a090*/  BPT.TRAP 0x1 ;  /* 0x000000040000795c */ /* 0x000fe20000300000 */
.L_x_742:
[----:B------:R-:W-:Y:S01]  /*a0a0*/  VIADD R12, R2, 0x20400 ;  /* 0x00020400020c7836 */ /* 0x000fe20000000000 */
[----:B------:R-:W-:Y:S01]  /*a0b0*/  BSSY B1, `(.L_x_743) ;  /* 0x0000009000017945 */ /* 0x000fe20003800000 */
[----:B------:R-:W-:Y:S02]  /*a0c0*/  IMAD R154, R18, 0x200, R0 ;  /* 0x00000200129a7824 */ /* 0x000fe400078e0200 */
[----:B------:R-:W-:Y:S01]  /*a0d0*/  IMAD.MOV.U32 R155, RZ, RZ, 0x40000040 ;  /* 0x40000040ff9b7424 */ /* 0x000fe200078e00ff */
[----:B------:R-:W-:-:S04]  /*a0e0*/  SHF.R.U32.HI R12, RZ, 0x4, R12 ;  /* 0x00000004ff0c7819 */ /* 0x000fc8000001160c */
[----:B------:R-:W-:-:S04]  /*a0f0*/  LOP3.LUT R12, R12, 0x3fff, RZ, 0xc0, !PT ;  /* 0x00003fff0c0c7812 */ /* 0x000fc800078ec0ff */
[----:B------:R-:W-:Y:S01]  /*a100*/  LOP3.LUT R12, R12, 0x10000, RZ, 0xfc, !PT ;  /* 0x000100000c0c7812 */ /* 0x000fe200078efcff */
[----:B--2---:R-:W-:Y:S06]  /*a110*/  @P3 BRA `(.L_x_744) ;  /* 0x0000000000083947 */ /* 0x004fec0003800000 */
[----:B------:R-:W2:Y:S02]  /*a120*/  SYNCS.PHASECHK.TRANS64.TRYWAIT P3, [R216+URZ+0x28c30], R20 ;  /* 0x028c3014d80075a7 */ /* 0x000ea4000806017f */
[----:B--2---:R-:W-:Y:S05]  /*a130*/  @!P3 BRA `(.L_x_745) ;  /* 0x000000e4007cb947 */ /* 0x004fea0003800000 */
.L_x_744:
[----:B------:R-:W-:Y:S05]  /*a140*/  BSYNC B1 ;  /* 0x0000000000017941 */ /* 0x000fea0003800000 */
.L_x_743:
[----:B------:R-:W-:Y:S01]  /*a150*/  IMAD.MOV.U32 R13, RZ, RZ, 0x40000040 ;  /* 0x40000040ff0d7424 */ /* 0x000fe200078e00ff */
[----:B------:R-:W-:Y:S01]  /*a160*/  R2UR UR4, R12 ;  /* 0x000000000c0472ca */ /* 0x000fe200000e0000 */
[C---:B------:R-:W-:Y:S01]  /*a170*/  VIADD R152, R154.reuse, 0x2 ;  /* 0x000000029a987836 */ /* 0x040fe20000000000 */
[C---:B------:R-:W-:Y:S01]  /*a180*/  R2UR UR6, R154.reuse ;  /* 0x000000009a0672ca */ /* 0x040fe200000e0000 */
[C---:B------:R-:W-:Y:S01]  /*a190*/  VIADD R12, R154.reuse, 0x4 ;  /* 0x000000049a0c7836 */ /* 0x040fe20000000000 */
[----:B------:R-:W-:Y:S01]  /*a1a0*/  R2UR UR7, R155 ;  /* 0x000000009b0772ca */ /* 0x000fe200000e0000 */
[----:B------:R-:W-:Y:S01]  /*a1b0*/  VIADD R154, R154, 0x6 ;  /* 0x000000069a9a7836 */ /* 0x000fe20000000000 */
[----:B------:R-:W-:Y:S01]  /*a1c0*/  R2UR UR5, R13 ;  /* 0x000000000d0572ca */ /* 0x000fe200000e0000 */
[----:B------:R-:W-:Y:S01]  /*a1d0*/  IMAD.MOV.U32 R153, RZ, RZ, 0x40000040 ;  /* 0x40000040ff997424 */ /* 0x000fe200078e00ff */
[----:B------:R-:W-:Y:S01]  /*a1e0*/  R2UR UR10, R152 ;  /* 0x00000000980a72ca */ /* 0x000fe200000e0000 */
[----:B------:R-:W-:Y:S01]  /*a1f0*/  IMAD.MOV.U32 R155, RZ, RZ, 0x40000040 ;  /* 0x40000040ff9b7424 */ /* 0x000fe200078e00ff */
[----:B------:R-:W-:-:S02]  /*a200*/  R2UR UR18, R154 ;  /* 0x000000009a1272ca */ /* 0x000fc400000e0000 */
[----:B------:R-:W-:Y:S02]  /*a210*/  R2UR UR11, R153 ;  /* 0x00000000990b72ca */ /* 0x000fe400000e0000 */
[----:B------:R-:W-:Y:S02]  /*a220*/  R2UR UR19, R155 ;  /* 0x000000009b1372ca */ /* 0x000fe400000e0000 */
[----:B0-----:R-:W-:Y:S01]  /*a230*/  WARPGROUP.ARRIVE ;  /* 0x00000000000079c5 */ /* 0x001fe20000000000 */
[----:B------:R-:W-:Y:S02]  /*a240*/  R2UR UR8, R8 ;  /* 0x00000000080872ca */ /* 0x000fe400000e0000 */
[----:B------:R-:W-:Y:S02]  /*a250*/  R2UR UR9, R9 ;  /* 0x00000000090972ca */ /* 0x000fe400000e0000 */
[----:B------:R-:W-:Y:S01]  /*a260*/  R2UR UR14, R12 ;  /* 0x000000000c0e72ca */ /* 0x000fe200000e0000 */
[----:B------:R-:W-:Y:S01]  /*a270*/  HGMMA.64x64x16.F32 R152, gdesc[UR4], RZ, !UPT, gsb0 ;  /* 0x00e00000049879f0 */ /* 0x000fe2000c0008ff */
[----:B------:R-:W-:-:S02]  /*a280*/  R2UR UR15, R13 ;  /* 0x000000000d0f72ca */ /* 0x000fc400000e0000 */
[----:B------:R-:W-:Y:S02]  /*a290*/  R2UR UR12, R6 ;  /* 0x00000000060c72ca */ /* 0x000fe400000e0000 */
[----:B------:R-:W-:Y:S02]  /*a2a0*/  R2UR UR13, R7 ;  /* 0x00000000070d72ca */ /* 0x000fe400000e0000 */
[----:B------:R-:W-:Y:S02]  /*a2b0*/  R2UR UR16, R4 ;  /* 0x00000000041072ca */ /* 0x000fe400000e0000 */
[----:B------:R-:W-:Y:S01]  /*a2c0*/  R2UR UR17, R5 ;  /* 0x00000000051172ca */ /* 0x000fe200000e0000 */
        /* <DEDUP_REMOVED lines=41> */
[----:B---3--:R-:W-:Y:S01]  /*a560*/  FMNMX.FTZ R12, R152, R13, !PT ;  /* 0x0000000d980c7209 */ /* 0x008fe20007810000 */
[----:B------:R-:W-:Y:S01]  /*a570*/  FMUL.FTZ R174, R174, UR37 ;  /* 0x00000025aeae7c20 */ /* 0x000fe20008410000 */
[----:B------:R-:W-:Y:S01]  /*a580*/  FMUL.FTZ R175, R175, UR37 ;  /* 0x00000025afaf7c20 */ /* 0x000fe20008410000 */
[----:B------:R-:W-:Y:S01]  /*a590*/  FMUL.FTZ R178, R178, UR37 ;  /* 0x00000025b2b27c20 */ /* 0x000fe20008410000 */
[----:B------:R-:W-:Y:S01]  /*a5a0*/  FMUL.FTZ R179, R179, UR37 ;  /* 0x00000025b3b37c20 */ /* 0x000fe20008410000 */
[----:B------:R-:W-:Y:S01]  /*a5b0*/  FMUL.FTZ R182, R182, UR37 ;  /* 0x00000025b6b67c20 */ /* 0x000fe20008410000 */
[----:B------:R-:W-:Y:S01]  /*a5c0*/  FMUL.FTZ R183, R183, UR37 ;  /* 0x00000025b7b77c20 */ /* 0x000fe20008410000 */
[----:B------:R-:W3:Y:S01]  /*a5d0*/  MUFU.TANH R157, R157 ;  /* 0x0000009d009d7308 */ /* 0x000ee20000002400 */
[----:B----4-:R-:W-:-:S07]  /*a5e0*/  FMNMX.FTZ R12, R153, R12, !PT ;  /* 0x0000000c990c7209 */ /* 0x010fce0007810000 */
[----:B------:R-:W4:Y:S01]  /*a5f0*/  MUFU.TANH R160, R160 ;  /* 0x000000a000a07308 */ /* 0x000f220000002400 */
[----:B0-----:R-:W-:-:S07]  /*a600*/  FMNMX.FTZ R12, R156, R12, !PT ;  /* 0x0000000c9c0c7209 */ /* 0x001fce0007810000 */
[----:B------:R-:W0:Y:S01]  /*a610*/  MUFU.TANH R161, R161 ;  /* 0x000000a100a17308 */ /* 0x000e220000002400 */
[----:B---3--:R-:W-:-:S07]  /*a620*/  FMNMX.FTZ R12, R157, R12, !PT ;  /* 0x0000000c9d0c7209 */ /* 0x008fce0007810000 */
        /* <DEDUP_REMOVED lines=18> */
[----:B------:R-:W-:Y:S01]  /*a750*/  MUFU.TANH R154, R154 ;  /* 0x0000009a009a7308 */ /* 0x000fe20000002400 */
[----:B----4-:R-:W-:-:S07]  /*a760*/  FMNMX.FTZ R13, R177, R12, !PT ;  /* 0x0000000cb10d7209 */ /* 0x010fce0007810000 */
[----:B------:R-:W-:Y:S01]  /*a770*/  MUFU.TANH R155, R155 ;  /* 0x0000009b009b7308 */ /* 0x000fe20000002400 */
[----:B0-----:R-:W-:-:S05]  /*a780*/  FMNMX.FTZ R12, R180, R13, !PT ;  /* 0x0000000db40c7209 */ /* 0x001fca0007810000 */
[----:B------:R-:W0:Y:S02]  /*a790*/  SHFL.BFLY PT, R13, R12, 0x2, 0x1f ;  /* 0x0c401f000c0d7f89 */ /* 0x000e2400000e0000 */
[----:B------:R-:W-:Y:S08]  /*a7a0*/  MUFU.TANH R158, R158 ;  /* 0x0000009e009e7308 */ /* 0x000ff00000002400 */
[----:B------:R-:W-:Y:S08]  /*a7b0*/  MUFU.TANH R159, R159 ;  /* 0x0000009f009f7308 */ /* 0x000ff00000002400 */
[----:B------:R-:W-:Y:S01]  /*a7c0*/  MUFU.TANH R162, R162 ;  /* 0x000000a200a27308 */ /* 0x000fe20000002400 */
[----:B0-----:R-:W-:-:S07]  /*a7d0*/  FMNMX.FTZ R12, R12, R13, !PT ;  /* 0x0000000d0c0c7209 */ /* 0x001fce0007810000 */
[----:B------:R-:W-:Y:S01]  /*a7e0*/  MUFU.TANH R163, R163 ;  /* 0x000000a300a37308 */ /* 0x000fe20000002400 */
[----:B------:R-:W0:Y:S07]  /*a7f0*/  SHFL.BFLY PT, R13, R12, 0x1, 0x1f ;  /* 0x0c201f000c0d7f89 */ /* 0x000e2e00000e0000 */
[----:B------:R-:W-:Y:S08]  /*a800*/  MUFU.TANH R166, R166 ;  /* 0x000000a600a67308 */ /* 0x000ff00000002400 */
[----:B------:R-:W-:Y:S08]  /*a810*/  MUFU.TANH R167, R167 ;  /* 0x000000a700a77308 */ /* 0x000ff00000002400 */
[----:B------:R-:W-:Y:S01]  /*a820*/  MUFU.TANH R170, R170 ;  /* 0x000000aa00aa7308 */ /* 0x000fe20000002400 */
[----:B0-----:R-:W-:Y:S01]  /*a830*/  FMNMX.FTZ R12, R12, R13, !PT ;  /* 0x0000000d0c0c7209 */ /* 0x001fe20007810000 */
[----:B------:R-:W-:-:S04]  /*a840*/  IMAD.U32 R13, RZ, RZ, UR36 ;  /* 0x00000024ff0d7e24 */ /* 0x000fc8000f8e00ff */
[C---:B------:R-:W-:Y:S01]  /*a850*/  FADD.FTZ R225, -R12.reuse, R225 ;  /* 0x000000e10ce17221 */ /* 0x040fe20000010100 */
[-C--:B------:R-:W-:Y:S01]  /*a860*/  FMUL.FTZ R181, R12, R13.reuse ;  /* 0x0000000d0cb57220 */ /* 0x080fe20000410000 */
[----:B------:R-:W-:Y:S02]  /*a870*/  MUFU.TANH R171, R171 ;  /* 0x000000ab00ab7308 */ /* 0x000fe40000002400 */
[-C--:B------:R-:W-:Y:S01]  /*a880*/  FMUL.FTZ R225, R225, R13.reuse ;  /* 0x0000000de1e17220 */ /* 0x080fe20000410000 */
[-CC-:B------:R-:W-:Y:S01]  /*a890*/  FFMA.FTZ R14, R14, R13.reuse, -R181.reuse ;  /* 0x0000000d0e0e7223 */ /* 0x180fe200000108b5 */
[-CC-:B------:R-:W-:Y:S01]  /*a8a0*/  FFMA.FTZ R152, R152, R13.reuse, -R181.reuse ;  /* 0x0000000d98987223 */ /* 0x180fe200000108b5 */
[-CC-:B------:R-:W-:Y:S01]  /*a8b0*/  FFMA.FTZ R153, R153, R13.reuse, -R181.reuse ;  /* 0x0000000d99997223 */ /* 0x180fe200000108b5 */
[-CC-:B------:R-:W-:Y:S01]  /*a8c0*/  FFMA.FTZ R156, R156, R13.reuse, -R181.reuse ;  /* 0x0000000d9c9c7223 */ /* 0x180fe200000108b5 */
[-CC-:B------:R-:W-:Y:S01]  /*a8d0*/  FFMA.FTZ R157, R157, R13.reuse, -R181.reuse ;  /* 0x0000000d9d9d7223 */ /* 0x180fe200000108b5 */
[----:B------:R-:W0:Y:S01]  /*a8e0*/  MUFU.EX2 R225, R225 ;  /* 0x000000e100e17308 */ /* 0x000e220000000800 */
[-CC-:B------:R-:W-:Y:S01]  /*a8f0*/  FFMA.FTZ R160, R160, R13.reuse, -R181.reuse ;  /* 0x0000000da0a07223 */ /* 0x180fe200000108b5 */
[-CC-:B------:R-:W-:Y:S01]  /*a900*/  FFMA.FTZ R161, R161, R13.reuse, -R181.reuse ;  /* 0x0000000da1a17223 */ /* 0x180fe200000108b5 */
[-CC-:B------:R-:W-:Y:S01]  /*a910*/  FFMA.FTZ R164, R164, R13.reuse, -R181.reuse ;  /* 0x0000000da4a47223 */ /* 0x180fe200000108b5 */
[-CC-:B------:R-:W-:Y:S01]  /*a920*/  FFMA.FTZ R165, R165, R13.reuse, -R181.reuse ;  /* 0x0000000da5a57223 */ /* 0x180fe200000108b5 */
[-CC-:B------:R-:W-:Y:S01]  /*a930*/  FFMA.FTZ R168, R168, R13.reuse, -R181.reuse ;  /* 0x0000000da8a87223 */ /* 0x180fe200000108b5 */
[-CC-:B------:R-:W-:Y:S01]  /*a940*/  FFMA.FTZ R169, R169, R13.reuse, -R181.reuse ;  /* 0x0000000da9a97223 */ /* 0x180fe200000108b5 */
[-CC-:B------:R-:W-:Y:S01]  /*a950*/  FFMA.FTZ R172, R172, R13.reuse, -R181.reuse ;  /* 0x0000000dacac7223 */ /* 0x180fe200000108b5 */
[----:B------:R-:W3:Y:S01]  /*a960*/  MUFU.EX2 R14, R14 ;  /* 0x0000000e000e7308 */ /* 0x000ee20000000800 */
[-CC-:B------:R-:W-:Y:S01]  /*a970*/  FFMA.FTZ R173, R173, R13.reuse, -R181.reuse ;  /* 0x0000000dadad7223 */ /* 0x180fe200000108b5 */
[-CC-:B------:R-:W-:Y:S01]  /*a980*/  FFMA.FTZ R176, R176, R13.reuse, -R181.reuse ;  /* 0x0000000db0b07223 */ /* 0x180fe200000108b5 */
[-CC-:B------:R-:W-:Y:S01]  /*a990*/  FFMA.FTZ R177, R177, R13.reuse, -R181.reuse ;  /* 0x0000000db1b17223 */ /* 0x180fe200000108b5 */
[----:B------:R-:W-:-:S04]  /*a9a0*/  FFMA.FTZ R180, R180, R13, -R181 ;  /* 0x0000000db4b47223 */ /* 0x000fc800000108b5 */
[----:B------:R-:W4:Y:S01]  /*a9b0*/  MUFU.EX2 R152, R152 ;  /* 0x0000009800987308 */ /* 0x000f220000000800 */
[-C--:B0-----:R-:W-:Y:S01]  /*a9c0*/  FMUL.FTZ R24, R24, R225.reuse ;  /* 0x000000e118187220 */ /* 0x081fe20000410000 */
[-C--:B------:R-:W-:Y:S01]  /*a9d0*/  FMUL.FTZ R25, R25, R225.reuse ;  /* 0x000000e119197220 */ /* 0x080fe20000410000 */
[-C--:B------:R-:W-:Y:S01]  /*a9e0*/  FMUL.FTZ R28, R28, R225.reuse ;  /* 0x000000e11c1c7220 */ /* 0x080fe20000410000 */
[-C--:B------:R-:W-:Y:S01]  /*a9f0*/  FMUL.FTZ R29, R29, R225.reuse ;  /* 0x000000e11d1d7220 */ /* 0x080fe20000410000 */
[-C--:B------:R-:W-:Y:S01]  /*aa00*/  FMUL.FTZ R32, R32, R225.reuse ;  /* 0x000000e120207220 */ /* 0x080fe20000410000 */
[-C--:B------:R-:W-:Y:S01]  /*aa10*/  FMUL.FTZ R33, R33, R225.reuse ;  /* 0x000000e121217220 */ /* 0x080fe20000410000 */
[----:B------:R-:W-:Y:S01]  /*aa20*/  FMUL.FTZ R36, R36, R225 ;  /* 0x000000e124247220 */ /* 0x000fe20000410000 */
[----:B------:R-:W0:Y:S01]  /*aa30*/  MUFU.TANH R174, R174 ;  /* 0x000000ae00ae7308 */ /* 0x000e220000002400 */
[----:B---3--:R-:W-:Y:S01]  /*aa40*/  FFMA.FTZ R3, R225, R3, R14 ;  /* 0x00000003e1037223 */ /* 0x008fe2000001000e */
[-C--:B------:R-:W-:Y:S01]  /*aa50*/  FMUL.FTZ R37, R37, R225.reuse ;  /* 0x000000e125257220 */ /* 0x080fe20000410000 */
[-C--:B------:R-:W-:Y:S01]  /*aa60*/  FMUL.FTZ R40, R40, R225.reuse ;  /* 0x000000e128287220 */ /* 0x080fe20000410000 */
[-C--:B------:R-:W-:Y:S01]  /*aa70*/  FMUL.FTZ R41, R41, R225.reuse ;  /* 0x000000e129297220 */ /* 0x080fe20000410000 */
[-C--:B------:R-:W-:Y:S01]  /*aa80*/  FMUL.FTZ R44, R44, R225.reuse ;  /* 0x000000e12c2c7220 */ /* 0x080fe20000410000 */
[-C--:B------:R-:W-:Y:S01]  /*aa90*/  FMUL.FTZ R45, R45, R225.reuse ;  /* 0x000000e12d2d7220 */ /* 0x080fe20000410000 */
[----:B------:R-:W-:Y:S01]  /*aaa0*/  FMUL.FTZ R48, R48, R225 ;  /* 0x000000e130307220 */ /* 0x000fe20000410000 */
[----:B------:R-:W3:Y:S01]  /*aab0*/  MUFU.TANH R175, R175 ;  /* 0x000000af00af7308 */ /* 0x000ee20000002400 */
[C---:B----4-:R-:W-:Y:S01]  /*aac0*/  FADD.FTZ R3, R152.reuse, R3 ;  /* 0x0000000398037221 */ /* 0x050fe20000010000 */
[----:B------:R-:W-:Y:S01]  /*aad0*/  F2FP.F16.F32.PACK_AB R152, R152, R14 ;  /* 0x0000000e9898723e */ /* 0x000fe200000000ff */
[----:B------:R-:W-:-:S02]  /*aae0*/  @!P1 VIADD R14, R216, 0x28c40 ;  /* 0x00028c40d80e9836 */ /* 0x000fc40000000000 */
[-C--:B------:R-:W-:Y:S01]  /*aaf0*/  FMUL.FTZ R49, R49, R225.reuse ;  /* 0x000000e131317220 */ /* 0x080fe20000410000 */
[-C--:B------:R-:W-:Y:S01]  /*ab00*/  FMUL.FTZ R52, R52, R225.reuse ;  /* 0x000000e134347220 */ /* 0x080fe20000410000 */
[-C--:B------:R-:W-:Y:S01]  /*ab10*/  FMUL.FTZ R53, R53, R225.reuse ;  /* 0x000000e135357220 */ /* 0x080fe20000410000 */
[-C--:B------:R-:W-:Y:S01]  /*ab20*/  FMUL.FTZ R56, R56, R225.reuse ;  /* 0x000000e138387220 */ /* 0x080fe20000410000 */
[----:B------:R-:W-:Y:S01]  /*ab30*/  @!P1 PRMT R14, RZ, 0x654, R14 ;  /* 0x00000654ff0e9816 */ /* 0x000fe2000000000e */
[----:B------:R-:W4:Y:S01]  /*ab40*/  MUFU.TANH R178, R178 ;  /* 0x000000b200b27308 */ /* 0x000f220000002400 */
[-C--:B------:R-:W-:Y:S01]  /*ab50*/  FMUL.FTZ R57, R57, R225.reuse ;  /* 0x000000e139397220 */ /* 0x080fe20000410000 */
[-C--:B------:R-:W-:Y:S01]  /*ab60*/  FMUL.FTZ R60, R60, R225.reuse ;  /* 0x000000e13c3c7220 */ /* 0x080fe20000410000 */
[----:B------:R5:W-:Y:S01]  /*ab70*/  @!P1 SYNCS.ARRIVE.TRANS64.RED.A1T0 RZ, [R14+URZ], RZ ;  /* 0x000000ff0eff99a7 */ /* 0x000be2000810043f */
[-C--:B------:R-:W-:Y:S01]  /*ab80*/  FMUL.FTZ R61, R61, R225.reuse ;  /* 0x000000e13d3d7220 */ /* 0x080fe20000410000 */
[-C--:B------:R-:W-:Y:S01]  /*ab90*/  FMUL.FTZ R64, R64, R225.reuse ;  /* 0x000000e140407220 */ /* 0x080fe20000410000 */
[-C--:B------:R-:W-:Y:S01]  /*aba0*/  FMUL.FTZ R65, R65, R225.reuse ;  /* 0x000000e141417220 */ /* 0x080fe20000410000 */
[-C--:B------:R-:W-:Y:S01]  /*abb0*/  FMUL.FTZ R68, R68, R225.reuse ;  /* 0x000000e144447220 */ /* 0x080fe20000410000 */
[----:B------:R-:W1:Y:S01]  /*abc0*/  MUFU.TANH R179, R179 ;  /* 0x000000b300b37308 */ /* 0x000e620000002400 */
[-C--:B------:R-:W-:Y:S01]  /*abd0*/  FMUL.FTZ R69, R69, R225.reuse ;  /* 0x000000e145457220 */ /* 0x080fe20000410000 */
[----:B------:R-:W-:Y:S01]  /*abe0*/  FMUL.FTZ R72, R72, R225 ;  /* 0x000000e148487220 */ /* 0x000fe20000410000 */
[----:B-----5:R-:W-:-:S02]  /*abf0*/  IMAD.MOV R14, RZ, RZ, -R194 ;  /* 0x000000ffff0e7224 */ /* 0x020fc400078e0ac2 */
[-C--:B------:R-:W-:Y:S01]  /*ac00*/  FMUL.FTZ R73, R73, R225.reuse ;  /* 0x000000e149497220 */ /* 0x080fe20000410000 */
[-C--:B------:R-:W-:Y:S01]  /*ac10*/  FMUL.FTZ R76, R76, R225.reuse ;  /* 0x000000e14c4c7220 */ /* 0x080fe20000410000 */
[-C--:B------:R-:W-:Y:S01]  /*ac20*/  FMUL.FTZ R77, R77, R225.reuse ;  /* 0x000000e14d4d7220 */ /* 0x080fe20000410000 */
[----:B------:R-:W-:Y:S01]  /*ac30*/  FMUL.FTZ R80, R80, R225 ;  /* 0x000000e150507220 */ /* 0x000fe20000410000 */
[----:B------:R-:W-:Y:S01]  /*ac40*/  ISETP.NE.AND P3, PT, R193, R14, PT ;  /* 0x0000000ec100720c */ /* 0x000fe20003f65270 */
[----:B------:R-:W5:Y:S01]  /*ac50*/  MUFU.TANH R182, R182 ;  /* 0x000000b600b67308 */ /* 0x000f620000002400 */
[----:B------:R-:W-:Y:S01]  /*ac60*/  FMNMX.FTZ R14, R154, R21, !PT ;  /* 0x000000159a0e7209 */ /* 0x000fe20007810000 */
[-C--:B------:R-:W-:Y:S01]  /*ac70*/  FMUL.FTZ R81, R81, R225.reuse ;  /* 0x000000e151517220 */ /* 0x080fe20000410000 */
[-C--:B------:R-:W-:Y:S01]  /*ac80*/  FMUL.FTZ R84, R84, R225.reuse ;  /* 0x000000e154547220 */ /* 0x080fe20000410000 */
[-C--:B------:R-:W-:Y:S01]  /*ac90*/  FMUL.FTZ R85, R85, R225.reuse ;  /* 0x000000e155557220 */ /* 0x080fe20000410000 */
[----:B------:R-:W-:Y:S01]  /*aca0*/  FMNMX.FTZ R14, R155, R14, !PT ;  /* 0x0000000e9b0e7209 */ /* 0x000fe20007810000 */
[-C--:B------:R-:W-:Y:S01]  /*acb0*/  FMUL.FTZ R88, R88, R225.reuse ;  /* 0x000000e158587220 */ /* 0x080fe20000410000 */
[-C--:B------:R-:W-:Y:S01]  /*acc0*/  FMUL.FTZ R89, R89, R225.reuse ;  /* 0x000000e159597220 */ /* 0x080fe20000410000 */
[-C--:B------:R-:W-:Y:S01]  /*acd0*/  FMUL.FTZ R92, R92, R225.reuse ;  /* 0x000000e15c5c7220 */ /* 0x080fe20000410000 */
[----:B------:R-:W-:Y:S01]  /*ace0*/  FMNMX.FTZ R14, R158, R14, !PT ;  /* 0x0000000e9e0e7209 */ /* 0x000fe20007810000 */
[-C--:B------:R-:W-:Y:S01]  /*acf0*/  FMUL.FTZ R93, R93, R225.reuse ;  /* 0x000000e15d5d7220 */ /* 0x080fe20000410000 */
[-C--:B------:R-:W-:Y:S01]  /*ad00*/  FMUL.FTZ R96, R96, R225.reuse ;  /* 0x000000e160607220 */ /* 0x080fe20000410000 */
[----:B------:R-:W-:Y:S01]  /*ad10*/  @!P3 IMAD R181, R224, 0x40, R191 ;  /* 0x00000040e0b5b824 */ /* 0x000fe200078e02bf */
[----:B------:R-:W-:Y:S01]  /*ad20*/  FMNMX.FTZ R14, R159, R14, !PT ;  /* 0x0000000e9f0e7209 */ /* 0x000fe20007810000 */
[-C--:B------:R-:W-:Y:S01]  /*ad30*/  FMUL.FTZ R97, R97, R225.reuse ;  /* 0x000000e161617220 */ /* 0x080fe20000410000 */
[-C--:B------:R-:W-:Y:S01]  /*ad40*/  FMUL.FTZ R100, R100, R225.reuse ;  /* 0x000000e164647220 */ /* 0x080fe20000410000 */
[----:B------:R-:W-:Y:S01]  /*ad50*/  @!P3 IMAD R181, R181, 0x4, R2 ;  /* 0x00000004b5b5b824 */ /* 0x000fe200078e0202 */
        /* <DEDUP_REMOVED lines=24> */
[----:B0-----:R-:W-:Y:S01]  /*aee0*/  FMNMX.FTZ R14, R174, R14, !PT ;  /* 0x0000000eae0e7209 */ /* 0x001fe20007810000 */
        /* <DEDUP_REMOVED lines=8> */
[----:B------:R-:W0:Y:S08]  /*af70*/  MUFU.TANH R183, R183 ;  /* 0x000000b700b77308 */ /* 0x000e300000002400 */
[----:B------:R-:W2:Y:S01]  /*af80*/  MUFU.EX2 R153, R153 ;  /* 0x0000009900997308 */ /* 0x000ea20000000800 */
[----:B---3--:R-:W-:-:S04]  /*af90*/  FMNMX.FTZ R225, R175, R14, !PT ;  /* 0x0000000eafe17209 */ /* 0x008fc80007810000 */
[----:B----4-:R-:W-:-:S03]  /*afa0*/  FMNMX.FTZ R14, R178, R225, !PT ;  /* 0x000000e1b20e7209 */ /* 0x010fc60007810000 */
[----:B------:R-:W3:Y:S01]  /*afb0*/  MUFU.EX2 R156, R156 ;  /* 0x0000009c009c7308 */ /* 0x000ee20000000800 */
[----:B-1----:R-:W-:-:S04]  /*afc0*/  FMNMX.FTZ R225, R179, R14, !PT ;  /* 0x0000000eb3e17209 */ /* 0x002fc80007810000 */
[----:B-----5:R-:W-:-:S03]  /*afd0*/  FMNMX.FTZ R14, R182, R225, !PT ;  /* 0x000000e1b60e7209 */ /* 0x020fc60007810000 */
[----:B------:R-:W1:Y:S01]  /*afe0*/  MUFU.EX2 R157, R157 ;  /* 0x0000009d009d7308 */ /* 0x000e620000000800 */
[----:B0-----:R-:W-:Y:S01]  /*aff0*/  FMNMX.FTZ R14, R183, R14, !PT ;  /* 0x0000000eb70e7209 */ /* 0x001fe20007810000 */
[----:B--2---:R-:W-:-:S04]  /*b000*/  FADD.FTZ R3, R153, R3 ;  /* 0x0000000399037221 */ /* 0x004fc80000010000 */
[----:B------:R-:W0:Y:S02]  /*b010*/  SHFL.BFLY PT, R224, R14, 0x2, 0x1f ;  /* 0x0c401f000ee07f89 */ /* 0x000e2400000e0000 */
[----:B------:R-:W2:Y:S01]  /*b020*/  MUFU.EX2 R160, R160 ;  /* 0x000000a000a07308 */ /* 0x000ea20000000800 */
[----:B---3--:R-:W-:-:S07]  /*b030*/  FADD.FTZ R236, R156, R3 ;  /* 0x000000039cec7221 */ /* 0x008fce0000010000 */
[----:B------:R-:W3:Y:S01]  /*b040*/  MUFU.EX2 R161, R161 ;  /* 0x000000a100a17308 */ /* 0x000ee20000000800 */
[----:B-1----:R-:W-:-:S07]  /*b050*/  FADD.FTZ R3, R157, R236 ;  /* 0x000000ec9d037221 */ /* 0x002fce0000010000 */
[----:B------:R-:W-:Y:S01]  /*b060*/  MUFU.EX2 R164, R164 ;  /* 0x000000a400a47308 */ /* 0x000fe20000000800 */
[----:B--2---:R-:W-:Y:S01]  /*b070*/  FADD.FTZ R236, R160, R3 ;  /* 0x00000003a0ec7221 */ /* 0x004fe20000010000 */
[----:B0-----:R-:W-:-:S06]  /*b080*/  FMNMX.FTZ R14, R14, R224, !PT ;  /* 0x000000e00e0e7209 */ /* 0x001fcc0007810000 */
[----:B------:R-:W-:Y:S01]  /*b090*/  MUFU.EX2 R165, R165 ;  /* 0x000000a500a57308 */ /* 0x000fe20000000800 */
[----:B---3--:R-:W-:Y:S01]  /*b0a0*/  FADD.FTZ R3, R161, R236 ;  /* 0x000000eca1037221 */ /* 0x008fe20000010000 */
[----:B------:R-:W0:Y:S06]  /*b0b0*/  SHFL.BFLY PT, R224, R14, 0x1, 0x1f ;  /* 0x0c201f000ee07f89 */ /* 0x000e2c00000e0000 */
[----:B------:R-:W-:Y:S08]  /*b0c0*/  MUFU.EX2 R168, R168 ;  /* 0x000000a800a87308 */ /* 0x000ff00000000800 */
[----:B------:R-:W-:Y:S08]  /*b0d0*/  MUFU.EX2 R169, R169 ;  /* 0x000000a900a97308 */ /* 0x000ff00000000800 */
[----:B------:R-:W-:Y:S01]  /*b0e0*/  MUFU.EX2 R172, R172 ;  /* 0x000000ac00ac7308 */ /* 0x000fe20000000800 */
[----:B0-----:R-:W-:-:S05]  /*b0f0*/  FMNMX.FTZ R14, R14, R224, !PT ;  /* 0x000000e00e0e7209 */ /* 0x001fca0007810000 */
[----:B------:R-:W-:Y:S02]  /*b100*/  FADD.FTZ R21, -R14, R21 ;  /* 0x000000150e157221 */ /* 0x000fe40000010100 */
[----:B------:R-:W-:Y:S02]  /*b110*/  MUFU.EX2 R173, R173 ;  /* 0x000000ad00ad7308 */ /* 0x000fe40000000800 */
[----:B------:R-:W-:-:S06]  /*b120*/  FMUL.FTZ R21, R21, R13 ;  /* 0x0000000d15157220 */ /* 0x000fcc0000410000 */
[----:B------:R-:W-:Y:S08]  /*b130*/  MUFU.EX2 R176, R176 ;  /* 0x000000b000b07308 */ /* 0x000ff00000000800 */
[----:B------:R-:W0:Y:S08]  /*b140*/  MUFU.EX2 R21, R21 ;  /* 0x0000001500157308 */ /* 0x000e300000000800 */
[----:B------:R-:W-:Y:S01]  /*b150*/  MUFU.EX2 R177, R177 ;  /* 0x000000b100b17308 */ /* 0x000fe20000000800 */
[----:B0-----:R0:W-:Y:S01]  /*b160*/  @!P3 STS [R181+0x28820], R21 ;  /* 0x02882015b500b388 */ /* 0x0011e20000000800 */
        /* <DEDUP_REMOVED lines=9> */
[----:B0-----:R-:W-:Y:S01]  /*b200*/  FMUL.FTZ R181, R14, R13 ;  /* 0x0000000d0eb57220 */ /* 0x001fe20000410000 */
[-C--:B------:R-:W-:Y:S01]  /*b210*/  FMUL.FTZ R43, R43, R21.reuse ;  /* 0x000000152b2b7220 */ /* 0x080fe20000410000 */
[-C--:B------:R-:W-:Y:S01]  /*b220*/  FMUL.FTZ R46, R46, R21.reuse ;  /* 0x000000152e2e7220 */ /* 0x080fe20000410000 */
[----:B------:R-:W-:Y:S01]  /*b230*/  FMUL.FTZ R47, R47, R21 ;  /* 0x000000152f2f7220 */ /* 0x000fe20000410000 */
        /* <DEDUP_REMOVED lines=12> */
[----:B------:R0:W1:Y:S01]  /*b300*/  MUFU.EX2 R180, R154 ;  /* 0x0000009a00b47308 */ /* 0x0000620000000800 */
[-CC-:B------:R-:W-:Y:S01]  /*b310*/  FFMA.FTZ R175, R175, R13.reuse, -R181.reuse ;  /* 0x0000000dafaf7223 */ /* 0x180fe200000108b5 */
[-CC-:B------:R-:W-:Y:S01]  /*b320*/  FFMA.FTZ R178, R178, R13.reuse, -R181.reuse ;  /* 0x0000000db2b27223 */ /* 0x180fe200000108b5 */
[-CC-:B------:R-:W-:Y:S01]  /*b330*/  FFMA.FTZ R179, R179, R13.reuse, -R181.reuse ;  /* 0x0000000db3b37223 */ /* 0x180fe200000108b5 */
[-CC-:B------:R-:W-:Y:S01]  /*b340*/  FFMA.FTZ R182, R182, R13.reuse, -R181.reuse ;  /* 0x0000000db6b67223 */ /* 0x180fe200000108b5 */
[----:B------:R-:W-:Y:S01]  /*b350*/  FFMA.FTZ R181, R183, R13, -R181 ;  /* 0x0000000db7b57223 */ /* 0x000fe200000108b5 */
[-C--:B------:R-:W-:Y:S01]  /*b360*/  FMUL.FTZ R50, R50, R21.reuse ;  /* 0x0000001532327220 */ /* 0x080fe20000410000 */
[----:B------:R-:W-:Y:S01]  /*b370*/  FMUL.FTZ R51, R51, R21 ;  /* 0x0000001533337220 */ /* 0x000fe20000410000 */
[----:B------:R-:W2:Y:S01]  /*b380*/  MUFU.EX2 R155, R155 ;  /* 0x0000009b009b7308 */ /* 0x000ea20000000800 */
[----:B0-----:R-:W-:Y:S01]  /*b390*/  F2FP.F16.F32.PACK_AB R154, R156, R153 ;  /* 0x000000999c9a723e */ /* 0x001fe200000000ff */
[----:B------:R-:W-:Y:S01]  /*b3a0*/  FMUL.FTZ R54, R54, R21 ;  /* 0x0000001536367220 */ /* 0x000fe20000410000 */
[----:B------:R-:W-:Y:S01]  /*b3b0*/  F2FP.F16.F32.PACK_AB R156, R160, R157 ;  /* 0x0000009da09c723e */ /* 0x000fe200000000ff */
[----:B------:R-:W-:Y:S01]  /*b3c0*/  FADD.FTZ R160, R164, R3 ;  /* 0x00000003a4a07221 */ /* 0x000fe20000010000 */
[-C--:B------:R-:W-:Y:S01]  /*b3d0*/  FMUL.FTZ R55, R55, R21.reuse ;  /* 0x0000001537377220 */ /* 0x080fe20000410000 */
[-C--:B------:R-:W-:Y:S01]  /*b3e0*/  FMUL.FTZ R58, R58, R21.reuse ;  /* 0x000000153a3a7220 */ /* 0x080fe20000410000 */
[----:B------:R-:W-:Y:S01]  /*b3f0*/  FMUL.FTZ R59, R59, R21 ;  /* 0x000000153b3b7220 */ /* 0x000fe20000410000 */
[----:B------:R0:W3:Y:S01]  /*b400*/  MUFU.EX2 R183, R158 ;  /* 0x0000009e00b77308 */ /* 0x0000e20000000800 */
[----:B------:R-:W-:Y:S01]  /*b410*/  FADD.FTZ R3, R165, R160 ;  /* 0x000000a0a5037221 */ /* 0x000fe20000010000 */
[----:B-1----:R-:W-:Y:S01]  /*b420*/  FFMA.FTZ R10, R21, R10, R180 ;  /* 0x0000000a150a7223 */ /* 0x002fe200000100b4 */
[----:B------:R-:W-:Y:S01]  /*b430*/  F2FP.F16.F32.PACK_AB R160, R168, R165 ;  /* 0x000000a5a8a0723e */ /* 0x000fe200000000ff */
[-C--:B------:R-:W-:Y:S01]  /*b440*/  FMUL.FTZ R62, R62, R21.reuse ;  /* 0x000000153e3e7220 */ /* 0x080fe20000410000 */
[-C--:B------:R-:W-:Y:S01]  /*b450*/  FMUL.FTZ R63, R63, R21.reuse ;  /* 0x000000153f3f7220 */ /* 0x080fe20000410000 */
[-C--:B------:R-:W-:Y:S01]  /*b460*/  FMUL.FTZ R66, R66, R21.reuse ;  /* 0x0000001542427220 */ /* 0x080fe20000410000 */
[----:B------:R-:W-:Y:S01]  /*b470*/  FMUL.FTZ R67, R67, R21 ;  /* 0x0000001543437220 */ /* 0x000fe20000410000 */
[----:B------:R-:W1:Y:S01]  /*b480*/  MUFU.EX2 R159, R159 ;  /* 0x0000009f009f7308 */ /* 0x000e620000000800 */
[C---:B--2---:R-:W-:Y:S01]  /*b490*/  FADD.FTZ R10, R155.reuse, R10 ;  /* 0x0000000a9b0a7221 */ /* 0x044fe20000010000 */
[----:B0-----:R-:W-:Y:S01]  /*b4a0*/  F2FP.F16.F32.PACK_AB R158, R164, R161 ;  /* 0x000000a1a49e723e */ /* 0x001fe200000000ff */
[-C--:B------:R-:W-:Y:S01]  /*b4b0*/  FMUL.FTZ R70, R70, R21.reuse ;  /* 0x0000001546467220 */ /* 0x080fe20000410000 */
[----:B------:R-:W-:Y:S01]  /*b4c0*/  F2FP.F16.F32.PACK_AB R153, R155, R180 ;  /* 0x000000b49b99723e */ /* 0x000fe200000000ff */
[-C--:B------:R-:W-:Y:S01]  /*b4d0*/  FMUL.FTZ R71, R71, R21.reuse ;  /* 0x0000001547477220 */ /* 0x080fe20000410000 */
[-C--:B------:R-:W-:Y:S01]  /*b4e0*/  FMUL.FTZ R74, R74, R21.reuse ;  /* 0x000000154a4a7220 */ /* 0x080fe20000410000 */
[-C--:B------:R-:W-:Y:S01]  /*b4f0*/  FMUL.FTZ R75, R75, R21.reuse ;  /* 0x000000154b4b7220 */ /* 0x080fe20000410000 */
[----:B------:R0:W2:Y:S01]  /*b500*/  MUFU.EX2 R225, R162 ;  /* 0x000000a200e17308 */ /* 0x0000a20000000800 */
[----:B---3--:R-:W-:Y:S01]  /*b510*/  FADD.FTZ R10, R183, R10 ;  /* 0x0000000ab70a7221 */ /* 0x008fe20000010000 */
[-C--:B------:R-:W-:Y:S01]  /*b520*/  FMUL.FTZ R78, R78, R21.reuse ;  /* 0x000000154e4e7220 */ /* 0x080fe20000410000 */
[-C--:B------:R-:W-:Y:S01]  /*b530*/  FMUL.FTZ R79, R79, R21.reuse ;  /* 0x000000154f4f7220 */ /* 0x080fe20000410000 */
[-C--:B------:R-:W-:Y:S01]  /*b540*/  FMUL.FTZ R82, R82, R21.reuse ;  /* 0x0000001552527220 */ /* 0x080fe20000410000 */
[-C--:B------:R-:W-:Y:S01]  /*b550*/  FMUL.FTZ R83, R83, R21.reuse ;  /* 0x0000001553537220 */ /* 0x080fe20000410000 */
[-C--:B------:R-:W-:Y:S01]  /*b560*/  FMUL.FTZ R86, R86, R21.reuse ;  /* 0x0000001556567220 */ /* 0x080fe20000410000 */
[----:B------:R-:W-:Y:S01]  /*b570*/  FMUL.FTZ R87, R87, R21 ;  /* 0x0000001557577220 */ /* 0x000fe20000410000 */
[----:B------:R-:W3:Y:S01]  /*b580*/  MUFU.EX2 R163, R163 ;  /* 0x000000a300a37308 */ /* 0x000ee20000000800 */
[----:B0-----:R-:W-:Y:S01]  /*b590*/  FADD.FTZ R162, R168, R3 ;  /* 0x00000003a8a27221 */ /* 0x001fe20000010000 */
[C---:B-1----:R-:W-:Y:S01]  /*b5a0*/  FADD.FTZ R10, R159.reuse, R10 ;  /* 0x0000000a9f0a7221 */ /* 0x042fe20000010000 */
[----:B------:R-:W-:Y:S01]  /*b5b0*/  F2FP.F16.F32.PACK_AB R155, R159, R183 ;  /* 0x000000b79f9b723e */ /* 0x000fe200000000ff */
[----:B------:R-:W-:Y:S01]  /*b5c0*/  BAR.SYNC.DEFER_BLOCKING 0xf, 0x100 ;  /* 0x03c4000000007b1d */ /* 0x000fe20000010000 */
[----:B------:R-:W-:Y:S01]  /*b5d0*/  FADD.FTZ R3, R169, R162 ;  /* 0x000000a2a9037221 */ /* 0x000fe20000010000 */
[----:B------:R-:W-:Y:S01]  /*b5e0*/  F2FP.F16.F32.PACK_AB R162, R172, R169 ;  /* 0x000000a9aca2723e */ /* 0x000fe200000000ff */
[-C--:B------:R-:W-:Y:S01]  /*b5f0*/  FMUL.FTZ R90, R90, R21.reuse ;  /* 0x000000155a5a7220 */ /* 0x080fe20000410000 */
[-C--:B------:R-:W-:Y:S01]  /*b600*/  FMUL.FTZ R91, R91, R21.reuse ;  /* 0x000000155b5b7220 */ /* 0x080fe20000410000 */
[----:B------:R-:W-:Y:S01]  /*b610*/  FADD.FTZ R164, R172, R3 ;  /* 0x00000003aca47221 */ /* 0x000fe20000010000 */
[----:B------:R-:W0:Y:S01]  /*b620*/  MUFU.EX2 R224, R224 ;  /* 0x000000e000e07308 */ /* 0x000e220000000800 */
[----:B--2---:R-:W-:Y:S01]  /*b630*/  FADD.FTZ R10, R225, R10 ;  /* 0x0000000ae10a7221 */ /* 0x004fe20000010000 */
[----:B------:R-:W-:Y:S01]  /*b640*/  FMUL.FTZ R94, R94, R21 ;  /* 0x000000155e5e7220 */ /* 0x000fe20000410000 */
[----:B------:R-:W-:Y:S01]  /*b650*/  FADD.FTZ R3, R173, R164 ;  /* 0x000000a4ad037221 */ /* 0x000fe20000010000 */
[----:B------:R-:W-:Y:S01]  /*b660*/  F2FP.F16.F32.PACK_AB R164, R176, R173 ;  /* 0x000000adb0a4723e */ /* 0x000fe200000000ff */
[-C--:B------:R-:W-:Y:S01]  /*b670*/  FMUL.FTZ R95, R95, R21.reuse ;  /* 0x000000155f5f7220 */ /* 0x080fe20000410000 */
[-C--:B------:R-:W-:Y:S01]  /*b680*/  FMUL.FTZ R98, R98, R21.reuse ;  /* 0x0000001562627220 */ /* 0x080fe20000410000 */
[----:B------:R-:W-:Y:S01]  /*b690*/  FADD.FTZ R168, R176, R3 ;  /* 0x00000003b0a87221 */ /* 0x000fe20000010000 */
[----:B------:R-:W1:Y:S01]  /*b6a0*/  MUFU.EX2 R167, R167 ;  /* 0x000000a700a77308 */ /* 0x000e620000000800 */
[----:B---3--:R-:W-:Y:S01]  /*b6b0*/  FADD.FTZ R157, R163, R10 ;  /* 0x0000000aa39d7221 */ /* 0x008fe20000010000 */
[-C--:B------:R-:W-:Y:S01]  /*b6c0*/  FMUL.FTZ R99, R99, R21.reuse ;  /* 0x0000001563637220 */ /* 0x080fe20000410000 */
[----:B------:R-:W-:Y:S01]  /*b6d0*/  FADD.FTZ R3, R177, R168 ;  /* 0x000000a8b1037221 */ /* 0x000fe20000010000 */
[-C--:B------:R-:W-:Y:S01]  /*b6e0*/  FMUL.FTZ R102, R102, R21.reuse ;  /* 0x0000001566667220 */ /* 0x080fe20000410000 */
[-C--:B------:R-:W-:Y:S01]  /*b6f0*/  FMUL.FTZ R103, R103, R21.reuse ;  /* 0x0000001567677220 */ /* 0x080fe20000410000 */
[----:B------:R-:W-:Y:S01]  /*b700*/  FMUL.FTZ R106, R106, R21 ;  /* 0x000000156a6a7220 */ /* 0x000fe20000410000 */
[----:B------:R-:W-:Y:S01]  /*b710*/  FADD.FTZ R3, R166, R3 ;  /* 0x00000003a6037221 */ /* 0x000fe20000010000 */
[----:B------:R-:W2:Y:S01]  /*b720*/  MUFU.EX2 R161, R170 ;  /* 0x000000aa00a17308 */ /* 0x000ea20000000800 */
[----:B0-----:R-:W-:Y:S01]  /*b730*/  FADD.FTZ R168, R224, R157 ;  /* 0x0000009de0a87221 */ /* 0x001fe20000010000 */
[----:B------:R-:W-:Y:S01]  /*b740*/  F2FP.F16.F32.PACK_AB R157, R163, R225 ;  /* 0x000000e1a39d723e */ /* 0x000fe200000000ff */
[----:B------:R0:W-:Y:S01]  /*b750*/  STSM.16.M88.4 [R195+0x26800], R152 ;  /* 0x02680098c3007844 */ /* 0x0001e20000000200 */
[----:B------:R-:W-:Y:S01]  /*b760*/  F2FP.F16.F32.PACK_AB R166, R166, R177 ;  /* 0x000000b1a6a6723e */ /* 0x000fe200000000ff */
        /* <DEDUP_REMOVED lines=20> */
[C---:B---3--:R-:W-:Y:S01]  /*b8b0*/  FADD.FTZ R159, R171.reuse, R168 ;  /* 0x000000a8ab9f7221 */ /* 0x048fe20000010000 */
[----:B------:R-:W-:Y:S01]  /*b8c0*/  F2FP.F16.F32.PACK_AB R161, R171, R161 ;  /* 0x000000a1aba1723e */ /* 0x000fe200000000ff */
[-C--:B------:R-:W-:Y:S01]  /*b8d0*/  FMUL.FTZ R138, R138, R21.reuse ;  /* 0x000000158a8a7220 */ /* 0x080fe20000410000 */
[-C--:B------:R-:W-:Y:S01]  /*b8e0*/  FMUL.FTZ R139, R139, R21.reuse ;  /* 0x000000158b8b7220 */ /* 0x080fe20000410000 */
[-C--:B------:R-:W-:Y:S01]  /*b8f0*/  FMUL.FTZ R142, R142, R21.reuse ;  /* 0x000000158e8e7220 */ /* 0x080fe20000410000 */
[-C--:B------:R-:W-:Y:S01]  /*b900*/  FMUL.FTZ R143, R143, R21.reuse ;  /* 0x000000158f8f7220 */ /* 0x080fe20000410000 */
[-C--:B------:R-:W-:Y:S01]  /*b910*/  FMUL.FTZ R146, R146, R21.reuse ;  /* 0x0000001592927220 */ /* 0x080fe20000410000 */
[----:B------:R-:W3:Y:S01]  /*b920*/  MUFU.EX2 R165, R178 ;  /* 0x000000b200a57308 */ /* 0x000ee20000000800 */
[----:B-1----:R-:W-:Y:S01]  /*b930*/  FADD.FTZ R168, R174, R159 ;  /* 0x0000009faea87221 */ /* 0x002fe20000010000 */
[----:B------:R-:W-:Y:S01]  /*b940*/  F2FP.F16.F32.PACK_AB R159, R167, R224 ;  /* 0x000000e0a79f723e */ /* 0x000fe200000000ff */
[-C--:B------:R-:W-:Y:S01]  /*b950*/  FMUL.FTZ R147, R147, R21.reuse ;  /* 0x0000001593937220 */ /* 0x080fe20000410000 */
[-C--:B------:R-:W-:Y:S01]  /*b960*/  FMUL.FTZ R150, R150, R21.reuse ;  /* 0x0000001596967220 */ /* 0x080fe20000410000 */
[----:B------:R-:W-:-:S02]  /*b970*/  FMUL.FTZ R151, R151, R21 ;  /* 0x0000001597977220 */ /* 0x000fc40000410000 */
[----:B------:R0:W-:Y:S01]  /*b980*/  STSM.16.M88.4 [R196], R156 ;  /* 0x0000009cc4007844 */ /* 0x0001e20000000200 */
[----:B------:R-:W1:Y:S01]  /*b990*/  MUFU.EX2 R10, R179 ;  /* 0x000000b3000a7308 */ /* 0x000e620000000800 */
[----:B--2---:R-:W-:-:S07]  /*b9a0*/  FADD.FTZ R168, R175, R168 ;  /* 0x000000a8afa87221 */ /* 0x004fce0000010000 */
[----:B------:R-:W2:Y:S01]  /*b9b0*/  MUFU.EX2 R182, R182 ;  /* 0x000000b600b67308 */ /* 0x000ea20000000800 */
[----:B---3--:R-:W-:-:S07]  /*b9c0*/  FADD.FTZ R163, R165, R168 ;  /* 0x000000a8a5a37221 */ /* 0x008fce0000010000 */
[----:B------:R-:W3:Y:S01]  /*b9d0*/  MUFU.EX2 R181, R181 ;  /* 0x000000b500b57308 */ /* 0x000ee20000000800 */
[C---:B-1----:R-:W-:Y:S01]  /*b9e0*/  FADD.FTZ R167, R10.reuse, R163 ;  /* 0x000000a30aa77221 */ /* 0x042fe20000010000 */
[----:B------:R-:W-:Y:S02]  /*b9f0*/  F2FP.F16.F32.PACK_AB R163, R175, R174 ;  /* 0x000000aeafa3723e */ /* 0x000fe400000000ff */
[----:B------:R-:W-:-:S03]  /*ba00*/  F2FP.F16.F32.PACK_AB R165, R10, R165 ;  /* 0x000000a50aa5723e */ /* 0x000fc600000000ff */
[----:B------:R0:W-:Y:S01]  /*ba10*/  STSM.16.M88.4 [R198], R160 ;  /* 0x000000a0c6007844 */ /* 0x0001e20000000200 */
[----:B--2---:R-:W-:Y:S01]  /*ba20*/  FADD.FTZ R168, R182, R167 ;  /* 0x000000a7b6a87221 */ /* 0x004fe20000010000 */
[----:B---3--:R-:W-:-:S03]  /*ba30*/  F2FP.F16.F32.PACK_AB R167, R181, R182 ;  /* 0x000000b6b5a7723e */ /* 0x008fc600000000ff */
[----:B------:R-:W-:Y:S02]  /*ba40*/  FADD.FTZ R10, R181, R168 ;  /* 0x000000a8b50a7221 */ /* 0x000fe40000010000 */
[----:B------:R0:W-:Y:S01]  /*ba50*/  STSM.16.M88.4 [R197], R164 ;  /* 0x000000a4c5007844 */ /* 0x0001e20000000200 */
[----:B------:R-:W-:Y:S05]  /*ba60*/  @!P0 BRA `(.L_x_746) ;  /* 0x0000000000048947 */ /* 0x000fea0003800000 */
[----:B------:R-:W-:Y:S01]  /*ba70*/  BPT.TRAP 0x1 ;  /* 0x000000040000795c */ /* 0x000fe20000300000 */
.L_x_746:
[----:B------:R1:W2:Y:S01]  /*ba80*/  SYNCS.PHASECHK.TRANS64.TRYWAIT P3, [R216+URZ+0x28c50], R20 ;  /* 0x028c5014d80075a7 */ /* 0x0002a2000806017f */
[----:B------:R-:W-:Y:S05]  /*ba90*/  @!P0 BRA `(.L_x_747) ;  /* 0x0000000000048947 */ /* 0x000fea0003800000 */
[----:B------:R-:W-:Y:S01]  /*baa0*/  BPT.TRAP 0x1 ;  /* 0x000000040000795c */ /* 0x000fe20000300000 */
.L_x_747:
[----:B------:R-:W-:Y:S04]  /*bab0*/  BSSY B1, `(.L_x_748) ;  /* 0x0000004000017945 */ /* 0x000fe80003800000 */
[----:B--2---:R-:W-:Y:S05]  /*bac0*/  @P3 BRA `(.L_x_749) ;  /* 0x0000000000083947 */ /* 0x004fea0003800000 */
[----:B------:R-:W2:Y:S02]  /*bad0*/  SYNCS.PHASECHK.TRANS64.TRYWAIT P3, [R216+URZ+0x28c50], R20 ;  /* 0x028c5014d80075a7 */ /* 0x000ea4000806017f */
[----:B--2---:R-:W-:Y:S05]  /*bae0*/  @!P3 BRA `(.L_x_750) ;  /* 0x000000cc0024b947 */ /* 0x004fea0003800000 */
.L_x_749:
[----:B------:R-:W-:Y:S05]  /*baf0*/  BSYNC B1 ;  /* 0x0000000000017941 */ /* 0x000fea0003800000 */
.L_x_748:
[----:B------:R-:W-:Y:S01]  /*bb00*/  IMAD.MOV.U32 R21, RZ, RZ, 0x40000040 ;  /* 0x40000040ff157424 */ /* 0x000fe200078e00ff */
[----:B-12---:R-:W-:Y:S01]  /*bb10*/  LEA R20, R18, R11, 0xc ;  /* 0x0000000b12147211 */ /* 0x006fe200078e60ff */
[----:B------:R-:W-:Y:S01]  /*bb20*/  WARPGROUP.ARRIVE ;  /* 0x00000000000079c5 */ /* 0x000fe20000000000 */
[----:B------:R-:W-:Y:S02]  /*bb30*/  @!P1 VIADD R216, R216, 0x28c60 ;  /* 0x00028c60d8d89836 */ /* 0x000fe40000000000 */
[----:B------:R-:W-:Y:S01]  /*bb40*/  R2UR UR6, R20 ;  /* 0x00000000140672ca */ /* 0x000fe200000e0000 */
[----:B------:R-:W-:Y:S01]  /*bb50*/  IMAD.MOV.U32 R225, RZ, RZ, R12 ;  /* 0x000000ffffe17224 */ /* 0x000fe200078e000c */
[----:B------:R-:W-:Y:S01]  /*bb60*/  R2UR UR7, R21 ;  /* 0x00000000150772ca */ /* 0x000fe200000e0000 */
[----:B------:R-:W-:Y:S01]  /*bb70*/  IMAD.MOV.U32 R21, RZ, RZ, 0x40000040 ;  /* 0x40000040ff157424 */ /* 0x000fe200078e00ff */
[----:B------:R-:W-:Y:S01]  /*bb80*/  @!P1 PRMT R216, RZ, 0x654, R216 ;  /* 0x00000654ffd89816 */ /* 0x000fe200000000d8 */
[----:B------:R-:W-:-:S10]  /*bb90*/  IMAD.MOV.U32 R224, RZ, RZ, R18 ;  /* 0x000000ffffe07224 */ /* 0x000fd400078e0012 */
[----:B------:R-:W-:Y:S03]  /*bba0*/  HGMMA.64x256x16.F32 R24, R152, gdesc[UR4].tnspB, R24, gsb0 ;  /* 0x43e0000498187df0 */ /* 0x000fe60008000818 */
[----:B------:R-:W-:Y:S02]  /*bbb0*/  WARPGROUP.DEPBAR.LE gsb0, 0x0 ;  /* 0x00008000000079c5 */ /* 0x000fe40000010000 */
[----:B0-----:R-:W-:Y:S01]  /*bbc0*/  VIADD R152, R20, 0x80 ;  /* 0x0000008014987836 */ /* 0x001fe20000000000 */
        /* <DEDUP_REMOVED lines=16> */
[----:B------:R-:W-:Y:S01]  /*bcd0*/  IMAD.MOV.U32 R21, RZ, RZ, R14 ;  /* 0x000000ffff157224 */ /* 0x000fe200078e000e */
[----:B------:R-:W-:Y:S02]  /*bce0*/  WARPGROUP.DEPBAR.LE gsb0, 0x0 ;  /* 0x00008000000079c5 */ /* 0x000fe40000010000 */
[----:B------:R-:W-:-:S15]  /*bcf0*/  WARPGROUP.ARRIVE ;  /* 0x00000000000079c5 */ /* 0x000fde0000000000 */
[----:B------:R-:W-:-:S06]  /*bd00*/  NOP ;  /* 0x0000000000007918 */ /* 0x000fcc0000000000 */
        /* <DEDUP_REMOVED lines=10> */
[----:B------:R2:W-:Y:S01]  /*bdb0*/  @!P1 SYNCS.ARRIVE.TRANS64.RED.A1T0 RZ, [R216+URZ], RZ ;  /* 0x000000ffd8ff99a7 */ /* 0x0005e2000810043f */
[----:B------:R-:W-:Y:S05]  /*bdc0*/  @P2 BRA `(.L_x_751) ;  /* 0xffffffe0007c2947 */ /* 0x000fea000383ffff */
.L_x_740:
[----:B------:R-:W-:Y:S05]  /*bdd0*/  BSYNC B0 ;  /* 0x0000000000007941 */ /* 0x000fea0003800000 */
.L_x_739:
[----:B------:R-:W3:Y:S01]  /*bde0*/  SHFL.BFLY PT, R0, R3, 0x2, 0x1f ;  /* 0x0c401f0003007f89 */ /* 0x000ee200000e0000 */
[----:B------:R-:W-:Y:S02]  /*bdf0*/  IMAD.MOV R6, RZ, RZ, -R194 ;  /* 0x000000ffff067224 */ /* 0x000fe400078e0ac2 */
[----:B------:R-:W-:Y:S01]  /*be00*/  IMAD.MOV.U32 R21, RZ, RZ, -0x800000 ;  /* 0xff800000ff157424 */ /* 0x000fe200078e00ff */
[----:B------:R-:W4:Y:S01]  /*be10*/  SHFL.BFLY PT, R7, R10, 0x2, 0x1f ;  /* 0x0c401f000a077f89 */ /* 0x000f2200000e0000 */
[----:B------:R-:W-:Y:S01]  /*be20*/  IMAD.MOV.U32 R20, RZ, RZ, -0x800000 ;  /* 0xff800000ff147424 */ /* 0x000fe200078e00ff */
[----:B------:R-:W-:Y:S08]  /*be30*/  BAR.ARV 0x8, 0x100 ;  /* 0x0204000000007b1d */ /* 0x000ff00000002000 */
[----:B------:R-:W-:Y:S01]  /*be40*/  BAR.SYNC.DEFER_BLOCKING 0xf, 0x100 ;  /* 0x03c4000000007b1d */ /* 0x000fe20000010000 */
[----:B------:R-:W-:Y:S01]  /*be50*/  ISETP.NE.AND P0, PT, R193, R6, PT ;  /* 0x00000006c100720c */ /* 0x000fe20003f05270 */
[----:B------:R-:W-:-:S02]  /*be60*/  VIADD R208, R208, 0x1 ;  /* 0x00000001d0d07836 */ /* 0x000fc40000000000 */
[----:B---3--:R-:W-:Y:S01]  /*be70*/  FADD.FTZ R4, R0, R3 ;  /* 0x0000000300047221 */ /* 0x008fe20000010000 */
[----:B------:R-:W-:Y:S02]  /*be80*/  VIADD R3, R18, 0x1 ;  /* 0x0000000112037836 */ /* 0x000fe40000000000 */
[----:B----4-:R-:W-:Y:S02]  /*be90*/  FADD.FTZ R7, R7, R10 ;  /* 0x0000000a07077221 */ /* 0x010fe40000010000 */
[----:B------:R-:W3:Y:S01]  /*bea0*/  SHFL.BFLY PT, R5, R4, 0x1, 0x1f ;  /* 0x0c201f0004057f89 */ /* 0x000ee200000e0000 */
[----:B------:R-:W-:-:S03]  /*beb0*/  ISETP.NE.AND P1, PT, R3, 0x2, PT ;  /* 0x000000020300780c */ /* 0x000fc60003f25270 */
[----:B------:R-:W4:Y:S01]  /*bec0*/  SHFL.BFLY PT, R0, R7, 0x1, 0x1f ;  /* 0x0c201f0007007f89 */ /* 0x000f2200000e0000 */
[----:B------:R-:W-:-:S04]  /*bed0*/  SEL R6, RZ, 0x1, P1 ;  /* 0x00000001ff067807 */ /* 0x000fc80000800000 */
[----:B------:R-:W-:Y:S01]  /*bee0*/  LOP3.LUT R23, R23, R6, RZ, 0x3c, !PT ;  /* 0x0000000617177212 */ /* 0x000fe200078e3cff */
[----:B---3--:R-:W-:Y:S01]  /*bef0*/  FADD.FTZ R9, R4, R5 ;  /* 0x0000000504097221 */ /* 0x008fe20000010000 */
[----:B------:R-:W-:Y:S01]  /*bf00*/  CS2R R4, SRZ ;  /* 0x0000000000047805 */ /* 0x000fe2000001ff00 */
[----:B----4-:R-:W-:-:S03]  /*bf10*/  FADD.FTZ R0, R7, R0 ;  /* 0x0000000007007221 */ /* 0x010fc60000010000 */
[----:B------:R-:W-:Y:S01]  /*bf20*/  FSETP.NE.FTZ.AND P2, PT, R9, RZ, PT ;  /* 0x000000ff0900720b */ /* 0x000fe20003f55000 */
[----:B------:R-:W-:Y:S01]  /*bf30*/  @!P0 IMAD R7, R18, 0x40, R191 ;  /* 0x0000004012078824 */ /* 0x000fe200078e02bf */
[----:B------:R-:W-:-:S03]  /*bf40*/  FSETP.NE.FTZ.AND P3, PT, R0, RZ, PT ;  /* 0x000000ff0000720b */ /* 0x000fc60003f75000 */
[----:B------:R-:W-:-:S08]  /*bf50*/  @!P0 IMAD R7, R7, 0x4, R2 ;  /* 0x0000000407078824 */ /* 0x000fd000078e0202 */
[----:B------:R-:W3:Y:S01]  /*bf60*/  @P2 MUFU.RCP R5, R9 ;  /* 0x0000000900052308 */ /* 0x000ee20000001000 */
[----:B------:R-:W-:-:S07]  /*bf70*/  @P2 FMUL.FTZ R18, R13, 0.69314718246459960938 ;  /* 0x3f3172180d122820 */ /* 0x000fce0000410000 */
[----:B------:R-:W4:Y:S08]  /*bf80*/  @P3 MUFU.RCP R4, R0 ;  /* 0x0000000000043308 */ /* 0x000f300000001000 */
[----:B------:R5:W0:Y:S01]  /*bf90*/  @P2 MUFU.LG2 R2, R9 ;  /* 0x0000000900022308 */ /* 0x000a220000000c00 */
[-C--:B---3--:R-:W-:Y:S01]  /*bfa0*/  FMUL.FTZ R8, R25, R5.reuse ;  /* 0x0000000519087220 */ /* 0x088fe20000410000 */
[----:B------:R3:W-:Y:S01]  /*bfb0*/  @!P0 STS [R7+0x28800], R5 ;  /* 0x0288000507008388 */ /* 0x0007e20000000800 */
[-C--:B------:R-:W-:Y:S01]  /*bfc0*/  FMUL.FTZ R10, R24, R5.reuse ;  /* 0x00000005180a7220 */ /* 0x080fe20000410000 */
[----:B------:R-:W-:Y:S01]  /*bfd0*/  @P3 FMUL.FTZ R24, R13, 0.69314718246459960938 ;  /* 0x3f3172180d183820 */ /* 0x000fe20000410000 */
[-C--:B------:R-:W-:Y:S01]  /*bfe0*/  FMUL.FTZ R180, R32, R5.reuse ;  /* 0x0000000520b47220 */ /* 0x080fe20000410000 */
[-C--:B------:R-:W-:Y:S01]  /*bff0*/  FMUL.FTZ R179, R36, R5.reuse ;  /* 0x0000000524b37220 */ /* 0x080fe20000410000 */
[-C--:B------:R-:W-:Y:S01]  /*c000*/  FMUL.FTZ R177, R40, R5.reuse ;  /* 0x0000000528b17220 */ /* 0x080fe20000410000 */
[----:B------:R2:W1:Y:S01]  /*c010*/  @P3 MUFU.LG2 R25, R0 ;  /* 0x0000000000193308 */ /* 0x0004620000000c00 */
[----:B----4-:R4:W-:Y:S01]  /*c020*/  @!P0 STS [R7+0x28820], R4 ;  /* 0x0288200407008388 */ /* 0x0109e20000000800 */
[-C--:B-----5:R-:W-:Y:S01]  /*c030*/  FMUL.FTZ R9, R58, R4.reuse ;  /* 0x000000043a097220 */ /* 0x0a0fe20000410000 */
[-C--:B------:R-:W-:Y:S01]  /*c040*/  FMUL.FTZ R13, R66, R4.reuse ;  /* 0x00000004420d7220 */ /* 0x080fe20000410000 */
[-C--:B------:R-:W-:Y:S01]  /*c050*/  FMUL.FTZ R28, R28, R5.reuse ;  /* 0x000000051c1c7220 */ /* 0x080fe20000410000 */
[-C--:B------:R-:W-:Y:S01]  /*c060*/  FMUL.FTZ R6, R29, R5.reuse ;  /* 0x000000051d067220 */ /* 0x080fe20000410000 */
[-C--:B------:R-:W-:Y:S01]  /*c070*/  FMUL.FTZ R178, R33, R5.reuse ;  /* 0x0000000521b27220 */ /* 0x080fe20000410000 */
[-C--:B------:R-:W-:Y:S01]  /*c080*/  FMUL.FTZ R176, R37, R5.reuse ;  /* 0x0000000525b07220 */ /* 0x080fe20000410000 */
[-C--:B------:R-:W-:Y:S01]  /*c090*/  FMUL.FTZ R32, R41, R5.reuse ;  /* 0x0000000529207220 */ /* 0x080fe20000410000 */
[-C--:B--2---:R-:W-:Y:S01]  /*c0a0*/  FMUL.FTZ R0, R27, R4.reuse ;  /* 0x000000041b007220 */ /* 0x084fe20000410000 */
[----:B0-----:R-:W-:Y:S01]  /*c0b0*/  @P2 FMUL.FTZ R27, R2, 0.69314718246459960938 ;  /* 0x3f317218021b2820 */ /* 0x001fe20000410000 */
[-C--:B------:R-:W-:Y:S01]  /*c0c0*/  FMUL.FTZ R175, R44, R5.reuse ;  /* 0x000000052caf7220 */ /* 0x080fe20000410000 */
[-C--:B------:R-:W-:Y:S01]  /*c0d0*/  FMUL.FTZ R173, R45, R5.reuse ;  /* 0x000000052dad7220 */ /* 0x080fe20000410000 */
[-C--:B------:R-:W-:Y:S01]  /*c0e0*/  FMUL.FTZ R174, R48, R5.reuse ;  /* 0x0000000530ae7220 */ /* 0x080fe20000410000 */
        /* <DEDUP_REMOVED lines=54> */
[----:B------:R-:W-:Y:S01]  /*c450*/  FMUL.FTZ R66, R115, R4 ;  /* 0x0000000473427220 */ /* 0x000fe20000410000 */
[----:B------:R-:W-:Y:S01]  /*c460*/  @P2 FFMA.FTZ R21, R18, R12, R27 ;  /* 0x0000000c12152223 */ /* 0x000fe2000001001b */
[----:B------:R-:W-:Y:S01]  /*c470*/  PLOP3.LUT P0, PT, PT, PT, PT, 0x8, 0x0 ;  /* 0x000000000000781c */ /* 0x000fe20003f0e170 */
[-C--:B---3--:R-:W-:Y:S01]  /*c480*/  FMUL.FTZ R5, R26, R4.reuse ;  /* 0x000000041a057220 */ /* 0x088fe20000410000 */
[-C--:B----4-:R-:W-:Y:S01]  /*c490*/  FMUL.FTZ R7, R30, R4.reuse ;  /* 0x000000041e077220 */ /* 0x090fe20000410000 */
        /* <DEDUP_REMOVED lines=57> */
[----:B------:R-:W-:Y:S01]  /*c830*/  SEL R18, R3, RZ, P1 ;  /* 0x000000ff03127207 */ /* 0x000fe20000800000 */
[----:B------:R-:W-:Y:S06]  /*c840*/  BAR.ARV 0xe, 0x100 ;  /* 0x0384000000007b1d */ /* 0x000fec0000002000 */
.L_x_688:
[----:B------:R-:W-:Y:S05]  /*c850*/  BSYNC B7 ;  /* 0x0000000000077941 */ /* 0x000fea0003800000 */
.L_x_686:
[----:B------:R-:W0:Y:S08]  /*c860*/  S2UR UR5, SR_CgaCtaId ;  /* 0x00000000000579c3 */ /* 0x000e300000008800 */
[----:B------:R-:W-:Y:S06]  /*c870*/  BAR.SYNC.DEFER_BLOCKING 0x5, 0x180 ;  /* 0x0146000000007b1d */ /* 0x000fec0000010000 */
[----:B------:R-:W-:Y:S01]  /*c880*/  UMOV UR4, 0x400 ;  /* 0x0000040000047882 */ /* 0x000fe20000000000 */
[----:B------:R-:W-:Y:S01]  /*c890*/  BSSY B0, `(.L_x_752) ;  /* 0x00002d8000007945 */ /* 0x000fe20003800000 */
[----:B0-----:R-:W-:-:S06]  /*c8a0*/  ULEA UR4, UR5, UR4, 0x18 ;  /* 0x0000000405047291 */ /* 0x001fcc000f8ec03f */
[----:B------:R-:W-:-:S05]  /*c8b0*/  IMAD.U32 R2, RZ, RZ, UR4 ;  /* 0x00000004ff027e24 */ /* 0x000fca000f8e00ff */
[----:B-----5:R0:W1:Y:S01]  /*c8c0*/  LDS.128 R24, [R2+0x28cd0] ;  /* 0x028cd00002187984 */ /* 0x0200620000000c00 */
[----:B------:R-:W-:Y:S06]  /*c8d0*/  BAR.ARV 0x4, 0x180 ;  /* 0x0106000000007b1d */ /* 0x000fec0000002000 */
[----:B------:R-:W-:Y:S05]  /*c8e0*/  @P0 BRA `(.L_x_753) ;  /* 0x0000001c00f40947 */ /* 0x000fea0003800000 */
[----:B------:R-:W2:Y:S01]  /*c8f0*/  S2R R3, SR_SWINHI ;  /* 0x0000000000037919 */ /* 0x000ea20000002f00 */
[----:B------:R-:W-:Y:S01]  /*c900*/  F2FP.F16.F32.PACK_AB R5, R0, R5 ;  /* 0x000000050005723e */ /* 0x000fe200000000ff */
[----:B------:R-:W-:Y:S01]  /*c910*/  ULDC.64 UR4, c[0x0][0xc00] ;  /* 0x0003000000047ab9 */ /* 0x000fe20000000a00 */
[----:B------:R-:W-:Y:S02]  /*c920*/  F2FP.F16.F32.PACK_AB R4, R8, R10 ;  /* 0x0000000a0804723e */ /* 0x000fe400000000ff */
[----:B------:R-:W-:Y:S02]  /*c930*/  F2FP.F16.F32.PACK_AB R6, R6, R28 ;  /* 0x0000001c0606723e */ /* 0x000fe400000000ff */
        /* <DEDUP_REMOVED lines=13> */
[----:B------:R-:W-:Y:S02]  /*ca10*/  MOV R44, R2 ;  /* 0x00000002002c7202 */ /* 0x000fe40000000f00 */
[----:B--2---:R-:W-:-:S02]  /*ca20*/  MOV R45, R3 ;  /* 0x00000003002d7202 */ /* 0x004fc40000000f00 */
[----:B------:R-:W-:Y:S02]  /*ca30*/  F2FP.F16.F32.PACK_AB R41, R99, R41 ;  /* 0x000000296329723e */ /* 0x000fe400000000ff */
[----:B------:R-:W-:Y:S01]  /*ca40*/  F2FP.F16.F32.PACK_AB R43, R103, R102 ;  /* 0x00000066672b723e */ /* 0x000fe200000000ff */
[----:B------:R-:W-:Y:S01]  /*ca50*/  IMAD.WIDE R48, R223, 0x2, R44 ;  /* 0x00000002df307825 */ /* 0x000fe200078e022c */
[----:B------:R-:W-:Y:S02]  /*ca60*/  F2FP.F16.F32.PACK_AB R105, R58, R106 ;  /* 0x0000006a3a69723e */ /* 0x000fe400000000ff */
[----:B------:R-:W-:Y:S02]  /*ca70*/  F2FP.F16.F32.PACK_AB R112, R113, R112 ;  /* 0x000000707170723e */ /* 0x000fe400000000ff */
[C---:B------:R-:W-:Y:S02]  /*ca80*/  LOP3.LUT R53, R48.reuse, 0x380, RZ, 0xc0, !PT ;  /* 0x0000038030357812 */ /* 0x040fe400078ec0ff */
[----:B------:R-:W-:-:S02]  /*ca90*/  IADD3 R0, P1, R48, 0x20, RZ ;  /* 0x0000002030007810 */ /* 0x000fc40007f3e0ff */
[----:B------:R-:W-:Y:S02]  /*caa0*/  SHF.R.U64 R53, R53, 0x3, RZ ;  /* 0x0000000335357819 */ /* 0x000fe400000012ff */
[C---:B------:R-:W-:Y:S02]  /*cab0*/  IADD3 R3, P0, R48.reuse, 0x40, RZ ;  /* 0x0000004030037810 */ /* 0x040fe40007f1e0ff */
[----:B------:R-:W-:Y:S01]  /*cac0*/  LOP3.LUT R52, R53, R48, RZ, 0x3c, !PT ;  /* 0x0000003035347212 */ /* 0x000fe200078e3cff */
[----:B------:R-:W-:Y:S01]  /*cad0*/  IMAD.MOV.U32 R53, RZ, RZ, R49 ;  /* 0x000000ffff357224 */ /* 0x000fe200078e0031 */
[----:B------:R-:W-:Y:S02]  /*cae0*/  IADD3 R10, P4, R48, 0x60, RZ ;  /* 0x00000060300a7810 */ /* 0x000fe40007f9e0ff */
[----:B------:R-:W-:Y:S02]  /*caf0*/  LOP3.LUT R181, R0, 0x380, RZ, 0xc0, !PT ;  /* 0x0000038000b57812 */ /* 0x000fe400078ec0ff */
[----:B------:R-:W-:-:S02]  /*cb00*/  LOP3.LUT R30, R3, 0x380, RZ, 0xc0, !PT ;  /* 0x00000380031e7812 */ /* 0x000fc400078ec0ff */
[----:B------:R-:W-:Y:S01]  /*cb10*/  MOV R12, R52 ;  /* 0x00000034000c7202 */ /* 0x000fe20000000f00 */
[----:B------:R-:W-:Y:S01]  /*cb20*/  BAR.SYNC.DEFER_BLOCKING 0x1, 0x100 ;  /* 0x0044000000007b1d */ /* 0x000fe20000010000 */
[----:B------:R-:W-:Y:S01]  /*cb30*/  LOP3.LUT R183, R10, 0x380, RZ, 0xc0, !PT ;  /* 0x000003800ab77812 */ /* 0x000fe200078ec0ff */
[--C-:B------:R-:W-:Y:S01]  /*cb40*/  IMAD.X R53, RZ, RZ, R49.reuse, P4 ;  /* 0x000000ffff357224 */ /* 0x100fe200020e0631 */
[----:B------:R-:W-:Y:S02]  /*cb50*/  SHF.R.U64 R181, R181, 0x3, RZ ;  /* 0x00000003b5b57819 */ /* 0x000fe400000012ff */
[----:B------:R-:W-:Y:S02]  /*cb60*/  IADD3 R60, P6, R48, 0x2020, RZ ;  /* 0x00002020303c7810 */ /* 0x000fe40007fde0ff */
[----:B------:R-:W-:Y:S02]  /*cb70*/  SHF.R.U64 R30, R30, 0x3, RZ ;  /* 0x000000031e1e7819 */ /* 0x000fe400000012ff */
[----:B------:R-:W-:Y:S01]  /*cb80*/  IADD3 R56, P3, R48, 0x2000, RZ ;  /* 0x0000200030387810 */ /* 0x000fe20007f7e0ff */
[----:B------:R-:W-:Y:S01]  /*cb90*/  IMAD.X R61, RZ, RZ, R49, P6 ;  /* 0x000000ffff3d7224 */ /* 0x000fe200030e0631 */
[----:B------:R-:W-:-:S02]  /*cba0*/  SHF.R.U64 R183, R183, 0x3, RZ ;  /* 0x00000003b7b77819 */ /* 0x000fc400000012ff */
[----:B------:R-:W-:Y:S01]  /*cbb0*/  IADD3 R8, P5, R48, 0x2040, RZ ;  /* 0x0000204030087810 */ /* 0x000fe20007fbe0ff */
[--C-:B------:R-:W-:Y:S01]  /*cbc0*/  IMAD.X R57, RZ, RZ, R49.reuse, P3 ;  /* 0x000000ffff397224 */ /* 0x100fe200018e0631 */
[----:B------:R-:W-:Y:S02]  /*cbd0*/  LOP3.LUT R30, R30, R3, RZ, 0x3c, !PT ;  /* 0x000000031e1e7212 */ /* 0x000fe400078e3cff */
[----:B------:R-:W-:Y:S01]  /*cbe0*/  LOP3.LUT R52, R183, R10, RZ, 0x3c, !PT ;  /* 0x0000000ab7347212 */ /* 0x000fe200078e3cff */
[----:B------:R-:W-:Y:S01]  /*cbf0*/  IMAD.X R65, RZ, RZ, R49, P5 ;  /* 0x000000ffff417224 */ /* 0x000fe200028e0631 */
[----:B------:R-:W-:Y:S02]  /*cc00*/  LOP3.LUT R3, R56, 0x380, RZ, 0xc0, !PT ;  /* 0x0000038038037812 */ /* 0x000fe400078ec0ff */
[----:B------:R-:W-:Y:S02]  /*cc10*/  LOP3.LUT R183, R8, 0x380, RZ, 0xc0, !PT ;  /* 0x0000038008b77812 */ /* 0x000fe400078ec0ff */
[----:B------:R-:W-:Y:S01]  /*cc20*/  IADD3 R68, P2, R48, 0x2060, RZ ;  /* 0x0000206030447810 */ /* 0x000fe20007f5e0ff */
[----:B------:R2:W-:Y:S01]  /*cc30*/  STSM.16.M88.4 [R12], R4 ;  /* 0x000000040c007844 */ /* 0x0005e20000000200 */
[----:B------:R-:W-:-:S02]  /*cc40*/  IADD3.X R31, RZ, R49, RZ, P0, !PT ;  /* 0x00000031ff1f7210 */ /* 0x000fc400007fe4ff */
[C---:B------:R-:W-:Y:S01]  /*cc50*/  IADD3 R42, P0, R48.reuse, 0x4020, RZ ;  /* 0x00004020302a7810 */ /* 0x040fe20007f1e0ff */
[--C-:B------:R-:W-:Y:S01]  /*cc60*/  IMAD.X R69, RZ, RZ, R49.reuse, P2 ;  /* 0x000000ffff457224 */ /* 0x100fe200010e0631 */
[----:B------:R-:W-:Y:S02]  /*cc70*/  SHF.R.U64 R3, R3, 0x3, RZ ;  /* 0x0000000303037819 */ /* 0x000fe400000012ff */
[----:B------:R-:W-:Y:S01]  /*cc80*/  SHF.R.U64 R183, R183, 0x3, RZ ;  /* 0x00000003b7b77819 */ /* 0x000fe200000012ff */
[--C-:B------:R-:W-:Y:S01]  /*cc90*/  IMAD.X R77, RZ, RZ, R49.reuse, P0 ;  /* 0x000000ffff4d7224 */ /* 0x100fe200000e0631 */
[----:B------:R-:W-:Y:S02]  /*cca0*/  IADD3 R70, P4, R48, 0x4040, RZ ;  /* 0x0000404030467810 */ /* 0x000fe40007f9e0ff */
[----:B------:R-:W-:Y:S02]  /*ccb0*/  LOP3.LUT R225, R68, 0x380, RZ, 0xc0, !PT ;  /* 0x0000038044e17812 */ /* 0x000fe400078ec0ff */
[----:B------:R-:W-:Y:S01]  /*ccc0*/  LOP3.LUT R56, R3, R56, RZ, 0x3c, !PT ;  /* 0x0000003803387212 */ /* 0x000fe200078e3cff */
[--C-:B------:R-:W-:Y:S01]  /*ccd0*/  IMAD.X R81, RZ, RZ, R49.reuse, P4 ;  /* 0x000000ffff517224 */ /* 0x100fe200020e0631 */
[----:B------:R-:W-:Y:S01]  /*cce0*/  LOP3.LUT R64, R183, R8, RZ, 0x3c, !PT ;  /* 0x00000008b7407212 */ /* 0x000fe200078e3cff */
[----:B--2---:R-:W-:Y:S01]  /*ccf0*/  IMAD.X R7, RZ, RZ, R49, P1 ;  /* 0x000000ffff077224 */ /* 0x004fe200008e0631 */
[----:B------:R-:W-:-:S02]  /*cd00*/  LOP3.LUT R6, R181, R0, RZ, 0x3c, !PT ;  /* 0x00000000b5067212 */ /* 0x000fc400078e3cff */
[----:B------:R-:W-:Y:S02]  /*cd10*/  LOP3.LUT R181, R60, 0x380, RZ, 0xc0, !PT ;  /* 0x000003803cb57812 */ /* 0x000fe400078ec0ff */
[----:B------:R-:W-:Y:S02]  /*cd20*/  IADD3 R28, P1, R48, 0x4000, RZ ;  /* 0x00004000301c7810 */ /* 0x000fe40007f3e0ff */
[----:B------:R-:W-:Y:S02]  /*cd30*/  SHF.R.U64 R181, R181, 0x3, RZ ;  /* 0x00000003b5b57819 */ /* 0x000fe400000012ff */
[----:B------:R-:W-:Y:S01]  /*cd40*/  LOP3.LUT R3, R28, 0x380, RZ, 0xc0, !PT ;  /* 0x000003801c037812 */ /* 0x000fe200078ec0ff */
[----:B------:R-:W-:Y:S01]  /*cd50*/  IMAD.X R73, RZ, RZ, R49, P1 ;  /* 0x000000ffff497224 */ /* 0x000fe200008e0631 */
[----:B------:R-:W-:Y:S02]  /*cd60*/  LOP3.LUT R60, R181, R60, RZ, 0x3c, !PT ;  /* 0x0000003cb53c7212 */ /* 0x000fe400078e3cff */
[----:B------:R-:W-:-:S02]  /*cd70*/  LOP3.LUT R181, R42, 0x380, RZ, 0xc0, !PT ;  /* 0x000003802ab57812 */ /* 0x000fc400078ec0ff */
[----:B------:R-:W-:Y:S02]  /*cd80*/  LOP3.LUT R183, R70, 0x380, RZ, 0xc0, !PT ;  /* 0x0000038046b77812 */ /* 0x000fe400078ec0ff */
[----:B------:R-:W-:Y:S02]  /*cd90*/  SHF.R.U64 R225, R225, 0x3, RZ ;  /* 0x00000003e1e17819 */ /* 0x000fe400000012ff */
[C---:B------:R-:W-:Y:S02]  /*cda0*/  IADD3 R34, P3, R48.reuse, 0x4060, RZ ;  /* 0x0000406030227810 */ /* 0x040fe40007f7e0ff */
[----:B------:R-:W-:Y:S02]  /*cdb0*/  SHF.R.U64 R181, R181, 0x3, RZ ;  /* 0x00000003b5b57819 */ /* 0x000fe400000012ff */
[----:B------:R-:W-:Y:S01]  /*cdc0*/  IADD3 R14, P5, R48, 0x6020, RZ ;  /* 0x00006020300e7810 */ /* 0x000fe20007fbe0ff */
[----:B------:R-:W-:Y:S01]  /*cdd0*/  IMAD.X R85, RZ, RZ, R49, P3 ;  /* 0x000000ffff557224 */ /* 0x000fe200018e0631 */
[----:B------:R-:W-:-:S02]  /*cde0*/  SHF.R.U64 R3, R3, 0x3, RZ ;  /* 0x0000000303037819 */ /* 0x000fc400000012ff */
[C---:B------:R-:W-:Y:S01]  /*cdf0*/  IADD3 R4, P6, R48.reuse, 0x6000, RZ ;  /* 0x0000600030047810 */ /* 0x040fe20007fde0ff */
[--C-:B------:R-:W-:Y:S01]  /*ce00*/  IMAD.X R111, RZ, RZ, R49.reuse, P5 ;  /* 0x000000ffff6f7224 */ /* 0x100fe200028e0631 */
[----:B------:R-:W-:Y:S02]  /*ce10*/  SHF.R.U64 R183, R183, 0x3, RZ ;  /* 0x00000003b7b77819 */ /* 0x000fe400000012ff */
[----:B-1----:R-:W-:Y:S01]  /*ce20*/  IADD3 R24, P2, R48, 0x6040, RZ ;  /* 0x0000604030187810 */ /* 0x002fe20007f5e0ff */
[--C-:B------:R-:W-:Y:S01]  /*ce30*/  IMAD.X R89, RZ, RZ, R49.reuse, P6 ;  /* 0x000000ffff597224 */ /* 0x100fe200030e0631 */
[----:B------:R-:W-:Y:S02]  /*ce40*/  LOP3.LUT R68, R225, R68, RZ, 0x3c, !PT ;  /* 0x00000044e1447212 */ /* 0x000fe400078e3cff */
[----:B------:R-:W-:Y:S01]  /*ce50*/  LOP3.LUT R225, R34, 0x380, RZ, 0xc0, !PT ;  /* 0x0000038022e17812 */ /* 0x000fe200078ec0ff */
[----:B------:R-:W-:Y:S01]  /*ce60*/  IMAD.X R5, RZ, RZ, R49, P2 ;  /* 0x000000ffff057224 */ /* 0x000fe200010e0631 */
[----:B------:R-:W-:-:S02]  /*ce70*/  LOP3.LUT R76, R181, R42, RZ, 0x3c, !PT ;  /* 0x0000002ab54c7212 */ /* 0x000fc400078e3cff */
[----:B------:R-:W-:Y:S02]  /*ce80*/  LOP3.LUT R72, R3, R28, RZ, 0x3c, !PT ;  /* 0x0000001c03487212 */ /* 0x000fe400078e3cff */
[----:B------:R-:W-:Y:S02]  /*ce90*/  LOP3.LUT R181, R14, 0x380, RZ, 0xc0, !PT ;  /* 0x000003800eb57812 */ /* 0x000fe400078ec0ff */
[----:B------:R-:W-:Y:S02]  /*cea0*/  LOP3.LUT R80, R183, R70, RZ, 0x3c, !PT ;  /* 0x00000046b7507212 */ /* 0x000fe400078e3cff */
[----:B------:R-:W-:Y:S02]  /*ceb0*/  LOP3.LUT R3, R4, 0x380, RZ, 0xc0, !PT ;  /* 0x0000038004037812 */ /* 0x000fe400078ec0ff */
[----:B------:R-:W-:Y:S02]  /*cec0*/  LOP3.LUT R183, R24, 0x380, RZ, 0xc0, !PT ;  /* 0x0000038018b77812 */ /* 0x000fe400078ec0ff */
[----:B------:R-:W-:-:S02]  /*ced0*/  SHF.R.U64 R225, R225, 0x3, RZ ;  /* 0x00000003e1e17819 */ /* 0x000fc400000012ff */
[----:B------:R-:W-:Y:S02]  /*cee0*/  IADD3 R12, P1, R48, 0x6060, RZ ;  /* 0x00006060300c7810 */ /* 0x000fe40007f3e0ff */
[----:B------:R-:W-:Y:S02]  /*cef0*/  SHF.R.U64 R181, R181, 0x3, RZ ;  /* 0x00000003b5b57819 */ /* 0x000fe400000012ff */
[----:B------:R-:W-:Y:S01]  /*cf00*/  SHF.R.U64 R3, R3, 0x3, RZ ;  /* 0x0000000303037819 */ /* 0x000fe200000012ff */
[----:B------:R-:W-:Y:S01]  /*cf10*/  IMAD.X R49, RZ, RZ, R49, P1 ;  /* 0x000000ffff317224 */ /* 0x000fe200008e0631 */
[----:B------:R-:W-:Y:S02]  /*cf20*/  SHF.R.U64 R183, R183, 0x3, RZ ;  /* 0x00000003b7b77819 */ /* 0x000fe400000012ff */
[----:B------:R-:W-:Y:S02]  /*cf30*/  LOP3.LUT R84, R225, R34, RZ, 0x3c, !PT ;  /* 0x00000022e1547212 */ /* 0x000fe400078e3cff */
[----:B------:R-:W-:-:S02]  /*cf40*/  LOP3.LUT R225, R12, 0x380, RZ, 0xc0, !PT ;  /* 0x000003800ce17812 */ /* 0x000fc400078ec0ff */
[----:B------:R-:W-:Y:S02]  /*cf50*/  LOP3.LUT R110, R181, R14, RZ, 0x3c, !PT ;  /* 0x0000000eb56e7212 */ /* 0x000fe400078e3cff */
[----:B------:R-:W-:Y:S02]  /*cf60*/  LOP3.LUT R88, R3, R4, RZ, 0x3c, !PT ;  /* 0x0000000403587212 */ /* 0x000fe400078e3cff */
[----:B------:R-:W-:Y:S02]  /*cf70*/  MOV R14, R30 ;  /* 0x0000001e000e7202 */ /* 0x000fe40000000f00 */
[----:B------:R-:W-:Y:S01]  /*cf80*/  LOP3.LUT R4, R183, R24, RZ, 0x3c, !PT ;  /* 0x00000018b7047212 */ /* 0x000fe200078e3cff */
[----:B------:R-:W-:Y:S01]  /*cf90*/  IMAD.MOV.U32 R24, RZ, RZ, RZ ;  /* 0x000000ffff187224 */ /* 0x000fe200078e00ff */
[----:B------:R-:W-:Y:S02]  /*cfa0*/  MOV R3, R6 ;  /* 0x0000000600037202 */ /* 0x000fe40000000f00 */
[----:B------:R-:W-:-:S02]  /*cfb0*/  F2FP.F16.F32.PACK_AB R28, R178, R180 ;  /* 0x000000b4b21c723e */ /* 0x000fc400000000ff */
[----:B------:R-:W-:Y:S02]  /*cfc0*/  F2FP.F16.F32.PACK_AB R30, R176, R179 ;  /* 0x000000b3b01e723e */ /* 0x000fe400000000ff */
[----:B------:R-:W-:Y:S02]  /*cfd0*/  F2FP.F16.F32.PACK_AB R31, R39, R38 ;  /* 0x00000026271f723e */ /* 0x000fe400000000ff */
[----:B------:R-:W-:Y:S02]  /*cfe0*/  F2FP.F16.F32.PACK_AB R34, R173, R175 ;  /* 0x000000afad22723e */ /* 0x000fe400000000ff */
[----:B------:R-:W-:Y:S01]  /*cff0*/  SHF.R.U64 R225, R225, 0x3, RZ ;  /* 0x00000003e1e17819 */ /* 0x000fe200000012ff */
[----:B------:R-:W-:Y:S01]  /*d000*/  STSM.16.M88.4 [R3], R28 ;  /* 0x0000001c03007844 */ /* 0x000fe20000000200 */
[----:B------:R-:W-:Y:S02]  /*d010*/  MOV R0, R4 ;  /* 0x0000000400007202 */ /* 0x000fe40000000f00 */
[----:B------:R-:W-:Y:S01]  /*d020*/  MOV R52, R52 ;  /* 0x0000003400347202 */ /* 0x000fe20000000f00 */
[----:B------:R1:W-:Y:S01]  /*d030*/  STSM.16.M88.4 [R14], R32 ;  /* 0x000000200e007844 */ /* 0x0003e20000000200 */
[----:B------:R-:W-:-:S02]  /*d040*/  F2FP.F16.F32.PACK_AB R4, R171, R174 ;  /* 0x000000aeab04723e */ /* 0x000fc400000000ff */
[----:B------:R-:W-:Y:S02]  /*d050*/  F2FP.F16.F32.PACK_AB R5, R51, R50 ;  /* 0x000000323305723e */ /* 0x000fe400000000ff */
[----:B------:R-:W-:Y:S02]  /*d060*/  F2FP.F16.F32.PACK_AB R6, R169, R172 ;  /* 0x000000aca906723e */ /* 0x000fe400000000ff */
[----:B------:R-:W-:Y:S02]  /*d070*/  F2FP.F16.F32.PACK_AB R7, R55, R54 ;  /* 0x000000363707723e */ /* 0x000fe400000000ff */
[----:B------:R-:W-:Y:S02]  /*d080*/  LOP3.LUT R48, R225, R12, RZ, 0x3c, !PT ;  /* 0x0000000ce1307212 */ /* 0x000fe400078e3cff */
[----:B------:R-:W-:Y:S01]  /*d090*/  MOV R56, R56 ;  /* 0x0000003800387202 */ /* 0x000fe20000000f00 */
[----:B------:R2:W-:Y:S01]  /*d0a0*/  STSM.16.M88.4 [R52], R4 ;  /* 0x0000000434007844 */ /* 0x0005e20000000200 */
[----:B------:R-:W-:-:S02]  /*d0b0*/  F2FP.F16.F32.PACK_AB R8, R166, R170 ;  /* 0x000000aaa608723e */ /* 0x000fc400000000ff */
[----:B------:R-:W-:Y:S02]  /*d0c0*/  F2FP.F16.F32.PACK_AB R10, R164, R167 ;  /* 0x000000a7a40a723e */ /* 0x000fe400000000ff */
[----:B------:R-:W-:Y:S02]  /*d0d0*/  MOV R60, R60 ;  /* 0x0000003c003c7202 */ /* 0x000fe40000000f00 */
[----:B------:R-:W-:Y:S01]  /*d0e0*/  F2FP.F16.F32.PACK_AB R12, R162, R165 ;  /* 0x000000a5a20c723e */ /* 0x000fe200000000ff */
[----:B------:R-:W-:Y:S01]  /*d0f0*/  STSM.16.M88.4 [R56], R8 ;  /* 0x0000000838007844 */ /* 0x000fe20000000200 */
[----:B-1----:R-:W-:Y:S02]  /*d100*/  F2FP.F16.F32.PACK_AB R14, R160, R163 ;  /* 0x000000a3a00e723e */ /* 0x002fe400000000ff */
[----:B------:R-:W-:Y:S02]  /*d110*/  MOV R64, R64 ;  /* 0x0000004000407202 */ /* 0x000fe40000000f00 */
[----:B------:R-:W-:Y:S01]  /*d120*/  F2FP.F16.F32.PACK_AB R28, R158, R161 ;  /* 0x000000a19e1c723e */ /* 0x000fe200000000ff */
[----:B------:R-:W-:Y:S01]  /*d130*/  STSM.16.M88.4 [R60], R12 ;  /* 0x0000000c3c007844 */ /* 0x000fe20000000200 */
[----:B------:R-:W-:-:S02]  /*d140*/  F2FP.F16.F32.PACK_AB R29, R75, R74 ;  /* 0x0000004a4b1d723e */ /* 0x000fc400000000ff */
[----:B------:R-:W-:Y:S02]  /*d150*/  F2FP.F16.F32.PACK_AB R30, R156, R159 ;  /* 0x0000009f9c1e723e */ /* 0x000fe400000000ff */
[----:B------:R-:W-:Y:S02]  /*d160*/  F2FP.F16.F32.PACK_AB R31, R79, R78 ;  /* 0x0000004e4f1f723e */ /* 0x000fe400000000ff */
[----:B------:R-:W-:Y:S02]  /*d170*/  MOV R68, R68 ;  /* 0x0000004400447202 */ /* 0x000fe40000000f00 */
[----:B------:R-:W-:Y:S01]  /*d180*/  F2FP.F16.F32.PACK_AB R32, R154, R157 ;  /* 0x0000009d9a20723e */ /* 0x000fe200000000ff */
[----:B------:R-:W-:Y:S01]  /*d190*/  STSM.16.M88.4 [R64], R28 ;  /* 0x0000001c40007844 */ /* 0x000fe20000000200 */
[----:B------:R-:W-:Y:S02]  /*d1a0*/  F2FP.F16.F32.PACK_AB R33, R83, R82 ;  /* 0x000000525321723e */ /* 0x000fe400000000ff */
[----:B------:R-:W-:-:S02]  /*d1b0*/  F2FP.F16.F32.PACK_AB R34, R152, R155 ;  /* 0x0000009b9822723e */ /* 0x000fc400000000ff */
[----:B------:R-:W-:Y:S02]  /*d1c0*/  F2FP.F16.F32.PACK_AB R35, R87, R86 ;  /* 0x000000565723723e */ /* 0x000fe400000000ff */
[----:B------:R-:W-:Y:S02]  /*d1d0*/  MOV R72, R72 ;  /* 0x0000004800487202 */ /* 0x000fe40000000f00 */
[----:B------:R-:W-:Y:S01]  /*d1e0*/  F2FP.F16.F32.PACK_AB R38, R93, R92 ;  /* 0x0000005c5d26723e */ /* 0x000fe200000000ff */
[----:B------:R-:W-:Y:S01]  /*d1f0*/  STSM.16.M88.4 [R68], R32 ;  /* 0x0000002044007844 */ /* 0x000fe20000000200 */
[----:B------:R-:W-:Y:S02]  /*d200*/  F2FP.F16.F32.PACK_AB R39, R95, R94 ;  /* 0x0000005e5f27723e */ /* 0x000fe400000000ff */
[----:B------:R-:W-:Y:S02]  /*d210*/  MOV R76, R76 ;  /* 0x0000004c004c7202 */ /* 0x000fe40000000f00 */
[----:B------:R-:W-:Y:S01]  /*d220*/  F2FP.F16.F32.PACK_AB R42, R101, R100 ;  /* 0x00000064652a723e */ /* 0x000fe200000000ff */
[----:B------:R-:W-:Y:S01]  /*d230*/  STSM.16.M88.4 [R72], R36 ;  /* 0x0000002448007844 */ /* 0x000fe20000000200 */
[----:B------:R-:W-:-:S02]  /*d240*/  MOV R80, R80 ;  /* 0x0000005000507202 */ /* 0x000fc40000000f00 */
[----:B------:R-:W-:Y:S01]  /*d250*/  F2FP.F16.F32.PACK_AB R106, R109, R108 ;  /* 0x0000006c6d6a723e */ /* 0x000fe200000000ff */
[----:B------:R-:W-:Y:S01]  /*d260*/  STSM.16.M88.4 [R76], R40 ;  /* 0x000000284c007844 */ /* 0x000fe20000000200 */
[----:B------:R-:W-:Y:S02]  /*d270*/  F2FP.F16.F32.PACK_AB R107, R62, R107 ;  /* 0x0000006b3e6b723e */ /* 0x000fe400000000ff */
[----:B------:R-:W-:Y:S02]  /*d280*/  F2FP.F16.F32.PACK_AB R113, R66, R114 ;  /* 0x000000724271723e */ /* 0x000fe400000000ff */
[----:B------:R-:W-:Y:S01]  /*d290*/  F2FP.F16.F32.PACK_AB R120, R121, R120 ;  /* 0x000000787978723e */ /* 0x000fe200000000ff */
[----:B------:R-:W-:Y:S01]  /*d2a0*/  STSM.16.M88.4 [R80], R104 ;  /* 0x0000006850007844 */ /* 0x000fe20000000200 */
[----:B------:R-:W-:Y:S02]  /*d2b0*/  MOV R84, R84 ;  /* 0x0000005400547202 */ /* 0x000fe40000000f00 */
[----:B------:R-:W-:-:S02]  /*d2c0*/  F2FP.F16.F32.PACK_AB R114, R117, R116 ;  /* 0x000000747572723e */ /* 0x000fc400000000ff */
[----:B------:R-:W-:Y:S02]  /*d2d0*/  F2FP.F16.F32.PACK_AB R115, R119, R115 ;  /* 0x000000737773723e */ /* 0x000fe400000000ff */
[----:B------:R-:W-:Y:S02]  /*d2e0*/  F2FP.F16.F32.PACK_AB R121, R123, R122 ;  /* 0x0000007a7b79723e */ /* 0x000fe400000000ff */
[----:B------:R-:W-:Y:S01]  /*d2f0*/  F2FP.F16.F32.PACK_AB R128, R129, R128 ;  /* 0x000000808180723e */ /* 0x000fe200000000ff */
[----:B------:R-:W-:Y:S01]  /*d300*/  STSM.16.M88.4 [R84], R112 ;  /* 0x0000007054007844 */ /* 0x000fe20000000200 */
[----:B------:R-:W-:Y:S02]  /*d310*/  MOV R88, R88 ;  /* 0x0000005800587202 */ /* 0x000fe40000000f00 */
[----:B------:R-:W-:Y:S02]  /*d320*/  F2FP.F16.F32.PACK_AB R122, R125, R124 ;  /* 0x0000007c7d7a723e */ /* 0x000fe400000000ff */
[----:B------:R-:W-:-:S02]  /*d330*/  F2FP.F16.F32.PACK_AB R123, R127, R126 ;  /* 0x0000007e7f7b723e */ /* 0x000fc400000000ff */
[----:B------:R-:W-:Y:S02]  /*d340*/  F2FP.F16.F32.PACK_AB R129, R131, R130 ;  /* 0x000000828381723e */ /* 0x000fe400000000ff */
[----:B------:R-:W-:Y:S01]  /*d350*/  F2FP.F16.F32.PACK_AB R136, R137, R136 ;  /* 0x000000888988723e */ /* 0x000fe200000000ff */
[----:B------:R-:W-:Y:S01]  /*d360*/  STSM.16.M88.4 [R88], R120 ;  /* 0x0000007858007844 */ /* 0x000fe20000000200 */
[----:B------:R-:W-:Y:S02]  /*d370*/  ISETP.NE.U32.AND P0, PT, RZ, UR4, PT ;  /* 0x00000004ff007c0c */ /* 0x000fe4000bf05070 */
[----:B--2---:R-:W-:Y:S02]  /*d380*/  IADD3 R6, P1, R200, UR4, RZ ;  /* 0x00000004c8067c10 */ /* 0x004fe4000ff3e0ff */
[----:B------:R-:W-:Y:S02]  /*d390*/  MOV R110, R110 ;  /* 0x0000006e006e7202 */ /* 0x000fe40000000f00 */
[----:B------:R-:W-:-:S02]  /*d3a0*/  F2FP.F16.F32.PACK_AB R130, R133, R132 ;  /* 0x000000848582723e */ /* 0x000fc400000000ff */
[----:B------:R-:W-:Y:S02]  /*d3b0*/  F2FP.F16.F32.PACK_AB R131, R135, R134 ;  /* 0x000000868783723e */ /* 0x000fe400000000ff */
[----:B------:R-:W-:Y:S02]  /*d3c0*/  F2FP.F16.F32.PACK_AB R137, R139, R138 ;  /* 0x0000008a8b89723e */ /* 0x000fe400000000ff */
[----:B------:R-:W-:Y:S01]  /*d3d0*/  F2FP.F16.F32.PACK_AB R144, R145, R144 ;  /* 0x000000909190723e */ /* 0x000fe200000000ff */
[----:B------:R-:W-:Y:S01]  /*d3e0*/  STSM.16.M88.4 [R110], R128 ;  /* 0x000000806e007844 */ /* 0x000fe20000000200 */
[----:B------:R-:W-:Y:S02]  /*d3f0*/  F2FP.F16.F32.PACK_AB R138, R141, R140 ;  /* 0x0000008c8d8a723e */ /* 0x000fe400000000ff */
[----:B------:R-:W-:Y:S02]  /*d400*/  F2FP.F16.F32.PACK_AB R139, R143, R142 ;  /* 0x0000008e8f8b723e */ /* 0x000fe400000000ff */
[----:B------:R-:W-:-:S02]  /*d410*/  F2FP.F16.F32.PACK_AB R145, R147, R146 ;  /* 0x000000929391723e */ /* 0x000fc400000000ff */
[----:B------:R-:W-:Y:S01]  /*d420*/  MOV R48, R48 ;  /* 0x0000003000307202 */ /* 0x000fe20000000f00 */
[----:B------:R1:W-:Y:S01]  /*d430*/  STSM.16.M88.4 [R0], R136 ;  /* 0x0000008800007844 */ /* 0x0003e20000000200 */
[----:B------:R-:W-:Y:S02]  /*d440*/  F2FP.F16.F32.PACK_AB R146, R149, R148 ;  /* 0x000000949592723e */ /* 0x000fe400000000ff */
[----:B------:R-:W-:Y:S02]  /*d450*/  F2FP.F16.F32.PACK_AB R147, R151, R150 ;  /* 0x000000969793723e */ /* 0x000fe400000000ff */
[----:B------:R-:W-:Y:S02]  /*d460*/  ISETP.NE.AND.EX P0, PT, RZ, UR5, PT, P0 ;  /* 0x00000005ff007c0c */ /* 0x000fe4000bf05300 */
[----:B------:R-:W-:Y:S01]  /*d470*/  IADD3.X R7, R201, UR5, RZ, P1, !PT ;  /* 0x00000005c9077c10 */ /* 0x000fe20008ffe4ff */
[----:B------:R-:W-:Y:S01]  /*d480*/  ULDC.64 UR4, c[0x0][0xc08] ;  /* 0x0003020000047ab9 */ /* 0x000fe20000000a00 */
[----:B------:R2:W-:Y:S01]  /*d490*/  STSM.16.M88.4 [R48], R144 ;  /* 0x0000009030007844 */ /* 0x0005e20000000200 */
[----:B------:R-:W-:Y:S01]  /*d4a0*/  BAR.SYNC.DEFER_BLOCKING 0x1, 0x100 ;  /* 0x0044000000007b1d */ /* 0x000fe20000010000 */
[----:B------:R-:W-:-:S04]  /*d4b0*/  ISETP.NE.U32.AND P6, PT, RZ, UR4, PT ;  /* 0x00000004ff007c0c */ /* 0x000fc8000bfc5070 */
[----:B------:R-:W-:-:S13]  /*d4c0*/  ISETP.NE.AND.EX P6, PT, RZ, UR5, PT, P6 ;  /* 0x00000005ff007c0c */ /* 0x000fda000bfc5360 */
[----:B------:R-:W-:Y:S01]  /*d4d0*/  @P6 IADD3 R200, P4, R200, UR4, RZ ;  /* 0x00000004c8c86c10 */ /* 0x000fe2000ff9e0ff */
[----:B------:R-:W-:Y:S02]  /*d4e0*/  ULDC UR4, c[0x0][0xa88] ;  /* 0x0002a20000047ab9 */ /* 0x000fe40000000800 */
[----:B-1----:R-:W-:Y:S01]  /*d4f0*/  IMAD.U32 R0, RZ, RZ, UR4 ;  /* 0x00000004ff007e24 */ /* 0x002fe2000f8e00ff */
[----:B------:R-:W-:Y:S01]  /*d500*/  @P6 IADD3.X R201, R201, UR5, RZ, P4, !PT ;  /* 0x00000005c9c96c10 */ /* 0x000fe2000a7fe4ff */
[----:B------:R1:W5:Y:S01]  /*d510*/  @P0 LDG.E R24, desc[UR40][R6.64] ;  /* 0x0000002806180981 */ /* 0x000362000c1e1900 */
[----:B------:R-:W-:-:S03]  /*d520*/  IMAD R5, R211, 0x40, R189 ;  /* 0x00000040d3057824 */ /* 0x000fc600078e02bd */
[----:B------:R1:W5:Y:S01]  /*d530*/  @P6 LDG.E R0, desc[UR40][R200.64] ;  /* 0x00000028c8006981 */ /* 0x000362000c1e1900 */
[----:B------:R-:W-:-:S03]  /*d540*/  IMAD.WIDE R4, R5, 0x2, R44 ;  /* 0x0000000205047825 */ /* 0x000fc600078e022c */
[C---:B------:R-:W-:Y:S02]  /*d550*/  IADD3 R9, P1, R4.reuse, 0x1000, RZ ;  /* 0x0000100004097810 */ /* 0x040fe40007f3e0ff */
[C---:B------:R-:W-:Y:S02]  /*d560*/  IADD3 R13, P2, R4.reuse, 0x2000, RZ ;  /* 0x00002000040d7810 */ /* 0x040fe40007f5e0ff */
[C---:B------:R-:W-:Y:S02]  /*d570*/  IADD3 R29, P3, R4.reuse, 0x3000, RZ ;  /* 0x00003000041d7810 */ /* 0x040fe40007f7e0ff */
[----:B------:R-:W-:Y:S02]  /*d580*/  IADD3 R33, P4, R4, 0x4000, RZ ;  /* 0x0000400004217810 */ /* 0x000fe40007f9e0ff */
        /* <DEDUP_REMOVED lines=8> */
[----:B------:R-:W-:Y:S02]  /*d610*/  IADD3 R37, P5, R4, 0x5000, RZ ;  /* 0x0000500004257810 */ /* 0x000fe40007fbe0ff */
        /* <DEDUP_REMOVED lines=8> */
[----:B------:R-:W-:-:S02]  /*d6a0*/  P2R R10, PR, RZ, 0x20 ;  /* 0x00000020ff0a7803 */ /* 0x000fc40000000000 */
[C---:B------:R-:W-:Y:S02]  /*d6b0*/  IADD3 R41, P1, R4.reuse, 0x6000, RZ ;  /* 0x0000600004297810 */ /* 0x040fe40007f3e0ff */
[C---:B------:R-:W-:Y:S02]  /*d6c0*/  IADD3 R45, P2, R4.reuse, 0x7000, RZ ;  /* 0x00007000042d7810 */ /* 0x040fe40007f5e0ff */
[C---:B------:R-:W-:Y:S02]  /*d6d0*/  IADD3 R49, P3, R4.reuse, 0x8000, RZ ;  /* 0x0000800004317810 */ /* 0x040fe40007f7e0ff */
[C---:B------:R-:W-:Y:S02]  /*d6e0*/  IADD3 R53, P4, R4.reuse, 0x9000, RZ ;  /* 0x0000900004357810 */ /* 0x040fe40007f9e0ff */
[----:B------:R-:W-:Y:S02]  /*d6f0*/  IADD3 R57, P5, R4, 0xa000, RZ ;  /* 0x0000a00004397810 */ /* 0x000fe40007fbe0ff */
[----:B------:R-:W-:-:S02]  /*d700*/  LOP3.LUT R36, R37, 0x380, RZ, 0xc0, !PT ;  /* 0x0000038025247812 */ /* 0x000fc400078ec0ff */
[----:B------:R-:W-:Y:S02]  /*d710*/  LOP3.LUT R40, R41, 0x380, RZ, 0xc0, !PT ;  /* 0x0000038029287812 */ /* 0x000fe400078ec0ff */
[----:B------:R-:W-:Y:S02]  /*d720*/  LOP3.LUT R44, R45, 0x380, RZ, 0xc0, !PT ;  /* 0x000003802d2c7812 */ /* 0x000fe400078ec0ff */
[----:B--2---:R-:W-:Y:S02]  /*d730*/  LOP3.LUT R48, R49, 0x380, RZ, 0xc0, !PT ;  /* 0x0000038031307812 */ /* 0x004fe400078ec0ff */
[----:B------:R-:W-:Y:S02]  /*d740*/  LOP3.LUT R52, R53, 0x380, RZ, 0xc0, !PT ;  /* 0x0000038035347812 */ /* 0x000fe400078ec0ff */
[----:B------:R-:W-:Y:S02]  /*d750*/  LOP3.LUT R56, R57, 0x380, RZ, 0xc0, !PT ;  /* 0x0000038039387812 */ /* 0x000fe400078ec0ff */
[----:B------:R-:W-:-:S02]  /*d760*/  SHF.R.U64 R36, R36, 0x3, RZ ;  /* 0x0000000324247819 */ /* 0x000fc400000012ff */
[----:B------:R-:W-:Y:S02]  /*d770*/  SHF.R.U64 R40, R40, 0x3, RZ ;  /* 0x0000000328287819 */ /* 0x000fe400000012ff */
[----:B------:R-:W-:Y:S02]  /*d780*/  SHF.R.U64 R44, R44, 0x3, RZ ;  /* 0x000000032c2c7819 */ /* 0x000fe400000012ff */
[----:B------:R-:W-:Y:S02]  /*d790*/  SHF.R.U64 R48, R48, 0x3, RZ ;  /* 0x0000000330307819 */ /* 0x000fe400000012ff */
[----:B------:R-:W-:Y:S02]  /*d7a0*/  SHF.R.U64 R52, R52, 0x3, RZ ;  /* 0x0000000334347819 */ /* 0x000fe400000012ff */
[----:B------:R-:W-:Y:S02]  /*d7b0*/  SHF.R.U64 R56, R56, 0x3, RZ ;  /* 0x0000000338387819 */ /* 0x000fe400000012ff */
[----:B------:R-:W-:-:S02]  /*d7c0*/  LOP3.LUT R36, R36, R37, RZ, 0x3c, !PT ;  /* 0x0000002524247212 */ /* 0x000fc400078e3cff */
[----:B------:R-:W-:Y:S02]  /*d7d0*/  LOP3.LUT R40, R40, R41, RZ, 0x3c, !PT ;  /* 0x0000002928287212 */ /* 0x000fe400078e3cff */
[----:B------:R-:W-:Y:S02]  /*d7e0*/  LOP3.LUT R44, R44, R45, RZ, 0x3c, !PT ;  /* 0x0000002d2c2c7212 */ /* 0x000fe400078e3cff */
[----:B------:R-:W-:Y:S02]  /*d7f0*/  LOP3.LUT R48, R48, R49, RZ, 0x3c, !PT ;  /* 0x0000003130307212 */ /* 0x000fe400078e3cff */
[----:B------:R-:W-:Y:S02]  /*d800*/  LOP3.LUT R52, R52, R53, RZ, 0x3c, !PT ;  /* 0x0000003534347212 */ /* 0x000fe400078e3cff */
[----:B------:R-:W-:Y:S01]  /*d810*/  LOP3.LUT R56, R56, R57, RZ, 0x3c, !PT ;  /* 0x0000003938387212 */ /* 0x000fe200078e3cff */
[----:B-1----:R-:W-:Y:S06]  /*d820*/  @P6 BRA `(.L_x_754) ;  /* 0x0000000000106947 */ /* 0x002fec0003800000 */
[----:B------:R-:W-:Y:S05]  /*d830*/  @!P0 BRA `(.L_x_754) ;  /* 0x00000000000c8947 */ /* 0x000fea0003800000 */
[----:B------:R-:W2:Y:S04]  /*d840*/  LDG.E R3, desc[UR40][R6.64] ;  /* 0x0000002806037981 */ /* 0x000ea8000c1e1900 */
[----:B-----5:R-:W2:Y:S02]  /*d850*/  LDG.E R0, desc[UR40][R6.64+0x4] ;  /* 0x0000042806007981 */ /* 0x020ea4000c1e1900 */
[----:B--2---:R-:W-:-:S07]  /*d860*/  IMAD.IADD R0, R0, 0x1, -R3 ;  /* 0x0000000100007824 */ /* 0x004fce00078e0a03 */
.L_x_754:
[----:B------:R-:W1:Y:S01]  /*d870*/  SHFL.IDX PT, R3, R213, RZ, 0x1f ;  /* 0x00001fffd5037589 */ /* 0x000e6200000e0000 */
[----:B------:R-:W-:Y:S01]  /*d880*/  ISETP.NE.AND P6, PT, R10, RZ, PT ;  /* 0x000000ff0a00720c */ /* 0x000fe20003fc5270 */
[--C-:B------:R-:W-:Y:S01]  /*d890*/  IMAD.X R57, RZ, RZ, R5.reuse, P5 ;  /* 0x000000ffff397224 */ /* 0x100fe200028e0605 */
[C---:B------:R-:W-:Y:S01]  /*d8a0*/  LOP3.LUT R7, R4.reuse, 0x380, RZ, 0xc0, !PT ;  /* 0x0000038004077812 */ /* 0x040fe200078ec0ff */
[--C-:B------:R-:W-:Y:S01]  /*d8b0*/  IMAD.X R41, RZ, RZ, R5.reuse, P1 ;  /* 0x000000ffff297224 */ /* 0x100fe200008e0605 */
[----:B------:R-:W-:Y:S01]  /*d8c0*/  IADD3.X R37, RZ, R5, RZ, P6, !PT ;  /* 0x00000005ff257210 */ /* 0x000fe200037fe4ff */
[--C-:B------:R-:W-:Y:S01]  /*d8d0*/  IMAD.X R45, RZ, RZ, R5.reuse, P2 ;  /* 0x000000ffff2d7224 */ /* 0x100fe200010e0605 */
[C---:B------:R-:W-:Y:S01]  /*d8e0*/  IADD3 R61, P6, R4.reuse, 0xb000, RZ ;  /* 0x0000b000043d7810 */ /* 0x040fe20007fde0ff */
[--C-:B------:R-:W-:Y:S01]  /*d8f0*/  IMAD.X R49, RZ, RZ, R5.reuse, P3 ;  /* 0x000000ffff317224 */ /* 0x100fe200018e0605 */
[C---:B------:R-:W-:Y:S01]  /*d900*/  IADD3 R65, P1, R4.reuse, 0xc000, RZ ;  /* 0x0000c00004417810 */ /* 0x040fe20007f3e0ff */
[----:B------:R-:W-:Y:S01]  /*d910*/  IMAD.X R53, RZ, RZ, R5, P4 ;  /* 0x000000ffff357224 */ /* 0x000fe200020e0605 */
[----:B------:R-:W-:-:S02]  /*d920*/  IADD3 R69, P2, R4, 0xd000, RZ ;  /* 0x0000d00004457810 */ /* 0x000fc40007f5e0ff */
[C---:B------:R-:W-:Y:S02]  /*d930*/  IADD3 R73, P3, R4.reuse, 0xe000, RZ ;  /* 0x0000e00004497810 */ /* 0x040fe40007f7e0ff */
[----:B------:R-:W-:Y:S02]  /*d940*/  IADD3 R10, P4, R4, 0xf000, RZ ;  /* 0x0000f000040a7810 */ /* 0x000fe40007f9e0ff */
[----:B------:R-:W-:Y:S02]  /*d950*/  LOP3.LUT R60, R61, 0x380, RZ, 0xc0, !PT ;  /* 0x000003803d3c7812 */ /* 0x000fe400078ec0ff */
[----:B------:R-:W-:Y:S01]  /*d960*/  LOP3.LUT R64, R65, 0x380, RZ, 0xc0, !PT ;  /* 0x0000038041407812 */ /* 0x000fe200078ec0ff */
[----:B------:R-:W-:Y:S01]  /*d970*/  IMAD.X R77, RZ, RZ, R5, P4 ;  /* 0x000000ffff4d7224 */ /* 0x000fe200020e0605 */
[----:B------:R-:W-:Y:S02]  /*d980*/  LOP3.LUT R68, R69, 0x380, RZ, 0xc0, !PT ;  /* 0x0000038045447812 */ /* 0x000fe400078ec0ff */
[----:B------:R-:W-:-:S02]  /*d990*/  LOP3.LUT R72, R73, 0x380, RZ, 0xc0, !PT ;  /* 0x0000038049487812 */ /* 0x000fc400078ec0ff */
[----:B-1----:R-:W-:Y:S02]  /*d9a0*/  ISETP.NE.AND P5, PT, R3, RZ, PT ;  /* 0x000000ff0300720c */ /* 0x002fe40003fa5270 */
[----:B------:R-:W-:Y:S02]  /*d9b0*/  LOP3.LUT R3, R10, 0x380, RZ, 0xc0, !PT ;  /* 0x000003800a037812 */ /* 0x000fe400078ec0ff */
[----:B------:R-:W-:Y:S02]  /*d9c0*/  SHF.R.U64 R60, R60, 0x3, RZ ;  /* 0x000000033c3c7819 */ /* 0x000fe400000012ff */
[----:B------:R-:W-:Y:S02]  /*d9d0*/  SHF.R.U64 R64, R64, 0x3, RZ ;  /* 0x0000000340407819 */ /* 0x000fe400000012ff */
[----:B------:R-:W-:Y:S02]  /*d9e0*/  SHF.R.U64 R68, R68, 0x3, RZ ;  /* 0x0000000344447819 */ /* 0x000fe400000012ff */
[----:B------:R-:W-:-:S02]  /*d9f0*/  SHF.R.U64 R72, R72, 0x3, RZ ;  /* 0x0000000348487819 */ /* 0x000fc400000012ff */
        /* <DEDUP_REMOVED lines=11> */
[----:B------:R-:W-:Y:S01]  /*dab0*/  IMAD.MOV.U32 R7, RZ, RZ, R5 ;  /* 0x000000ffff077224 */ /* 0x000fe200078e0005 */
[----:B------:R-:W-:-:S02]  /*dac0*/  LOP3.LUT R76, R3, R10, RZ, 0x3c, !PT ;  /* 0x0000000a034c7212 */ /* 0x000fc400078e3cff */
[----:B------:R-:W-:Y:S02]  /*dad0*/  SHF.R.S32.HI R80, RZ, 0x1f, R199 ;  /* 0x0000001fff507819 */ /* 0x000fe400000114c7 */
[----:B------:R-:W-:Y:S02]  /*dae0*/  SEL R83, R202, RZ, !P0 ;  /* 0x000000ffca537207 */ /* 0x000fe40004000000 */
[----:B------:R-:W-:Y:S02]  /*daf0*/  SEL R212, R212, RZ, !P0 ;  /* 0x000000ffd4d47207 */ /* 0x000fe40004000000 */
[----:B-----5:R-:W-:Y:S01]  /*db00*/  SHF.R.S32.HI R81, RZ, 0x1f, R24 ;  /* 0x0000001fff517819 */ /* 0x020fe20000011418 */
[----:B------:R-:W-:Y:S06]  /*db10*/  @P5 BRA `(.L_x_755) ;  /* 0x0000000000b85947 */ /* 0x000fec0003800000 */
[----:B------:R-:W1:Y:S01]  /*db20*/  LDC R31, c[0x0][0xbe8] ;  /* 0x0002fa00ff1f7b82 */ /* 0x000e620000000800 */
[----:B------:R-:W-:Y:S01]  /*db30*/  ULDC.64 UR4, c[0x0][0xb90] ;  /* 0x0002e40000047ab9 */ /* 0x000fe20000000a00 */
[----:B------:R-:W-:Y:S02]  /*db40*/  IMAD R30, R209, 0x40, R222 ;  /* 0x00000040d11e7824 */ /* 0x000fe400078e02de */
[----:B------:R-:W-:Y:S02]  /*db50*/  IMAD R10, R80, UR4, RZ ;  /* 0x00000004500a7c24 */ /* 0x000fe4000f8e02ff */
[----:B------:R-:W-:Y:S02]  /*db60*/  IMAD.MOV.U32 R4, RZ, RZ, R24 ;  /* 0x000000ffff047224 */ /* 0x000fe400078e0018 */
[----:B------:R-:W-:Y:S02]  /*db70*/  IMAD R11, R199, UR5, R10 ;  /* 0x00000005c70b7c24 */ /* 0x000fe4000f8e020a */
[----:B------:R-:W-:-:S02]  /*db80*/  IMAD.MOV.U32 R5, RZ, RZ, R81 ;  /* 0x000000ffff057224 */ /* 0x000fc400078e0051 */
[----:B------:R-:W-:Y:S02]  /*db90*/  IMAD.MOV R34, RZ, RZ, -R194 ;  /* 0x000000ffff227224 */ /* 0x000fe400078e0ac2 */
[----:B------:R-:W-:Y:S01]  /*dba0*/  IMAD.WIDE.U32 R4, R199, UR4, R4 ;  /* 0x00000004c7047c25 */ /* 0x000fe2000f8e0004 */
[----:B------:R-:W-:-:S03]  /*dbb0*/  ULDC.64 UR4, c[0x0][0xb98] ;  /* 0x0002e60000047ab9 */ /* 0x000fc60000000a00 */
[----:B------:R-:W-:Y:S02]  /*dbc0*/  IMAD.IADD R5, R5, 0x1, R11 ;  /* 0x0000000105057824 */ /* 0x000fe400078e020b */
[----:B------:R-:W-:Y:S02]  /*dbd0*/  IMAD R35, R209, 0x40, R191 ;  /* 0x00000040d1237824 */ /* 0x000fe400078e02bf */
[----:B------:R-:W-:Y:S01]  /*dbe0*/  IMAD.WIDE.U32 R4, R83, UR4, R4 ;  /* 0x0000000453047c25 */ /* 0x000fe2000f8e0004 */
[----:B-1----:R-:W-:-:S13]  /*dbf0*/  ISETP.NE.AND P0, PT, R31, 0x1, PT ;  /* 0x000000011f00780c */ /* 0x002fda0003f05270 */
[----:B------:R-:W1:Y:S08]  /*dc00*/  @P0 LDC R3, c[0x0][0xbec] ;  /* 0x0002fb00ff030b82 */ /* 0x000e700000000800 */
[----:B------:R-:W2:Y:S01]  /*dc10*/  @P0 LDC R15, c[0x0][0xbf0] ;  /* 0x0002fc00ff0f0b82 */ /* 0x000ea20000000800 */
[----:B-1----:R-:W-:-:S04]  /*dc20*/  @P0 IMAD.HI.U32 R10, R30, R3, RZ ;  /* 0x000000031e0a0227 */ /* 0x002fc800078e00ff */
[----:B------:R-:W-:Y:S01]  /*dc30*/  IMAD.MOV.U32 R3, RZ, RZ, R30 ;  /* 0x000000ffff037224 */ /* 0x000fe200078e001e */
[----:B--2---:R-:W-:Y:S01]  /*dc40*/  @P0 SHF.R.U32.HI R3, RZ, R15, R10 ;  /* 0x0000000fff030219 */ /* 0x004fe2000001160a */
[----:B------:R-:W-:-:S03]  /*dc50*/  IMAD R10, R212, UR4, RZ ;  /* 0x00000004d40a7c24 */ /* 0x000fc6000f8e02ff */
[--C-:B------:R-:W-:Y:S01]  /*dc60*/  SHF.R.S32.HI R15, RZ, 0x1f, R3.reuse ;  /* 0x0000001fff0f7819 */ /* 0x100fe20000011403 */
[----:B------:R-:W-:Y:S01]  /*dc70*/  IMAD.MOV R14, RZ, RZ, -R3 ;  /* 0x000000ffff0e7224 */ /* 0x000fe200078e0a03 */
[----:B------:R-:W-:Y:S01]  /*dc80*/  IADD3 R4, P0, R3, R4, RZ ;  /* 0x0000000403047210 */ /* 0x000fe20007f1e0ff */
[----:B------:R-:W-:Y:S01]  /*dc90*/  IMAD R10, R83, UR5, R10 ;  /* 0x00000005530a7c24 */ /* 0x000fe2000f8e020a */
[----:B------:R-:W-:Y:S01]  /*dca0*/  ULDC.64 UR4, c[0x0][0xb88] ;  /* 0x0002e20000047ab9 */ /* 0x000fe20000000a00 */
[----:B------:R-:W-:Y:S02]  /*dcb0*/  IMAD R11, R31, R14, R30 ;  /* 0x0000000e1f0b7224 */ /* 0x000fe400078e021e */
[----:B------:R-:W-:Y:S01]  /*dcc0*/  IMAD R30, R0, R31, RZ ;  /* 0x0000001f001e7224 */ /* 0x000fe200078e02ff */
[----:B------:R-:W-:Y:S02]  /*dcd0*/  IADD3.X R5, R15, R5, R10, P0, !PT ;  /* 0x000000050f057210 */ /* 0x000fe400007fe40a */
[----:B------:R-:W-:Y:S01]  /*dce0*/  SHF.R.S32.HI R3, RZ, 0x1f, R11 ;  /* 0x0000001fff037819 */ /* 0x000fe2000001140b */
[----:B------:R-:W-:-:S04]  /*dcf0*/  IMAD.WIDE.U32 R4, R11, UR4, R4 ;  /* 0x000000040b047c25 */ /* 0x000fc8000f8e0004 */
[----:B------:R-:W-:-:S04]  /*dd00*/  IMAD R10, R3, UR4, RZ ;  /* 0x00000004030a7c24 */ /* 0x000fc8000f8e02ff */
[----:B------:R-:W-:Y:S01]  /*dd10*/  IMAD R3, R11, UR5, R10 ;  /* 0x000000050b037c24 */ /* 0x000fe2000f8e020a */
[----:B------:R-:W-:Y:S02]  /*dd20*/  ULDC.64 UR4, c[0x0][0xb50] ;  /* 0x0002d40000047ab9 */ /* 0x000fe40000000a00 */
[----:B------:R-:W-:Y:S01]  /*dd30*/  LEA R14, P0, R4, UR4, 0x2 ;  /* 0x00000004040e7c11 */ /* 0x000fe2000f8010ff */
[----:B------:R-:W-:-:S04]  /*dd40*/  IMAD.IADD R3, R5, 0x1, R3 ;  /* 0x0000000105037824 */ /* 0x000fc800078e0203 */
[----:B------:R-:W-:Y:S01]  /*dd50*/  SHFL.IDX PT, R10, R14, 0x1, 0x1c1f ;  /* 0x003c1f000e0a7f89 */ /* 0x000fe200000e0000 */
[----:B------:R-:W-:Y:S01]  /*dd60*/  LEA.HI.X R15, R4, UR5, R3, 0x2, P0 ;  /* 0x00000005040f7c11 */ /* 0x000fe200080f1403 */
[----:B------:R-:W-:Y:S01]  /*dd70*/  VIADD R3, R35, 0x8 ;  /* 0x0000000823037836 */ /* 0x000fe20000000000 */
[----:B------:R-:W-:Y:S01]  /*dd80*/  ISETP.NE.AND P0, PT, R193, R34, PT ;  /* 0x00000022c100720c */ /* 0x000fe20003f05270 */
[----:B------:R-:W-:Y:S03]  /*dd90*/  SHFL.IDX PT, R4, R14, RZ, 0x1c1f ;  /* 0x001c1fff0e047589 */ /* 0x000fe600000e0000 */
[-C--:B------:R-:W-:Y:S01]  /*dda0*/  ISETP.GE.OR P1, PT, R35, R30.reuse, P0 ;  /* 0x0000001e2300720c */ /* 0x080fe20000726670 */
[----:B------:R-:W1:Y:S01]  /*ddb0*/  SHFL.IDX PT, R5, R15, RZ, 0x1c1f ;  /* 0x001c1fff0f057589 */ /* 0x000e6200000e0000 */
[----:B------:R-:W-:-:S03]  /*ddc0*/  ISETP.GE.OR P0, PT, R3, R30, P0 ;  /* 0x0000001e0300720c */ /* 0x000fc60000706670 */
[----:B------:R-:W2:Y:S08]  /*ddd0*/  SHFL.IDX PT, R11, R15, 0x1, 0x1c1f ;  /* 0x003c1f000f0b7f89 */ /* 0x000eb000000e0000 */
[----:B-1----:R1:W-:Y:S04]  /*dde0*/  @!P1 ST.E desc[UR40][R4.64], R21 ;  /* 0x0000001504009985 */ /* 0x0023e8000c101928 */
[----:B--2---:R1:W-:Y:S02]  /*ddf0*/  @!P0 ST.E desc[UR40][R10.64], R20 ;  /* 0x000000140a008985 */ /* 0x0043e4000c101928 */
.L_x_755:
[----:B------:R-:W2:Y:S01]  /*de00*/  LDC R85, c[0x0][0xbe8] ;  /* 0x0002fa00ff557b82 */ /* 0x000ea20000000800 */
[----:B------:R-:W-:Y:S01]  /*de10*/  ULDC.64 UR4, c[0x0][0xaa0] ;  /* 0x0002a80000047ab9 */ /* 0x000fe20000000a00 */
[----:B-1----:R-:W5:Y:S01]  /*de20*/  LD.E.128 R4, desc[UR40][R6.64] ;  /* 0x0000002806047980 */ /* 0x002f62000c101d00 */
[----:B------:R-:W-:-:S03]  /*de30*/  IMAD R3, R81, UR4, RZ ;  /* 0x0000000451037c24 */ /* 0x000fc6000f8e02ff */
[----:B------:R-:W5:Y:S02]  /*de40*/  LD.E.128 R8, desc[UR40][R8.64] ;  /* 0x0000002808087980 */ /* 0x000f64000c101d00 */
[----:B------:R-:W1:Y:S02]  /*de50*/  LDC R88, c[0x0][0xac8] ;  /* 0x0002b200ff587b82 */ /* 0x000e640000000800 */
[----:B------:R-:W5:Y:S04]  /*de60*/  LD.E.128 R12, desc[UR40][R12.64] ;  /* 0x000000280c0c7980 */ /* 0x000f68000c101d00 */
[----:B------:R-:W5:Y:S04]  /*de70*/  LD.E.128 R28, desc[UR40][R28.64] ;  /* 0x000000281c1c7980 */ /* 0x000f68000c101d00 */
[----:B------:R-:W5:Y:S04]  /*de80*/  LD.E.128 R32, desc[UR40][R32.64] ;  /* 0x0000002820207980 */ /* 0x000f68000c101d00 */
[----:B------:R-:W5:Y:S01]  /*de90*/  LD.E.128 R36, desc[UR40][R36.64] ;  /* 0x0000002824247980 */ /* 0x000f62000c101d00 */
[----:B--2---:R-:W-:Y:S01]  /*dea0*/  ISETP.NE.AND P1, PT, R85, 0x1, PT ;  /* 0x000000015500780c */ /* 0x004fe20003f25270 */
[----:B------:R-:W-:-:S02]  /*deb0*/  IMAD R3, R24, UR5, R3 ;  /* 0x0000000518037c24 */ /* 0x000fc4000f8e0203 */
[----:B------:R-:W5:Y:S01]  /*dec0*/  LD.E.128 R40, desc[UR40][R40.64] ;  /* 0x0000002828287980 */ /* 0x000f62000c101d00 */
[----:B------:R-:W-:Y:S01]  /*ded0*/  IMAD.WIDE.U32 R20, R24, UR4, RZ ;  /* 0x0000000418147c25 */ /* 0x000fe2000f8e00ff */
[----:B------:R-:W-:Y:S02]  /*dee0*/  ULDC.64 UR4, c[0x0][0xae8] ;  /* 0x0002ba0000047ab9 */ /* 0x000fe40000000a00 */
[----:B------:R-:W5:Y:S04]  /*def0*/  LD.E.128 R44, desc[UR40][R44.64] ;  /* 0x000000282c2c7980 */ /* 0x000f68000c101d00 */
[----:B------:R-:W5:Y:S02]  /*df00*/  LD.E.128 R48, desc[UR40][R48.64] ;  /* 0x0000002830307980 */ /* 0x000f64000c101d00 */
[----:B------:R-:W2:Y:S01]  /*df10*/  @P1 LDC R81, c[0x0][0xbec] ;  /* 0x0002fb00ff511b82 */ /* 0x000ea20000000800 */
[----:B------:R-:W-:Y:S01]  /*df20*/  IADD3 R21, R21, R3, RZ ;  /* 0x0000000315157210 */ /* 0x000fe20007ffe0ff */
[----:B------:R-:W-:Y:S01]  /*df30*/  IMAD R24, R80, UR4, RZ ;  /* 0x0000000450187c24 */ /* 0x000fe2000f8e02ff */
[----:B------:R-:W5:Y:S04]  /*df40*/  LD.E.128 R52, desc[UR40][R52.64] ;  /* 0x0000002834347980 */ /* 0x000f68000c101d00 */
[----:B------:R-:W5:Y:S01]  /*df50*/  LD.E.128 R56, desc[UR40][R56.64] ;  /* 0x0000002838387980 */ /* 0x000f62000c101d00 */
[----:B------:R-:W3:Y:S01]  /*df60*/  @P1 LDC R87, c[0x0][0xbf0] ;  /* 0x0002fc00ff571b82 */ /* 0x000ee20000000800 */
[----:B------:R-:W-:-:S02]  /*df70*/  IMAD R3, R199, UR5, R24 ;  /* 0x00000005c7037c24 */ /* 0x000fc4000f8e0218 */
[----:B------:R-:W-:Y:S01]  /*df80*/  IMAD.WIDE.U32 R20, R199, UR4, R20 ;  /* 0x00000004c7147c25 */ /* 0x000fe2000f8e0014 */
[----:B------:R-:W-:Y:S01]  /*df90*/  ULDC.64 UR4, c[0x0][0xaf0] ;  /* 0x0002bc0000047ab9 */ /* 0x000fe20000000a00 */
[----:B------:R-:W5:Y:S02]  /*dfa0*/  LD.E.128 R60, desc[UR40][R60.64] ;  /* 0x000000283c3c7980 */ /* 0x000f64000c101d00 */
[----:B------:R-:W-:Y:S02]  /*dfb0*/  IMAD R24, R210, 0x20, R211 ;  /* 0x00000020d2187824 */ /* 0x000fe400078e02d3 */
[----:B------:R-:W-:Y:S01]  /*dfc0*/  IMAD.IADD R21, R21, 0x1, R3 ;  /* 0x0000000115157824 */ /* 0x000fe200078e0203 */
[----:B------:R-:W5:Y:S01]  /*dfd0*/  LD.E.128 R64, desc[UR40][R64.64] ;  /* 0x0000002840407980 */ /* 0x000f62000c101d00 */
[----:B------:R-:W-:Y:S02]  /*dfe0*/  IMAD R3, R212, UR4, RZ ;  /* 0x00000004d4037c24 */ /* 0x000fe4000f8e02ff */
[----:B------:R-:W-:Y:S01]  /*dff0*/  IMAD R82, R209, 0x40, R24 ;  /* 0x00000040d1527824 */ /* 0x000fe200078e0218 */
[----:B-1----:R-:W-:Y:S01]  /*e000*/  ISETP.GE.AND P0, PT, R207, R88, PT ;  /* 0x00000058cf00720c */ /* 0x002fe20003f06270 */
[C---:B------:R-:W-:Y:S01]  /*e010*/  IMAD R3, R83.reuse, UR5, R3 ;  /* 0x0000000553037c24 */ /* 0x040fe2000f8e0203 */
[----:B------:R-:W5:Y:S01]  /*e020*/  LD.E.128 R68, desc[UR40][R68.64] ;  /* 0x0000002844447980 */ /* 0x000f62000c101d00 */
[----:B------:R-:W-:-:S03]  /*e030*/  IMAD.WIDE.U32 R20, R83, UR4, R20 ;  /* 0x0000000453147c25 */ /* 0x000fc6000f8e0014 */
[----:B------:R-:W5:Y:S01]  /*e040*/  LD.E.128 R72, desc[UR40][R72.64] ;  /* 0x0000002848487980 */ /* 0x000f62000c101d00 */
[----:B--2---:R-:W-:Y:S01]  /*e050*/  @P1 IMAD.HI.U32 R24, R82, R81, RZ ;  /* 0x0000005152181227 */ /* 0x004fe200078e00ff */
[----:B------:R-:W-:Y:S01]  /*e060*/  SEL R80, RZ, 0xffffffff, P0 ;  /* 0xffffffffff507807 */ /* 0x000fe20000000000 */
[----:B------:R-:W-:Y:S01]  /*e070*/  ULDC.64 UR4, c[0x0][0xae0] ;  /* 0x0002b80000047ab9 */ /* 0x000fe20000000a00 */
[----:B------:R-:W5:Y:S01]  /*e080*/  LD.E.128 R76, desc[UR40][R76.64] ;  /* 0x000000284c4c7980 */ /* 0x000f62000c101d00 */
[----:B------:R-:W-:Y:S01]  /*e090*/  IMAD.IADD R21, R21, 0x1, R3 ;  /* 0x0000000115157824 */ /* 0x000fe200078e0203 */
[-C--:B------:R-:W-:Y:S01]  /*e0a0*/  ISETP.GE.AND P0, PT, R206, R88.reuse, PT ;  /* 0x00000058ce00720c */ /* 0x080fe20003f06270 */
[----:B------:R-:W-:Y:S01]  /*e0b0*/  IMAD.MOV.U32 R3, RZ, RZ, R82 ;  /* 0x000000ffff037224 */ /* 0x000fe200078e0052 */
[----:B---3--:R-:W-:Y:S01]  /*e0c0*/  @P1 SHF.R.U32.HI R3, RZ, R87, R24 ;  /* 0x00000057ff031219 */ /* 0x008fe20000011618 */
[----:B------:R-:W-:Y:S01]  /*e0d0*/  IMAD.SHL.U32 R83, R80, 0x2, RZ ;  /* 0x0000000250537824 */ /* 0x000fe200078e00ff */
[-C--:B------:R-:W-:Y:S01]  /*e0e0*/  ISETP.GE.AND P1, PT, R189, R88.reuse, PT ;  /* 0x00000058bd00720c */ /* 0x080fe20003f26270 */
[----:B------:R-:W-:Y:S01]  /*e0f0*/  @!PT LDS RZ, [RZ] ;  /* 0x00000000fffff984 */ /* 0x000fe20000000800 */
[----:B------:R-:W-:Y:S01]  /*e100*/  @!PT LDS RZ, [RZ] ;  /* 0x00000000fffff984 */ /* 0x000fe20000000800 */
[----:B------:R-:W-:Y:S01]  /*e110*/  @!PT LDS RZ, [RZ] ;  /* 0x00000000fffff984 */ /* 0x000fe20000000800 */
[----:B------:R-:W-:Y:S01]  /*e120*/  @!PT LDS RZ, [RZ] ;  /* 0x00000000fffff984 */ /* 0x000fe20000000800 */
[----:B------:R1:W-:Y:S06]  /*e130*/  MEMBAR.ALL.CTA ;  /* 0x0000000000007992 */ /* 0x0003ec0000008000 */
[----:B-1----:R-:W1:Y:S01]  /*e140*/  FENCE.VIEW.ASYNC.S ;  /* 0x00000000000073c6 */ /* 0x002e620000000000 */
[----:B------:R-:W-:Y:S01]  /*e150*/  SEL R80, RZ, 0xffffffff, P0 ;  /* 0xffffffffff507807 */ /* 0x000fe20000000000 */
[----:B------:R-:W-:Y:S01]  /*e160*/  IMAD.MOV R81, RZ, RZ, -R3 ;  /* 0x000000ffff517224 */ /* 0x000fe200078e0a03 */
[----:B------:R-:W-:Y:S01]  /*e170*/  SEL R24, RZ, 0x1, P1 ;  /* 0x00000001ff187807 */ /* 0x000fe20000800000 */
[----:B------:R-:W-:Y:S01]  /*e180*/  IMAD.WIDE.U32 R20, R3, UR4, R20 ;  /* 0x0000000403147c25 */ /* 0x000fe2000f8e0014 */
[-C--:B------:R-:W-:Y:S01]  /*e190*/  ISETP.GE.AND P0, PT, R205, R88.reuse, PT ;  /* 0x00000058cd00720c */ /* 0x080fe20003f06270 */
[----:B------:R-:W-:Y:S01]  /*e1a0*/  BSSY B1, `(.L_x_756) ;  /* 0x000004b000017945 */ /* 0x000fe20003800000 */
[----:B------:R-:W-:Y:S01]  /*e1b0*/  LOP3.LUT R24, R83, 0x2, R24, 0xe2, !PT ;  /* 0x0000000253187812 */ /* 0x000fe200078ee218 */
[----:B------:R-:W-:Y:S01]  /*e1c0*/  IMAD.SHL.U32 R83, R80, 0x4, RZ ;  /* 0x0000000450537824 */ /* 0x000fe200078e00ff */
[----:B------:R-:W-:Y:S01]  /*e1d0*/  SEL R80, RZ, 0xffffffff, P0 ;  /* 0xffffffffff507807 */ /* 0x000fe20000000000 */
[----:B------:R-:W-:Y:S01]  /*e1e0*/  IMAD R81, R85, R81, R82 ;  /* 0x0000005155517224 */ /* 0x000fe200078e0252 */
[-C--:B------:R-:W-:Y:S01]  /*e1f0*/  ISETP.GE.AND P0, PT, R204, R88.reuse, PT ;  /* 0x00000058cc00720c */ /* 0x080fe20003f06270 */
[----:B------:R-:W-:Y:S01]  /*e200*/  IMAD R92, R0, R85, RZ ;  /* 0x00000055005c7224 */ /* 0x000fe200078e02ff */
[----:B------:R-:W-:Y:S01]  /*e210*/  SHF.R.S32.HI R82, RZ, 0x1f, R3 ;  /* 0x0000001fff527819 */ /* 0x000fe20000011403 */
[----:B------:R-:W-:Y:S01]  /*e220*/  IMAD R91, R209, 0x40, R211 ;  /* 0x00000040d15b7824 */ /* 0x000fe200078e02d3 */
[----:B------:R-:W-:Y:S01]  /*e230*/  LOP3.LUT R24, R83, 0x4, R24, 0xe2, !PT ;  /* 0x0000000453187812 */ /* 0x000fe200078ee218 */
[----:B------:R-:W-:Y:S01]  /*e240*/  IMAD.SHL.U32 R83, R80, 0x8, RZ ;  /* 0x0000000850537824 */ /* 0x000fe200078e00ff */
[----:B------:R-:W-:Y:S01]  /*e250*/  SEL R80, RZ, 0xffffffff, P0 ;  /* 0xffffffffff507807 */ /* 0x000fe20000000000 */
[----:B------:R-:W-:Y:S01]  /*e260*/  IMAD R82, R82, UR4, RZ ;  /* 0x0000000452527c24 */ /* 0x000fe2000f8e02ff */
[----:B------:R-:W-:Y:S01]  /*e270*/  ISETP.GE.AND P0, PT, R203, R88, PT ;  /* 0x00000058cb00720c */ /* 0x000fe20003f06270 */
[----:B------:R-:W-:Y:S01]  /*e280*/  VIADD R0, R2, 0x28c20 ;  /* 0x00028c2002007836 */ /* 0x000fe20000000000 */
[----:B------:R-:W-:Y:S01]  /*e290*/  LOP3.LUT R24, R83, 0x8, R24, 0xe2, !PT ;  /* 0x0000000853187812 */ /* 0x000fe200078ee218 */
[----:B------:R-:W-:Y:S01]  /*e2a0*/  IMAD.SHL.U32 R87, R80, 0x10, RZ ;  /* 0x0000001050577824 */ /* 0x000fe200078e00ff */
[----:B------:R-:W-:Y:S01]  /*e2b0*/  SHF.R.S32.HI R80, RZ, 0x1f, R81 ;  /* 0x0000001fff507819 */ /* 0x000fe20000011451 */
[----:B------:R-:W-:Y:S01]  /*e2c0*/  IMAD R83, R3, UR5, R82 ;  /* 0x0000000503537c24 */ /* 0x000fe2000f8e0252 */
[----:B------:R-:W-:Y:S01]  /*e2d0*/  ULDC.64 UR4, c[0x0][0xad8] ;  /* 0x0002b60000047ab9 */ /* 0x000fe20000000a00 */
[----:B------:R-:W-:-:S02]  /*e2e0*/  SEL R3, RZ, 0xffffffff, P0 ;  /* 0xffffffffff037807 */ /* 0x000fc40000000000 */
[----:B------:R-:W-:Y:S01]  /*e2f0*/  IMAD.IADD R21, R21, 0x1, R83 ;  /* 0x0000000115157824 */ /* 0x000fe200078e0253 */
[----:B------:R-:W-:Y:S01]  /*e300*/  ISETP.GE.AND P1, PT, R91, R92, PT ;  /* 0x0000005c5b00720c */ /* 0x000fe20003f26270 */
[----:B------:R-:W-:Y:S01]  /*e310*/  IMAD R80, R80, UR4, RZ ;  /* 0x0000000450507c24 */ /* 0x000fe2000f8e02ff */
[----:B------:R-:W-:Y:S01]  /*e320*/  LOP3.LUT R24, R87, 0x10, R24, 0xe2, !PT ;  /* 0x0000001057187812 */ /* 0x000fe200078ee218 */
[----:B------:R-:W-:Y:S01]  /*e330*/  IMAD.WIDE.U32 R20, R81, UR4, R20 ;  /* 0x0000000451147c25 */ /* 0x000fe2000f8e0014 */
[----:B------:R-:W-:Y:S02]  /*e340*/  ISETP.GE.AND P0, PT, R215, R88, PT ;  /* 0x00000058d700720c */ /* 0x000fe40003f06270 */
[----:B------:R-:W-:Y:S01]  /*e350*/  PRMT R0, RZ, 0x654, R0 ;  /* 0x00000654ff007816 */ /* 0x000fe20000000000 */
[----:B------:R-:W-:Y:S01]  /*e360*/  IMAD R83, R81, UR5, R80 ;  /* 0x0000000551537c24 */ /* 0x000fe2000f8e0250 */
[----:B------:R-:W-:Y:S01]  /*e370*/  ULDC.64 UR4, c[0x0][0xa80] ;  /* 0x0002a00000047ab9 */ /* 0x000fe20000000a00 */
[----:B------:R-:W-:Y:S01]  /*e380*/  IMAD.SHL.U32 R3, R3, 0x20, RZ ;  /* 0x0000002003037824 */ /* 0x000fe200078e00ff */
[----:B------:R-:W-:Y:S01]  /*e390*/  LEA R89, P2, R20, UR4, 0x1 ;  /* 0x0000000414597c11 */ /* 0x000fe2000f8408ff */
[----:B------:R-:W-:Y:S01]  /*e3a0*/  IMAD.IADD R21, R21, 0x1, R83 ;  /* 0x0000000115157824 */ /* 0x000fe200078e0253 */
[----:B-1----:R1:W-:Y:S02]  /*e3b0*/  SYNCS.ARRIVE.TRANS64.RED.A1T0 RZ, [R0+URZ], RZ ;  /* 0x000000ff00ff79a7 */ /* 0x0023e4000810043f */
[----:B------:R-:W-:Y:S01]  /*e3c0*/  LOP3.LUT R24, R3, 0x20, R24, 0xe2, !PT ;  /* 0x0000002003187812 */ /* 0x000fe200078ee218 */
[----:B------:R1:W2:Y:S01]  /*e3d0*/  SHFL.IDX PT, R80, R89, RZ, 0x181f ;  /* 0x00181fff59507589 */ /* 0x0002a200000e0000 */
[----:B------:R-:W-:-:S02]  /*e3e0*/  SEL R3, RZ, 0x40, P0 ;  /* 0x00000040ff037807 */ /* 0x000fc40000000000 */
[----:B------:R-:W-:Y:S02]  /*e3f0*/  ISETP.GE.AND P0, PT, R214, R88, PT ;  /* 0x00000058d600720c */ /* 0x000fe40003f06270 */
[----:B------:R-:W-:Y:S02]  /*e400*/  LEA.HI.X R90, R20, UR5, R21, 0x1, P2 ;  /* 0x00000005145a7c11 */ /* 0x000fe400090f0c15 */
[----:B------:R-:W-:Y:S02]  /*e410*/  LOP3.LUT R3, R24, R3, RZ, 0xfc, !PT ;  /* 0x0000000318037212 */ /* 0x000fe400078efcff */
[----:B------:R-:W-:Y:S01]  /*e420*/  SEL R24, RZ, 0x80, P0 ;  /* 0x00000080ff187807 */ /* 0x000fe20000000000 */
[----:B------:R1:W3:Y:S03]  /*e430*/  SHFL.IDX PT, R81, R90, RZ, 0x181f ;  /* 0x00181fff5a517589 */ /* 0x0002e600000e0000 */
[----:B------:R-:W-:Y:S01]  /*e440*/  LOP3.LUT R24, R3, R24, RZ, 0xfc, !PT ;  /* 0x0000001803187212 */ /* 0x000fe200078efcff */
[----:B------:R-:W-:Y:S06]  /*e450*/  @P1 BRA `(.L_x_757) ;  /* 0x00000000007c1947 */ /* 0x000fec0003800000 */
[-C--:B------:R-:W-:Y:S02]  /*e460*/  ISETP.GE.AND P1, PT, R207, R88.reuse, PT ;  /* 0x00000058cf00720c */ /* 0x080fe40003f26270 */
[-C--:B------:R-:W-:Y:S02]  /*e470*/  ISETP.GE.AND P0, PT, R189, R88.reuse, PT ;  /* 0x00000058bd00720c */ /* 0x080fe40003f06270 */
[-C--:B------:R-:W-:Y:S02]  /*e480*/  ISETP.GE.AND P5, PT, R206, R88.reuse, PT ;  /* 0x00000058ce00720c */ /* 0x080fe40003fa6270 */
[----:B------:R-:W-:-:S07]  /*e490*/  ISETP.GE.AND P3, PT, R205, R88, PT ;  /* 0x00000058cd00720c */ /* 0x000fce0003f66270 */
[----:B--2---:R-:W-:Y:S02]  /*e4a0*/  @!P1 LEA R82, P2, R207, R80, 0x1 ;  /* 0x00000050cf529211 */ /* 0x004fe400078408ff */
[----:B---3--:R-:W-:Y:S02]  /*e4b0*/  @!P0 IMAD.WIDE R20, R189, 0x2, R80 ;  /* 0x00000002bd148825 */ /* 0x008fe400078e0250 */
[----:B------:R-:W-:Y:S02]  /*e4c0*/  @!P1 LEA.HI.X R83, R207, R81, R233, 0x1, P2 ;  /* 0x00000051cf539211 */ /* 0x000fe400010f0ce9 */
[----:B------:R-:W-:Y:S01]  /*e4d0*/  ISETP.GE.AND P2, PT, R204, R88, PT ;  /* 0x00000058cc00720c */ /* 0x000fe20003f46270 */
[----:B-----5:R2:W-:Y:S01]  /*e4e0*/  @!P0 ST.E.128 desc[UR40][R20.64], R4 ;  /* 0x0000000414008985 */ /* 0x0205e2000c101d28 */
[----:B------:R-:W-:Y:S02]  /*e4f0*/  @!P5 LEA R84, P4, R206, R80, 0x1 ;  /* 0x00000050ce54d211 */ /* 0x000fe400078808ff */
[----:B------:R-:W-:Y:S01]  /*e500*/  LOP3.LUT P0, RZ, R3, 0x40, RZ, 0xc0, !PT ;  /* 0x0000004003ff7812 */ /* 0x000fe2000780c0ff */
[----:B------:R3:W-:Y:S01]  /*e510*/  @!P1 ST.E.128 desc[UR40][R82.64], R12 ;  /* 0x0000000c52009985 */ /* 0x0007e2000c101d28 */
[----:B------:R-:W-:-:S02]  /*e520*/  ISETP.GE.AND P1, PT, R203, R88, PT ;  /* 0x00000058cb00720c */ /* 0x000fc40003f26270 */
[-C--:B------:R-:W-:Y:S02]  /*e530*/  @!P5 LEA.HI.X R85, R206, R81.reuse, R232, 0x1, P4 ;  /* 0x00000051ce55d211 */ /* 0x080fe400020f0ce8 */
[----:B------:R-:W-:Y:S02]  /*e540*/  LOP3.LUT P4, RZ, R24, 0x80, RZ, 0xc0, !PT ;  /* 0x0000008018ff7812 */ /* 0x000fe4000788c0ff */
[CC--:B------:R-:W-:Y:S01]  /*e550*/  @!P3 LEA R86, P6, R205.reuse, R80.reuse, 0x1 ;  /* 0x00000050cd56b211 */ /* 0x0c0fe200078c08ff */
[----:B------:R4:W-:Y:S03]  /*e560*/  @!P5 ST.E.128 desc[UR40][R84.64], R32 ;  /* 0x000000205400d985 */ /* 0x0009e6000c101d28 */
[----:B------:R-:W-:Y:S02]  /*e570*/  @!P3 LEA.HI.X R87, R205, R81, R231, 0x1, P6 ;  /* 0x00000051cd57b211 */ /* 0x000fe400030f0ce7 */
[----:B--2---:R-:W-:-:S03]  /*e580*/  @!P2 LEA R4, P5, R204, R80, 0x1 ;  /* 0x00000050cc04a211 */ /* 0x004fc600078a08ff */
[----:B------:R4:W-:Y:S01]  /*e590*/  @!P3 ST.E.128 desc[UR40][R86.64], R40 ;  /* 0x000000285600b985 */ /* 0x0009e2000c101d28 */
[-C--:B------:R-:W-:Y:S02]  /*e5a0*/  @!P1 LEA R6, P6, R203, R80.reuse, 0x1 ;  /* 0x00000050cb069211 */ /* 0x080fe400078c08ff */
[-C--:B---3--:R-:W-:Y:S02]  /*e5b0*/  @P0 LEA R12, P3, R215, R80.reuse, 0x1 ;  /* 0x00000050d70c0211 */ /* 0x088fe400078608ff */
        /* <DEDUP_REMOVED lines=9> */
.L_x_757:
[----:B------:R-:W-:Y:S05]  /*e650*/  BSYNC B1 ;  /* 0x0000000000017941 */ /* 0x000fea0003800000 */
.L_x_756:
[----:B-1----:R-:W-:Y:S01]  /*e660*/  VIADD R0, R91, 0x20 ;  /* 0x000000205b007836 */ /* 0x002fe20000000000 */
[----:B----45:R1:W4:Y:S04]  /*e670*/  SHFL.IDX PT, R7, R90, 0x1, 0x181f ;  /* 0x00381f005a077f89 */ /* 0x03032800000e0000 */
[----:B------:R-:W-:Y:S01]  /*e680*/  ISETP.GE.AND P0, PT, R0, R92, PT ;  /* 0x0000005c0000720c */ /* 0x000fe20003f06270 */
[----:B------:R1:W0:-:S12]  /*e690*/  SHFL.IDX PT, R6, R89, 0x1, 0x181f ;  /* 0x00381f0059067f89 */ /* 0x00021800000e0000 */
[----:B-1----:R-:W-:Y:S05]  /*e6a0*/  @P0 BRA `(.L_x_758) ;  /* 0x0000000c00d80947 */ /* 0x002fea0003800000 */
[-C--:B------:R-:W-:Y:S02]  /*e6b0*/  ISETP.GE.AND P5, PT, R207, R88.reuse, PT ;  /* 0x00000058cf00720c */ /* 0x080fe40003fa6270 */
[-C--:B------:R-:W-:Y:S02]  /*e6c0*/  ISETP.GE.AND P6, PT, R189, R88.reuse, PT ;  /* 0x00000058bd00720c */ /* 0x080fe40003fc6270 */
[-C--:B------:R-:W-:Y:S02]  /*e6d0*/  ISETP.GE.AND P3, PT, R206, R88.reuse, PT ;  /* 0x00000058ce00720c */ /* 0x080fe40003f66270 */
[-C--:B------:R-:W-:Y:S02]  /*e6e0*/  ISETP.GE.AND P2, PT, R205, R88.reuse, PT ;  /* 0x00000058cd00720c */ /* 0x080fe40003f46270 */
[-C--:B------:R-:W-:Y:S02]  /*e6f0*/  ISETP.GE.AND P1, PT, R204, R88.reuse, PT ;  /* 0x00000058cc00720c */ /* 0x080fe40003f26270 */
[----:B------:R-:W-:-:S03]  /*e700*/  ISETP.GE.AND P0, PT, R203, R88, PT ;  /* 0x00000058cb00720c */ /* 0x000fc60003f06270 */
[-C--:B0-----:R-:W-:Y:S02]  /*e710*/  @!P5 LEA R12, P4, R207, R6.reuse, 0x1 ;  /* 0x00000006cf0cd211 */ /* 0x081fe400078808ff */
[----:B----4-:R-:W-:Y:S02]  /*e720*/  @!P6 IMAD.WIDE R4, R189, 0x2, R6 ;  /* 0x00000002bd04e825 */ /* 0x010fe400078e0206 */
[----:B------:R-:W-:Y:S02]  /*e730*/  @!P5 LEA.HI.X R13, R207, R7, R233, 0x1, P4 ;  /* 0x00000007cf0dd211 */ /* 0x000fe400020f0ce9 */
[----:B------:R-:W-:Y:S01]  /*e740*/  LOP3.LUT P4, RZ, R3, 0x40, RZ, 0xc0, !PT ;  /* 0x0000004003ff7812 */ /* 0x000fe2000788c0ff */
[----:B------:R0:W-:Y:S01]  /*e750*/  @!P6 ST.E.128 desc[UR40][R4.64], R8 ;  /* 0x000000080400e985 */ /* 0x0001e2000c101d28 */
[----:B------:R-:W-:-:S03]  /*e760*/  @!P3 LEA R14, P6, R206, R6, 0x1 ;  /* 0x00000006ce0eb211 */ /* 0x000fc600078c08ff */
[----:B------:R1:W-:Y:S01]  /*e770*/  @!P5 ST.E.128 desc[UR40][R12.64], R28 ;  /* 0x0000001c0c00d985 */ /* 0x0003e2000c101d28 */
[-C--:B------:R-:W-:Y:S02]  /*e780*/  @!P3 LEA.HI.X R15, R206, R7.reuse, R232, 0x1, P6 ;  /* 0x00000007ce0fb211 */ /* 0x080fe400030f0ce8 */
[-C--:B------:R-:W-:Y:S02]  /*e790*/  @!P2 LEA R20, P5, R205, R6.reuse, 0x1 ;  /* 0x00000006cd14a211 */ /* 0x080fe400078a08ff */
[CC--:B------:R-:W-:Y:S01]  /*e7a0*/  @!P1 LEA R32, P6, R204.reuse, R6.reuse, 0x1 ;  /* 0x00000006cc209211 */ /* 0x0c0fe200078c08ff */
[----:B------:R1:W-:Y:S01]  /*e7b0*/  @!P3 ST.E.128 desc[UR40][R14.64], R36 ;  /* 0x000000240e00b985 */ /* 0x0003e2000c101d28 */
[----:B------:R-:W-:Y:S02]  /*e7c0*/  @!P0 LEA R34, P3, R203, R6, 0x1 ;  /* 0x00000006cb228211 */ /* 0x000fe400078608ff */
[-C--:B------:R-:W-:Y:S02]  /*e7d0*/  @!P2 LEA.HI.X R21, R205, R7.reuse, R231, 0x1, P5 ;  /* 0x00000007cd15a211 */ /* 0x080fe400028f0ce7 */
[----:B------:R-:W-:-:S02]  /*e7e0*/  @!P1 LEA.HI.X R33, R204, R7, R230, 0x1, P6 ;  /* 0x00000007cc219211 */ /* 0x000fc400030f0ce6 */
[----:B------:R-:W-:Y:S01]  /*e7f0*/  @!P0 LEA.HI.X R35, R203, R7, R229, 0x1, P3 ;  /* 0x00000007cb238211 */ /* 0x000fe200018f0ce5 */
[----:B------:R1:W-:Y:S01]  /*e800*/  @!P2 ST.E.128 desc[UR40][R20.64], R44 ;  /* 0x0000002c1400a985 */ /* 0x0003e2000c101d28 */
[----:B0-----:R-:W-:-:S03]  /*e810*/  @P4 LEA R4, P5, R215, R6, 0x1 ;  /* 0x00000006d7044211 */ /* 0x001fc600078a08ff */
[----:B------:R1:W-:Y:S01]  /*e820*/  @!P1 ST.E.128 desc[UR40][R32.64], R52 ;  /* 0x0000003420009985 */ /* 0x0003e2000c101d28 */
[----:B------:R-:W-:-:S03]  /*e830*/  @P4 LEA.HI.X R5, R215, R7, R228, 0x1, P5 ;  /* 0x00000007d7054211 */ /* 0x000fc600028f0ce4 */
[----:B------:R1:W-:Y:S01]  /*e840*/  @!P0 ST.E.128 desc[UR40][R34.64], R60 ;  /* 0x0000003c22008985 */ /* 0x0003e2000c101d28 */
[----:B------:R-:W-:-:S03]  /*e850*/  LOP3.LUT P0, RZ, R24, 0x80, RZ, 0xc0, !PT ;  /* 0x0000008018ff7812 */ /* 0x000fc6000780c0ff */
[----:B------:R1:W-:Y:S10]  /*e860*/  @P4 ST.E.128 desc[UR40][R4.64], R68 ;  /* 0x0000004404004985 */ /* 0x0003f4000c101d28 */
[----:B------:R-:W-:Y:S05]  /*e870*/  @!P0 BRA `(.L_x_758) ;  /* 0x0000000c00648947 */ /* 0x000fea0003800000 */
[----:B-1----:R-:W-:-:S04]  /*e880*/  LEA R4, P0, R214, R6, 0x1 ;  /* 0x00000006d6047211 */ /* 0x002fc800078008ff */
[----:B------:R-:W-:-:S05]  /*e890*/  LEA.HI.X R5, R214, R7, R227, 0x1, P0 ;  /* 0x00000007d6057211 */ /* 0x000fca00000f0ce3 */
[----:B------:R0:W-:Y:S01]  /*e8a0*/  ST.E.128 desc[UR40][R4.64], R76 ;  /* 0x0000004c04007985 */ /* 0x0001e2000c101d28 */
[----:B------:R-:W-:Y:S05]  /*e8b0*/  BRA `(.L_x_758) ;  /* 0x0000000c00547947 */ /* 0x000fea0003800000 */
.L_x_753:
[----:B------:R-:W-:Y:S01]  /*e8c0*/  ULDC.64 UR4, c[0x0][0xc00] ;  /* 0x0003000000047ab9 */ /* 0x000fe20000000a00 */
[----:B------:R-:W-:Y:S01]  /*e8d0*/  IMAD.MOV.U32 R3, RZ, RZ, RZ ;  /* 0x000000ffff037224 */ /* 0x000fe200078e00ff */
[----:B------:R-:W-:Y:S01]  /*e8e0*/  ISETP.NE.U32.AND P0, PT, RZ, UR4, PT ;  /* 0x00000004ff007c0c */ /* 0x000fe2000bf05070 */
[----:B------:R-:W2:Y:S01]  /*e8f0*/  LDC R29, c[0x0][0xbe8] ;  /* 0x0002fa00ff1d7b82 */ /* 0x000ea20000000800 */
[----:B------:R-:W-:Y:S02]  /*e900*/  IADD3 R4, P1, R200, UR4, RZ ;  /* 0x00000004c8047c10 */ /* 0x000fe4000ff3e0ff */
[----:B------:R-:W-:Y:S02]  /*e910*/  ISETP.NE.AND.EX P0, PT, RZ, UR5, PT, P0 ;  /* 0x00000005ff007c0c */ /* 0x000fe4000bf05300 */
[----:B------:R-:W-:Y:S01]  /*e920*/  IADD3.X R5, R201, UR5, RZ, P1, !PT ;  /* 0x00000005c9057c10 */ /* 0x000fe20008ffe4ff */
[----:B------:R-:W-:Y:S02]  /*e930*/  ULDC.64 UR4, c[0x0][0xc08] ;  /* 0x0003020000047ab9 */ /* 0x000fe40000000a00 */
[----:B------:R-:W-:-:S04]  /*e940*/  ISETP.NE.U32.AND P1, PT, RZ, UR4, PT ;  /* 0x00000004ff007c0c */ /* 0x000fc8000bf25070 */
[----:B------:R-:W-:-:S04]  /*e950*/  ISETP.NE.AND.EX P1, PT, RZ, UR5, PT, P1 ;  /* 0x00000005ff007c0c */ /* 0x000fc8000bf25310 */
[----:B------:R3:W5:Y:S09]  /*e960*/  @P0 LDG.E R3, desc[UR40][R4.64] ;  /* 0x0000002804030981 */ /* 0x000772000c1e1900 */
[----:B------:R-:W-:Y:S01]  /*e970*/  @P1 IADD3 R200, P2, R200, UR4, RZ ;  /* 0x00000004c8c81c10 */ /* 0x000fe2000ff5e0ff */
[----:B------:R-:W-:-:S02]  /*e980*/  ULDC UR4, c[0x0][0xa88] ;  /* 0x0002a20000047ab9 */ /* 0x000fc40000000800 */
[----:B------:R-:W-:Y:S01]  /*e990*/  IMAD.U32 R0, RZ, RZ, UR4 ;  /* 0x00000004ff007e24 */ /* 0x000fe2000f8e00ff */
[----:B------:R-:W-:-:S05]  /*e9a0*/  @P1 IADD3.X R201, R201, UR5, RZ, P2, !PT ;  /* 0x00000005c9c91c10 */ /* 0x000fca00097fe4ff */
[----:B------:R3:W5:Y:S01]  /*e9b0*/  @P1 LDG.E R0, desc[UR40][R200.64] ;  /* 0x00000028c8001981 */ /* 0x000762000c1e1900 */
[----:B------:R-:W-:Y:S01]  /*e9c0*/  ISETP.GE.AND P2, PT, R234, 0x40, PT ;  /* 0x00000040ea00780c */ /* 0x000fe20003f46270 */
[----:B------:R-:W-:-:S12]  /*e9d0*/  @P1 BRA `(.L_x_759) ;  /* 0x0000000000101947 */ /* 0x000fd80003800000 */
[----:B------:R-:W-:Y:S05]  /*e9e0*/  @!P0 BRA `(.L_x_759) ;  /* 0x00000000000c8947 */ /* 0x000fea0003800000 */
[----:B------:R-:W4:Y:S04]  /*e9f0*/  LDG.E R7, desc[UR40][R4.64] ;  /* 0x0000002804077981 */ /* 0x000f28000c1e1900 */
[----:B-----5:R-:W4:Y:S02]  /*ea00*/  LDG.E R0, desc[UR40][R4.64+0x4] ;  /* 0x0000042804007981 */ /* 0x020f24000c1e1900 */
[----:B----4-:R-:W-:-:S07]  /*ea10*/  IMAD.IADD R0, R0, 0x1, -R7 ;  /* 0x0000000100007824 */ /* 0x010fce00078e0a07 */
.L_x_759:
[----:B------:R-:W-:Y:S01]  /*ea20*/  BSSY B1, `(.L_x_760) ;  /* 0x000002e000017945 */ /* 0x000fe20003800000 */
[----:B------:R-:W-:Y:S02]  /*ea30*/  SHF.R.S32.HI R13, RZ, 0x1f, R199 ;  /* 0x0000001fff0d7819 */ /* 0x000fe400000114c7 */
[----:B------:R-:W-:Y:S02]  /*ea40*/  SEL R15, R202, RZ, !P0 ;  /* 0x000000ffca0f7207 */ /* 0x000fe40004000000 */
[----:B------:R-:W-:Y:S02]  /*ea50*/  SEL R212, R212, RZ, !P0 ;  /* 0x000000ffd4d47207 */ /* 0x000fe40004000000 */
[----:B-----5:R-:W-:Y:S01]  /*ea60*/  SHF.R.S32.HI R10, RZ, 0x1f, R3 ;  /* 0x0000001fff0a7819 */ /* 0x020fe20000011403 */
[----:B------:R-:W-:Y:S06]  /*ea70*/  @P2 BRA `(.L_x_761) ;  /* 0x0000000000a02947 */ /* 0x000fec0003800000 */
[----:B---3--:R-:W3:Y:S01]  /*ea80*/  S2R R4, SR_TID.X ;  /* 0x0000000000047919 */ /* 0x008ee20000002100 */
[----:B------:R-:W4:Y:S02]  /*ea90*/  LDC R11, c[0x0][0xbe8] ;  /* 0x0002fa00ff0b7b82 */ /* 0x000f240000000800 */
[----:B----4-:R-:W-:Y:S02]  /*eaa0*/  IMAD R5, R0, R11, RZ ;  /* 0x0000000b00057224 */ /* 0x010fe400078e02ff */
[----:B---3--:R-:W-:-:S04]  /*eab0*/  IMAD R4, R209, 0x40, R4 ;  /* 0x00000040d1047824 */ /* 0x008fc800078e0204 */
[----:B------:R-:W-:-:S05]  /*eac0*/  VIADD R12, R4, 0xffffff80 ;  /* 0xffffff80040c7836 */ /* 0x000fca0000000000 */
[----:B------:R-:W-:-:S13]  /*ead0*/  ISETP.GE.AND P0, PT, R12, R5, PT ;  /* 0x000000050c00720c */ /* 0x000fda0003f06270 */
[----:B------:R-:W-:Y:S05]  /*eae0*/  @P0 BRA `(.L_x_761) ;  /* 0x0000000000840947 */ /* 0x000fea0003800000 */
[----:B------:R-:W-:Y:S01]  /*eaf0*/  ISETP.NE.AND P0, PT, R11, 0x1, PT ;  /* 0x000000010b00780c */ /* 0x000fe20003f05270 */
[----:B------:R-:W-:Y:S01]  /*eb00*/  ULDC.64 UR4, c[0x0][0xb90] ;  /* 0x0002e40000047ab9 */ /* 0x000fe20000000a00 */
[----:B------:R-:W-:Y:S01]  /*eb10*/  IMAD.MOV.U32 R4, RZ, RZ, R3 ;  /* 0x000000ffff047224 */ /* 0x000fe200078e0003 */
[----:B------:R-:W-:Y:S01]  /*eb20*/  MOV R7, R12 ;  /* 0x0000000c00077202 */ /* 0x000fe20000000f00 */
[----:B------:R-:W-:Y:S02]  /*eb30*/  IMAD R8, R13, UR4, RZ ;  /* 0x000000040d087c24 */ /* 0x000fe4000f8e02ff */
[----:B------:R-:W-:Y:S02]  /*eb40*/  IMAD.MOV.U32 R5, RZ, RZ, R10 ;  /* 0x000000ffff057224 */ /* 0x000fe400078e000a */
[----:B------:R-:W-:-:S05]  /*eb50*/  IMAD.WIDE.U32 R4, R199, UR4, R4 ;  /* 0x00000004c7047c25 */ /* 0x000fca000f8e0004 */
[----:B------:R-:W3:Y:S08]  /*eb60*/  @P0 LDC R9, c[0x0][0xbec] ;  /* 0x0002fb00ff090b82 */ /* 0x000ef00000000800 */
[----:B------:R-:W4:Y:S01]  /*eb70*/  @P0 LDC R21, c[0x0][0xbf0] ;  /* 0x0002fc00ff150b82 */ /* 0x000f220000000800 */
[----:B---3--:R-:W-:-:S04]  /*eb80*/  @P0 IMAD.HI.U32 R6, R12, R9, RZ ;  /* 0x000000090c060227 */ /* 0x008fc800078e00ff */
[----:B------:R-:W-:Y:S01]  /*eb90*/  IMAD R9, R199, UR5, R8 ;  /* 0x00000005c7097c24 */ /* 0x000fe2000f8e0208 */
[----:B------:R-:W-:Y:S01]  /*eba0*/  ULDC.64 UR4, c[0x0][0xb98] ;  /* 0x0002e60000047ab9 */ /* 0x000fe20000000a00 */
[----:B----4-:R-:W-:Y:S02]  /*ebb0*/  @P0 SHF.R.U32.HI R7, RZ, R21, R6 ;  /* 0x00000015ff070219 */ /* 0x010fe40000011606 */
[----:B------:R-:W-:Y:S02]  /*ebc0*/  IMAD.IADD R5, R5, 0x1, R9 ;  /* 0x0000000105057824 */ /* 0x000fe400078e0209 */
[----:B------:R-:W-:Y:S02]  /*ebd0*/  IMAD R6, R212, UR4, RZ ;  /* 0x00000004d4067c24 */ /* 0x000fe4000f8e02ff */
[----:B------:R-:W-:Y:S02]  /*ebe0*/  IMAD.MOV R9, RZ, RZ, -R7 ;  /* 0x000000ffff097224 */ /* 0x000fe400078e0a07 */
[----:B------:R-:W-:-:S04]  /*ebf0*/  IMAD.WIDE.U32 R4, R15, UR4, R4 ;  /* 0x000000040f047c25 */ /* 0x000fc8000f8e0004 */
[----:B------:R-:W-:Y:S01]  /*ec00*/  IMAD R9, R11, R9, R12 ;  /* 0x000000090b097224 */ /* 0x000fe200078e020c */
[----:B------:R-:W-:Y:S01]  /*ec10*/  SHF.R.S32.HI R11, RZ, 0x1f, R7 ;  /* 0x0000001fff0b7819 */ /* 0x000fe20000011407 */
[----:B------:R-:W-:Y:S01]  /*ec20*/  IMAD R8, R15, UR5, R6 ;  /* 0x000000050f087c24 */ /* 0x000fe2000f8e0206 */
[----:B------:R-:W-:Y:S01]  /*ec30*/  IADD3 R4, P0, R7, R4, RZ ;  /* 0x0000000407047210 */ /* 0x000fe20007f1e0ff */
[----:B------:R-:W-:Y:S01]  /*ec40*/  ULDC.64 UR4, c[0x0][0xb88] ;  /* 0x0002e20000047ab9 */ /* 0x000fe20000000a00 */
[----:B------:R-:W-:Y:S02]  /*ec50*/  SHF.R.S32.HI R6, RZ, 0x1f, R9 ;  /* 0x0000001fff067819 */ /* 0x000fe40000011409 */
[----:B------:R-:W-:-:S03]  /*ec60*/  IADD3.X R5, R11, R5, R8, P0, !PT ;  /* 0x000000050b057210 */ /* 0x000fc600007fe408 */
[----:B------:R-:W-:Y:S02]  /*ec70*/  IMAD R6, R6, UR4, RZ ;  /* 0x0000000406067c24 */ /* 0x000fe4000f8e02ff */
[----:B------:R-:W-:-:S04]  /*ec80*/  IMAD.WIDE.U32 R4, R9, UR4, R4 ;  /* 0x0000000409047c25 */ /* 0x000fc8000f8e0004 */
[----:B------:R-:W-:Y:S01]  /*ec90*/  IMAD R7, R9, UR5, R6 ;  /* 0x0000000509077c24 */ /* 0x000fe2000f8e0206 */
[----:B------:R-:W-:Y:S02]  /*eca0*/  ULDC.64 UR4, c[0x0][0xb50] ;  /* 0x0002d40000047ab9 */ /* 0x000fe40000000a00 */
[----:B------:R-:W-:Y:S01]  /*ecb0*/  LEA R6, P0, R4, UR4, 0x2 ;  /* 0x0000000404067c11 */ /* 0x000fe2000f8010ff */
[----:B------:R-:W-:-:S05]  /*ecc0*/  IMAD.IADD R5, R5, 0x1, R7 ;  /* 0x0000000105057824 */ /* 0x000fca00078e0207 */
[----:B------:R-:W-:Y:S01]  /*ecd0*/  LEA.HI.X R7, R4, UR5, R5, 0x2, P0 ;  /* 0x0000000504077c11 */ /* 0x000fe200080f1405 */
[----:B------:R-:W-:-:S05]  /*ece0*/  IMAD.MOV.U32 R5, RZ, RZ, -0x800000 ;  /* 0xff800000ff057424 */ /* 0x000fca00078e00ff */
[----:B------:R4:W-:Y:S02]  /*ecf0*/  STG.E desc[UR40][R6.64], R5 ;  /* 0x0000000506007986 */ /* 0x0009e4000c101928 */
.L_x_761:
[----:B------:R-:W-:Y:S05]  /*ed00*/  BSYNC B1 ;  /* 0x0000000000017941 */ /* 0x000fea0003800000 */
.L_x_760:
[----:B--2---:R-:W-:Y:S01]  /*ed10*/  ISETP.NE.AND P0, PT, R29, 0x1, PT ;  /* 0x000000011d00780c */ /* 0x004fe20003f05270 */
[----:B-1----:R-:W1:Y:S01]  /*ed20*/  LDC R24, c[0x0][0xac8] ;  /* 0x0002b200ff187b82 */ /* 0x002e620000000800 */
[----:B------:R-:W-:Y:S01]  /*ed30*/  ULDC.64 UR4, c[0x0][0xaa0] ;  /* 0x0002a80000047ab9 */ /* 0x000fe20000000a00 */
[----:B------:R-:W-:Y:S01]  /*ed40*/  IMAD R31, R0, R29, RZ ;  /* 0x0000001d001f7224 */ /* 0x000fe200078e02ff */
[----:B------:R-:W-:Y:S01]  /*ed50*/  BSSY B1, `(.L_x_762) ;  /* 0x0000067000017945 */ /* 0x000fe20003800000 */
[----:B----4-:R-:W-:Y:S02]  /*ed60*/  IMAD R6, R10, UR4, RZ ;  /* 0x000000040a067c24 */ /* 0x010fe4000f8e02ff */
[----:B---3--:R-:W-:-:S04]  /*ed70*/  IMAD.WIDE.U32 R4, R3, UR4, RZ ;  /* 0x0000000403047c25 */ /* 0x008fc8000f8e00ff */
[----:B------:R-:W-:Y:S01]  /*ed80*/  IMAD R3, R3, UR5, R6 ;  /* 0x0000000503037c24 */ /* 0x000fe2000f8e0206 */
[----:B------:R-:W-:Y:S01]  /*ed90*/  ULDC.64 UR4, c[0x0][0xae8] ;  /* 0x0002ba0000047ab9 */ /* 0x000fe20000000a00 */
[----:B------:R-:W2:Y:S01]  /*eda0*/  @P0 LDC R7, c[0x0][0xbec] ;  /* 0x0002fb00ff070b82 */ /* 0x000ea20000000800 */
[----:B------:R-:W-:Y:S02]  /*edb0*/  IMAD R6, R13, UR4, RZ ;  /* 0x000000040d067c24 */ /* 0x000fe4000f8e02ff */
[----:B------:R-:W-:Y:S02]  /*edc0*/  IMAD.IADD R5, R5, 0x1, R3 ;  /* 0x0000000105057824 */ /* 0x000fe400078e0203 */
[C---:B------:R-:W-:Y:S02]  /*edd0*/  IMAD R3, R199.reuse, UR5, R6 ;  /* 0x00000005c7037c24 */ /* 0x040fe4000f8e0206 */
[----:B------:R-:W-:Y:S01]  /*ede0*/  IMAD.WIDE.U32 R4, R199, UR4, R4 ;  /* 0x00000004c7047c25 */ /* 0x000fe2000f8e0004 */
[----:B------:R-:W3:Y:S01]  /*edf0*/  @P0 LDC R9, c[0x0][0xbf0] ;  /* 0x0002fc00ff090b82 */ /* 0x000ee20000000800 */
[----:B------:R-:W-:-:S02]  /*ee00*/  ULDC.64 UR4, c[0x0][0xaf0] ;  /* 0x0002bc0000047ab9 */ /* 0x000fc40000000a00 */
[----:B------:R-:W-:Y:S01]  /*ee10*/  IMAD R6, R210, 0x20, R211 ;  /* 0x00000020d2067824 */ /* 0x000fe200078e02d3 */
[-C--:B-1----:R-:W-:Y:S01]  /*ee20*/  ISETP.GE.AND P1, PT, R207, R24.reuse, PT ;  /* 0x00000018cf00720c */ /* 0x082fe20003f26270 */
[----:B------:R-:W-:Y:S01]  /*ee30*/  IMAD.IADD R5, R5, 0x1, R3 ;  /* 0x0000000105057824 */ /* 0x000fe200078e0203 */
[-C--:B------:R-:W-:Y:S01]  /*ee40*/  ISETP.GE.AND P2, PT, R189, R24.reuse, PT ;  /* 0x00000018bd00720c */ /* 0x080fe20003f46270 */
[----:B------:R-:W-:Y:S01]  /*ee50*/  IMAD R3, R212, UR4, RZ ;  /* 0x00000004d4037c24 */ /* 0x000fe2000f8e02ff */
[----:B------:R-:W-:Y:S01]  /*ee60*/  SEL R10, RZ, 0xffffffff, P1 ;  /* 0xffffffffff0a7807 */ /* 0x000fe20000800000 */
[----:B------:R-:W-:Y:S01]  /*ee70*/  IMAD R8, R209, 0x40, R6 ;  /* 0x00000040d1087824 */ /* 0x000fe200078e0206 */
[----:B------:R-:W-:Y:S01]  /*ee80*/  ISETP.GE.AND P1, PT, R205, R24, PT ;  /* 0x00000018cd00720c */ /* 0x000fe20003f26270 */
[C---:B------:R-:W-:Y:S02]  /*ee90*/  IMAD R3, R15.reuse, UR5, R3 ;  /* 0x000000050f037c24 */ /* 0x040fe4000f8e0203 */
[----:B------:R-:W-:Y:S01]  /*eea0*/  IMAD.WIDE.U32 R4, R15, UR4, R4 ;  /* 0x000000040f047c25 */ /* 0x000fe2000f8e0004 */
[----:B------:R-:W-:Y:S01]  /*eeb0*/  SEL R11, RZ, 0xffffffff, P1 ;  /* 0xffffffffff0b7807 */ /* 0x000fe20000800000 */
[----:B------:R-:W-:-:S02]  /*eec0*/  ULDC.64 UR4, c[0x0][0xae0] ;  /* 0x0002b80000047ab9 */ /* 0x000fc40000000a00 */
[----:B--2---:R-:W-:Y:S01]  /*eed0*/  @P0 IMAD.HI.U32 R6, R8, R7, RZ ;  /* 0x0000000708060227 */ /* 0x004fe200078e00ff */
[----:B------:R-:W-:Y:S02]  /*eee0*/  SEL R7, RZ, 0x1, P2 ;  /* 0x00000001ff077807 */ /* 0x000fe40001000000 */
[-C--:B------:R-:W-:Y:S01]  /*eef0*/  ISETP.GE.AND P2, PT, R206, R24.reuse, PT ;  /* 0x00000018ce00720c */ /* 0x080fe20003f46270 */
[----:B------:R-:W-:Y:S02]  /*ef00*/  IMAD.SHL.U32 R10, R10, 0x2, RZ ;  /* 0x000000020a0a7824 */ /* 0x000fe400078e00ff */
[----:B------:R-:W-:Y:S02]  /*ef10*/  IMAD.IADD R5, R5, 0x1, R3 ;  /* 0x0000000105057824 */ /* 0x000fe400078e0203 */
[----:B------:R-:W-:Y:S01]  /*ef20*/  IMAD.MOV.U32 R3, RZ, RZ, R8 ;  /* 0x000000ffff037224 */ /* 0x000fe200078e0008 */
[----:B---3--:R-:W-:Y:S01]  /*ef30*/  @P0 SHF.R.U32.HI R3, RZ, R9, R6 ;  /* 0x00000009ff030219 */ /* 0x008fe20000011606 */
[----:B------:R-:W-:Y:S01]  /*ef40*/  IMAD.SHL.U32 R11, R11, 0x8, RZ ;  /* 0x000000080b0b7824 */ /* 0x000fe200078e00ff */
[----:B------:R-:W-:Y:S01]  /*ef50*/  LOP3.LUT R9, R10, 0x2, R7, 0xe2, !PT ;  /* 0x000000020a097812 */ /* 0x000fe200078ee207 */
[----:B------:R-:W-:Y:S01]  /*ef60*/  IMAD R30, R209, 0x40, R211 ;  /* 0x00000040d11e7824 */ /* 0x000fe200078e02d3 */
[----:B------:R-:W-:Y:S01]  /*ef70*/  SEL R10, RZ, 0xffffffff, P2 ;  /* 0xffffffffff0a7807 */ /* 0x000fe20001000000 */
[--C-:B------:R-:W-:Y:S01]  /*ef80*/  IMAD.MOV R7, RZ, RZ, -R3.reuse ;  /* 0x000000ffff077224 */ /* 0x100fe200078e0a03 */
[----:B------:R-:W-:Y:S01]  /*ef90*/  SHF.R.S32.HI R6, RZ, 0x1f, R3 ;  /* 0x0000001fff067819 */ /* 0x000fe20000011403 */
[----:B------:R-:W-:Y:S01]  /*efa0*/  IMAD.WIDE.U32 R4, R3, UR4, R4 ;  /* 0x0000000403047c25 */ /* 0x000fe2000f8e0004 */
[----:B------:R-:W-:-:S02]  /*efb0*/  ISETP.GE.AND P0, PT, R204, R24, PT ;  /* 0x00000018cc00720c */ /* 0x000fc40003f06270 */
[-C--:B------:R-:W-:Y:S01]  /*efc0*/  ISETP.GE.AND P2, PT, R214, R24.reuse, PT ;  /* 0x00000018d600720c */ /* 0x080fe20003f46270 */
[----:B------:R-:W-:Y:S02]  /*efd0*/  IMAD.SHL.U32 R10, R10, 0x4, RZ ;  /* 0x000000040a0a7824 */ /* 0x000fe400078e00ff */
[----:B------:R-:W-:Y:S02]  /*efe0*/  IMAD R6, R6, UR4, RZ ;  /* 0x0000000406067c24 */ /* 0x000fe4000f8e02ff */
[----:B------:R-:W-:Y:S01]  /*eff0*/  IMAD R7, R29, R7, R8 ;  /* 0x000000071d077224 */ /* 0x000fe200078e0208 */
[----:B------:R-:W-:Y:S01]  /*f000*/  LOP3.LUT R0, R10, 0x4, R9, 0xe2, !PT ;  /* 0x000000040a007812 */ /* 0x000fe200078ee209 */
[----:B------:R-:W-:Y:S01]  /*f010*/  IMAD R9, R3, UR5, R6 ;  /* 0x0000000503097c24 */ /* 0x000fe2000f8e0206 */
[----:B------:R-:W-:Y:S01]  /*f020*/  SEL R6, RZ, 0xffffffff, P0 ;  /* 0xffffffffff067807 */ /* 0x000fe20000000000 */
[----:B------:R-:W-:Y:S01]  /*f030*/  ULDC.64 UR4, c[0x0][0xad8] ;  /* 0x0002b60000047ab9 */ /* 0x000fe20000000a00 */
[----:B------:R-:W-:Y:S01]  /*f040*/  LOP3.LUT R3, R11, 0x8, R0, 0xe2, !PT ;  /* 0x000000080b037812 */ /* 0x000fe200078ee200 */
[----:B------:R-:W-:Y:S01]  /*f050*/  IMAD.IADD R5, R5, 0x1, R9 ;  /* 0x0000000105057824 */ /* 0x000fe200078e0209 */
[----:B------:R-:W-:Y:S01]  /*f060*/  SHF.R.S32.HI R0, RZ, 0x1f, R7 ;  /* 0x0000001fff007819 */ /* 0x000fe20000011407 */
[----:B------:R-:W-:Y:S01]  /*f070*/  IMAD.SHL.U32 R6, R6, 0x10, RZ ;  /* 0x0000001006067824 */ /* 0x000fe200078e00ff */
[----:B------:R-:W-:Y:S01]  /*f080*/  ISETP.GE.AND P0, PT, R203, R24, PT ;  /* 0x00000018cb00720c */ /* 0x000fe20003f06270 */
[----:B------:R-:W-:-:S03]  /*f090*/  IMAD.WIDE.U32 R4, R7, UR4, R4 ;  /* 0x0000000407047c25 */ /* 0x000fc6000f8e0004 */
[----:B------:R-:W-:Y:S01]  /*f0a0*/  SEL R8, RZ, 0xffffffff, P0 ;  /* 0xffffffffff087807 */ /* 0x000fe20000000000 */
[----:B------:R-:W-:Y:S01]  /*f0b0*/  IMAD R0, R0, UR4, RZ ;  /* 0x0000000400007c24 */ /* 0x000fe2000f8e02ff */
[----:B------:R-:W-:Y:S02]  /*f0c0*/  ISETP.GE.AND P0, PT, R215, R24, PT ;  /* 0x00000018d700720c */ /* 0x000fe40003f06270 */
[----:B------:R-:W-:Y:S01]  /*f0d0*/  LOP3.LUT R6, R6, 0x10, R3, 0xe2, !PT ;  /* 0x0000001006067812 */ /* 0x000fe200078ee203 */
[----:B------:R-:W-:Y:S01]  /*f0e0*/  IMAD R3, R7, UR5, R0 ;  /* 0x0000000507037c24 */ /* 0x000fe2000f8e0200 */
[----:B------:R-:W-:Y:S01]  /*f0f0*/  SEL R7, RZ, 0x40, P0 ;  /* 0x00000040ff077807 */ /* 0x000fe20000000000 */
[----:B------:R-:W-:Y:S01]  /*f100*/  IMAD.SHL.U32 R9, R8, 0x20, RZ ;  /* 0x0000002008097824 */ /* 0x000fe200078e00ff */
[----:B------:R-:W-:Y:S01]  /*f110*/  ISETP.GE.AND P0, PT, R30, R31, PT ;  /* 0x0000001f1e00720c */ /* 0x000fe20003f06270 */
[----:B------:R-:W-:Y:S01]  /*f120*/  ULDC.64 UR4, c[0x0][0xa80] ;  /* 0x0002a00000047ab9 */ /* 0x000fe20000000a00 */
[----:B------:R-:W-:Y:S01]  /*f130*/  IMAD.IADD R3, R5, 0x1, R3 ;  /* 0x0000000105037824 */ /* 0x000fe200078e0203 */
[----:B------:R-:W-:-:S02]  /*f140*/  LEA R20, P1, R4, UR4, 0x1 ;  /* 0x0000000404147c11 */ /* 0x000fc4000f8208ff */
[----:B------:R-:W-:Y:S02]  /*f150*/  LOP3.LUT R6, R9, 0x20, R6, 0xe2, !PT ;  /* 0x0000002009067812 */ /* 0x000fe400078ee206 */
[----:B------:R-:W-:Y:S02]  /*f160*/  LEA.HI.X R3, R4, UR5, R3, 0x1, P1 ;  /* 0x0000000504037c11 */ /* 0x000fe400088f0c03 */
[----:B------:R-:W-:Y:S02]  /*f170*/  LOP3.LUT R21, R6, R7, RZ, 0xfc, !PT ;  /* 0x0000000706157212 */ /* 0x000fe400078efcff */
[----:B------:R-:W-:Y:S01]  /*f180*/  SEL R0, RZ, 0x80, P2 ;  /* 0x00000080ff007807 */ /* 0x000fe20001000000 */
[----:B------:R1:W2:Y:S03]  /*f190*/  SHFL.IDX PT, R6, R20, RZ, 0x181f ;  /* 0x00181fff14067589 */ /* 0x0002a600000e0000 */
[----:B------:R-:W-:Y:S01]  /*f1a0*/  LOP3.LUT R28, R21, R0, RZ, 0xfc, !PT ;  /* 0x00000000151c7212 */ /* 0x000fe200078efcff */
[----:B------:R1:W3:Y:S01]  /*f1b0*/  SHFL.IDX PT, R7, R3, RZ, 0x181f ;  /* 0x00181fff03077589 */ /* 0x0002e200000e0000 */
[----:B------:R-:W-:Y:S05]  /*f1c0*/  @P0 BRA `(.L_x_763) ;  /* 0x00000000007c0947 */ /* 0x000fea0003800000 */
[-C--:B------:R-:W-:Y:S02]  /*f1d0*/  ISETP.GE.AND P2, PT, R207, R24.reuse, PT ;  /* 0x00000018cf00720c */ /* 0x080fe40003f46270 */
[-C--:B------:R-:W-:Y:S02]  /*f1e0*/  ISETP.GE.AND P1, PT, R189, R24.reuse, PT ;  /* 0x00000018bd00720c */ /* 0x080fe40003f26270 */
[-C--:B------:R-:W-:Y:S02]  /*f1f0*/  ISETP.GE.AND P5, PT, R206, R24.reuse, PT ;  /* 0x00000018ce00720c */ /* 0x080fe40003fa6270 */
[----:B------:R-:W-:-:S07]  /*f200*/  ISETP.GE.AND P3, PT, R205, R24, PT ;  /* 0x00000018cd00720c */ /* 0x000fce0003f66270 */
[-C--:B--2---:R-:W-:Y:S02]  /*f210*/  @!P2 LEA R8, P0, R207, R6.reuse, 0x1 ;  /* 0x00000006cf08a211 */ /* 0x084fe400078008ff */
[----:B---3--:R-:W-:Y:S02]  /*f220*/  @!P1 IMAD.WIDE R4, R189, 0x2, R6 ;  /* 0x00000002bd049825 */ /* 0x008fe400078e0206 */
[----:B------:R-:W-:Y:S02]  /*f230*/  @!P2 LEA.HI.X R9, R207, R7, R233, 0x1, P0 ;  /* 0x00000007cf09a211 */ /* 0x000fe400000f0ce9 */
[----:B------:R-:W-:Y:S01]  /*f240*/  @!P5 LEA R10, P4, R206, R6, 0x1 ;  /* 0x00000006ce0ad211 */ /* 0x000fe200078808ff */
[----:B------:R-:W-:Y:S01]  /*f250*/  @!P1 ST.E.128 desc[UR40][R4.64], RZ ;  /* 0x000000ff04009985 */ /* 0x000fe2000c101d28 */
[-C--:B------:R-:W-:Y:S02]  /*f260*/  ISETP.GE.AND P1, PT, R203, R24.reuse, PT ;  /* 0x00000018cb00720c */ /* 0x080fe40003f26270 */
[----:B------:R-:W-:Y:S01]  /*f270*/  LOP3.LUT P0, RZ, R21, 0x40, RZ, 0xc0, !PT ;  /* 0x0000004015ff7812 */ /* 0x000fe2000780c0ff */
[----:B------:R2:W-:Y:S01]  /*f280*/  @!P2 ST.E.128 desc[UR40][R8.64], RZ ;  /* 0x000000ff0800a985 */ /* 0x0005e2000c101d28 */
[----:B------:R-:W-:-:S02]  /*f290*/  ISETP.GE.AND P2, PT, R204, R24, PT ;  /* 0x00000018cc00720c */ /* 0x000fc40003f46270 */
[-C--:B------:R-:W-:Y:S02]  /*f2a0*/  @!P5 LEA.HI.X R11, R206, R7.reuse, R232, 0x1, P4 ;  /* 0x00000007ce0bd211 */ /* 0x080fe400020f0ce8 */
[----:B------:R-:W-:Y:S02]  /*f2b0*/  LOP3.LUT P4, RZ, R28, 0x80, RZ, 0xc0, !PT ;  /* 0x000000801cff7812 */ /* 0x000fe4000788c0ff */
[CC--:B------:R-:W-:Y:S01]  /*f2c0*/  @!P3 LEA R12, P6, R205.reuse, R6.reuse, 0x1 ;  /* 0x00000006cd0cb211 */ /* 0x0c0fe200078c08ff */
[----:B------:R4:W-:Y:S03]  /*f2d0*/  @!P5 ST.E.128 desc[UR40][R10.64], RZ ;  /* 0x000000ff0a00d985 */ /* 0x0009e6000c101d28 */
[----:B------:R-:W-:Y:S02]  /*f2e0*/  @!P3 LEA.HI.X R13, R205, R7, R231, 0x1, P6 ;  /* 0x00000007cd0db211 */ /* 0x000fe400030f0ce7 */
[----:B--2---:R-:W-:-:S02]  /*f2f0*/  @!P1 LEA R8, P6, R203, R6, 0x1 ;  /* 0x00000006cb089211 */ /* 0x004fc400078c08ff */
[CC--:B------:R-:W-:Y:S01]  /*f300*/  @!P2 LEA R4, P5, R204.reuse, R6.reuse, 0x1 ;  /* 0x00000006cc04a211 */ /* 0x0c0fe200078a08ff */
        /* <DEDUP_REMOVED lines=11> */
.L_x_763:
[----:B------:R-:W-:Y:S05]  /*f3c0*/  BSYNC B1 ;  /* 0x0000000000017941 */ /* 0x000fea0003800000 */
.L_x_762:
[----:B------:R-:W-:Y:S01]  /*f3d0*/  IADD3 R0, R30, 0x20, RZ ;  /* 0x000000201e007810 */ /* 0x000fe20007ffe0ff */
[----:B---34-:R3:W4:Y:S03]  /*f3e0*/  SHFL.IDX PT, R7, R3, 0x1, 0x181f ;  /* 0x00381f0003077f89 */ /* 0x01872600000e0000 */
[----:B------:R-:W-:Y:S01]  /*f3f0*/  ISETP.GE.AND P0, PT, R0, R31, PT ;  /* 0x0000001f0000720c */ /* 0x000fe20003f06270 */
[----:B--2---:R3:W2:-:S12]  /*f400*/  SHFL.IDX PT, R6, R20, 0x1, 0x181f ;  /* 0x00381f0014067f89 */ /* 0x00469800000e0000 */
[----:B---3--:R-:W-:Y:S05]  /*f410*/  @P0 BRA `(.L_x_758) ;  /* 0x00000000007c0947 */ /* 0x008fea0003800000 */
[-C--:B------:R-:W-:Y:S02]  /*f420*/  ISETP.GE.AND P6, PT, R189, R24.reuse, PT ;  /* 0x00000018bd00720c */ /* 0x080fe40003fc6270 */
[-C--:B------:R-:W-:Y:S02]  /*f430*/  ISETP.GE.AND P5, PT, R207, R24.reuse, PT ;  /* 0x00000018cf00720c */ /* 0x080fe40003fa6270 */
[-C--:B------:R-:W-:Y:S02]  /*f440*/  ISETP.GE.AND P4, PT, R206, R24.reuse, PT ;  /* 0x00000018ce00720c */ /* 0x080fe40003f86270 */
[-C--:B------:R-:W-:Y:S02]  /*f450*/  ISETP.GE.AND P3, PT, R205, R24.reuse, PT ;  /* 0x00000018cd00720c */ /* 0x080fe40003f66270 */
[-C--:B------:R-:W-:Y:S02]  /*f460*/  ISETP.GE.AND P2, PT, R204, R24.reuse, PT ;  /* 0x00000018cc00720c */ /* 0x080fe40003f46270 */
[----:B------:R-:W-:-:S03]  /*f470*/  ISETP.GE.AND P1, PT, R203, R24, PT ;  /* 0x00000018cb00720c */ /* 0x000fc60003f26270 */
[----:B--2-4-:R-:W-:Y:S02]  /*f480*/  @!P6 IMAD.WIDE R4, R189, 0x2, R6 ;  /* 0x00000002bd04e825 */ /* 0x014fe400078e0206 */
[----:B------:R-:W-:-:S03]  /*f490*/  @!P5 LEA R8, P0, R207, R6, 0x1 ;  /* 0x00000006cf08d211 */ /* 0x000fc600078008ff */
[----:B------:R2:W-:Y:S01]  /*f4a0*/  @!P6 ST.E.128 desc[UR40][R4.64], RZ ;  /* 0x000000ff0400e985 */ /* 0x0005e2000c101d28 */
[CC--:B------:R-:W-:Y:S02]  /*f4b0*/  @!P4 LEA R10, P6, R206.reuse, R6.reuse, 0x1 ;  /* 0x00000006ce0ac211 */ /* 0x0c0fe400078c08ff */
[-C--:B------:R-:W-:Y:S02]  /*f4c0*/  @!P5 LEA.HI.X R9, R207, R7.reuse, R233, 0x1, P0 ;  /* 0x00000007cf09d211 */ /* 0x080fe400000f0ce9 */
[----:B------:R-:W-:Y:S02]  /*f4d0*/  LOP3.LUT P0, RZ, R21, 0x40, RZ, 0xc0, !PT ;  /* 0x0000004015ff7812 */ /* 0x000fe4000780c0ff */
[----:B------:R-:W-:Y:S01]  /*f4e0*/  @!P4 LEA.HI.X R11, R206, R7, R232, 0x1, P6 ;  /* 0x00000007ce0bc211 */ /* 0x000fe200030f0ce8 */
[----:B------:R3:W-:Y:S01]  /*f4f0*/  @!P5 ST.E.128 desc[UR40][R8.64], RZ ;  /* 0x000000ff0800d985 */ /* 0x0007e2000c101d28 */
[----:B------:R-:W-:Y:S02]  /*f500*/  LOP3.LUT P6, RZ, R28, 0x80, RZ, 0xc0, !PT ;  /* 0x000000801cff7812 */ /* 0x000fe400078cc0ff */
[-C--:B------:R-:W-:Y:S01]  /*f510*/  @!P3 LEA R12, P5, R205, R6.reuse, 0x1 ;  /* 0x00000006cd0cb211 */ /* 0x080fe200078a08ff */
[----:B------:R3:W-:Y:S01]  /*f520*/  @!P4 ST.E.128 desc[UR40][R10.64], RZ ;  /* 0x000000ff0a00c985 */ /* 0x0007e2000c101d28 */
[----:B------:R-:W-:-:S02]  /*f530*/  @!P2 LEA R14, P4, R204, R6, 0x1 ;  /* 0x00000006cc0ea211 */ /* 0x000fc400078808ff */
[-C--:B------:R-:W-:Y:S02]  /*f540*/  @!P3 LEA.HI.X R13, R205, R7.reuse, R231, 0x1, P5 ;  /* 0x00000007cd0db211 */ /* 0x080fe400028f0ce7 */
[-C--:B--2---:R-:W-:Y:S02]  /*f550*/  @!P1 LEA R4, P5, R203, R6.reuse, 0x1 ;  /* 0x00000006cb049211 */ /* 0x084fe400078a08ff */
[-C--:B------:R-:W-:Y:S01]  /*f560*/  @!P2 LEA.HI.X R15, R204, R7.reuse, R230, 0x1, P4 ;  /* 0x00000007cc0fa211 */ /* 0x080fe200020f0ce6 */
[----:B------:R3:W-:Y:S01]  /*f570*/  @!P3 ST.E.128 desc[UR40][R12.64], RZ ;  /* 0x000000ff0c00b985 */ /* 0x0007e2000c101d28 */
[-C--:B-1----:R-:W-:Y:S02]  /*f580*/  @P0 LEA R20, P3, R215, R6.reuse, 0x1 ;  /* 0x00000006d7140211 */ /* 0x082fe400078608ff */
[----:B------:R-:W-:Y:S01]  /*f590*/  @P6 LEA R6, P4, R214, R6, 0x1 ;  /* 0x00000006d6066211 */ /* 0x000fe200078808ff */
[----:B------:R3:W-:Y:S01]  /*f5a0*/  @!P2 ST.E.128 desc[UR40][R14.64], RZ ;  /* 0x000000ff0e00a985 */ /* 0x0007e2000c101d28 */
[----:B------:R-:W-:-:S02]  /*f5b0*/  @!P1 LEA.HI.X R5, R203, R7, R229, 0x1, P5 ;  /* 0x00000007cb059211 */ /* 0x000fc400028f0ce5 */
[-C--:B------:R-:W-:Y:S02]  /*f5c0*/  @P0 LEA.HI.X R21, R215, R7.reuse, R228, 0x1, P3 ;  /* 0x00000007d7150211 */ /* 0x080fe400018f0ce4 */
[----:B------:R-:W-:Y:S01]  /*f5d0*/  @P6 LEA.HI.X R7, R214, R7, R227, 0x1, P4 ;  /* 0x00000007d6076211 */ /* 0x000fe200020f0ce3 */
[----:B------:R3:W-:Y:S04]  /*f5e0*/  @!P1 ST.E.128 desc[UR40][R4.64], RZ ;  /* 0x000000ff04009985 */ /* 0x0007e8000c101d28 */
[----:B------:R3:W-:Y:S04]  /*f5f0*/  @P0 ST.E.128 desc[UR40][R20.64], RZ ;  /* 0x000000ff14000985 */ /* 0x0007e8000c101d28 */
[----:B------:R3:W-:Y:S02]  /*f600*/  @P6 ST.E.128 desc[UR40][R6.64], RZ ;  /* 0x000000ff06006985 */ /* 0x0007e4000c101d28 */
.L_x_758:
[----:B------:R-:W-:Y:S05]  /*f610*/  BSYNC B0 ;  /* 0x0000000000007941 */ /* 0x000fea0003800000 */
.L_x_752:
[----:B------:R-:W-:Y:S02]  /*f620*/  ULDC UR4, c[0x0][0xc3c] ;  /* 0x00030f0000047ab9 */ /* 0x000fe40000000800 */
[----:B------:R-:W-:-:S13]  /*f630*/  ISETP.GE.AND P0, PT, R27, UR4, PT ;  /* 0x000000041b007c0c */ /* 0x000fda000bf06270 */
[----:B------:R-:W-:Y:S05]  /*f640*/  @!P0 BRA `(.L_x_764) ;  /* 0xffffff1800f88947 */ /* 0x000fea000383ffff */
[----:B------:R-:W-:Y:S05]  /*f650*/  BRA `(.L_x_645) ;  /* 0x00000088007c7947 */ /* 0x000fea0003800000 */
.L_x_643:
[----:B------:R-:W-:-:S08]  /*f660*/  NOP ;  /* 0x0000000000007918 */ /* 0x000fd00000000000 */
[----:B------:R-:W0:-:S00]  /*f670*/  USETMAXREG.DEALLOC.CTAPOOL 0x18 ;  /* 0x00000018000079c8 */ /* 0x000e0000080e0500 */
[----:B0-----:R-:W2:Y:S01]  /*f680*/  LDL.LU R2, [R1+0x1c] ;  /* 0x00001c0001027983 */ /* 0x001ea20000300800 */
[----:B------:R-:W-:-:S06]  /*f690*/  LOP3.LUT R0, R0, 0x3, RZ, 0xc0, !PT ;  /* 0x0000000300007812 */ /* 0x000fcc00078ec0ff */
[----:B------:R-:W0:Y:S02]  /*f6a0*/  SHFL.IDX PT, R0, R0, RZ, 0x1f ;  /* 0x00001fff00007589 */ /* 0x000e2400000e0000 */
[----:B0-----:R-:W-:Y:S01]  /*f6b0*/  ISETP.NE.AND P0, PT, R0, RZ, PT ;  /* 0x000000ff0000720c */ /* 0x001fe20003f05270 */
[----:B------:R-:W-:Y:S01]  /*f6c0*/  IMAD.MOV.U32 R0, RZ, RZ, RZ ;  /* 0x000000ffff007224 */ /* 0x000fe200078e00ff */
[----:B--2---:R-:W-:-:S11]  /*f6d0*/  LOP3.LUT R2, R2, 0xfffffffd, RZ, 0xc0, !PT ;  /* 0xfffffffd02027812 */ /* 0x004fd600078ec0ff */
[----:B------:R-:W-:-:S05]  /*f6e0*/  @P0 LOP3.LUT R2, R2, 0x2, RZ, 0xfc, !PT ;  /* 0x0000000202020812 */ /* 0x000fca00078efcff */
[----:B------:R0:W-:Y:S01]  /*f6f0*/  STL [R1+0x1c], R2 ;  /* 0x00001c0201007387 */ /* 0x0001e20000100800 */
        /* <DEDUP_REMOVED lines=8> */
.L_x_765:
        /* <DEDUP_REMOVED lines=42> */
.L_x_771:
        /* <DEDUP_REMOVED lines=12> */
.L_x_770:
[----:B------:R-:W-:Y:S05]  /*fae0*/  BSYNC B0 ;  /* 0x0000000000007941 */ /* 0x000fea0003800000 */
.L_x_769:
        /* <DEDUP_REMOVED lines=22> */
.L_x_767:
        /* <DEDUP_REMOVED lines=10> */
[----:B0-----:R-:W-:-:S06]  /*fcf0*/  IADD3 R3, R8, 0xffffffe, RZ ;  /* 0x0ffffffe08037810 */ /* 0x001fcc0007ffe0ff */
[----:B------:R-:W0:Y:S02]  /*fd00*/  F2I.FTZ.U32.TRUNC.NTZ R3, R3 ;  /* 0x0000000300037305 */ /* 0x000e24000021f000 */
[----:B0-----:R-:W-:Y:S01]  /*fd10*/  IMAD.MOV R11, RZ, RZ, -R3 ;  /* 0x000000ffff0b7224 */ /* 0x001fe200078e0a03 */
[----:B------:R-:W-:Y:S06]  /*fd20*/  @!P0 BRA `(.L_x_772) ;  /* 0x0000000000088947 */ /* 0x000fec0003800000 */
[----:B------:R-:W-:-:S05]  /*fd30*/  VIADD R9, R19, 0xffffffff ;  /* 0xffffffff13097836 */ /* 0x000fca0000000000 */
[----:B------:R0:W1:Y:S02]  /*fd40*/  SHFL.IDX PT, R16, R2, R9, 0x1f ;  /* 0x00001f0902107589 */ /* 0x00006400000e0000 */
.L_x_772:
[----:B-1----:R-:W-:Y:S01]  /*fd50*/  IMAD R16, R16, UR5, R7 ;  /* 0x0000000510107c24 */ /* 0x002fe2000f8e0207 */
[----:B------:R-:W-:Y:S01]  /*fd60*/  IABS R6, R0 ;  /* 0x0000000000067213 */ /* 0x000fe20000000000 */
[----:B------:R-:W-:Y:S02]  /*fd70*/  IMAD R7, R11, R4, RZ ;  /* 0x000000040b077224 */ /* 0x000fe400078e02ff */
[----:B0-----:R-:W-:Y:S01]  /*fd80*/  IMAD.MOV.U32 R2, RZ, RZ, RZ ;  /* 0x000000ffff027224 */ /* 0x001fe200078e00ff */
[----:B------:R-:W-:Y:S01]  /*fd90*/  IADD3 R17, -R16, UR6, RZ ;  /* 0x0000000610117c10 */ /* 0x000fe2000fffe1ff */
[----:B------:R-:W-:Y:S02]  /*fda0*/  IMAD.MOV R6, RZ, RZ, -R6 ;  /* 0x000000ffff067224 */ /* 0x000fe400078e0a06 */
[----:B------:R-:W-:Y:S01]  /*fdb0*/  IMAD.HI.U32 R2, R3, R7, R2 ;  /* 0x0000000703027227 */ /* 0x000fe200078e0002 */
[----:B------:R-:W-:-:S03]  /*fdc0*/  IABS R3, R17 ;  /* 0x0000001100037213 */ /* 0x000fc60000000000 */
[----:B------:R-:W-:Y:S02]  /*fdd0*/  VIADD R19, R19, UR4 ;  /* 0x0000000413137c36 */ /* 0x000fe40008000000 */
        /* <DEDUP_REMOVED lines=16> */
.L_x_768:
[----:B------:R-:W-:Y:S02]  /*fee0*/  IMAD.MOV.U32 R17, RZ, RZ, RZ ;  /* 0x000000ffff117224 */ /* 0x000fe400078e00ff */
[----:B------:R-:W-:Y:S02]  /*fef0*/  IMAD.U32 R16, RZ, RZ, UR6 ;  /* 0x00000006ff107e24 */ /* 0x000fe4000f8e00ff */
[----:B------:R-:W-:-:S07]  /*ff00*/  IMAD.MOV.U32 R18, RZ, RZ, RZ ;  /* 0x000000ffff127224 */ /* 0x000fce00078e00ff */
.L_x_773:
[----:B------:R-:W-:-:S13]  /*ff10*/  ISETP.NE.AND P0, PT, R5, RZ, PT ;  /* 0x000000ff0500720c */ /* 0x000fda0003f05270 */
[----:B------:R-:W0:Y:S01]  /*ff20*/  @!P0 S2R R3, SR_CgaCtaId ;  /* 0x0000000000038919 */ /* 0x000e220000008800 */
[----:B------:R-:W-:-:S04]  /*ff30*/  @!P0 MOV R0, 0x400 ;  /* 0x0000040000008802 */ /* 0x000fc80000000f00 */
[----:B0-----:R-:W-:-:S05]  /*ff40*/  @!P0 LEA R0, R3, R0, 0x18 ;  /* 0x0000000003008211 */ /* 0x001fca00078ec0ff */
[----:B------:R2:W-:Y:S01]  /*ff50*/  @!P0 STS.128 [R0+0x28cd0], R16 ;  /* 0x028cd01000008388 */ /* 0x0005e20000000c00 */
[----:B------:R-:W-:Y:S06]  /*ff60*/  BAR.ARV 0x5, 0x180 ;  /* 0x0146000000007b1d */ /* 0x000fec0000002000 */
.L_x_766:
[----:B--2---:R-:W-:Y:S01]  /*ff70*/  IMAD.MOV.U32 R0, RZ, RZ, 0x1 ;  /* 0x00000001ff007424 */ /* 0x004fe200078e00ff */
[----:B------:R2:W-:Y:S01]  /*ff80*/  STL [R1+0x38], RZ ;  /* 0x000038ff01007387 */ /* 0x0005e20000100800 */
[----:B------:R-:W-:Y:S02]  /*ff90*/  ULDC UR4, c[0x0][0xc3c] ;  /* 0x00030f0000047ab9 */ /* 0x000fe40000000800 */
[----:B-1----:R-:W-:Y:S01]  /*ffa0*/  ISETP.GE.AND P0, PT, R19, UR4, PT ;  /* 0x0000000413007c0c */ /* 0x002fe2000bf06270 */
[----:B------:R2:W-:Y:S04]  /*ffb0*/  STL [R1+0x14], R0 ;  /* 0x0000140001007387 */ /* 0x0005e80000100800 */
[----:B------:R2:W-:Y:S08]  /*ffc0*/  STL [R1+0x8], RZ ;  /* 0x000008ff01007387 */ /* 0x0005f00000100800 */
[----:B--2---:R-:W-:Y:S05]  /*ffd0*/  @P0 BRA `(.L_x_774) ;  /* 0x0000007c00340947 */ /* 0x004fea0003800000 */
[----:B------:R-:W1:Y:S01]  /*ffe0*/  S2R R5, SR_TID.X ;  /* 0x0000000000057919 */ /* 0x000e620000002100 */
[----:B------:R-:W2:Y:S01]  /*fff0*/  S2UR UR5, SR_CgaCtaId ;  /* 0x00000000000579c3 */ /* 0x000ea20000008800 */
[----:B------:R-:W-:Y:S01]  /*10000*/  UMOV UR4, 0x400 ;  /* 0x0000040000047882 */ /* 0x000fe20000000000 */
[----:B------:R-:W-:Y:S01]  /*10010*/  BSSY B8, `(.L_x_774) ;  /* 0x00007c9000087945 */ /* 0x000fe20003800000 */
[----:B------:R-:W-:Y:S01]  /*10020*/  ULDC.64 UR38, c[0x0][0x198] ;  /* 0x0000660000267ab9 */ /* 0x000fe20000000a00 */
[----:B------:R-:W-:Y:S01]  /*10030*/  ULDC UR36, c[0x0][0xc] ;  /* 0x0000030000247ab9 */ /* 0x000fe20000000800 */
[----:B--2---:R-:W-:Y:S01]  /*10040*/  ULEA UR4, UR5, UR4, 0x18 ;  /* 0x0000000405047291 */ /* 0x004fe2000f8ec03f */
[C---:B-1----:R-:W-:Y:S01]  /*10050*/  IMAD.SHL.U32 R0, R5.reuse, 0x8, RZ ;  /* 0x0000000805007824 */ /* 0x042fe200078e00ff */
[----:B------:R-:W-:-:S04]  /*10060*/  LOP3.LUT R4, R5, 0x7f, RZ, 0xc0, !PT ;  /* 0x0000007f05047812 */ /* 0x000fc800078ec0ff */
[----:B0-----:R-:W-:-:S04]  /*10070*/  LOP3.LUT R2, R0, 0x1f8, RZ, 0xc0, !PT ;  /* 0x000001f800027812 */ /* 0x001fc800078ec0ff */
        /* <DEDUP_REMOVED lines=13> */
[----:B------:R0:W-:Y:S04]  /*10150*/  STL [R1+0xc], RZ ;  /* 0x00000cff01007387 */ /* 0x0001e80000100800 */
[----:B------:R0:W-:Y:S04]  /*10160*/  STL [R1+0x18], R0 ;  /* 0x0000180001007387 */ /* 0x0001e80000100800 */
[----:B------:R0:W-:Y:S02]  /*10170*/  STL [R1+0x38], RZ ;  /* 0x000038ff01007387 */ /* 0x0001e40000100800 */
.L_x_938:
[----:B01----:R-:W0:Y:S02]  /*10180*/  LDC.64 R2, c[0x0][0xc88] ;  /* 0x00032200ff027b82 */ /* 0x003e240000000a00 */
[----:B0-----:R-:W-:-:S05]  /*10190*/  IMAD.WIDE R2, R19, 0x4, R2 ;  /* 0x0000000413027825 */ /* 0x001fca00078e0202 */
[----:B--2---:R-:W2:Y:S01]  /*101a0*/  LDG.E R13, desc[UR40][R2.64] ;  /* 0x00000028020d7981 */ /* 0x004ea2000c1e1900 */
[----:B------:R-:W-:Y:S05]  /*101b0*/  YIELD ;  /* 0x0000000000007946 */ /* 0x000fea0003800000 */
[----:B------:R-:W-:Y:S01]  /*101c0*/  ULDC.64 UR4, c[0x0][0xa28] ;  /* 0x00028a0000047ab9 */ /* 0x000fe20000000a00 */
[----:B------:R-:W-:Y:S01]  /*101d0*/  MOV R0, RZ ;  /* 0x000000ff00007202 */ /* 0x000fe20000000f00 */
[----:B------:R-:W-:Y:S01]  /*101e0*/  ULDC.64 UR10, c[0x0][0xa18] ;  /* 0x00028600000a7ab9 */ /* 0x000fe20000000a00 */
[----:B------:R-:W-:Y:S01]  /*101f0*/  ISETP.NE.U32.AND P0, PT, RZ, UR4, PT ;  /* 0x00000004ff007c0c */ /* 0x000fe2000bf05070 */
[----:B------:R-:W-:Y:S01]  /*10200*/  ULDC.64 UR8, c[0x0][0xa10] ;  /* 0x0002840000087ab9 */ /* 0x000fe20000000a00 */
[----:B------:R-:W-:-:S02]  /*10210*/  ULDC.64 UR6, c[0x0][0xa08] ;  /* 0x0002820000067ab9 */ /* 0x000fc40000000a00 */
[----:B------:R-:W-:Y:S02]  /*10220*/  ISETP.NE.AND.EX P0, PT, RZ, UR5, PT, P0 ;  /* 0x00000005ff007c0c */ /* 0x000fe4000bf05300 */
[----:B--2---:R-:W-:Y:S01]  /*10230*/  SHF.R.S32.HI R4, RZ, 0x1f, R13 ;  /* 0x0000001fff047819 */ /* 0x004fe2000001140d */
[----:B------:R-:W-:-:S10]  /*10240*/  IMAD.SHL.U32 R15, R13, 0x4, RZ ;  /* 0x000000040d0f7824 */ /* 0x000fd400078e00ff */
[C---:B------:R-:W-:Y:S01]  /*10250*/  @P0 LEA R2, P1, R13.reuse, UR4, 0x2 ;  /* 0x000000040d020c11 */ /* 0x040fe2000f8210ff */
[----:B------:R-:W-:Y:S03]  /*10260*/  STL [R1+0x28], R13 ;  /* 0x0000280d01007387 */ /* 0x000fe60000100800 */
[C-C-:B------:R-:W-:Y:S01]  /*10270*/  @P0 LEA.HI.X R3, R13.reuse, UR5, R4.reuse, 0x2, P1 ;  /* 0x000000050d030c11 */ /* 0x140fe200088f1404 */
[----:B------:R-:W-:Y:S01]  /*10280*/  ULDC.64 UR4, c[0x0][0xa00] ;  /* 0x0002800000047ab9 */ /* 0x000fe20000000a00 */
[----:B------:R0:W-:Y:S01]  /*10290*/  STL [R1+0x48], R4 ;  /* 0x0000480401007387 */ /* 0x0001e20000100800 */
[----:B------:R-:W-:Y:S02]  /*102a0*/  ISETP.NE.U32.AND P2, PT, RZ, UR4, PT ;  /* 0x00000004ff007c0c */ /* 0x000fe4000bf45070 */
[----:B------:R-:W-:Y:S01]  /*102b0*/  SHF.L.U64.HI R14, R13, 0x2, R4 ;  /* 0x000000020d0e7819 */ /* 0x000fe20000010204 */
[----:B-----5:R1:W5:Y:S01]  /*102c0*/  @P0 LDG.E R0, desc[UR40][R2.64] ;  /* 0x0000002802000981 */ /* 0x020362000c1e1900 */
[----:B------:R-:W-:Y:S01]  /*102d0*/  ISETP.NE.AND.EX P2, PT, RZ, UR5, PT, P2 ;  /* 0x00000005ff007c0c */ /* 0x000fe2000bf45320 */
[----:B------:R-:W-:Y:S01]  /*102e0*/  IMAD.MOV.U32 R12, RZ, RZ, RZ ;  /* 0x000000ffff0c7224 */ /* 0x000fe200078e00ff */
[----:B------:R-:W-:Y:S01]  /*102f0*/  ISETP.NE.U32.AND P3, PT, RZ, UR10, PT ;  /* 0x0000000aff007c0c */ /* 0x000fe2000bf65070 */
[----:B------:R-:W-:Y:S01]  /*10300*/  STL [R1], R15 ;  /* 0x0000000f01007387 */ /* 0x000fe20000100800 */
[----:B------:R-:W-:-:S02]  /*10310*/  ISETP.NE.U32.AND P0, PT, RZ, UR6, PT ;  /* 0x00000006ff007c0c */ /* 0x000fc4000bf05070 */
[C---:B0-----:R-:W-:Y:S01]  /*10320*/  IADD3 R4, P4, R15.reuse, UR4, RZ ;  /* 0x000000040f047c10 */ /* 0x041fe2000ff9e0ff */
[----:B------:R-:W-:Y:S01]  /*10330*/  STL [R1+0x20], R14 ;  /* 0x0000200e01007387 */ /* 0x000fe20000100800 */
[----:B------:R-:W-:Y:S02]  /*10340*/  ISETP.NE.AND.EX P3, PT, RZ, UR11, PT, P3 ;  /* 0x0000000bff007c0c */ /* 0x000fe4000bf65330 */
[----:B-1----:R-:W-:Y:S02]  /*10350*/  CS2R R2, SRZ ;  /* 0x0000000000027805 */ /* 0x002fe4000001ff00 */
[C---:B------:R-:W-:Y:S02]  /*10360*/  IADD3.X R5, R14.reuse, UR5, RZ, P4, !PT ;  /* 0x000000050e057c10 */ /* 0x040fe4000a7fe4ff */
[----:B------:R-:W-:Y:S02]  /*10370*/  IADD3 R6, P4, R15, UR8, RZ ;  /* 0x000000080f067c10 */ /* 0x000fe4000ff9e0ff */
[----:B------:R-:W-:Y:S01]  /*10380*/  ISETP.NE.U32.AND P1, PT, RZ, UR8, PT ;  /* 0x00000008ff007c0c */ /* 0x000fe2000bf25070 */
[----:B------:R-:W2:Y:S01]  /*10390*/  @P2 LDG.E R2, desc[UR40][R4.64] ;  /* 0x0000002804022981 */ /* 0x000ea2000c1e1900 */
[----:B------:R-:W-:Y:S01]  /*103a0*/  IADD3.X R7, R14, UR9, RZ, P4, !PT ;  /* 0x000000090e077c10 */ /* 0x000fe2000a7fe4ff */
[----:B------:R-:W-:Y:S01]  /*103b0*/  ULDC UR4, c[0x0][0x288] ;  /* 0x0000a20000047ab9 */ /* 0x000fe20000000800 */
[----:B------:R-:W-:-:S02]  /*103c0*/  ISETP.NE.AND.EX P0, PT, RZ, UR7, PT, P0 ;  /* 0x00000007ff007c0c */ /* 0x000fc4000bf05300 */
[----:B------:R-:W-:Y:S02]  /*103d0*/  ISETP.NE.AND.EX P1, PT, RZ, UR9, PT, P1 ;  /* 0x00000009ff007c0c */ /* 0x000fe4000bf25310 */
[C---:B------:R-:W-:Y:S02]  /*103e0*/  @P3 IADD3 R10, P4, R15.reuse, UR10, RZ ;  /* 0x0000000a0f0a3c10 */ /* 0x040fe4000ff9e0ff */
[----:B------:R-:W-:Y:S02]  /*103f0*/  IADD3 R8, P5, R15, UR6, RZ ;  /* 0x000000060f087c10 */ /* 0x000fe4000ffbe0ff */
[C---:B------:R-:W-:Y:S02]  /*10400*/  @P3 IADD3.X R11, R14.reuse, UR11, RZ, P4, !PT ;  /* 0x0000000b0e0b3c10 */ /* 0x040fe4000a7fe4ff */
[----:B------:R-:W-:-:S05]  /*10410*/  IADD3.X R9, R14, UR7, RZ, P5, !PT ;  /* 0x000000070e097c10 */ /* 0x000fca000affe4ff */
[----:B------:R-:W5:Y:S04]  /*10420*/  @P0 LDG.E R12, desc[UR40][R8.64] ;  /* 0x00000028080c0981 */ /* 0x000f68000c1e1900 */
[----:B------:R-:W5:Y:S04]  /*10430*/  @P1 LDG.E R3, desc[UR40][R6.64] ;  /* 0x0000002806031981 */ /* 0x000f68000c1e1900 */
[----:B--2---:R0:W-:Y:S02]  /*10440*/  STL [R1+0x34], R2 ;  /* 0x0000340201007387 */ /* 0x0041e40000100800 */
[----:B0-----:R-:W-:Y:S01]  /*10450*/  IMAD.U32 R2, RZ, RZ, UR4 ;  /* 0x00000004ff027e24 */ /* 0x001fe2000f8e00ff */
[----:B------:R-:W-:-:S05]  /*10460*/  ULDC.64 UR4, c[0x0][0x418] ;  /* 0x0001060000047ab9 */ /* 0x000fca0000000a00 */
[----:B------:R0:W2:Y:S01]  /*10470*/  @P3 LDG.E R2, desc[UR40][R10.64] ;  /* 0x000000280a023981 */ /* 0x0000a2000c1e1900 */
[----:B------:R-:W-:-:S03]  /*10480*/  UISETP.NE.U32.AND UP0, UPT, UR4, URZ, UPT ;  /* 0x0000003f0400728c */ /* 0x000fc6000bf05070 */
[----:B------:R-:W-:Y:S01]  /*10490*/  ULDC UR4, c[0x0][0x424] ;  /* 0x0001090000047ab9 */ /* 0x000fe20000000800 */
[----:B------:R-:W-:-:S03]  /*104a0*/  UISETP.NE.AND.EX UP0, UPT, UR5, URZ, UPT, UP0 ;  /* 0x0000003f0500728c */ /* 0x000fc6000bf05300 */
[----:B------:R-:W-:Y:S01]  /*104b0*/  ULDC UR5, c[0x0][0x2f0] ;  /* 0x0000bc0000057ab9 */ /* 0x000fe20000000800 */
[----:B------:R-:W-:-:S04]  /*104c0*/  USEL UR4, UR4, 0x1, UP0 ;  /* 0x0000000104047887 */ /* 0x000fc80008000000 */
[----:B------:R-:W-:-:S03]  /*104d0*/  UIMAD UR4, UR4, UR5, URZ ;  /* 0x00000005040472a4 */ /* 0x000fc6000f8e023f */
[----:B------:R-:W-:-:S03]  /*104e0*/  ULDC UR5, c[0x0][0x348] ;  /* 0x0000d20000057ab9 */ /* 0x000fc60000000800 */
[----:B0-----:R-:W-:Y:S01]  /*104f0*/  IMAD.U32 R10, RZ, RZ, UR4 ;  /* 0x00000004ff0a7e24 */ /* 0x001fe2000f8e00ff */
[----:B--2---:R0:W-:Y:S02]  /*10500*/  STL [R1+0x50], R2 ;  /* 0x0000500201007387 */ /* 0x0041e40000100800 */
[----:B0-----:R-:W-:Y:S01]  /*10510*/  IMAD.U32 R2, RZ, RZ, UR5 ;  /* 0x00000005ff027e24 */ /* 0x001fe2000f8e00ff */
[----:B------:R-:W-:Y:S06]  /*10520*/  @P3 BRA `(.L_x_775) ;  /* 0x0000000000143947 */ /* 0x000fec0003800000 */
[----:B------:R-:W-:Y:S05]  /*10530*/  @!P2 BRA `(.L_x_775) ;  /* 0x000000000010a947 */ /* 0x000fea0003800000 */
[----:B------:R-:W2:Y:S04]  /*10540*/  LDG.E R11, desc[UR40][R4.64] ;  /* 0x00000028040b7981 */ /* 0x000ea8000c1e1900 */
[----:B------:R-:W2:Y:S02]  /*10550*/  LDG.E R4, desc[UR40][R4.64+0x4] ;  /* 0x0000042804047981 */ /* 0x000ea4000c1e1900 */
[----:B--2---:R-:W-:-:S05]  /*10560*/  IMAD.IADD R4, R4, 0x1, -R11 ;  /* 0x0000000104047824 */ /* 0x004fca00078e0a0b */
[----:B------:R0:W-:Y:S02]  /*10570*/  STL [R1+0x50], R4 ;  /* 0x0000500401007387 */ /* 0x0001e40000100800 */
.L_x_775:
[----:B0----5:R-:W-:Y:S01]  /*10580*/  IMAD.IADD R4, R12, 0x1, R0 ;  /* 0x000000010c047824 */ /* 0x021fe200078e0200 */
[----:B------:R-:W-:Y:S01]  /*10590*/  ULDC.64 UR4, c[0x0][0xa20] ;  /* 0x0002880000047ab9 */ /* 0x000fe20000000a00 */
[----:B------:R0:W-:Y:S01]  /*105a0*/  STL [R1+0x10], R13 ;  /* 0x0000100d01007387 */ /* 0x0001e20000100800 */
[----:B------:R-:W-:-:S03]  /*105b0*/  ISETP.NE.U32.AND P2, PT, RZ, UR4, PT ;  /* 0x00000004ff007c0c */ /* 0x000fc6000bf45070 */
[----:B------:R0:W-:Y:S01]  /*105c0*/  STL [R1+0x24], R4 ;  /* 0x0000240401007387 */ /* 0x0001e20000100800 */
[----:B------:R-:W-:-:S13]  /*105d0*/  ISETP.NE.AND.EX P2, PT, RZ, UR5, PT, P2 ;  /* 0x00000005ff007c0c */ /* 0x000fda000bf45320 */
[----:B0-----:R-:W-:Y:S05]  /*105e0*/  @!P2 BRA `(.L_x_776) ;  /* 0x000000000010a947 */ /* 0x001fea0003800000 */
[----:B------:R-:W-:-:S04]  /*105f0*/  IADD3 R10, P0, R15, UR4, RZ ;  /* 0x000000040f0a7c10 */ /* 0x000fc8000ff1e0ff */
[----:B------:R-:W-:-:S05]  /*10600*/  IADD3.X R11, R14, UR5, RZ, P0, !PT ;  /* 0x000000050e0b7c10 */ /* 0x000fca00087fe4ff */
[----:B------:R0:W5:Y:S01]  /*10610*/  LDG.E R10, desc[UR40][R10.64] ;  /* 0x000000280a0a7981 */ /* 0x000162000c1e1900 */
[----:B------:R-:W-:Y:S05]  /*10620*/  BRA `(.L_x_777) ;  /* 0x0000000000107947 */ /* 0x000fea0003800000 */
.L_x_776:
[----:B------:R-:W-:Y:S05]  /*10630*/  @!P0 BRA `(.L_x_777) ;  /* 0x00000000000c8947 */ /* 0x000fea0003800000 */
[----:B------:R-:W2:Y:S04]  /*10640*/  LDG.E R10, desc[UR40][R8.64] ;  /* 0x00000028080a7981 */ /* 0x000ea8000c1e1900 */
[----:B------:R-:W2:Y:S02]  /*10650*/  LDG.E R8, desc[UR40][R8.64+0x4] ;  /* 0x0000042808087981 */ /* 0x000ea4000c1e1900 */
[----:B--2---:R-:W-:-:S07]  /*10660*/  IMAD.IADD R10, R8, 0x1, -R10 ;  /* 0x00000001080a7824 */ /* 0x004fce00078e0a0a */
.L_x_777:
[----:B-----5:R-:W-:Y:S02]  /*10670*/  IMAD.IADD R10, R10, 0x1, -R0 ;  /* 0x000000010a0a7824 */ /* 0x020fe400078e0a00 */
[----:B------:R-:W2:Y:S04]  /*10680*/  @P1 LDG.E R0, desc[UR40][R6.64] ;  /* 0x0000002806001981 */ /* 0x000ea8000c1e1900 */
[----:B------:R-:W2:Y:S01]  /*10690*/  @P1 LDG.E R6, desc[UR40][R6.64+0x4] ;  /* 0x0000042806061981 */ /* 0x000ea2000c1e1900 */
[----:B------:R-:W-:Y:S01]  /*106a0*/  IMAD.MOV R5, RZ, RZ, -R10 ;  /* 0x000000ffff057224 */ /* 0x000fe200078e0a0a */
[----:B------:R-:W-:Y:S04]  /*106b0*/  BSSY B0, `(.L_x_778) ;  /* 0x00001c6000007945 */ /* 0x000fe80003800000 */
[----:B------:R-:W-:Y:S01]  /*106c0*/  VIMNMX R5, RZ, R5, !PT ;  /* 0x00000005ff057248 */ /* 0x000fe20007fe0100 */
[----:B--2---:R-:W-:-:S04]  /*106d0*/  @P1 IMAD.IADD R2, R6, 0x1, -R0 ;  /* 0x0000000106021824 */ /* 0x004fc800078e0a00 */
[----:B------:R-:W-:-:S04]  /*106e0*/  IMAD.IADD R4, R10, 0x1, R2 ;  /* 0x000000010a047824 */ /* 0x000fc800078e0202 */
[----:B------:R-:W-:Y:S01]  /*106f0*/  VIADD R0, R4, 0x3f ;  /* 0x0000003f04007836 */ /* 0x000fe20000000000 */
[----:B------:R1:W-:Y:S04]  /*10700*/  STL [R1+0x4c], R4 ;  /* 0x00004c0401007387 */ /* 0x0003e80000100800 */
[----:B-1----:R-:W-:-:S04]  /*10710*/  SHF.R.S32.HI R4, RZ, 0x1f, R0 ;  /* 0x0000001fff047819 */ /* 0x002fc80000011400 */
[----:B------:R-:W-:-:S04]  /*10720*/  LEA.HI R0, R4, R0, RZ, 0x6 ;  /* 0x0000000004007211 */ /* 0x000fc800078f30ff */
[----:B------:R-:W-:Y:S02]  /*10730*/  LOP3.LUT R4, R0, 0xffffffc0, RZ, 0xc0, !PT ;  /* 0xffffffc000047812 */ /* 0x000fe400078ec0ff */
[----:B------:R-:W-:Y:S02]  /*10740*/  SHF.R.S32.HI R0, RZ, 0x6, R0 ;  /* 0x00000006ff007819 */ /* 0x000fe40000011400 */
[----:B------:R-:W-:-:S03]  /*10750*/  VIADDMNMX R2, R4, -R10, R2, PT ;  /* 0x8000000a04027246 */ /* 0x000fc60003800102 */
[----:B------:R1:W-:Y:S01]  /*10760*/  STL [R1+0x30], R0 ;  /* 0x0000300001007387 */ /* 0x0003e20000100800 */
[----:B------:R-:W-:-:S13]  /*10770*/  ISETP.GT.AND P0, PT, R2, R5, PT ;  /* 0x000000050200720c */ /* 0x000fda0003f04270 */
[----:B------:R-:W-:Y:S01]  /*10780*/  @P0 VIADD R4, R2, 0x3f ;  /* 0x0000003f02040836 */ /* 0x000fe20000000000 */
[----:B------:R-:W-:-:S04]  /*10790*/  SHF.R.U32.HI R2, RZ, 0x6, R5 ;  /* 0x00000006ff027819 */ /* 0x000fc80000011605 */
[----:B------:R-:W-:Y:S01]  /*107a0*/  @P0 SHF.R.S32.HI R5, RZ, 0x1f, R4 ;  /* 0x0000001fff050819 */ /* 0x000fe20000011404 */
[----:B------:R-:W-:-:S03]  /*107b0*/  IMAD.MOV.U32 R8, RZ, RZ, R2 ;  /* 0x000000ffff087224 */ /* 0x000fc600078e0002 */
[----:B------:R-:W-:-:S04]  /*107c0*/  @P0 LEA.HI R4, R5, R4, RZ, 0x6 ;  /* 0x0000000405040211 */ /* 0x000fc800078f30ff */
[----:B------:R-:W-:Y:S02]  /*107d0*/  @P0 SHF.R.S32.HI R8, RZ, 0x6, R4 ;  /* 0x00000006ff080819 */ /* 0x000fe40000011404 */
[----:B------:R-:W-:Y:S02]  /*107e0*/  PLOP3.LUT P0, PT, PT, PT, PT, 0x80, 0x0 ;  /* 0x000000000000781c */ /* 0x000fe40003f0f070 */
[----:B------:R-:W-:-:S13]  /*107f0*/  ISETP.GT.AND P2, PT, R8, R2, PT ;  /* 0x000000020800720c */ /* 0x000fda0003f44270 */
[----:B-1----:R-:W-:Y:S05]  /*10800*/  @!P2 BRA `(.L_x_779) ;  /* 0x0000001800c0a947 */ /* 0x002fea0003800000 */
[----:B------:R-:W-:Y:S01]  /*10810*/  UMOV UR4, 0xffffffff ;  /* 0xffffffff00047882 */ /* 0x000fe20000000000 */
[----:B------:R-:W-:Y:S02]  /*10820*/  SEL R0, R13, RZ, !P1 ;  /* 0x000000ff0d007207 */ /* 0x000fe40004800000 */
[----:B------:R-:W-:Y:S05]  /*10830*/  BRA.DIV UR4, `(.L_x_780) ;  /* 0x0000007e04e47947 */ /* 0x000fea000b800000 */
[----:B------:R-:W1:Y:S02]  /*10840*/  S2R R4, SR_TID.X ;  /* 0x0000000000047919 */ /* 0x000e640000002100 */
[----:B-1----:R-:W-:-:S04]  /*10850*/  SHF.R.U32.HI R4, RZ, 0x5, R4 ;  /* 0x00000005ff047819 */ /* 0x002fc80000011604 */
[----:B------:R-:W-:-:S05]  /*10860*/  LOP3.LUT R4, R4, 0x3, RZ, 0xc0, !PT ;  /* 0x0000000304047812 */ /* 0x000fca00078ec0ff */
[----:B------:R1:W2:Y:S02]  /*10870*/  SHFL.IDX PT, R14, R4, RZ, 0x1f ;  /* 0x00001fff040e7589 */ /* 0x0002a400000e0000 */
.L_x_970:
[----:B--2---:R-:W-:Y:S02]  /*10880*/  ISETP.NE.AND P0, PT, R14, RZ, PT ;  /* 0x000000ff0e00720c */ /* 0x004fe40003f05270 */
[----:B------:R-:W-:-:S11]  /*10890*/  PLOP3.LUT P6, PT, PT, PT, PT, 0x8, 0x0 ;  /* 0x000000000000781c */ /* 0x000fd60003fce170 */
[----:B------:R-:W-:Y:S05]  /*108a0*/  @P0 BRA `(.L_x_781) ;  /* 0x00000000000c0947 */ /* 0x000fea0003800000 */
[----:B------:R-:W-:-:S03]  /*108b0*/  UMOV UR4, 0xffffffff ;  /* 0xffffffff00047882 */ /* 0x000fc60000000000 */
[----:B------:R-:W-:Y:S05]  /*108c0*/  BRA.DIV UR4, `(.L_x_782) ;  /* 0x0000007e04f47947 */ /* 0x000fea000b800000 */
[----:B------:R-:W-:-:S13]  /*108d0*/  ELECT P6, URZ, PT ;  /* 0x00000000003f782f */ /* 0x000fda00038c0000 */
.L_x_781:
[----:B-1----:R-:W2:Y:S04]  /*108e0*/  LDL R4, [R1+0x38] ;  /* 0x0000380001047983 */ /* 0x002ea80000100800 */
[----:B------:R-:W3:Y:S01]  /*108f0*/  LDL R6, [R1+0x4] ;  /* 0x0000040001067983 */ /* 0x000ee20000100800 */
[----:B------:R-:W-:Y:S01]  /*10900*/  BSSY B1, `(.L_x_783) ;  /* 0x0000008000017945 */ /* 0x000fe20003800000 */
[----:B--2---:R-:W-:-:S05]  /*10910*/  VIADD R4, R4, 0x1 ;  /* 0x0000000104047836 */ /* 0x004fca0000000000 */
[----:B------:R-:W-:-:S04]  /*10920*/  LEA.HI R5, R4, R4, RZ, 0x1 ;  /* 0x0000000404057211 */ /* 0x000fc800078f08ff */
[----:B------:R-:W-:-:S05]  /*10930*/  LOP3.LUT R5, R5, 0xfffffffe, RZ, 0xc0, !PT ;  /* 0xfffffffe05057812 */ /* 0x000fca00078ec0ff */
[----:B------:R-:W-:-:S05]  /*10940*/  IMAD.IADD R4, R4, 0x1, -R5 ;  /* 0x0000000104047824 */ /* 0x000fca00078e0a05 */
[----:B------:R-:W-:-:S04]  /*10950*/  SHF.L.U32 R4, R4, 0x1f, RZ ;  /* 0x0000001f04047819 */ /* 0x000fc800000006ff */
[----:B---3--:R-:W1:Y:S02]  /*10960*/  SYNCS.PHASECHK.TRANS64.TRYWAIT P0, [R6+URZ+0x28c20], R4 ;  /* 0x028c2004060075a7 */ /* 0x008e64000800017f */
[----:B-1----:R-:W-:Y:S05]  /*10970*/  @!P0 BRA `(.L_x_784) ;  /* 0x0000007c00e88947 */ /* 0x002fea0003800000 */
.L_x_973:
[----:B------:R-:W-:Y:S05]  /*10980*/  BSYNC B1 ;  /* 0x0000000000017941 */ /* 0x000fea0003800000 */
.L_x_783:
[----:B------:R-:W-:Y:S04]  /*10990*/  BSSY B1, `(.L_x_785) ;  /* 0x00000bf000017945 */ /* 0x000fe80003800000 */
[----:B------:R-:W-:Y:S05]  /*109a0*/  @!P6 BRA `(.L_x_786) ;  /* 0x0000000800f4e947 */ /* 0x000fea0003800000 */
[----:B-1----:R-:W2:Y:S04]  /*109b0*/  LDL R5, [R1+0x4] ;  /* 0x0000040001057983 */ /* 0x002ea80000100800 */
[----:B------:R-:W3:Y:S01]  /*109c0*/  LDL R7, [R1+0x18] ;  /* 0x0000180001077983 */ /* 0x000ee20000100800 */
[----:B------:R-:W1:Y:S01]  /*109d0*/  S2R R6, SR_TID.X ;  /* 0x0000000000067919 */ /* 0x000e620000002100 */
[----:B--2---:R-:W-:Y:S02]  /*109e0*/  IMAD.MOV.U32 R9, RZ, RZ, R5 ;  /* 0x000000ffff097224 */ /* 0x004fe400078e0005 */
[----:B------:R-:W2:Y:S01]  /*109f0*/  LDL R5, [R1+0xc] ;  /* 0x00000c0001057983 */ /* 0x000ea20000100800 */
[----:B-1----:R-:W-:Y:S01]  /*10a00*/  LOP3.LUT R6, R6, 0x7f, RZ, 0xc0, !PT ;  /* 0x0000007f06067812 */ /* 0x002fe200078ec0ff */
[----:B------:R-:W-:Y:S03]  /*10a10*/  BSSY B2, `(.L_x_787) ;  /* 0x0000006000027945 */ /* 0x000fe60003800000 */
[----:B------:R-:W-:Y:S01]  /*10a20*/  ISETP.NE.AND P1, PT, R6, RZ, PT ;  /* 0x000000ff0600720c */ /* 0x000fe20003f25270 */
[----:B--2---:R-:W-:Y:S01]  /*10a30*/  IMAD R5, R5, 0x8, R9 ;  /* 0x0000000805057824 */ /* 0x004fe200078e0209 */
[----:B---3--:R-:W-:-:S04]  /*10a40*/  SHF.L.U32 R9, R7, 0x1f, RZ ;  /* 0x0000001f07097819 */ /* 0x008fc800000006ff */
[----:B------:R-:W1:Y:S02]  /*10a50*/  SYNCS.PHASECHK.TRANS64.TRYWAIT P0, [R5+URZ+0x28ca0], R9 ;  /* 0x028ca009050075a7 */ /* 0x000e64000800017f */
[----:B-1----:R-:W-:Y:S05]  /*10a60*/  @!P0 BRA `(.L_x_788) ;  /* 0x0000007c00c48947 */ /* 0x002fea0003800000 */
.L_x_974:
[----:B------:R-:W-:Y:S05]  /*10a70*/  BSYNC B2 ;  /* 0x0000000000027941 */ /* 0x000fea0003800000 */
.L_x_787:
        /* <DEDUP_REMOVED lines=9> */
.L_x_790:
[----:B------:R-:W-:Y:S05]  /*10b10*/  BSYNC B2 ;  /* 0x0000000000027941 */ /* 0x000fea0003800000 */
.L_x_789:
[----:B------:R-:W2:Y:S04]  /*10b20*/  LDL R7, [R1+0x4] ;  /* 0x0000040001077983 */ /* 0x000ea80000100800 */
[----:B------:R-:W2:Y:S01]  /*10b30*/  LDL R6, [R1+0xc] ;  /* 0x00000c0001067983 */ /* 0x000ea20000100800 */
[----:B------:R-:W-:Y:S01]  /*10b40*/  IMAD.MOV.U32 R12, RZ, RZ, RZ ;  /* 0x000000ffff0c7224 */ /* 0x000fe200078e00ff */
[----:B------:R-:W-:Y:S01]  /*10b50*/  LEA R4, R8, R3, 0x6 ;  /* 0x0000000308047211 */ /* 0x000fe200078e30ff */
[----:B------:R-:W-:Y:S01]  /*10b60*/  UIADD3 UR4, UP0, UR38, 0x570, URZ ;  /* 0x0000057026047890 */ /* 0x000fe2000ff1e03f */
[----:B------:R-:W-:Y:S01]  /*10b70*/  PLOP3.LUT P0, PT, PT, PT, PT, 0x80, 0x0 ;  /* 0x000000000000781c */ /* 0x000fe20003f0f070 */
[----:B------:R-:W-:Y:S01]  /*10b80*/  UMOV UR6, 0x0 ;  /* 0x0000000000067882 */ /* 0x000fe20000000000 */
[----:B------:R-:W-:Y:S01]  /*10b90*/  R2UR UR10, R12 ;  /* 0x000000000c0a72ca */ /* 0x000fe200000e0000 */
[----:B------:R-:W-:Y:S01]  /*10ba0*/  VIADD R4, R4, 0xffffffc0 ;  /* 0xffffffc004047836 */ /* 0x000fe20000000000 */
[----:B------:R-:W-:Y:S01]  /*10bb0*/  UIADD3.X UR5, URZ, UR39, URZ, UP0, !UPT ;  /* 0x000000273f057290 */ /* 0x000fe200087fe43f */
[----:B------:R-:W-:Y:S01]  /*10bc0*/  UMOV UR7, 0x12f00000 ;  /* 0x12f0000000077882 */ /* 0x000fe20000000000 */
[----:B--2---:R-:W-:-:S02]  /*10bd0*/  IMAD R6, R6, 0x2000, R7 ;  /* 0x0000200006067824 */ /* 0x004fc400078e0207 */
[----:B------:R-:W-:Y:S02]  /*10be0*/  VIADD R7, R5, 0x28c90 ;  /* 0x00028c9005077836 */ /* 0x000fe40000000000 */
[----:B------:R-:W-:-:S07]  /*10bf0*/  VIADD R6, R6, 0x22400 ;  /* 0x0002240006067836 */ /* 0x000fce0000000000 */
.L_x_791:
        /* <DEDUP_REMOVED lines=10> */
[----:B------:R-:W2:Y:S01]  /*10ca0*/  SYNCS.PHASECHK.TRANS64.TRYWAIT P0, [R5+URZ+0x28cc0], R9 ;  /* 0x028cc009050075a7 */ /* 0x000ea2000800017f */
[----:B------:R-:W-:Y:S04]  /*10cb0*/  BSSY B2, `(.L_x_792) ;  /* 0x0000002000027945 */ /* 0x000fe80003800000 */
[----:B--2---:R-:W-:Y:S05]  /*10cc0*/  @!P0 BRA `(.L_x_793) ;  /* 0x0000007c00408947 */ /* 0x004fea0003800000 */
.L_x_975:
[----:B------:R-:W-:Y:S05]  /*10cd0*/  BSYNC B2 ;  /* 0x0000000000027941 */ /* 0x000fea0003800000 */
.L_x_792:
[----:B------:R-:W-:Y:S01]  /*10ce0*/  BSSY B2, `(.L_x_794) ;  /* 0x000000b000027945 */ /* 0x000fe20003800000 */
[----:B------:R-:W-:Y:S02]  /*10cf0*/  IMAD.MOV.U32 R10, RZ, RZ, 0x0 ;  /* 0x00000000ff0a7424 */ /* 0x000fe400078e00ff */
[----:B0-----:R-:W-:Y:S01]  /*10d00*/  IMAD.MOV.U32 R11, RZ, RZ, 0x12f00000 ;  /* 0x12f00000ff0b7424 */ /* 0x001fe200078e00ff */
        /* <DEDUP_REMOVED lines=8> */
.L_x_795:
[----:B------:R-:W-:Y:S05]  /*10d90*/  BSYNC B2 ;  /* 0x0000000000027941 */ /* 0x000fea0003800000 */
.L_x_794:
[----:B------:R-:W3:Y:S04]  /*10da0*/  LDL R7, [R1+0x4] ;  /* 0x0000040001077983 */ /* 0x000ee80000100800 */
[----:B------:R-:W3:Y:S01]  /*10db0*/  LDL R6, [R1+0xc] ;  /* 0x00000c0001067983 */ /* 0x000ee20000100800 */
[----:B------:R-:W-:Y:S01]  /*10dc0*/  R2UR UR10, R12 ;  /* 0x000000000c0a72ca */ /* 0x000fe200000e0000 */
[----:B------:R-:W-:Y:S01]  /*10dd0*/  UIADD3 UR4, UP0, UR38, 0x670, URZ ;  /* 0x0000067026047890 */ /* 0x000fe2000ff1e03f */
[----:B------:R-:W-:Y:S01]  /*10de0*/  R2UR UR6, R10 ;  /* 0x000000000a0672ca */ /* 0x000fe200000e0000 */
[----:B-12---:R-:W-:Y:S01]  /*10df0*/  VIADD R5, R5, 0x28cb0 ;  /* 0x00028cb005057836 */ /* 0x006fe20000000000 */
[----:B------:R-:W-:Y:S01]  /*10e00*/  R2UR UR7, R11 ;  /* 0x000000000b0772ca */ /* 0x000fe200000e0000 */
[----:B------:R-:W-:Y:S01]  /*10e10*/  UIADD3.X UR5, URZ, UR39, URZ, UP0, !UPT ;  /* 0x000000273f057290 */ /* 0x000fe200087fe43f */
[----:B------:R-:W-:Y:S01]  /*10e20*/  PLOP3.LUT P0, PT, PT, PT, PT, 0x80, 0x0 ;  /* 0x000000000000781c */ /* 0x000fe20003f0f070 */
[----:B---3--:R-:W-:-:S04]  /*10e30*/  IMAD R6, R6, 0x10000, R7 ;  /* 0x0001000006067824 */ /* 0x008fc800078e0207 */
[----:B------:R-:W-:-:S08]  /*10e40*/  VIADD R7, R6, 0x400 ;  /* 0x0000040006077836 */ /* 0x000fd00000000000 */
.L_x_796:
        /* <DEDUP_REMOVED lines=15> */
.L_x_797:
        /* <DEDUP_REMOVED lines=15> */
.L_x_798:
        /* <DEDUP_REMOVED lines=15> */
.L_x_799:
        /* <DEDUP_REMOVED lines=15> */
.L_x_800:
        /* <DEDUP_REMOVED lines=15> */
.L_x_801:
        /* <DEDUP_REMOVED lines=15> */
.L_x_802:
        /* <DEDUP_REMOVED lines=15> */
.L_x_803:
        /* <DEDUP_REMOVED lines=10> */
.L_x_786:
[----:B------:R-:W-:Y:S05]  /*11580*/  BSYNC B1 ;  /* 0x0000000000017941 */ /* 0x000fea0003800000 */
.L_x_785:
[----:B------:R-:W2:Y:S04]  /*11590*/  LDL.LU R9, [R1+0xc] ;  /* 0x00000c0001097983 */ /* 0x000ea80000300800 */
[----:B------:R-:W3:Y:S01]  /*115a0*/  LDL.LU R7, [R1+0x18] ;  /* 0x0000180001077983 */ /* 0x000ee20000300800 */
[----:B-1----:R-:W-:Y:S01]  /*115b0*/  VIADD R4, R8, 0xfffffffe ;  /* 0xfffffffe08047836 */ /* 0x002fe20000000000 */
[----:B------:R-:W-:-:S04]  /*115c0*/  PLOP3.LUT P0, PT, PT, PT, PT, 0x8, 0x0 ;  /* 0x000000000000781c */ /* 0x000fc80003f0e170 */
[----:B------:R-:W-:Y:S01]  /*115d0*/  ISETP.GE.AND P2, PT, R4, R2, PT ;  /* 0x000000020400720c */ /* 0x000fe20003f46270 */
[----:B--2---:R-:W-:-:S05]  /*115e0*/  VIADD R5, R9, 0x1 ;  /* 0x0000000109057836 */ /* 0x004fca0000000000 */
[----:B------:R-:W-:-:S04]  /*115f0*/  ISETP.NE.AND P1, PT, R5, 0x2, PT ;  /* 0x000000020500780c */ /* 0x000fc80003f25270 */
[----:B------:R-:W-:Y:S02]  /*11600*/  SEL R6, RZ, 0x1, P1 ;  /* 0x00000001ff067807 */ /* 0x000fe40000800000 */
[----:B------:R-:W-:Y:S02]  /*11610*/  SEL R5, R5, RZ, P1 ;  /* 0x000000ff05057207 */ /* 0x000fe40000800000 */
[----:B---3--:R-:W-:-:S03]  /*11620*/  LOP3.LUT R7, R7, R6, RZ, 0x3c, !PT ;  /* 0x0000000607077212 */ /* 0x008fc600078e3cff */
[----:B------:R1:W-:Y:S04]  /*11630*/  STL [R1+0xc], R5 ;  /* 0x00000c0501007387 */ /* 0x0003e80000100800 */
[----:B------:R1:W-:Y:S01]  /*11640*/  STL [R1+0x18], R7 ;  /* 0x0000180701007387 */ /* 0x0003e20000100800 */
[----:B------:R-:W-:Y:S05]  /*11650*/  @!P2 BRA `(.L_x_779) ;  /* 0x0000000c002ca947 */ /* 0x000fea0003800000 */
.L_x_823:
[----:B------:R-:W-:Y:S05]  /*11660*/  YIELD ;  /* 0x0000000000007946 */ /* 0x000fea0003800000 */
[----:B------:R-:W-:Y:S04]  /*11670*/  BSSY B1, `(.L_x_804) ;  /* 0x00000bd000017945 */ /* 0x000fe80003800000 */
[----:B--2---:R-:W-:Y:S05]  /*11680*/  @!P6 BRA `(.L_x_805) ;  /* 0x0000000800ece947 */ /* 0x004fea0003800000 */
[----:B------:R-:W2:Y:S04]  /*11690*/  LDL R8, [R1+0x4] ;  /* 0x0000040001087983 */ /* 0x000ea80000100800 */
[----:B-1----:R-:W2:Y:S04]  /*116a0*/  LDL R5, [R1+0xc] ;  /* 0x00000c0001057983 */ /* 0x002ea80000100800 */
[----:B------:R-:W3:Y:S01]  /*116b0*/  LDL R6, [R1+0x18] ;  /* 0x0000180001067983 */ /* 0x000ee20000100800 */
[----:B------:R-:W1:Y:S01]  /*116c0*/  S2R R7, SR_TID.X ;  /* 0x0000000000077919 */ /* 0x000e620000002100 */
[----:B------:R-:W-:Y:S01]  /*116d0*/  BSSY B2, `(.L_x_806) ;  /* 0x0000007000027945 */ /* 0x000fe20003800000 */
[----:B-1----:R-:W-:-:S04]  /*116e0*/  LOP3.LUT R7, R7, 0x7f, RZ, 0xc0, !PT ;  /* 0x0000007f07077812 */ /* 0x002fc800078ec0ff */
[----:B------:R-:W-:Y:S01]  /*116f0*/  ISETP.NE.AND P2, PT, R7, RZ, PT ;  /* 0x000000ff0700720c */ /* 0x000fe20003f45270 */
[----:B--2---:R-:W-:Y:S01]  /*11700*/  IMAD R5, R5, 0x8, R8 ;  /* 0x0000000805057824 */ /* 0x004fe200078e0208 */
[----:B---3--:R-:W-:-:S04]  /*11710*/  SHF.L.U32 R6, R6, 0x1f, RZ ;  /* 0x0000001f06067819 */ /* 0x008fc800000006ff */
[----:B------:R-:W1:Y:S02]  /*11720*/  SYNCS.PHASECHK.TRANS64.TRYWAIT P1, [R5+URZ+0x28ca0], R6 ;  /* 0x028ca006050075a7 */ /* 0x000e64000802017f */
[----:B-1----:R-:W-:Y:S05]  /*11730*/  @!P1 BRA `(.L_x_807) ;  /* 0x0000007000b89947 */ /* 0x002fea0003800000 */
.L_x_976:
[----:B------:R-:W-:Y:S05]  /*11740*/  BSYNC B2 ;  /* 0x0000000000027941 */ /* 0x000fea0003800000 */
.L_x_806:
        /* <DEDUP_REMOVED lines=9> */
.L_x_809:
[----:B------:R-:W-:Y:S05]  /*117e0*/  BSYNC B2 ;  /* 0x0000000000027941 */ /* 0x000fea0003800000 */
.L_x_808:
[----:B------:R-:W2:Y:S04]  /*117f0*/  LDL R8, [R1+0x4] ;  /* 0x0000040001087983 */ /* 0x000ea80000100800 */
[----:B------:R-:W2:Y:S01]  /*11800*/  LDL R7, [R1+0xc] ;  /* 0x00000c0001077983 */ /* 0x000ea20000100800 */
[----:B------:R-:W-:Y:S01]  /*11810*/  MOV R12, RZ ;  /* 0x000000ff000c7202 */ /* 0x000fe20000000f00 */
[----:B------:R-:W-:Y:S01]  /*11820*/  UIADD3 UR4, UP0, UR38, 0x570, URZ ;  /* 0x0000057026047890 */ /* 0x000fe2000ff1e03f */
[----:B------:R-:W-:Y:S01]  /*11830*/  PLOP3.LUT P1, PT, PT, PT, PT, 0x80, 0x0 ;  /* 0x000000000000781c */ /* 0x000fe20003f2f070 */
[----:B------:R-:W-:Y:S01]  /*11840*/  VIADD R9, R5, 0x28c90 ;  /* 0x00028c9005097836 */ /* 0x000fe20000000000 */
[----:B------:R-:W-:Y:S01]  /*11850*/  R2UR UR10, R12 ;  /* 0x000000000c0a72ca */ /* 0x000fe200000e0000 */
[----:B------:R-:W-:Y:S01]  /*11860*/  UIADD3.X UR5, URZ, UR39, URZ, UP0, !UPT ;  /* 0x000000273f057290 */ /* 0x000fe200087fe43f */
[----:B------:R-:W-:Y:S01]  /*11870*/  UMOV UR6, 0x0 ;  /* 0x0000000000067882 */ /* 0x000fe20000000000 */
[----:B------:R-:W-:Y:S01]  /*11880*/  UMOV UR7, 0x12f00000 ;  /* 0x12f0000000077882 */ /* 0x000fe20000000000 */
[----:B--2---:R-:W-:-:S02]  /*11890*/  IMAD R7, R7, 0x2000, R8 ;  /* 0x0000200007077824 */ /* 0x004fc400078e0208 */
[----:B------:R-:W-:Y:S02]  /*118a0*/  IMAD R8, R4, 0x40, R3 ;  /* 0x0000004004087824 */ /* 0x000fe400078e0203 */
[----:B------:R-:W-:-:S07]  /*118b0*/  VIADD R7, R7, 0x22400 ;  /* 0x0002240007077836 */ /* 0x000fce0000000000 */
.L_x_810:
        /* <DEDUP_REMOVED lines=13> */
.L_x_977:
[----:B------:R-:W-:Y:S05]  /*11990*/  BSYNC B2 ;  /* 0x0000000000027941 */ /* 0x000fea0003800000 */
.L_x_811:
[----:B------:R-:W-:Y:S01]  /*119a0*/  BSSY B2, `(.L_x_813) ;  /* 0x000000b000027945 */ /* 0x000fe20003800000 */
[----:B------:R-:W-:Y:S02]  /*119b0*/  IMAD.MOV.U32 R10, RZ, RZ, 0x0 ;  /* 0x00000000ff0a7424 */ /* 0x000fe400078e00ff */
[----:B0-----:R-:W-:Y:S01]  /*119c0*/  IMAD.MOV.U32 R11, RZ, RZ, 0x12f00000 ;  /* 0x12f00000ff0b7424 */ /* 0x001fe200078e00ff */
[----:B------:R-:W-:Y:S06]  /*119d0*/  @P2 BRA `(.L_x_814) ;  /* 0x00000000001c2947 */ /* 0x000fec0003800000 */
[----:B------:R-:W0:Y:S01]  /*119e0*/  S2R R7, SR_TID.X ;  /* 0x0000000000077919 */ /* 0x000e220000002100 */
[----:B-12---:R-:W-:-:S04]  /*119f0*/  IMAD.MOV.U32 R6, RZ, RZ, 0x10000 ;  /* 0x00010000ff067424 */ /* 0x006fc800078e00ff */
[----:B------:R3:W-:Y:S01]  /*11a00*/  SYNCS.ARRIVE.TRANS64 RZ, [R5+URZ+0x28cb0], R6 ;  /* 0x028cb00605ff79a7 */ /* 0x0007e2000800003f */
[----:B0-----:R-:W-:-:S04]  /*11a10*/  LOP3.LUT R7, R7, 0x1f, RZ, 0xc0, !PT ;  /* 0x0000001f07077812 */ /* 0x001fc800078ec0ff */
[----:B------:R-:W-:-:S13]  /*11a20*/  ISETP.NE.AND P1, PT, R7, RZ, PT ;  /* 0x000000ff0700720c */ /* 0x000fda0003f25270 */
[----:B---3--:R-:W-:Y:S05]  /*11a30*/  @!P1 BRA `(.L_x_814) ;  /* 0x0000000000049947 */ /* 0x008fea0003800000 */
[----:B------:R-:W-:Y:S01]  /*11a40*/  BPT.TRAP 0x1 ;  /* 0x000000040000795c */ /* 0x000fe20000300000 */
.L_x_814:
[----:B------:R-:W-:Y:S05]  /*11a50*/  BSYNC B2 ;  /* 0x0000000000027941 */ /* 0x000fea0003800000 */
.L_x_813:
[----:B------:R-:W3:Y:S04]  /*11a60*/  LDL R7, [R1+0x4] ;  /* 0x0000040001077983 */ /* 0x000ee80000100800 */
[----:B-12---:R-:W3:Y:S01]  /*11a70*/  LDL R6, [R1+0xc] ;  /* 0x00000c0001067983 */ /* 0x006ee20000100800 */
[----:B------:R-:W-:Y:S01]  /*11a80*/  R2UR UR10, R12 ;  /* 0x000000000c0a72ca */ /* 0x000fe200000e0000 */
[----:B------:R-:W-:Y:S01]  /*11a90*/  UIADD3 UR4, UP0, UR38, 0x670, URZ ;  /* 0x0000067026047890 */ /* 0x000fe2000ff1e03f */
[----:B------:R-:W-:Y:S01]  /*11aa0*/  R2UR UR6, R10 ;  /* 0x000000000a0672ca */ /* 0x000fe200000e0000 */
[----:B------:R-:W-:Y:S01]  /*11ab0*/  VIADD R5, R5, 0x28cb0 ;  /* 0x00028cb005057836 */ /* 0x000fe20000000000 */
[----:B------:R-:W-:Y:S01]  /*11ac0*/  R2UR UR7, R11 ;  /* 0x000000000b0772ca */ /* 0x000fe200000e0000 */
[----:B------:R-:W-:Y:S01]  /*11ad0*/  UIADD3.X UR5, URZ, UR39, URZ, UP0, !UPT ;  /* 0x000000273f057290 */ /* 0x000fe200087fe43f */
[----:B------:R-:W-:Y:S01]  /*11ae0*/  PLOP3.LUT P1, PT, PT, PT, PT, 0x80, 0x0 ;  /* 0x000000000000781c */ /* 0x000fe20003f2f070 */
[----:B---3--:R-:W-:-:S04]  /*11af0*/  IMAD R6, R6, 0x10000, R7 ;  /* 0x0001000006067824 */ /* 0x008fc800078e0207 */
[----:B------:R-:W-:-:S08]  /*11b00*/  VIADD R7, R6, 0x400 ;  /* 0x0000040006077836 */ /* 0x000fd00000000000 */
.L_x_815:
        /* <DEDUP_REMOVED lines=15> */
.L_x_816:
        /* <DEDUP_REMOVED lines=15> */
.L_x_817:
        /* <DEDUP_REMOVED lines=15> */
.L_x_818:
        /* <DEDUP_REMOVED lines=15> */
.L_x_819:
        /* <DEDUP_REMOVED lines=15> */
.L_x_820:
        /* <DEDUP_REMOVED lines=15> */
.L_x_821:
        /* <DEDUP_REMOVED lines=15> */
.L_x_822:
        /* <DEDUP_REMOVED lines=10> */
.L_x_805:
[----:B------:R-:W-:Y:S05]  /*12240*/  BSYNC B1 ;  /* 0x0000000000017941 */ /* 0x000fea0003800000 */
.L_x_804:
[----:B------:R-:W2:Y:S04]  /*12250*/  LDL.LU R9, [R1+0xc] ;  /* 0x00000c0001097983 */ /* 0x000ea80000300800 */
[----:B-1----:R-:W3:Y:S01]  /*12260*/  LDL.LU R7, [R1+0x18] ;  /* 0x0000180001077983 */ /* 0x002ee20000300800 */
[C---:B------:R-:W-:Y:S01]  /*12270*/  ISETP.GT.AND P2, PT, R4.reuse, R2, PT ;  /* 0x000000020400720c */ /* 0x040fe20003f44270 */
[----:B------:R-:W-:Y:S02]  /*12280*/  VIADD R4, R4, 0xffffffff ;  /* 0xffffffff04047836 */ /* 0x000fe40000000000 */
[----:B--2---:R-:W-:-:S05]  /*12290*/  VIADD R5, R9, 0x1 ;  /* 0x0000000109057836 */ /* 0x004fca0000000000 */
[----:B------:R-:W-:-:S04]  /*122a0*/  ISETP.NE.AND P1, PT, R5, 0x2, PT ;  /* 0x000000020500780c */ /* 0x000fc80003f25270 */
[----:B------:R-:W-:Y:S02]  /*122b0*/  SEL R6, RZ, 0x1, P1 ;  /* 0x00000001ff067807 */ /* 0x000fe40000800000 */
[----:B------:R-:W-:Y:S02]  /*122c0*/  SEL R5, R5, RZ, P1 ;  /* 0x000000ff05057207 */ /* 0x000fe40000800000 */
[----:B---3--:R-:W-:-:S05]  /*122d0*/  LOP3.LUT R7, R7, R6, RZ, 0x3c, !PT ;  /* 0x0000000607077212 */ /* 0x008fca00078e3cff */
[----:B------:R2:W-:Y:S04]  /*122e0*/  STL [R1+0x18], R7 ;  /* 0x0000180701007387 */ /* 0x0005e80000100800 */
[----:B------:R2:W-:Y:S01]  /*122f0*/  STL [R1+0xc], R5 ;  /* 0x00000c0501007387 */ /* 0x0005e20000100800 */
[----:B------:R-:W-:Y:S05]  /*12300*/  @P2 BRA `(.L_x_823) ;  /* 0xfffffff000d42947 */ /* 0x000fea000383ffff */
.L_x_779:
[----:B------:R-:W-:Y:S05]  /*12310*/  BSYNC B0 ;  /* 0x0000000000007941 */ /* 0x000fea0003800000 */
.L_x_778:
[----:B-12---:R-:W2:Y:S01]  /*12320*/  LDL R5, [R1+0x4c] ;  /* 0x00004c0001057983 */ /* 0x006ea20000100800 */
[----:B------:R-:W-:Y:S05]  /*12330*/  @!P0 WARPSYNC.ALL ;  /* 0x0000000000008948 */ /* 0x000fea0003800000 */
[----:B------:R-:W-:Y:S06]  /*12340*/  @!P0 BAR.SYNC.DEFER_BLOCKING 0xc, 0x180 ;  /* 0x0306000000008b1d */ /* 0x000fec0000010000 */
[----:B------:R-:W-:Y:S01]  /*12350*/  BSSY B7, `(.L_x_824) ;  /* 0x00004f2000077945 */ /* 0x000fe20003800000 */
[----:B--2---:R-:W-:-:S13]  /*12360*/  ISETP.GT.AND P0, PT, R5, RZ, PT ;  /* 0x000000ff0500720c */ /* 0x004fda0003f04270 */
[----:B------:R-:W-:Y:S05]  /*12370*/  @P0 BRA `(.L_x_825) ;  /* 0x0000000000440947 */ /* 0x000fea0003800000 */
[----:B------:R-:W1:Y:S02]  /*12380*/  S2R R5, SR_TID.X ;  /* 0x0000000000057919 */ /* 0x000e640000002100 */
[----:B-1----:R-:W-:-:S04]  /*12390*/  LOP3.LUT R5, R5, 0x7f, RZ, 0xc0, !PT ;  /* 0x0000007f05057812 */ /* 0x002fc800078ec0ff */
[----:B------:R-:W-:-:S13]  /*123a0*/  ISETP.NE.AND P0, PT, R5, RZ, PT ;  /* 0x000000ff0500720c */ /* 0x000fda0003f05270 */
[----:B------:R-:W-:Y:S05]  /*123b0*/  @P0 BRA `(.L_x_826) ;  /* 0x0000004c00ac0947 */ /* 0x000fea0003800000 */
[----:B------:R-:W1:Y:S01]  /*123c0*/  S2R R3, SR_LANEID ;  /* 0x0000000000037919 */ /* 0x000e620000000000 */
[----:B------:R-:W-:Y:S02]  /*123d0*/  VOTEU.ANY UR4, UPT, PT ;  /* 0x0000000000047886 */ /* 0x000fe400038e0100 */
[----:B------:R-:W1:Y:S08]  /*123e0*/  FLO.U32 R0, UR4 ;  /* 0x0000000400007d00 */ /* 0x000e7000080e0000 */
[----:B------:R-:W2:Y:S01]  /*123f0*/  POPC R5, UR4 ;  /* 0x0000000400057d09 */ /* 0x000ea20008000000 */
[----:B-1----:R-:W-:-:S02]  /*12400*/  ISETP.EQ.U32.AND P0, PT, R0, R3, PT ;  /* 0x000000030000720c */ /* 0x002fc40003f02070 */
[----:B------:R-:W2:Y:S11]  /*12410*/  LDC.64 R2, c[0x0][0xc60] ;  /* 0x00031800ff027b82 */ /* 0x000eb60000000a00 */
[----:B--2---:R-:W2:Y:S01]  /*12420*/  @P0 ATOMG.E.ADD.STRONG.GPU PT, R3, desc[UR40][R2.64], R5 ;  /* 0x00000005020309a8 */ /* 0x004ea200081ee1e8 */
[----:B------:R-:W1:Y:S02]  /*12430*/  S2R R4, SR_LTMASK ;  /* 0x0000000000047919 */ /* 0x000e640000003900 */
[----:B-1----:R-:W-:-:S04]  /*12440*/  LOP3.LUT R4, R4, UR4, RZ, 0xc0, !PT ;  /* 0x0000000404047c12 */ /* 0x002fc8000f8ec0ff */
[----:B------:R-:W1:Y:S01]  /*12450*/  POPC R7, R4 ;  /* 0x0000000400077309 */ /* 0x000e620000000000 */
[----:B--2---:R-:W1:Y:S02]  /*12460*/  SHFL.IDX PT, R0, R3, R0, 0x1f ;  /* 0x00001f0003007589 */ /* 0x004e6400000e0000 */
[----:B-1----:R-:W-:Y:S01]  /*12470*/  IADD3 R16, R0, UR36, R7 ;  /* 0x0000002400107c10 */ /* 0x002fe2000fffe007 */
[----:B------:R-:W-:Y:S06]  /*12480*/  BRA `(.L_x_826) ;  /* 0x0000004c00787947 */ /* 0x000fec0003800000 */
.L_x_825:
        /* <DEDUP_REMOVED lines=9> */
[----:B------:R-:W-:Y:S01]  /*12520*/  IMAD.U32 R4, RZ, RZ, UR6 ;  /* 0x00000006ff047e24 */ /* 0x000fe2000f8e00ff */
[----:B------:R-:W-:Y:S01]  /*12530*/  MOV R5, UR7 ;  /* 0x0000000700057c02 */ /* 0x000fe20008000f00 */
[----:B------:R-:W1:Y:S01]  /*12540*/  LDC.64 R2, c[0x4][R2] ;  /* 0x0100000002027b82 */ /* 0x000e620000000a00 */
[----:B------:R-:W-:Y:S02]  /*12550*/  IMAD.U32 R6, RZ, RZ, UR8 ;  /* 0x00000008ff067e24 */ /* 0x000fe4000f8e00ff */
[----:B------:R-:W-:Y:S02]  /*12560*/  IMAD.U32 R7, RZ, RZ, UR9 ;  /* 0x00000009ff077e24 */ /* 0x000fe4000f8e00ff */
[----:B------:R-:W-:-:S02]  /*12570*/  IMAD.U32 R10, RZ, RZ, UR4 ;  /* 0x00000004ff0a7e24 */ /* 0x000fc4000f8e00ff */
[----:B0-----:R-:W-:Y:S02]  /*12580*/  IMAD.U32 R11, RZ, RZ, UR5 ;  /* 0x00000005ff0b7e24 */ /* 0x001fe4000f8e00ff */
[----:B------:R-:W-:Y:S02]  /*12590*/  IMAD.MOV.U32 R8, RZ, RZ, 0x70 ;  /* 0x00000070ff087424 */ /* 0x000fe400078e00ff */
[----:B------:R-:W-:Y:S02]  /*125a0*/  IMAD.MOV.U32 R12, RZ, RZ, 0x1 ;  /* 0x00000001ff0c7424 */ /* 0x000fe400078e00ff */
[----:B------:R-:W-:-:S07]  /*125b0*/  IMAD.MOV.U32 R13, RZ, RZ, RZ ;  /* 0x000000ffff0d7224 */ /* 0x000fce00078e00ff */
[----:B------:R-:W-:-:S07]  /*125c0*/  LEPC R20, `(.L_x_828) ;  /* 0x000000001014794e */ /* 0x000fce0000000000 */
[----:B-1----:R-:W-:Y:S05]  /*125d0*/  CALL.ABS.NOINC R2 ;  /* 0x0000000002007343 */ /* 0x002fea0003c00000 */
.L_x_828:
[----:B------:R-:W-:Y:S05]  /*125e0*/  BSYNC B6 ;  /* 0x0000000000067941 */ /* 0x000fea0003800000 */
.L_x_827:
        /* <DEDUP_REMOVED lines=15> */
[----:B0-----:R-:W-:Y:S02]  /*126e0*/  IMAD.U32 R11, RZ, RZ, UR5 ;  /* 0x00000005ff0b7e24 */ /* 0x001fe4000f8e00ff */
[----:B------:R-:W-:Y:S02]  /*126f0*/  IMAD.MOV.U32 R8, RZ, RZ, 0x70 ;  /* 0x00000070ff087424 */ /* 0x000fe400078e00ff */
[----:B------:R-:W-:Y:S02]  /*12700*/  IMAD.MOV.U32 R12, RZ, RZ, 0x1 ;  /* 0x00000001ff0c7424 */ /* 0x000fe400078e00ff */
[----:B-1----:R-:W-:-:S07]  /*12710*/  IMAD.MOV.U32 R13, RZ, RZ, RZ ;  /* 0x000000ffff0d7224 */ /* 0x002fce00078e00ff */
[----:B------:R-:W-:-:S07]  /*12720*/  LEPC R20, `(.L_x_831) ;  /* 0x000000001014794e */ /* 0x000fce0000000000 */
[----:B--2---:R-:W-:Y:S05]  /*12730*/  CALL.ABS.NOINC R2 ;  /* 0x0000000002007343 */ /* 0x004fea0003c00000 */
.L_x_831:
[----:B------:R-:W-:Y:S01]  /*12740*/  MOV R2, 0x0 ;  /* 0x0000000000027802 */ /* 0x000fe20000000f00 */
[----:B------:R-:W-:Y:S01]  /*12750*/  ULDC.64 UR4, c[0x4][0x90] ;  /* 0x0100240000047ab9 */ /* 0x000fe20000000a00 */
[----:B------:R-:W-:Y:S01]  /*12760*/  ULDC.64 UR6, c[0x4][0x98] ;  /* 0x0100260000067ab9 */ /* 0x000fe20000000a00 */
[----:B------:R-:W-:Y:S01]  /*12770*/  ULDC.64 UR8, c[0x4][0x18] ;  /* 0x0100060000087ab9 */ /* 0x000fe20000000a00 */
[----:B------:R-:W-:Y:S01]  /*12780*/  IMAD.U32 R4, RZ, RZ, UR4 ;  /* 0x00000004ff047e24 */ /* 0x000fe2000f8e00ff */
[----:B------:R-:W-:Y:S01]  /*12790*/  MOV R10, UR8 ;  /* 0x00000008000a7c02 */ /* 0x000fe20008000f00 */
[----:B------:R-:W0:Y:S01]  /*127a0*/  LDC.64 R2, c[0x4][R2] ;  /* 0x0100000002027b82 */ /* 0x000e220000000a00 */
[----:B------:R-:W-:Y:S02]  /*127b0*/  IMAD.U32 R5, RZ, RZ, UR5 ;  /* 0x00000005ff057e24 */ /* 0x000fe4000f8e00ff */
[----:B------:R-:W-:Y:S02]  /*127c0*/  IMAD.U32 R6, RZ, RZ, UR6 ;  /* 0x00000006ff067e24 */ /* 0x000fe4000f8e00ff */
[----:B------:R-:W-:-:S02]  /*127d0*/  IMAD.U32 R7, RZ, RZ, UR7 ;  /* 0x00000007ff077e24 */ /* 0x000fc4000f8e00ff */
[----:B------:R-:W-:Y:S02]  /*127e0*/  IMAD.U32 R11, RZ, RZ, UR9 ;  /* 0x00000009ff0b7e24 */ /* 0x000fe4000f8e00ff */
[----:B------:R-:W-:Y:S02]  /*127f0*/  IMAD.MOV.U32 R8, RZ, RZ, 0x70 ;  /* 0x00000070ff087424 */ /* 0x000fe400078e00ff */
[----:B------:R-:W-:Y:S02]  /*12800*/  IMAD.MOV.U32 R12, RZ, RZ, 0x1 ;  /* 0x00000001ff0c7424 */ /* 0x000fe400078e00ff */
[----:B------:R-:W-:-:S07]  /*12810*/  IMAD.MOV.U32 R13, RZ, RZ, RZ ;  /* 0x000000ffff0d7224 */ /* 0x000fce00078e00ff */
[----:B------:R-:W-:-:S07]  /*12820*/  LEPC R20, `(.L_x_830) ;  /* 0x000000001014794e */ /* 0x000fce0000000000 */
[----:B0-----:R-:W-:Y:S05]  /*12830*/  CALL.ABS.NOINC R2 ;  /* 0x0000000002007343 */ /* 0x001fea0003c00000 */
.L_x_830:
[----:B------:R-:W-:Y:S05]  /*12840*/  BSYNC B6 ;  /* 0x0000000000067941 */ /* 0x000fea0003800000 */
.L_x_829:
[----:B------:R-:W2:Y:S01]  /*12850*/  LDL.LU R2, [R1] ;  /* 0x0000000001027983 */ /* 0x000ea20000300800 */
[----:B------:R-:W-:-:S03]  /*12860*/  ULDC.64 UR4, c[0x0][0x9f8] ;  /* 0x00027e0000047ab9 */ /* 0x000fc60000000a00 */
[----:B------:R-:W3:Y:S04]  /*12870*/  LDL.LU R4, [R1+0x20] ;  /* 0x0000200001047983 */ /* 0x000ee80000300800 */
[----:B------:R-:W4:Y:S01]  /*12880*/  LDL R7, [R1+0x10] ;  /* 0x0000100001077983 */ /* 0x000f220000100800 */
        /* <DEDUP_REMOVED lines=22> */
.L_x_980:
[----:B-1----:R-:W3:Y:S01]  /*129f0*/  LDL.LU R4, [R1+0x1c] ;  /* 0x00001c0001047983 */ /* 0x002ee20000300800 */
[----:B------:R-:W-:Y:S02]  /*12a00*/  PLOP3.LUT P1, PT, PT, PT, PT, 0x8, 0x0 ;  /* 0x000000000000781c */ /* 0x000fe40003f2e170 */
[----:B--2---:R-:W-:Y:S01]  /*12a10*/  ISETP.NE.AND P0, PT, R14, RZ, PT ;  /* 0x000000ff0e00720c */ /* 0x004fe20003f05270 */
[----:B------:R1:W-:Y:S01]  /*12a20*/  STL [R1], R0 ;  /* 0x0000000001007387 */ /* 0x0003e20000100800 */
[----:B---3--:R-:W-:-:S09]  /*12a30*/  LOP3.LUT R4, R4, 0xfffffffe, RZ, 0xc0, !PT ;  /* 0xfffffffe04047812 */ /* 0x008fd200078ec0ff */
[----:B------:R-:W-:-:S05]  /*12a40*/  @P1 LOP3.LUT R4, R4, 0x1, RZ, 0xfc, !PT ;  /* 0x0000000104041812 */ /* 0x000fca00078efcff */
[----:B------:R1:W-:Y:S01]  /*12a50*/  STL [R1+0x1c], R4 ;  /* 0x00001c0401007387 */ /* 0x0003e20000100800 */
[----:B------:R-:W-:Y:S05]  /*12a60*/  @P0 BRA `(.L_x_833) ;  /* 0x0000000400240947 */ /* 0x000fea0003800000 */
[----:B------:R-:W-:-:S03]  /*12a70*/  UMOV UR4, 0xffffffff ;  /* 0xffffffff00047882 */ /* 0x000fc60000000000 */
[----:B------:R-:W-:Y:S05]  /*12a80*/  BRA.DIV UR4, `(.L_x_834) ;  /* 0x0000006204407947 */ /* 0x000fea000b800000 */
[----:B------:R-:W-:-:S13]  /*12a90*/  ELECT P6, URZ, PT ;  /* 0x00000000003f782f */ /* 0x000fda00038c0000 */
.L_x_983:
[----:B------:R-:W-:Y:S05]  /*12aa0*/  @!P6 BRA `(.L_x_833) ;  /* 0x000000040014e947 */ /* 0x000fea0003800000 */
[----:B------:R2:W-:Y:S01]  /*12ab0*/  STL [R1+0x58], R9 ;  /* 0x0000580901007387 */ /* 0x0005e20000100800 */
[----:B------:R-:W-:-:S04]  /*12ac0*/  ISETP.NE.U32.AND P0, PT, R2, RZ, PT ;  /* 0x000000ff0200720c */ /* 0x000fc80003f05070 */
[----:B------:R-:W-:-:S13]  /*12ad0*/  ISETP.NE.AND.EX P0, PT, R3, RZ, PT, P0 ;  /* 0x000000ff0300720c */ /* 0x000fda0003f05300 */
[----:B--2---:R-:W-:Y:S05]  /*12ae0*/  @!P0 BRA `(.L_x_835) ;  /* 0x0000000000508947 */ /* 0x004fea0003800000 */
[----:B------:R-:W2:Y:S01]  /*12af0*/  LDC R6, c[0x0][0x43c] ;  /* 0x00010f00ff067b82 */ /* 0x000ea20000000800 */
[----:B-1----:R-:W-:Y:S01]  /*12b00*/  IMAD.MOV.U32 R0, RZ, RZ, R9 ;  /* 0x000000ffff007224 */ /* 0x002fe200078e0009 */
[----:B------:R-:W-:Y:S01]  /*12b10*/  ULDC.64 UR4, c[0x0][0x428] ;  /* 0x00010a0000047ab9 */ /* 0x000fe20000000a00 */
[----:B--2---:R-:W-:-:S13]  /*12b20*/  ISETP.NE.AND P0, PT, R6, 0x1, PT ;  /* 0x000000010600780c */ /* 0x004fda0003f05270 */
[----:B------:R-:W1:Y:S02]  /*12b30*/  @P0 LDC.64 R4, c[0x0][0x440] ;  /* 0x00011000ff040b82 */ /* 0x000e640000000a00 */
        /* <DEDUP_REMOVED lines=15> */
.L_x_835:
[----:B------:R-:W3:Y:S04]  /*12c30*/  LDL R7, [R1+0x4] ;  /* 0x0000040001077983 */ /* 0x000ee80000100800 */
[----:B-12---:R-:W3:Y:S04]  /*12c40*/  LDL R0, [R1+0x8] ;  /* 0x0000080001007983 */ /* 0x006ee80000100800 */
[----:B------:R-:W2:Y:S01]  /*12c50*/  LDL R2, [R1+0x14] ;  /* 0x0000140001027983 */ /* 0x000ea20000100800 */
[----:B---3--:R-:W-:Y:S01]  /*12c60*/  IMAD R0, R0, 0x8, R7 ;  /* 0x0000000800007824 */ /* 0x008fe200078e0207 */
[----:B--2---:R-:W-:-:S04]  /*12c70*/  SHF.L.U32 R2, R2, 0x1f, RZ ;  /* 0x0000001f02027819 */ /* 0x004fc800000006ff */
[----:B------:R-:W1:Y:S02]  /*12c80*/  SYNCS.PHASECHK.TRANS64.TRYWAIT P0, [R0+URZ+0x28c40], R2 ;  /* 0x028c4002000075a7 */ /* 0x000e64000800017f */
[----:B-1----:R-:W-:Y:S05]  /*12c90*/  @!P0 BRA `(.L_x_836) ;  /* 0x0000005c00dc8947 */ /* 0x002fea0003800000 */
.L_x_984:
[----:B------:R-:W2:Y:S02]  /*12ca0*/  S2R R3, SR_TID.X ;  /* 0x0000000000037919 */ /* 0x000ea40000002100 */
[----:B--2---:R-:W-:-:S04]  /*12cb0*/  LOP3.LUT R3, R3, 0x7f, RZ, 0xc0, !PT ;  /* 0x0000007f03037812 */ /* 0x004fc800078ec0ff */
[----:B------:R-:W-:-:S13]  /*12cc0*/  ISETP.NE.AND P0, PT, R3, RZ, PT ;  /* 0x000000ff0300720c */ /* 0x000fda0003f05270 */
[----:B------:R-:W-:Y:S05]  /*12cd0*/  @P0 BRA `(.L_x_837) ;  /* 0x00000000001c0947 */ /* 0x000fea0003800000 */
[----:B------:R-:W2:Y:S01]  /*12ce0*/  S2R R3, SR_TID.X ;  /* 0x0000000000037919 */ /* 0x000ea20000002100 */
[----:B-1----:R-:W-:-:S04]  /*12cf0*/  IMAD.MOV.U32 R2, RZ, RZ, 0x2000 ;  /* 0x00002000ff027424 */ /* 0x002fc800078e00ff */
[----:B------:R3:W-:Y:S01]  /*12d00*/  SYNCS.ARRIVE.TRANS64 RZ, [R0+URZ+0x28c30], R2 ;  /* 0x028c300200ff79a7 */ /* 0x0007e2000800003f */
[----:B--2---:R-:W-:-:S04]  /*12d10*/  LOP3.LUT R3, R3, 0x1f, RZ, 0xc0, !PT ;  /* 0x0000001f03037812 */ /* 0x004fc800078ec0ff */
[----:B------:R-:W-:-:S13]  /*12d20*/  ISETP.NE.AND P0, PT, R3, RZ, PT ;  /* 0x000000ff0300720c */ /* 0x000fda0003f05270 */
[----:B---3--:R-:W-:Y:S05]  /*12d30*/  @!P0 BRA `(.L_x_837) ;  /* 0x0000000000048947 */ /* 0x008fea0003800000 */
[----:B------:R-:W-:Y:S01]  /*12d40*/  BPT.TRAP 0x1 ;  /* 0x000000040000795c */ /* 0x000fe20000300000 */
.L_x_837:
[----:B------:R-:W2:Y:S04]  /*12d50*/  LDL R6, [R1+0x4] ;  /* 0x0000040001067983 */ /* 0x000ea80000100800 */
[----:B------:R-:W2:Y:S04]  /*12d60*/  LDL R5, [R1+0x8] ;  /* 0x0000080001057983 */ /* 0x000ea80000100800 */
[----:B------:R-:W3:Y:S04]  /*12d70*/  LDL R7, [R1+0x58] ;  /* 0x0000580001077983 */ /* 0x000ee80000100800 */
[----:B------:R-:W4:Y:S04]  /*12d80*/  LDL R4, [R1+0x24] ;  /* 0x0000240001047983 */ /* 0x000f280000100800 */
[----:B------:R-:W5:Y:S04]  /*12d90*/  LDL R3, [R1] ;  /* 0x0000000001037983 */ /* 0x000f680000100800 */
[----:B-1----:R-:W5:Y:S01]  /*12da0*/  LDL.LU R2, [R1+0x1c] ;  /* 0x00001c0001027983 */ /* 0x002f620000300800 */
[----:B------:R-:W-:-:S02]  /*12db0*/  R2UR UR9, R0 ;  /* 0x00000000000972ca */ /* 0x000fc400000e0000 */
[----:B------:R-:W-:Y:S01]  /*12dc0*/  PLOP3.LUT P0, PT, PT, PT, PT, 0x80, 0x0 ;  /* 0x000000000000781c */ /* 0x000fe20003f0f070 */
[----:B------:R-:W-:Y:S01]  /*12dd0*/  UIADD3 UR6, UP0, UR38, 0x370, URZ ;  /* 0x0000037026067890 */ /* 0x000fe2000ff1e03f */
[----:B------:R-:W-:-:S03]  /*12de0*/  R2UR UR12, R18 ;  /* 0x00000000120c72ca */ /* 0x000fc600000e0000 */
[----:B------:R-:W-:-:S06]  /*12df0*/  UIADD3.X UR7, URZ, UR39, URZ, UP0, !UPT ;  /* 0x000000273f077290 */ /* 0x000fcc00087fe43f */
[----:B------:R-:W-:Y:S01]  /*12e00*/  UIADD3 UR9, UR9, 0x28c30, URZ ;  /* 0x00028c3009097890 */ /* 0x000fe2000fffe03f */
[----:B------:R-:W-:Y:S01]  /*12e10*/  UMOV UR5, 0x14f00000 ;  /* 0x14f0000000057882 */ /* 0x000fe20000000000 */
[----:B------:R-:W-:Y:S01]  /*12e20*/  UMOV UR10, URZ ;  /* 0x0000003f000a7c82 */ /* 0x000fe20008000000 */
[----:B--2---:R-:W-:Y:S01]  /*12e30*/  IMAD R0, R5, 0x2000, R6 ;  /* 0x0000200005007824 */ /* 0x004fe200078e0206 */
[----:B---3--:R-:W-:-:S04]  /*12e40*/  R2UR UR11, R7 ;  /* 0x00000000070b72ca */ /* 0x008fc800000e0000 */
[----:B------:R-:W-:Y:S02]  /*12e50*/  R2UR UR8, R0 ;  /* 0x00000000000872ca */ /* 0x000fe400000e0000 */
[----:B----4-:R-:W-:Y:S02]  /*12e60*/  R2UR UR4, R4 ;  /* 0x00000000040472ca */ /* 0x010fe400000e0000 */
[----:B-----5:R-:W-:Y:S02]  /*12e70*/  R2UR UR13, R3 ;  /* 0x00000000030d72ca */ /* 0x020fe400000e0000 */
[----:B------:R-:W-:-:S07]  /*12e80*/  LOP3.LUT R2, R2, 0xfffffffe, RZ, 0xc0, !PT ;  /* 0xfffffffe02027812 */ /* 0x000fce00078ec0ff */
[----:B------:R-:W-:Y:S02]  /*12e90*/  UIADD3 UR8, UR8, 0x22400, URZ ;  /* 0x0002240008087890 */ /* 0x000fe4000fffe03f */
[----:B------:R-:W-:Y:S01]  /*12ea0*/  ULEA UR11, UR11, UR4, 0x6 ;  /* 0x000000040b0b7291 */ /* 0x000fe2000f8e303f */
[----:B------:R-:W-:Y:S02]  /*12eb0*/  @P0 LOP3.LUT R2, R2, 0x1, RZ, 0xfc, !PT ;  /* 0x0000000102020812 */ /* 0x000fe400078efcff */
[----:B------:R-:W-:-:S03]  /*12ec0*/  UMOV UR4, 0x0 ;  /* 0x0000000000047882 */ /* 0x000fc60000000000 */
[----:B------:R2:W-:Y:S03]  /*12ed0*/  STL [R1+0x1c], R2 ;  /* 0x00001c0201007387 */ /* 0x0005e60000100800 */
[----:B------:R2:W-:Y:S01]  /*12ee0*/  UTMALDG.4D [UR8], [UR6], desc[UR4] ;  /* 0x00000408060075b4 */ /* 0x0005e20008019000 */
[----:B------:R-:W-:Y:S02]  /*12ef0*/  NOP ;  /* 0x0000000000007918 */ /* 0x000fe40000000000 */
.L_x_833:
[----:B--2---:R-:W2:Y:S04]  /*12f00*/  LDL R2, [R1+0x4] ;  /* 0x0000040001027983 */ /* 0x004ea80000100800 */
[----:B------:R-:W3:Y:S04]  /*12f10*/  LDL.LU R3, [R1+0x34] ;  /* 0x0000340001037983 */ /* 0x000ee80000300800 */
[----:B------:R-:W4:Y:S04]  /*12f20*/  LDL.LU R5, [R1+0x28] ;  /* 0x0000280001057983 */ /* 0x000f280000300800 */
[----:B-1----:R-:W5:Y:S01]  /*12f30*/  LDL.LU R4, [R1+0x48] ;  /* 0x0000480001047983 */ /* 0x002f620000300800 */
[----:B------:R-:W-:Y:S05]  /*12f40*/  WARPSYNC.ALL ;  /* 0x0000000000007948 */ /* 0x000fea0003800000 */
[----:B------:R-:W-:Y:S01]  /*12f50*/  ULDC.64 UR4, c[0x0][0x298] ;  /* 0x0000a60000047ab9 */ /* 0x000fe20000000a00 */
[----:B------:R-:W-:Y:S01]  /*12f60*/  ULDC.64 UR6, c[0x0][0xa00] ;  /* 0x0002800000067ab9 */ /* 0x000fe20000000a00 */
[----:B------:R-:W-:Y:S01]  /*12f70*/  BSSY B6, `(.L_x_838) ;  /* 0x0000024000067945 */ /* 0x000fe20003800000 */
[----:B------:R-:W-:Y:S01]  /*12f80*/  BAR.SYNC.DEFER_BLOCKING 0x8, 0x100 ;  /* 0x0204000000007b1d */ /* 0x000fe20000010000 */
[----:B------:R-:W-:-:S04]  /*12f90*/  ISETP.NE.U32.AND P0, PT, RZ, UR6, PT ;  /* 0x00000006ff007c0c */ /* 0x000fc8000bf05070 */
[----:B------:R-:W-:Y:S01]  /*12fa0*/  ISETP.NE.AND.EX P0, PT, RZ, UR7, PT, P0 ;  /* 0x00000007ff007c0c */ /* 0x000fe2000bf05300 */
[----:B--2---:R-:W-:Y:S01]  /*12fb0*/  VIADD R2, R2, 0x20400 ;  /* 0x0002040002027836 */ /* 0x004fe20000000000 */
[----:B---3--:R-:W-:-:S04]  /*12fc0*/  SHF.R.S32.HI R0, RZ, 0x1f, R3 ;  /* 0x0000001fff007819 */ /* 0x008fc80000011403 */
[----:B------:R-:W-:Y:S02]  /*12fd0*/  LOP3.LUT P1, RZ, R2, 0x3ff, RZ, 0xc0, !PT ;  /* 0x000003ff02ff7812 */ /* 0x000fe4000782c0ff */
[----:B----4-:R-:W-:Y:S01]  /*12fe0*/  SEL R5, R5, RZ, !P0 ;  /* 0x000000ff05057207 */ /* 0x010fe20004000000 */
[----:B------:R-:W-:Y:S01]  /*12ff0*/  IMAD R0, R0, UR4, RZ ;  /* 0x0000000400007c24 */ /* 0x000fe2000f8e02ff */
[----:B-----5:R-:W-:-:S03]  /*13000*/  SEL R4, R4, RZ, !P0 ;  /* 0x000000ff04047207 */ /* 0x020fc60004000000 */
        /* <DEDUP_REMOVED lines=14> */
[----:B------:R-:W-:Y:S01]  /*130f0*/  IMAD.U32 R4, RZ, RZ, UR4 ;  /* 0x00000004ff047e24 */ /* 0x000fe2000f8e00ff */
[----:B------:R-:W-:Y:S01]  /*13100*/  MOV R8, 0x70 ;  /* 0x0000007000087802 */ /* 0x000fe20000000f00 */
[----:B------:R-:W1:Y:S01]  /*13110*/  LDC.64 R2, c[0x4][R2] ;  /* 0x0100000002027b82 */ /* 0x000e620000000a00 */
[----:B------:R-:W-:Y:S02]  /*13120*/  IMAD.U32 R5, RZ, RZ, UR5 ;  /* 0x00000005ff057e24 */ /* 0x000fe4000f8e00ff */
[----:B------:R-:W-:Y:S02]  /*13130*/  IMAD.U32 R6, RZ, RZ, UR6 ;  /* 0x00000006ff067e24 */ /* 0x000fe4000f8e00ff */
[----:B------:R-:W-:-:S02]  /*13140*/  IMAD.U32 R7, RZ, RZ, UR7 ;  /* 0x00000007ff077e24 */ /* 0x000fc4000f8e00ff */
[----:B------:R-:W-:Y:S02]  /*13150*/  IMAD.U32 R10, RZ, RZ, UR8 ;  /* 0x00000008ff0a7e24 */ /* 0x000fe4000f8e00ff */
[----:B0-----:R-:W-:Y:S02]  /*13160*/  IMAD.U32 R11, RZ, RZ, UR9 ;  /* 0x00000009ff0b7e24 */ /* 0x001fe4000f8e00ff */
[----:B------:R-:W-:Y:S02]  /*13170*/  IMAD.MOV.U32 R12, RZ, RZ, 0x1 ;  /* 0x00000001ff0c7424 */ /* 0x000fe400078e00ff */
[----:B------:R-:W-:-:S07]  /*13180*/  IMAD.MOV.U32 R13, RZ, RZ, RZ ;  /* 0x000000ffff0d7224 */ /* 0x000fce00078e00ff */
[----:B------:R-:W-:-:S07]  /*13190*/  LEPC R20, `(.L_x_839) ;  /* 0x000000001014794e */ /* 0x000fce0000000000 */
[----:B-1----:R-:W-:Y:S05]  /*131a0*/  CALL.ABS.NOINC R2 ;  /* 0x0000000002007343 */ /* 0x002fea0003c00000 */
.L_x_839:
[----:B------:R-:W-:Y:S05]  /*131b0*/  BSYNC B6 ;  /* 0x0000000000067941 */ /* 0x000fea0003800000 */
.L_x_838:
        /* <DEDUP_REMOVED lines=91> */
.L_x_993:
        /* <DEDUP_REMOVED lines=11> */
.L_x_841:
        /* <DEDUP_REMOVED lines=8> */
[----:B--2---:R-:W-:-:S04]  /*138a0*/  IADD3 R3, R3, 0x1, RZ ;  /* 0x0000000103037810 */ /* 0x004fc80007ffe0ff */
[----:B------:R-:W-:Y:S01]  /*138b0*/  LEA.HI R0, R3, R3, RZ, 0x1 ;  /* 0x0000000303007211 */ /* 0x000fe200078f08ff */
[----:B------:R0:W-:Y:S03]  /*138c0*/  STL [R1+0x38], R3 ;  /* 0x0000380301007387 */ /* 0x0001e60000100800 */
        /* <DEDUP_REMOVED lines=8> */
.L_x_994:
[----:B------:R-:W-:Y:S05]  /*13950*/  BSYNC B0 ;  /* 0x0000000000007941 */ /* 0x000fea0003800000 */
.L_x_842:
[----:B0-----:R-:W2:Y:S01]  /*13960*/  LDL R2, [R1+0x1c] ;  /* 0x00001c0001027983 */ /* 0x001ea20000100800 */
[----:B------:R-:W-:Y:S01]  /*13970*/  BSSY B0, `(.L_x_844) ;  /* 0x00000a3000007945 */ /* 0x000fe20003800000 */
[----:B--2---:R-:W-:-:S13]  /*13980*/  LOP3.LUT P0, RZ, R2, 0x1, RZ, 0xc0, !PT ;  /* 0x0000000102ff7812 */ /* 0x004fda000780c0ff */
        /* <DEDUP_REMOVED lines=13> */
.L_x_995:
[----:B------:R-:W-:Y:S05]  /*13a60*/  BSYNC B1 ;  /* 0x0000000000017941 */ /* 0x000fea0003800000 */
.L_x_846:
        /* <DEDUP_REMOVED lines=9> */
.L_x_849:
[----:B------:R-:W-:Y:S05]  /*13b00*/  BSYNC B1 ;  /* 0x0000000000017941 */ /* 0x000fea0003800000 */
.L_x_848:
        /* <DEDUP_REMOVED lines=14> */
.L_x_850:
        /* <DEDUP_REMOVED lines=16> */
.L_x_851:
        /* <DEDUP_REMOVED lines=16> */
.L_x_852:
        /* <DEDUP_REMOVED lines=16> */
.L_x_853:
        /* <DEDUP_REMOVED lines=16> */
.L_x_854:
        /* <DEDUP_REMOVED lines=16> */
.L_x_855:
        /* <DEDUP_REMOVED lines=16> */
.L_x_856:
        /* <DEDUP_REMOVED lines=16> */
.L_x_857:
        /* <DEDUP_REMOVED lines=11> */
.L_x_845:
[----:B------:R-:W-:Y:S05]  /*143a0*/  BSYNC B0 ;  /* 0x0000000000007941 */ /* 0x000fea0003800000 */
.L_x_844:
        /* <DEDUP_REMOVED lines=18> */
[----:B--2---:R-:W-:Y:S01]  /*144d0*/  LOP3.LUT P2, RZ, R5, 0x1, RZ, 0xc0, !PT ;  /* 0x0000000105ff7812 */ /* 0x004fe2000784c0ff */
        /* <DEDUP_REMOVED lines=18> */
[----:B-1----:R-:W-:Y:S01]  /*14600*/  @P0 IMAD.HI.U32 R4, R0, R2, RZ ;  /* 0x0000000200040227 */ /* 0x002fe200078e00ff */
[----:B------:R-:W-:-:S04]  /*14610*/  MOV R2, R0 ;  /* 0x0000000000027202 */ /* 0x000fc80000000f00 */
        /* <DEDUP_REMOVED lines=12> */
.L_x_864:
        /* <DEDUP_REMOVED lines=9> */
.L_x_996:
[----:B------:R-:W-:Y:S05]  /*14770*/  BSYNC B3 ;  /* 0x0000000000037941 */ /* 0x000fea0003800000 */
.L_x_865:
        /* <DEDUP_REMOVED lines=9> */
.L_x_868:
[----:B------:R-:W-:Y:S05]  /*14810*/  BSYNC B3 ;  /* 0x0000000000037941 */ /* 0x000fea0003800000 */
.L_x_867:
        /* <DEDUP_REMOVED lines=14> */
.L_x_869:
        /* <DEDUP_REMOVED lines=14> */
.L_x_997:
[----:B------:R-:W-:Y:S05]  /*149e0*/  BSYNC B3 ;  /* 0x0000000000037941 */ /* 0x000fea0003800000 */
.L_x_870:
        /* <DEDUP_REMOVED lines=11> */
.L_x_873:
[----:B------:R-:W-:Y:S05]  /*14aa0*/  BSYNC B3 ;  /* 0x0000000000037941 */ /* 0x000fea0003800000 */
.L_x_872:
        /* <DEDUP_REMOVED lines=11> */
.L_x_874:
        /* <DEDUP_REMOVED lines=16> */
.L_x_875:
        /* <DEDUP_REMOVED lines=16> */
.L_x_876:
        /* <DEDUP_REMOVED lines=16> */
.L_x_877:
        /* <DEDUP_REMOVED lines=16> */
.L_x_878:
        /* <DEDUP_REMOVED lines=16> */
.L_x_879:
        /* <DEDUP_REMOVED lines=12> */
[----:B------:R-:W-:Y:S01]  /*15120*/  UMOV UR10, 0x180 ;  /* 0x00000180000a7882 */ /* 0x000fe20000000000 */
[----:B------:R-:W-:Y:S02]  /*15130*/  R2UR UR7, R9 ;  /* 0x00000000090772ca */ /* 0x000fe400000e0000 */
[----:B------:R-:W-:Y:S02]  /*15140*/  PLOP3.LUT P0, PT, PT, PT, PT, 0x80, 0x0 ;  /* 0x000000000000781c */ /* 0x000fe40003f0f070 */
[----:B------:R-:W-:-:S11]  /*15150*/  IADD3 R4, R2, 0xc400, RZ ;  /* 0x0000c40002047810 */ /* 0x000fd60007ffe0ff */
.L_x_880:
        /* <DEDUP_REMOVED lines=16> */
.L_x_881:
        /* <DEDUP_REMOVED lines=11> */
.L_x_863:
[----:B------:R-:W-:Y:S05]  /*15310*/  BSYNC B1 ;  /* 0x0000000000017941 */ /* 0x000fea0003800000 */
.L_x_862:
[----:B------:R-:W2:Y:S02]  /*15320*/  LDL.LU R4, [R1+0x30] ;  /* 0x0000300001047983 */ /* 0x000ea40000300800 */
[----:B--2---:R-:W-:-:S07]  /*15330*/  VIADD R0, R4, 0xfffffffd ;  /* 0xfffffffd04007836 */ /* 0x004fce0000000000 */
.L_x_861:
[----:B------:R-:W-:Y:S05]  /*15340*/  BSYNC B2 ;  /* 0x0000000000027941 */ /* 0x000fea0003800000 */
.L_x_860:
[----:B------:R-:W2:Y:S01]  /*15350*/  LDL.LU R2, [R1+0x2c] ;  /* 0x00002c0001027983 */ /* 0x000ea20000300800 */
[----:B------:R-:W-:-:S05]  /*15360*/  IMAD.MOV R6, RZ, RZ, -R6 ;  /* 0x000000ffff067224 */ /* 0x000fca00078e0a06 */
[----:B--2---:R-:W-:-:S13]  /*15370*/  ISETP.NE.AND P0, PT, R2, R6, PT ;  /* 0x000000060200720c */ /* 0x004fda0003f05270 */
[----:B------:R-:W-:Y:S05]  /*15380*/  @!P0 BRA `(.L_x_859) ;  /* 0x0000001c00488947 */ /* 0x000fea0003800000 */
.L_x_922:
[----:B------:R-:W2:Y:S04]  /*15390*/  LDL R4, [R1+0x1c] ;  /* 0x00001c0001047983 */ /* 0x000ea80000100800 */
[----:B0-----:R-:W0:Y:S04]  /*153a0*/  LDL.LU R3, [R1+0x8] ;  /* 0x0000080001037983 */ /* 0x001e280000300800 */
[----:B------:R-:W3:Y:S01]  /*153b0*/  LDL.LU R2, [R1+0x14] ;  /* 0x0000140001027983 */ /* 0x000ee20000300800 */
[----:B------:R-:W-:Y:S05]  /*153c0*/  YIELD ;  /* 0x0000000000007946 */ /* 0x000fea0003800000 */
[----:B------:R-:W-:Y:S01]  /*153d0*/  BSSY B1, `(.L_x_882) ;  /* 0x00000e2000017945 */ /* 0x000fe20003800000 */
[----:B--2---:R-:W-:Y:S01]  /*153e0*/  LOP3.LUT P1, RZ, R4, 0x1, RZ, 0xc0, !PT ;  /* 0x0000000104ff7812 */ /* 0x004fe2000782c0ff */
[----:B0-----:R-:W-:-:S05]  /*153f0*/  VIADD R7, R3, 0x1 ;  /* 0x0000000103077836 */ /* 0x001fca0000000000 */
[----:B------:R-:W-:-:S04]  /*15400*/  ISETP.NE.AND P0, PT, R7, 0x2, PT ;  /* 0x000000020700780c */ /* 0x000fc80003f05270 */
[----:B------:R-:W-:Y:S02]  /*15410*/  SEL R6, RZ, 0x1, P0 ;  /* 0x00000001ff067807 */ /* 0x000fe40000000000 */
[----:B------:R-:W-:Y:S02]  /*15420*/  SEL R7, R7, RZ, P0 ;  /* 0x000000ff07077207 */ /* 0x000fe40000000000 */
[----:B---3--:R-:W-:Y:S01]  /*15430*/  LOP3.LUT R6, R2, R6, RZ, 0x3c, !PT ;  /* 0x0000000602067212 */ /* 0x008fe200078e3cff */
        /* <DEDUP_REMOVED lines=26> */
.L_x_884:
        /* <DEDUP_REMOVED lines=9> */
.L_x_998:
[----:B------:R-:W-:Y:S05]  /*15670*/  BSYNC B2 ;  /* 0x0000000000027941 */ /* 0x000fea0003800000 */
.L_x_885:
        /* <DEDUP_REMOVED lines=9> */
.L_x_888:
[----:B------:R-:W-:Y:S05]  /*15710*/  BSYNC B2 ;  /* 0x0000000000027941 */ /* 0x000fea0003800000 */
.L_x_887:
        /* <DEDUP_REMOVED lines=13> */
.L_x_889:
        /* <DEDUP_REMOVED lines=14> */
.L_x_999:
[----:B------:R-:W-:Y:S05]  /*158d0*/  BSYNC B2 ;  /* 0x0000000000027941 */ /* 0x000fea0003800000 */
.L_x_890:
        /* <DEDUP_REMOVED lines=11> */
.L_x_893:
[----:B------:R-:W-:Y:S05]  /*15990*/  BSYNC B2 ;  /* 0x0000000000027941 */ /* 0x000fea0003800000 */
.L_x_892:
        /* <DEDUP_REMOVED lines=8> */
[----:B--2---:R-:W-:-:S05]  /*15a20*/  IMAD R5, R7, 0x10000, R5 ;  /* 0x0001000007057824 */ /* 0x004fca00078e0205 */
[----:B------:R-:W-:-:S07]  /*15a30*/  IADD3 R9, R5, 0x400, RZ ;  /* 0x0000040005097810 */ /* 0x000fce0007ffe0ff */
.L_x_894:
        /* <DEDUP_REMOVED lines=16> */
.L_x_895:
        /* <DEDUP_REMOVED lines=16> */
.L_x_896:
        /* <DEDUP_REMOVED lines=16> */
.L_x_897:
        /* <DEDUP_REMOVED lines=16> */
.L_x_898:
        /* <DEDUP_REMOVED lines=16> */
.L_x_899:
        /* <DEDUP_REMOVED lines=16> */
.L_x_900:
        /* <DEDUP_REMOVED lines=16> */
.L_x_901:
        /* <DEDUP_REMOVED lines=11> */
.L_x_883:
[----:B------:R-:W-:Y:S05]  /*161f0*/  BSYNC B1 ;  /* 0x0000000000017941 */ /* 0x000fea0003800000 */
.L_x_882:
[----:B------:R-:W2:Y:S01]  /*16200*/  LDL R2, [R1+0x1c] ;  /* 0x00001c0001027983 */ /* 0x000ea20000100800 */
[----:B------:R-:W-:Y:S01]  /*16210*/  VIADD R7, R7, 0x1 ;  /* 0x0000000107077836 */ /* 0x000fe20000000000 */
[----:B------:R-:W-:Y:S04]  /*16220*/  BSSY B1, `(.L_x_902) ;  /* 0x00000e5000017945 */ /* 0x000fe80003800000 */
[----:B------:R-:W-:-:S04]  /*16230*/  ISETP.NE.AND P0, PT, R7, 0x2, PT ;  /* 0x000000020700780c */ /* 0x000fc80003f05270 */
[----:B------:R-:W-:Y:S02]  /*16240*/  SEL R9, R7, RZ, P0 ;  /* 0x000000ff07097207 */ /* 0x000fe40000000000 */
[----:B--2---:R-:W-:Y:S02]  /*16250*/  LOP3.LUT P2, RZ, R2, 0x1, RZ, 0xc0, !PT ;  /* 0x0000000102ff7812 */ /* 0x004fe4000784c0ff */
[----:B------:R-:W-:-:S04]  /*16260*/  SEL R2, RZ, 0x1, P0 ;  /* 0x00000001ff027807 */ /* 0x000fc80000000000 */
[----:B-----5:R-:W-:-:S05]  /*16270*/  LOP3.LUT R8, R6, R2, RZ, 0x3c, !PT ;  /* 0x0000000206087212 */ /* 0x020fca00078e3cff */
        /* <DEDUP_REMOVED lines=28> */
.L_x_904:
        /* <DEDUP_REMOVED lines=9> */
.L_x_1000:
[----:B------:R-:W-:Y:S05]  /*164d0*/  BSYNC B2 ;  /* 0x0000000000027941 */ /* 0x000fea0003800000 */
.L_x_905:
        /* <DEDUP_REMOVED lines=9> */
.L_x_908:
[----:B------:R-:W-:Y:S05]  /*16570*/  BSYNC B2 ;  /* 0x0000000000027941 */ /* 0x000fea0003800000 */
.L_x_907:
        /* <DEDUP_REMOVED lines=14> */
.L_x_909:
        /* <DEDUP_REMOVED lines=14> */
.L_x_1001:
[----:B------:R-:W-:Y:S05]  /*16740*/  BSYNC B2 ;  /* 0x0000000000027941 */ /* 0x000fea0003800000 */
.L_x_910:
[----:B------:R-:W-:Y:S01]  /*16750*/  BSSY B2, `(.L_x_912) ;  /* 0x000000b000027945 */ /* 0x000fe20003800000 */
[----:B01----:R-:W-:Y:S01]  /*16760*/  IMAD.MOV.U32 R2, RZ, RZ, 0x0 ;  /* 0x00000000ff027424 */ /* 0x003fe200078e00ff */
[----:B------:R-:W-:Y:S02]  /*16770*/  MOV R3, 0x14f00000 ;  /* 0x14f0000000037802 */ /* 0x000fe40000000f00 */
[----:B------:R-:W-:Y:S05]  /*16780*/  @P1 BRA `(.L_x_913) ;  /* 0x00000000001c1947 */ /* 0x000fea0003800000 */
[----:B------:R-:W0:Y:S02]  /*16790*/  S2R R5, SR_TID.X ;  /* 0x0000000000057919 */ /* 0x000e240000002100 */
[----:B0-----:R-:W-:Y:S01]  /*167a0*/  LOP3.LUT R8, R5, 0x1f, RZ, 0xc0, !PT ;  /* 0x0000001f05087812 */ /* 0x001fe200078ec0ff */
[----:B------:R-:W-:-:S03]  /*167b0*/  IMAD.MOV.U32 R5, RZ, RZ, 0x10000 ;  /* 0x00010000ff057424 */ /* 0x000fc600078e00ff */
[----:B------:R-:W-:Y:S01]  /*167c0*/  ISETP.NE.AND P0, PT, R8, RZ, PT ;  /* 0x000000ff0800720c */ /* 0x000fe20003f05270 */
[----:B------:R0:W-:-:S12]  /*167d0*/  SYNCS.ARRIVE.TRANS64 RZ, [R4+URZ+0x28c50], R5 ;  /* 0x028c500504ff79a7 */ /* 0x0001d8000800003f */
[----:B0-----:R-:W-:Y:S05]  /*167e0*/  @!P0 BRA `(.L_x_913) ;  /* 0x0000000000048947 */ /* 0x001fea0003800000 */
[----:B------:R-:W-:Y:S01]  /*167f0*/  BPT.TRAP 0x1 ;  /* 0x000000040000795c */ /* 0x000fe20000300000 */
.L_x_913:
[----:B------:R-:W-:Y:S05]  /*16800*/  BSYNC B2 ;  /* 0x0000000000027941 */ /* 0x000fea0003800000 */
.L_x_912:
        /* <DEDUP_REMOVED lines=11> */
.L_x_914:
        /* <DEDUP_REMOVED lines=16> */
.L_x_915:
        /* <DEDUP_REMOVED lines=16> */
.L_x_916:
        /* <DEDUP_REMOVED lines=16> */
.L_x_917:
        /* <DEDUP_REMOVED lines=16> */
.L_x_918:
        /* <DEDUP_REMOVED lines=16> */
.L_x_919:
        /* <DEDUP_REMOVED lines=16> */
.L_x_920:
        /* <DEDUP_REMOVED lines=16> */
.L_x_921:
        /* <DEDUP_REMOVED lines=11> */
.L_x_903:
[----:B------:R-:W-:Y:S05]  /*17070*/  BSYNC B1 ;  /* 0x0000000000017941 */ /* 0x000fea0003800000 */
.L_x_902:
[C---:B------:R-:W-:Y:S01]  /*17080*/  ISETP.GT.AND P0, PT, R0.reuse, 0x1, PT ;  /* 0x000000010000780c */ /* 0x040fe20003f04270 */
[----:B------:R-:W-:-:S12]  /*17090*/  VIADD R0, R0, 0xfffffffe ;  /* 0xfffffffe00007836 */ /* 0x000fd80000000000 */
[----:B------:R-:W-:Y:S05]  /*170a0*/  @P0 BRA `(.L_x_922) ;  /* 0xffffffe000b80947 */ /* 0x000fea000383ffff */
.L_x_859:
[----:B------:R-:W-:Y:S05]  /*170b0*/  BSYNC B0 ;  /* 0x0000000000007941 */ /* 0x000fea0003800000 */
.L_x_858:
        /* <DEDUP_REMOVED lines=12> */
[----:B-1----:R-:W1:Y:S01]  /*17180*/  S2R R3, SR_LANEID ;  /* 0x0000000000037919 */ /* 0x002e620000000000 */
        /* <DEDUP_REMOVED lines=8> */
[----:B0-----:R-:W0:Y:S01]  /*17210*/  POPC R7, R6 ;  /* 0x0000000600077309 */ /* 0x001e220000000000 */
[----:B--2---:R-:W0:Y:S02]  /*17220*/  SHFL.IDX PT, R4, R3, R4, 0x1f ;  /* 0x00001f0403047589 */ /* 0x004e2400000e0000 */
[----:B0-----:R-:W-:-:S07]  /*17230*/  IADD3 R16, R4, UR36, R7 ;  /* 0x0000002404107c10 */ /* 0x001fce000fffe007 */
.L_x_924:
[----:B------:R-:W-:Y:S05]  /*17240*/  BSYNC B0 ;  /* 0x0000000000007941 */ /* 0x000fea0003800000 */
.L_x_923:
[----:B------:R-:W-:-:S05]  /*17250*/  SEL R0, R0, RZ, P0 ;  /* 0x000000ff00007207 */ /* 0x000fca0000000000 */
[----:B------:R2:W-:Y:S02]  /*17260*/  STL [R1+0x8], R0 ;  /* 0x0000080001007387 */ /* 0x0005e40000100800 */
.L_x_826:
[----:B------:R-:W-:Y:S05]  /*17270*/  BSYNC B7 ;  /* 0x0000000000077941 */ /* 0x000fea0003800000 */
.L_x_824:
[----:B--2---:R-:W2:Y:S02]  /*17280*/  LDL R0, [R1+0x1c] ;  /* 0x00001c0001007983 */ /* 0x004ea40000100800 */
[----:B--2---:R-:W-:-:S13]  /*17290*/  LOP3.LUT P0, RZ, R0, 0x2, RZ, 0xc0, !PT ;  /* 0x0000000200ff7812 */ /* 0x004fda000780c0ff */
[----:B------:R-:W-:Y:S05]  /*172a0*/  @!P0 BRA `(.L_x_925) ;  /* 0x0000000000288947 */ /* 0x000fea0003800000 */
[----:B------:R-:W-:Y:S05]  /*172b0*/  WARPSYNC.ALL ;  /* 0x0000000000007948 */ /* 0x000fea0003800000 */
[----:B------:R-:W2:Y:S08]  /*172c0*/  S2UR UR5, SR_CgaCtaId ;  /* 0x00000000000579c3 */ /* 0x000eb00000008800 */
[----:B------:R-:W-:Y:S06]  /*172d0*/  BAR.SYNC.DEFER_BLOCKING 0x5, 0x180 ;  /* 0x0146000000007b1d */ /* 0x000fec0000010000 */
[----:B------:R-:W-:-:S02]  /*172e0*/  UMOV UR4, 0x400 ;  /* 0x0000040000047882 */ /* 0x000fc40000000000 */
[----:B--2---:R-:W-:-:S06]  /*172f0*/  ULEA UR4, UR5, UR4, 0x18 ;  /* 0x0000000405047291 */ /* 0x004fcc000f8ec03f */
[----:B------:R-:W-:-:S05]  /*17300*/  IMAD.U32 R0, RZ, RZ, UR4 ;  /* 0x00000004ff007e24 */ /* 0x000fca000f8e00ff */
[----:B------:R2:W3:Y:S04]  /*17310*/  LDS.128 R16, [R0+0x28cd0] ;  /* 0x028cd00000107984 */ /* 0x0004e80000000c00 */
[----:B------:R2:W-:Y:S01]  /*17320*/  STL [R1+0x4], R0 ;  /* 0x0000040001007387 */ /* 0x0005e20000100800 */
[----:B------:R-:W-:Y:S06]  /*17330*/  BAR.ARV 0x4, 0x180 ;  /* 0x0106000000007b1d */ /* 0x000fec0000002000 */
[----:B------:R-:W-:Y:S05]  /*17340*/  BRA `(.L_x_926) ;  /* 0x0000000800487947 */ /* 0x000fea0003800000 */
.L_x_925:
[----:B------:R-:W0:Y:S01]  /*17350*/  S2R R0, SR_TID.X ;  /* 0x0000000000007919 */ /* 0x000e220000002100 */
[----:B------:R-:W-:Y:S01]  /*17360*/  UMOV UR4, 0xffffffff ;  /* 0xffffffff00047882 */ /* 0x000fe20000000000 */
[----:B0-----:R-:W-:-:S04]  /*17370*/  LOP3.LUT R7, R0, 0x1f, RZ, 0xc0, !PT ;  /* 0x0000001f00077812 */ /* 0x001fc800078ec0ff */
[----:B------:R-:W-:Y:S01]  /*17380*/  ISETP.NE.AND P0, PT, R7, 0x1f, PT ;  /* 0x0000001f0700780c */ /* 0x000fe20003f05270 */
[----:B------:R-:W-:-:S12]  /*17390*/  BRA.DIV UR4, `(.L_x_927) ;  /* 0x00000022041c7947 */ /* 0x000fd8000b800000 */
[----:B------:R-:W-:Y:S01]  /*173a0*/  IMAD.IADD R5, R19, 0x1, R7 ;  /* 0x0000000113057824 */ /* 0x000fe200078e0207 */
[----:B------:R-:W-:-:S04]  /*173b0*/  ULDC UR4, c[0x0][0xc3c] ;  /* 0x00030f0000047ab9 */ /* 0x000fc80000000800 */
[----:B------:R-:W-:-:S13]  /*173c0*/  ISETP.GE.OR P1, PT, R5, UR4, !P0 ;  /* 0x0000000405007c0c */ /* 0x000fda000c726670 */
[----:B-1----:R-:W0:Y:S02]  /*173d0*/  @!P1 LDC.64 R2, c[0x0][0xc80] ;  /* 0x00032000ff029b82 */ /* 0x002e240000000a00 */
[----:B0-----:R-:W-:-:S06]  /*173e0*/  @!P1 IMAD.WIDE R2, R5, 0x4, R2 ;  /* 0x0000000405029825 */ /* 0x001fcc00078e0202 */
[----:B------:R0:W2:Y:S01]  /*173f0*/  @!P1 LDG.E R3, desc[UR40][R2.64] ;  /* 0x0000002802039981 */ /* 0x0000a2000c1e1900 */
[C---:B------:R-:W-:Y:S02]  /*17400*/  ISETP.GE.U32.AND P2, PT, R7.reuse, 0x2, PT ;  /* 0x000000020700780c */ /* 0x040fe40003f46070 */
[C---:B------:R-:W-:Y:S01]  /*17410*/  ISETP.GE.U32.AND P3, PT, R7.reuse, 0x4, PT ;  /* 0x000000040700780c */ /* 0x040fe20003f66070 */
[----:B------:R-:W-:Y:S01]  /*17420*/  SHFL.IDX PT, R4, R16, 0x1, 0x1f ;  /* 0x00201f0010047f89 */ /* 0x000fe200000e0000 */
[C---:B------:R-:W-:Y:S02]  /*17430*/  ISETP.GE.U32.AND P4, PT, R7.reuse, 0x8, PT ;  /* 0x000000080700780c */ /* 0x040fe40003f86070 */
[C---:B------:R-:W-:Y:S01]  /*17440*/  ISETP.GE.U32.AND P5, PT, R7.reuse, 0x10, PT ;  /* 0x000000100700780c */ /* 0x040fe20003fa6070 */
[----:B0-----:R-:W-:Y:S02]  /*17450*/  IMAD.MOV.U32 R2, RZ, RZ, RZ ;  /* 0x000000ffff027224 */ /* 0x001fe400078e00ff */
[----:B--2---:R-:W-:Y:S01]  /*17460*/  @!P1 IMAD.MOV.U32 R2, RZ, RZ, R3 ;  /* 0x000000ffff029224 */ /* 0x004fe200078e0003 */
[----:B------:R-:W-:-:S04]  /*17470*/  ISETP.NE.AND P1, PT, R7, RZ, PT ;  /* 0x000000ff0700720c */ /* 0x000fc80003f25270 */
        /* <DEDUP_REMOVED lines=10> */
[----:B0-----:R-:W-:-:S04]  /*17520*/  SEL R0, R5, RZ, P4 ;  /* 0x000000ff05007207 */ /* 0x001fc80002000000 */
[----:B------:R-:W-:-:S05]  /*17530*/  IADD3 R3, R3, R0, RZ ;  /* 0x0000000003037210 */ /* 0x000fca0007ffe0ff */
[----:B------:R-:W0:Y:S02]  /*17540*/  SHFL.UP PT, R5, R3, 0x10, RZ ;  /* 0x0600000003057989 */ /* 0x000e2400000e00ff */
[----:B0-----:R-:W-:-:S05]  /*17550*/  SEL R0, R5, RZ, P5 ;  /* 0x000000ff05007207 */ /* 0x001fca0002800000 */
[----:B------:R-:W-:Y:S02]  /*17560*/  IMAD.IADD R3, R3, 0x1, R0 ;  /* 0x0000000103037824 */ /* 0x000fe400078e0200 */
[----:B------:R0:W1:Y:S04]  /*17570*/  SHFL.IDX PT, R0, R16, RZ, 0x1f ;  /* 0x00001fff10007589 */ /* 0x00006800000e0000 */
[----:B------:R0:W2:Y:S02]  /*17580*/  SHFL.IDX PT, R6, R3, 0x1f, 0x1f ;  /* 0x03e01f0003067f89 */ /* 0x0000a400000e0000 */
.L_x_1011:
[----:B------:R-:W-:Y:S02]  /*17590*/  ULDC UR4, c[0x0][0xc38] ;  /* 0x00030e0000047ab9 */ /* 0x000fe40000000800 */
[----:B0-----:R-:W-:-:S04]  /*175a0*/  IMAD.U32 R16, RZ, RZ, UR4 ;  /* 0x00000004ff107e24 */ /* 0x001fc8000f8e00ff */
[----:B--2---:R-:W-:-:S04]  /*175b0*/  IMAD R6, R6, R16, RZ ;  /* 0x0000001006067224 */ /* 0x004fc800078e02ff */
[----:B------:R-:W-:-:S05]  /*175c0*/  IMAD.IADD R4, R4, 0x1, R6 ;  /* 0x0000000104047824 */ /* 0x000fca00078e0206 */
[----:B-1----:R-:W-:-:S13]  /*175d0*/  ISETP.GT.AND P6, PT, R4, R0, PT ;  /* 0x000000000400720c */ /* 0x002fda0003fc4270 */
[----:B------:R-:W-:Y:S05]  /*175e0*/  @P6 BRA `(.L_x_928) ;  /* 0x00000000009c6947 */ /* 0x000fea0003800000 */
.L_x_933:
[----:B0-----:R-:W0:Y:S01]  /*175f0*/  LDC R2, c[0x0][0xc3c] ;  /* 0x00030f00ff027b82 */ /* 0x001e220000000800 */
[----:B------:R-:W-:-:S05]  /*17600*/  VIADD R19, R19, 0x1f ;  /* 0x0000001f13137836 */ /* 0x000fca0000000000 */
[----:B0-----:R-:W-:-:S13]  /*17610*/  ISETP.GE.AND P6, PT, R19, R2, PT ;  /* 0x000000021300720c */ /* 0x001fda0003fc6270 */
[----:B------:R-:W-:Y:S05]  /*17620*/  @P6 BRA `(.L_x_929) ;  /* 0x0000000400446947 */ /* 0x000fea0003800000 */
[----:B------:R-:W0:Y:S01]  /*17630*/  S2R R3, SR_TID.X ;  /* 0x0000000000037919 */ /* 0x000e220000002100 */
[----:B------:R-:W-:Y:S01]  /*17640*/  BSSY B0, `(.L_x_930) ;  /* 0x0000009000007945 */ /* 0x000fe20003800000 */
[----:B0-----:R-:W-:-:S05]  /*17650*/  LOP3.LUT R3, R3, 0x1f, RZ, 0xc0, !PT ;  /* 0x0000001f03037812 */ /* 0x001fca00078ec0ff */
[----:B------:R-:W-:-:S05]  /*17660*/  IMAD.IADD R5, R19, 0x1, R3 ;  /* 0x0000000113057824 */ /* 0x000fca00078e0203 */
[----:B------:R-:W-:Y:S01]  /*17670*/  ISETP.GE.OR P6, PT, R5, R2, !P0 ;  /* 0x000000020500720c */ /* 0x000fe200047c6670 */
[----:B------:R-:W-:-:S12]  /*17680*/  IMAD.MOV.U32 R2, RZ, RZ, RZ ;  /* 0x000000ffff027224 */ /* 0x000fd800078e00ff */
[----:B------:R-:W-:Y:S05]  /*17690*/  @P6 BRA `(.L_x_931) ;  /* 0x00000000000c6947 */ /* 0x000fea0003800000 */
[----:B------:R-:W0:Y:S02]  /*176a0*/  LDC.64 R2, c[0x0][0xc80] ;  /* 0x00032000ff027b82 */ /* 0x000e240000000a00 */
[----:B0-----:R-:W-:-:S06]  /*176b0*/  IMAD.WIDE R2, R5, 0x4, R2 ;  /* 0x0000000405027825 */ /* 0x001fcc00078e0202 */
[----:B------:R0:W5:Y:S02]  /*176c0*/  LDG.E R2, desc[UR40][R2.64] ;  /* 0x0000002802027981 */ /* 0x000164000c1e1900 */
.L_x_931:
[----:B------:R-:W-:Y:S05]  /*176d0*/  BSYNC B0 ;  /* 0x0000000000007941 */ /* 0x000fea0003800000 */
.L_x_930:
[----:B------:R-:W-:-:S03]  /*176e0*/  UMOV UR4, 0xffffffff ;  /* 0xffffffff00047882 */ /* 0x000fc60000000000 */
[----:B------:R-:W-:Y:S05]  /*176f0*/  BRA.DIV UR4, `(.L_x_932) ;  /* 0x0000002204807947 */ /* 0x000fea000b800000 */
[----:B-----5:R-:W0:Y:S02]  /*17700*/  SHFL.UP PT, R14, R2, 0x1, RZ ;  /* 0x04200000020e7989 */ /* 0x020e2400000e00ff */
        /* <DEDUP_REMOVED lines=14> */
[----:B------:R0:W1:Y:S02]  /*177f0*/  SHFL.IDX PT, R6, R3, 0x1f, 0x1f ;  /* 0x03e01f0003067f89 */ /* 0x00006400000e0000 */
.L_x_1019:
[----:B------:R-:W-:Y:S02]  /*17800*/  ULDC UR4, c[0x0][0xc38] ;  /* 0x00030e0000047ab9 */ /* 0x000fe40000000800 */
[----:B------:R-:W-:-:S04]  /*17810*/  IMAD.U32 R16, RZ, RZ, UR4 ;  /* 0x00000004ff107e24 */ /* 0x000fc8000f8e00ff */
[----:B-1----:R-:W-:-:S04]  /*17820*/  IMAD R6, R6, R16, RZ ;  /* 0x0000001006067224 */ /* 0x002fc800078e02ff */
[----:B------:R-:W-:-:S05]  /*17830*/  IMAD.IADD R4, R6, 0x1, R4 ;  /* 0x0000000106047824 */ /* 0x000fca00078e0204 */
[----:B------:R-:W-:-:S13]  /*17840*/  ISETP.GT.AND P6, PT, R4, R0, PT ;  /* 0x000000000400720c */ /* 0x000fda0003fc4270 */
[----:B------:R-:W-:Y:S05]  /*17850*/  @!P6 BRA `(.L_x_933) ;  /* 0xfffffffc0064e947 */ /* 0x000fea000383ffff */
.L_x_928:
[----:B------:R-:W-:Y:S01]  /*17860*/  IMAD.IADD R6, R4, 0x1, -R6 ;  /* 0x0000000104067824 */ /* 0x000fe200078e0a06 */
[----:B------:R-:W-:-:S03]  /*17870*/  UMOV UR4, 0xffffffff ;  /* 0xffffffff00047882 */ /* 0x000fc60000000000 */
[----:B------:R-:W-:-:S05]  /*17880*/  IMAD R4, R3, R16, R6 ;  /* 0x0000001003047224 */ /* 0x000fca00078e0206 */
[----:B------:R-:W-:Y:S01]  /*17890*/  ISETP.GT.AND P6, PT, R4, R0, PT ;  /* 0x000000000400720c */ /* 0x000fe20003fc4270 */
[----:B------:R-:W-:-:S12]  /*178a0*/  BRA.DIV UR4, `(.L_x_934) ;  /* 0x0000002204e87947 */ /* 0x000fd8000b800000 */
[----:B------:R-:W-:-:S04]  /*178b0*/  VOTE.ANY R5, PT, !P6 ;  /* 0x0000000000057806 */ /* 0x000fc800070e0100 */
[----:B------:R-:W1:Y:S02]  /*178c0*/  POPC R4, R5 ;  /* 0x0000000500047309 */ /* 0x000e640000000000 */
[----:B-1----:R1:W2:Y:S02]  /*178d0*/  SHFL.IDX PT, R17, R2, R4, 0x1f ;  /* 0x00001f0402117589 */ /* 0x0022a400000e0000 */
.L_x_1023:
[----:B------:R-:W-:Y:S01]  /*178e0*/  ISETP.NE.AND P0, PT, R5, RZ, PT ;  /* 0x000000ff0500720c */ /* 0x000fe20003f05270 */
[----:B-1----:R-:W-:-:S12]  /*178f0*/  IMAD.MOV.U32 R2, RZ, RZ, RZ ;  /* 0x000000ffff027224 */ /* 0x002fd800078e00ff */
[----:B------:R-:W-:Y:S05]  /*17900*/  @!P0 BRA `(.L_x_935) ;  /* 0x0000000000108947 */ /* 0x000fea0003800000 */
[----:B------:R-:W-:Y:S01]  /*17910*/  UMOV UR4, 0xffffffff ;  /* 0xffffffff00047882 */ /* 0x000fe20000000000 */
[----:B------:R-:W-:Y:S02]  /*17920*/  VIADD R12, R4, 0xffffffff ;  /* 0xffffffff040c7836 */ /* 0x000fe40000000000 */
[----:B------:R-:W-:Y:S05]  /*17930*/  BRA.DIV UR4, `(.L_x_936) ;  /* 0x00000026040c7947 */ /* 0x000fea000b800000 */
[----:B------:R1:W3:Y:S02]  /*17940*/  SHFL.IDX PT, R2, R3, R12, 0x1f ;  /* 0x00001f0c03027589 */ /* 0x0002e400000e0000 */
.L_x_935:
[----:B--2---:R-:W-:Y:S01]  /*17950*/  IABS R5, R17 ;  /* 0x0000001100057213 */ /* 0x004fe20000000000 */
[----:B---3--:R-:W-:Y:S02]  /*17960*/  IMAD R16, R2, R16, R6 ;  /* 0x0000001002107224 */ /* 0x008fe400078e0206 */
[----:B------:R-:W-:Y:S01]  /*17970*/  IMAD.IADD R19, R4, 0x1, R19 ;  /* 0x0000000104137824 */ /* 0x000fe200078e0213 */
[----:B------:R-:W2:Y:S01]  /*17980*/  I2F.RP R2, R5 ;  /* 0x0000000500027306 */ /* 0x000ea20000209400 */
[----:B------:R-:W-:-:S07]  /*17990*/  IMAD.IADD R0, R0, 0x1, -R16 ;  /* 0x0000000100007824 */ /* 0x000fce00078e0a10 */
[----:B--2---:R-:W2:Y:S02]  /*179a0*/  MUFU.RCP R2, R2 ;  /* 0x0000000200027308 */ /* 0x004ea40000001000 */
[----:B--2---:R-:W-:-:S06]  /*179b0*/  VIADD R2, R2, 0xffffffe ;  /* 0x0ffffffe02027836 */ /* 0x004fcc0000000000 */
[----:B01----:R-:W0:Y:S02]  /*179c0*/  F2I.FTZ.U32.TRUNC.NTZ R3, R2 ;  /* 0x0000000200037305 */ /* 0x003e24000021f000 */
[----:B0-----:R-:W-:-:S04]  /*179d0*/  IMAD.MOV R2, RZ, RZ, -R3 ;  /* 0x000000ffff027224 */ /* 0x001fc800078e0a03 */
[----:B------:R-:W-:Y:S02]  /*179e0*/  IMAD R6, R2, R5, RZ ;  /* 0x0000000502067224 */ /* 0x000fe400078e02ff */
[----:B------:R-:W-:-:S04]  /*179f0*/  IMAD.MOV.U32 R2, RZ, RZ, RZ ;  /* 0x000000ffff027224 */ /* 0x000fc800078e00ff */
[----:B------:R-:W-:Y:S01]  /*17a00*/  IMAD.HI.U32 R2, R3, R6, R2 ;  /* 0x0000000603027227 */ /* 0x000fe200078e0002 */
[----:B------:R-:W-:Y:S02]  /*17a10*/  IABS R6, R17 ;  /* 0x0000001100067213 */ /* 0x000fe40000000000 */
[----:B------:R-:W-:Y:S02]  /*17a20*/  IABS R3, R0 ;  /* 0x0000000000037213 */ /* 0x000fe40000000000 */
[----:B------:R-:W-:-:S03]  /*17a30*/  IADD3 R6, RZ, -R6, RZ ;  /* 0x80000006ff067210 */ /* 0x000fc60007ffe0ff */
        /* <DEDUP_REMOVED lines=16> */
.L_x_929:
[----:B------:R-:W-:Y:S01]  /*17b40*/  UMOV UR4, URZ ;  /* 0x0000003f00047c82 */ /* 0x000fe20008000000 */
[----:B------:R-:W-:Y:S01]  /*17b50*/  UMOV UR5, URZ ;  /* 0x0000003f00057c82 */ /* 0x000fe20008000000 */
[----:B------:R-:W-:Y:S01]  /*17b60*/  ULDC UR6, c[0x0][0xc3c] ;  /* 0x00030f0000067ab9 */ /* 0x000fe20000000800 */
[----:B------:R-:W-:Y:S02]  /*17b70*/  IMAD.MOV.U32 R16, RZ, RZ, R0 ;  /* 0x000000ffff107224 */ /* 0x000fe400078e0000 */
[----:B------:R-:W-:Y:S02]  /*17b80*/  IMAD.U32 R17, RZ, RZ, UR4 ;  /* 0x00000004ff117e24 */ /* 0x000fe4000f8e00ff */
[----:B------:R-:W-:Y:S02]  /*17b90*/  IMAD.U32 R18, RZ, RZ, UR5 ;  /* 0x00000005ff127e24 */ /* 0x000fe4000f8e00ff */
[----:B------:R-:W-:-:S07]  /*17ba0*/  IMAD.U32 R19, RZ, RZ, UR6 ;  /* 0x00000006ff137e24 */ /* 0x000fce000f8e00ff */
.L_x_937:
[----:B------:R0:W2:Y:S01]  /*17bb0*/  LDL R3, [R1+0x4] ;  /* 0x0000040001037983 */ /* 0x0000a20000100800 */
[----:B------:R-:W1:Y:S01]  /*17bc0*/  S2R R0, SR_TID.X ;  /* 0x0000000000007919 */ /* 0x000e620000002100 */
[----:B------:R-:W-:Y:S05]  /*17bd0*/  WARPSYNC.ALL ;  /* 0x0000000000007948 */ /* 0x000fea0003800000 */
[----:B-1----:R-:W-:Y:S01]  /*17be0*/  LOP3.LUT R0, R0, 0x1f, RZ, 0xc0, !PT ;  /* 0x0000001f00007812 */ /* 0x002fe200078ec0ff */
[----:B------:R-:W-:Y:S03]  /*17bf0*/  BAR.SYNC.DEFER_BLOCKING 0x4, 0x180 ;  /* 0x0106000000007b1d */ /* 0x000fe60000010000 */
[----:B------:R-:W-:-:S13]  /*17c00*/  ISETP.NE.AND P0, PT, R0, RZ, PT ;  /* 0x000000ff0000720c */ /* 0x000fda0003f05270 */
[----:B------:R-:W2:Y:S01]  /*17c10*/  @!P0 S2R R0, SR_CgaCtaId ;  /* 0x0000000000008919 */ /* 0x000ea20000008800 */
[----:B------:R-:W-:-:S04]  /*17c20*/  @!P0 MOV R2, 0x400 ;  /* 0x0000040000028802 */ /* 0x000fc80000000f00 */
[----:B--2---:R-:W-:-:S05]  /*17c30*/  @!P0 LEA R3, R0, R2, 0x18 ;  /* 0x0000000200038211 */ /* 0x004fca00078ec0ff */
[----:B------:R0:W-:Y:S04]  /*17c40*/  @!P0 STS.128 [R3+0x28cd0], R16 ;  /* 0x028cd01003008388 */ /* 0x0001e80000000c00 */
[----:B------:R0:W-:Y:S01]  /*17c50*/  @!P0 STL [R1+0x4], R3 ;  /* 0x0000040301008387 */ /* 0x0001e20000100800 */
[----:B------:R-:W-:Y:S06]  /*17c60*/  BAR.ARV 0x5, 0x180 ;  /* 0x0146000000007b1d */ /* 0x000fec0000002000 */
.L_x_926:
[----:B------:R-:W-:Y:S02]  /*17c70*/  ULDC UR4, c[0x0][0xc3c] ;  /* 0x00030f0000047ab9 */ /* 0x000fe40000000800 */
[----:B---3--:R-:W-:-:S13]  /*17c80*/  ISETP.GE.AND P0, PT, R19, UR4, PT ;  /* 0x0000000413007c0c */ /* 0x008fda000bf06270 */
[----:B------:R-:W-:Y:S05]  /*17c90*/  @!P0 BRA `(.L_x_938) ;  /* 0xffffff8400388947 */ /* 0x000fea000383ffff */
[----:B------:R-:W-:Y:S05]  /*17ca0*/  BSYNC B8 ;  /* 0x0000000000087941 */ /* 0x000fea0003800000 */
.L_x_774:
[----:B--2---:R-:W2:Y:S01]  /*17cb0*/  LDL.LU R0, [R1+0x38] ;  /* 0x0000380001007983 */ /* 0x004ea20000300800 */
[----:B------:R-:W-:Y:S01]  /*17cc0*/  BSSY B0, `(.L_x_939) ;  /* 0x000000b000007945 */ /* 0x000fe20003800000 */
[----:B------:R-:W3:Y:S01]  /*17cd0*/  S2R R5, SR_CgaCtaId ;  /* 0x0000000000057919 */ /* 0x000ee20000008800 */
[----:B--2---:R-:W-:-:S05]  /*17ce0*/  VIADD R0, R0, 0x1 ;  /* 0x0000000100007836 */ /* 0x004fca0000000000 */
[----:B0-----:R-:W-:-:S04]  /*17cf0*/  LEA.HI R2, R0, R0, RZ, 0x1 ;  /* 0x0000000000027211 */ /* 0x001fc800078f08ff */
[----:B-1----:R-:W-:-:S05]  /*17d00*/  LOP3.LUT R3, R2, 0xfffffffe, RZ, 0xc0, !PT ;  /* 0xfffffffe02037812 */ /* 0x002fca00078ec0ff */
[----:B------:R-:W-:Y:S01]  /*17d10*/  IMAD.IADD R3, R0, 0x1, -R3 ;  /* 0x0000000100037824 */ /* 0x000fe200078e0a03 */
[----:B------:R-:W-:-:S04]  /*17d20*/  MOV R0, 0x400 ;  /* 0x0000040000007802 */ /* 0x000fc80000000f00 */
[----:B---3--:R-:W-:Y:S02]  /*17d30*/  LEA R0, R5, R0, 0x18 ;  /* 0x0000000005007211 */ /* 0x008fe400078ec0ff */
[----:B------:R-:W-:-:S04]  /*17d40*/  SHF.L.U32 R3, R3, 0x1f, RZ ;  /* 0x0000001f03037819 */ /* 0x000fc800000006ff */
[----:B------:R-:W0:Y:S02]  /*17d50*/  SYNCS.PHASECHK.TRANS64.TRYWAIT P0, [R0+URZ+0x28c20], R3 ;  /* 0x028c2003000075a7 */ /* 0x000e24000800017f */
[----:B0-----:R-:W-:Y:S05]  /*17d60*/  @!P0 BRA `(.L_x_940) ;  /* 0x0000002000288947 */ /* 0x001fea0003800000 */
.L_x_1026:
[----:B------:R-:W-:Y:S05]  /*17d70*/  BSYNC B0 ;  /* 0x0000000000007941 */ /* 0x000fea0003800000 */
.L_x_939:
[----:B------:R-:W-:-:S03]  /*17d80*/  UMOV UR4, 0xffffffff ;  /* 0xffffffff00047882 */ /* 0x000fc60000000000 */
[----:B------:R-:W-:Y:S05]  /*17d90*/  BRA.DIV UR4, `(.L_x_941) ;  /* 0x0000002204307947 */ /* 0x000fea000b800000 */
[----:B------:R-:W1:Y:S02]  /*17da0*/  S2R R2, SR_TID.X ;  /* 0x0000000000027919 */ /* 0x000e640000002100 */
[----:B-1----:R-:W-:-:S04]  /*17db0*/  SHF.R.U32.HI R2, RZ, 0x5, R2 ;  /* 0x00000005ff027819 */ /* 0x002fc80000011602 */
[----:B------:R-:W-:-:S05]  /*17dc0*/  LOP3.LUT R2, R2, 0x3, RZ, 0xc0, !PT ;  /* 0x0000000302027812 */ /* 0x000fca00078ec0ff */
[----:B------:R1:W2:Y:S02]  /*17dd0*/  SHFL.IDX PT, R14, R2, RZ, 0x1f ;  /* 0x00001fff020e7589 */ /* 0x0002a400000e0000 */
.L_x_1029:
[----:B--2---:R-:W-:-:S13]  /*17de0*/  ISETP.NE.AND P0, PT, R14, RZ, PT ;  /* 0x000000ff0e00720c */ /* 0x004fda0003f05270 */
[----:B------:R-:W-:Y:S05]  /*17df0*/  @P0 BRA `(.L_x_645) ;  /* 0x0000000000940947 */ /* 0x000fea0003800000 */
[----:B------:R-:W-:-:S03]  /*17e00*/  UMOV UR4, 0xffffffff ;  /* 0xffffffff00047882 */ /* 0x000fc60000000000 */
[----:B------:R-:W-:Y:S05]  /*17e10*/  BRA.DIV UR4, `(.L_x_942) ;  /* 0x0000002204447947 */ /* 0x000fea000b800000 */
[----:B------:R-:W-:-:S13]  /*17e20*/  ELECT P6, URZ, PT ;  /* 0x00000000003f782f */ /* 0x000fda00038c0000 */
.L_x_1032:
[----:B------:R-:W-:Y:S05]  /*17e30*/  @!P6 BRA `(.L_x_645) ;  /* 0x000000000084e947 */ /* 0x000fea0003800000 */
[----:B-1----:R-:W2:Y:S02]  /*17e40*/  LDL.LU R2, [R1+0x60] ;  /* 0x0000600001027983 */ /* 0x002ea40000300800 */
[----:B--2---:R-:W-:-:S04]  /*17e50*/  LOP3.LUT R2, R2, 0x2, RZ, 0xfc, !PT ;  /* 0x0000000202027812 */ /* 0x004fc800078efcff */
[----:B------:R-:W-:-:S13]  /*17e60*/  ISETP.NE.AND P2, PT, R2, 0x3, PT ;  /* 0x000000030200780c */ /* 0x000fda0003f45270 */
[----:B------:R-:W-:Y:S05]  /*17e70*/  @!P2 BRA `(.L_x_943) ;  /* 0x000000000004a947 */ /* 0x000fea0003800000 */
[----:B------:R-:W-:Y:S01]  /*17e80*/  BPT.TRAP 0x1 ;  /* 0x000000040000795c */ /* 0x000fe20000300000 */
.L_x_943:
[----:B0-----:R-:W2:Y:S04]  /*17e90*/  LDL R3, [R1+0x8] ;  /* 0x0000080001037983 */ /* 0x001ea80000100800 */
[----:B------:R-:W3:Y:S01]  /*17ea0*/  LDL.LU R7, [R1+0x14] ;  /* 0x0000140001077983 */ /* 0x000ee20000300800 */
        /* <DEDUP_REMOVED lines=12> */
.L_x_1033:
[----:B------:R-:W1:Y:S02]  /*17f70*/  SYNCS.PHASECHK.TRANS64.TRYWAIT P0, [R7+URZ], R2 ;  /* 0x00000002070075a7 */ /* 0x000e64000800017f */
[----:B-1----:R-:W-:Y:S05]  /*17f80*/  @!P0 BRA `(.L_x_945) ;  /* 0x00000020001c8947 */ /* 0x002fea0003800000 */
.L_x_1034:
[----:B------:R-:W-:Y:S05]  /*17f90*/  @!P2 BRA `(.L_x_946) ;  /* 0x000000000004a947 */ /* 0x000fea0003800000 */
[----:B------:R-:W-:Y:S01]  /*17fa0*/  BPT.TRAP 0x1 ;  /* 0x000000040000795c */ /* 0x000fe20000300000 */
.L_x_946:
[----:B------:R-:W2:Y:S01]  /*17fb0*/  LDL.LU R4, [R1+0x8] ;  /* 0x0000080001047983 */ /* 0x000ea20000300800 */
[----:B------:R-:W-:-:S04]  /*17fc0*/  VIADD R0, R0, 0x28c60 ;  /* 0x00028c6000007836 */ /* 0x000fc80000000000 */
[----:B--2---:R-:W-:-:S04]  /*17fd0*/  IMAD R4, R4, 0x8, R0 ;  /* 0x0000000804047824 */ /* 0x004fc800078e0200 */
[----:B------:R-:W2:Y:S02]  /*17fe0*/  SYNCS.PHASECHK.TRANS64.TRYWAIT P0, [R4+URZ], R5 ;  /* 0x00000005040075a7 */ /* 0x000ea4000800017f */
[----:B--2---:R-:W-:Y:S05]  /*17ff0*/  @!P0 BRA `(.L_x_947) ;  /* 0x0000002000148947 */ /* 0x004fea0003800000 */
.L_x_1035:
[----:B------:R-:W-:-:S07]  /*18000*/  IMAD R3, R3, 0x8, R0 ;  /* 0x0000000803037824 */ /* 0x000fce00078e0200 */
.L_x_948:
[----:B---3--:R3:W4:Y:S02]  /*18010*/  SYNCS.PHASECHK.TRANS64.TRYWAIT P0, [R3+URZ], R2 ;  /* 0x00000002030075a7 */ /* 0x008724000800017f */
[----:B----4-:R-:W-:Y:S05]  /*18020*/  @!P0 NANOSLEEP.SYNCS 0x989680 ;  /* 0x009896800000895d */ /* 0x010fea0003900000 */
[----:B------:R-:W4:Y:S02]  /*18030*/  @!P0 SYNCS.PHASECHK.TRANS64 P0, [R3+URZ], R2 ;  /* 0x00000002030085a7 */ /* 0x000f24000800007f */
[----:B----4-:R-:W-:Y:S05]  /*18040*/  @!P0 BRA `(.L_x_948) ;  /* 0xfffffffc00f08947 */ /* 0x010fea000383ffff */
.L_x_645:
[----:B------:R-:W-:Y:S05]  /*18050*/  BSYNC B9 ;  /* 0x0000000000097941 */ /* 0x000fea0003800000 */
.L_x_642:
[----:B------:R-:W-:Y:S05]  /*18060*/  EXIT ;  /* 0x000000000000794d */ /* 0x000fea0003800000 */
.L_x_661:
[----:B0-----:R0:W1:Y:S02]  /*18070*/  SYNCS.PHASECHK.TRANS64.TRYWAIT P5, [R66+URZ+0x28c90], R75 ;  /* 0x028c904b420075a7 */ /* 0x00106400080a017f */
[----:B-1----:R-:W-:Y:S05]  /*18080*/  @!P5 NANOSLEEP.SYNCS 0x989680 ;  /* 0x009896800000d95d */ /* 0x002fea0003900000 */
[----:B------:R-:W1:Y:S02]  /*18090*/  @!P5 SYNCS.PHASECHK.TRANS64 P5, [R66+URZ+0x28c90], R75 ;  /* 0x028c904b4200d5a7 */ /* 0x000e6400080a007f */
[----:B-1----:R-:W-:Y:S05]  /*180a0*/  @!P5 BRA `(.L_x_661) ;  /* 0xfffffffc00f0d947 */ /* 0x002fea000383ffff */
[----:B------:R-:W-:Y:S05]  /*180b0*/  BRA `(.L_x_949) ;  /* 0xfffffea4007c7947 */ /* 0x000fea000383ffff */
.L_x_671:
[----:B0-----:R0:W1:Y:S02]  /*180c0*/  SYNCS.PHASECHK.TRANS64.TRYWAIT P5, [R66+URZ+0x28c90], R75 ;  /* 0x028c904b420075a7 */ /* 0x00106400080a017f */
[----:B-1----:R-:W-:Y:S05]  /*180d0*/  @!P5 NANOSLEEP.SYNCS 0x989680 ;  /* 0x009896800000d95d */ /* 0x002fea0003900000 */
[----:B------:R-:W1:Y:S02]  /*180e0*/  @!P5 SYNCS.PHASECHK.TRANS64 P5, [R66+URZ+0x28c90], R75 ;  /* 0x028c904b4200d5a7 */ /* 0x000e6400080a007f */
[----:B-1----:R-:W-:Y:S05]  /*180f0*/  @!P5 BRA `(.L_x_671) ;  /* 0xfffffffc00f0d947 */ /* 0x002fea000383ffff */
[----:B------:R-:W-:Y:S05]  /*18100*/  BRA `(.L_x_950) ;  /* 0xfffffeac00c87947 */ /* 0x000fea000383ffff */
.L_x_676:
[----:B0-----:R0:W1:Y:S02]  /*18110*/  SYNCS.PHASECHK.TRANS64.TRYWAIT P5, [R66+URZ+0x28c90], R75 ;  /* 0x028c904b420075a7 */ /* 0x00106400080a017f */
[----:B-1----:R-:W-:Y:S05]  /*18120*/  @!P5 NANOSLEEP.SYNCS 0x989680 ;  /* 0x009896800000d95d */ /* 0x002fea0003900000 */
[----:B------:R-:W1:Y:S02]  /*18130*/  @!P5 SYNCS.PHASECHK.TRANS64 P5, [R66+URZ+0x28c90], R75 ;  /* 0x028c904b4200d5a7 */ /* 0x000e6400080a007f */
[----:B-1----:R-:W-:Y:S05]  /*18140*/  @!P5 BRA `(.L_x_676) ;  /* 0xfffffffc00f0d947 */ /* 0x002fea000383ffff */
[----:B------:R-:W-:Y:S05]  /*18150*/  BRA `(.L_x_951) ;  /* 0xfffffeb400dc7947 */ /* 0x000fea000383ffff */
.L_x_680:
[----:B------:R0:W0:Y:S02]  /*18160*/  SYNCS.PHASECHK.TRANS64.TRYWAIT P5, [R66+URZ+0x28cb0], R75 ;  /* 0x028cb04b420075a7 */ /* 0x00002400080a017f */
[----:B0-----:R-:W-:Y:S05]  /*18170*/  @!P5 NANOSLEEP.SYNCS 0x989680 ;  /* 0x009896800000d95d */ /* 0x001fea0003900000 */
[----:B------:R-:W0:Y:S02]  /*18180*/  @!P5 SYNCS.PHASECHK.TRANS64 P5, [R66+URZ+0x28cb0], R75 ;  /* 0x028cb04b4200d5a7 */ /* 0x000e2400080a007f */
[----:B0-----:R-:W-:Y:S05]  /*18190*/  @!P5 BRA `(.L_x_680) ;  /* 0xfffffffc00f0d947 */ /* 0x001fea000383ffff */
[----:B------:R-:W-:Y:S05]  /*181a0*/  BRA `(.L_x_952) ;  /* 0xfffffeb800587947 */ /* 0x000fea000383ffff */
.L_x_691:
[----:B0-----:R0:W1:Y:S02]  /*181b0*/  SYNCS.PHASECHK.TRANS64.TRYWAIT P0, [R13+URZ+0x28c50], R4 ;  /* 0x028c50040d0075a7 */ /* 0x001064000800017f */
[----:B-1----:R-:W-:Y:S05]  /*181c0*/  @!P0 NANOSLEEP.SYNCS 0x989680 ;  /* 0x009896800000895d */ /* 0x002fea0003900000 */
[----:B------:R-:W1:Y:S02]  /*181d0*/  @!P0 SYNCS.PHASECHK.TRANS64 P0, [R13+URZ+0x28c50], R4 ;  /* 0x028c50040d0085a7 */ /* 0x000e64000800007f */
[----:B-1----:R-:W-:Y:S05]  /*181e0*/  @!P0 BRA `(.L_x_691) ;  /* 0xfffffffc00f08947 */ /* 0x002fea000383ffff */
[----:B------:R-:W-:Y:S05]  /*181f0*/  BRA `(.L_x_953) ;  /* 0xfffffec400887947 */ /* 0x000fea000383ffff */
.L_x_698:
[----:B-1----:R1:W2:Y:S02]  /*18200*/  SYNCS.PHASECHK.TRANS64.TRYWAIT P0, [R0+URZ+0x28c50], R11 ;  /* 0x028c500b000075a7 */ /* 0x0022a4000800017f */
[----:B--2---:R-:W-:Y:S05]  /*18210*/  @!P0 NANOSLEEP.SYNCS 0x989680 ;  /* 0x009896800000895d */ /* 0x004fea0003900000 */
[----:B------:R-:W2:Y:S02]  /*18220*/  @!P0 SYNCS.PHASECHK.TRANS64 P0, [R0+URZ+0x28c50], R11 ;  /* 0x028c500b000085a7 */ /* 0x000ea4000800007f */
[----:B--2---:R-:W-:Y:S05]  /*18230*/  @!P0 BRA `(.L_x_698) ;  /* 0xfffffffc00f08947 */ /* 0x004fea000383ffff */
[----:B------:R-:W-:Y:S05]  /*18240*/  BRA `(.L_x_697) ;  /* 0xfffffed000b47947 */ /* 0x000fea000383ffff */
.L_x_711:
[----:B------:R-:W-:Y:S01]  /*18250*/  BSSY B1, `(.L_x_954) ;  /* 0x0000008000017945 */ /* 0x000fe20003800000 */
[----:B------:R-:W-:Y:S01]  /*18260*/  MOV R13, R27 ;  /* 0x0000001b000d7202 */ /* 0x000fe20000000f00 */
[----:B------:R-:W-:Y:S02]  /*18270*/  IMAD.MOV.U32 R12, RZ, RZ, RZ ;  /* 0x000000ffff0c7224 */ /* 0x000fe400078e00ff */
[----:B------:R-:W-:Y:S02]  /*18280*/  IMAD.MOV.U32 R11, RZ, RZ, 0x1c1f ;  /* 0x00001c1fff0b7424 */ /* 0x000fe400078e00ff */
[----:B------:R-:W-:-:S07]  /*18290*/  IMAD.MOV.U32 R15, RZ, RZ, -0x1 ;  /* 0xffffffffff0f7424 */ /* 0x000fce00078e00ff */
[----:B------:R-:W-:Y:S05]  /*182a0*/  WARPSYNC.COLLECTIVE R15, `(.L_x_955) ;  /* 0x000000000f087348 */ /* 0x000fea0003c00000 */
[----:B------:R0:W1:Y:S02]  /*182b0*/  SHFL.IDX P6, R14, R13, R12, R11 ;  /* 0x0000000c0d0e7389 */ /* 0x00006400000c000b */
[----:B01----:R-:W-:Y:S01]  /*182c0*/  ENDCOLLECTIVE ;  /* 0x000000000000791b */ /* 0x003fe20003800000 */
.L_x_955:
[----:B------:R-:W-:Y:S05]  /*182d0*/  BSYNC B1 ;  /* 0x0000000000017941 */ /* 0x000fea0003800000 */
.L_x_954:
[----:B------:R-:W-:Y:S02]  /*182e0*/  IMAD.MOV.U32 R13, RZ, RZ, R26 ;  /* 0x000000ffff0d7224 */ /* 0x000fe400078e001a */
[----:B------:R-:W-:Y:S02]  /*182f0*/  IMAD.MOV.U32 R12, RZ, RZ, RZ ;  /* 0x000000ffff0c7224 */ /* 0x000fe400078e00ff */
[----:B------:R-:W-:Y:S02]  /*18300*/  IMAD.MOV.U32 R11, RZ, RZ, 0x1c1f ;  /* 0x00001c1fff0b7424 */ /* 0x000fe400078e00ff */
[----:B------:R-:W-:Y:S02]  /*18310*/  IMAD.MOV.U32 R15, RZ, RZ, -0x1 ;  /* 0xffffffffff0f7424 */ /* 0x000fe400078e00ff */
[----:B------:R-:W-:-:S07]  /*18320*/  IMAD.MOV.U32 R0, RZ, RZ, R14 ;  /* 0x000000ffff007224 */ /* 0x000fce00078e000e */
[----:B------:R-:W-:Y:S05]  /*18330*/  WARPSYNC.COLLECTIVE R15, `(.L_x_956) ;  /* 0x000000000f087348 */ /* 0x000fea0003c00000 */
[----:B------:R0:W1:Y:S02]  /*18340*/  SHFL.IDX P6, R14, R13, R12, R11 ;  /* 0x0000000c0d0e7389 */ /* 0x00006400000c000b */
[----:B01----:R-:W-:Y:S01]  /*18350*/  ENDCOLLECTIVE ;  /* 0x000000000000791b */ /* 0x003fe20003800000 */
.L_x_956:
[----:B------:R-:W-:Y:S02]  /*18360*/  IMAD.MOV.U32 R13, RZ, RZ, R29 ;  /* 0x000000ffff0d7224 */ /* 0x000fe400078e001d */
[----:B------:R-:W-:-:S07]  /*18370*/  IMAD.MOV.U32 R3, RZ, RZ, R14 ;  /* 0x000000ffff037224 */ /* 0x000fce00078e000e */
[----:B------:R-:W-:Y:S05]  /*18380*/  WARPSYNC.COLLECTIVE R15, `(.L_x_957) ;  /* 0x000000000f087348 */ /* 0x000fea0003c00000 */
[----:B------:R0:W1:Y:S02]  /*18390*/  SHFL.IDX P6, R14, R13, R12, R11 ;  /* 0x0000000c0d0e7389 */ /* 0x00006400000c000b */
[----:B01----:R-:W-:Y:S01]  /*183a0*/  ENDCOLLECTIVE ;  /* 0x000000000000791b */ /* 0x003fe20003800000 */
.L_x_957:
[----:B------:R-:W-:Y:S02]  /*183b0*/  IMAD.MOV.U32 R13, RZ, RZ, R28 ;  /* 0x000000ffff0d7224 */ /* 0x000fe400078e001c */
[----:B------:R-:W-:-:S07]  /*183c0*/  IMAD.MOV.U32 R4, RZ, RZ, R14 ;  /* 0x000000ffff047224 */ /* 0x000fce00078e000e */
[----:B------:R-:W-:Y:S05]  /*183d0*/  WARPSYNC.COLLECTIVE R15, `(.L_x_958) ;  /* 0x000000000f087348 */ /* 0x000fea0003c00000 */
[----:B------:R0:W1:Y:S02]  /*183e0*/  SHFL.IDX P6, R14, R13, R12, R11 ;  /* 0x0000000c0d0e7389 */ /* 0x00006400000c000b */
[----:B01----:R-:W-:Y:S01]  /*183f0*/  ENDCOLLECTIVE ;  /* 0x000000000000791b */ /* 0x003fe20003800000 */
.L_x_958:
[----:B------:R-:W-:Y:S05]  /*18400*/  BRA `(.L_x_959) ;  /* 0xfffffee000e07947 */ /* 0x000fea000383ffff */
.L_x_715:
[----:B0-----:R0:W1:Y:S02]  /*18410*/  SYNCS.PHASECHK.TRANS64.TRYWAIT P0, [R2+URZ+0x28c00], R15 ;  /* 0x028c000f020075a7 */ /* 0x001064000800017f */
[----:B-1----:R-:W-:Y:S05]  /*18420*/  @!P0 NANOSLEEP.SYNCS 0x989680 ;  /* 0x009896800000895d */ /* 0x002fea0003900000 */
[----:B------:R-:W1:Y:S02]  /*18430*/  @!P0 SYNCS.PHASECHK.TRANS64 P0, [R2+URZ+0x28c00], R15 ;  /* 0x028c000f020085a7 */ /* 0x000e64000800007f */
[----:B-1----:R-:W-:Y:S05]  /*18440*/  @!P0 BRA `(.L_x_715) ;  /* 0xfffffffc00f08947 */ /* 0x002fea000383ffff */
[----:B------:R-:W-:Y:S05]  /*18450*/  BRA `(.L_x_960) ;  /* 0xfffffee400f47947 */ /* 0x000fea000383ffff */
.L_x_723:
        /* <DEDUP_REMOVED lines=8> */
.L_x_962:
[----:B------:R-:W-:Y:S05]  /*184e0*/  BSYNC B1 ;  /* 0x0000000000017941 */ /* 0x000fea0003800000 */
.L_x_961:
[----:B------:R-:W-:Y:S01]  /*184f0*/  IMAD.MOV.U32 R13, RZ, RZ, R26 ;  /* 0x000000ffff0d7224 */ /* 0x000fe200078e001a */
[----:B------:R-:W-:Y:S01]  /*18500*/  MOV R15, 0xffffffff ;  /* 0xffffffff000f7802 */ /* 0x000fe20000000f00 */
[----:B------:R-:W-:Y:S02]  /*18510*/  IMAD.MOV.U32 R12, RZ, RZ, RZ ;  /* 0x000000ffff0c7224 */ /* 0x000fe400078e00ff */
[----:B------:R-:W-:Y:S02]  /*18520*/  IMAD.MOV.U32 R11, RZ, RZ, 0x1c1f ;  /* 0x00001c1fff0b7424 */ /* 0x000fe400078e00ff */
[----:B------:R-:W-:-:S07]  /*18530*/  IMAD.MOV.U32 R3, RZ, RZ, R14 ;  /* 0x000000ffff037224 */ /* 0x000fce00078e000e */
[----:B------:R-:W-:Y:S05]  /*18540*/  WARPSYNC.COLLECTIVE R15, `(.L_x_963) ;  /* 0x000000000f087348 */ /* 0x000fea0003c00000 */
[----:B------:R0:W1:Y:S02]  /*18550*/  SHFL.IDX P6, R14, R13, R12, R11 ;  /* 0x0000000c0d0e7389 */ /* 0x00006400000c000b */
[----:B01----:R-:W-:Y:S01]  /*18560*/  ENDCOLLECTIVE ;  /* 0x000000000000791b */ /* 0x003fe20003800000 */
.L_x_963:
[----:B------:R-:W-:Y:S02]  /*18570*/  IMAD.MOV.U32 R13, RZ, RZ, R29 ;  /* 0x000000ffff0d7224 */ /* 0x000fe400078e001d */
[----:B------:R-:W-:-:S07]  /*18580*/  IMAD.MOV.U32 R0, RZ, RZ, R14 ;  /* 0x000000ffff007224 */ /* 0x000fce00078e000e */
[----:B------:R-:W-:Y:S05]  /*18590*/  WARPSYNC.COLLECTIVE R15, `(.L_x_964) ;  /* 0x000000000f087348 */ /* 0x000fea0003c00000 */
[----:B------:R0:W1:Y:S02]  /*185a0*/  SHFL.IDX P6, R14, R13, R12, R11 ;  /* 0x0000000c0d0e7389 */ /* 0x00006400000c000b */
[----:B01----:R-:W-:Y:S01]  /*185b0*/  ENDCOLLECTIVE ;  /* 0x000000000000791b */ /* 0x003fe20003800000 */
.L_x_964:
[----:B------:R-:W-:Y:S02]  /*185c0*/  IMAD.MOV.U32 R13, RZ, RZ, R28 ;  /* 0x000000ffff0d7224 */ /* 0x000fe400078e001c */
[----:B------:R-:W-:-:S07]  /*185d0*/  IMAD.MOV.U32 R5, RZ, RZ, R14 ;  /* 0x000000ffff057224 */ /* 0x000fce00078e000e */
[----:B------:R-:W-:Y:S05]  /*185e0*/  WARPSYNC.COLLECTIVE R15, `(.L_x_965) ;  /* 0x000000000f087348 */ /* 0x000fea0003c00000 */
[----:B------:R0:W1:Y:S02]  /*185f0*/  SHFL.IDX P6, R14, R13, R12, R11 ;  /* 0x0000000c0d0e7389 */ /* 0x00006400000c000b */
[----:B01----:R-:W-:Y:S01]  /*18600*/  ENDCOLLECTIVE ;  /* 0x000000000000791b */ /* 0x003fe20003800000 */
.L_x_965:
[----:B------:R-:W-:Y:S02]  /*18610*/  IMAD.MOV.U32 R12, RZ, RZ, R0 ;  /* 0x000000ffff0c7224 */ /* 0x000fe400078e0000 */
[----:B------:R-:W-:Y:S01]  /*18620*/  IMAD.MOV.U32 R13, RZ, RZ, R3 ;  /* 0x000000ffff0d7224 */ /* 0x000fe200078e0003 */
[----:B------:R-:W-:Y:S06]  /*18630*/  BRA `(.L_x_966) ;  /* 0xfffffef000547947 */ /* 0x000fec000383ffff */
.L_x_727:
[----:B0-----:R0:W1:Y:S02]  /*18640*/  SYNCS.PHASECHK.TRANS64.TRYWAIT P1, [R2+URZ+0x28c00], R3 ;  /* 0x028c0003020075a7 */ /* 0x001064000802017f */
[----:B-1----:R-:W-:Y:S05]  /*18650*/  @!P1 NANOSLEEP.SYNCS 0x989680 ;  /* 0x009896800000995d */ /* 0x002fea0003900000 */
[----:B------:R-:W1:Y:S02]  /*18660*/  @!P1 SYNCS.PHASECHK.TRANS64 P1, [R2+URZ+0x28c00], R3 ;  /* 0x028c0003020095a7 */ /* 0x000e64000802007f */
[----:B-1----:R-:W-:Y:S05]  /*18670*/  @!P1 BRA `(.L_x_727) ;  /* 0xfffffffc00f09947 */ /* 0x002fea000383ffff */
[----:B------:R-:W-:Y:S05]  /*18680*/  BRA `(.L_x_967) ;  /* 0xfffffef400247947 */ /* 0x000fea000383ffff */
.L_x_733:
[----:B0-----:R0:W1:Y:S02]  /*18690*/  SYNCS.PHASECHK.TRANS64.TRYWAIT P1, [R15+URZ+0x28c30], R58 ;  /* 0x028c303a0f0075a7 */ /* 0x001064000802017f */
[----:B-1----:R-:W-:Y:S05]  /*186a0*/  @!P1 NANOSLEEP.SYNCS 0x989680 ;  /* 0x009896800000995d */ /* 0x002fea0003900000 */
[----:B------:R-:W1:Y:S02]  /*186b0*/  @!P1 SYNCS.PHASECHK.TRANS64 P1, [R15+URZ+0x28c30], R58 ;  /* 0x028c303a0f0095a7 */ /* 0x000e64000802007f */
[----:B-1----:R-:W-:Y:S05]  /*186c0*/  @!P1 BRA `(.L_x_733) ;  /* 0xfffffffc00f09947 */ /* 0x002fea000383ffff */
[----:B------:R-:W-:Y:S05]  /*186d0*/  BRA `(.L_x_732) ;  /* 0xffffff0000287947 */ /* 0x000fea000383ffff */
.L_x_738:
[----:B--2---:R2:W3:Y:S02]  /*186e0*/  SYNCS.PHASECHK.TRANS64.TRYWAIT P2, [R15+URZ+0x28c50], R58 ;  /* 0x028c503a0f0075a7 */ /* 0x0044e4000804017f */
[----:B---3--:R-:W-:Y:S05]  /*186f0*/  @!P2 NANOSLEEP.SYNCS 0x989680 ;  /* 0x009896800000a95d */ /* 0x008fea0003900000 */
[----:B------:R-:W3:Y:S02]  /*18700*/  @!P2 SYNCS.PHASECHK.TRANS64 P2, [R15+URZ+0x28c50], R58 ;  /* 0x028c503a0f00a5a7 */ /* 0x000ee4000804007f */
[----:B---3--:R-:W-:Y:S05]  /*18710*/  @!P2 BRA `(.L_x_738) ;  /* 0xfffffffc00f0a947 */ /* 0x008fea000383ffff */
[----:B------:R-:W-:Y:S05]  /*18720*/  BRA `(.L_x_737) ;  /* 0xffffff1400687947 */ /* 0x000fea000383ffff */
.L_x_745:
[----:B--2---:R2:W3:Y:S02]  /*18730*/  SYNCS.PHASECHK.TRANS64.TRYWAIT P3, [R216+URZ+0x28c30], R20 ;  /* 0x028c3014d80075a7 */ /* 0x0044e4000806017f */
[----:B---3--:R-:W-:Y:S05]  /*18740*/  @!P3 NANOSLEEP.SYNCS 0x989680 ;  /* 0x009896800000b95d */ /* 0x008fea0003900000 */
[----:B------:R-:W3:Y:S02]  /*18750*/  @!P3 SYNCS.PHASECHK.TRANS64 P3, [R216+URZ+0x28c30], R20 ;  /* 0x028c3014d800b5a7 */ /* 0x000ee4000806007f */
[----:B---3--:R-:W-:Y:S05]  /*18760*/  @!P3 BRA `(.L_x_745) ;  /* 0xfffffffc00f0b947 */ /* 0x008fea000383ffff */
[----:B------:R-:W-:Y:S05]  /*18770*/  BRA `(.L_x_744) ;  /* 0xffffff1800707947 */ /* 0x000fea000383ffff */
.L_x_750:
[----:B--2---:R2:W3:Y:S02]  /*18780*/  SYNCS.PHASECHK.TRANS64.TRYWAIT P3, [R216+URZ+0x28c50], R20 ;  /* 0x028c5014d80075a7 */ /* 0x0044e4000806017f */
[----:B---3--:R-:W-:Y:S05]  /*18790*/  @!P3 NANOSLEEP.SYNCS 0x989680 ;  /* 0x009896800000b95d */ /* 0x008fea0003900000 */
[----:B------:R-:W3:Y:S02]  /*187a0*/  @!P3 SYNCS.PHASECHK.TRANS64 P3, [R216+URZ+0x28c50], R20 ;  /* 0x028c5014d800b5a7 */ /* 0x000ee4000806007f */
[----:B---3--:R-:W-:Y:S05]  /*187b0*/  @!P3 BRA `(.L_x_750) ;  /* 0xfffffffc00f0b947 */ /* 0x008fea000383ffff */
[----:B------:R-:W-:Y:S05]  /*187c0*/  BRA `(.L_x_749) ;  /* 0xffffff3000c87947 */ /* 0x000fea000383ffff */
.L_x_780:
[----:B------:R-:W1:Y:S01]  /*187d0*/  S2R R9, SR_TID.X ;  /* 0x0000000000097919 */ /* 0x000e620000002100 */
[----:B------:R-:W-:Y:S01]  /*187e0*/  BSSY B1, `(.L_x_968) ;  /* 0x000000a000017945 */ /* 0x000fe20003800000 */
[----:B------:R-:W-:Y:S02]  /*187f0*/  IMAD.MOV.U32 R12, RZ, RZ, RZ ;  /* 0x000000ffff0c7224 */ /* 0x000fe400078e00ff */
[----:B0-----:R-:W-:Y:S02]  /*18800*/  IMAD.MOV.U32 R11, RZ, RZ, 0x1f ;  /* 0x0000001fff0b7424 */ /* 0x001fe400078e00ff */
[----:B------:R-:W-:Y:S01]  /*18810*/  IMAD.MOV.U32 R15, RZ, RZ, -0x1 ;  /* 0xffffffffff0f7424 */ /* 0x000fe200078e00ff */
[----:B-1----:R-:W-:-:S04]  /*18820*/  SHF.R.U32.HI R9, RZ, 0x5, R9 ;  /* 0x00000005ff097819 */ /* 0x002fc80000011609 */
[----:B------:R-:W-:-:S05]  /*18830*/  LOP3.LUT R9, R9, 0x3, RZ, 0xc0, !PT ;  /* 0x0000000309097812 */ /* 0x000fca00078ec0ff */
[----:B------:R-:W-:-:S07]  /*18840*/  IMAD.MOV.U32 R13, RZ, RZ, R9 ;  /* 0x000000ffff0d7224 */ /* 0x000fce00078e0009 */
[----:B------:R-:W-:Y:S05]  /*18850*/  WARPSYNC.COLLECTIVE R15, `(.L_x_969) ;  /* 0x000000000f087348 */ /* 0x000fea0003c00000 */
[----:B------:R0:W1:Y:S02]  /*18860*/  SHFL.IDX P6, R14, R13, R12, R11 ;  /* 0x0000000c0d0e7389 */ /* 0x00006400000c000b */
[----:B01----:R-:W-:Y:S01]  /*18870*/  ENDCOLLECTIVE ;  /* 0x000000000000791b */ /* 0x003fe20003800000 */
.L_x_969:
[----:B------:R-:W-:Y:S05]  /*18880*/  BSYNC B1 ;  /* 0x0000000000017941 */ /* 0x000fea0003800000 */
.L_x_968:
[----:B------:R-:W-:Y:S05]  /*18890*/  BRA `(.L_x_970) ;  /* 0xffffff7c00f87947 */ /* 0x000fea000383ffff */
.L_x_782:
[----:B------:R-:W-:Y:S01]  /*188a0*/  BSSY B1, `(.L_x_971) ;  /* 0x0000006000017945 */ /* 0x000fe20003800000 */
[----:B------:R-:W-:-:S07]  /*188b0*/  IMAD.MOV.U32 R15, RZ, RZ, -0x1 ;  /* 0xffffffffff0f7424 */ /* 0x000fce00078e00ff */
[----:B01----:R-:W-:Y:S05]  /*188c0*/  WARPSYNC.COLLECTIVE R15, `(.L_x_972) ;  /* 0x000000000f0c7348 */ /* 0x003fea0003c00000 */
[----:B------:R-:W-:Y:S02]  /*188d0*/  ELECT P6, UR62, PT ;  /* 0x00000000003e782f */ /* 0x000fe400038c0000 */
[----:B------:R-:W-:Y:S01]  /*188e0*/  MOV R14, UR62 ;  /* 0x0000003e000e7c02 */ /* 0x000fe20008000f00 */
[----:B01----:R-:W-:Y:S10]  /*188f0*/  ENDCOLLECTIVE ;  /* 0x000000000000791b */ /* 0x003ff40003800000 */
.L_x_972:
[----:B------:R-:W-:Y:S05]  /*18900*/  BSYNC B1 ;  /* 0x0000000000017941 */ /* 0x000fea0003800000 */
.L_x_971:
[----:B------:R-:W-:Y:S05]  /*18910*/  BRA `(.L_x_781) ;  /* 0xffffff7c00f07947 */ /* 0x000fea000383ffff */
.L_x_784:
[----:B-1----:R-:W2:Y:S02]  /*18920*/  LDL R5, [R1+0x4] ;  /* 0x0000040001057983 */ /* 0x002ea40000100800 */
[----:B--2---:R1:W2:Y:S02]  /*18930*/  SYNCS.PHASECHK.TRANS64.TRYWAIT P0, [R5+URZ+0x28c20], R4 ;  /* 0x028c2004050075a7 */ /* 0x0042a4000800017f */
[----:B--2---:R-:W-:Y:S05]  /*18940*/  @!P0 NANOSLEEP.SYNCS 0x989680 ;  /* 0x009896800000895d */ /* 0x004fea0003900000 */
[----:B------:R-:W2:Y:S02]  /*18950*/  @!P0 SYNCS.PHASECHK.TRANS64 P0, [R5+URZ+0x28c20], R4 ;  /* 0x028c2004050085a7 */ /* 0x000ea4000800007f */
[----:B--2---:R-:W-:Y:S05]  /*18960*/  @!P0 BRA `(.L_x_784) ;  /* 0xfffffffc00ec8947 */ /* 0x004fea000383ffff */
[----:B------:R-:W-:Y:S05]  /*18970*/  BRA `(.L_x_973) ;  /* 0xffffff8000007947 */ /* 0x000fea000383ffff */
.L_x_788:
[----:B-1----:R1:W2:Y:S02]  /*18980*/  SYNCS.PHASECHK.TRANS64.TRYWAIT P0, [R5+URZ+0x28ca0], R9 ;  /* 0x028ca009050075a7 */ /* 0x0022a4000800017f */
[----:B--2---:R-:W-:Y:S05]  /*18990*/  @!P0 NANOSLEEP.SYNCS 0x989680 ;  /* 0x009896800000895d */ /* 0x004fea0003900000 */
[----:B------:R-:W2:Y:S02]  /*189a0*/  @!P0 SYNCS.PHASECHK.TRANS64 P0, [R5+URZ+0x28ca0], R9 ;  /* 0x028ca009050085a7 */ /* 0x000ea4000800007f */
[----:B--2---:R-:W-:Y:S05]  /*189b0*/  @!P0 BRA `(.L_x_788) ;  /* 0xfffffffc00f08947 */ /* 0x004fea000383ffff */
[----:B------:R-:W-:Y:S05]  /*189c0*/  BRA `(.L_x_974) ;  /* 0xffffff8000287947 */ /* 0x000fea000383ffff */
.L_x_793:
[----:B--2---:R2:W3:Y:S02]  /*189d0*/  SYNCS.PHASECHK.TRANS64.TRYWAIT P0, [R5+URZ+0x28cc0], R9 ;  /* 0x028cc009050075a7 */ /* 0x0044e4000800017f */
[----:B---3--:R-:W-:Y:S05]  /*189e0*/  @!P0 NANOSLEEP.SYNCS 0x989680 ;  /* 0x009896800000895d */ /* 0x008fea0003900000 */
[----:B------:R-:W3:Y:S02]  /*189f0*/  @!P0 SYNCS.PHASECHK.TRANS64 P0, [R5+URZ+0x28cc0], R9 ;  /* 0x028cc009050085a7 */ /* 0x000ee4000800007f */
[----:B---3--:R-:W-:Y:S05]  /*18a00*/  @!P0 BRA `(.L_x_793) ;  /* 0xfffffffc00f08947 */ /* 0x008fea000383ffff */
[----:B------:R-:W-:Y:S05]  /*18a10*/  BRA `(.L_x_975) ;  /* 0xffffff8000ac7947 */ /* 0x000fea000383ffff */
.L_x_807:
[----:B-1----:R1:W2:Y:S02]  /*18a20*/  SYNCS.PHASECHK.TRANS64.TRYWAIT P1, [R5+URZ+0x28ca0], R6 ;  /* 0x028ca006050075a7 */ /* 0x0022a4000802017f */
[----:B--2---:R-:W-:Y:S05]  /*18a30*/  @!P1 NANOSLEEP.SYNCS 0x989680 ;  /* 0x009896800000995d */ /* 0x004fea0003900000 */
[----:B------:R-:W2:Y:S02]  /*18a40*/  @!P1 SYNCS.PHASECHK.TRANS64 P1, [R5+URZ+0x28ca0], R6 ;  /* 0x028ca006050095a7 */ /* 0x000ea4000802007f */
[----:B--2---:R-:W-:Y:S05]  /*18a50*/  @!P1 BRA `(.L_x_807) ;  /* 0xfffffffc00f09947 */ /* 0x004fea000383ffff */
[----:B------:R-:W-:Y:S05]  /*18a60*/  BRA `(.L_x_976) ;  /* 0xffffff8c00347947 */ /* 0x000fea000383ffff */
.L_x_812:
[----:B--2---:R2:W3:Y:S02]  /*18a70*/  SYNCS.PHASECHK.TRANS64.TRYWAIT P1, [R5+URZ+0x28cc0], R6 ;  /* 0x028cc006050075a7 */ /* 0x0044e4000802017f */
[----:B---3--:R-:W-:Y:S05]  /*18a80*/  @!P1 NANOSLEEP.SYNCS 0x989680 ;  /* 0x009896800000995d */ /* 0x008fea0003900000 */
[----:B------:R-:W3:Y:S02]  /*18a90*/  @!P1 SYNCS.PHASECHK.TRANS64 P1, [R5+URZ+0x28cc0], R6 ;  /* 0x028cc006050095a7 */ /* 0x000ee4000802007f */
[----:B---3--:R-:W-:Y:S05]  /*18aa0*/  @!P1 BRA `(.L_x_812) ;  /* 0xfffffffc00f09947 */ /* 0x008fea000383ffff */
[----:B------:R-:W-:Y:S05]  /*18ab0*/  BRA `(.L_x_977) ;  /* 0xffffff8c00b47947 */ /* 0x000fea000383ffff */
.L_x_832:
        /* <DEDUP_REMOVED lines=11> */
.L_x_979:
[----:B------:R-:W-:Y:S05]  /*18b70*/  BSYNC B0 ;  /* 0x0000000000007941 */ /* 0x000fea0003800000 */
.L_x_978:
[----:B------:R-:W-:Y:S05]  /*18b80*/  BRA `(.L_x_980) ;  /* 0xffffff9c00987947 */ /* 0x000fea000383ffff */
.L_x_834:
[----:B------:R-:W-:Y:S01]  /*18b90*/  BSSY B0, `(.L_x_981) ;  /* 0x0000006000007945 */ /* 0x000fe20003800000 */
[----:B------:R-:W-:-:S07]  /*18ba0*/  IMAD.MOV.U32 R15, RZ, RZ, -0x1 ;  /* 0xffffffffff0f7424 */ /* 0x000fce00078e00ff */
[----:B01----:R-:W-:Y:S05]  /*18bb0*/  WARPSYNC.COLLECTIVE R15, `(.L_x_982) ;  /* 0x000000000f0c7348 */ /* 0x003fea0003c00000 */
[----:B------:R-:W-:Y:S02]  /*18bc0*/  ELECT P6, UR62, PT ;  /* 0x00000000003e782f */ /* 0x000fe400038c0000 */
[----:B------:R-:W-:Y:S01]  /*18bd0*/  MOV R14, UR62 ;  /* 0x0000003e000e7c02 */ /* 0x000fe20008000f00 */
[----:B01----:R-:W-:Y:S10]  /*18be0*/  ENDCOLLECTIVE ;  /* 0x000000000000791b */ /* 0x003ff40003800000 */
.L_x_982:
[----:B------:R-:W-:Y:S05]  /*18bf0*/  BSYNC B0 ;  /* 0x0000000000007941 */ /* 0x000fea0003800000 */
.L_x_981:
[----:B------:R-:W-:Y:S05]  /*18c00*/  BRA `(.L_x_983) ;  /* 0xffffff9c00a47947 */ /* 0x000fea000383ffff */
.L_x_836:
[----:B-1----:R1:W2:Y:S02]  /*18c10*/  SYNCS.PHASECHK.TRANS64.TRYWAIT P0, [R0+URZ+0x28c40], R2 ;  /* 0x028c4002000075a7 */ /* 0x0022a4000800017f */
[----:B--2---:R-:W-:Y:S05]  /*18c20*/  @!P0 NANOSLEEP.SYNCS 0x989680 ;  /* 0x009896800000895d */ /* 0x004fea0003900000 */
[----:B------:R-:W2:Y:S02]  /*18c30*/  @!P0 SYNCS.PHASECHK.TRANS64 P0, [R0+URZ+0x28c40], R2 ;  /* 0x028c4002000085a7 */ /* 0x000ea4000800007f */
[----:B--2---:R-:W-:Y:S05]  /*18c40*/  @!P0 BRA `(.L_x_836) ;  /* 0xfffffffc00f08947 */ /* 0x004fea000383ffff */
[----:B------:R-:W-:Y:S05]  /*18c50*/  BRA `(.L_x_984) ;  /* 0xffffffa000107947 */ /* 0x000fea000383ffff */
.L_x_840:
        /* <DEDUP_REMOVED lines=12> */
.L_x_985:
[----:B------:R-:W-:Y:S01]  /*18d20*/  IMAD.MOV.U32 R13, RZ, RZ, R3 ;  /* 0x000000ffff0d7224 */ /* 0x000fe200078e0003 */
[----:B------:R-:W-:-:S07]  /*18d30*/  MOV R4, R14 ;  /* 0x0000000e00047202 */ /* 0x000fce0000000f00 */
[----:B------:R-:W-:Y:S05]  /*18d40*/  WARPSYNC.COLLECTIVE R15, `(.L_x_986) ;  /* 0x000000000f087348 */ /* 0x000fea0003c00000 */
[----:B------:R0:W1:Y:S02]  /*18d50*/  SHFL.IDX P6, R14, R13, R12, R11 ;  /* 0x0000000c0d0e7389 */ /* 0x00006400000c000b */
[----:B01----:R-:W-:Y:S01]  /*18d60*/  ENDCOLLECTIVE ;  /* 0x000000000000791b */ /* 0x003fe20003800000 */
.L_x_986:
[----:B------:R-:W-:Y:S02]  /*18d70*/  IMAD.MOV.U32 R13, RZ, RZ, R2 ;  /* 0x000000ffff0d7224 */ /* 0x000fe400078e0002 */
[----:B------:R-:W-:Y:S02]  /*18d80*/  IMAD.MOV.U32 R12, RZ, RZ, 0x1 ;  /* 0x00000001ff0c7424 */ /* 0x000fe400078e00ff */
[----:B------:R-:W-:-:S07]  /*18d90*/  IMAD.MOV.U32 R5, RZ, RZ, R14 ;  /* 0x000000ffff057224 */ /* 0x000fce00078e000e */
[----:B------:R-:W-:Y:S05]  /*18da0*/  WARPSYNC.COLLECTIVE R15, `(.L_x_987) ;  /* 0x000000000f087348 */ /* 0x000fea0003c00000 */
[----:B------:R0:W1:Y:S02]  /*18db0*/  SHFL.IDX P6, R14, R13, R12, R11 ;  /* 0x0000000c0d0e7389 */ /* 0x00006400000c000b */
[----:B01----:R-:W-:Y:S01]  /*18dc0*/  ENDCOLLECTIVE ;  /* 0x000000000000791b */ /* 0x003fe20003800000 */
.L_x_987:
        /* <DEDUP_REMOVED lines=10> */
.L_x_988:
        /* <DEDUP_REMOVED lines=11> */
.L_x_989:
        /* <DEDUP_REMOVED lines=10> */
.L_x_990:
        /* <DEDUP_REMOVED lines=12> */
.L_x_991:
        /* <DEDUP_REMOVED lines=10> */
[----:B0-----:R-:W-:-:S07]  /*19120*/  MOV R4, R14 ;  /* 0x0000000e00047202 */ /* 0x001fce0000000f00 */
[----:B------:R-:W-:Y:S05]  /*19130*/  WARPSYNC.COLLECTIVE R15, `(.L_x_992) ;  /* 0x000000000f087348 */ /* 0x000fea0003c00000 */
[----:B------:R0:W1:Y:S02]  /*19140*/  SHFL.IDX P6, R14, R13, R12, R11 ;  /* 0x0000000c0d0e7389 */ /* 0x00006400000c000b */
[----:B01----:R-:W-:Y:S01]  /*19150*/  ENDCOLLECTIVE ;  /* 0x000000000000791b */ /* 0x003fe20003800000 */
.L_x_992:
[----:B------:R-:W-:Y:S01]  /*19160*/  IMAD.MOV.U32 R3, RZ, RZ, R14 ;  /* 0x000000ffff037224 */ /* 0x000fe200078e000e */
[----:B------:R-:W-:Y:S06]  /*19170*/  BRA `(.L_x_993) ;  /* 0xffffffa4007c7947 */ /* 0x000fec000383ffff */
.L_x_843:
[----:B0-----:R-:W2:Y:S02]  /*19180*/  LDL R2, [R1+0x4] ;  /* 0x0000040001027983 */ /* 0x001ea40000100800 */
[----:B--2---:R0:W1:Y:S02]  /*19190*/  SYNCS.PHASECHK.TRANS64.TRYWAIT P0, [R2+URZ+0x28c20], R0 ;  /* 0x028c2000020075a7 */ /* 0x004064000800017f */
[----:B-1----:R-:W-:Y:S05]  /*191a0*/  @!P0 NANOSLEEP.SYNCS 0x989680 ;  /* 0x009896800000895d */ /* 0x002fea0003900000 */
[----:B------:R-:W1:Y:S02]  /*191b0*/  @!P0 SYNCS.PHASECHK.TRANS64 P0, [R2+URZ+0x28c20], R0 ;  /* 0x028c2000020085a7 */ /* 0x000e64000800007f */
[----:B-1----:R-:W-:Y:S05]  /*191c0*/  @!P0 BRA `(.L_x_843) ;  /* 0xfffffffc00ec8947 */ /* 0x002fea000383ffff */
[----:B------:R-:W-:Y:S05]  /*191d0*/  BRA `(.L_x_994) ;  /* 0xffffffa400dc7947 */ /* 0x000fea000383ffff */
.L_x_847:
[----:B0-----:R0:W1:Y:S02]  /*191e0*/  SYNCS.PHASECHK.TRANS64.TRYWAIT P0, [R3+URZ+0x28c60], R0 ;  /* 0x028c6000030075a7 */ /* 0x001064000800017f */
[----:B-1----:R-:W-:Y:S05]  /*191f0*/  @!P0 NANOSLEEP.SYNCS 0x989680 ;  /* 0x009896800000895d */ /* 0x002fea0003900000 */
[----:B------:R-:W1:Y:S02]  /*19200*/  @!P0 SYNCS.PHASECHK.TRANS64 P0, [R3+URZ+0x28c60], R0 ;  /* 0x028c6000030085a7 */ /* 0x000e64000800007f */
[----:B-1----:R-:W-:Y:S05]  /*19210*/  @!P0 BRA `(.L_x_847) ;  /* 0xfffffffc00f08947 */ /* 0x002fea000383ffff */
[----:B------:R-:W-:Y:S05]  /*19220*/  BRA `(.L_x_995) ;  /* 0xffffffa8000c7947 */ /* 0x000fea000383ffff */
.L_x_866:
[----:B-1----:R1:W2:Y:S02]  /*19230*/  SYNCS.PHASECHK.TRANS64.TRYWAIT P0, [R3+URZ+0x28c40], R2 ;  /* 0x028c4002030075a7 */ /* 0x0022a4000800017f */
[----:B--2---:R-:W-:Y:S05]  /*19240*/  @!P0 NANOSLEEP.SYNCS 0x989680 ;  /* 0x009896800000895d */ /* 0x004fea0003900000 */
[----:B------:R-:W2:Y:S02]  /*19250*/  @!P0 SYNCS.PHASECHK.TRANS64 P0, [R3+URZ+0x28c40], R2 ;  /* 0x028c4002030085a7 */ /* 0x000ea4000800007f */
[----:B--2---:R-:W-:Y:S05]  /*19260*/  @!P0 BRA `(.L_x_866) ;  /* 0xfffffffc00f08947 */ /* 0x004fea000383ffff */
[----:B------:R-:W-:Y:S05]  /*19270*/  BRA `(.L_x_996) ;  /* 0xffffffb4003c7947 */ /* 0x000fea000383ffff */
.L_x_871:
[----:B0-----:R0:W2:Y:S02]  /*19280*/  SYNCS.PHASECHK.TRANS64.TRYWAIT P0, [R3+URZ+0x28c60], R2 ;  /* 0x028c6002030075a7 */ /* 0x0010a4000800017f */
[----:B--2---:R-:W-:Y:S05]  /*19290*/  @!P0 NANOSLEEP.SYNCS 0x989680 ;  /* 0x009896800000895d */ /* 0x004fea0003900000 */
[----:B------:R-:W2:Y:S02]  /*192a0*/  @!P0 SYNCS.PHASECHK.TRANS64 P0, [R3+URZ+0x28c60], R2 ;  /* 0x028c6002030085a7 */ /* 0x000ea4000800007f */
[----:B--2---:R-:W-:Y:S05]  /*192b0*/  @!P0 BRA `(.L_x_871) ;  /* 0xfffffffc00f08947 */ /* 0x004fea000383ffff */
[----:B------:R-:W-:Y:S05]  /*192c0*/  BRA `(.L_x_997) ;  /* 0xffffffb400c47947 */ /* 0x000fea000383ffff */
.L_x_886:
[----:B0-----:R0:W1:Y:S02]  /*192d0*/  SYNCS.PHASECHK.TRANS64.TRYWAIT P0, [R4+URZ+0x28c40], R2 ;  /* 0x028c4002040075a7 */ /* 0x001064000800017f */
[----:B-1----:R-:W-:Y:S05]  /*192e0*/  @!P0 NANOSLEEP.SYNCS 0x989680 ;  /* 0x009896800000895d */ /* 0x002fea0003900000 */
[----:B------:R-:W1:Y:S02]  /*192f0*/  @!P0 SYNCS.PHASECHK.TRANS64 P0, [R4+URZ+0x28c40], R2 ;  /* 0x028c4002040085a7 */ /* 0x000e64000800007f */
[----:B-1----:R-:W-:Y:S05]  /*19300*/  @!P0 BRA `(.L_x_886) ;  /* 0xfffffffc00f08947 */ /* 0x002fea000383ffff */
[----:B------:R-:W-:Y:S05]  /*19310*/  BRA `(.L_x_998) ;  /* 0xffffffc000d47947 */ /* 0x000fea000383ffff */
.L_x_891:
[----:B-1----:R1:W2:Y:S02]  /*19320*/  SYNCS.PHASECHK.TRANS64.TRYWAIT P0, [R4+URZ+0x28c60], R2 ;  /* 0x028c6002040075a7 */ /* 0x0022a4000800017f */
[----:B--2---:R-:W-:Y:S05]  /*19330*/  @!P0 NANOSLEEP.SYNCS 0x989680 ;  /* 0x009896800000895d */ /* 0x004fea0003900000 */
[----:B------:R-:W2:Y:S02]  /*19340*/  @!P0 SYNCS.PHASECHK.TRANS64 P0, [R4+URZ+0x28c60], R2 ;  /* 0x028c6002040085a7 */ /* 0x000ea4000800007f */
[----:B--2---:R-:W-:Y:S05]  /*19350*/  @!P0 BRA `(.L_x_891) ;  /* 0xfffffffc00f08947 */ /* 0x004fea000383ffff */
[----:B------:R-:W-:Y:S05]  /*19360*/  BRA `(.L_x_999) ;  /* 0xffffffc400587947 */ /* 0x000fea000383ffff */
.L_x_906:
[----:B-1----:R1:W2:Y:S02]  /*19370*/  SYNCS.PHASECHK.TRANS64.TRYWAIT P0, [R4+URZ+0x28c40], R2 ;  /* 0x028c4002040075a7 */ /* 0x0022a4000800017f */
[----:B--2---:R-:W-:Y:S05]  /*19380*/  @!P0 NANOSLEEP.SYNCS 0x989680 ;  /* 0x009896800000895d */ /* 0x004fea0003900000 */
[----:B------:R-:W2:Y:S02]  /*19390*/  @!P0 SYNCS.PHASECHK.TRANS64 P0, [R4+URZ+0x28c40], R2 ;  /* 0x028c4002040085a7 */ /* 0x000ea4000800007f */
[----:B--2---:R-:W-:Y:S05]  /*193a0*/  @!P0 BRA `(.L_x_906) ;  /* 0xfffffffc00f08947 */ /* 0x004fea000383ffff */
[----:B------:R-:W-:Y:S05]  /*193b0*/  BRA `(.L_x_1000) ;  /* 0xffffffd000447947 */ /* 0x000fea000383ffff */
.L_x_911:
[----:B0-----:R0:W2:Y:S02]  /*193c0*/  SYNCS.PHASECHK.TRANS64.TRYWAIT P0, [R4+URZ+0x28c60], R2 ;  /* 0x028c6002040075a7 */ /* 0x0010a4000800017f */
[----:B--2---:R-:W-:Y:S05]  /*193d0*/  @!P0 NANOSLEEP.SYNCS 0x989680 ;  /* 0x009896800000895d */ /* 0x004fea0003900000 */
[----:B------:R-:W2:Y:S02]  /*193e0*/  @!P0 SYNCS.PHASECHK.TRANS64 P0, [R4+URZ+0x28c60], R2 ;  /* 0x028c6002040085a7 */ /* 0x000ea4000800007f */
[----:B--2---:R-:W-:Y:S05]  /*193f0*/  @!P0 BRA `(.L_x_911) ;  /* 0xfffffffc00f08947 */ /* 0x004fea000383ffff */
[----:B------:R-:W-:Y:S05]  /*19400*/  BRA `(.L_x_1001) ;  /* 0xffffffd000cc7947 */ /* 0x000fea000383ffff */
.L_x_927:
[----:B------:R-:W-:Y:S01]  /*19410*/  BSSY B0, `(.L_x_1002) ;  /* 0x0000008000007945 */ /* 0x000fe20003800000 */
[----:B------:R-:W-:Y:S02]  /*19420*/  IMAD.MOV.U32 R13, RZ, RZ, R16 ;  /* 0x000000ffff0d7224 */ /* 0x000fe400078e0010 */
[----:B------:R-:W-:Y:S02]  /*19430*/  IMAD.MOV.U32 R12, RZ, RZ, RZ ;  /* 0x000000ffff0c7224 */ /* 0x000fe400078e00ff */
[----:B------:R-:W-:Y:S02]  /*19440*/  IMAD.MOV.U32 R11, RZ, RZ, 0x1f ;  /* 0x0000001fff0b7424 */ /* 0x000fe400078e00ff */
[----:B------:R-:W-:-:S07]  /*19450*/  IMAD.MOV.U32 R15, RZ, RZ, -0x1 ;  /* 0xffffffffff0f7424 */ /* 0x000fce00078e00ff */
[----:B-1---5:R-:W-:Y:S05]  /*19460*/  WARPSYNC.COLLECTIVE R15, `(.L_x_1003) ;  /* 0x000000000f087348 */ /* 0x022fea0003c00000 */
[----:B------:R0:W2:Y:S02]  /*19470*/  SHFL.IDX P6, R14, R13, R12, R11 ;  /* 0x0000000c0d0e7389 */ /* 0x0000a400000c000b */
[----:B012--5:R-:W-:Y:S01]  /*19480*/  ENDCOLLECTIVE ;  /* 0x000000000000791b */ /* 0x027fe20003800000 */
.L_x_1003:
[----:B------:R-:W-:Y:S05]  /*19490*/  BSYNC B0 ;  /* 0x0000000000007941 */ /* 0x000fea0003800000 */
.L_x_1002:
        /* <DEDUP_REMOVED lines=9> */
.L_x_1004:
        /* <DEDUP_REMOVED lines=18> */
.L_x_1005:
[----:B------:R-:W-:Y:S01]  /*19650*/  MOV R12, 0x2 ;  /* 0x00000002000c7802 */ /* 0x000fe20000000f00 */
[----:B------:R-:W-:-:S05]  /*19660*/  IMAD.MOV.U32 R3, RZ, RZ, R14 ;  /* 0x000000ffff037224 */ /* 0x000fca00078e000e */
[----:B------:R-:W-:-:S05]  /*19670*/  SEL R5, R3, RZ, P1 ;  /* 0x000000ff03057207 */ /* 0x000fca0000800000 */
[----:B------:R-:W-:-:S04]  /*19680*/  IMAD.IADD R3, R2, 0x1, R5 ;  /* 0x0000000102037824 */ /* 0x000fc800078e0205 */
[----:B------:R-:W-:-:S07]  /*19690*/  IMAD.MOV.U32 R13, RZ, RZ, R3 ;  /* 0x000000ffff0d7224 */ /* 0x000fce00078e0003 */
[----:B------:R-:W-:Y:S05]  /*196a0*/  WARPSYNC.COLLECTIVE R15, `(.L_x_1006) ;  /* 0x000000000f087348 */ /* 0x000fea0003c00000 */
[----:B------:R0:W1:Y:S02]  /*196b0*/  SHFL.UP P6, R14, R13, R12, R11 ;  /* 0x0400000c0d0e7389 */ /* 0x00006400000c000b */
[----:B01----:R-:W-:Y:S01]  /*196c0*/  ENDCOLLECTIVE ;  /* 0x000000000000791b */ /* 0x003fe20003800000 */
.L_x_1006:
[----:B------:R-:W-:Y:S02]  /*196d0*/  IMAD.MOV.U32 R12, RZ, RZ, 0x4 ;  /* 0x00000004ff0c7424 */ /* 0x000fe400078e00ff */
[----:B------:R-:W-:-:S05]  /*196e0*/  IMAD.MOV.U32 R5, RZ, RZ, R14 ;  /* 0x000000ffff057224 */ /* 0x000fca00078e000e */
[----:B------:R-:W-:-:S05]  /*196f0*/  SEL R5, R5, RZ, P2 ;  /* 0x000000ff05057207 */ /* 0x000fca0001000000 */
[----:B------:R-:W-:-:S04]  /*19700*/  IMAD.IADD R3, R3, 0x1, R5 ;  /* 0x0000000103037824 */ /* 0x000fc800078e0205 */
[----:B------:R-:W-:-:S07]  /*19710*/  IMAD.MOV.U32 R13, RZ, RZ, R3 ;  /* 0x000000ffff0d7224 */ /* 0x000fce00078e0003 */
[----:B------:R-:W-:Y:S05]  /*19720*/  WARPSYNC.COLLECTIVE R15, `(.L_x_1007) ;  /* 0x000000000f087348 */ /* 0x000fea0003c00000 */
[----:B------:R0:W1:Y:S02]  /*19730*/  SHFL.UP P6, R14, R13, R12, R11 ;  /* 0x0400000c0d0e7389 */ /* 0x00006400000c000b */
[----:B01----:R-:W-:Y:S01]  /*19740*/  ENDCOLLECTIVE ;  /* 0x000000000000791b */ /* 0x003fe20003800000 */
.L_x_1007:
        /* <DEDUP_REMOVED lines=8> */
.L_x_1008:
        /* <DEDUP_REMOVED lines=8> */
.L_x_1009:
[----:B------:R-:W-:Y:S02]  /*19850*/  IMAD.MOV.U32 R12, RZ, RZ, 0x1f ;  /* 0x0000001fff0c7424 */ /* 0x000fe400078e00ff */
[----:B------:R-:W-:Y:S02]  /*19860*/  IMAD.MOV.U32 R11, RZ, RZ, 0x1f ;  /* 0x0000001fff0b7424 */ /* 0x000fe400078e00ff */
[----:B------:R-:W-:-:S05]  /*19870*/  IMAD.MOV.U32 R5, RZ, RZ, R14 ;  /* 0x000000ffff057224 */ /* 0x000fca00078e000e */
[----:B------:R-:W-:-:S05]  /*19880*/  SEL R5, R5, RZ, P5 ;  /* 0x000000ff05057207 */ /* 0x000fca0002800000 */
[----:B------:R-:W-:-:S04]  /*19890*/  IMAD.IADD R3, R3, 0x1, R5 ;  /* 0x0000000103037824 */ /* 0x000fc800078e0205 */
[----:B------:R-:W-:-:S07]  /*198a0*/  IMAD.MOV.U32 R13, RZ, RZ, R3 ;  /* 0x000000ffff0d7224 */ /* 0x000fce00078e0003 */
[----:B------:R-:W-:Y:S05]  /*198b0*/  WARPSYNC.COLLECTIVE R15, `(.L_x_1010) ;  /* 0x000000000f087348 */ /* 0x000fea0003c00000 */
[----:B------:R0:W1:Y:S02]  /*198c0*/  SHFL.IDX P6, R14, R13, R12, R11 ;  /* 0x0000000c0d0e7389 */ /* 0x00006400000c000b */
[----:B01----:R-:W-:Y:S01]  /*198d0*/  ENDCOLLECTIVE ;  /* 0x000000000000791b */ /* 0x003fe20003800000 */
.L_x_1010:
[----:B------:R-:W-:Y:S01]  /*198e0*/  IMAD.MOV.U32 R6, RZ, RZ, R14 ;  /* 0x000000ffff067224 */ /* 0x000fe200078e000e */
[----:B------:R-:W-:Y:S06]  /*198f0*/  BRA `(.L_x_1011) ;  /* 0xffffffdc00247947 */ /* 0x000fec000383ffff */
.L_x_932:
[----:B------:R-:W-:Y:S01]  /*19900*/  BSSY B0, `(.L_x_1012) ;  /* 0x0000008000007945 */ /* 0x000fe20003800000 */
[----:B-----5:R-:W-:Y:S01]  /*19910*/  IMAD.MOV.U32 R13, RZ, RZ, R2 ;  /* 0x000000ffff0d7224 */ /* 0x020fe200078e0002 */
[----:B------:R-:W-:Y:S01]  /*19920*/  MOV R11, RZ ;  /* 0x000000ff000b7202 */ /* 0x000fe20000000f00 */
[----:B------:R-:W-:Y:S02]  /*19930*/  IMAD.MOV.U32 R12, RZ, RZ, 0x1 ;  /* 0x00000001ff0c7424 */ /* 0x000fe400078e00ff */
[----:B------:R-:W-:-:S07]  /*19940*/  IMAD.MOV.U32 R15, RZ, RZ, -0x1 ;  /* 0xffffffffff0f7424 */ /* 0x000fce00078e00ff */
[----:B0-----:R-:W-:Y:S05]  /*19950*/  WARPSYNC.COLLECTIVE R15, `(.L_x_1013) ;  /* 0x000000000f087348 */ /* 0x001fea0003c00000 */
[----:B------:R1:W2:Y:S02]  /*19960*/  SHFL.UP P6, R14, R13, R12, R11 ;  /* 0x0400000c0d0e7389 */ /* 0x0002a400000c000b */
[----:B012---:R-:W-:Y:S01]  /*19970*/  ENDCOLLECTIVE ;  /* 0x000000000000791b */ /* 0x007fe20003800000 */
.L_x_1013:
[----:B------:R-:W-:Y:S05]  /*19980*/  BSYNC B0 ;  /* 0x0000000000007941 */ /* 0x000fea0003800000 */
.L_x_1012:
        /* <DEDUP_REMOVED lines=9> */
.L_x_1014:
        /* <DEDUP_REMOVED lines=8> */
.L_x_1015:
        /* <DEDUP_REMOVED lines=8> */
.L_x_1016:
        /* <DEDUP_REMOVED lines=8> */
.L_x_1017:
[----:B------:R-:W-:Y:S02]  /*19ba0*/  IMAD.MOV.U32 R12, RZ, RZ, 0x1f ;  /* 0x0000001fff0c7424 */ /* 0x000fe400078e00ff */
[----:B------:R-:W-:Y:S02]  /*19bb0*/  IMAD.MOV.U32 R11, RZ, RZ, 0x1f ;  /* 0x0000001fff0b7424 */ /* 0x000fe400078e00ff */
[----:B------:R-:W-:-:S05]  /*19bc0*/  IMAD.MOV.U32 R5, RZ, RZ, R14 ;  /* 0x000000ffff057224 */ /* 0x000fca00078e000e */
[----:B------:R-:W-:-:S05]  /*19bd0*/  SEL R5, R5, RZ, P5 ;  /* 0x000000ff05057207 */ /* 0x000fca0002800000 */
[----:B------:R-:W-:-:S05]  /*19be0*/  IMAD.IADD R3, R3, 0x1, R5 ;  /* 0x0000000103037824 */ /* 0x000fca00078e0205 */
[----:B------:R-:W-:-:S07]  /*19bf0*/  MOV R13, R3 ;  /* 0x00000003000d7202 */ /* 0x000fce0000000f00 */
[----:B------:R-:W-:Y:S05]  /*19c00*/  WARPSYNC.COLLECTIVE R15, `(.L_x_1018) ;  /* 0x000000000f087348 */ /* 0x000fea0003c00000 */
[----:B------:R0:W1:Y:S02]  /*19c10*/  SHFL.IDX P6, R14, R13, R12, R11 ;  /* 0x0000000c0d0e7389 */ /* 0x00006400000c000b */
[----:B01----:R-:W-:Y:S01]  /*19c20*/  ENDCOLLECTIVE ;  /* 0x000000000000791b */ /* 0x003fe20003800000 */
.L_x_1018:
[----:B------:R-:W-:Y:S01]  /*19c30*/  IMAD.MOV.U32 R6, RZ, RZ, R14 ;  /* 0x000000ffff067224 */ /* 0x000fe200078e000e */
[----:B------:R-:W-:Y:S06]  /*19c40*/  BRA `(.L_x_1019) ;  /* 0xffffffd800ec7947 */ /* 0x000fec000383ffff */
.L_x_934:
[----:B------:R-:W-:Y:S01]  /*19c50*/  BSSY B0, `(.L_x_1020) ;  /* 0x0000006000007945 */ /* 0x000fe20003800000 */
[----:B------:R-:W-:Y:S01]  /*19c60*/  PLOP3.LUT P6, PT, P6, PT, PT, 0x8, 0x0 ;  /* 0x000000000000781c */ /* 0x000fe200037ce170 */
[----:B------:R-:W-:-:S12]  /*19c70*/  IMAD.MOV.U32 R15, RZ, RZ, -0x1 ;  /* 0xffffffffff0f7424 */ /* 0x000fd800078e00ff */
[----:B0----5:R-:W-:Y:S05]  /*19c80*/  WARPSYNC.COLLECTIVE R15, `(.L_x_1021) ;  /* 0x000000000f087348 */ /* 0x021fea0003c00000 */
[----:B------:R-:W-:Y:S01]  /*19c90*/  VOTE.ANY R14, PT, P6 ;  /* 0x00000000000e7806 */ /* 0x000fe200030e0100 */
[----:B0----5:R-:W-:Y:S06]  /*19ca0*/  ENDCOLLECTIVE ;  /* 0x000000000000791b */ /* 0x021fec0003800000 */
.L_x_1021:
[----:B------:R-:W-:Y:S05]  /*19cb0*/  BSYNC B0 ;  /* 0x0000000000007941 */ /* 0x000fea0003800000 */
.L_x_1020:
        /* <DEDUP_REMOVED lines=9> */
.L_x_1022:
[----:B------:R-:W-:Y:S01]  /*19d50*/  IMAD.MOV.U32 R17, RZ, RZ, R14 ;  /* 0x000000ffff117224 */ /* 0x000fe200078e000e */
[----:B------:R-:W-:Y:S06]  /*19d60*/  BRA `(.L_x_1023) ;  /* 0xffffffd800dc7947 */ /* 0x000fec000383ffff */
.L_x_936:
[----:B------:R-:W-:Y:S01]  /*19d70*/  BSSY B0, `(.L_x_1024) ;  /* 0x0000007000007945 */ /* 0x000fe20003800000 */
[----:B------:R-:W-:Y:S02]  /*19d80*/  IMAD.MOV.U32 R13, RZ, RZ, R3 ;  /* 0x000000ffff0d7224 */ /* 0x000fe400078e0003 */
[----:B------:R-:W-:Y:S02]  /*19d90*/  IMAD.MOV.U32 R11, RZ, RZ, 0x1f ;  /* 0x0000001fff0b7424 */ /* 0x000fe400078e00ff */
[----:B------:R-:W-:-:S07]  /*19da0*/  IMAD.MOV.U32 R15, RZ, RZ, -0x1 ;  /* 0xffffffffff0f7424 */ /* 0x000fce00078e00ff */
[----:B0-2--5:R-:W-:Y:S05]  /*19db0*/  WARPSYNC.COLLECTIVE R15, `(.L_x_1025) ;  /* 0x000000000f087348 */ /* 0x025fea0003c00000 */
[----:B------:R1:W3:Y:S02]  /*19dc0*/  SHFL.IDX P6, R14, R13, R12, R11 ;  /* 0x0000000c0d0e7389 */ /* 0x0002e400000c000b */
[----:B0123-5:R-:W-:Y:S01]  /*19dd0*/  ENDCOLLECTIVE ;  /* 0x000000000000791b */ /* 0x02ffe20003800000 */
.L_x_1025:
[----:B------:R-:W-:Y:S05]  /*19de0*/  BSYNC B0 ;  /* 0x0000000000007941 */ /* 0x000fea0003800000 */
.L_x_1024:
[----:B------:R-:W-:Y:S01]  /*19df0*/  IMAD.MOV.U32 R2, RZ, RZ, R14 ;  /* 0x000000ffff027224 */ /* 0x000fe200078e000e */
[----:B------:R-:W-:Y:S06]  /*19e00*/  BRA `(.L_x_935) ;  /* 0xffffffd800d07947 */ /* 0x000fec000383ffff */
.L_x_940:
[----:B0-----:R0:W1:Y:S02]  /*19e10*/  SYNCS.PHASECHK.TRANS64.TRYWAIT P0, [R0+URZ+0x28c20], R3 ;  /* 0x028c2003000075a7 */ /* 0x001064000800017f */
[----:B-1----:R-:W-:Y:S05]  /*19e20*/  @!P0 NANOSLEEP.SYNCS 0x989680 ;  /* 0x009896800000895d */ /* 0x002fea0003900000 */
[----:B------:R-:W1:Y:S02]  /*19e30*/  @!P0 SYNCS.PHASECHK.TRANS64 P0, [R0+URZ+0x28c20], R3 ;  /* 0x028c2003000085a7 */ /* 0x000e64000800007f */
[----:B-1----:R-:W-:Y:S05]  /*19e40*/  @!P0 BRA `(.L_x_940) ;  /* 0xfffffffc00f08947 */ /* 0x002fea000383ffff */
[----:B------:R-:W-:Y:S05]  /*19e50*/  BRA `(.L_x_1026) ;  /* 0xffffffdc00c47947 */ /* 0x000fea000383ffff */
.L_x_941:
        /* <DEDUP_REMOVED lines=8> */
[----:B0----5:R-:W-:Y:S05]  /*19ee0*/  WARPSYNC.COLLECTIVE R15, `(.L_x_1028) ;  /* 0x000000000f087348 */ /* 0x021fea0003c00000 */
[----:B------:R1:W2:Y:S02]  /*19ef0*/  SHFL.IDX P6, R14, R13, R12, R11 ;  /* 0x0000000c0d0e7389 */ /* 0x0002a400000c000b */
[----:B012--5:R-:W-:Y:S01]  /*19f00*/  ENDCOLLECTIVE ;  /* 0x000000000000791b */ /* 0x027fe20003800000 */
.L_x_1028:
[----:B------:R-:W-:Y:S05]  /*19f10*/  BSYNC B0 ;  /* 0x0000000000007941 */ /* 0x000fea0003800000 */
.L_x_1027:
[----:B------:R-:W-:Y:S05]  /*19f20*/  BRA `(.L_x_1029) ;  /* 0xffffffdc00ac7947 */ /* 0x000fea000383ffff */
.L_x_942:
[----:B------:R-:W-:Y:S01]  /*19f30*/  BSSY B0, `(.L_x_1030) ;  /* 0x0000006000007945 */ /* 0x000fe20003800000 */
[----:B------:R-:W-:-:S07]  /*19f40*/  IMAD.MOV.U32 R15, RZ, RZ, -0x1 ;  /* 0xffffffffff0f7424 */ /* 0x000fce00078e00ff */
[----:B01---5:R-:W-:Y:S05]  /*19f50*/  WARPSYNC.COLLECTIVE R15, `(.L_x_1031) ;  /* 0x000000000f0c7348 */ /* 0x023fea0003c00000 */
[----:B------:R-:W-:Y:S02]  /*19f60*/  ELECT P6, UR62, PT ;  /* 0x00000000003e782f */ /* 0x000fe400038c0000 */
[----:B------:R-:W-:Y:S01]  /*19f70*/  MOV R14, UR62 ;  /* 0x0000003e000e7c02 */ /* 0x000fe20008000f00 */
[----:B01---5:R-:W-:Y:S10]  /*19f80*/  ENDCOLLECTIVE ;  /* 0x000000000000791b */ /* 0x023ff40003800000 */
.L_x_1031:
[----:B------:R-:W-:Y:S05]  /*19f90*/  BSYNC B0 ;  /* 0x0000000000007941 */ /* 0x000fea0003800000 */
.L_x_1030:
[----:B------:R-:W-:Y:S05]  /*19fa0*/  BRA `(.L_x_1032) ;  /* 0xffffffdc00a07947 */ /* 0x000fea000383ffff */
.L_x_944:
[----:B0-----:R0:W1:Y:S02]  /*19fb0*/  SYNCS.PHASECHK.TRANS64.TRYWAIT P0, [R6+URZ], R5 ;  /* 0x00000005060075a7 */ /* 0x001064000800017f */
[----:B-1----:R-:W-:Y:S05]  /*19fc0*/  @!P0 NANOSLEEP.SYNCS 0x989680 ;  /* 0x009896800000895d */ /* 0x002fea0003900000 */
[----:B------:R-:W1:Y:S02]  /*19fd0*/  @!P0 SYNCS.PHASECHK.TRANS64 P0, [R6+URZ], R5 ;  /* 0x00000005060085a7 */ /* 0x000e64000800007f */
[----:B-1----:R-:W-:Y:S05]  /*19fe0*/  @!P0 BRA `(.L_x_944) ;  /* 0xfffffffc00f08947 */ /* 0x002fea000383ffff */
[----:B------:R-:W-:Y:S05]  /*19ff0*/  BRA `(.L_x_1033) ;  /* 0xffffffdc00dc7947 */ /* 0x000fea000383ffff */
.L_x_945:
[----:B-1----:R1:W2:Y:S02]  /*1a000*/  SYNCS.PHASECHK.TRANS64.TRYWAIT P0, [R7+URZ], R2 ;  /* 0x00000002070075a7 */ /* 0x0022a4000800017f */
[----:B--2---:R-:W-:Y:S05]  /*1a010*/  @!P0 NANOSLEEP.SYNCS 0x989680 ;  /* 0x009896800000895d */ /* 0x004fea0003900000 */
[----:B------:R-:W2:Y:S02]  /*1a020*/  @!P0 SYNCS.PHASECHK.TRANS64 P0, [R7+URZ], R2 ;  /* 0x00000002070085a7 */ /* 0x000ea4000800007f */
[----:B--2---:R-:W-:Y:S05]  /*1a030*/  @!P0 BRA `(.L_x_945) ;  /* 0xfffffffc00f08947 */ /* 0x004fea000383ffff */
[----:B------:R-:W-:Y:S05]  /*1a040*/  BRA `(.L_x_1034) ;  /* 0xffffffdc00d07947 */ /* 0x000fea000383ffff */
.L_x_947:
[----:B--2---:R2:W3:Y:S02]  /*1a050*/  SYNCS.PHASECHK.TRANS64.TRYWAIT P0, [R4+URZ], R5 ;  /* 0x00000005040075a7 */ /* 0x0044e4000800017f */
[----:B---3--:R-:W-:Y:S05]  /*1a060*/  @!P0 NANOSLEEP.SYNCS 0x989680 ;  /* 0x009896800000895d */ /* 0x008fea0003900000 */
[----:B------:R-:W3:Y:S02]  /*1a070*/  @!P0 SYNCS.PHASECHK.TRANS64 P0, [R4+URZ], R5 ;  /* 0x00000005040085a7 */ /* 0x000ee4000800007f */
[----:B---3--:R-:W-:Y:S05]  /*1a080*/  @!P0 BRA `(.L_x_947) ;  /* 0xfffffffc00f08947 */ /* 0x008fea000383ffff */
[----:B------:R-:W-:Y:S05]  /*1a090*/  BRA `(.L_x_1035) ;  /* 0xffffffdc00d87947 */ /* 0x000fea000383ffff */
.L_x_1036:
        /* <DEDUP_REMOVED lines=14> */
.L_x_6022:


//--------------------- .text._ZN7cutlass13device_kernelIN5flash11enable_sm90INS1_16FlashAttnFwdSm90INS1_25CollectiveMainloopFwdSm90ILi2EN4cute5tupleIJNS5_1CILi1EEES8_S8_EEENS6_IJNS7_ILi64EEESA_SA_EEELi512ENS_6half_tEfNS_4arch4Sm90ELb0ELb0ELb1ELb1ELb0ELb0ELb1ELb0ELb0ELb1ELb0ELb0EEENS1_21CollectiveEpilogueFwdINS6_IJSA_NS7_ILi512EEESA_EEES9_SC_SE_Li256ELb1ELb1ELb0ELb0EEENS1_36VarlenDynamicPersistentTileSchedulerILi64ELi64ELi256ELi128ELb0ELb1ELb1ELb0ELb1ELb1EEEEEEEEEvNT_6ParamsE --------------------------
	.section	.text._ZN7cutlass13device_kernelIN5flash11enable_sm90INS1_16FlashAttnFwdSm90INS1_25CollectiveMainloopFwdSm90ILi2EN4cute5tupleIJNS5_1CILi1EEES8_S8_EEENS6_IJNS7_ILi64EEESA_SA_EEELi512ENS_6half_tEfNS_4arch4Sm90ELb0ELb0ELb1ELb1ELb0ELb0ELb1ELb0ELb0ELb1ELb0ELb0EEENS1_21CollectiveEpilogueFwdINS6_IJSA_NS7_ILi512EEESA_EEES9_SC_SE_Li256ELb1ELb1ELb0ELb0EEENS1_36VarlenDynamicPersistentTileSchedulerILi64ELi64ELi256ELi128ELb0ELb1ELb1ELb0ELb1ELb1EEEEEEEEEvNT_6ParamsE,"ax",@progbits
	.align	128
.text._ZN7cutlass13device_kernelIN5flash11enable_sm90INS1_16FlashAttnFwdSm90INS1_25CollectiveMainloopFwdSm90ILi2EN4cute5tupleIJNS5_1CILi1EEES8_S8_EEENS6_IJNS7_ILi64EEESA_SA_EEELi512ENS_6half_tEfNS_4arch4Sm90ELb0ELb0ELb1ELb1ELb0ELb0ELb1ELb0ELb0ELb1ELb0ELb0EEENS1_21CollectiveEpilogueFwdINS6_IJSA_NS7_ILi512EEESA_EEES9_SC_SE_Li256ELb1ELb1ELb0ELb0EEENS1_36VarlenDynamicPersistentTileSchedulerILi64ELi64ELi256ELi128ELb0ELb1ELb1ELb0ELb1ELb1EEEEEEEEEvNT_6ParamsE:
        .type           _ZN7cutlass13device_kernelIN5flash11enable_sm90INS1_16FlashAttnFwdSm90INS1_25CollectiveMainloopFwdSm90ILi2EN4cute5tupleIJNS5_1CILi1EEES8_S8_EEENS6_IJNS7_ILi64EEESA_SA_EEELi512ENS_6half_tEfNS_4arch4Sm90ELb0ELb0ELb1ELb1ELb0ELb0ELb1ELb0ELb0ELb1ELb0ELb0EEENS1_21CollectiveEpilogueFwdINS6_IJSA_NS7_ILi512EEESA_EEES9_SC_SE_Li256ELb1ELb1ELb0ELb0EEENS1_36VarlenDynamicPersistentTileSchedulerILi64ELi64ELi256ELi128ELb0ELb1ELb1ELb0ELb1ELb1EEEEEEEEEvNT_6ParamsE,@function
        .size           _ZN7cutlass13device_kernelIN5flash11enable_sm90INS1_16FlashAttnFwdSm90INS1_25CollectiveMainloopFwdSm90ILi2EN4cute5tupleIJNS5_1CILi1EEES8_S8_EEENS6_IJNS7_ILi64EEESA_SA_EEELi512ENS_6half_tEfNS_4arch4Sm90ELb0ELb0ELb1ELb1ELb0ELb0ELb1ELb0ELb0ELb1ELb0ELb0EEENS1_21CollectiveEpilogueFwdINS6_IJSA_NS7_ILi512EEESA_EEES9_SC_SE_Li256ELb1ELb1ELb0ELb0EEENS1_36VarlenDynamicPersistentTileSchedulerILi64ELi64ELi256ELi128ELb0ELb1ELb1ELb0ELb1ELb1EEEEEEEEEvNT_6ParamsE,(.L_x_6023 - _ZN7cutlass13device_kernelIN5flash11enable_sm90INS1_16FlashAttnFwdSm90INS1_25CollectiveMainloopFwdSm90ILi2EN4cute5tupleIJNS5_1CILi1EEES8_S8_EEENS6_IJNS7_ILi64EEESA_SA_EEELi512ENS_6half_tEfNS_4arch4Sm90ELb0ELb0ELb1ELb1ELb0ELb0ELb1ELb0ELb0ELb1ELb0ELb0EEENS1_21CollectiveEpilogueFwdINS6_IJSA_NS7_ILi512EEESA_EEES9_SC_SE_Li256ELb1ELb1ELb0ELb0EEENS1_36VarlenDynamicPersistentTileSchedulerILi64ELi64ELi256ELi128ELb0ELb1ELb1ELb0ELb1ELb1EEEEEEEEEvNT_6ParamsE)
        .other          _ZN7cutlass13device_kernelIN5flash11enable_sm90INS1_16FlashAttnFwdSm90INS1_25CollectiveMainloopFwdSm90ILi2EN4cute5tupleIJNS5_1CILi1EEES8_S8_EEENS6_IJNS7_ILi64EEESA_SA_EEELi512ENS_6half_tEfNS_4arch4Sm90ELb0ELb0ELb1ELb1ELb0ELb0ELb1ELb0ELb0ELb1ELb0ELb0EEENS1_21CollectiveEpilogueFwdINS6_IJSA_NS7_ILi512EEESA_EEES9_SC_SE_Li256ELb1ELb1ELb0ELb0EEENS1_36VarlenDynamicPersistentTileSchedulerILi64ELi64ELi256ELi128ELb0ELb1ELb1ELb0ELb1ELb1EEEEEEEEEvNT_6ParamsE,@"STO_CUDA_ENTRY STV_DEFAULT"
_ZN7cutlass13device_kernelIN5flash11enable_sm90INS1_16FlashAttnFwdSm90INS1_25CollectiveMainloopFwdSm90ILi2EN4cute5tupleIJNS5_1CILi1EEES8_S8_EEENS6_IJNS7_ILi64EEESA_SA_EEELi512ENS_6half_tEfNS_4arch4Sm90ELb0ELb0ELb1ELb1ELb0ELb0ELb1ELb0ELb0ELb1ELb0ELb0EEENS1_21CollectiveEpilogueFwdINS6_IJSA_NS7_ILi512EEESA_EEES9_SC_SE_Li256ELb1ELb1ELb0ELb0EEENS1_36VarlenDynamicPersistentTileSchedulerILi64ELi64ELi256ELi128ELb0ELb1ELb1ELb0ELb1ELb1EEEEEEEEEvNT_6ParamsE:
        /* <DEDUP_REMOVED lines=17> */
.L_x_1038:
[----:B------:R-:W-:Y:S05]  /*0110*/  BSYNC B0 ;  /* 0x0000000000007941 */ /* 0x000fea0003800000 */
.L_x_1037:
        /* <DEDUP_REMOVED lines=39> */
.L_x_1039:
        /* <DEDUP_REMOVED lines=22> */
.L_x_1040:
        /* <DEDUP_REMOVED lines=18> */
.L_x_1041:
        /* <DEDUP_REMOVED lines=22> */
.L_x_1042:
        /* <DEDUP_REMOVED lines=22> */
.L_x_1043:
[----:B------:R-:W-:Y:S01]  /*08d0*/  ISETP.NE.AND P0, PT, R3, RZ, PT ;  /* 0x000000ff0300720c */ /* 0x000fe20003f05270 */
[----:B------:R-:W-:Y:S01]  /*08e0*/  NOP ;  /* 0x0000000000007918 */ /* 0x000fe20000000000 */
[----:B------:R-:W-:Y:S01]  /*08f0*/  ULDC.64 UR38, c[0x0][0x208] ;  /* 0x0000820000267ab9 */ /* 0x000fe20000000a00 */
[----:B01234-:R-:W-:Y:S10]  /*0900*/  BAR.SYNC.DEFER_BLOCKING 0x0 ;  /* 0x0000000000007b1d */ /* 0x01fff40000010000 */
[----:B------:R-:W-:Y:S05]  /*0910*/  @!P0 BRA `(.L_x_1044) ;  /* 0x000000b800848947 */ /* 0x000fea0003800000 */
.L_x_1045:
        /* <DEDUP_REMOVED lines=23> */
[----:B------:R-:W-:Y:S01]  /*0a90*/  IMAD.MOV.U32 R193, RZ, RZ, RZ ;  /* 0x000000ffffc17224 */ /* 0x000fe200078e00ff */
[----:B------:R-:W-:Y:S01]  /*0aa0*/  SHF.R.S32.HI R0, RZ, 0x1f, R199 ;  /* 0x0000001fff007819 */ /* 0x000fe200000114c7 */
[----:B------:R-:W-:-:S03]  /*0ab0*/  UMOV UR36, URZ ;  /* 0x0000003f00247c82 */ /* 0x000fc60008000000 */
[CC--:B------:R-:W-:Y:S02]  /*0ac0*/  LEA.HI R2, R0.reuse, R199.reuse, RZ, 0x4 ;  /* 0x000000c700027211 */ /* 0x0c0fe400078f20ff */
[CC--:B------:R-:W-:Y:S02]  /*0ad0*/  LEA.HI R5, R0.reuse, R199.reuse, RZ, 0x5 ;  /* 0x000000c700057211 */ /* 0x0c0fe400078f28ff */
[----:B------:R-:W-:Y:S02]  /*0ae0*/  SHF.R.S32.HI R3, RZ, 0x4, R2 ;  /* 0x00000004ff037819 */ /* 0x000fe40000011402 */
[----:B------:R-:W-:Y:S02]  /*0af0*/  LEA.HI R7, R0, R199, RZ, 0x2 ;  /* 0x000000c700077211 */ /* 0x000fe400078f10ff */
[----:B------:R-:W-:Y:S02]  /*0b00*/  LEA.HI R4, R2, R3, RZ, 0x1 ;  /* 0x0000000302047211 */ /* 0x000fe400078f08ff */
[----:B------:R-:W-:-:S02]  /*0b10*/  SHF.R.S32.HI R11, RZ, 0x5, R5 ;  /* 0x00000005ff0b7819 */ /* 0x000fc40000011405 */
[----:B------:R-:W-:Y:S02]  /*0b20*/  LOP3.LUT R4, R4, 0x1ffffffe, RZ, 0xc0, !PT ;  /* 0x1ffffffe04047812 */ /* 0x000fe400078ec0ff */
[----:B------:R-:W-:Y:S02]  /*0b30*/  SHF.R.S32.HI R6, RZ, 0x1f, R5 ;  /* 0x0000001fff067819 */ /* 0x000fe40000011405 */
        /* <DEDUP_REMOVED lines=37> */
[----:B------:R-:W-:-:S02]  /*0d90*/  LEA.HI R4, R4, R5, RZ, 0x3 ;  /* 0x0000000504047211 */ /* 0x000fc400078f18ff */
[----:B------:R-:W-:Y:S02]  /*0da0*/  LOP3.LUT R9, R2, 0x8, R9, 0xf8, !PT ;  /* 0x0000000802097812 */ /* 0x000fe400078ef809 */
[----:B------:R-:W-:Y:S02]  /*0db0*/  SHF.R.U32.HI R2, RZ, 0x3, R2 ;  /* 0x00000003ff027819 */ /* 0x000fe40000011602 */
[----:B------:R-:W-:Y:S01]  /*0dc0*/  R2P PR, R7, 0x6 ;  /* 0x0000000607007804 */ /* 0x000fe20000000000 */
[----:B------:R-:W-:Y:S01]  /*0dd0*/  IMAD.MOV.U32 R7, RZ, RZ, R15 ;  /* 0x000000ffff077224 */ /* 0x000fe200078e000f */
[----:B------:R-:W-:Y:S02]  /*0de0*/  LOP3.LUT R9, R9, R2, RZ, 0x3c, !PT ;  /* 0x0000000209097212 */ /* 0x000fe400078e3cff */
[----:B------:R-:W-:Y:S02]  /*0df0*/  LOP3.LUT R2, R0, 0xfffffff8, RZ, 0xc0, !PT ;  /* 0xfffffff800027812 */ /* 0x000fe400078ec0ff */
[----:B------:R-:W-:Y:S01]  /*0e00*/  LOP3.LUT R4, R4, 0xfffffff8, RZ, 0xc0, !PT ;  /* 0xfffffff804047812 */ /* 0x000fe200078ec0ff */
[----:B------:R-:W-:Y:S01]  /*0e10*/  IMAD.IADD R8, R8, 0x1, R9 ;  /* 0x0000000108087824 */ /* 0x000fe200078e0209 */
[----:B------:R-:W-:Y:S01]  /*0e20*/  LEA.HI R3, R3, R194, RZ, 0x1 ;  /* 0x000000c203037211 */ /* 0x000fe200078f08ff */
[----:B------:R-:W-:Y:S01]  /*0e30*/  IMAD.IADD R191, R199, 0x1, -R2 ;  /* 0x00000001c7bf7824 */ /* 0x000fe200078e0a02 */
[----:B------:R-:W-:Y:S01]  /*0e40*/  SHF.R.S32.HI R6, RZ, 0x5, R6 ;  /* 0x00000005ff067819 */ /* 0x000fe20000011406 */
[----:B------:R-:W-:Y:S01]  /*0e50*/  IMAD.IADD R17, R5, 0x1, -R4 ;  /* 0x0000000105117824 */ /* 0x000fe200078e0a04 */
[----:B------:R-:W-:Y:S01]  /*0e60*/  LEA R22, R8, UR37, 0x1 ;  /* 0x0000002508167c11 */ /* 0x000fe2000f8e08ff */
[----:B------:R-:W-:Y:S01]  /*0e70*/  IMAD.SHL.U32 R16, R191, 0x8, RZ ;  /* 0x00000008bf107824 */ /* 0x000fe200078e00ff */
[----:B------:R-:W-:Y:S01]  /*0e80*/  LOP3.LUT R3, R3, 0xfffffe, RZ, 0xc0, !PT ;  /* 0x00fffffe03037812 */ /* 0x000fe200078ec0ff */
[----:B------:R-:W-:Y:S01]  /*0e90*/  IMAD R17, R6, 0x10, R17 ;  /* 0x0000001006117824 */ /* 0x000fe200078e0211 */
[----:B------:R-:W-:Y:S01]  /*0ea0*/  SEL R184, R184, 0xffffffc0, !P2 ;  /* 0xffffffc0b8b87807 */ /* 0x000fe20005000000 */
[----:B------:R-:W-:Y:S01]  /*0eb0*/  VIADD R185, R22, 0x36400 ;  /* 0x0003640016b97836 */ /* 0x000fe20000000000 */
[----:B------:R-:W-:Y:S01]  /*0ec0*/  SHF.R.S32.HI R192, RZ, 0x3, R0 ;  /* 0x00000003ffc07819 */ /* 0x000fe20000011400 */
[----:B------:R-:W-:-:S02]  /*0ed0*/  VIADD R190, R16, 0x40 ;  /* 0x0000004010be7836 */ /* 0x000fc40000000000 */
[C---:B------:R-:W-:Y:S02]  /*0ee0*/  VIADD R189, R16.reuse, 0x80 ;  /* 0x0000008010bd7836 */ /* 0x040fe40000000000 */
        /* <DEDUP_REMOVED lines=12> */
[----:B------:R-:W-:Y:S01]  /*0fb0*/  IMAD.IADD R3, R194, 0x1, -R3 ;  /* 0x00000001c2037824 */ /* 0x000fe200078e0a03 */
[----:B------:R-:W-:Y:S01]  /*0fc0*/  SHF.R.S32.HI R200, RZ, 0x1f, R195 ;  /* 0x0000001fffc87819 */ /* 0x000fe200000114c3 */
[----:B------:R-:W-:-:S02]  /*0fd0*/  @P1 VIADD R23, R185, 0xffffffe0 ;  /* 0xffffffe0b9171836 */ /* 0x000fc40000000000 */
[----:B------:R-:W-:Y:S02]  /*0fe0*/  IMAD.IADD R185, R185, 0x1, R184 ;  /* 0x00000001b9b97824 */ /* 0x000fe400078e02b8 */
[----:B------:R-:W-:Y:S02]  /*0ff0*/  IMAD.MOV.U32 R2, RZ, RZ, RZ ;  /* 0x000000ffff027224 */ /* 0x000fe400078e00ff */
[----:B------:R-:W-:Y:S02]  /*1000*/  IMAD.SHL.U32 R19, R3, 0x100, RZ ;  /* 0x0000010003137824 */ /* 0x000fe400078e00ff */
[----:B------:R-:W-:Y:S02]  /*1010*/  IMAD R197, R10, 0x8, R17 ;  /* 0x000000080ac57824 */ /* 0x000fe400078e0211 */
[----:B------:R-:W-:-:S07]  /*1020*/  IMAD.IADD R184, R184, 0x1, R23 ;  /* 0x00000001b8b87824 */ /* 0x000fce00078e0217 */
.L_x_1084:
        /* <DEDUP_REMOVED lines=46> */
.L_x_1046:
[----:B0-----:R-:W2:Y:S01]  /*1310*/  LDL R4, [R1] ;  /* 0x0000000001047983 */ /* 0x001ea20000100800 */
[----:B-----5:R-:W-:Y:S01]  /*1320*/  IMAD.IADD R152, R152, 0x1, -R3 ;  /* 0x0000000198987824 */ /* 0x020fe200078e0a03 */
[----:B------:R-:W-:Y:S01]  /*1330*/  CS2R R150, SRZ ;  /* 0x0000000000967805 */ /* 0x000fe2000001ff00 */
[----:B------:R-:W-:Y:S01]  /*1340*/  IMAD.MOV.U32 R3, RZ, RZ, RZ ;  /* 0x000000ffff037224 */ /* 0x000fe200078e00ff */
[----:B------:R-:W-:Y:S01]  /*1350*/  CS2R R148, SRZ ;  /* 0x0000000000947805 */ /* 0x000fe2000001ff00 */
[----:B------:R-:W-:Y:S01]  /*1360*/  VIADD R0, R152, 0x3f ;  /* 0x0000003f98007836 */ /* 0x000fe20000000000 */
[----:B------:R-:W-:Y:S02]  /*1370*/  CS2R R146, SRZ ;  /* 0x0000000000927805 */ /* 0x000fe4000001ff00 */
[----:B------:R-:W-:Y:S02]  /*1380*/  CS2R R144, SRZ ;  /* 0x0000000000907805 */ /* 0x000fe4000001ff00 */
[----:B------:R-:W-:-:S02]  /*1390*/  CS2R R142, SRZ ;  /* 0x00000000008e7805 */ /* 0x000fc4000001ff00 */
[----:B------:R-:W-:Y:S02]  /*13a0*/  CS2R R140, SRZ ;  /* 0x00000000008c7805 */ /* 0x000fe4000001ff00 */
[----:B------:R-:W-:Y:S02]  /*13b0*/  SHF.R.S32.HI R5, RZ, 0x1f, R0 ;  /* 0x0000001fff057819 */ /* 0x000fe40000011400 */
[----:B------:R-:W-:Y:S02]  /*13c0*/  CS2R R138, SRZ ;  /* 0x00000000008a7805 */ /* 0x000fe4000001ff00 */
[----:B------:R-:W-:Y:S02]  /*13d0*/  CS2R R136, SRZ ;  /* 0x0000000000887805 */ /* 0x000fe4000001ff00 */
[----:B------:R-:W-:Y:S02]  /*13e0*/  CS2R R134, SRZ ;  /* 0x0000000000867805 */ /* 0x000fe4000001ff00 */
[----:B------:R-:W-:Y:S01]  /*13f0*/  LEA.HI R5, R5, R0, RZ, 0x6 ;  /* 0x0000000005057211 */ /* 0x000fe200078f30ff */
        /* <DEDUP_REMOVED lines=54> */
[----:B------:R-:W-:Y:S01]  /*1760*/  CS2R R172, SRZ ;  /* 0x0000000000ac7805 */ /* 0x000fe2000001ff00 */
[----:B------:R-:W-:Y:S01]  /*1770*/  IMAD.MOV.U32 R27, RZ, RZ, RZ ;  /* 0x000000ffff1b7224 */ /* 0x000fe200078e00ff */
[----:B------:R-:W-:Y:S02]  /*1780*/  CS2R R8, SRZ ;  /* 0x0000000000087805 */ /* 0x000fe4000001ff00 */
[----:B------:R-:W-:Y:S02]  /*1790*/  SHF.R.S32.HI R174, RZ, 0x6, R5 ;  /* 0x00000006ffae7819 */ /* 0x000fe40000011405 */
[----:B--2---:R-:W-:-:S13]  /*17a0*/  ISETP.NE.AND P0, PT, R4, 0x1, PT ;  /* 0x000000010400780c */ /* 0x004fda0003f05270 */
[----:B------:R-:W-:Y:S05]  /*17b0*/  @!P0 BRA `(.L_x_1047) ;  /* 0x0000001400d48947 */ /* 0x000fea0003800000 */
[----:B------:R-:W-:Y:S02]  /*17c0*/  ISETP.GE.AND P1, PT, R152, 0x1, PT ;  /* 0x000000019800780c */ /* 0x000fe40003f26270 */
[----:B------:R-:W-:-:S11]  /*17d0*/  PLOP3.LUT P0, PT, PT, PT, PT, 0x80, 0x0 ;  /* 0x000000000000781c */ /* 0x000fd60003f0f070 */
[----:B------:R-:W-:Y:S05]  /*17e0*/  @!P1 BRA `(.L_x_1048) ;  /* 0x0000007800d09947 */ /* 0x000fea0003800000 */
        /* <DEDUP_REMOVED lines=56> */
[----:B------:R-:W-:-:S07]  /*1b70*/  VIADD R174, R174, 0xfffffffe ;  /* 0xfffffffeaeae7836 */ /* 0x000fce0000000000 */
.L_x_1050:
[----:B------:R-:W-:Y:S01]  /*1b80*/  BAR.SYNC.DEFER_BLOCKING 0xe, 0x100 ;  /* 0x0384000000007b1d */ /* 0x000fe20000010000 */
[----:B01----:R-:W-:Y:S01]  /*1b90*/  IMAD.U32 R4, RZ, RZ, UR36 ;  /* 0x00000024ff047e24 */ /* 0x003fe2000f8e00ff */
[----:B------:R-:W-:Y:S01]  /*1ba0*/  UIADD3 UR36, UR36, 0x1, URZ ;  /* 0x0000000124247890 */ /* 0x000fe2000fffe03f */
[C---:B------:R-:W-:Y:S01]  /*1bb0*/  ISETP.GT.AND P0, PT, R174.reuse, RZ, PT ;  /* 0x000000ffae00720c */ /* 0x040fe20003f04270 */
[----:B------:R-:W-:Y:S02]  /*1bc0*/  VIADD R174, R174, 0xffffffff ;  /* 0xffffffffaeae7836 */ /* 0x000fe40000000000 */
[----:B------:R-:W-:Y:S01]  /*1bd0*/  IMAD R4, R4, 0x40, R17 ;  /* 0x0000004004047824 */ /* 0x000fe200078e0211 */
        /* <DEDUP_REMOVED lines=165> */
.L_x_1049:
[----:B------:R-:W-:Y:S01]  /*2630*/  BAR.SYNC.DEFER_BLOCKING 0xe, 0x100 ;  /* 0x0384000000007b1d */ /* 0x000fe20000010000 */
[----:B01----:R-:W-:Y:S01]  /*2640*/  IMAD.U32 R4, RZ, RZ, UR36 ;  /* 0x00000024ff047e24 */ /* 0x003fe2000f8e00ff */
[----:B------:R-:W-:Y:S01]  /*2650*/  UIADD3 UR36, UR36, 0x1, URZ ;  /* 0x0000000124247890 */ /* 0x000fe2000fffe03f */
[----:B------:R-:W-:Y:S02]  /*2660*/  PLOP3.LUT P0, PT, PT, PT, PT, 0x8, 0x0 ;  /* 0x000000000000781c */ /* 0x000fe40003f0e170 */
[----:B------:R-:W-:Y:S01]  /*2670*/  IMAD R4, R4, 0x40, R17 ;  /* 0x0000004004047824 */ /* 0x000fe200078e0211 */
        /* <DEDUP_REMOVED lines=137> */
.L_x_1047:
        /* <DEDUP_REMOVED lines=32> */
.L_x_1051:
        /* <DEDUP_REMOVED lines=8> */
.L_x_1229:
[----:B------:R-:W-:Y:S05]  /*3190*/  @P0 BRA `(.L_x_1053) ;  /* 0x0000000000040947 */ /* 0x000fea0003800000 */
[----:B------:R-:W-:Y:S01]  /*31a0*/  BPT.TRAP 0x1 ;  /* 0x000000040000795c */ /* 0x000fe20000300000 */
.L_x_1053:
[----:B0-----:R-:W-:Y:S01]  /*31b0*/  IMAD.U32 R3, RZ, RZ, UR36 ;  /* 0x00000024ff037e24 */ /* 0x001fe2000f8e00ff */
[----:B------:R-:W-:-:S04]  /*31c0*/  SHF.L.U32 R6, R2, 0x1f, RZ ;  /* 0x0000001f02067819 */ /* 0x000fc800000006ff */
[----:B------:R-:W-:-:S04]  /*31d0*/  LEA R3, R3, UR37, 0x3 ;  /* 0x0000002503037c11 */ /* 0x000fc8000f8e18ff */
[----:B------:R0:W1:Y:S01]  /*31e0*/  SYNCS.PHASECHK.TRANS64.TRYWAIT P1, [R3+URZ+0x38830], R6 ;  /* 0x03883006030075a7 */ /* 0x000062000802017f */
[----:B------:R-:W-:Y:S05]  /*31f0*/  @P0 BRA `(.L_x_1054) ;  /* 0x0000000000040947 */ /* 0x000fea0003800000 */
[----:B------:R-:W-:Y:S01]  /*3200*/  BPT.TRAP 0x1 ;  /* 0x000000040000795c */ /* 0x000fe20000300000 */
.L_x_1054:
[----:B-1----:R-:W-:Y:S05]  /*3210*/  @P1 BRA `(.L_x_1055) ;  /* 0x0000000000081947 */ /* 0x002fea0003800000 */
[----:B------:R-:W1:Y:S02]  /*3220*/  SYNCS.PHASECHK.TRANS64.TRYWAIT P1, [R3+URZ+0x38830], R6 ;  /* 0x03883006030075a7 */ /* 0x000e64000802017f */
[----:B-1----:R-:W-:Y:S05]  /*3230*/  @!P1 BRA `(.L_x_1056) ;  /* 0x0000010c00c09947 */ /* 0x002fea0003800000 */
.L_x_1055:
        /* <DEDUP_REMOVED lines=40> */
.L_x_1230:
[----:B------:R-:W-:Y:S05]  /*34c0*/  @P0 BRA `(.L_x_1058) ;  /* 0x0000000000040947 */ /* 0x000fea0003800000 */
[----:B------:R-:W-:Y:S01]  /*34d0*/  BPT.TRAP 0x1 ;  /* 0x000000040000795c */ /* 0x000fe20000300000 */
.L_x_1058:
[----:B------:R3:W4:Y:S01]  /*34e0*/  SYNCS.PHASECHK.TRANS64.TRYWAIT P1, [R3+URZ+0x38850], R6 ;  /* 0x03885006030075a7 */ /* 0x000722000802017f */
[----:B------:R-:W-:Y:S05]  /*34f0*/  @P0 BRA `(.L_x_1059) ;  /* 0x0000000000040947 */ /* 0x000fea0003800000 */
[----:B------:R-:W-:Y:S01]  /*3500*/  BPT.TRAP 0x1 ;  /* 0x000000040000795c */ /* 0x000fe20000300000 */
.L_x_1059:
[----:B----4-:R-:W-:Y:S05]  /*3510*/  @P1 BRA `(.L_x_1060) ;  /* 0x0000000000081947 */ /* 0x010fea0003800000 */
[----:B------:R-:W4:Y:S02]  /*3520*/  SYNCS.PHASECHK.TRANS64.TRYWAIT P1, [R3+URZ+0x38850], R6 ;  /* 0x03885006030075a7 */ /* 0x000f24000802017f */
[----:B----4-:R-:W-:Y:S05]  /*3530*/  @!P1 BRA `(.L_x_1061) ;  /* 0x0000010c002c9947 */ /* 0x010fea0003800000 */
.L_x_1060:
        /* <DEDUP_REMOVED lines=253> */
[----:B------:R-:W-:Y:S01]  /*4510*/  ULDC UR11, c[0x0][0xa80] ;  /* 0x0002a000000b7ab9 */ /* 0x000fe20000000800 */
        /* <DEDUP_REMOVED lines=29> */
[----:B------:R-:W-:-:S04]  /*46f0*/  ULOP3.LUT UR7, UR44, 0x2000000, URZ, 0xfc, !UPT ;  /* 0x020000002c077892 */ /* 0x000fc8000f8efc3f */
[----:B------:R-:W-:-:S07]  /*4700*/  ULEA UR10, UR36, UR7, 0xc ;  /* 0x00000007240a7291 */ /* 0x000fce000f8e603f */
[----:B------:R-:W-:Y:S01]  /*4710*/  UMOV UR14, UR10 ;  /* 0x0000000a000e7c82 */ /* 0x000fe20008000000 */
        /* <DEDUP_REMOVED lines=104> */
[----:B-----5:R-:W-:-:S07]  /*4da0*/  FSEL R49, R49, -INF , P2 ;  /* 0xff80000031317808 */ /* 0x020fce0001000000 */
[----:B------:R-:W5:Y:S01]  /*4db0*/  MUFU.TANH R53, R53 ;  /* 0x0000003500357308 */ /* 0x000f620000002400 */
[----:B0-----:R-:W-:Y:S02]  /*4dc0*/  FSEL R43, R43, -INF , P4 ;  /* 0xff8000002b2b7808 */ /* 0x001fe40002000000 */
[----:B------:R-:W-:Y:S02]  /*4dd0*/  ISETP.GT.AND P4, PT, R5, 0x39, PT ;  /* 0x000000390500780c */ /* 0x000fe40003f84270 */
[----:B------:R-:W-:-:S03]  /*4de0*/  FMNMX.FTZ R5, R49, R4, !PT ;  /* 0x0000000431057209 */ /* 0x000fc60007810000 */
[----:B------:R-:W0:Y:S01]  /*4df0*/  MUFU.TANH R46, R46 ;  /* 0x0000002e002e7308 */ /* 0x000e220000002400 */
[----:B--2---:R-:W-:-:S04]  /*4e00*/  FSEL R52, R52, -INF , P3 ;  /* 0xff80000034347808 */ /* 0x004fc80001800000 */
[----:B------:R-:W-:-:S03]  /*4e10*/  FMNMX.FTZ R4, R52, R5, !PT ;  /* 0x0000000534047209 */ /* 0x000fc60007810000 */
[----:B------:R-:W2:Y:S01]  /*4e20*/  MUFU.TANH R47, R47 ;  /* 0x0000002f002f7308 */ /* 0x000ea20000002400 */
[----:B-----5:R-:W-:-:S04]  /*4e30*/  FSEL R53, R53, -INF , P4 ;  /* 0xff80000035357808 */ /* 0x020fc80002000000 */
[----:B-1-34-:R-:W-:-:S03]  /*4e40*/  FMNMX.FTZ R6, R53, R4, !PT ;  /* 0x0000000435067209 */ /* 0x01afc60007810000 */
[----:B------:R-:W1:Y:S01]  /*4e50*/  MUFU.TANH R50, R50 ;  /* 0x0000003200327308 */ /* 0x000e620000002400 */
[----:B0-----:R-:W-:Y:S01]  /*4e60*/  FSEL R46, R46, -INF , P5 ;  /* 0xff8000002e2e7808 */ /* 0x001fe20002800000 */
[----:B------:R-:W0:Y:S06]  /*4e70*/  SHFL.BFLY PT, R5, R6, 0x2, 0x1f ;  /* 0x0c401f0006057f89 */ /* 0x000e2c00000e0000 */
[----:B------:R-:W3:Y:S01]  /*4e80*/  MUFU.TANH R51, R51 ;  /* 0x0000003300337308 */ /* 0x000ee20000002400 */
[----:B--2---:R-:W-:-:S07]  /*4e90*/  FSEL R47, R47, -INF , P6 ;  /* 0xff8000002f2f7808 */ /* 0x004fce0003000000 */
[----:B------:R-:W2:Y:S01]  /*4ea0*/  MUFU.TANH R54, R54 ;  /* 0x0000003600367308 */ /* 0x000ea20000002400 */
[----:B-1----:R-:W-:-:S07]  /*4eb0*/  FSEL R50, R50, -INF , P1 ;  /* 0xff80000032327808 */ /* 0x002fce0000800000 */
[----:B------:R-:W1:Y:S01]  /*4ec0*/  MUFU.TANH R55, R55 ;  /* 0x0000003700377308 */ /* 0x000e620000002400 */
[----:B---3--:R-:W-:Y:S02]  /*4ed0*/  FSEL R51, R51, -INF , P2 ;  /* 0xff80000033337808 */ /* 0x008fe40001000000 */
[----:B0-----:R-:W-:Y:S02]  /*4ee0*/  FMNMX.FTZ R7, R6, R5, !PT ;  /* 0x0000000506077209 */ /* 0x001fe40007810000 */
[----:B------:R-:W-:Y:S02]  /*4ef0*/  FMNMX.FTZ R5, R26, R27, !PT ;  /* 0x0000001b1a057209 */ /* 0x000fe40007810000 */
[----:B------:R-:W-:Y:S01]  /*4f00*/  ISETP.GE.AND P2, PT, R152, 0x41, PT ;  /* 0x000000419800780c */ /* 0x000fe20003f46270 */
[----:B------:R-:W0:Y:S01]  /*4f10*/  SHFL.BFLY PT, R8, R7, 0x1, 0x1f ;  /* 0x0c201f0007087f89 */ /* 0x000e2200000e0000 */
[----:B------:R-:W-:Y:S02]  /*4f20*/  FMNMX.FTZ R4, R30, R5, !PT ;  /* 0x000000051e047209 */ /* 0x000fe40007810000 */
[----:B--2---:R-:W-:-:S02]  /*4f30*/  FSEL R54, R54, -INF , P3 ;  /* 0xff80000036367808 */ /* 0x004fc40001800000 */
[----:B------:R-:W-:-:S04]  /*4f40*/  FMNMX.FTZ R5, R31, R4, !PT ;  /* 0x000000041f057209 */ /* 0x000fc80007810000 */
[----:B------:R-:W-:Y:S02]  /*4f50*/  FMNMX.FTZ R4, R34, R5, !PT ;  /* 0x0000000522047209 */ /* 0x000fe40007810000 */
[----:B-1----:R-:W-:Y:S02]  /*4f60*/  FSEL R55, R55, -INF , P4 ;  /* 0xff80000037377808 */ /* 0x002fe40002000000 */
        /* <DEDUP_REMOVED lines=15> */
[----:B------:R-:W-:Y:S01]  /*5060*/  MUFU.EX2 R6, R24 ;  /* 0x0000001800067308 */ /* 0x000fe20000000800 */
[----:B------:R-:W-:Y:S01]  /*5070*/  FMNMX.FTZ R5, R51, R8, !PT ;  /* 0x0000000833057209 */ /* 0x000fe20007810000 */
[--C-:B------:R-:W-:Y:S01]  /*5080*/  FFMA.FTZ R10, R32, UR11, -R56.reuse ;  /* 0x0000000b200a7c23 */ /* 0x100fe20008010838 */
[--C-:B------:R-:W-:Y:S01]  /*5090*/  FFMA.FTZ R11, R33, UR11, -R56.reuse ;  /* 0x0000000b210b7c23 */ /* 0x100fe20008010838 */
[--C-:B------:R-:W-:Y:S01]  /*50a0*/  FFMA.FTZ R12, R36, UR11, -R56.reuse ;  /* 0x0000000b240c7c23 */ /* 0x100fe20008010838 */
        /* <DEDUP_REMOVED lines=10> */
[--C-:B------:R-:W-:Y:S01]  /*5150*/  FFMA.FTZ R155, R52, UR11, -R56.reuse ;  /* 0x0000000b349b7c23 */ /* 0x100fe20008010838 */
[--C-:B------:R-:W-:Y:S01]  /*5160*/  FFMA.FTZ R172, R53, UR11, -R56.reuse ;  /* 0x0000000b35ac7c23 */ /* 0x100fe20008010838 */
[----:B------:R-:W1:Y:S08]  /*5170*/  MUFU.EX2 R7, R7 ;  /* 0x0000000700077308 */ /* 0x000e700000000800 */
[----:B------:R-:W-:Y:S08]  /*5180*/  MUFU.EX2 R8, R28 ;  /* 0x0000001c00087308 */ /* 0x000ff00000000800 */
[----:B------:R-:W2:Y:S01]  /*5190*/  MUFU.EX2 R9, R9 ;  /* 0x0000000900097308 */ /* 0x000ea20000000800 */
[----:B-1----:R-:W-:Y:S01]  /*51a0*/  F2FP.F16.F32.PACK_AB R156, R7, R6 ;  /* 0x00000006079c723e */ /* 0x002fe200000000ff */
[----:B------:R-:W-:Y:S01]  /*51b0*/  FADD.FTZ R7, R6, R7 ;  /* 0x0000000706077221 */ /* 0x000fe20000010000 */
[----:B0-----:R-:W-:Y:S01]  /*51c0*/  FMNMX.FTZ R24, R5, R14, !PT ;  /* 0x0000000e05187209 */ /* 0x001fe20007810000 */
[----:B------:R-:W-:-:S04]  /*51d0*/  FFMA.FTZ R14, R40, UR11, -R56 ;  /* 0x0000000b280e7c23 */ /* 0x000fc80008010838 */
[----:B------:R-:W-:Y:S01]  /*51e0*/  MUFU.EX2 R10, R10 ;  /* 0x0000000a000a7308 */ /* 0x000fe20000000800 */
[----:B------:R-:W0:Y:S07]  /*51f0*/  SHFL.BFLY PT, R5, R24, 0x1, 0x1f ;  /* 0x0c201f0018057f89 */ /* 0x000e2e00000e0000 */
[----:B------:R-:W1:Y:S01]  /*5200*/  MUFU.EX2 R11, R11 ;  /* 0x0000000b000b7308 */ /* 0x000e620000000800 */
[----:B--2---:R-:W-:Y:S01]  /*5210*/  F2FP.F16.F32.PACK_AB R158, R9, R8 ;  /* 0x00000008099e723e */ /* 0x004fe200000000ff */
[----:B------:R-:W-:-:S04]  /*5220*/  FADD.FTZ R8, R8, R7 ;  /* 0x0000000708087221 */ /* 0x000fc80000010000 */
[----:B------:R-:W-:Y:S02]  /*5230*/  FADD.FTZ R9, R9, R8 ;  /* 0x0000000809097221 */ /* 0x000fe40000010000 */
[----:B------:R-:W-:Y:S08]  /*5240*/  MUFU.EX2 R12, R12 ;  /* 0x0000000c000c7308 */ /* 0x000ff00000000800 */
[----:B------:R-:W2:Y:S01]  /*5250*/  MUFU.EX2 R13, R13 ;  /* 0x0000000d000d7308 */ /* 0x000ea20000000800 */
[----:B-1----:R-:W-:Y:S01]  /*5260*/  F2FP.F16.F32.PACK_AB R160, R11, R10 ;  /* 0x0000000a0ba0723e */ /* 0x002fe200000000ff */
[----:B------:R-:W-:Y:S01]  /*5270*/  FADD.FTZ R10, R10, R9 ;  /* 0x000000090a0a7221 */ /* 0x000fe20000010000 */
[----:B0-----:R-:W-:-:S03]  /*5280*/  FMNMX.FTZ R5, R24, R5, !PT ;  /* 0x0000000518057209 */ /* 0x001fc60007810000 */
[----:B------:R-:W-:Y:S01]  /*5290*/  FADD.FTZ R11, R11, R10 ;  /* 0x0000000a0b0b7221 */ /* 0x000fe20000010000 */
[C---:B------:R-:W-:Y:S01]  /*52a0*/  FSETP.NEU.FTZ.AND P1, PT, R5.reuse, -INF , PT ;  /* 0xff8000000500780b */ /* 0x040fe20003f3d000 */
[----:B------:R-:W-:Y:S01]  /*52b0*/  FMUL.FTZ R24, R5, UR11 ;  /* 0x0000000b05187c20 */ /* 0x000fe20008410000 */
[----:B------:R-:W-:Y:S04]  /*52c0*/  MUFU.EX2 R14, R14 ;  /* 0x0000000e000e7308 */ /* 0x000fe80000000800 */
[----:B------:R-:W-:Y:S02]  /*52d0*/  FSEL R25, R24, RZ, P1 ;  /* 0x000000ff18197208 */ /* 0x000fe40000800000 */
[----:B------:R-:W-:Y:S02]  /*52e0*/  ISETP.NE.AND P1, PT, R57, RZ, PT ;  /* 0x000000ff3900720c */ /* 0x000fe40003f25270 */
[----:B------:R-:W0:Y:S01]  /*52f0*/  MUFU.EX2 R15, R15 ;  /* 0x0000000f000f7308 */ /* 0x000e220000000800 */
[--C-:B------:R-:W-:Y:S01]  /*5300*/  FFMA.FTZ R173, R26, UR11, -R25.reuse ;  /* 0x0000000b1aad7c23 */ /* 0x100fe20008010819 */
        /* <DEDUP_REMOVED lines=8> */
[----:B------:R-:W-:Y:S01]  /*5390*/  FFMA.FTZ R208, R43, UR11, -R25 ;  /* 0x0000000b2bd07c23 */ /* 0x000fe20008010819 */
[----:B------:R-:W-:-:S02]  /*53a0*/  @!P1 VIADD R24, R3, 0x38840 ;  /* 0x0003884003189836 */ /* 0x000fc40000000000 */
[--C-:B------:R-:W-:Y:S01]  /*53b0*/  FFMA.FTZ R183, R46, UR11, -R25.reuse ;  /* 0x0000000b2eb77c23 */ /* 0x100fe20008010819 */
[--C-:B------:R-:W-:Y:S01]  /*53c0*/  FFMA.FTZ R210, R47, UR11, -R25.reuse ;  /* 0x0000000b2fd27c23 */ /* 0x100fe20008010819 */
[--C-:B------:R-:W-:Y:S01]  /*53d0*/  FFMA.FTZ R207, R50, UR11, -R25.reuse ;  /* 0x0000000b32cf7c23 */ /* 0x100fe20008010819 */
[--C-:B------:R-:W-:Y:S01]  /*53e0*/  FFMA.FTZ R212, R51, UR11, -R25.reuse ;  /* 0x0000000b33d47c23 */ /* 0x100fe20008010819 */
[----:B------:R-:W-:Y:S01]  /*53f0*/  @!P1 PRMT R24, RZ, 0x654, R24 ;  /* 0x00000654ff189816 */ /* 0x000fe20000000018 */
[--C-:B------:R-:W-:Y:S01]  /*5400*/  FFMA.FTZ R209, R54, UR11, -R25.reuse ;  /* 0x0000000b36d17c23 */ /* 0x100fe20008010819 */
[----:B------:R-:W-:Y:S01]  /*5410*/  FFMA.FTZ R214, R55, UR11, -R25 ;  /* 0x0000000b37d67c23 */ /* 0x000fe20008010819 */
[----:B------:R-:W-:Y:S01]  /*5420*/  MUFU.EX2 R173, R173 ;  /* 0x000000ad00ad7308 */ /* 0x000fe20000000800 */
[----:B------:R1:W-:Y:S01]  /*5430*/  @!P1 SYNCS.ARRIVE.TRANS64.RED.A1T0 RZ, [R24+URZ], RZ ;  /* 0x000000ff18ff99a7 */ /* 0x0003e2000810043f */
[----:B--2---:R-:W-:Y:S01]  /*5440*/  F2FP.F16.F32.PACK_AB R162, R13, R12 ;  /* 0x0000000c0da2723e */ /* 0x004fe200000000ff */
[----:B------:R-:W-:Y:S01]  /*5450*/  FADD.FTZ R12, R12, R11 ;  /* 0x0000000b0c0c7221 */ /* 0x000fe20000010000 */
[----:B0-----:R-:W-:Y:S01]  /*5460*/  F2FP.F16.F32.PACK_AB R164, R15, R14 ;  /* 0x0000000e0fa4723e */ /* 0x001fe200000000ff */
[----:B------:R-:W-:-:S02]  /*5470*/  @!P1 VIADD R3, R3, 0x38860 ;  /* 0x0003886003039836 */ /* 0x000fc40000000000 */
[----:B------:R-:W-:Y:S01]  /*5480*/  FADD.FTZ R13, R13, R12 ;  /* 0x0000000c0d0d7221 */ /* 0x000fe20000010000 */
[----:B------:R-:W0:Y:S02]  /*5490*/  MUFU.EX2 R176, R176 ;  /* 0x000000b000b07308 */ /* 0x000e240000000800 */
[----:B------:R-:W-:Y:S01]  /*54a0*/  @!P1 PRMT R3, RZ, 0x654, R3 ;  /* 0x00000654ff039816 */ /* 0x000fe20000000003 */
[----:B------:R-:W-:-:S04]  /*54b0*/  FADD.FTZ R14, R14, R13 ;  /* 0x0000000d0e0e7221 */ /* 0x000fc80000010000 */
[----:B------:R-:W-:Y:S01]  /*54c0*/  FADD.FTZ R15, R15, R14 ;  /* 0x0000000e0f0f7221 */ /* 0x000fe20000010000 */
        /* <DEDUP_REMOVED lines=15> */
[----:B------:R-:W-:Y:S01]  /*55c0*/  MUFU.EX2 R20, R20 ;  /* 0x0000001400147308 */ /* 0x000fe20000000800 */
[----:B------:R0:W-:Y:S07]  /*55d0*/  STSM.16.M88.4 [R22+0x36400], R156 ;  /* 0x0364009c16007844 */ /* 0x0001ee0000000200 */
[----:B------:R-:W3:Y:S01]  /*55e0*/  MUFU.EX2 R21, R21 ;  /* 0x0000001500157308 */ /* 0x000ee20000000800 */
[----:B--2---:R-:W-:Y:S01]  /*55f0*/  F2FP.F16.F32.PACK_AB R163, R182, R179 ;  /* 0x000000b3b6a3723e */ /* 0x004fe200000000ff */
[----:B------:R-:W-:-:S04]  /*5600*/  FADD.FTZ R179, R179, R180 ;  /* 0x000000b4b3b37221 */ /* 0x000fc80000010000 */
[----:B------:R0:W-:Y:S01]  /*5610*/  STSM.16.M88.4 [R23], R160 ;  /* 0x000000a017007844 */ /* 0x0001e20000000200 */
[----:B------:R-:W-:Y:S01]  /*5620*/  FADD.FTZ R182, R182, R179 ;  /* 0x000000b3b6b67221 */ /* 0x000fe20000010000 */
[----:B------:R-:W-:Y:S08]  /*5630*/  MUFU.EX2 R181, R181 ;  /* 0x000000b500b57308 */ /* 0x000ff00000000800 */
[----:B------:R-:W2:Y:S01]  /*5640*/  MUFU.EX2 R208, R208 ;  /* 0x000000d000d07308 */ /* 0x000ea20000000800 */
[----:B---3--:R-:W-:Y:S01]  /*5650*/  F2FP.F16.F32.PACK_AB R166, R21, R20 ;  /* 0x0000001415a6723e */ /* 0x008fe200000000ff */
[----:B------:R-:W-:-:S04]  /*5660*/  FADD.FTZ R20, R20, R15 ;  /* 0x0000000f14147221 */ /* 0x000fc80000010000 */
[----:B------:R-:W-:Y:S02]  /*5670*/  FADD.FTZ R20, R21, R20 ;  /* 0x0000001415147221 */ /* 0x000fe40000010000 */
[----:B------:R-:W-:Y:S08]  /*5680*/  MUFU.EX2 R183, R183 ;  /* 0x000000b700b77308 */ /* 0x000ff00000000800 */
[----:B------:R-:W3:Y:S01]  /*5690*/  MUFU.EX2 R210, R210 ;  /* 0x000000d200d27308 */ /* 0x000ee20000000800 */
[----:B--2---:R-:W-:Y:S01]  /*56a0*/  F2FP.F16.F32.PACK_AB R165, R208, R181 ;  /* 0x000000b5d0a5723e */ /* 0x004fe200000000ff */
[----:B------:R-:W-:-:S04]  /*56b0*/  FADD.FTZ R181, R181, R182 ;  /* 0x000000b6b5b57221 */ /* 0x000fc80000010000 */
[----:B------:R-:W-:Y:S02]  /*56c0*/  FADD.FTZ R208, R208, R181 ;  /* 0x000000b5d0d07221 */ /* 0x000fe40000010000 */
[----:B------:R-:W-:Y:S08]  /*56d0*/  MUFU.EX2 R153, R153 ;  /* 0x0000009900997308 */ /* 0x000ff00000000800 */
[----:B------:R-:W2:Y:S01]  /*56e0*/  MUFU.EX2 R154, R154 ;  /* 0x0000009a009a7308 */ /* 0x000ea20000000800 */
[----:B---3--:R-:W-:Y:S01]  /*56f0*/  F2FP.F16.F32.PACK_AB R167, R210, R183 ;  /* 0x000000b7d2a7723e */ /* 0x008fe200000000ff */
[----:B------:R-:W-:-:S04]  /*5700*/  FADD.FTZ R183, R183, R208 ;  /* 0x000000d0b7b77221 */ /* 0x000fc80000010000 */
[----:B------:R0:W-:Y:S01]  /*5710*/  STSM.16.M88.4 [R185], R164 ;  /* 0x000000a4b9007844 */ /* 0x0001e20000000200 */
[----:B------:R-:W-:Y:S01]  /*5720*/  FADD.FTZ R210, R210, R183 ;  /* 0x000000b7d2d27221 */ /* 0x000fe20000010000 */
[----:B------:R-:W-:Y:S08]  /*5730*/  MUFU.EX2 R155, R155 ;  /* 0x0000009b009b7308 */ /* 0x000ff00000000800 */
[----:B------:R-:W3:Y:S01]  /*5740*/  MUFU.EX2 R172, R172 ;  /* 0x000000ac00ac7308 */ /* 0x000ee20000000800 */
[----:B--2---:R-:W-:Y:S01]  /*5750*/  F2FP.F16.F32.PACK_AB R168, R154, R153 ;  /* 0x000000999aa8723e */ /* 0x004fe200000000ff */
[----:B------:R-:W-:-:S04]  /*5760*/  FADD.FTZ R153, R153, R20 ;  /* 0x0000001499997221 */ /* 0x000fc80000010000 */
[----:B------:R-:W-:Y:S02]  /*5770*/  FADD.FTZ R154, R154, R153 ;  /* 0x000000999a9a7221 */ /* 0x000fe40000010000 */
[----:B------:R-:W-:Y:S08]  /*5780*/  MUFU.EX2 R207, R207 ;  /* 0x000000cf00cf7308 */ /* 0x000ff00000000800 */
[----:B------:R-:W2:Y:S01]  /*5790*/  MUFU.EX2 R212, R212 ;  /* 0x000000d400d47308 */ /* 0x000ea20000000800 */
[----:B---3--:R-:W-:-:S07]  /*57a0*/  F2FP.F16.F32.PACK_AB R170, R172, R155 ;  /* 0x0000009bacaa723e */ /* 0x008fce00000000ff */
[----:B------:R-:W-:Y:S08]  /*57b0*/  MUFU.EX2 R209, R209 ;  /* 0x000000d100d17308 */ /* 0x000ff00000000800 */
[----:B------:R-:W3:Y:S01]  /*57c0*/  MUFU.EX2 R214, R214 ;  /* 0x000000d600d67308 */ /* 0x000ee20000000800 */
[----:B--2---:R-:W-:Y:S01]  /*57d0*/  F2FP.F16.F32.PACK_AB R169, R212, R207 ;  /* 0x000000cfd4a9723e */ /* 0x004fe200000000ff */
[----:B------:R-:W-:-:S04]  /*57e0*/  FADD.FTZ R207, R207, R210 ;  /* 0x000000d2cfcf7221 */ /* 0x000fc80000010000 */
[----:B------:R-:W-:Y:S01]  /*57f0*/  FADD.FTZ R212, R212, R207 ;  /* 0x000000cfd4d47221 */ /* 0x000fe20000010000 */
[----:B---3--:R-:W-:-:S03]  /*5800*/  F2FP.F16.F32.PACK_AB R171, R214, R209 ;  /* 0x000000d1d6ab723e */ /* 0x008fc600000000ff */
[----:B------:R-:W-:Y:S02]  /*5810*/  FADD.FTZ R209, R209, R212 ;  /* 0x000000d4d1d17221 */ /* 0x000fe40000010000 */
[----:B------:R0:W-:Y:S01]  /*5820*/  STSM.16.M88.4 [R184], R168 ;  /* 0x000000a8b8007844 */ /* 0x0001e20000000200 */
[----:B-1----:R-:W-:Y:S01]  /*5830*/  WARPGROUP.ARRIVE ;  /* 0x00000000000079c5 */ /* 0x002fe20000000000 */
[----:B------:R-:W-:-:S05]  /*5840*/  FADD.FTZ R6, R214, R209 ;  /* 0x000000d1d6067221 */ /* 0x000fca0000010000 */
[----:B------:R-:W-:Y:S01]  /*5850*/  HGMMA.64x256x16.F32 R24, R156, gdesc[UR12].tnspB, RZ, !UPT, gsb0 ;  /* 0x43e0000c9c187df0 */ /* 0x000fe2000c0008ff */
        /* <DEDUP_REMOVED lines=12> */
[----:B------:R-:W-:Y:S01]  /*5920*/  HGMMA.64x256x16.F32 R24, R164, gdesc[UR12].tnspB, R24, gsb0 ;  /* 0x43e0000ca4187df0 */ /* 0x000fe20008000818 */
[----:B------:R-:W-:Y:S01]  /*5930*/  UMOV UR14, UR10 ;  /* 0x0000000a000e7c82 */ /* 0x000fe20008000000 */
        /* <DEDUP_REMOVED lines=14> */
[----:B------:R1:W-:Y:S02]  /*5a20*/  @!P1 SYNCS.ARRIVE.TRANS64.RED.A1T0 RZ, [R3+URZ], RZ ;  /* 0x000000ff03ff99a7 */ /* 0x0003e4000810043f */
[----:B-1----:R-:W-:-:S04]  /*5a30*/  FADD.FTZ R3, R155, R154 ;  /* 0x0000009a9b037221 */ /* 0x002fc80000010000 */
[----:B------:R-:W-:Y:S01]  /*5a40*/  FADD.FTZ R3, R172, R3 ;  /* 0x00000003ac037221 */ /* 0x000fe20000010000 */
[----:B0-----:R-:W-:Y:S06]  /*5a50*/  @!P2 BRA `(.L_x_1062) ;  /* 0x0000002c0088a947 */ /* 0x001fec0003800000 */
[----:B------:R-:W-:Y:S01]  /*5a60*/  VIADD R7, R174, 0xfffffffe ;  /* 0xfffffffeae077836 */ /* 0x000fe20000000000 */
[----:B------:R-:W-:Y:S01]  /*5a70*/  UMOV UR24, UR36 ;  /* 0x0000002400187c82 */ /* 0x000fe20008000000 */
[----:B------:R-:W-:Y:S02]  /*5a80*/  IMAD.MOV.U32 R8, RZ, RZ, R5 ;  /* 0x000000ffff087224 */ /* 0x000fe400078e0005 */
[----:B------:R-:W-:-:S07]  /*5a90*/  IMAD.MOV.U32 R13, RZ, RZ, R4 ;  /* 0x000000ffff0d7224 */ /* 0x000fce00078e0004 */
.L_x_1071:
        /* <DEDUP_REMOVED lines=9> */
.L_x_1063:
[----:B------:R-:W-:Y:S01]  /*5b30*/  ULEA UR5, UR36, UR37, 0x3 ;  /* 0x0000002524057291 */ /* 0x000fe2000f8e183f */
[----:B------:R-:W-:-:S08]  /*5b40*/  SHF.L.U32 R4, R2, 0x1f, RZ ;  /* 0x0000001f02047819 */ /* 0x000fd000000006ff */
[----:B------:R0:W1:Y:S01]  /*5b50*/  SYNCS.PHASECHK.TRANS64.TRYWAIT P3, [UR5+0x38830], R4 ;  /* 0x03883004ff0075a7 */ /* 0x0000620008060145 */
[----:B------:R-:W-:Y:S05]  /*5b60*/  @P0 BRA `(.L_x_1064) ;  /* 0x0000000000040947 */ /* 0x000fea0003800000 */
[----:B------:R-:W-:Y:S01]  /*5b70*/  BPT.TRAP 0x1 ;  /* 0x000000040000795c */ /* 0x000fe20000300000 */
.L_x_1064:
[----:B-1----:R-:W-:Y:S05]  /*5b80*/  @P3 BRA `(.L_x_1065) ;  /* 0x0000000000083947 */ /* 0x002fea0003800000 */
[----:B------:R-:W1:Y:S02]  /*5b90*/  SYNCS.PHASECHK.TRANS64.TRYWAIT P3, [UR5+0x38830], R4 ;  /* 0x03883004ff0075a7 */ /* 0x000e640008060145 */
[----:B-1----:R-:W-:Y:S05]  /*5ba0*/  @!P3 BRA `(.L_x_1066) ;  /* 0x000000e400a4b947 */ /* 0x002fea0003800000 */
.L_x_1065:
        /* <DEDUP_REMOVED lines=28> */
.L_x_1067:
[----:B------:R2:W3:Y:S01]  /*5d70*/  SYNCS.PHASECHK.TRANS64.TRYWAIT P3, [UR5+0x38850], R4 ;  /* 0x03885004ff0075a7 */ /* 0x0004e20008060145 */
[----:B------:R-:W-:Y:S05]  /*5d80*/  @P0 BRA `(.L_x_1068) ;  /* 0x0000000000040947 */ /* 0x000fea0003800000 */
[----:B------:R-:W-:Y:S01]  /*5d90*/  BPT.TRAP 0x1 ;  /* 0x000000040000795c */ /* 0x000fe20000300000 */
.L_x_1068:
[----:B---3--:R-:W-:Y:S05]  /*5da0*/  @P3 BRA `(.L_x_1069) ;  /* 0x0000000000083947 */ /* 0x008fea0003800000 */
[----:B------:R-:W3:Y:S02]  /*5db0*/  SYNCS.PHASECHK.TRANS64.TRYWAIT P3, [UR5+0x38850], R4 ;  /* 0x03885004ff0075a7 */ /* 0x000ee40008060145 */
[----:B---3--:R-:W-:Y:S05]  /*5dc0*/  @!P3 BRA `(.L_x_1070) ;  /* 0x000000e40034b947 */ /* 0x008fea0003800000 */
.L_x_1069:
[----:B------:R-:W-:Y:S01]  /*5dd0*/  UIADD3 UR10, UR37, 0x26400, URZ ;  /* 0x00026400250a7890 */ /* 0x000fe2000fffe03f */
[----:B------:R-:W-:Y:S01]  /*5de0*/  WARPGROUP.ARRIVE ;  /* 0x00000000000079c5 */ /* 0x000fe20000000000 */
[----:B------:R-:W-:-:S05]  /*5df0*/  UIADD3 UR15, UR6, 0x2, URZ ;  /* 0x00000002060f7890 */ /* 0x000fca000fffe03f */
[----:B-1----:R-:W1:Y:S01]  /*5e00*/  S2R R5, SR_TID.X ;  /* 0x0000000000057919 */ /* 0x002e620000002100 */
[----:B------:R-:W-:Y:S02]  /*5e10*/  USHF.R.U32.HI UR10, URZ, 0x4, UR10 ;  /* 0x000000043f0a7899 */ /* 0x000fe4000801160a */
[----:B------:R-:W-:Y:S02]  /*5e20*/  UIADD3 UR11, UR6, 0x6, URZ ;  /* 0x00000006060b7890 */ /* 0x000fe4000fffe03f */
[----:B------:R-:W-:Y:S02]  /*5e30*/  ULOP3.LUT UR18, UR10, 0x3fff, URZ, 0xc0, !UPT ;  /* 0x00003fff0a127892 */ /* 0x000fe4000f8ec03f */
[----:B------:R-:W-:Y:S02]  /*5e40*/  UIADD3 UR14, UR6, 0x4, URZ ;  /* 0x00000004060e7890 */ /* 0x000fe4000fffe03f */
        /* <DEDUP_REMOVED lines=9> */
[----:B------:R-:W-:Y:S01]  /*5ee0*/  UIADD3 UR22, UR10, 0x2, URZ ;  /* 0x000000020a167890 */ /* 0x000fe2000fffe03f */
[----:B------:R-:W-:Y:S01]  /*5ef0*/  UMOV UR20, UR15 ;  /* 0x0000000f00147c82 */ /* 0x000fe20008000000 */
[----:B------:R-:W-:Y:S01]  /*5f00*/  UMOV UR21, 0x40000040 ;  /* 0x4000004000157882 */ /* 0x000fe20000000000 */
[----:B------:R-:W-:Y:S01]  /*5f10*/  UMOV UR23, 0x40000040 ;  /* 0x4000004000177882 */ /* 0x000fe20000000000 */
[----:B-1----:R-:W-:-:S05]  /*5f20*/  SHF.R.U32.HI R5, RZ, 0x7, R5 ;  /* 0x00000007ff057819 */ /* 0x002fca0000011605 */
[----:B0-2---:R-:W0:Y:S01]  /*5f30*/  SHFL.IDX PT, R4, R5, RZ, 0x1f ;  /* 0x00001fff05047589 */ /* 0x005e2200000e0000 */
        /* <DEDUP_REMOVED lines=319> */
[----:B------:R-:W3:Y:S08]  /*7330*/  MUFU.TANH R11, R11 ;  /* 0x0000000b000b7308 */ /* 0x000ef00000002400 */
[----:B------:R-:W4:Y:S08]  /*7340*/  MUFU.TANH R12, R12 ;  /* 0x0000000c000c7308 */ /* 0x000f300000002400 */
[----:B------:R-:W5:Y:S01]  /*7350*/  MUFU.TANH R154, R154 ;  /* 0x0000009a009a7308 */ /* 0x000f620000002400 */
[----:B0-----:R-:W-:-:S02]  /*7360*/  FMNMX.FTZ R168, R153, R4, !PT ;  /* 0x0000000499a87209 */ /* 0x001fc40007810000 */
[----:B-1----:R-:W-:-:S05]  /*7370*/  FMNMX.FTZ R153, R9, R8, !PT ;  /* 0x0000000809997209 */ /* 0x002fca0007810000 */
[----:B------:R-:W0:Y:S01]  /*7380*/  MUFU.TANH R155, R155 ;  /* 0x0000009b009b7308 */ /* 0x000e220000002400 */
[----:B------:R-:W1:Y:S01]  /*7390*/  SHFL.BFLY PT, R169, R168, 0x1, 0x1f ;  /* 0x0c201f00a8a97f89 */ /* 0x000e6200000e0000 */
[----:B--2---:R-:W-:-:S04]  /*73a0*/  FMNMX.FTZ R4, R10, R153, !PT ;  /* 0x000000990a047209 */ /* 0x004fc80007810000 */
[----:B---3--:R-:W-:Y:S02]  /*73b0*/  FMNMX.FTZ R153, R11, R4, !PT ;  /* 0x000000040b997209 */ /* 0x008fe40007810000 */
[----:B------:R-:W2:Y:S02]  /*73c0*/  MUFU.TANH R156, R156 ;  /* 0x0000009c009c7308 */ /* 0x000ea40000002400 */
[----:B----4-:R-:W-:-:S04]  /*73d0*/  FMNMX.FTZ R153, R12, R153, !PT ;  /* 0x000000990c997209 */ /* 0x010fc80007810000 */
[----:B-----5:R-:W-:Y:S02]  /*73e0*/  FMNMX.FTZ R14, R154, R153, !PT ;  /* 0x000000999a0e7209 */ /* 0x020fe40007810000 */
[----:B------:R-:W3:Y:S01]  /*73f0*/  MUFU.TANH R160, R160 ;  /* 0x000000a000a07308 */ /* 0x000ee20000002400 */
[----:B------:R-:W-:Y:S01]  /*7400*/  FMUL.FTZ R153, R183, UR10 ;  /* 0x0000000ab7997c20 */ /* 0x000fe20008410000 */
[----:B------:R-:W-:-:S06]  /*7410*/  ULEA UR10, UR36, UR7, 0xc ;  /* 0x00000007240a7291 */ /* 0x000fcc000f8e603f */
[----:B------:R-:W4:Y:S01]  /*7420*/  MUFU.TANH R162, R162 ;  /* 0x000000a200a27308 */ /* 0x000f220000002400 */
[----:B------:R-:W-:Y:S01]  /*7430*/  UMOV UR14, UR10 ;  /* 0x0000000a000e7c82 */ /* 0x000fe20008000000 */
[----:B-1----:R-:W-:Y:S02]  /*7440*/  FMNMX.FTZ R4, R168, R169, !PT ;  /* 0x000000a9a8047209 */ /* 0x002fe40007810000 */
[----:B0-----:R-:W-:-:S03]  /*7450*/  FMNMX.FTZ R169, R155, R14, !PT ;  /* 0x0000000e9ba97209 */ /* 0x001fc60007810000 */
[----:B------:R-:W-:Y:S01]  /*7460*/  FADD.FTZ R13, -R4, R13 ;  /* 0x0000000d040d7221 */ /* 0x000fe20000010100 */
[----:B------:R-:W0:Y:S01]  /*7470*/  MUFU.TANH R163, R163 ;  /* 0x000000a300a37308 */ /* 0x000e220000002400 */
[----:B--2---:R-:W-:Y:S01]  /*7480*/  FMNMX.FTZ R169, R156, R169, !PT ;  /* 0x000000a99ca97209 */ /* 0x004fe20007810000 */
[----:B------:R-:W-:Y:S01]  /*7490*/  FMUL.FTZ R182, R4, UR11 ;  /* 0x0000000b04b67c20 */ /* 0x000fe20008410000 */
[----:B------:R-:W-:Y:S02]  /*74a0*/  FMUL.FTZ R14, R13, UR11 ;  /* 0x0000000b0d0e7c20 */ /* 0x000fe40008410000 */
[----:B---3--:R-:W-:Y:S01]  /*74b0*/  FMNMX.FTZ R169, R160, R169, !PT ;  /* 0x000000a9a0a97209 */ /* 0x008fe20007810000 */
[--C-:B------:R-:W-:Y:S01]  /*74c0*/  FFMA.FTZ R13, R20, UR11, -R182.reuse ;  /* 0x0000000b140d7c23 */ /* 0x100fe200080108b6 */
[--C-:B------:R-:W-:Y:S01]  /*74d0*/  FFMA.FTZ R171, R21, UR11, -R182.reuse ;  /* 0x0000000b15ab7c23 */ /* 0x100fe200080108b6 */
[----:B------:R-:W1:Y:S01]  /*74e0*/  MUFU.TANH R166, R166 ;  /* 0x000000a600a67308 */ /* 0x000e620000002400 */
[----:B----4-:R-:W-:Y:S01]  /*74f0*/  FMNMX.FTZ R168, R162, R169, !PT ;  /* 0x000000a9a2a87209 */ /* 0x010fe20007810000 */
[--C-:B------:R-:W-:Y:S01]  /*7500*/  FFMA.FTZ R21, R157, UR11, -R182.reuse ;  /* 0x0000000b9d157c23 */ /* 0x100fe200080108b6 */
[--C-:B------:R-:W-:Y:S01]  /*7510*/  FFMA.FTZ R170, R158, UR11, -R182.reuse ;  /* 0x0000000b9eaa7c23 */ /* 0x100fe200080108b6 */
[--C-:B------:R-:W-:Y:S01]  /*7520*/  FFMA.FTZ R178, R177, UR11, -R182.reuse ;  /* 0x0000000bb1b27c23 */ /* 0x100fe200080108b6 */
[--C-:B------:R-:W-:Y:S01]  /*7530*/  FFMA.FTZ R15, R15, UR11, -R182.reuse ;  /* 0x0000000b0f0f7c23 */ /* 0x100fe200080108b6 */
[--C-:B------:R-:W-:Y:S01]  /*7540*/  FFMA.FTZ R172, R161, UR11, -R182.reuse ;  /* 0x0000000ba1ac7c23 */ /* 0x100fe200080108b6 */
[--C-:B------:R-:W-:Y:S01]  /*7550*/  FFMA.FTZ R164, R164, UR11, -R182.reuse ;  /* 0x0000000ba4a47c23 */ /* 0x100fe200080108b6 */
[----:B------:R-:W2:Y:S01]  /*7560*/  MUFU.TANH R167, R167 ;  /* 0x000000a700a77308 */ /* 0x000ea20000002400 */
[----:B0-----:R-:W-:Y:S01]  /*7570*/  FMNMX.FTZ R169, R163, R168, !PT ;  /* 0x000000a8a3a97209 */ /* 0x001fe20007810000 */
[--C-:B------:R-:W-:Y:S01]  /*7580*/  FFMA.FTZ R173, R207, UR11, -R182.reuse ;  /* 0x0000000bcfad7c23 */ /* 0x100fe200080108b6 */
[--C-:B------:R-:W-:Y:S01]  /*7590*/  FFMA.FTZ R176, R208, UR11, -R182.reuse ;  /* 0x0000000bd0b07c23 */ /* 0x100fe200080108b6 */
[--C-:B------:R-:W-:Y:S01]  /*75a0*/  FFMA.FTZ R175, R209, UR11, -R182.reuse ;  /* 0x0000000bd1af7c23 */ /* 0x100fe200080108b6 */
[----:B------:R-:W-:-:S03]  /*75b0*/  FFMA.FTZ R177, R210, UR11, -R182 ;  /* 0x0000000bd2b17c23 */ /* 0x000fc600080108b6 */
[----:B------:R-:W0:Y:S01]  /*75c0*/  MUFU.TANH R181, R181 ;  /* 0x000000b500b57308 */ /* 0x000e220000002400 */
[----:B-1----:R-:W-:Y:S01]  /*75d0*/  FMNMX.FTZ R20, R166, R169, !PT ;  /* 0x000000a9a6147209 */ /* 0x002fe20007810000 */
[----:B------:R-:W-:-:S06]  /*75e0*/  FFMA.FTZ R169, R5, UR11, -R182 ;  /* 0x0000000b05a97c23 */ /* 0x000fcc00080108b6 */
[----:B------:R-:W1:Y:S01]  /*75f0*/  MUFU.TANH R211, R211 ;  /* 0x000000d300d37308 */ /* 0x000e620000002400 */
[----:B--2---:R-:W-:-:S07]  /*7600*/  FMNMX.FTZ R168, R167, R20, !PT ;  /* 0x00000014a7a87209 */ /* 0x004fce0007810000 */
[----:B------:R-:W2:Y:S01]  /*7610*/  MUFU.TANH R152, R152 ;  /* 0x0000009800987308 */ /* 0x000ea20000002400 */
[----:B0-----:R-:W-:-:S07]  /*7620*/  FMNMX.FTZ R168, R181, R168, !PT ;  /* 0x000000a8b5a87209 */ /* 0x001fce0007810000 */
[----:B------:R-:W0:Y:S01]  /*7630*/  MUFU.TANH R153, R153 ;  /* 0x0000009900997308 */ /* 0x000e220000002400 */
[----:B-1----:R-:W-:-:S07]  /*7640*/  FMNMX.FTZ R5, R211, R168, !PT ;  /* 0x000000a8d3057209 */ /* 0x002fce0007810000 */
[----:B------:R1:W-:Y:S01]  /*7650*/  MUFU.EX2 R20, R169 ;  /* 0x000000a900147308 */ /* 0x0003e20000000800 */
[----:B--2---:R-:W-:-:S07]  /*7660*/  FMNMX.FTZ R168, R152, R5, !PT ;  /* 0x0000000598a87209 */ /* 0x004fce0007810000 */
[----:B------:R-:W2:Y:S01]  /*7670*/  MUFU.EX2 R14, R14 ;  /* 0x0000000e000e7308 */ /* 0x000ea20000000800 */
[----:B0-----:R-:W-:Y:S01]  /*7680*/  FMNMX.FTZ R5, R153, R168, !PT ;  /* 0x000000a899057209 */ /* 0x001fe20007810000 */
[----:B-1----:R-:W-:-:S04]  /*7690*/  FFMA.FTZ R169, R159, UR11, -R182 ;  /* 0x0000000b9fa97c23 */ /* 0x002fc800080108b6 */
[----:B------:R-:W0:Y:S02]  /*76a0*/  SHFL.BFLY PT, R174, R5, 0x2, 0x1f ;  /* 0x0c401f0005ae7f89 */ /* 0x000e2400000e0000 */
[----:B------:R-:W1:Y:S08]  /*76b0*/  MUFU.EX2 R13, R13 ;  /* 0x0000000d000d7308 */ /* 0x000e700000000800 */
[----:B------:R-:W-:Y:S01]  /*76c0*/  MUFU.EX2 R15, R15 ;  /* 0x0000000f000f7308 */ /* 0x000fe20000000800 */
        /* <DEDUP_REMOVED lines=12> */
[----:B------:R-:W-:Y:S01]  /*7790*/  FMUL.FTZ R45, R45, R14 ;  /* 0x0000000e2d2d7220 */ /* 0x000fe20000410000 */
[----:B0-----:R-:W-:Y:S01]  /*77a0*/  FMNMX.FTZ R157, R5, R174, !PT ;  /* 0x000000ae059d7209 */ /* 0x001fe20007810000 */
[--C-:B------:R-:W-:Y:S01]  /*77b0*/  FFMA.FTZ R174, R165, UR11, -R182.reuse ;  /* 0x0000000ba5ae7c23 */ /* 0x100fe200080108b6 */
[----:B------:R-:W-:Y:S01]  /*77c0*/  FFMA.FTZ R182, R180, UR11, -R182 ;  /* 0x0000000bb4b67c23 */ /* 0x000fe200080108b6 */
[----:B------:R-:W-:Y:S01]  /*77d0*/  MUFU.EX2 R21, R21 ;  /* 0x0000001500157308 */ /* 0x000fe20000000800 */
[-C--:B------:R-:W-:Y:S01]  /*77e0*/  FMUL.FTZ R48, R48, R14.reuse ;  /* 0x0000000e30307220 */ /* 0x080fe20000410000 */
[----:B------:R-:W0:Y:S01]  /*77f0*/  SHFL.BFLY PT, R158, R157, 0x1, 0x1f ;  /* 0x0c201f009d9e7f89 */ /* 0x000e2200000e0000 */
        /* <DEDUP_REMOVED lines=23> */
[----:B0-----:R-:W-:Y:S01]  /*7970*/  FMNMX.FTZ R5, R157, R158, !PT ;  /* 0x0000009e9d057209 */ /* 0x001fe20007810000 */
[-C--:B------:R-:W-:Y:S01]  /*7980*/  FMUL.FTZ R89, R89, R14.reuse ;  /* 0x0000000e59597220 */ /* 0x080fe20000410000 */
[-C--:B------:R-:W-:Y:S01]  /*7990*/  FMUL.FTZ R92, R92, R14.reuse ;  /* 0x0000000e5c5c7220 */ /* 0x080fe20000410000 */
[-C--:B------:R-:W-:Y:S01]  /*79a0*/  FMUL.FTZ R93, R93, R14.reuse ;  /* 0x0000000e5d5d7220 */ /* 0x080fe20000410000 */
[-C--:B------:R-:W-:Y:S01]  /*79b0*/  FMUL.FTZ R96, R96, R14.reuse ;  /* 0x0000000e60607220 */ /* 0x080fe20000410000 */
[----:B------:R-:W-:Y:S01]  /*79c0*/  FADD.FTZ R157, -R5, R8 ;  /* 0x00000008059d7221 */ /* 0x000fe20000010100 */
[----:B------:R-:W-:Y:S01]  /*79d0*/  MUFU.EX2 R171, R164 ;  /* 0x000000a400ab7308 */ /* 0x000fe20000000800 */
[-C--:B------:R-:W-:Y:S01]  /*79e0*/  FMUL.FTZ R97, R97, R14.reuse ;  /* 0x0000000e61617220 */ /* 0x080fe20000410000 */
[-C--:B------:R-:W-:Y:S01]  /*79f0*/  FMUL.FTZ R100, R100, R14.reuse ;  /* 0x0000000e64647220 */ /* 0x080fe20000410000 */
[----:B------:R-:W-:Y:S01]  /*7a00*/  FMUL.FTZ R179, R157, UR11 ;  /* 0x0000000b9db37c20 */ /* 0x000fe20008410000 */
[----:B------:R-:W-:Y:S01]  /*7a10*/  FMUL.FTZ R157, R5, UR11 ;  /* 0x0000000b059d7c20 */ /* 0x000fe20008410000 */
[-C--:B------:R-:W-:Y:S01]  /*7a20*/  FMUL.FTZ R101, R101, R14.reuse ;  /* 0x0000000e65657220 */ /* 0x080fe20000410000 */
[-C--:B------:R-:W-:Y:S01]  /*7a30*/  FMUL.FTZ R104, R104, R14.reuse ;  /* 0x0000000e68687220 */ /* 0x080fe20000410000 */
[----:B------:R-:W-:Y:S01]  /*7a40*/  FMUL.FTZ R105, R105, R14 ;  /* 0x0000000e69697220 */ /* 0x000fe20000410000 */
[----:B------:R-:W-:Y:S01]  /*7a50*/  FFMA.FTZ R183, R155, UR11, -R157 ;  /* 0x0000000b9bb77c23 */ /* 0x000fe2000801089d */
[----:B------:R-:W-:Y:S01]  /*7a60*/  IMAD.MOV R155, RZ, RZ, -R19 ;  /* 0x000000ffff9b7224 */ /* 0x000fe200078e0a13 */
[----:B------:R-:W0:Y:S01]  /*7a70*/  MUFU.EX2 R179, R179 ;  /* 0x000000b300b37308 */ /* 0x000e220000000800 */
[--C-:B------:R-:W-:Y:S01]  /*7a80*/  FFMA.FTZ R180, R9, UR11, -R157.reuse ;  /* 0x0000000b09b47c23 */ /* 0x100fe2000801089d */
[--C-:B------:R-:W-:Y:S01]  /*7a90*/  FFMA.FTZ R212, R211, UR11, -R157.reuse ;  /* 0x0000000bd3d47c23 */ /* 0x100fe2000801089d */
[----:B------:R-:W-:Y:S01]  /*7aa0*/  FFMA.FTZ R9, R10, UR11, -R157 ;  /* 0x0000000b0a097c23 */ /* 0x000fe2000801089d */
[----:B------:R-:W-:Y:S01]  /*7ab0*/  ISETP.NE.AND P3, PT, R18, R155, PT ;  /* 0x0000009b1200720c */ /* 0x000fe20003f65270 */
[----:B------:R-:W-:-:S02]  /*7ac0*/  IMAD.U32 R211, RZ, RZ, UR5 ;  /* 0x00000005ffd37e24 */ /* 0x000fc4000f8e00ff */
[--C-:B------:R-:W-:Y:S01]  /*7ad0*/  FFMA.FTZ R10, R11, UR11, -R157.reuse ;  /* 0x0000000b0b0a7c23 */ /* 0x100fe2000801089d */
[--C-:B------:R-:W-:Y:S01]  /*7ae0*/  FFMA.FTZ R11, R12, UR11, -R157.reuse ;  /* 0x0000000b0c0b7c23 */ /* 0x100fe2000801089d */
[----:B------:R2:W-:Y:S01]  /*7af0*/  MUFU.EX2 R8, R182 ;  /* 0x000000b600087308 */ /* 0x0005e20000000800 */
[--C-:B------:R-:W-:Y:S01]  /*7b00*/  FFMA.FTZ R12, R154, UR11, -R157.reuse ;  /* 0x0000000b9a0c7c23 */ /* 0x100fe2000801089d */
[----:B------:R-:W-:Y:S02]  /*7b10*/  @!P1 VIADD R154, R211, 0x38840 ;  /* 0x00038840d39a9836 */ /* 0x000fe40000000000 */
[--C-:B------:R-:W-:Y:S01]  /*7b20*/  FFMA.FTZ R207, R160, UR11, -R157.reuse ;  /* 0x0000000ba0cf7c23 */ /* 0x100fe2000801089d */
[--C-:B------:R-:W-:Y:S01]  /*7b30*/  FFMA.FTZ R208, R162, UR11, -R157.reuse ;  /* 0x0000000ba2d07c23 */ /* 0x100fe2000801089d */
[--C-:B------:R-:W-:Y:S01]  /*7b40*/  FFMA.FTZ R209, R163, UR11, -R157.reuse ;  /* 0x0000000ba3d17c23 */ /* 0x100fe2000801089d */
[--C-:B------:R-:W-:Y:S01]  /*7b50*/  FFMA.FTZ R210, R166, UR11, -R157.reuse ;  /* 0x0000000ba6d27c23 */ /* 0x100fe2000801089d */
[----:B------:R-:W-:Y:S01]  /*7b60*/  @!P1 PRMT R154, RZ, 0x654, R154 ;  /* 0x00000654ff9a9816 */ /* 0x000fe2000000009a */
[--C-:B------:R-:W-:Y:S01]  /*7b70*/  FFMA.FTZ R213, R167, UR11, -R157.reuse ;  /* 0x0000000ba7d57c23 */ /* 0x100fe2000801089d */
[--C-:B--2---:R-:W-:Y:S01]  /*7b80*/  FFMA.FTZ R182, R156, UR11, -R157.reuse ;  /* 0x0000000b9cb67c23 */ /* 0x104fe2000801089d */
[----:B------:R-:W-:Y:S01]  /*7b90*/  IMAD.U32 R156, RZ, RZ, UR24 ;  /* 0x00000018ff9c7e24 */ /* 0x000fe2000f8e00ff */
[----:B------:R2:W-:Y:S01]  /*7ba0*/  @!P1 SYNCS.ARRIVE.TRANS64.RED.A1T0 RZ, [R154+URZ], RZ ;  /* 0x000000ff9aff99a7 */ /* 0x0005e2000810043f */
[--C-:B------:R-:W-:Y:S01]  /*7bb0*/  FFMA.FTZ R181, R181, UR11, -R157.reuse ;  /* 0x0000000bb5b57c23 */ /* 0x100fe2000801089d */
[----:B------:R-:W-:Y:S01]  /*7bc0*/  FFMA.FTZ R214, R152, UR11, -R157 ;  /* 0x0000000b98d67c23 */ /* 0x000fe2000801089d */
[----:B------:R-:W-:-:S02]  /*7bd0*/  @!P3 IMAD R155, R156, 0x40, R17 ;  /* 0x000000409c9bb824 */ /* 0x000fc400078e0211 */
[----:B------:R-:W-:Y:S01]  /*7be0*/  FFMA.FTZ R215, R153, UR11, -R157 ;  /* 0x0000000b99d77c23 */ /* 0x000fe2000801089d */
[----:B------:R-:W-:Y:S01]  /*7bf0*/  MUFU.EX2 R180, R180 ;  /* 0x000000b400b47308 */ /* 0x000fe20000000800 */
[----:B-1----:R-:W-:Y:S01]  /*7c00*/  F2FP.F16.F32.PACK_AB R152, R20, R13 ;  /* 0x0000000d1498723e */ /* 0x002fe200000000ff */
[-C--:B0-----:R-:W-:Y:S01]  /*7c10*/  FMUL.FTZ R26, R26, R179.reuse ;  /* 0x000000b31a1a7220 */ /* 0x081fe20000410000 */
[----:B------:R-:W-:Y:S01]  /*7c20*/  @!P3 LEA R155, R155, UR37, 0x2 ;  /* 0x000000259b9bbc11 */ /* 0x000fe2000f8e10ff */
[----:B------:R-:W-:Y:S01]  /*7c30*/  FMUL.FTZ R27, R27, R179 ;  /* 0x000000b31b1b7220 */ /* 0x000fe20000410000 */
[----:B--2---:R-:W-:Y:S01]  /*7c40*/  F2FP.F16.F32.PACK_AB R154, R168, R15 ;  /* 0x0000000fa89a723e */ /* 0x004fe200000000ff */
[----:B------:R-:W-:Y:S01]  /*7c50*/  FMUL.FTZ R30, R30, R179 ;  /* 0x000000b31e1e7220 */ /* 0x000fe20000410000 */
[----:B------:R-:W-:Y:S01]  /*7c60*/  F2FP.F16.F32.PACK_AB R156, R170, R21 ;  /* 0x00000015aa9c723e */ /* 0x000fe200000000ff */
[----:B------:R-:W-:Y:S01]  /*7c70*/  @!P3 STS [R155+0x38400], R14 ;  /* 0x0384000e9b00b388 */ /* 0x000fe20000000800 */
[----:B------:R-:W0:Y:S01]  /*7c80*/  MUFU.EX2 R9, R9 ;  /* 0x0000000900097308 */ /* 0x000e220000000800 */
[----:B------:R-:W-:Y:S01]  /*7c90*/  F2FP.F16.F32.PACK_AB R158, R172, R169 ;  /* 0x000000a9ac9e723e */ /* 0x000fe200000000ff */
[-C--:B------:R-:W-:Y:S01]  /*7ca0*/  FMUL.FTZ R31, R31, R179.reuse ;  /* 0x000000b31f1f7220 */ /* 0x080fe20000410000 */
[----:B------:R1:W-:Y:S01]  /*7cb0*/  @!P3 STS [R155+0x38420], R179 ;  /* 0x038420b39b00b388 */ /* 0x0003e20000000800 */
        /* <DEDUP_REMOVED lines=52> */
[----:B------:R-:W0:Y:S01]  /*8000*/  MUFU.EX2 R174, R174 ;  /* 0x000000ae00ae7308 */ /* 0x000e220000000800 */
[-C--:B------:R-:W-:Y:S01]  /*8010*/  FMUL.FTZ R112, R112, R14.reuse ;  /* 0x0000000e70707220 */ /* 0x080fe20000410000 */
[-C--:B------:R-:W-:Y:S01]  /*8020*/  FMUL.FTZ R113, R113, R14.reuse ;  /* 0x0000000e71717220 */ /* 0x080fe20000410000 */
[-C--:B------:R-:W-:Y:S01]  /*8030*/  FMUL.FTZ R114, R114, R179.reuse ;  /* 0x000000b372727220 */ /* 0x080fe20000410000 */
[-C--:B------:R-:W-:Y:S01]  /*8040*/  FMUL.FTZ R115, R115, R179.reuse ;  /* 0x000000b373737220 */ /* 0x080fe20000410000 */
[-C--:B------:R-:W-:Y:S01]  /*8050*/  FMUL.FTZ R116, R116, R14.reuse ;  /* 0x0000000e74747220 */ /* 0x080fe20000410000 */
[----:B------:R-:W-:Y:S01]  /*8060*/  FMUL.FTZ R117, R117, R14 ;  /* 0x0000000e75757220 */ /* 0x000fe20000410000 */
[-C--:B------:R-:W-:Y:S01]  /*8070*/  FMUL.FTZ R118, R118, R179.reuse ;  /* 0x000000b376767220 */ /* 0x080fe20000410000 */
[----:B------:R-:W-:Y:S01]  /*8080*/  MUFU.EX2 R173, R173 ;  /* 0x000000ad00ad7308 */ /* 0x000fe20000000800 */
[----:B-1----:R-:W-:Y:S01]  /*8090*/  F2FP.F16.F32.PACK_AB R159, R207, R182 ;  /* 0x000000b6cf9f723e */ /* 0x002fe200000000ff */
[-C--:B------:R-:W-:Y:S01]  /*80a0*/  FMUL.FTZ R119, R119, R179.reuse ;  /* 0x000000b377777220 */ /* 0x080fe20000410000 */
[-C--:B------:R-:W-:Y:S01]  /*80b0*/  FMUL.FTZ R120, R120, R14.reuse ;  /* 0x0000000e78787220 */ /* 0x080fe20000410000 */
[-C--:B------:R-:W-:Y:S01]  /*80c0*/  FMUL.FTZ R121, R121, R14.reuse ;  /* 0x0000000e79797220 */ /* 0x080fe20000410000 */
[-C--:B------:R-:W-:Y:S01]  /*80d0*/  FMUL.FTZ R122, R122, R179.reuse ;  /* 0x000000b37a7a7220 */ /* 0x080fe20000410000 */
[----:B------:R-:W-:Y:S01]  /*80e0*/  FMUL.FTZ R123, R123, R179 ;  /* 0x000000b37b7b7220 */ /* 0x000fe20000410000 */
        /* <DEDUP_REMOVED lines=35> */
[----:B------:R-:W-:Y:S01]  /*8320*/  FMUL.FTZ R151, R151, R179 ;  /* 0x000000b397977220 */ /* 0x000fe20000410000 */
[----:B------:R0:W-:Y:S01]  /*8330*/  STSM.16.M88.4 [R22+0x36400], R152 ;  /* 0x0364009816007844 */ /* 0x0001e20000000200 */
[----:B------:R-:W-:Y:S01]  /*8340*/  FFMA.FTZ R3, R14, R3, R13 ;  /* 0x000000030e037223 */ /* 0x000fe2000001000d */
[----:B------:R-:W-:Y:S01]  /*8350*/  FFMA.FTZ R6, R179, R6, R180 ;  /* 0x00000006b3067223 */ /* 0x000fe200000100b4 */
[----:B------:R-:W-:Y:S01]  /*8360*/  @!P1 VIADD R211, R211, 0x38860 ;  /* 0x00038860d3d39836 */ /* 0x000fe20000000000 */
[----:B------:R0:W-:Y:S01]  /*8370*/  STSM.16.M88.4 [R23], R156 ;  /* 0x0000009c17007844 */ /* 0x0001e20000000200 */
[----:B------:R-:W-:Y:S01]  /*8380*/  MUFU.EX2 R175, R175 ;  /* 0x000000af00af7308 */ /* 0x000fe20000000800 */
[----:B------:R-:W-:Y:S01]  /*8390*/  FADD.FTZ R20, R20, R3 ;  /* 0x0000000314147221 */ /* 0x000fe20000010000 */
[----:B------:R-:W-:Y:S01]  /*83a0*/  FADD.FTZ R9, R9, R6 ;  /* 0x0000000609097221 */ /* 0x000fe20000010000 */
[----:B------:R-:W-:Y:S01]  /*83b0*/  @!P1 PRMT R211, RZ, 0x654, R211 ;  /* 0x00000654ffd39816 */ /* 0x000fe200000000d3 */
[----:B------:R-:W-:Y:S01]  /*83c0*/  UMOV UR24, UR36 ;  /* 0x0000002400187c82 */ /* 0x000fe20008000000 */
[----:B------:R-:W-:Y:S01]  /*83d0*/  FADD.FTZ R15, R15, R20 ;  /* 0x000000140f0f7221 */ /* 0x000fe20000010000 */
[----:B------:R-:W-:Y:S01]  /*83e0*/  FADD.FTZ R10, R10, R9 ;  /* 0x000000090a0a7221 */ /* 0x000fe20000010000 */
[----:B------:R-:W-:Y:S01]  /*83f0*/  IMAD.MOV.U32 R13, RZ, RZ, R4 ;  /* 0x000000ffff0d7224 */ /* 0x000fe200078e0004 */
[----:B------:R-:W2:Y:S01]  /*8400*/  MUFU.EX2 R178, R178 ;  /* 0x000000b200b27308 */ /* 0x000ea20000000800 */
[----:B-1----:R-:W-:Y:S01]  /*8410*/  F2FP.F16.F32.PACK_AB R163, R213, R210 ;  /* 0x000000d2d5a3723e */ /* 0x002fe200000000ff */
[----:B------:R-:W-:Y:S01]  /*8420*/  FADD.FTZ R168, R168, R15 ;  /* 0x0000000fa8a87221 */ /* 0x000fe20000010000 */
[----:B------:R-:W-:-:S03]  /*8430*/  FADD.FTZ R11, R11, R10 ;  /* 0x0000000a0b0b7221 */ /* 0x000fc60000010000 */
[----:B------:R0:W-:Y:S01]  /*8440*/  STSM.16.M88.4 [R185], R160 ;  /* 0x000000a0b9007844 */ /* 0x0001e20000000200 */
[----:B------:R-:W-:Y:S01]  /*8450*/  FADD.FTZ R21, R21, R168 ;  /* 0x000000a815157221 */ /* 0x000fe20000010000 */
[----:B------:R-:W1:Y:S01]  /*8460*/  MUFU.EX2 R177, R177 ;  /* 0x000000b100b17308 */ /* 0x000e620000000800 */
[----:B------:R-:W-:Y:S02]  /*8470*/  FADD.FTZ R12, R12, R11 ;  /* 0x0000000b0c0c7221 */ /* 0x000fe40000010000 */
[----:B------:R-:W-:Y:S02]  /*8480*/  FADD.FTZ R170, R170, R21 ;  /* 0x00000015aaaa7221 */ /* 0x000fe40000010000 */
[----:B------:R-:W-:Y:S02]  /*8490*/  FADD.FTZ R183, R183, R12 ;  /* 0x0000000cb7b77221 */ /* 0x000fe40000010000 */
[----:B------:R-:W-:Y:S01]  /*84a0*/  FADD.FTZ R169, R169, R170 ;  /* 0x000000aaa9a97221 */ /* 0x000fe20000010000 */
[----:B------:R-:W-:Y:S01]  /*84b0*/  MUFU.EX2 R181, R181 ;  /* 0x000000b500b57308 */ /* 0x000fe20000000800 */
[----:B--2---:R-:W-:Y:S01]  /*84c0*/  F2FP.F16.F32.PACK_AB R164, R178, R175 ;  /* 0x000000afb2a4723e */ /* 0x004fe200000000ff */
        /* <DEDUP_REMOVED lines=10> */
[----:B------:R-:W1:Y:S02]  /*8570*/  MUFU.EX2 R214, R214 ;  /* 0x000000d600d67308 */ /* 0x000e640000000800 */
[----:B------:R-:W-:Y:S01]  /*8580*/  FADD.FTZ R210, R210, R209 ;  /* 0x000000d1d2d27221 */ /* 0x000fe20000010000 */
[----:B------:R-:W-:-:S03]  /*8590*/  FADD.FTZ R176, R176, R173 ;  /* 0x000000adb0b07221 */ /* 0x000fc60000010000 */
[----:B------:R-:W-:Y:S01]  /*85a0*/  FADD.FTZ R210, R213, R210 ;  /* 0x000000d2d5d27221 */ /* 0x000fe20000010000 */
[----:B------:R-:W-:Y:S01]  /*85b0*/  FADD.FTZ R175, R175, R176 ;  /* 0x000000b0afaf7221 */ /* 0x000fe20000010000 */
[----:B------:R-:W3:Y:S01]  /*85c0*/  MUFU.EX2 R215, R215 ;  /* 0x000000d700d77308 */ /* 0x000ee20000000800 */
[----:B--2---:R-:W-:Y:S01]  /*85d0*/  F2FP.F16.F32.PACK_AB R165, R212, R181 ;  /* 0x000000b5d4a5723e */ /* 0x004fe200000000ff */
[----:B------:R-:W-:Y:S01]  /*85e0*/  FADD.FTZ R181, R181, R210 ;  /* 0x000000d2b5b57221 */ /* 0x000fe20000010000 */
[----:B------:R-:W-:-:S03]  /*85f0*/  FADD.FTZ R178, R178, R175 ;  /* 0x000000afb2b27221 */ /* 0x000fc60000010000 */
[----:B------:R-:W-:Y:S01]  /*8600*/  FADD.FTZ R181, R212, R181 ;  /* 0x000000b5d4b57221 */ /* 0x000fe20000010000 */
[----:B------:R-:W-:-:S03]  /*8610*/  FADD.FTZ R3, R177, R178 ;  /* 0x000000b2b1037221 */ /* 0x000fc60000010000 */
[----:B-1----:R-:W-:Y:S01]  /*8620*/  FADD.FTZ R6, R214, R181 ;  /* 0x000000b5d6067221 */ /* 0x002fe20000010000 */
[----:B------:R-:W-:Y:S01]  /*8630*/  FADD.FTZ R3, R8, R3 ;  /* 0x0000000308037221 */ /* 0x000fe20000010000 */
[----:B------:R-:W-:Y:S01]  /*8640*/  IMAD.MOV.U32 R8, RZ, RZ, R5 ;  /* 0x000000ffff087224 */ /* 0x000fe200078e0005 */
[C---:B---3--:R-:W-:Y:S01]  /*8650*/  F2FP.F16.F32.PACK_AB R167, R215.reuse, R214 ;  /* 0x000000d6d7a7723e */ /* 0x048fe200000000ff */
[----:B------:R-:W-:-:S04]  /*8660*/  FADD.FTZ R6, R215, R6 ;  /* 0x00000006d7067221 */ /* 0x000fc80000010000 */
[----:B------:R0:W-:Y:S01]  /*8670*/  STSM.16.M88.4 [R184], R164 ;  /* 0x000000a4b8007844 */ /* 0x0001e20000000200 */
[----:B------:R-:W-:-:S06]  /*8680*/  WARPGROUP.ARRIVE ;  /* 0x00000000000079c5 */ /* 0x000fcc0000000000 */
        /* <DEDUP_REMOVED lines=31> */
.L_x_1062:
[----:B------:R-:W1:Y:S01]  /*8880*/  SHFL.BFLY PT, R0, R3, 0x2, 0x1f ;  /* 0x0c401f0003007f89 */ /* 0x000e6200000e0000 */
[----:B------:R-:W-:Y:S02]  /*8890*/  IMAD.MOV R13, RZ, RZ, -R19 ;  /* 0x000000ffff0d7224 */ /* 0x000fe400078e0a13 */
[----:B------:R-:W-:Y:S01]  /*88a0*/  IMAD.MOV.U32 R9, RZ, RZ, RZ ;  /* 0x000000ffff097224 */ /* 0x000fe200078e00ff */
[----:B------:R-:W2:Y:S01]  /*88b0*/  SHFL.BFLY PT, R7, R6, 0x2, 0x1f ;  /* 0x0c401f0006077f89 */ /* 0x000ea200000e0000 */
[----:B------:R-:W-:Y:S01]  /*88c0*/  IMAD.U32 R21, RZ, RZ, UR11 ;  /* 0x0000000bff157e24 */ /* 0x000fe2000f8e00ff */
[----:B------:R-:W-:Y:S08]  /*88d0*/  BAR.ARV 0x8, 0x100 ;  /* 0x0204000000007b1d */ /* 0x000ff00000002000 */
[----:B------:R-:W-:Y:S01]  /*88e0*/  BAR.SYNC.DEFER_BLOCKING 0xf, 0x100 ;  /* 0x03c4000000007b1d */ /* 0x000fe20000010000 */
[----:B------:R-:W-:Y:S01]  /*88f0*/  ISETP.NE.AND P0, PT, R18, R13, PT ;  /* 0x0000000d1200720c */ /* 0x000fe20003f05270 */
[----:B------:R-:W-:-:S02]  /*8900*/  VIADD R193, R193, 0x1 ;  /* 0x00000001c1c17836 */ /* 0x000fc40000000000 */
[----:B-1----:R-:W-:Y:S01]  /*8910*/  FADD.FTZ R0, R0, R3 ;  /* 0x0000000300007221 */ /* 0x002fe20000010000 */
[----:B------:R-:W-:Y:S02]  /*8920*/  IMAD.MOV.U32 R3, RZ, RZ, -0x800000 ;  /* 0xff800000ff037424 */ /* 0x000fe400078e00ff */
[----:B--2---:R-:W-:Y:S02]  /*8930*/  FADD.FTZ R8, R7, R6 ;  /* 0x0000000607087221 */ /* 0x004fe40000010000 */
[----:B------:R-:W1:Y:S01]  /*8940*/  SHFL.BFLY PT, R11, R0, 0x1, 0x1f ;  /* 0x0c201f00000b7f89 */ /* 0x000e6200000e0000 */
[----:B------:R-:W-:-:S03]  /*8950*/  IMAD.MOV.U32 R6, RZ, RZ, RZ ;  /* 0x000000ffff067224 */ /* 0x000fc600078e00ff */
[----:B------:R-:W2:Y:S01]  /*8960*/  SHFL.BFLY PT, R7, R8, 0x1, 0x1f ;  /* 0x0c201f0008077f89 */ /* 0x000ea200000e0000 */
[----:B-1----:R-:W-:Y:S01]  /*8970*/  FADD.FTZ R11, R0, R11 ;  /* 0x0000000b000b7221 */ /* 0x002fe20000010000 */
[----:B------:R-:W-:Y:S01]  /*8980*/  IMAD.U32 R0, RZ, RZ, UR36 ;  /* 0x00000024ff007e24 */ /* 0x000fe2000f8e00ff */
[----:B------:R-:W-:Y:S01]  /*8990*/  UIADD3 UR36, UR36, 0x1, URZ ;  /* 0x0000000124247890 */ /* 0x000fe2000fffe03f */
[----:B--2---:R-:W-:Y:S02]  /*89a0*/  FADD.FTZ R7, R8, R7 ;  /* 0x0000000708077221 */ /* 0x004fe40000010000 */
[----:B------:R-:W-:Y:S01]  /*89b0*/  FSETP.NE.FTZ.AND P1, PT, R11, RZ, PT ;  /* 0x000000ff0b00720b */ /* 0x000fe20003f35000 */
[----:B------:R-:W-:Y:S01]  /*89c0*/  @!P0 IMAD R0, R0, 0x40, R17 ;  /* 0x0000004000008824 */ /* 0x000fe200078e0211 */
[----:B------:R-:W-:Y:S01]  /*89d0*/  UISETP.NE.AND UP0, UPT, UR36, 0x2, UPT ;  /* 0x000000022400788c */ /* 0x000fe2000bf05270 */
[----:B------:R-:W-:-:S03]  /*89e0*/  FSETP.NE.FTZ.AND P2, PT, R7, RZ, PT ;  /* 0x000000ff0700720b */ /* 0x000fc60003f55000 */
[----:B------:R-:W-:Y:S01]  /*89f0*/  @!P0 LEA R13, R0, UR37, 0x2 ;  /* 0x00000025000d8c11 */ /* 0x000fe2000f8e10ff */
[----:B------:R-:W-:Y:S01]  /*8a00*/  USEL UR4, URZ, 0x1, UP0 ;  /* 0x000000013f047887 */ /* 0x000fe20008000000 */
[----:B------:R-:W-:Y:S01]  /*8a10*/  IMAD.MOV.U32 R0, RZ, RZ, -0x800000 ;  /* 0xff800000ff007424 */ /* 0x000fe200078e00ff */
[----:B------:R-:W-:-:S04]  /*8a20*/  USEL UR36, UR36, URZ, UP0 ;  /* 0x0000003f24247287 */ /* 0x000fc80008000000 */
[----:B------:R-:W1:Y:S01]  /*8a30*/  @P1 MUFU.RCP R9, R11 ;  /* 0x0000000b00091308 */ /* 0x000e620000001000 */
[----:B------:R-:W-:Y:S01]  /*8a40*/  @P1 FMUL.FTZ R21, R21, 0.69314718246459960938 ;  /* 0x3f31721815151820 */ /* 0x000fe20000410000 */
[----:B------:R-:W-:-:S06]  /*8a50*/  LOP3.LUT R2, R2, UR4, RZ, 0x3c, !PT ;  /* 0x0000000402027c12 */ /* 0x000fcc000f8e3cff */
[----:B------:R-:W2:Y:S08]  /*8a60*/  @P2 MUFU.RCP R6, R7 ;  /* 0x0000000700062308 */ /* 0x000eb00000001000 */
[----:B------:R-:W3:Y:S01]  /*8a70*/  @P1 MUFU.LG2 R20, R11 ;  /* 0x0000000b00141308 */ /* 0x000ee20000000c00 */
[----:B-1----:R1:W-:Y:S01]  /*8a80*/  @!P0 STS [R13+0x38400], R9 ;  /* 0x038400090d008388 */ /* 0x0023e20000000800 */
[----:B------:R-:W-:Y:S01]  /*8a90*/  FMUL.FTZ R10, R29, R9 ;  /* 0x000000091d0a7220 */ /* 0x000fe20000410000 */
[----:B------:R-:W-:-:S02]  /*8aa0*/  IMAD.U32 R29, RZ, RZ, UR11 ;  /* 0x0000000bff1d7e24 */ /* 0x000fc4000f8e00ff */
[-C--:B------:R-:W-:Y:S01]  /*8ab0*/  FMUL.FTZ R173, R24, R9.reuse ;  /* 0x0000000918ad7220 */ /* 0x080fe20000410000 */
[-C--:B------:R-:W-:Y:S01]  /*8ac0*/  FMUL.FTZ R8, R25, R9.reuse ;  /* 0x0000000919087220 */ /* 0x080fe20000410000 */
[-C--:B------:R-:W-:Y:S01]  /*8ad0*/  FMUL.FTZ R172, R28, R9.reuse ;  /* 0x000000091cac7220 */ /* 0x080fe20000410000 */
[-C--:B------:R-:W-:Y:S01]  /*8ae0*/  FMUL.FTZ R171, R32, R9.reuse ;  /* 0x0000000920ab7220 */ /* 0x080fe20000410000 */
[----:B------:R-:W4:Y:S01]  /*8af0*/  @P2 MUFU.LG2 R7, R7 ;  /* 0x0000000700072308 */ /* 0x000f220000000c00 */
[----:B--2---:R2:W-:Y:S01]  /*8b00*/  @!P0 STS [R13+0x38420], R6 ;  /* 0x038420060d008388 */ /* 0x0045e20000000800 */
[-C--:B------:R-:W-:Y:S01]  /*8b10*/  FMUL.FTZ R12, R33, R9.reuse ;  /* 0x00000009210c7220 */ /* 0x080fe20000410000 */
[-C--:B------:R-:W-:Y:S01]  /*8b20*/  FMUL.FTZ R170, R36, R9.reuse ;  /* 0x0000000924aa7220 */ /* 0x080fe20000410000 */
[-C--:B------:R-:W-:Y:S01]  /*8b30*/  FMUL.FTZ R14, R37, R9.reuse ;  /* 0x00000009250e7220 */ /* 0x080fe20000410000 */
        /* <DEDUP_REMOVED lines=57> */
[----:B------:R-:W-:Y:S01]  /*8ed0*/  @P2 FMUL.FTZ R29, R29, 0.69314718246459960938 ;  /* 0x3f3172181d1d2820 */ /* 0x000fe20000410000 */
[----:B---3--:R-:W-:Y:S01]  /*8ee0*/  @P1 FMUL.FTZ R20, R20, 0.69314718246459960938 ;  /* 0x3f31721814141820 */ /* 0x008fe20000410000 */
[----:B----4-:R-:W-:Y:S01]  /*8ef0*/  @P2 FMUL.FTZ R26, R7, 0.69314718246459960938 ;  /* 0x3f317218071a2820 */ /* 0x010fe20000410000 */
[-C--:B------:R-:W-:Y:S01]  /*8f00*/  FMUL.FTZ R11, R30, R6.reuse ;  /* 0x000000061e0b7220 */ /* 0x080fe20000410000 */
[-C--:B--2---:R-:W-:Y:S01]  /*8f10*/  FMUL.FTZ R13, R34, R6.reuse ;  /* 0x00000006220d7220 */ /* 0x084fe20000410000 */
        /* <DEDUP_REMOVED lines=65> */
.L_x_1048:
        /* <DEDUP_REMOVED lines=57> */
[----:B------:R-:W-:Y:S01]  /*96c0*/  SHF.R.U64 R5, R5, 0x3, RZ ;  /* 0x0000000305057819 */ /* 0x000fe200000012ff */
[--C-:B------:R-:W-:Y:S01]  /*96d0*/  IMAD.X R91, RZ, RZ, R123.reuse, P2 ;  /* 0x000000ffff5b7224 */ /* 0x100fe200010e067b */
[----:B------:R-:W-:Y:S01]  /*96e0*/  LOP3.LUT R20, R177, 0x380, RZ, 0xc0, !PT ;  /* 0x00000380b1147812 */ /* 0x000fe200078ec0ff */
[----:B------:R-:W-:Y:S01]  /*96f0*/  IMAD.X R95, RZ, RZ, R123, P1 ;  /* 0x000000ffff5f7224 */ /* 0x000fe200008e067b */
[----:B------:R-:W-:-:S02]  /*9700*/  IADD3 R98, P0, R122, 0x4020, RZ ;  /* 0x000040207a627810 */ /* 0x000fc40007f1e0ff */
        /* <DEDUP_REMOVED lines=15> */
[----:B------:R-:W-:-:S02]  /*9800*/  LOP3.LUT R28, R179, 0x380, RZ, 0xc0, !PT ;  /* 0x00000380b31c7812 */ /* 0x000fc400078ec0ff */
[----:B------:R-:W-:Y:S02]  /*9810*/  LOP3.LUT R36, R183, 0x380, RZ, 0xc0, !PT ;  /* 0x00000380b7247812 */ /* 0x000fe400078ec0ff */
[----:B------:R-:W-:Y:S02]  /*9820*/  SHF.R.U64 R20, R20, 0x3, RZ ;  /* 0x0000000314147819 */ /* 0x000fe400000012ff */
[----:B------:R-:W-:Y:S02]  /*9830*/  SHF.R.U64 R32, R32, 0x3, RZ ;  /* 0x0000000320207819 */ /* 0x000fe400000012ff */
[----:B------:R-:W-:Y:S02]  /*9840*/  SHF.R.U64 R28, R28, 0x3, RZ ;  /* 0x000000031c1c7819 */ /* 0x000fe400000012ff */
[----:B------:R-:W-:Y:S02]  /*9850*/  LOP3.LUT R40, R207, 0x380, RZ, 0xc0, !PT ;  /* 0x00000380cf287812 */ /* 0x000fe400078ec0ff */
[----:B------:R-:W-:-:S02]  /*9860*/  MOV R122, R122 ;  /* 0x0000007a007a7202 */ /* 0x000fc40000000f00 */
[----:B------:R-:W-:Y:S02]  /*9870*/  LOP3.LUT R44, R209, 0x380, RZ, 0xc0, !PT ;  /* 0x00000380d12c7812 */ /* 0x000fe400078ec0ff */
[----:B------:R-:W-:Y:S01]  /*9880*/  LOP3.LUT R27, R4, 0x380, RZ, 0xc0, !PT ;  /* 0x00000380041b7812 */ /* 0x000fe200078ec0ff */
[----:B------:R0:W-:Y:S01]  /*9890*/  STSM.16.M88.4 [R122], R8 ;  /* 0x000000087a007844 */ /* 0x0001e20000000200 */
[----:B------:R-:W-:Y:S02]  /*98a0*/  LOP3.LUT R123, R26, 0x380, RZ, 0xc0, !PT ;  /* 0x000003801a7b7812 */ /* 0x000fe400078ec0ff */
[----:B------:R-:W-:Y:S02]  /*98b0*/  SHF.R.U64 R36, R36, 0x3, RZ ;  /* 0x0000000324247819 */ /* 0x000fe400000012ff */
[----:B------:R-:W-:Y:S02]  /*98c0*/  LOP3.LUT R20, R20, R177, RZ, 0x3c, !PT ;  /* 0x000000b114147212 */ /* 0x000fe400078e3cff */
[----:B------:R-:W-:-:S02]  /*98d0*/  LOP3.LUT R90, R211, 0x380, RZ, 0xc0, !PT ;  /* 0x00000380d35a7812 */ /* 0x000fc400078ec0ff */
[----:B------:R-:W-:Y:S02]  /*98e0*/  LOP3.LUT R32, R32, R181, RZ, 0x3c, !PT ;  /* 0x000000b520207212 */ /* 0x000fe400078e3cff */
[----:B------:R-:W-:Y:S02]  /*98f0*/  LOP3.LUT R94, R213, 0x380, RZ, 0xc0, !PT ;  /* 0x00000380d55e7812 */ /* 0x000fe400078ec0ff */
[----:B------:R-:W-:Y:S02]  /*9900*/  LOP3.LUT R177, R98, 0x380, RZ, 0xc0, !PT ;  /* 0x0000038062b17812 */ /* 0x000fe400078ec0ff */
[----:B------:R-:W-:Y:S02]  /*9910*/  LOP3.LUT R28, R28, R179, RZ, 0x3c, !PT ;  /* 0x000000b31c1c7212 */ /* 0x000fe400078e3cff */
[----:B------:R-:W-:Y:S02]  /*9920*/  SHF.R.U64 R40, R40, 0x3, RZ ;  /* 0x0000000328287819 */ /* 0x000fe400000012ff */
[----:B------:R-:W-:-:S02]  /*9930*/  LOP3.LUT R181, R106, 0x380, RZ, 0xc0, !PT ;  /* 0x000003806ab57812 */ /* 0x000fc400078ec0ff */
[----:B------:R-:W-:Y:S02]  /*9940*/  SHF.R.U64 R44, R44, 0x3, RZ ;  /* 0x000000032c2c7819 */ /* 0x000fe400000012ff */
[----:B------:R-:W-:Y:S02]  /*9950*/  LOP3.LUT R179, R102, 0x380, RZ, 0xc0, !PT ;  /* 0x0000038066b37812 */ /* 0x000fe400078ec0ff */
[----:B------:R-:W-:Y:S02]  /*9960*/  SHF.R.U64 R27, R27, 0x3, RZ ;  /* 0x000000031b1b7819 */ /* 0x000fe400000012ff */
[----:B------:R-:W-:Y:S02]  /*9970*/  SHF.R.U64 R123, R123, 0x3, RZ ;  /* 0x000000037b7b7819 */ /* 0x000fe400000012ff */
[----:B------:R-:W-:Y:S02]  /*9980*/  LOP3.LUT R36, R36, R183, RZ, 0x3c, !PT ;  /* 0x000000b724247212 */ /* 0x000fe400078e3cff */
[----:B------:R-:W-:-:S02]  /*9990*/  SHF.R.U64 R90, R90, 0x3, RZ ;  /* 0x000000035a5a7819 */ /* 0x000fc400000012ff */
[----:B------:R-:W-:Y:S02]  /*99a0*/  SHF.R.U64 R94, R94, 0x3, RZ ;  /* 0x000000035e5e7819 */ /* 0x000fe400000012ff */
[----:B------:R-:W-:Y:S02]  /*99b0*/  LOP3.LUT R183, R110, 0x380, RZ, 0xc0, !PT ;  /* 0x000003806eb77812 */ /* 0x000fe400078ec0ff */
[----:B------:R-:W-:Y:S02]  /*99c0*/  SHF.R.U64 R177, R177, 0x3, RZ ;  /* 0x00000003b1b17819 */ /* 0x000fe400000012ff */
[----:B------:R-:W-:Y:S02]  /*99d0*/  LOP3.LUT R40, R40, R207, RZ, 0x3c, !PT ;  /* 0x000000cf28287212 */ /* 0x000fe400078e3cff */
[----:B------:R-:W-:Y:S02]  /*99e0*/  SHF.R.U64 R181, R181, 0x3, RZ ;  /* 0x00000003b5b57819 */ /* 0x000fe400000012ff */
[----:B------:R-:W-:-:S02]  /*99f0*/  LOP3.LUT R173, R6, 0x380, RZ, 0xc0, !PT ;  /* 0x0000038006ad7812 */ /* 0x000fc400078ec0ff */
[----:B------:R-:W-:Y:S02]  /*9a00*/  MOV R31, R20 ;  /* 0x00000014001f7202 */ /* 0x000fe40000000f00 */
[----:B------:R-:W-:Y:S02]  /*9a10*/  LOP3.LUT R44, R44, R209, RZ, 0x3c, !PT ;  /* 0x000000d12c2c7212 */ /* 0x000fe400078e3cff */
[----:B------:R-:W-:Y:S01]  /*9a20*/  SHF.R.U64 R179, R179, 0x3, RZ ;  /* 0x00000003b3b37819 */ /* 0x000fe200000012ff */
[----:B------:R-:W-:Y:S01]  /*9a30*/  STSM.16.M88.4 [R31], R12 ;  /* 0x0000000c1f007844 */ /* 0x000fe20000000200 */
[----:B------:R-:W-:Y:S02]  /*9a40*/  LOP3.LUT R114, R27, R4, RZ, 0x3c, !PT ;  /* 0x000000041b727212 */ /* 0x000fe400078e3cff */
[----:B------:R-:W-:Y:S02]  /*9a50*/  LOP3.LUT R118, R123, R26, RZ, 0x3c, !PT ;  /* 0x0000001a7b767212 */ /* 0x000fe400078e3cff */
[----:B------:R-:W-:-:S02]  /*9a60*/  MOV R29, R28 ;  /* 0x0000001c001d7202 */ /* 0x000fc40000000f00 */
[----:B0-----:R-:W-:Y:S02]  /*9a70*/  F2FP.F16.F32.PACK_AB R8, R158, R163 ;  /* 0x000000a39e08723e */ /* 0x001fe400000000ff */
        /* <DEDUP_REMOVED lines=8> */
[----:B------:R-:W-:Y:S02]  /*9b00*/  F2FP.F16.F32.PACK_AB R27, R55, R54 ;  /* 0x00000036371b723e */ /* 0x000fe400000000ff */
[----:B------:R-:W-:Y:S02]  /*9b10*/  LOP3.LUT R94, R94, R213, RZ, 0x3c, !PT ;  /* 0x000000d55e5e7212 */ /* 0x000fe400078e3cff */
[----:B------:R-:W-:Y:S01]  /*9b20*/  SHF.R.U64 R183, R183, 0x3, RZ ;  /* 0x00000003b7b77819 */ /* 0x000fe200000012ff */
[----:B------:R-:W-:Y:S01]  /*9b30*/  STSM.16.M88.4 [R32], R24 ;  /* 0x0000001820007844 */ /* 0x000fe20000000200 */
[----:B------:R-:W-:Y:S02]  /*9b40*/  LOP3.LUT R98, R177, R98, RZ, 0x3c, !PT ;  /* 0x00000062b1627212 */ /* 0x000fe400078e3cff */
[----:B------:R-:W-:-:S02]  /*9b50*/  MOV R36, R36 ;  /* 0x0000002400247202 */ /* 0x000fc40000000f00 */
[----:B------:R-:W-:Y:S02]  /*9b60*/  LOP3.LUT R106, R181, R106, RZ, 0x3c, !PT ;  /* 0x0000006ab56a7212 */ /* 0x000fe400078e3cff */
[----:B------:R-:W-:Y:S01]  /*9b70*/  F2FP.F16.F32.PACK_AB R67, R71, R70 ;  /* 0x000000464743723e */ /* 0x000fe200000000ff */
[----:B------:R-:W-:Y:S01]  /*9b80*/  STSM.16.M88.4 [R36], R56 ;  /* 0x0000003824007844 */ /* 0x000fe20000000200 */
[----:B------:R-:W-:Y:S02]  /*9b90*/  SHF.R.U64 R173, R173, 0x3, RZ ;  /* 0x00000003adad7819 */ /* 0x000fe400000012ff */
        /* <DEDUP_REMOVED lines=9> */
[----:B------:R-:W-:Y:S01]  /*9c30*/  F2FP.F16.F32.PACK_AB R144, R145, R144 ;  /* 0x000000909190723e */ /* 0x000fe200000000ff */
[----:B------:R-:W-:Y:S01]  /*9c40*/  UISETP.NE.U32.AND UP1, UPT, UR8, URZ, UPT ;  /* 0x0000003f0800728c */ /* 0x000fe2000bf25070 */
[----:B------:R-:W-:Y:S01]  /*9c50*/  MOV R40, R40 ;  /* 0x0000002800287202 */ /* 0x000fe20000000f00 */
[----:B0-----:R-:W-:Y:S01]  /*9c60*/  IMAD.U32 R8, RZ, RZ, UR4 ;  /* 0x00000004ff087e24 */ /* 0x001fe2000f8e00ff */
[----:B------:R-:W-:Y:S01]  /*9c70*/  LOP3.LUT R102, R179, R102, RZ, 0x3c, !PT ;  /* 0x00000066b3667212 */ /* 0x000fe200078e3cff */
[----:B------:R-:W-:Y:S01]  /*9c80*/  IMAD.U32 R9, RZ, RZ, UR7 ;  /* 0x00000007ff097e24 */ /* 0x000fe2000f8e00ff */
[----:B------:R-:W-:Y:S01]  /*9c90*/  MOV R44, R44 ;  /* 0x0000002c002c7202 */ /* 0x000fe20000000f00 */
[----:B------:R-:W-:Y:S01]  /*9ca0*/  STSM.16.M88.4 [R40], R64 ;  /* 0x0000004028007844 */ /* 0x000fe20000000200 */
[----:B------:R-:W-:Y:S02]  /*9cb0*/  F2FP.F16.F32.PACK_AB R74, R77, R76 ;  /* 0x0000004c4d4a723e */ /* 0x000fe400000000ff */
[----:B------:R-:W-:-:S02]  /*9cc0*/  F2FP.F16.F32.PACK_AB R75, R79, R78 ;  /* 0x0000004e4f4b723e */ /* 0x000fc400000000ff */
[----:B------:R-:W-:Y:S02]  /*9cd0*/  F2FP.F16.F32.PACK_AB R81, R83, R82 ;  /* 0x000000525351723e */ /* 0x000fe400000000ff */
[----:B------:R-:W-:Y:S01]  /*9ce0*/  MOV R28, R90 ;  /* 0x0000005a001c7202 */ /* 0x000fe20000000f00 */
[----:B------:R-:W-:Y:S01]  /*9cf0*/  STSM.16.M88.4 [R44], R72 ;  /* 0x000000482c007844 */ /* 0x000fe20000000200 */
[----:B------:R-:W-:Y:S02]  /*9d00*/  F2FP.F16.F32.PACK_AB R82, R85, R84 ;  /* 0x000000545552723e */ /* 0x000fe400000000ff */
[----:B------:R-:W-:Y:S02]  /*9d10*/  F2FP.F16.F32.PACK_AB R83, R87, R86 ;  /* 0x000000565753723e */ /* 0x000fe400000000ff */
[----:B------:R-:W-:Y:S02]  /*9d20*/  LOP3.LUT R110, R183, R110, RZ, 0x3c, !PT ;  /* 0x0000006eb76e7212 */ /* 0x000fe400078e3cff */
[----:B------:R-:W-:Y:S01]  /*9d30*/  MOV R94, R94 ;  /* 0x0000005e005e7202 */ /* 0x000fe20000000f00 */
[----:B------:R-:W-:Y:S01]  /*9d40*/  STSM.16.M88.4 [R28], R80 ;  /* 0x000000501c007844 */ /* 0x000fe20000000200 */
[----:B------:R-:W-:-:S02]  /*9d50*/  MOV R21, R98 ;  /* 0x0000006200157202 */ /* 0x000fc40000000f00 */
[----:B------:R-:W-:Y:S02]  /*9d60*/  F2FP.F16.F32.PACK_AB R89, R34, R30 ;  /* 0x0000001e2259723e */ /* 0x000fe400000000ff */
[----:B------:R-:W-:Y:S02]  /*9d70*/  F2FP.F16.F32.PACK_AB R90, R93, R92 ;  /* 0x0000005c5d5a723e */ /* 0x000fe400000000ff */
[----:B------:R-:W-:Y:S02]  /*9d80*/  F2FP.F16.F32.PACK_AB R91, R48, R38 ;  /* 0x00000026305b723e */ /* 0x000fe400000000ff */
[----:B------:R-:W-:Y:S02]  /*9d90*/  LOP3.LUT R4, R173, R6, RZ, 0x3c, !PT ;  /* 0x00000006ad047212 */ /* 0x000fe400078e3cff */
[----:B------:R-:W-:Y:S01]  /*9da0*/  MOV R20, R106 ;  /* 0x0000006a00147202 */ /* 0x000fe20000000f00 */
[----:B------:R-:W-:Y:S01]  /*9db0*/  STSM.16.M88.4 [R94], R88 ;  /* 0x000000585e007844 */ /* 0x000fe20000000200 */
[----:B------:R-:W-:-:S02]  /*9dc0*/  F2FP.F16.F32.PACK_AB R97, R153, R50 ;  /* 0x000000329961723e */ /* 0x000fc400000000ff */
[----:B------:R-:W-:Y:S02]  /*9dd0*/  F2FP.F16.F32.PACK_AB R98, R101, R100 ;  /* 0x000000646562723e */ /* 0x000fe400000000ff */
[----:B------:R-:W-:Y:S02]  /*9de0*/  F2FP.F16.F32.PACK_AB R99, R155, R154 ;  /* 0x0000009a9b63723e */ /* 0x000fe400000000ff */
[----:B------:R-:W-:Y:S02]  /*9df0*/  MOV R102, R102 ;  /* 0x0000006600667202 */ /* 0x000fe40000000f00 */
[----:B------:R-:W-:Y:S01]  /*9e00*/  MOV R6, R114 ;  /* 0x0000007200067202 */ /* 0x000fe20000000f00 */
[----:B------:R-:W-:Y:S01]  /*9e10*/  STSM.16.M88.4 [R21], R96 ;  /* 0x0000006015007844 */ /* 0x000fe20000000200 */
[----:B------:R-:W-:Y:S02]  /*9e20*/  F2FP.F16.F32.PACK_AB R105, R159, R157 ;  /* 0x0000009d9f69723e */ /* 0x000fe400000000ff */
[----:B------:R-:W-:-:S02]  /*9e30*/  F2FP.F16.F32.PACK_AB R106, R109, R108 ;  /* 0x0000006c6d6a723e */ /* 0x000fc400000000ff */
[----:B------:R-:W-:Y:S02]  /*9e40*/  F2FP.F16.F32.PACK_AB R107, R162, R161 ;  /* 0x000000a1a26b723e */ /* 0x000fe400000000ff */
[----:B------:R-:W-:Y:S02]  /*9e50*/  F2FP.F16.F32.PACK_AB R113, R165, R164 ;  /* 0x000000a4a571723e */ /* 0x000fe400000000ff */
[----:B------:R-:W-:Y:S01]  /*9e60*/  F2FP.F16.F32.PACK_AB R114, R117, R116 ;  /* 0x000000747572723e */ /* 0x000fe200000000ff */
[----:B------:R-:W-:Y:S01]  /*9e70*/  STSM.16.M88.4 [R102], R104 ;  /* 0x0000006866007844 */ /* 0x000fe20000000200 */
[----:B------:R-:W-:Y:S02]  /*9e80*/  F2FP.F16.F32.PACK_AB R115, R167, R166 ;  /* 0x000000a6a773723e */ /* 0x000fe400000000ff */
[----:B------:R-:W-:Y:S02]  /*9e90*/  MOV R110, R110 ;  /* 0x0000006e006e7202 */ /* 0x000fe40000000f00 */
[----:B------:R-:W-:Y:S01]  /*9ea0*/  F2FP.F16.F32.PACK_AB R121, R169, R168 ;  /* 0x000000a8a979723e */ /* 0x000fe200000000ff */
[----:B------:R-:W-:Y:S01]  /*9eb0*/  STSM.16.M88.4 [R20], R112 ;  /* 0x0000007014007844 */ /* 0x000fe20000000200 */
[----:B------:R-:W-:-:S02]  /*9ec0*/  F2FP.F16.F32.PACK_AB R122, R125, R124 ;  /* 0x0000007c7d7a723e */ /* 0x000fc400000000ff */
[----:B------:R-:W-:Y:S02]  /*9ed0*/  F2FP.F16.F32.PACK_AB R123, R127, R126 ;  /* 0x0000007e7f7b723e */ /* 0x000fe400000000ff */
[----:B------:R-:W-:Y:S02]  /*9ee0*/  F2FP.F16.F32.PACK_AB R129, R131, R130 ;  /* 0x000000828381723e */ /* 0x000fe400000000ff */
[----:B------:R-:W-:Y:S01]  /*9ef0*/  F2FP.F16.F32.PACK_AB R130, R133, R132 ;  /* 0x000000848582723e */ /* 0x000fe200000000ff */
[----:B------:R-:W-:Y:S01]  /*9f00*/  STSM.16.M88.4 [R110], R120 ;  /* 0x000000786e007844 */ /* 0x000fe20000000200 */
[----:B------:R-:W-:Y:S02]  /*9f10*/  F2FP.F16.F32.PACK_AB R131, R135, R134 ;  /* 0x000000868783723e */ /* 0x000fe400000000ff */
[----:B------:R-:W-:Y:S02]  /*9f20*/  F2FP.F16.F32.PACK_AB R137, R139, R138 ;  /* 0x0000008a8b89723e */ /* 0x000fe400000000ff */
[----:B------:R-:W-:Y:S01]  /*9f30*/  MOV R118, R118 ;  /* 0x0000007600767202 */ /* 0x000fe20000000f00 */
[----:B------:R-:W-:Y:S01]  /*9f40*/  STSM.16.M88.4 [R6], R128 ;  /* 0x0000008006007844 */ /* 0x000fe20000000200 */
[----:B------:R-:W-:-:S02]  /*9f50*/  F2FP.F16.F32.PACK_AB R138, R141, R140 ;  /* 0x0000008c8d8a723e */ /* 0x000fc400000000ff */
[----:B------:R-:W-:Y:S02]  /*9f60*/  F2FP.F16.F32.PACK_AB R139, R143, R142 ;  /* 0x0000008e8f8b723e */ /* 0x000fe400000000ff */
[----:B------:R-:W-:Y:S02]  /*9f70*/  F2FP.F16.F32.PACK_AB R145, R147, R146 ;  /* 0x000000929391723e */ /* 0x000fe400000000ff */
[----:B------:R-:W-:Y:S01]  /*9f80*/  MOV R4, R4 ;  /* 0x0000000400047202 */ /* 0x000fe20000000f00 */
[----:B------:R-:W-:Y:S01]  /*9f90*/  STSM.16.M88.4 [R118], R136 ;  /* 0x0000008876007844 */ /* 0x000fe20000000200 */
[----:B------:R-:W-:Y:S02]  /*9fa0*/  F2FP.F16.F32.PACK_AB R146, R149, R148 ;  /* 0x000000949592723e */ /* 0x000fe400000000ff */
[----:B------:R-:W-:Y:S02]  /*9fb0*/  F2FP.F16.F32.PACK_AB R147, R151, R150 ;  /* 0x000000969793723e */ /* 0x000fe400000000ff */
[----:B------:R-:W-:-:S03]  /*9fc0*/  PLOP3.LUT P0, PT, PT, PT, UP0, 0x80, 0x0 ;  /* 0x000000000000781c */ /* 0x000fc60003f0f008 */
[----:B------:R0:W-:Y:S01]  /*9fd0*/  STSM.16.M88.4 [R4], R144 ;  /* 0x0000009004007844 */ /* 0x0001e20000000200 */
[----:B------:R-:W-:Y:S01]  /*9fe0*/  BAR.SYNC.DEFER_BLOCKING 0x1, 0x100 ;  /* 0x0044000000007b1d */ /* 0x000fe20000010000 */
[----:B------:R-:W-:Y:S01]  /*9ff0*/  UISETP.NE.AND.EX UP1, UPT, UR9, URZ, UPT, UP1 ;  /* 0x0000003f0900728c */ /* 0x000fe2000bf25310 */
[----:B------:R-:W-:-:S05]  /*a000*/  IMAD R11, R192, 0x40, R16 ;  /* 0x00000040c00b7824 */ /* 0x000fca00078e0210 */
[----:B------:R-:W-:-:S05]  /*a010*/  PLOP3.LUT P6, PT, PT, PT, UP1, 0x80, 0x0 ;  /* 0x000000000000781c */ /* 0x000fca0003fcf018 */
[----:B------:R-:W-:-:S04]  /*a020*/  @UP1 UIADD3 UR8, UP2, UR10, UR8, URZ ;  /* 0x000000080a081290 */ /* 0x000fc8000ff5e03f */
[----:B------:R-:W-:Y:S01]  /*a030*/  @UP1 UIADD3.X UR9, UR11, UR9, URZ, UP2, !UPT ;  /* 0x000000090b091290 */ /* 0x000fe200097fe43f */
[----:B------:R-:W-:Y:S01]  /*a040*/  ULDC UR4, c[0x0][0xb88] ;  /* 0x0002e20000047ab9 */ /* 0x000fe20000000800 */
[----:B------:R-:W-:-:S04]  /*a050*/  IMAD.WIDE R174, R11, 0x2, R174 ;  /* 0x000000020bae7825 */ /* 0x000fc800078e02ae */
[----:B0-----:R-:W-:Y:S01]  /*a060*/  IMAD.U32 R4, RZ, RZ, UR4 ;  /* 0x00000004ff047e24 */ /* 0x001fe2000f8e00ff */
[----:B------:R-:W2:Y:S01]  /*a070*/  @P0 LDG.E R5, desc[UR38][R8.64] ;  /* 0x0000002608050981 */ /* 0x000ea2000c1e1900 */
[----:B------:R-:W-:Y:S01]  /*a080*/  IMAD.U32 R10, RZ, RZ, UR8 ;  /* 0x00000008ff0a7e24 */ /* 0x000fe2000f8e00ff */
[C---:B------:R-:W-:Y:S01]  /*a090*/  IADD3 R13, P2, R174.reuse, 0x1000, RZ ;  /* 0x00001000ae0d7810 */ /* 0x040fe20007f5e0ff */
[----:B------:R-:W-:Y:S01]  /*a0a0*/  IMAD.U32 R11, RZ, RZ, UR9 ;  /* 0x00000009ff0b7e24 */ /* 0x000fe2000f8e00ff */
[C---:B------:R-:W-:Y:S02]  /*a0b0*/  IADD3 R25, P1, R174.reuse, 0x2000, RZ ;  /* 0x00002000ae197810 */ /* 0x040fe40007f3e0ff */
[----:B------:R-:W-:Y:S02]  /*a0c0*/  P2R R6, PR, RZ, 0x4 ;  /* 0x00000004ff067803 */ /* 0x000fe40000000000 */
[----:B------:R0:W5:Y:S01]  /*a0d0*/  @P6 LDG.E R4, desc[UR38][R10.64] ;  /* 0x000000260a046981 */ /* 0x000162000c1e1900 */
[----:B------:R-:W-:-:S02]  /*a0e0*/  IADD3 R29, P2, R174, 0x3000, RZ ;  /* 0x00003000ae1d7810 */ /* 0x000fc40007f5e0ff */
[C---:B------:R-:W-:Y:S02]  /*a0f0*/  IADD3 R33, P3, R174.reuse, 0x4000, RZ ;  /* 0x00004000ae217810 */ /* 0x040fe40007f7e0ff */
[C---:B------:R-:W-:Y:S02]  /*a100*/  IADD3 R37, P4, R174.reuse, 0x5000, RZ ;  /* 0x00005000ae257810 */ /* 0x040fe40007f9e0ff */
[----:B------:R-:W-:Y:S02]  /*a110*/  IADD3 R41, P5, R174, 0x6000, RZ ;  /* 0x00006000ae297810 */ /* 0x000fe40007fbe0ff */
[----:B------:R-:W-:Y:S02]  /*a120*/  LOP3.LUT R12, R13, 0x380, RZ, 0xc0, !PT ;  /* 0x000003800d0c7812 */ /* 0x000fe400078ec0ff */
[----:B------:R-:W-:Y:S02]  /*a130*/  LOP3.LUT R24, R25, 0x380, RZ, 0xc0, !PT ;  /* 0x0000038019187812 */ /* 0x000fe400078ec0ff */
[----:B------:R-:W-:-:S02]  /*a140*/  LOP3.LUT R28, R29, 0x380, RZ, 0xc0, !PT ;  /* 0x000003801d1c7812 */ /* 0x000fc400078ec0ff */
[----:B------:R-:W-:Y:S02]  /*a150*/  LOP3.LUT R32, R33, 0x380, RZ, 0xc0, !PT ;  /* 0x0000038021207812 */ /* 0x000fe400078ec0ff */
[----:B------:R-:W-:Y:S02]  /*a160*/  LOP3.LUT R36, R37, 0x380, RZ, 0xc0, !PT ;  /* 0x0000038025247812 */ /* 0x000fe400078ec0ff */
[----:B------:R-:W-:Y:S01]  /*a170*/  LOP3.LUT R40, R41, 0x380, RZ, 0xc0, !PT ;  /* 0x0000038029287812 */ /* 0x000fe200078ec0ff */
[----:B------:R-:W-:Y:S01]  /*a180*/  UMOV UR4, URZ ;  /* 0x0000003f00047c82 */ /* 0x000fe20008000000 */
[----:B------:R-:W-:Y:S02]  /*a190*/  SHF.R.U64 R12, R12, 0x3, RZ ;  /* 0x000000030c0c7819 */ /* 0x000fe400000012ff */
[----:B------:R-:W-:Y:S02]  /*a1a0*/  SHF.R.U64 R24, R24, 0x3, RZ ;  /* 0x0000000318187819 */ /* 0x000fe400000012ff */
[----:B------:R-:W-:-:S02]  /*a1b0*/  SHF.R.U64 R28, R28, 0x3, RZ ;  /* 0x000000031c1c7819 */ /* 0x000fc400000012ff */
[----:B------:R-:W-:Y:S02]  /*a1c0*/  SHF.R.U64 R32, R32, 0x3, RZ ;  /* 0x0000000320207819 */ /* 0x000fe400000012ff */
[----:B------:R-:W-:Y:S02]  /*a1d0*/  SHF.R.U64 R36, R36, 0x3, RZ ;  /* 0x0000000324247819 */ /* 0x000fe400000012ff */
[----:B------:R-:W-:Y:S02]  /*a1e0*/  SHF.R.U64 R40, R40, 0x3, RZ ;  /* 0x0000000328287819 */ /* 0x000fe400000012ff */
[----:B------:R-:W-:Y:S02]  /*a1f0*/  LOP3.LUT R12, R12, R13, RZ, 0x3c, !PT ;  /* 0x0000000d0c0c7212 */ /* 0x000fe400078e3cff */
[----:B------:R-:W-:Y:S02]  /*a200*/  LOP3.LUT R24, R24, R25, RZ, 0x3c, !PT ;  /* 0x0000001918187212 */ /* 0x000fe400078e3cff */
[----:B------:R-:W-:-:S02]  /*a210*/  LOP3.LUT R28, R28, R29, RZ, 0x3c, !PT ;  /* 0x0000001d1c1c7212 */ /* 0x000fc400078e3cff */
[----:B------:R-:W-:Y:S02]  /*a220*/  LOP3.LUT R32, R32, R33, RZ, 0x3c, !PT ;  /* 0x0000002120207212 */ /* 0x000fe400078e3cff */
[----:B------:R-:W-:Y:S02]  /*a230*/  LOP3.LUT R36, R36, R37, RZ, 0x3c, !PT ;  /* 0x0000002524247212 */ /* 0x000fe400078e3cff */
[----:B------:R-:W-:Y:S02]  /*a240*/  LOP3.LUT R40, R40, R41, RZ, 0x3c, !PT ;  /* 0x0000002928287212 */ /* 0x000fe400078e3cff */
[----:B--2---:R-:W-:Y:S01]  /*a250*/  @P0 R2UR UR4, R5 ;  /* 0x00000000050402ca */ /* 0x004fe200000e0000 */
[----:B0-----:R-:W-:-:S14]  /*a260*/  @P6 BRA `(.L_x_1074) ;  /* 0x0000000000106947 */ /* 0x001fdc0003800000 */
[----:B------:R-:W-:Y:S05]  /*a270*/  @!P0 BRA `(.L_x_1074) ;  /* 0x00000000000c8947 */ /* 0x000fea0003800000 */
[----:B------:R-:W2:Y:S04]  /*a280*/  LDG.E R5, desc[UR38][R8.64] ;  /* 0x0000002608057981 */ /* 0x000ea8000c1e1900 */
[----:B-----5:R-:W2:Y:S02]  /*a290*/  LDG.E R4, desc[UR38][R8.64+0x4] ;  /* 0x0000042608047981 */ /* 0x020ea4000c1e1900 */
[----:B--2---:R-:W-:-:S07]  /*a2a0*/  IMAD.IADD R4, R4, 0x1, -R5 ;  /* 0x0000000104047824 */ /* 0x004fce00078e0a05 */
.L_x_1074:
        /* <DEDUP_REMOVED lines=96> */
[----:B------:R-:W-:Y:S02]  /*a8b0*/  ULDC.64 UR8, c[0x0][0xc50] ;  /* 0x0003140000087ab9 */ /* 0x000fe40000000a00 */
[----:B------:R-:W-:Y:S01]  /*a8c0*/  LEA R6, P0, R8, UR8, 0x2 ;  /* 0x0000000808067c11 */ /* 0x000fe2000f8010ff */
[----:B------:R-:W-:-:S04]  /*a8d0*/  IMAD.IADD R5, R9, 0x1, R5 ;  /* 0x0000000109057824 */ /* 0x000fc800078e0205 */
[----:B------:R-:W-:Y:S01]  /*a8e0*/  SHFL.IDX PT, R10, R6, 0x1, 0x1c1f ;  /* 0x003c1f00060a7f89 */ /* 0x000fe200000e0000 */
[----:B------:R-:W-:Y:S01]  /*a8f0*/  LEA.HI.X R14, R8, UR9, R5, 0x2, P0 ;  /* 0x00000009080e7c11 */ /* 0x000fe200080f1405 */
[----:B------:R-:W-:Y:S02]  /*a900*/  IMAD.MOV R5, RZ, RZ, -R19 ;  /* 0x000000ffff057224 */ /* 0x000fe400078e0a13 */
[----:B------:R-:W-:Y:S03]  /*a910*/  SHFL.IDX PT, R8, R6, RZ, 0x1c1f ;  /* 0x001c1fff06087589 */ /* 0x000fe600000e0000 */
[----:B------:R-:W-:Y:S01]  /*a920*/  ISETP.NE.AND P0, PT, R18, R5, PT ;  /* 0x000000051200720c */ /* 0x000fe20003f05270 */
[----:B------:R-:W0:Y:S01]  /*a930*/  SHFL.IDX PT, R9, R14, RZ, 0x1c1f ;  /* 0x001c1fff0e097589 */ /* 0x000e2200000e0000 */
[C---:B------:R-:W-:Y:S02]  /*a940*/  VIADD R5, R21.reuse, 0x8 ;  /* 0x0000000815057836 */ /* 0x040fe40000000000 */
[-C--:B------:R-:W-:Y:S01]  /*a950*/  ISETP.GE.OR P1, PT, R21, R20.reuse, P0 ;  /* 0x000000141500720c */ /* 0x080fe20000726670 */
[----:B------:R-:W1:Y:S02]  /*a960*/  SHFL.IDX PT, R11, R14, 0x1, 0x1c1f ;  /* 0x003c1f000e0b7f89 */ /* 0x000e6400000e0000 */
[----:B------:R-:W-:-:S10]  /*a970*/  ISETP.GE.OR P0, PT, R5, R20, P0 ;  /* 0x000000140500720c */ /* 0x000fd40000706670 */
[----:B0-----:R0:W-:Y:S04]  /*a980*/  @!P1 ST.E desc[UR38][R8.64], R0 ;  /* 0x0000000008009985 */ /* 0x0011e8000c101926 */
[----:B-1----:R0:W-:Y:S02]  /*a990*/  @!P0 ST.E desc[UR38][R10.64], R3 ;  /* 0x000000030a008985 */ /* 0x0021e4000c101926 */
.L_x_1075:
[----:B------:R-:W1:Y:S01]  /*a9a0*/  LDC R83, c[0x0][0xce8] ;  /* 0x00033a00ff537b82 */ /* 0x000e620000000800 */
[----:B------:R-:W-:Y:S01]  /*a9b0*/  ULDC UR12, c[0x0][0xbc8] ;  /* 0x0002f200000c7ab9 */ /* 0x000fe20000000800 */
[----:B------:R-:W-:Y:S01]  /*a9c0*/  ULDC.64 UR10, c[0x0][0xba0] ;  /* 0x0002e800000a7ab9 */ /* 0x000fe20000000a00 */
[----:B------:R-:W-:Y:S01]  /*a9d0*/  ISETP.GE.AND P0, PT, R190, UR12, PT ;  /* 0x0000000cbe007c0c */ /* 0x000fe2000bf06270 */
[----:B0-----:R0:W5:Y:S03]  /*a9e0*/  LD.E.128 R8, desc[UR38][R174.64] ;  /* 0x00000026ae087980 */ /* 0x001166000c101d00 */
[----:B------:R-:W-:Y:S01]  /*a9f0*/  SEL R3, RZ, 0xffffffff, P0 ;  /* 0xffffffffff037807 */ /* 0x000fe20000000000 */
[----:B------:R-:W5:Y:S01]  /*aa00*/  LD.E.128 R12, desc[UR38][R12.64] ;  /* 0x000000260c0c7980 */ /* 0x000f62000c101d00 */
[----:B------:R-:W-:Y:S02]  /*aa10*/  ISETP.GE.AND P0, PT, R189, UR12, PT ;  /* 0x0000000cbd007c0c */ /* 0x000fe4000bf06270 */
[----:B------:R-:W-:Y:S01]  /*aa20*/  ISETP.GE.AND P1, PT, R16, UR12, PT ;  /* 0x0000000c10007c0c */ /* 0x000fe2000bf26270 */
[----:B------:R-:W5:Y:S04]  /*aa30*/  LD.E.128 R24, desc[UR38][R24.64] ;  /* 0x0000002618187980 */ /* 0x000f68000c101d00 */
[----:B------:R-:W5:Y:S04]  /*aa40*/  LD.E.128 R28, desc[UR38][R28.64] ;  /* 0x000000261c1c7980 */ /* 0x000f68000c101d00 */
[----:B------:R-:W5:Y:S01]  /*aa50*/  LD.E.128 R32, desc[UR38][R32.64] ;  /* 0x0000002620207980 */ /* 0x000f62000c101d00 */
[----:B-1----:R-:W-:Y:S01]  /*aa60*/  ISETP.NE.AND P2, PT, R83, 0x1, PT ;  /* 0x000000015300780c */ /* 0x002fe20003f45270 */
[----:B------:R-:W-:Y:S01]  /*aa70*/  IMAD.SHL.U32 R5, R3, 0x2, RZ ;  /* 0x0000000203057824 */ /* 0x000fe200078e00ff */
[----:B------:R-:W-:Y:S01]  /*aa80*/  SEL R3, RZ, 0xffffffff, P0 ;  /* 0xffffffffff037807 */ /* 0x000fe20000000000 */
[----:B------:R-:W5:Y:S01]  /*aa90*/  LD.E.128 R36, desc[UR38][R36.64] ;  /* 0x0000002624247980 */ /* 0x000f62000c101d00 */
[----:B------:R-:W-:-:S03]  /*aaa0*/  SEL R0, RZ, 0x1, P1 ;  /* 0x00000001ff007807 */ /* 0x000fc60000800000 */
[----:B------:R-:W5:Y:S04]  /*aab0*/  LD.E.128 R40, desc[UR38][R40.64] ;  /* 0x0000002628287980 */ /* 0x000f68000c101d00 */
[----:B------:R-:W5:Y:S02]  /*aac0*/  LD.E.128 R44, desc[UR38][R44.64] ;  /* 0x000000262c2c7980 */ /* 0x000f64000c101d00 */
[----:B------:R-:W1:Y:S01]  /*aad0*/  @P2 LDC R21, c[0x0][0xcec] ;  /* 0x00033b00ff152b82 */ /* 0x000e620000000800 */
[----:B------:R-:W-:Y:S01]  /*aae0*/  IMAD.SHL.U32 R3, R3, 0x4, RZ ;  /* 0x0000000403037824 */ /* 0x000fe200078e00ff */
[----:B------:R-:W-:Y:S01]  /*aaf0*/  LOP3.LUT R0, R5, 0x2, R0, 0xe2, !PT ;  /* 0x0000000205007812 */ /* 0x000fe200078ee200 */
[----:B------:R-:W-:Y:S01]  /*ab00*/  UIMAD UR7, UR14, UR10, URZ ;  /* 0x0000000a0e0772a4 */ /* 0x000fe2000f8e023f */
[----:B------:R-:W-:Y:S01]  /*ab10*/  ISETP.GE.AND P0, PT, R188, UR12, PT ;  /* 0x0000000cbc007c0c */ /* 0x000fe2000bf06270 */
[----:B------:R-:W5:Y:S03]  /*ab20*/  LD.E.128 R48, desc[UR38][R48.64] ;  /* 0x0000002630307980 */ /* 0x000f66000c101d00 */
[----:B------:R-:W2:Y:S01]  /*ab30*/  @P2 LDC R81, c[0x0][0xcf0] ;  /* 0x00033c00ff512b82 */ /* 0x000ea20000000800 */
[----:B------:R-:W-:Y:S01]  /*ab40*/  LOP3.LUT R3, R3, 0x4, R0, 0xe2, !PT ;  /* 0x0000000403037812 */ /* 0x000fe200078ee200 */
[----:B------:R-:W-:Y:S01]  /*ab50*/  UIMAD.WIDE.U32 UR8, UR4, UR10, URZ ;  /* 0x0000000a040872a5 */ /* 0x000fe2000f8e003f */
[----:B------:R-:W-:Y:S01]  /*ab60*/  SEL R5, RZ, 0xffffffff, P0 ;  /* 0xffffffffff057807 */ /* 0x000fe20000000000 */
[----:B------:R-:W-:Y:S01]  /*ab70*/  UIMAD UR7, UR4, UR11, UR7 ;  /* 0x0000000b040772a4 */ /* 0x000fe2000f8e0207 */
[----:B------:R-:W-:Y:S01]  /*ab80*/  IMAD R0, R191, 0x20, R192 ;  /* 0x00000020bf007824 */ /* 0x000fe200078e02c0 */
[----:B------:R-:W-:Y:S01]  /*ab90*/  ISETP.GE.AND P0, PT, R187, UR12, PT ;  /* 0x0000000cbb007c0c */ /* 0x000fe2000bf06270 */
[----:B------:R-:W-:Y:S01]  /*aba0*/  IMAD.U32 R85, RZ, RZ, UR42 ;  /* 0x0000002aff557e24 */ /* 0x000fe2000f8e00ff */
[----:B------:R-:W-:Y:S01]  /*abb0*/  ULDC.64 UR10, c[0x0][0xbe8] ;  /* 0x0002fa00000a7ab9 */ /* 0x000fe20000000a00 */
[----:B------:R-:W-:Y:S01]  /*abc0*/  UIADD3 UR9, UR9, UR7, URZ ;  /* 0x0000000709097290 */ /* 0x000fe2000fffe03f */
[----:B------:R-:W-:Y:S01]  /*abd0*/  IMAD.SHL.U32 R6, R5, 0x8, RZ ;  /* 0x0000000805067824 */ /* 0x000fe200078e00ff */
[----:B------:R-:W-:Y:S01]  /*abe0*/  UIMAD UR4, UR15, UR10, URZ ;  /* 0x0000000a0f0472a4 */ /* 0x000fe2000f8e023f */
[----:B------:R-:W-:Y:S01]  /*abf0*/  IMAD R82, R85, 0x40, R0 ;  /* 0x0000004055527824 */ /* 0x000fe200078e0200 */
[----:B------:R-:W-:Y:S01]  /*ac00*/  SEL R0, RZ, 0xffffffff, P0 ;  /* 0xffffffffff007807 */ /* 0x000fe20000000000 */
[----:B------:R-:W-:Y:S01]  /*ac10*/  UIMAD.WIDE.U32 UR8, UR43, UR10, UR8 ;  /* 0x0000000a2b0872a5 */ /* 0x000fe2000f8e0008 */
[----:B------:R-:W-:Y:S01]  /*ac20*/  LOP3.LUT R5, R6, 0x8, R3, 0xe2, !PT ;  /* 0x0000000806057812 */ /* 0x000fe200078ee203 */
[----:B------:R-:W-:Y:S01]  /*ac30*/  UIMAD UR4, UR43, UR11, UR4 ;  /* 0x0000000b2b0472a4 */ /* 0x000fe2000f8e0204 */
[----:B------:R-:W5:Y:S01]  /*ac40*/  LD.E.128 R52, desc[UR38][R52.64] ;  /* 0x0000002634347980 */ /* 0x000f62000c101d00 */
[----:B------:R-:W-:Y:S01]  /*ac50*/  IMAD.SHL.U32 R6, R0, 0x10, RZ ;  /* 0x0000001000067824 */ /* 0x000fe200078e00ff */
[----:B------:R-:W-:Y:S01]  /*ac60*/  ULDC.64 UR10, c[0x0][0xbf0] ;  /* 0x0002fc00000a7ab9 */ /* 0x000fe20000000a00 */
[----:B-1----:R-:W-:Y:S01]  /*ac70*/  @P2 IMAD.HI.U32 R0, R82, R21, RZ ;  /* 0x0000001552002227 */ /* 0x002fe200078e00ff */
[----:B------:R-:W-:Y:S01]  /*ac80*/  UIADD3 UR9, UR9, UR4, URZ ;  /* 0x0000000409097290 */ /* 0x000fe2000fffe03f */
[----:B------:R-:W5:Y:S01]  /*ac90*/  LD.E.128 R56, desc[UR38][R56.64] ;  /* 0x0000002638387980 */ /* 0x000f62000c101d00 */
[----:B------:R-:W-:Y:S01]  /*aca0*/  UIMAD UR4, UR41, UR10, URZ ;  /* 0x0000000a290472a4 */ /* 0x000fe2000f8e023f */
[----:B------:R-:W-:Y:S01]  /*acb0*/  IMAD.MOV.U32 R3, RZ, RZ, R82 ;  /* 0x000000ffff037224 */ /* 0x000fe200078e0052 */
[----:B------:R-:W-:Y:S01]  /*acc0*/  UIMAD.WIDE.U32 UR8, UR40, UR10, UR8 ;  /* 0x0000000a280872a5 */ /* 0x000fe2000f8e0008 */
[----:B--2---:R-:W-:Y:S01]  /*acd0*/  @P2 SHF.R.U32.HI R3, RZ, R81, R0 ;  /* 0x00000051ff032219 */ /* 0x004fe20000011600 */
[----:B------:R-:W-:Y:S01]  /*ace0*/  UIMAD UR4, UR40, UR11, UR4 ;  /* 0x0000000b280472a4 */ /* 0x000fe2000f8e0204 */
[----:B------:R-:W-:Y:S01]  /*acf0*/  LOP3.LUT R6, R6, 0x10, R5, 0xe2, !PT ;  /* 0x0000001006067812 */ /* 0x000fe200078ee205 */
[----:B------:R-:W5:Y:S01]  /*ad00*/  LD.E.128 R60, desc[UR38][R60.64] ;  /* 0x000000263c3c7980 */ /* 0x000f62000c101d00 */
[--C-:B------:R-:W-:Y:S01]  /*ad10*/  SHF.R.S32.HI R5, RZ, 0x1f, R3.reuse ;  /* 0x0000001fff057819 */ /* 0x100fe20000011403 */
[----:B------:R-:W-:Y:S01]  /*ad20*/  UIADD3 UR4, UR9, UR4, URZ ;  /* 0x0000000409047290 */ /* 0x000fe2000fffe03f */
[----:B------:R-:W-:Y:S01]  /*ad30*/  ISETP.GE.AND P0, PT, R186, UR12, PT ;  /* 0x0000000cba007c0c */ /* 0x000fe2000bf06270 */
[----:B------:R-:W-:Y:S01]  /*ad40*/  IMAD.U32 R20, RZ, RZ, UR8 ;  /* 0x00000008ff147e24 */ /* 0x000fe2000f8e00ff */
[----:B------:R-:W5:Y:S01]  /*ad50*/  LD.E.128 R64, desc[UR38][R64.64] ;  /* 0x0000002640407980 */ /* 0x000f62000c101d00 */
[----:B------:R-:W-:Y:S01]  /*ad60*/  IMAD.U32 R21, RZ, RZ, UR9 ;  /* 0x00000009ff157e24 */ /* 0x000fe2000f8e00ff */
[----:B------:R-:W-:Y:S01]  /*ad70*/  ULDC.64 UR8, c[0x0][0xbe0] ;  /* 0x0002f80000087ab9 */ /* 0x000fe20000000a00 */
[----:B------:R-:W-:Y:S01]  /*ad80*/  IMAD.MOV R81, RZ, RZ, -R3 ;  /* 0x000000ffff517224 */ /* 0x000fe200078e0a03 */
[----:B------:R-:W-:Y:S01]  /*ad90*/  SEL R0, RZ, 0xffffffff, P0 ;  /* 0xffffffffff007807 */ /* 0x000fe20000000000 */
[----:B------:R-:W-:Y:S01]  /*ada0*/  IMAD R80, R5, UR8, RZ ;  /* 0x0000000805507c24 */ /* 0x000fe2000f8e02ff */
[----:B------:R-:W5:Y:S01]  /*adb0*/  LD.E.128 R68, desc[UR38][R68.64] ;  /* 0x0000002644447980 */ /* 0x000f62000c101d00 */
[----:B------:R-:W-:-:S02]  /*adc0*/  IMAD R5, R83, R81, R82 ;  /* 0x0000005153057224 */ /* 0x000fc400078e0252 */
[----:B------:R-:W-:Y:S01]  /*add0*/  IMAD.U32 R21, RZ, RZ, UR4 ;  /* 0x00000004ff157e24 */ /* 0x000fe2000f8e00ff */
[----:B------:R-:W5:Y:S01]  /*ade0*/  LD.E.128 R76, desc[UR38][R76.64] ;  /* 0x000000264c4c7980 */ /* 0x000f62000c101d00 */
[----:B------:R-:W-:Y:S01]  /*adf0*/  IMAD.SHL.U32 R85, R0, 0x20, RZ ;  /* 0x0000002000557824 */ /* 0x000fe200078e00ff */
[----:B------:R-:W-:Y:S02]  /*ae00*/  SHF.R.S32.HI R0, RZ, 0x1f, R5 ;  /* 0x0000001fff007819 */ /* 0x000fe40000011405 */
[----:B------:R-:W5:Y:S01]  /*ae10*/  LD.E.128 R72, desc[UR38][R72.64] ;  /* 0x0000002648487980 */ /* 0x000f62000c101d00 */
[----:B------:R-:W-:Y:S01]  /*ae20*/  ISETP.GE.AND P0, PT, R196, UR12, PT ;  /* 0x0000000cc4007c0c */ /* 0x000fe2000bf06270 */
[----:B------:R-:W-:Y:S01]  /*ae30*/  IMAD R81, R3, UR9, R80 ;  /* 0x0000000903517c24 */ /* 0x000fe2000f8e0250 */
[----:B------:R-:W-:Y:S01]  /*ae40*/  LOP3.LUT R6, R85, 0x20, R6, 0xe2, !PT ;  /* 0x0000002055067812 */ /* 0x000fe200078ee206 */
[----:B------:R-:W-:Y:S01]  /*ae50*/  @!PT LDS RZ, [RZ] ;  /* 0x00000000fffff984 */ /* 0x000fe20000000800 */
[----:B------:R-:W-:Y:S01]  /*ae60*/  @!PT LDS RZ, [RZ] ;  /* 0x00000000fffff984 */ /* 0x000fe20000000800 */
[----:B------:R-:W-:Y:S01]  /*ae70*/  @!PT LDS RZ, [RZ] ;  /* 0x00000000fffff984 */ /* 0x000fe20000000800 */
[----:B------:R-:W-:Y:S01]  /*ae80*/  @!PT LDS RZ, [RZ] ;  /* 0x00000000fffff984 */ /* 0x000fe20000000800 */
[----:B------:R1:W-:Y:S06]  /*ae90*/  MEMBAR.ALL.CTA ;  /* 0x0000000000007992 */ /* 0x0003ec0000008000 */
[----:B-1----:R-:W1:Y:S01]  /*aea0*/  FENCE.VIEW.ASYNC.S ;  /* 0x00000000000073c6 */ /* 0x002e620000000000 */
[----:B------:R-:W-:Y:S01]  /*aeb0*/  IMAD.WIDE.U32 R20, R3, UR8, R20 ;  /* 0x0000000803147c25 */ /* 0x000fe2000f8e0014 */
[----:B------:R-:W-:Y:S01]  /*aec0*/  ULDC.64 UR8, c[0x0][0xbd8] ;  /* 0x0002f60000087ab9 */ /* 0x000fe20000000a00 */
[----:B------:R-:W-:Y:S01]  /*aed0*/  SEL R3, RZ, 0x40, P0 ;  /* 0x00000040ff037807 */ /* 0x000fe20000000000 */
[----:B------:R-:W-:Y:S01]  /*aee0*/  UIADD3 UR4, UR37, 0x38820, URZ ;  /* 0x0003882025047890 */ /* 0x000fe2000fffe03f */
[----:B------:R-:W-:Y:S01]  /*aef0*/  IMAD.U32 R87, RZ, RZ, UR42 ;  /* 0x0000002aff577e24 */ /* 0x000fe2000f8e00ff */
[----:B------:R-:W-:Y:S01]  /*af00*/  ISETP.GE.AND P0, PT, R195, UR12, PT ;  /* 0x0000000cc3007c0c */ /* 0x000fe2000bf06270 */
[----:B------:R-:W-:Y:S01]  /*af10*/  IMAD R0, R0, UR8, RZ ;  /* 0x0000000800007c24 */ /* 0x000fe2000f8e02ff */
[----:B------:R-:W-:Y:S01]  /*af20*/  LOP3.LUT R3, R6, R3, RZ, 0xfc, !PT ;  /* 0x0000000306037212 */ /* 0x000fe200078efcff */
[----:B------:R-:W-:Y:S01]  /*af30*/  IMAD.IADD R21, R21, 0x1, R81 ;  /* 0x0000000115157824 */ /* 0x000fe200078e0251 */
[----:B------:R-:W-:Y:S01]  /*af40*/  UPRMT UR4, URZ, 0x654, UR4 ;  /* 0x000006543f047896 */ /* 0x000fe20008000004 */
[----:B-----5:R-:W-:Y:S01]  /*af50*/  IMAD R88, R4, R83, RZ ;  /* 0x0000005304587224 */ /* 0x020fe200078e02ff */
[----:B------:R-:W-:Y:S01]  /*af60*/  BSSY B1, `(.L_x_1076) ;  /* 0x000002e000017945 */ /* 0x000fe20003800000 */
[----:B------:R-:W-:-:S02]  /*af70*/  IMAD R87, R87, 0x40, R192 ;  /* 0x0000004057577824 */ /* 0x000fc400078e02c0 */
[C---:B------:R-:W-:Y:S01]  /*af80*/  IMAD R81, R5.reuse, UR9, R0 ;  /* 0x0000000905517c24 */ /* 0x040fe2000f8e0200 */
[----:B------:R-:W-:Y:S01]  /*af90*/  SEL R0, RZ, 0x80, P0 ;  /* 0x00000080ff007807 */ /* 0x000fe20000000000 */
[----:B------:R-:W-:Y:S01]  /*afa0*/  IMAD.WIDE.U32 R4, R5, UR8, R20 ;  /* 0x0000000805047c25 */ /* 0x000fe2000f8e0014 */
[----:B------:R-:W-:Y:S01]  /*afb0*/  ISETP.GE.AND P0, PT, R87, R88, PT ;  /* 0x000000585700720c */ /* 0x000fe20003f06270 */
[----:B------:R-:W-:Y:S01]  /*afc0*/  ULDC.64 UR8, c[0x0][0xb80] ;  /* 0x0002e00000087ab9 */ /* 0x000fe20000000a00 */
[----:B------:R-:W-:Y:S01]  /*afd0*/  LOP3.LUT R0, R3, R0, RZ, 0xfc, !PT ;  /* 0x0000000003007212 */ /* 0x000fe200078efcff */
[----:B------:R-:W-:Y:S01]  /*afe0*/  IMAD.IADD R5, R5, 0x1, R81 ;  /* 0x0000000105057824 */ /* 0x000fe200078e0251 */
[C---:B------:R-:W-:Y:S01]  /*aff0*/  LEA R6, P1, R4.reuse, UR8, 0x1 ;  /* 0x0000000804067c11 */ /* 0x040fe2000f8208ff */
[----:B-1----:R-:W-:Y:S03]  /*b000*/  SYNCS.ARRIVE.TRANS64.RED.A1T0 RZ, [UR4], RZ ;  /* 0x000000ffffff79a7 */ /* 0x002fe60008100404 */
[----:B------:R-:W-:Y:S01]  /*b010*/  LEA.HI.X R86, R4, UR9, R5, 0x1, P1 ;  /* 0x0000000904567c11 */ /* 0x000fe200088f0c05 */
[----:B------:R0:W1:Y:S04]  /*b020*/  SHFL.IDX PT, R20, R6, RZ, 0x181f ;  /* 0x00181fff06147589 */ /* 0x00006800000e0000 */
[----:B------:R0:W2:Y:S01]  /*b030*/  SHFL.IDX PT, R21, R86, RZ, 0x181f ;  /* 0x00181fff56157589 */ /* 0x0000a200000e0000 */
[----:B------:R-:W-:Y:S05]  /*b040*/  @P0 BRA `(.L_x_1077) ;  /* 0x00000000007c0947 */ /* 0x000fea0003800000 */
[----:B------:R-:W-:Y:S02]  /*b050*/  ISETP.GE.AND P1, PT, R190, UR12, PT ;  /* 0x0000000cbe007c0c */ /* 0x000fe4000bf26270 */
[----:B------:R-:W-:Y:S02]  /*b060*/  ISETP.GE.AND P0, PT, R16, UR12, PT ;  /* 0x0000000c10007c0c */ /* 0x000fe4000bf06270 */
[----:B------:R-:W-:Y:S02]  /*b070*/  ISETP.GE.AND P5, PT, R189, UR12, PT ;  /* 0x0000000cbd007c0c */ /* 0x000fe4000bfa6270 */
[----:B------:R-:W-:-:S07]  /*b080*/  ISETP.GE.AND P3, PT, R188, UR12, PT ;  /* 0x0000000cbc007c0c */ /* 0x000fce000bf66270 */
[-C--:B-1----:R-:W-:Y:S02]  /*b090*/  @!P1 LEA R80, P2, R190, R20.reuse, 0x1 ;  /* 0x00000014be509211 */ /* 0x082fe400078408ff */
        /* <DEDUP_REMOVED lines=26> */
.L_x_1077:
[----:B------:R-:W-:Y:S05]  /*b240*/  BSYNC B1 ;  /* 0x0000000000017941 */ /* 0x000fea0003800000 */
.L_x_1076:
[----:B---3--:R-:W-:Y:S01]  /*b250*/  VIADD R4, R87, 0x20 ;  /* 0x0000002057047836 */ /* 0x008fe20000000000 */
[----:B------:R4:W3:Y:S04]  /*b260*/  SHFL.IDX PT, R9, R86, 0x1, 0x181f ;  /* 0x00381f0056097f89 */ /* 0x0008e800000e0000 */
        /* <DEDUP_REMOVED lines=22> */
[-C--:B------:R-:W-:Y:S02]  /*b3d0*/  @!P0 LEA R12, P3, R186, R8.reuse, 0x1 ;  /* 0x00000008ba0c8211 */ /* 0x080fe400078608ff */
        /* <DEDUP_REMOVED lines=13> */
.L_x_1073:
        /* <DEDUP_REMOVED lines=31> */
.L_x_1079:
        /* <DEDUP_REMOVED lines=46> */
.L_x_1081:
[----:B------:R-:W-:Y:S05]  /*b980*/  BSYNC B1 ;  /* 0x0000000000017941 */ /* 0x000fea0003800000 */
.L_x_1080:
        /* <DEDUP_REMOVED lines=60> */
[----:B------:R-:W-:Y:S01]  /*bd50*/  LOP3.LUT R10, R15, 0x10, R10, 0xe2, !PT ;  /* 0x000000100f0a7812 */ /* 0x000fe200078ee20a */
[----:B------:R-:W-:-:S02]  /*bd60*/  IMAD.IADD R5, R5, 0x1, R11 ;  /* 0x0000000105057824 */ /* 0x000fc400078e020b */
[----:B------:R-:W-:Y:S02]  /*bd70*/  IMAD R0, R3, UR8, RZ ;  /* 0x0000000803007c24 */ /* 0x000fe4000f8e02ff */
[----:B------:R-:W-:Y:S02]  /*bd80*/  IMAD.U32 R11, RZ, RZ, UR42 ;  /* 0x0000002aff0b7e24 */ /* 0x000fe4000f8e00ff */
[----:B------:R-:W-:Y:S02]  /*bd90*/  IMAD R3, R9, UR9, R0 ;  /* 0x0000000909037c24 */ /* 0x000fe4000f8e0200 */
[----:B------:R-:W-:Y:S02]  /*bda0*/  IMAD R0, R11, 0x40, R192 ;  /* 0x000000400b007824 */ /* 0x000fe400078e02c0 */
[----:B------:R-:W-:Y:S01]  /*bdb0*/  IMAD.WIDE.U32 R4, R9, UR8, R4 ;  /* 0x0000000809047c25 */ /* 0x000fe2000f8e0004 */
[----:B------:R-:W-:Y:S01]  /*bdc0*/  SEL R9, RZ, 0x40, P0 ;  /* 0x00000040ff097807 */ /* 0x000fe20000000000 */
[----:B------:R-:W-:Y:S01]  /*bdd0*/  ULDC.64 UR8, c[0x0][0xb80] ;  /* 0x0002e00000087ab9 */ /* 0x000fe20000000a00 */
[----:B------:R-:W-:Y:S01]  /*bde0*/  ISETP.GE.AND P0, PT, R0, R27, PT ;  /* 0x0000001b0000720c */ /* 0x000fe20003f06270 */
[----:B------:R-:W-:Y:S01]  /*bdf0*/  IMAD.SHL.U32 R15, R8, 0x20, RZ ;  /* 0x00000020080f7824 */ /* 0x000fe200078e00ff */
[----:B------:R-:W-:Y:S01]  /*be00*/  LEA R6, P1, R4, UR8, 0x1 ;  /* 0x0000000804067c11 */ /* 0x000fe2000f8208ff */
[----:B------:R-:W-:Y:S01]  /*be10*/  IMAD.IADD R3, R5, 0x1, R3 ;  /* 0x0000000105037824 */ /* 0x000fe200078e0203 */
[----:B------:R-:W-:-:S02]  /*be20*/  SEL R5, RZ, 0x80, P2 ;  /* 0x00000080ff057807 */ /* 0x000fc40001000000 */
[----:B------:R-:W-:Y:S01]  /*be30*/  LOP3.LUT R10, R15, 0x20, R10, 0xe2, !PT ;  /* 0x000000200f0a7812 */ /* 0x000fe200078ee20a */
[----:B------:R0:W1:Y:S01]  /*be40*/  SHFL.IDX PT, R8, R6, RZ, 0x181f ;  /* 0x00181fff06087589 */ /* 0x00006200000e0000 */
[----:B------:R-:W-:Y:S02]  /*be50*/  LEA.HI.X R3, R4, UR9, R3, 0x1, P1 ;  /* 0x0000000904037c11 */ /* 0x000fe400088f0c03 */
[----:B------:R-:W-:-:S03]  /*be60*/  LOP3.LUT R24, R10, R9, RZ, 0xfc, !PT ;  /* 0x000000090a187212 */ /* 0x000fc600078efcff */
[----:B------:R0:W2:Y:S01]  /*be70*/  SHFL.IDX PT, R9, R3, RZ, 0x181f ;  /* 0x00181fff03097589 */ /* 0x0000a200000e0000 */
[----:B------:R-:W-:Y:S01]  /*be80*/  LOP3.LUT R25, R24, R5, RZ, 0xfc, !PT ;  /* 0x0000000518197212 */ /* 0x000fe200078efcff */
[----:B------:R-:W-:Y:S06]  /*be90*/  @P0 BRA `(.L_x_1083) ;  /* 0x00000000007c0947 */ /* 0x000fec0003800000 */
[----:B------:R-:W-:Y:S02]  /*bea0*/  ISETP.GE.AND P2, PT, R190, UR14, PT ;  /* 0x0000000ebe007c0c */ /* 0x000fe4000bf46270 */
[----:B------:R-:W-:Y:S02]  /*beb0*/  ISETP.GE.AND P1, PT, R16, UR14, PT ;  /* 0x0000000e10007c0c */ /* 0x000fe4000bf26270 */
[----:B------:R-:W-:Y:S02]  /*bec0*/  ISETP.GE.AND P5, PT, R189, UR14, PT ;  /* 0x0000000ebd007c0c */ /* 0x000fe4000bfa6270 */
[----:B------:R-:W-:-:S07]  /*bed0*/  ISETP.GE.AND P3, PT, R188, UR14, PT ;  /* 0x0000000ebc007c0c */ /* 0x000fce000bf66270 */
[-C--:B-1----:R-:W-:Y:S02]  /*bee0*/  @!P2 LEA R10, P0, R190, R8.reuse, 0x1 ;  /* 0x00000008be0aa211 */ /* 0x082fe400078008ff */
        /* <DEDUP_REMOVED lines=26> */
.L_x_1083:
[----:B------:R-:W-:Y:S05]  /*c090*/  BSYNC B1 ;  /* 0x0000000000017941 */ /* 0x000fea0003800000 */
.L_x_1082:
        /* <DEDUP_REMOVED lines=10> */
[-C--:B-1----:R-:W-:Y:S02]  /*c140*/  @!P2 LEA R10, P0, R190, R8.reuse, 0x1 ;  /* 0x00000008be0aa211 */ /* 0x082fe400078008ff */
        /* <DEDUP_REMOVED lines=25> */
.L_x_1078:
[----:B------:R-:W-:Y:S05]  /*c2e0*/  BSYNC B0 ;  /* 0x0000000000007941 */ /* 0x000fea0003800000 */
.L_x_1072:
[----:B------:R-:W-:Y:S02]  /*c2f0*/  ULDC UR4, c[0x0][0xd3c] ;  /* 0x00034f0000047ab9 */ /* 0x000fe40000000800 */
[----:B------:R-:W-:-:S13]  /*c300*/  ISETP.GE.AND P0, PT, R7, UR4, PT ;  /* 0x0000000407007c0c */ /* 0x000fda000bf06270 */
[----:B------:R-:W-:Y:S05]  /*c310*/  @!P0 BRA `(.L_x_1084) ;  /* 0xffffff4c00448947 */ /* 0x000fea000383ffff */
[----:B------:R-:W-:Y:S05]  /*c320*/  EXIT ;  /* 0x000000000000794d */ /* 0x000fea0003800000 */
.L_x_1044:
        /* <DEDUP_REMOVED lines=18> */
.L_x_1085:
        /* <DEDUP_REMOVED lines=42> */
.L_x_1091:
        /* <DEDUP_REMOVED lines=12> */
.L_x_1090:
[----:B------:R-:W-:Y:S05]  /*c7b0*/  BSYNC B0 ;  /* 0x0000000000007941 */ /* 0x000fea0003800000 */
.L_x_1089:
        /* <DEDUP_REMOVED lines=22> */
.L_x_1087:
        /* <DEDUP_REMOVED lines=16> */
.L_x_1092:
        /* <DEDUP_REMOVED lines=25> */
.L_x_1088:
[----:B------:R-:W-:Y:S02]  /*cbb0*/  IMAD.MOV.U32 R17, RZ, RZ, RZ ;  /* 0x000000ffff117224 */ /* 0x000fe400078e00ff */
[----:B------:R-:W-:Y:S02]  /*cbc0*/  IMAD.U32 R16, RZ, RZ, UR6 ;  /* 0x00000006ff107e24 */ /* 0x000fe4000f8e00ff */
[----:B------:R-:W-:-:S07]  /*cbd0*/  IMAD.MOV.U32 R18, RZ, RZ, RZ ;  /* 0x000000ffff127224 */ /* 0x000fce00078e00ff */
.L_x_1093:
[----:B------:R-:W-:-:S13]  /*cbe0*/  ISETP.NE.AND P0, PT, R5, RZ, PT ;  /* 0x000000ff0500720c */ /* 0x000fda0003f05270 */
[----:B------:R-:W0:Y:S01]  /*cbf0*/  @!P0 S2R R3, SR_CgaCtaId ;  /* 0x0000000000038919 */ /* 0x000e220000008800 */
[----:B------:R-:W-:-:S04]  /*cc00*/  @!P0 MOV R0, 0x400 ;  /* 0x0000040000008802 */ /* 0x000fc80000000f00 */
[----:B0-----:R-:W-:-:S05]  /*cc10*/  @!P0 LEA R0, R3, R0, 0x18 ;  /* 0x0000000003008211 */ /* 0x001fca00078ec0ff */
[----:B------:R0:W-:Y:S01]  /*cc20*/  @!P0 STS.128 [R0+0x388d0], R16 ;  /* 0x0388d01000008388 */ /* 0x0001e20000000c00 */
[----:B------:R-:W-:Y:S06]  /*cc30*/  BAR.ARV 0x5, 0x180 ;  /* 0x0146000000007b1d */ /* 0x000fec0000002000 */
.L_x_1086:
        /* <DEDUP_REMOVED lines=16> */
[C---:B------:R-:W-:Y:S02]  /*cd40*/  LOP3.LUT R2, R0.reuse, 0x1f8, RZ, 0xc0, !PT ;  /* 0x000001f800027812 */ /* 0x040fe400078ec0ff */
[----:B------:R-:W-:Y:S02]  /*cd50*/  LOP3.LUT R0, R0, 0x38, RZ, 0xc0, !PT ;  /* 0x0000003800007812 */ /* 0x000fe400078ec0ff */
        /* <DEDUP_REMOVED lines=11> */
[----:B------:R-:W-:Y:S01]  /*ce10*/  STL [R1+0x5c], RZ ;  /* 0x00005cff01007387 */ /* 0x000fe20000100800 */
[----:B0-----:R-:W-:-:S03]  /*ce20*/  LOP3.LUT R4, R0, 0x40, RZ, 0xfc, !PT ;  /* 0x0000004000047812 */ /* 0x001fc600078efcff */
[----:B------:R0:W-:Y:S01]  /*ce30*/  STL [R1+0x18], R2 ;  /* 0x0000180201007387 */ /* 0x0001e20000100800 */
[C---:B------:R-:W-:Y:S02]  /*ce40*/  LOP3.LUT R4, R0.reuse, 0x100, RZ, 0xfc, !PT ;  /* 0x0000010000047812 */ /* 0x040fe400078efcff */
[C---:B-1----:R-:W-:Y:S01]  /*ce50*/  LOP3.LUT R3, R0.reuse, 0x80, RZ, 0xfc, !PT ;  /* 0x0000008000037812 */ /* 0x042fe200078efcff */
[----:B------:R1:W-:Y:S01]  /*ce60*/  STL [R1+0xc], RZ ;  /* 0x00000cff01007387 */ /* 0x0003e20000100800 */
[C---:B------:R-:W-:Y:S02]  /*ce70*/  LOP3.LUT R3, R0.reuse, 0x140, RZ, 0xfc, !PT ;  /* 0x0000014000037812 */ /* 0x040fe400078efcff */
[C---:B0-----:R-:W-:Y:S02]  /*ce80*/  LOP3.LUT R2, R0.reuse, 0xc0, RZ, 0xfc, !PT ;  /* 0x000000c000027812 */ /* 0x041fe400078efcff */
[C---:B------:R-:W-:Y:S02]  /*ce90*/  LOP3.LUT R2, R0.reuse, 0x180, RZ, 0xfc, !PT ;  /* 0x0000018000027812 */ /* 0x040fe400078efcff */
[----:B-1----:R-:W-:-:S07]  /*cea0*/  LOP3.LUT R0, R0, 0x1c0, RZ, 0xfc, !PT ;  /* 0x000001c000007812 */ /* 0x002fce00078efcff */
.L_x_1218:
[----:B01----:R-:W0:Y:S02]  /*ceb0*/  LDC.64 R2, c[0x0][0xd88] ;  /* 0x00036200ff027b82 */ /* 0x003e240000000a00 */
[----:B0-----:R-:W-:-:S05]  /*cec0*/  IMAD.WIDE R2, R19, 0x4, R2 ;  /* 0x0000000413027825 */ /* 0x001fca00078e0202 */
[----:B--2---:R-:W2:Y:S01]  /*ced0*/  LDG.E R11, desc[UR38][R2.64] ;  /* 0x00000026020b7981 */ /* 0x004ea2000c1e1900 */
        /* <DEDUP_REMOVED lines=17> */
[----:B------:R1:W5:Y:S01]  /*cff0*/  @P0 LDG.E R0, desc[UR38][R2.64] ;  /* 0x0000002602000981 */ /* 0x000362000c1e1900 */
        /* <DEDUP_REMOVED lines=35> */
.L_x_1095:
        /* <DEDUP_REMOVED lines=12> */
.L_x_1096:
[----:B------:R-:W-:Y:S05]  /*d2f0*/  @!P0 BRA `(.L_x_1097) ;  /* 0x00000000000c8947 */ /* 0x000fea0003800000 */
[----:B------:R-:W2:Y:S04]  /*d300*/  LDG.E R6, desc[UR38][R4.64] ;  /* 0x0000002604067981 */ /* 0x000ea8000c1e1900 */
[----:B------:R-:W2:Y:S02]  /*d310*/  LDG.E R4, desc[UR38][R4.64+0x4] ;  /* 0x0000042604047981 */ /* 0x000ea4000c1e1900 */
[----:B--2---:R-:W-:-:S07]  /*d320*/  IMAD.IADD R6, R4, 0x1, -R6 ;  /* 0x0000000104067824 */ /* 0x004fce00078e0a06 */
.L_x_1097:
        /* <DEDUP_REMOVED lines=20> */
[----:B---3--:R-:W2:Y:S04]  /*d470*/  @P0 ATOMG.E.ADD.STRONG.GPU PT, R2, desc[UR38][R4.64], R2 ;  /* 0x00000002040209a8 */ /* 0x008ea800081ee1e6 */
[----:B--2---:R2:W3:Y:S02]  /*d480*/  SHFL.IDX PT, R2, R2, R0, 0x1f ;  /* 0x00001f0002027589 */ /* 0x0044e400000e0000 */
[----:B--2---:R-:W2:Y:S02]  /*d490*/  S2R R0, SR_LTMASK ;  /* 0x0000000000007919 */ /* 0x004ea40000003900 */
[----:B--2---:R-:W-:-:S06]  /*d4a0*/  LOP3.LUT R0, R0, UR4, RZ, 0xc0, !PT ;  /* 0x0000000400007c12 */ /* 0x004fcc000f8ec0ff */
[----:B------:R-:W3:Y:S02]  /*d4b0*/  POPC R0, R0 ;  /* 0x0000000000007309 */ /* 0x000ee40000000000 */
[----:B---3--:R-:W-:Y:S01]  /*d4c0*/  IADD3 R16, R2, UR36, R0 ;  /* 0x0000002402107c10 */ /* 0x008fe2000fffe000 */
[----:B------:R-:W-:Y:S06]  /*d4d0*/  BRA `(.L_x_1100) ;  /* 0x0000005c00987947 */ /* 0x000fec0003800000 */
.L_x_1099:
        /* <DEDUP_REMOVED lines=21> */
.L_x_1102:
[----:B------:R-:W-:Y:S05]  /*d630*/  BSYNC B6 ;  /* 0x0000000000067941 */ /* 0x000fea0003800000 */
.L_x_1101:
        /* <DEDUP_REMOVED lines=21> */
.L_x_1105:
        /* <DEDUP_REMOVED lines=16> */
.L_x_1104:
[----:B------:R-:W-:Y:S05]  /*d890*/  BSYNC B6 ;  /* 0x0000000000067941 */ /* 0x000fea0003800000 */
.L_x_1103:
        /* <DEDUP_REMOVED lines=26> */
.L_x_1233:
        /* <DEDUP_REMOVED lines=11> */
.L_x_1236:
        /* <DEDUP_REMOVED lines=25> */
.L_x_1109:
[----:B------:R-:W3:Y:S04]  /*dc80*/  LDL R7, [R1+0x4] ;  /* 0x0000040001077983 */ /* 0x000ee80000100800 */
[----:B-12---:R-:W3:Y:S04]  /*dc90*/  LDL R0, [R1+0xc] ;  /* 0x00000c0001007983 */ /* 0x006ee80000100800 */
[----:B------:R-:W2:Y:S01]  /*dca0*/  LDL R2, [R1+0x18] ;  /* 0x0000180001027983 */ /* 0x000ea20000100800 */
[----:B---3--:R-:W-:Y:S01]  /*dcb0*/  IMAD R0, R0, 0x8, R7 ;  /* 0x0000000800007824 */ /* 0x008fe200078e0207 */
[----:B--2---:R-:W-:-:S04]  /*dcc0*/  SHF.L.U32 R2, R2, 0x1f, RZ ;  /* 0x0000001f02027819 */ /* 0x004fc800000006ff */
[----:B------:R-:W1:Y:S02]  /*dcd0*/  SYNCS.PHASECHK.TRANS64.TRYWAIT P0, [R0+URZ+0x38840], R2 ;  /* 0x03884002000075a7 */ /* 0x000e64000800017f */
[----:B-1----:R-:W-:Y:S05]  /*dce0*/  @!P0 BRA `(.L_x_1110) ;  /* 0x0000006400d88947 */ /* 0x002fea0003800000 */
.L_x_1237:
        /* <DEDUP_REMOVED lines=11> */
.L_x_1111:
        /* <DEDUP_REMOVED lines=27> */
.L_x_1107:
[----:B-1----:R-:W3:Y:S04]  /*df50*/  LDL R0, [R1+0x4] ;  /* 0x0000040001007983 */ /* 0x002ee80000100800 */
[----:B------:R-:W4:Y:S04]  /*df60*/  LDL.LU R4, [R1+0x24] ;  /* 0x0000240001047983 */ /* 0x000f280000300800 */
[----:B------:R-:W5:Y:S04]  /*df70*/  LDL.LU R3, [R1+0x40] ;  /* 0x0000400001037983 */ /* 0x000f680000300800 */
[----:B--2---:R-:W2:Y:S01]  /*df80*/  LDL R2, [R1+0x28] ;  /* 0x0000280001027983 */ /* 0x004ea20000100800 */
[----:B------:R-:W-:Y:S05]  /*df90*/  WARPSYNC.ALL ;  /* 0x0000000000007948 */ /* 0x000fea0003800000 */
[----:B------:R-:W-:Y:S01]  /*dfa0*/  ULDC.64 UR4, c[0x0][0xaf8] ;  /* 0x0002be0000047ab9 */ /* 0x000fe20000000a00 */
[----:B------:R-:W-:Y:S01]  /*dfb0*/  BSSY B6, `(.L_x_1112) ;  /* 0x000001f000067945 */ /* 0x000fe20003800000 */
[----:B------:R-:W-:Y:S01]  /*dfc0*/  BAR.SYNC.DEFER_BLOCKING 0x8, 0x100 ;  /* 0x0204000000007b1d */ /* 0x000fe20000010000 */
[----:B------:R-:W-:-:S04]  /*dfd0*/  ISETP.NE.U32.AND P0, PT, RZ, UR4, PT ;  /* 0x00000004ff007c0c */ /* 0x000fc8000bf05070 */
[----:B------:R-:W-:Y:S01]  /*dfe0*/  ISETP.NE.AND.EX P0, PT, RZ, UR5, PT, P0 ;  /* 0x00000005ff007c0c */ /* 0x000fe2000bf05300 */
[----:B---3--:R-:W-:-:S05]  /*dff0*/  VIADD R0, R0, 0x20400 ;  /* 0x0002040000007836 */ /* 0x008fca0000000000 */
[----:B------:R-:W-:Y:S02]  /*e000*/  LOP3.LUT P1, RZ, R0, 0x3ff, RZ, 0xc0, !PT ;  /* 0x000003ff00ff7812 */ /* 0x000fe4000782c0ff */
[----:B----4-:R-:W-:Y:S02]  /*e010*/  SEL R0, R4, RZ, !P0 ;  /* 0x000000ff04007207 */ /* 0x010fe40004000000 */
[----:B-----5:R-:W-:-:S03]  /*e020*/  SEL R3, R3, RZ, !P0 ;  /* 0x000000ff03037207 */ /* 0x020fc60004000000 */
[----:B------:R1:W-:Y:S01]  /*e030*/  STL [R1+0x34], R0 ;  /* 0x0000340001007387 */ /* 0x0003e20000100800 */
[----:B--2---:R-:W-:-:S03]  /*e040*/  SHF.R.S32.HI R2, RZ, 0x1f, R2 ;  /* 0x0000001fff027819 */ /* 0x004fc60000011402 */
[----:B------:R2:W-:Y:S01]  /*e050*/  STL [R1+0x54], R3 ;  /* 0x0000540301007387 */ /* 0x0005e20000100800 */
[----:B-1----:R-:W-:-:S05]  /*e060*/  SHF.R.S32.HI R0, RZ, 0x1f, R18 ;  /* 0x0000001fff007819 */ /* 0x002fca0000011412 */
        /* <DEDUP_REMOVED lines=19> */
.L_x_1113:
[----:B------:R-:W-:Y:S05]  /*e1a0*/  BSYNC B6 ;  /* 0x0000000000067941 */ /* 0x000fea0003800000 */
.L_x_1112:
[----:B------:R-:W3:Y:S01]  /*e1b0*/  LDL R4, [R1+0x40] ;  /* 0x0000400001047983 */ /* 0x000ee20000100800 */
[----:B------:R-:W1:Y:S01]  /*e1c0*/  LDC R7, c[0x0][0x448] ;  /* 0x00011200ff077b82 */ /* 0x000e620000000800 */
[----:B------:R-:W-:Y:S01]  /*e1d0*/  ULDC.64 UR4, c[0x0][0x298] ;  /* 0x0000a60000047ab9 */ /* 0x000fe20000000a00 */
[----:B------:R-:W-:Y:S01]  /*e1e0*/  ULDC.64 UR6, c[0x0][0x280] ;  /* 0x0000a00000067ab9 */ /* 0x000fe20000000a00 */
[----:B------:R-:W4:Y:S04]  /*e1f0*/  LDL R10, [R1+0x28] ;  /* 0x00002800010a7983 */ /* 0x000f280000100800 */
[----:B------:R-:W4:Y:S01]  /*e200*/  LDL R9, [R1+0x50] ;  /* 0x0000500001097983 */ /* 0x000f220000100800 */
[----:B--2---:R-:W2:Y:S01]  /*e210*/  S2R R2, SR_TID.X ;  /* 0x0000000000027919 */ /* 0x004ea20000002100 */
[----:B------:R-:W0:Y:S02]  /*e220*/  S2R R0, SR_TID.X ;  /* 0x0000000000007919 */ /* 0x000e240000002100 */
[----:B------:R-:W4:Y:S04]  /*e230*/  LDL R8, [R1+0x54] ;  /* 0x0000540001087983 */ /* 0x000f280000100800 */
[----:B------:R-:W4:Y:S01]  /*e240*/  LDL R6, [R1+0x34] ;  /* 0x0000340001067983 */ /* 0x000f220000100800 */
[----:B-1----:R-:W-:-:S13]  /*e250*/  ISETP.NE.AND P0, PT, R7, 0x1, PT ;  /* 0x000000010700780c */ /* 0x002fda0003f05270 */
[----:B------:R-:W1:Y:S01]  /*e260*/  @P0 LDC R3, c[0x0][0x450] ;  /* 0x00011400ff030b82 */ /* 0x000e620000000800 */
[----:B--2---:R-:W-:-:S04]  /*e270*/  LOP3.LUT R2, R2, 0x7f, RZ, 0xc0, !PT ;  /* 0x0000007f02027812 */ /* 0x004fc800078ec0ff */
[----:B------:R-:W-:Y:S01]  /*e280*/  SHF.R.U32.HI R2, RZ, 0x3, R2 ;  /* 0x00000003ff027819 */ /* 0x000fe20000011602 */
[----:B0-----:R-:W-:-:S05]  /*e290*/  IMAD.SHL.U32 R0, R0, 0x10, RZ ;  /* 0x0000001000007824 */ /* 0x001fca00078e00ff */
[----:B------:R-:W-:Y:S02]  /*e2a0*/  LOP3.LUT R0, R2, 0x70, R0, 0xf8, !PT ;  /* 0x0000007002007812 */ /* 0x000fe400078ef800 */
[----:B------:R-:W0:Y:S03]  /*e2b0*/  @P0 LDC R2, c[0x0][0x44c] ;  /* 0x00011300ff020b82 */ /* 0x000e260000000800 */
[----:B------:R-:W-:-:S04]  /*e2c0*/  IMAD R5, R17, 0x40, R0 ;  /* 0x0000004011057824 */ /* 0x000fc800078e0200 */
[----:B------:R-:W-:Y:S01]  /*e2d0*/  IMAD.MOV.U32 R0, RZ, RZ, R5 ;  /* 0x000000ffff007224 */ /* 0x000fe200078e0005 */
[----:B------:R2:W-:Y:S01]  /*e2e0*/  STL [R1+0x24], R5 ;  /* 0x0000240501007387 */ /* 0x0005e20000100800 */
[----:B0-----:R-:W-:-:S05]  /*e2f0*/  @P0 IMAD.HI.U32 R2, R5, R2, RZ ;  /* 0x0000000205020227 */ /* 0x001fca00078e00ff */
[----:B-1----:R-:W-:Y:S01]  /*e300*/  @P0 SHF.R.U32.HI R0, RZ, R3, R2 ;  /* 0x00000003ff000219 */ /* 0x002fe20000011602 */
[----:B---3--:R-:W-:-:S04]  /*e310*/  IMAD R2, R4, UR4, RZ ;  /* 0x0000000404027c24 */ /* 0x008fc8000f8e02ff */
[C---:B----4-:R-:W-:Y:S02]  /*e320*/  IMAD R4, R10.reuse, UR5, R2 ;  /* 0x000000050a047c24 */ /* 0x050fe4000f8e0202 */
[----:B------:R-:W-:Y:S01]  /*e330*/  IMAD.WIDE.U32 R2, R10, UR4, RZ ;  /* 0x000000040a027c25 */ /* 0x000fe2000f8e00ff */
[----:B------:R-:W-:-:S03]  /*e340*/  ULDC.64 UR4, c[0x0][0x2d8] ;  /* 0x0000b60000047ab9 */ /* 0x000fc60000000a00 */
[----:B------:R-:W-:Y:S02]  /*e350*/  IMAD.IADD R3, R3, 0x1, R4 ;  /* 0x0000000103037824 */ /* 0x000fe400078e0204 */
[----:B------:R-:W-:Y:S02]  /*e360*/  IMAD R4, R9, UR4, RZ ;  /* 0x0000000409047c24 */ /* 0x000fe4000f8e02ff */
[----:B------:R0:W5:Y:S01]  /*e370*/  LDL R9, [R1+0x14] ;  /* 0x0000140001097983 */ /* 0x0001620000100800 */
[----:B------:R-:W-:-:S04]  /*e380*/  IMAD.WIDE.U32 R2, R18, UR4, R2 ;  /* 0x0000000412027c25 */ /* 0x000fc8000f8e0002 */
[----:B------:R-:W-:Y:S01]  /*e390*/  IMAD R4, R18, UR5, R4 ;  /* 0x0000000512047c24 */ /* 0x000fe2000f8e0204 */
[----:B------:R-:W-:-:S03]  /*e3a0*/  ULDC.64 UR4, c[0x0][0x2e0] ;  /* 0x0000b80000047ab9 */ /* 0x000fc60000000a00 */
[----:B------:R-:W-:Y:S02]  /*e3b0*/  IMAD.IADD R3, R3, 0x1, R4 ;  /* 0x0000000103037824 */ /* 0x000fe400078e0204 */
[----:B------:R-:W-:Y:S02]  /*e3c0*/  IMAD R4, R8, UR4, RZ ;  /* 0x0000000408047c24 */ /* 0x000fe4000f8e02ff */
[----:B------:R-:W1:Y:S01]  /*e3d0*/  S2R R8, SR_TID.X ;  /* 0x0000000000087919 */ /* 0x000e620000002100 */
[----:B------:R-:W-:-:S04]  /*e3e0*/  IMAD.WIDE.U32 R2, R6, UR4, R2 ;  /* 0x0000000406027c25 */ /* 0x000fc8000f8e0002 */
[----:B------:R-:W-:Y:S01]  /*e3f0*/  IMAD R4, R6, UR5, R4 ;  /* 0x0000000506047c24 */ /* 0x000fe2000f8e0204 */
[----:B------:R-:W-:-:S03]  /*e400*/  ULDC.64 UR4, c[0x0][0x2d0] ;  /* 0x0000b40000047ab9 */ /* 0x000fc60000000a00 */
[----:B------:R-:W-:Y:S01]  /*e410*/  IMAD.IADD R3, R3, 0x1, R4 ;  /* 0x0000000103037824 */ /* 0x000fe200078e0204 */
[----:B------:R-:W-:-:S05]  /*e420*/  SHF.R.S32.HI R4, RZ, 0x1f, R0 ;  /* 0x0000001fff047819 */ /* 0x000fca0000011400 */
[----:B------:R-:W-:Y:S02]  /*e430*/  IMAD R4, R4, UR4, RZ ;  /* 0x0000000404047c24 */ /* 0x000fe4000f8e02ff */
[----:B------:R-:W-:-:S04]  /*e440*/  IMAD.WIDE.U32 R2, R0, UR4, R2 ;  /* 0x0000000400027c25 */ /* 0x000fc8000f8e0002 */
[----:B------:R-:W-:Y:S01]  /*e450*/  IMAD R4, R0, UR5, R4 ;  /* 0x0000000500047c24 */ /* 0x000fe2000f8e0204 */
[----:B------:R-:W-:Y:S01]  /*e460*/  ULDC.64 UR4, c[0x0][0x2c8] ;  /* 0x0000b20000047ab9 */ /* 0x000fe20000000a00 */
[----:B------:R-:W-:-:S04]  /*e470*/  IMAD.MOV R0, RZ, RZ, -R0 ;  /* 0x000000ffff007224 */ /* 0x000fc800078e0a00 */
[----:B------:R-:W-:-:S05]  /*e480*/  IMAD R0, R7, R0, R5 ;  /* 0x0000000007007224 */ /* 0x000fca00078e0205 */
[----:B------:R-:W-:Y:S01]  /*e490*/  SHF.R.S32.HI R6, RZ, 0x1f, R0 ;  /* 0x0000001fff067819 */ /* 0x000fe20000011400 */
[----:B------:R-:W-:Y:S02]  /*e4a0*/  IMAD.IADD R3, R3, 0x1, R4 ;  /* 0x0000000103037824 */ /* 0x000fe400078e0204 */
[----:B-1----:R-:W-:Y:S02]  /*e4b0*/  IMAD.SHL.U32 R10, R8, 0x8, RZ ;  /* 0x00000008080a7824 */ /* 0x002fe400078e00ff */
[----:B------:R-:W-:Y:S02]  /*e4c0*/  IMAD R6, R6, UR4, RZ ;  /* 0x0000000406067c24 */ /* 0x000fe4000f8e02ff */
[----:B--2---:R-:W-:Y:S01]  /*e4d0*/  IMAD.WIDE.U32 R4, R0, UR4, R2 ;  /* 0x0000000400047c25 */ /* 0x004fe2000f8e0002 */
[----:B------:R-:W-:Y:S01]  /*e4e0*/  LOP3.LUT R10, R10, 0x38, RZ, 0xc0, !PT ;  /* 0x000000380a0a7812 */ /* 0x000fe200078ec0ff */
[----:B------:R-:W-:Y:S02]  /*e4f0*/  ULDC UR4, c[0x0][0x2b8] ;  /* 0x0000ae0000047ab9 */ /* 0x000fe40000000800 */
[----:B------:R-:W-:Y:S01]  /*e500*/  IMAD R0, R0, UR5, R6 ;  /* 0x0000000500007c24 */ /* 0x000fe2000f8e0206 */
[----:B------:R-:W-:-:S03]  /*e510*/  LEA R3, P1, R4, UR6, 0x1 ;  /* 0x0000000604037c11 */ /* 0x000fc6000f8208ff */
[----:B------:R-:W-:Y:S01]  /*e520*/  IMAD.IADD R0, R5, 0x1, R0 ;  /* 0x0000000105007824 */ /* 0x000fe200078e0200 */
[----:B------:R-:W-:Y:S01]  /*e530*/  ISETP.GE.AND P0, PT, R10, UR4, PT ;  /* 0x000000040a007c0c */ /* 0x000fe2000bf06270 */
[----:B------:R-:W-:Y:S01]  /*e540*/  UMOV UR4, 0xffffffff ;  /* 0xffffffff00047882 */ /* 0x000fe20000000000 */
[----:B------:R-:W-:Y:S02]  /*e550*/  LOP3.LUT R8, R8, 0x7f, RZ, 0xc0, !PT ;  /* 0x0000007f08087812 */ /* 0x000fe400078ec0ff */
[----:B------:R-:W-:Y:S02]  /*e560*/  LEA.HI.X R2, R4, UR7, R0, 0x1, P1 ;  /* 0x0000000704027c11 */ /* 0x000fe400088f0c00 */
[----:B------:R-:W-:Y:S01]  /*e570*/  SHF.R.U32.HI R8, RZ, 0x3, R8 ;  /* 0x00000003ff087819 */ /* 0x000fe20000011608 */
[----:B0-----:R-:W-:Y:S06]  /*e580*/  BRA.DIV UR4, `(.L_x_1114) ;  /* 0x0000005e04c47947 */ /* 0x001fec000b800000 */
[----:B------:R-:W2:Y:S01]  /*e590*/  LDL R6, [R1+0x38] ;  /* 0x0000380001067983 */ /* 0x000ea20000100800 */
[----:B------:R-:W-:-:S03]  /*e5a0*/  IMAD R17, R17, 0x40, R8 ;  /* 0x0000004011117824 */ /* 0x000fc600078e0208 */
[----:B------:R-:W0:Y:S04]  /*e5b0*/  SHFL.IDX PT, R5, R3, RZ, 0x181f ;  /* 0x00181fff03057589 */ /* 0x000e2800000e0000 */
[----:B------:R-:W1:Y:S01]  /*e5c0*/  SHFL.IDX PT, R4, R2, RZ, 0x181f ;  /* 0x00181fff02047589 */ /* 0x000e6200000e0000 */
[----:B--2---:R-:W-:-:S03]  /*e5d0*/  IMAD R0, R6, R7, RZ ;  /* 0x0000000706007224 */ /* 0x004fc600078e02ff */
[----:B------:R-:W-:Y:S01]  /*e5e0*/  SHFL.IDX PT, R6, R2, 0x1, 0x181f ;  /* 0x00381f0002067f89 */ /* 0x000fe200000e0000 */
[C---:B------:R-:W-:Y:S01]  /*e5f0*/  VIADD R7, R17.reuse, 0x10 ;  /* 0x0000001011077836 */ /* 0x040fe20000000000 */
[----:B------:R-:W-:-:S04]  /*e600*/  ISETP.GE.AND P1, PT, R17, R0, PT ;  /* 0x000000001100720c */ /* 0x000fc80003f26270 */
[----:B------:R2:W-:Y:S09]  /*e610*/  STL [R1+0x4c], R7 ;  /* 0x00004c0701007387 */ /* 0x0005f20000100800 */
[----:B0-----:R-:W-:-:S05]  /*e620*/  @!P1 LEA R5, P2, R10, R5, 0x1 ;  /* 0x000000050a059211 */ /* 0x001fca00078408ff */
[----:B-1----:R-:W-:-:S05]  /*e630*/  @!P1 IMAD.X R4, RZ, RZ, R4, P2 ;  /* 0x000000ffff049224 */ /* 0x002fca00010e0604 */
        /* <DEDUP_REMOVED lines=25> */
.L_x_1246:
[----:B------:R1:W5:Y:S01]  /*e7d0*/  LDL R8, [R1+0x4] ;  /* 0x0000040001087983 */ /* 0x0003620000100800 */
[----:B0-----:R-:W-:-:S05]  /*e7e0*/  VIADD R2, R17, 0x30 ;  /* 0x0000003011027836 */ /* 0x001fca0000000000 */
        /* <DEDUP_REMOVED lines=10> */
.L_x_1115:
[----:B------:R-:W2:Y:S01]  /*e890*/  LDL R0, [R1+0x4] ;  /* 0x0000040001007983 */ /* 0x000ea20000100800 */
[----:B------:R-:W-:Y:S02]  /*e8a0*/  PLOP3.LUT P1, PT, P1, P0, PT, 0xa2, 0x0 ;  /* 0x000000000000781c */ /* 0x000fe40000f21472 */
[----:B--2---:R-:W-:-:S08]  /*e8b0*/  @P0 R2UR P1, UR4, R0 ;  /* 0x00000000000402ca */ /* 0x004fd00000020000 */
[----:B------:R-:W-:-:S05]  /*e8c0*/  @P0 PLOP3.LUT P0, PT, P1, PT, PT, 0x80, 0x0 ;  /* 0x000000000000081c */ /* 0x000fca0000f0f070 */
[----:B------:R-:W-:Y:S01]  /*e8d0*/  @!P1 SYNCS.ARRIVE.TRANS64.RED.A0T1 RZ, [UR4+0x38800], RZ ;  /* 0x038800ffffff99a7 */ /* 0x000fe20008200404 */
[----:B------:R-:W-:Y:S07]  /*e8e0*/  @!P1 ARRIVES.LDGSTSBAR.64.TRANSCNT [UR4+0x38800] ;  /* 0x03880000ff0099b0 */ /* 0x000fee0008000a84 */
[----:B------:R-:W-:Y:S05]  /*e8f0*/  @P0 BRA.U.ANY `(.L_x_1115) ;  /* 0xfffffffd00e40947 */ /* 0x000fea000393ffff */
[----:B------:R-:W-:Y:S01]  /*e900*/  NOP ;  /* 0x0000000000007918 */ /* 0x000fe20000000000 */
[----:B-1----:R-:W2:Y:S01]  /*e910*/  LDL.LU R2, [R1+0x40] ;  /* 0x0000400001027983 */ /* 0x002ea20000300800 */
[----:B------:R-:W-:Y:S01]  /*e920*/  ULDC.64 UR4, c[0x0][0x398] ;  /* 0x0000e60000047ab9 */ /* 0x000fe20000000a00 */
[----:B------:R0:W-:Y:S02]  /*e930*/  SYNCS.ARRIVE.TRANS64.A1T0 RZ, [R0+URZ+0x38800], RZ ;  /* 0x038800ff00ff79a7 */ /* 0x0001e4000810003f */
[----:B------:R-:W3:Y:S01]  /*e940*/  LDL.LU R3, [R1+0x28] ;  /* 0x0000280001037983 */ /* 0x000ee20000300800 */
[----:B------:R-:W-:Y:S01]  /*e950*/  BSSY B6, `(.L_x_1116) ;  /* 0x000001a000067945 */ /* 0x000fe20003800000 */
[----:B0-----:R-:W-:-:S05]  /*e960*/  VIADD R0, R0, 0x26400 ;  /* 0x0002640000007836 */ /* 0x001fca0000000000 */
[----:B------:R-:W-:Y:S01]  /*e970*/  LOP3.LUT P0, RZ, R0, 0x3ff, RZ, 0xc0, !PT ;  /* 0x000003ff00ff7812 */ /* 0x000fe2000780c0ff */
[----:B--2---:R-:W-:-:S04]  /*e980*/  IMAD R2, R2, UR4, RZ ;  /* 0x0000000402027c24 */ /* 0x004fc8000f8e02ff */
[C---:B---3--:R-:W-:Y:S02]  /*e990*/  IMAD R2, R3.reuse, UR5, R2 ;  /* 0x0000000503027c24 */ /* 0x048fe4000f8e0202 */
[----:B------:R-:W-:-:S04]  /*e9a0*/  IMAD.WIDE.U32 R4, R3, UR4, RZ ;  /* 0x0000000403047c25 */ /* 0x000fc8000f8e00ff */
[----:B------:R-:W-:Y:S01]  /*e9b0*/  IMAD.IADD R0, R5, 0x1, R2 ;  /* 0x0000000105007824 */ /* 0x000fe200078e0202 */
[----:B------:R0:W-:Y:S04]  /*e9c0*/  STL.64 [R1+0x40], R4 ;  /* 0x0000400401007387 */ /* 0x0001e80000100a00 */
        /* <DEDUP_REMOVED lines=13> */
[----:B-----5:R-:W-:Y:S02]  /*eaa0*/  IMAD.MOV.U32 R8, RZ, RZ, 0x70 ;  /* 0x00000070ff087424 */ /* 0x020fe400078e00ff */
[----:B------:R-:W-:Y:S02]  /*eab0*/  IMAD.MOV.U32 R12, RZ, RZ, 0x1 ;  /* 0x00000001ff0c7424 */ /* 0x000fe400078e00ff */
[----:B------:R-:W-:-:S07]  /*eac0*/  IMAD.MOV.U32 R13, RZ, RZ, RZ ;  /* 0x000000ffff0d7224 */ /* 0x000fce00078e00ff */
[----:B------:R-:W-:-:S07]  /*ead0*/  LEPC R20, `(.L_x_1117) ;  /* 0x000000001014794e */ /* 0x000fce0000000000 */
[----:B0-----:R-:W-:Y:S05]  /*eae0*/  CALL.ABS.NOINC R2 ;  /* 0x0000000002007343 */ /* 0x001fea0003c00000 */
.L_x_1117:
[----:B------:R-:W-:Y:S05]  /*eaf0*/  BSYNC B6 ;  /* 0x0000000000067941 */ /* 0x000fea0003800000 */
.L_x_1116:
[----:B------:R-:W2:Y:S01]  /*eb00*/  LDL.LU R6, [R1+0x28] ;  /* 0x0000280001067983 */ /* 0x000ea20000300800 */
[----:B------:R-:W1:Y:S01]  /*eb10*/  LDC R7, c[0x0][0x448] ;  /* 0x00011200ff077b82 */ /* 0x000e620000000800 */
[----:B------:R-:W-:Y:S02]  /*eb20*/  ULDC.64 UR4, c[0x0][0x3d8] ;  /* 0x0000f60000047ab9 */ /* 0x000fe40000000a00 */
[----:B------:R-:W2:Y:S04]  /*eb30*/  LDL.LU.64 R2, [R1+0x40] ;  /* 0x0000400001027983 */ /* 0x000ea80000300a00 */
[----:B0-----:R-:W3:Y:S04]  /*eb40*/  LDL.LU R0, [R1+0x50] ;  /* 0x0000500001007983 */ /* 0x001ee80000300800 */
[----:B------:R-:W4:Y:S04]  /*eb50*/  LDL.LU R5, [R1+0x54] ;  /* 0x0000540001057983 */ /* 0x000f280000300800 */
[----:B------:R-:W4:Y:S01]  /*eb60*/  LDL.LU R4, [R1+0x34] ;  /* 0x0000340001047983 */ /* 0x000f220000300800 */
[----:B-1----:R-:W-:Y:S01]  /*eb70*/  ISETP.NE.AND P0, PT, R7, 0x1, PT ;  /* 0x000000010700780c */ /* 0x002fe20003f05270 */
[----:B--2---:R-:W-:-:S02]  /*eb80*/  IMAD.MOV.U32 R3, RZ, RZ, R6 ;  /* 0x000000ffff037224 */ /* 0x004fc400078e0006 */
[----:B------:R-:W2:Y:S01]  /*eb90*/  LDL.LU R6, [R1+0x24] ;  /* 0x0000240001067983 */ /* 0x000ea20000300800 */
[----:B---3--:R-:W-:-:S03]  /*eba0*/  IMAD R0, R0, UR4, RZ ;  /* 0x0000000400007c24 */ /* 0x008fc6000f8e02ff */
[----:B------:R-:W3:Y:S01]  /*ebb0*/  LDL.LU R9, [R1+0x8] ;  /* 0x0000080001097983 */ /* 0x000ee20000300800 */
[----:B------:R-:W-:-:S04]  /*ebc0*/  IMAD.WIDE.U32 R2, R18, UR4, R2 ;  /* 0x0000000412027c25 */ /* 0x000fc8000f8e0002 */
[----:B------:R-:W-:Y:S01]  /*ebd0*/  IMAD R0, R18, UR5, R0 ;  /* 0x0000000512007c24 */ /* 0x000fe2000f8e0200 */
[----:B------:R-:W-:-:S03]  /*ebe0*/  ULDC.64 UR4, c[0x0][0x3e0] ;  /* 0x0000f80000047ab9 */ /* 0x000fc60000000a00 */
[----:B------:R-:W-:Y:S02]  /*ebf0*/  IMAD.IADD R3, R3, 0x1, R0 ;  /* 0x0000000103037824 */ /* 0x000fe400078e0200 */
[----:B----4-:R-:W-:Y:S02]  /*ec00*/  IMAD R0, R5, UR4, RZ ;  /* 0x0000000405007c24 */ /* 0x010fe4000f8e02ff */
[C---:B------:R-:W-:Y:S01]  /*ec10*/  IMAD.WIDE.U32 R2, R4.reuse, UR4, R2 ;  /* 0x0000000404027c25 */ /* 0x040fe2000f8e0002 */
[----:B------:R-:W0:Y:S03]  /*ec20*/  @P0 LDC R5, c[0x0][0x450] ;  /* 0x00011400ff050b82 */ /* 0x000e260000000800 */
[----:B------:R-:W-:Y:S01]  /*ec30*/  IMAD R0, R4, UR5, R0 ;  /* 0x0000000504007c24 */ /* 0x000fe2000f8e0200 */
[----:B-----5:R-:W1:Y:S01]  /*ec40*/  S2R R8, SR_TID.X ;  /* 0x0000000000087919 */ /* 0x020e620000002100 */
[----:B------:R-:W-:-:S02]  /*ec50*/  ULDC.64 UR4, c[0x0][0x3d0] ;  /* 0x0000f40000047ab9 */ /* 0x000fc40000000a00 */
[----:B------:R-:W-:Y:S02]  /*ec60*/  IMAD.IADD R3, R3, 0x1, R0 ;  /* 0x0000000103037824 */ /* 0x000fe400078e0200 */
[----:B------:R-:W2:Y:S01]  /*ec70*/  @P0 LDC R0, c[0x0][0x44c] ;  /* 0x00011300ff000b82 */ /* 0x000ea20000000800 */
[----:B-1----:R-:W-:-:S05]  /*ec80*/  IMAD.SHL.U32 R8, R8, 0x8, RZ ;  /* 0x0000000808087824 */ /* 0x002fca00078e00ff */
[----:B------:R-:W-:-:S04]  /*ec90*/  LOP3.LUT R8, R8, 0x38, RZ, 0xc0, !PT ;  /* 0x0000003808087812 */ /* 0x000fc800078ec0ff */
[C---:B------:R-:W-:Y:S02]  /*eca0*/  LOP3.LUT R11, R8.reuse, 0x80, RZ, 0xfc, !PT ;  /* 0x00000080080b7812 */ /* 0x040fe400078efcff */
[----:B------:R-:W-:Y:S01]  /*ecb0*/  LOP3.LUT R8, R8, 0x40, RZ, 0xfc, !PT ;  /* 0x0000004008087812 */ /* 0x000fe200078efcff */
[----:B--2---:R-:W-:-:S04]  /*ecc0*/  @P0 IMAD.HI.U32 R0, R6, R0, RZ ;  /* 0x0000000006000227 */ /* 0x004fc800078e00ff */
[----:B------:R-:W-:Y:S01]  /*ecd0*/  IMAD.MOV.U32 R4, RZ, RZ, R6 ;  /* 0x000000ffff047224 */ /* 0x000fe200078e0006 */
[----:B0-----:R-:W-:-:S05]  /*ece0*/  @P0 SHF.R.U32.HI R4, RZ, R5, R0 ;  /* 0x00000005ff040219 */ /* 0x001fca0000011600 */
[----:B------:R-:W-:-:S04]  /*ecf0*/  IMAD.MOV R0, RZ, RZ, -R4 ;  /* 0x000000ffff007224 */ /* 0x000fc800078e0a04 */
[----:B------:R-:W-:Y:S02]  /*ed00*/  IMAD R0, R7, R0, R6 ;  /* 0x0000000007007224 */ /* 0x000fe400078e0206 */
[----:B------:R-:W0:Y:S01]  /*ed10*/  S2R R6, SR_TID.X ;  /* 0x0000000000067919 */ /* 0x000e220000002100 */
        /* <DEDUP_REMOVED lines=10> */
[----:B------:R-:W-:-:S03]  /*edc0*/  ULDC.64 UR4, c[0x0][0x390] ;  /* 0x0000e40000047ab9 */ /* 0x000fc60000000a00 */
[----:B------:R-:W-:Y:S01]  /*edd0*/  IMAD.IADD R4, R3, 0x1, R0 ;  /* 0x0000000103047824 */ /* 0x000fe200078e0200 */
[----:B------:R-:W-:Y:S01]  /*ede0*/  LEA R0, P0, R2, UR4, 0x1 ;  /* 0x0000000402007c11 */ /* 0x000fe2000f8008ff */
[----:B0-----:R-:W-:Y:S01]  /*edf0*/  IMAD.SHL.U32 R10, R6, 0x8, RZ ;  /* 0x00000008060a7824 */ /* 0x001fe200078e00ff */
[----:B------:R-:W-:Y:S02]  /*ee00*/  ULDC UR4, c[0x0][0x3b8] ;  /* 0x0000ee0000047ab9 */ /* 0x000fe40000000800 */
[----:B------:R-:W-:Y:S02]  /*ee10*/  ISETP.GE.AND P1, PT, R8, UR4, PT ;  /* 0x0000000408007c0c */ /* 0x000fe4000bf26270 */
[----:B------:R-:W0:Y:S01]  /*ee20*/  S2R R8, SR_TID.X ;  /* 0x0000000000087919 */ /* 0x000e220000002100 */
[----:B------:R-:W-:-:S04]  /*ee30*/  LOP3.LUT R10, R10, 0x38, RZ, 0xc0, !PT ;  /* 0x000000380a0a7812 */ /* 0x000fc800078ec0ff */
[----:B------:R-:W-:Y:S02]  /*ee40*/  ISETP.GE.AND P3, PT, R10, UR4, PT ;  /* 0x000000040a007c0c */ /* 0x000fe4000bf66270 */
[----:B------:R-:W-:Y:S02]  /*ee50*/  ISETP.GE.AND P2, PT, R11, UR4, PT ;  /* 0x000000040b007c0c */ /* 0x000fe4000bf46270 */
[----:B---3--:R-:W-:-:S09]  /*ee60*/  LOP3.LUT R9, R9, 0xfffffff7, RZ, 0xc0, !PT ;  /* 0xfffffff709097812 */ /* 0x008fd200078ec0ff */
[----:B------:R-:W-:-:S04]  /*ee70*/  @P3 LOP3.LUT R9, R9, 0x8, RZ, 0xfc, !PT ;  /* 0x0000000809093812 */ /* 0x000fc800078efcff */
[----:B------:R-:W-:-:S04]  /*ee80*/  LOP3.LUT R9, R9, 0xfffffffd, RZ, 0xc0, !PT ;  /* 0xfffffffd09097812 */ /* 0x000fc800078ec0ff */
[----:B------:R-:W-:-:S04]  /*ee90*/  @P2 LOP3.LUT R9, R9, 0x2, RZ, 0xfc, !PT ;  /* 0x0000000209092812 */ /* 0x000fc800078efcff */
[----:B------:R-:W-:Y:S01]  /*eea0*/  LOP3.LUT R9, R9, 0xfffffffb, RZ, 0xc0, !PT ;  /* 0xfffffffb09097812 */ /* 0x000fe200078ec0ff */
[----:B0-----:R-:W-:-:S03]  /*eeb0*/  IMAD.SHL.U32 R8, R8, 0x8, RZ ;  /* 0x0000000808087824 */ /* 0x001fc600078e00ff */
[----:B------:R-:W-:Y:S02]  /*eec0*/  @P1 LOP3.LUT R9, R9, 0x4, RZ, 0xfc, !PT ;  /* 0x0000000409091812 */ /* 0x000fe400078efcff */
[----:B------:R-:W-:-:S03]  /*eed0*/  LOP3.LUT R8, R8, 0x38, RZ, 0xc0, !PT ;  /* 0x0000003808087812 */ /* 0x000fc600078ec0ff */
[----:B------:R0:W-:Y:S02]  /*eee0*/  STL [R1+0x8], R9 ;  /* 0x0000080901007387 */ /* 0x0001e40000100800 */
[C---:B0-----:R-:W-:Y:S02]  /*eef0*/  LOP3.LUT R9, R8.reuse, 0x100, RZ, 0xfc, !PT ;  /* 0x0000010008097812 */ /* 0x041fe400078efcff */
[----:B------:R-:W-:-:S04]  /*ef00*/  LOP3.LUT R8, R8, 0xc0, RZ, 0xfc, !PT ;  /* 0x000000c008087812 */ /* 0x000fc800078efcff */
[----:B------:R-:W-:Y:S01]  /*ef10*/  ISETP.GE.AND P5, PT, R8, UR4, PT ;  /* 0x0000000408007c0c */ /* 0x000fe2000bfa6270 */
[----:B------:R-:W-:Y:S01]  /*ef20*/  IMAD.SHL.U32 R8, R6, 0x8, RZ ;  /* 0x0000000806087824 */ /* 0x000fe200078e00ff */
[----:B------:R-:W-:Y:S01]  /*ef30*/  LEA.HI.X R4, R2, UR5, R4, 0x1, P0 ;  /* 0x0000000502047c11 */ /* 0x000fe200080f0c04 */
[----:B------:R-:W-:Y:S01]  /*ef40*/  IMAD.SHL.U32 R6, R6, 0x8, RZ ;  /* 0x0000000806067824 */ /* 0x000fe200078e00ff */
[----:B------:R-:W-:Y:S02]  /*ef50*/  SEL R5, RZ, 0x1, P3 ;  /* 0x00000001ff057807 */ /* 0x000fe40001800000 */
[----:B------:R-:W-:Y:S02]  /*ef60*/  LOP3.LUT R8, R8, 0x38, RZ, 0xc0, !PT ;  /* 0x0000003808087812 */ /* 0x000fe400078ec0ff */
[----:B------:R-:W-:Y:S02]  /*ef70*/  SEL R3, RZ, 0x4, P2 ;  /* 0x00000004ff037807 */ /* 0x000fe40001000000 */
[----:B------:R-:W-:-:S02]  /*ef80*/  SEL R2, RZ, 0x2, P1 ;  /* 0x00000002ff027807 */ /* 0x000fc40000800000 */
[----:B------:R-:W-:Y:S02]  /*ef90*/  ISETP.GE.AND P0, PT, R9, UR4, PT ;  /* 0x0000000409007c0c */ /* 0x000fe4000bf06270 */
[----:B------:R-:W-:Y:S02]  /*efa0*/  LOP3.LUT R9, R8, 0x180, RZ, 0xfc, !PT ;  /* 0x0000018008097812 */ /* 0x000fe400078efcff */
[----:B------:R-:W-:Y:S02]  /*efb0*/  LOP3.LUT R6, R6, 0x38, RZ, 0xc0, !PT ;  /* 0x0000003806067812 */ /* 0x000fe400078ec0ff */
[----:B------:R-:W-:Y:S02]  /*efc0*/  IADD3 R2, R3, R2, R5 ;  /* 0x0000000203027210 */ /* 0x000fe40007ffe005 */
[----:B------:R-:W-:Y:S02]  /*efd0*/  SEL R5, RZ, 0x10, P0 ;  /* 0x00000010ff057807 */ /* 0x000fe40000000000 */
[----:B------:R-:W-:-:S02]  /*efe0*/  SEL R3, RZ, 0x8, P5 ;  /* 0x00000008ff037807 */ /* 0x000fc40002800000 */
[----:B------:R-:W-:Y:S02]  /*eff0*/  ISETP.GE.AND P1, PT, R9, UR4, PT ;  /* 0x0000000409007c0c */ /* 0x000fe4000bf26270 */
[C---:B------:R-:W-:Y:S02]  /*f000*/  LOP3.LUT R8, R6.reuse, 0x140, RZ, 0xfc, !PT ;  /* 0x0000014006087812 */ /* 0x040fe400078efcff */
[----:B------:R-:W-:Y:S02]  /*f010*/  IADD3 R2, R5, R2, R3 ;  /* 0x0000000205027210 */ /* 0x000fe40007ffe003 */
[----:B------:R-:W-:Y:S02]  /*f020*/  SEL R5, RZ, 0x40, P1 ;  /* 0x00000040ff057807 */ /* 0x000fe40000800000 */
[----:B------:R-:W-:Y:S02]  /*f030*/  LOP3.LUT R6, R6, 0x1c0, RZ, 0xfc, !PT ;  /* 0x000001c006067812 */ /* 0x000fe400078efcff */
[----:B------:R-:W-:-:S02]  /*f040*/  ISETP.GE.AND P1, PT, R8, UR4, PT ;  /* 0x0000000408007c0c */ /* 0x000fc4000bf26270 */
[----:B------:R-:W-:Y:S02]  /*f050*/  ISETP.GE.AND P2, PT, R6, UR4, PT ;  /* 0x0000000406007c0c */ /* 0x000fe4000bf46270 */
[----:B------:R-:W-:Y:S01]  /*f060*/  SEL R3, RZ, 0x20, P1 ;  /* 0x00000020ff037807 */ /* 0x000fe20000800000 */
[----:B------:R-:W-:Y:S01]  /*f070*/  UMOV UR4, 0xffffffff ;  /* 0xffffffff00047882 */ /* 0x000fe20000000000 */
[----:B------:R-:W-:Y:S02]  /*f080*/  SEL R6, RZ, 0x80, P2 ;  /* 0x00000080ff067807 */ /* 0x000fe40001000000 */
[----:B------:R-:W-:-:S05]  /*f090*/  IADD3 R5, R5, R2, R3 ;  /* 0x0000000205057210 */ /* 0x000fca0007ffe003 */
[----:B------:R-:W-:Y:S01]  /*f0a0*/  IMAD.IADD R6, R5, 0x1, R6 ;  /* 0x0000000105067824 */ /* 0x000fe200078e0206 */
[----:B------:R-:W-:Y:S06]  /*f0b0*/  BRA.DIV UR4, `(.L_x_1118) ;  /* 0x0000005a04487947 */ /* 0x000fec000b800000 */
[----:B------:R-:W2:Y:S04]  /*f0c0*/  LDL.LU R8, [R1+0x8] ;  /* 0x0000080001087983 */ /* 0x000ea80000300800 */
[----:B------:R-:W3:Y:S04]  /*f0d0*/  LDL.LU R3, [R1+0x38] ;  /* 0x0000380001037983 */ /* 0x000ee80000300800 */
[----:B------:R-:W4:Y:S04]  /*f0e0*/  LDL.LU R2, [R1+0x4c] ;  /* 0x00004c0001027983 */ /* 0x000f280000300800 */
[----:B------:R-:W5:Y:S04]  /*f0f0*/  LDL R11, [R1+0x14] ;  /* 0x00001400010b7983 */ /* 0x000f680000100800 */
[----:B------:R-:W5:Y:S04]  /*f100*/  LDL.LU R15, [R1+0x58] ;  /* 0x00005800010f7983 */ /* 0x000f680000300800 */
[----:B------:R-:W-:Y:S04]  /*f110*/  SHFL.IDX PT, R14, R0, 0x1, 0x181f ;  /* 0x00381f00000e7f89 */ /* 0x000fe800000e0000 */
[----:B------:R-:W-:Y:S01]  /*f120*/  SHFL.IDX PT, R9, R4, 0x1, 0x181f ;  /* 0x00381f0004097f89 */ /* 0x000fe200000e0000 */
[----:B--2---:R-:W-:-:S02]  /*f130*/  IMAD.MOV.U32 R12, RZ, RZ, R8 ;  /* 0x000000ffff0c7224 */ /* 0x004fc400078e0008 */
[----:B---3--:R-:W-:Y:S02]  /*f140*/  IMAD R7, R3, R7, RZ ;  /* 0x0000000703077224 */ /* 0x008fe400078e02ff */
[----:B------:R-:W0:Y:S03]  /*f150*/  S2R R3, SR_TID.X ;  /* 0x0000000000037919 */ /* 0x000e260000002100 */
[-C--:B------:R-:W-:Y:S02]  /*f160*/  ISETP.GE.AND P2, PT, R17, R7.reuse, PT ;  /* 0x000000071100720c */ /* 0x080fe40003f46270 */
[----:B------:R-:W-:Y:S02]  /*f170*/  LOP3.LUT R12, R12, 0xfffffbff, RZ, 0xc0, !PT ;  /* 0xfffffbff0c0c7812 */ /* 0x000fe400078ec0ff */
[----:B----4-:R-:W-:Y:S02]  /*f180*/  ISETP.GE.AND P3, PT, R2, R7, PT ;  /* 0x000000070200720c */ /* 0x010fe40003f66270 */
[----:B------:R-:W-:-:S04]  /*f190*/  @P1 LOP3.LUT R12, R12, 0x400, RZ, 0xfc, !PT ;  /* 0x000004000c0c1812 */ /* 0x000fc800078efcff */
[----:B------:R-:W-:-:S03]  /*f1a0*/  LOP3.LUT P1, RZ, R12, 0x8, RZ, 0xc0, !PT ;  /* 0x000000080cff7812 */ /* 0x000fc6000782c0ff */
[----:B------:R-:W-:Y:S02]  /*f1b0*/  @!P2 LOP3.LUT R2, R5, 0x40, RZ, 0xc0, !PT ;  /* 0x000000400502a812 */ /* 0x000fe400078ec0ff */
[C---:B------:R-:W-:Y:S02]  /*f1c0*/  LOP3.LUT P4, RZ, R12.reuse, 0x2, RZ, 0xc0, !PT ;  /* 0x000000020cff7812 */ /* 0x040fe4000788c0ff */
[----:B------:R-:W-:Y:S02]  /*f1d0*/  LOP3.LUT R12, R12, 0xfffffeff, RZ, 0xc0, !PT ;  /* 0xfffffeff0c0c7812 */ /* 0x000fe400078ec0ff */
[----:B------:R-:W-:Y:S02]  /*f1e0*/  @!P2 SHF.R.U32.HI R2, RZ, 0x2, R2 ;  /* 0x00000002ff02a819 */ /* 0x000fe40000011602 */
[----:B------:R-:W-:Y:S02]  /*f1f0*/  @P3 LOP3.LUT R12, R12, 0x100, RZ, 0xfc, !PT ;  /* 0x000001000c0c3812 */ /* 0x000fe400078efcff */
[----:B------:R-:W-:-:S02]  /*f200*/  @!P2 ISETP.NE.U32.AND P3, PT, R2, RZ, PT ;  /* 0x000000ff0200a20c */ /* 0x000fc40003f65070 */
[----:B------:R-:W-:Y:S02]  /*f210*/  @!P2 LOP3.LUT R2, R6, 0x80, RZ, 0xc0, !PT ;  /* 0x000000800602a812 */ /* 0x000fe400078ec0ff */
[----:B------:R-:W-:Y:S02]  /*f220*/  LOP3.LUT R12, R12, 0xffffffdf, RZ, 0xc0, !PT ;  /* 0xffffffdf0c0c7812 */ /* 0x000fe400078ec0ff */
[----:B------:R-:W-:Y:S01]  /*f230*/  @!P2 SHF.R.U32.HI R2, RZ, 0x3, R2 ;  /* 0x00000003ff02a819 */ /* 0x000fe20000011602 */
[----:B0-----:R-:W-:Y:S02]  /*f240*/  IMAD.SHL.U32 R13, R3, 0x8, RZ ;  /* 0x00000008030d7824 */ /* 0x001fe400078e00ff */
[----:B------:R-:W0:Y:S04]  /*f250*/  SHFL.IDX PT, R3, R0, RZ, 0x181f ;  /* 0x00181fff00037589 */ /* 0x000e2800000e0000 */
[----:B------:R-:W-:-:S02]  /*f260*/  @P3 LOP3.LUT R12, R12, 0x20, RZ, 0xfc, !PT ;  /* 0x000000200c0c3812 */ /* 0x000fc400078efcff */
[----:B------:R-:W-:Y:S02]  /*f270*/  @!P2 ISETP.NE.U32.AND P3, PT, R2, RZ, PT ;  /* 0x000000ff0200a20c */ /* 0x000fe40003f65070 */
[----:B------:R-:W1:Y:S01]  /*f280*/  SHFL.IDX PT, R2, R4, RZ, 0x181f ;  /* 0x00181fff04027589 */ /* 0x000e6200000e0000 */
[----:B------:R-:W-:Y:S02]  /*f290*/  LOP3.LUT R13, R13, 0x38, RZ, 0xc0, !PT ;  /* 0x000000380d0d7812 */ /* 0x000fe400078ec0ff */
[----:B------:R-:W-:Y:S02]  /*f2a0*/  LOP3.LUT R12, R12, 0xfffffdff, RZ, 0xc0, !PT ;  /* 0xfffffdff0c0c7812 */ /* 0x000fe400078ec0ff */
[----:B0-----:R-:W-:-:S05]  /*f2b0*/  @!P2 LEA R3, P6, R13, R3, 0x1 ;  /* 0x000000030d03a211 */ /* 0x001fca00078c08ff */
[----:B-1----:R-:W-:-:S05]  /*f2c0*/  @!P2 IMAD.X R2, RZ, RZ, R2, P6 ;  /* 0x000000ffff02a224 */ /* 0x002fca00030e0602 */
[-C--:B------:R-:W-:Y:S02]  /*f2d0*/  @!P2 LOP3.LUT R3, R3, R2.reuse, RZ, 0x3c, !PT ;  /* 0x000000020303a212 */ /* 0x080fe400078e3cff */
[----:B------:R-:W-:Y:S02]  /*f2e0*/  @P3 LOP3.LUT R12, R12, 0x200, RZ, 0xfc, !PT ;  /* 0x000002000c0c3812 */ /* 0x000fe400078efcff */
[C---:B------:R-:W-:Y:S02]  /*f2f0*/  @!P2 LOP3.LUT R2, R3.reuse, R2, RZ, 0x3c, !PT ;  /* 0x000000020302a212 */ /* 0x040fe400078e3cff */
[C---:B------:R-:W-:Y:S02]  /*f300*/  LOP3.LUT P6, RZ, R12.reuse, 0x4, RZ, 0xc0, !PT ;  /* 0x000000040cff7812 */ /* 0x040fe400078cc0ff */
[----:B------:R-:W-:Y:S02]  /*f310*/  @!P2 LOP3.LUT R3, R3, R2, RZ, 0x3c, !PT ;  /* 0x000000020303a212 */ /* 0x000fe400078e3cff */
[----:B------:R-:W-:-:S03]  /*f320*/  LOP3.LUT P3, RZ, R12, 0x20, RZ, 0xc0, !PT ;  /* 0x000000200cff7812 */ /* 0x000fc6000786c0ff */
[----:B-----5:R-:W-:Y:S01]  /*f330*/  @!P2 LDGSTS.E.BYPASS.LTC128B.128 [R11+0x26400], desc[UR38][R2.64], !P1 ;  /* 0x26400000020bafae */ /* 0x020fe2000c901d66 */
[----:B------:R-:W-:-:S05]  /*f340*/  LOP3.LUT P1, RZ, R12, 0x400, RZ, 0xc0, !PT ;  /* 0x000004000cff7812 */ /* 0x000fca000782c0ff */
[----:B------:R-:W-:Y:S04]  /*f350*/  @!P2 LDGSTS.E.BYPASS.LTC128B.128 [R11+0x28400], desc[UR38][R2.64+0x80], !P6 ;  /* 0x28400080020bafae */ /* 0x000fe8000f101d66 */
[----:B------:R-:W-:Y:S04]  /*f360*/  @!P2 LDGSTS.E.BYPASS.LTC128B.128 [R11+0x2a400], desc[UR38][R2.64+0x100], !P4 ;  /* 0x2a400100020bafae */ /* 0x000fe8000e101d66 */
[----:B------:R-:W-:Y:S04]  /*f370*/  @!P2 LDGSTS.E.BYPASS.LTC128B.128 [R11+0x2c400], desc[UR38][R2.64+0x180], !P5 ;  /* 0x2c400180020bafae */ /* 0x000fe8000e901d66 */
[----:B------:R-:W-:Y:S04]  /*f380*/  @!P2 LDGSTS.E.BYPASS.LTC128B.128 [R11+0x2e400], desc[UR38][R2.64+0x200], !P0 ;  /* 0x2e400200020bafae */ /* 0x000fe8000c101d66 */
[----:B------:R-:W-:Y:S04]  /*f390*/  @!P2 LDGSTS.E.BYPASS.LTC128B.128 [R11+0x30400], desc[UR38][R2.64+0x280], !P1 ;  /* 0x30400280020bafae */ /* 0x000fe8000c901d66 */
[----:B------:R-:W-:Y:S01]  /*f3a0*/  @!P2 LDGSTS.E.BYPASS.LTC128B.128 [R11+0x32400], desc[UR38][R2.64+0x300], P3 ;  /* 0x32400300020bafae */ /* 0x000fe20009901d66 */
[----:B------:R-:W-:-:S13]  /*f3b0*/  LOP3.LUT P3, RZ, R12, 0x200, RZ, 0xc0, !PT ;  /* 0x000002000cff7812 */ /* 0x000fda000786c0ff */
[----:B------:R0:W-:Y:S01]  /*f3c0*/  @!P2 LDGSTS.E.BYPASS.LTC128B.128 [R11+0x34400], desc[UR38][R2.64+0x380], P3 ;  /* 0x34400380020bafae */ /* 0x0001e20009901d66 */
[----:B------:R-:W-:-:S13]  /*f3d0*/  LOP3.LUT P3, RZ, R12, 0x100, RZ, 0xc0, !PT ;  /* 0x000001000cff7812 */ /* 0x000fda000786c0ff */
[----:B------:R-:W-:-:S05]  /*f3e0*/  @!P3 LEA R10, P2, R13, R14, 0x1 ;  /* 0x0000000e0d0ab211 */ /* 0x000fca00078408ff */
[----:B------:R-:W-:Y:S01]  /*f3f0*/  @!P3 IMAD.X R9, RZ, RZ, R9, P2 ;  /* 0x000000ffff09b224 */ /* 0x000fe200010e0609 */
[----:B------:R-:W-:Y:S02]  /*f400*/  LOP3.LUT P2, RZ, R12, 0x8, RZ, 0xc0, !PT ;  /* 0x000000080cff7812 */ /* 0x000fe4000784c0ff */
[----:B------:R-:W-:Y:S01]  /*f410*/  @!P3 LOP3.LUT R8, R5, 0x40, RZ, 0xc0, !PT ;  /* 0x000000400508b812 */ /* 0x000fe200078ec0ff */
[----:B0-----:R-:W-:Y:S02]  /*f420*/  @!P3 IMAD.MOV.U32 R2, RZ, RZ, R10 ;  /* 0x000000ffff02b224 */ /* 0x001fe400078e000a */
        /* <DEDUP_REMOVED lines=12> */
[----:B------:R-:W-:-:S03]  /*f4f0*/  @!P3 ISETP.NE.U32.AND P2, PT, R8, RZ, PT ;  /* 0x000000ff0800b20c */ /* 0x000fc60003f45070 */
[----:B------:R-:W-:Y:S10]  /*f500*/  SHFL.IDX PT, R10, R4, 0x2, 0x181f ;  /* 0x00581f00040a7f89 */ /* 0x000ff400000e0000 */
[----:B------:R0:W-:Y:S01]  /*f510*/  @!P3 LDGSTS.E.BYPASS.LTC128B.128 [R11+0x34c00], desc[UR38][R2.64+0x380], P2 ;  /* 0x34c00380020bbfae */ /* 0x0001e20009101d66 */
[----:B------:R-:W-:-:S03]  /*f520*/  ISETP.GE.AND P2, PT, R15, R7, PT ;  /* 0x000000070f00720c */ /* 0x000fc60003f46270 */
[----:B0-----:R-:W0:Y:S01]  /*f530*/  SHFL.IDX PT, R3, R0, 0x2, 0x181f ;  /* 0x00581f0000037f89 */ /* 0x001e2200000e0000 */
[----:B------:R-:W-:-:S04]  /*f540*/  LOP3.LUT R12, R12, 0xffffff7f, RZ, 0xc0, !PT ;  /* 0xffffff7f0c0c7812 */ /* 0x000fc800078ec0ff */
[----:B------:R-:W-:-:S05]  /*f550*/  @P6 LOP3.LUT R12, R12, 0x80, RZ, 0xfc, !PT ;  /* 0x000000800c0c6812 */ /* 0x000fca00078efcff */
[----:B------:R-:W-:Y:S02]  /*f560*/  @!P2 LOP3.LUT R2, R5, 0x40, RZ, 0xc0, !PT ;  /* 0x000000400502a812 */ /* 0x000fe400078ec0ff */
[----:B------:R-:W-:Y:S02]  /*f570*/  LOP3.LUT P3, RZ, R12, 0x8, RZ, 0xc0, !PT ;  /* 0x000000080cff7812 */ /* 0x000fe4000786c0ff */
[----:B------:R-:W-:Y:S02]  /*f580*/  @!P2 SHF.R.U32.HI R9, RZ, 0x2, R2 ;  /* 0x00000002ff09a819 */ /* 0x000fe40000011602 */
[----:B0-----:R-:W-:-:S05]  /*f590*/  @!P2 LEA R8, P6, R13, R3, 0x1 ;  /* 0x000000030d08a211 */ /* 0x001fca00078c08ff */
[----:B------:R-:W-:Y:S01]  /*f5a0*/  @!P2 IMAD.X R3, RZ, RZ, R10, P6 ;  /* 0x000000ffff03a224 */ /* 0x000fe200030e060a */
[----:B------:R-:W-:Y:S01]  /*f5b0*/  LOP3.LUT P6, RZ, R12, 0x80, RZ, 0xc0, !PT ;  /* 0x000000800cff7812 */ /* 0x000fe200078cc0ff */
[----:B------:R-:W-:Y:S01]  /*f5c0*/  @!P2 IMAD.MOV.U32 R2, RZ, RZ, R8 ;  /* 0x000000ffff02a224 */ /* 0x000fe200078e0008 */
[----:B------:R-:W-:-:S04]  /*f5d0*/  @!P2 LOP3.LUT R8, R6, 0x80, RZ, 0xc0, !PT ;  /* 0x000000800608a812 */ /* 0x000fc800078ec0ff */
[----:B------:R-:W-:Y:S01]  /*f5e0*/  @!P2 SHF.R.U32.HI R8, RZ, 0x3, R8 ;  /* 0x00000003ff08a819 */ /* 0x000fe20000011608 */
[----:B------:R0:W-:Y:S03]  /*f5f0*/  @!P2 LDGSTS.E.BYPASS.LTC128B.128 [R11+0x27400], desc[UR38][R2.64], !P3 ;  /* 0x27400000020bafae */ /* 0x0001e6000d901d66 */
[----:B------:R-:W-:-:S03]  /*f600*/  @!P2 ISETP.NE.U32.AND P3, PT, R8, RZ, PT ;  /* 0x000000ff0800a20c */ /* 0x000fc60003f65070 */
[----:B------:R0:W-:Y:S01]  /*f610*/  @!P2 LDGSTS.E.BYPASS.LTC128B.128 [R11+0x29400], desc[UR38][R2.64+0x80], !P6 ;  /* 0x29400080020bafae */ /* 0x0001e2000f101d66 */
[----:B------:R-:W-:-:S03]  /*f620*/  @!P2 ISETP.NE.U32.AND P6, PT, R9, RZ, PT ;  /* 0x000000ff0900a20c */ /* 0x000fc60003fc5070 */
[----:B------:R0:W-:Y:S04]  /*f630*/  @!P2 LDGSTS.E.BYPASS.LTC128B.128 [R11+0x2b400], desc[UR38][R2.64+0x100], !P4 ;  /* 0x2b400100020bafae */ /* 0x0001e8000e101d66 */
[----:B------:R0:W-:Y:S04]  /*f640*/  @!P2 LDGSTS.E.BYPASS.LTC128B.128 [R11+0x2d400], desc[UR38][R2.64+0x180], !P5 ;  /* 0x2d400180020bafae */ /* 0x0001e8000e901d66 */
[----:B------:R0:W-:Y:S04]  /*f650*/  @!P2 LDGSTS.E.BYPASS.LTC128B.128 [R11+0x2f400], desc[UR38][R2.64+0x200], !P0 ;  /* 0x2f400200020bafae */ /* 0x0001e8000c101d66 */
[----:B------:R0:W-:Y:S04]  /*f660*/  @!P2 LDGSTS.E.BYPASS.LTC128B.128 [R11+0x31400], desc[UR38][R2.64+0x280], !P1 ;  /* 0x31400280020bafae */ /* 0x0001e8000c901d66 */
[----:B------:R0:W-:Y:S04]  /*f670*/  @!P2 LDGSTS.E.BYPASS.LTC128B.128 [R11+0x33400], desc[UR38][R2.64+0x300], P6 ;  /* 0x33400300020bafae */ /* 0x0001e8000b101d66 */
[----:B------:R0:W-:Y:S04]  /*f680*/  STL [R1+0x8], R12 ;  /* 0x0000080c01007387 */ /* 0x0001e80000100800 */
[----:B------:R0:W-:Y:S04]  /*f690*/  @!P2 LDGSTS.E.BYPASS.LTC128B.128 [R11+0x35400], desc[UR38][R2.64+0x380], P3 ;  /* 0x35400380020bafae */ /* 0x0001e80009901d66 */
[----:B------:R-:W1:Y:S04]  /*f6a0*/  SHFL.IDX PT, R4, R4, 0x3, 0x181f ;  /* 0x00781f0004047f89 */ /* 0x000e6800000e0000 */
[----:B------:R-:W2:Y:S02]  /*f6b0*/  SHFL.IDX PT, R0, R0, 0x3, 0x181f ;  /* 0x00781f0000007f89 */ /* 0x000ea400000e0000 */
.L_x_1256:
[----:B0-----:R-:W3:Y:S01]  /*f6c0*/  LDL.LU R2, [R1+0x60] ;  /* 0x0000600001027983 */ /* 0x001ee20000300800 */
[----:B------:R-:W-:Y:S01]  /*f6d0*/  BSSY B0, `(.L_x_1119) ;  /* 0x000001e000007945 */ /* 0x000fe20003800000 */
[----:B---3--:R-:W-:-:S13]  /*f6e0*/  ISETP.GE.AND P2, PT, R2, R7, PT ;  /* 0x000000070200720c */ /* 0x008fda0003f46270 */
[----:B------:R-:W-:Y:S05]  /*f6f0*/  @P2 BRA `(.L_x_1120) ;  /* 0x00000000006c2947 */ /* 0x000fea0003800000 */
[----:B------:R-:W3:Y:S04]  /*f700*/  LDL R3, [R1+0x8] ;  /* 0x0000080001037983 */ /* 0x000ee80000100800 */
[----:B------:R-:W4:Y:S01]  /*f710*/  LDL R8, [R1+0x14] ;  /* 0x0000140001087983 */ /* 0x000f220000100800 */
[----:B------:R-:W-:Y:S02]  /*f720*/  LOP3.LUT R5, R5, 0x40, RZ, 0xc0, !PT ;  /* 0x0000004005057812 */ /* 0x000fe400078ec0ff */
[----:B------:R-:W-:Y:S01]  /*f730*/  LOP3.LUT R6, R6, 0x80, RZ, 0xc0, !PT ;  /* 0x0000008006067812 */ /* 0x000fe200078ec0ff */
[----:B------:R-:W0:Y:S01]  /*f740*/  S2R R2, SR_TID.X ;  /* 0x0000000000027919 */ /* 0x000e220000002100 */
[----:B------:R-:W-:Y:S02]  /*f750*/  SHF.R.U32.HI R5, RZ, 0x2, R5 ;  /* 0x00000002ff057819 */ /* 0x000fe40000011605 */
[----:B------:R-:W-:Y:S01]  /*f760*/  SHF.R.U32.HI R6, RZ, 0x3, R6 ;  /* 0x00000003ff067819 */ /* 0x000fe20000011606 */
[----:B0-----:R-:W-:-:S05]  /*f770*/  IMAD.SHL.U32 R2, R2, 0x8, RZ ;  /* 0x0000000802027824 */ /* 0x001fca00078e00ff */
[----:B------:R-:W-:-:S04]  /*f780*/  LOP3.LUT R2, R2, 0x38, RZ, 0xc0, !PT ;  /* 0x0000003802027812 */ /* 0x000fc800078ec0ff */
[----:B--2---:R-:W-:Y:S02]  /*f790*/  LEA R2, P2, R2, R0, 0x1 ;  /* 0x0000000002027211 */ /* 0x004fe400078408ff */
[C---:B---3--:R-:W-:Y:S02]  /*f7a0*/  LOP3.LUT P6, RZ, R3.reuse, 0x8, RZ, 0xc0, !PT ;  /* 0x0000000803ff7812 */ /* 0x048fe400078cc0ff */
[C---:B------:R-:W-:Y:S02]  /*f7b0*/  LOP3.LUT P4, RZ, R3.reuse, 0x4, RZ, 0xc0, !PT ;  /* 0x0000000403ff7812 */ /* 0x040fe4000788c0ff */
[----:B------:R-:W-:Y:S01]  /*f7c0*/  LOP3.LUT P3, RZ, R3, 0x2, RZ, 0xc0, !PT ;  /* 0x0000000203ff7812 */ /* 0x000fe2000786c0ff */
[----:B-1----:R-:W-:Y:S01]  /*f7d0*/  IMAD.X R3, RZ, RZ, R4, P2 ;  /* 0x000000ffff037224 */ /* 0x002fe200010e0604 */
[----:B------:R-:W-:-:S07]  /*f7e0*/  ISETP.NE.U32.AND P2, PT, R5, RZ, PT ;  /* 0x000000ff0500720c */ /* 0x000fce0003f45070 */
[----:B------:R-:W-:Y:S01]  /*f7f0*/  @!PT LDS RZ, [RZ] ;  /* 0x00000000fffff984 */ /* 0x000fe20000000800 */
[----:B------:R-:W-:Y:S01]  /*f800*/  @!PT LDS RZ, [RZ] ;  /* 0x00000000fffff984 */ /* 0x000fe20000000800 */
[----:B------:R-:W-:Y:S01]  /*f810*/  @!PT LDS RZ, [RZ] ;  /* 0x00000000fffff984 */ /* 0x000fe20000000800 */
[----:B----4-:R0:W-:Y:S04]  /*f820*/  LDGSTS.E.BYPASS.LTC128B.128 [R8+0x27c00], desc[UR38][R2.64], !P6 ;  /* 0x27c0000002087fae */ /* 0x0101e8000f101d66 */
        /* <DEDUP_REMOVED lines=8> */
.L_x_1120:
[----:B------:R-:W-:Y:S05]  /*f8b0*/  BSYNC B0 ;  /* 0x0000000000007941 */ /* 0x000fea0003800000 */
.L_x_1119:
[----:B--2---:R2:W5:Y:S01]  /*f8c0*/  LDL R0, [R1+0x4] ;  /* 0x0000040001007983 */ /* 0x0045620000100800 */
[----:B------:R-:W-:Y:S01]  /*f8d0*/  PLOP3.LUT P0, PT, PT, PT, PT, 0x80, 0x0 ;  /* 0x000000000000781c */ /* 0x000fe20003f0f070 */
[----:B------:R-:W-:-:S12]  /*f8e0*/  NOP ;  /* 0x0000000000007918 */ /* 0x000fd80000000000 */
.L_x_1121:
[----:B0-----:R-:W3:Y:S01]  /*f8f0*/  LDL R2, [R1+0x4] ;  /* 0x0000040001027983 */ /* 0x001ee20000100800 */
[----:B------:R-:W-:Y:S02]  /*f900*/  PLOP3.LUT P1, PT, P1, P0, PT, 0xa2, 0x0 ;  /* 0x000000000000781c */ /* 0x000fe40000f21472 */
[----:B---3--:R-:W-:-:S08]  /*f910*/  @P0 R2UR P1, UR4, R2 ;  /* 0x00000000020402ca */ /* 0x008fd00000020000 */
[----:B------:R-:W-:-:S05]  /*f920*/  @P0 PLOP3.LUT P0, PT, P1, PT, PT, 0x80, 0x0 ;  /* 0x000000000000081c */ /* 0x000fca0000f0f070 */
[----:B------:R-:W-:Y:S01]  /*f930*/  @!P1 SYNCS.ARRIVE.TRANS64.RED.A0T1 RZ, [UR4+0x38810], RZ ;  /* 0x038810ffffff99a7 */ /* 0x000fe20008200404 */
[----:B------:R-:W-:Y:S07]  /*f940*/  @!P1 ARRIVES.LDGSTSBAR.64.TRANSCNT [UR4+0x38810] ;  /* 0x03881000ff0099b0 */ /* 0x000fee0008000a84 */
[----:B------:R-:W-:Y:S05]  /*f950*/  @P0 BRA.U.ANY `(.L_x_1121) ;  /* 0xfffffffd00e40947 */ /* 0x000fea000393ffff */
[----:B------:R-:W3:Y:S02]  /*f960*/  LDL.LU R3, [R1+0x5c] ;  /* 0x00005c0001037983 */ /* 0x000ee40000300800 */
[----:B---3--:R-:W-:-:S05]  /*f970*/  VIADD R3, R3, 0x1 ;  /* 0x0000000103037836 */ /* 0x008fca0000000000 */
[----:B------:R0:W-:Y:S01]  /*f980*/  STL [R1+0x5c], R3 ;  /* 0x00005c0301007387 */ /* 0x0001e20000100800 */
[----:B-----5:R-:W-:-:S04]  /*f990*/  LEA.HI R0, R3, R3, RZ, 0x1 ;  /* 0x0000000303007211 */ /* 0x020fc800078f08ff */
[----:B------:R-:W-:-:S05]  /*f9a0*/  LOP3.LUT R0, R0, 0xfffffffe, RZ, 0xc0, !PT ;  /* 0xfffffffe00007812 */ /* 0x000fca00078ec0ff */
[----:B------:R-:W-:-:S05]  /*f9b0*/  IMAD.IADD R0, R3, 0x1, -R0 ;  /* 0x0000000103007824 */ /* 0x000fca00078e0a00 */
[----:B------:R-:W-:Y:S01]  /*f9c0*/  SHF.L.U32 R0, R0, 0x1f, RZ ;  /* 0x0000001f00007819 */ /* 0x000fe200000006ff */
[----:B------:R-:W-:Y:S01]  /*f9d0*/  NOP ;  /* 0x0000000000007918 */ /* 0x000fe20000000000 */
[----:B------:R0:W-:Y:S01]  /*f9e0*/  SYNCS.ARRIVE.TRANS64.A1T0 RZ, [R2+URZ+0x38810], RZ ;  /* 0x038810ff02ff79a7 */ /* 0x0001e2000810003f */
[----:B------:R-:W-:Y:S01]  /*f9f0*/  BSSY B0, `(.L_x_1122) ;  /* 0x0000003000007945 */ /* 0x000fe20003800000 */
[----:B------:R-:W3:Y:S03]  /*fa00*/  SYNCS.PHASECHK.TRANS64.TRYWAIT P0, [R2+URZ+0x38820], R0 ;  /* 0x03882000020075a7 */ /* 0x000ee6000800017f */
[----:B0--3--:R-:W-:Y:S05]  /*fa10*/  @!P0 BRA `(.L_x_1123) ;  /* 0x0000005800d48947 */ /* 0x009fea0003800000 */
.L_x_1257:
[----:B------:R-:W-:Y:S05]  /*fa20*/  BSYNC B0 ;  /* 0x0000000000007941 */ /* 0x000fea0003800000 */
.L_x_1122:
[----:B0-----:R-:W3:Y:S01]  /*fa30*/  LDL R2, [R1+0x8] ;  /* 0x0000080001027983 */ /* 0x001ee20000100800 */
[----:B------:R-:W-:Y:S01]  /*fa40*/  BSSY B0, `(.L_x_1124) ;  /* 0x00000a3000007945 */ /* 0x000fe20003800000 */
[----:B---3--:R-:W-:-:S13]  /*fa50*/  LOP3.LUT P0, RZ, R2, 0x1, RZ, 0xc0, !PT ;  /* 0x0000000102ff7812 */ /* 0x008fda000780c0ff */
[----:B------:R-:W-:Y:S05]  /*fa60*/  @!P0 BRA `(.L_x_1125) ;  /* 0x0000000800808947 */ /* 0x000fea0003800000 */
[----:B------:R-:W3:Y:S04]  /*fa70*/  LDL R3, [R1+0x4] ;  /* 0x0000040001037983 */ /* 0x000ee80000100800 */
[----:B-1----:R-:W4:Y:S01]  /*fa80*/  LDL R4, [R1+0x18] ;  /* 0x0000180001047983 */ /* 0x002f220000100800 */
[----:B------:R-:W0:Y:S01]  /*fa90*/  S2R R2, SR_TID.X ;  /* 0x0000000000027919 */ /* 0x000e220000002100 */
[----:B---3--:R-:W-:Y:S02]  /*faa0*/  IMAD.MOV.U32 R5, RZ, RZ, R3 ;  /* 0x000000ffff057224 */ /* 0x008fe400078e0003 */
[----:B------:R-:W3:Y:S01]  /*fab0*/  LDL R3, [R1+0xc] ;  /* 0x00000c0001037983 */ /* 0x000ee20000100800 */
[----:B----4-:R-:W-:Y:S01]  /*fac0*/  SHF.L.U32 R0, R4, 0x1f, RZ ;  /* 0x0000001f04007819 */ /* 0x010fe200000006ff */
[----:B------:R-:W-:Y:S01]  /*fad0*/  BSSY B1, `(.L_x_1126) ;  /* 0x0000006000017945 */ /* 0x000fe20003800000 */
[----:B0-----:R-:W-:-:S04]  /*fae0*/  LOP3.LUT R2, R2, 0x7f, RZ, 0xc0, !PT ;  /* 0x0000007f02027812 */ /* 0x001fc800078ec0ff */
[----:B------:R-:W-:Y:S01]  /*faf0*/  ISETP.NE.AND P1, PT, R2, RZ, PT ;  /* 0x000000ff0200720c */ /* 0x000fe20003f25270 */
[----:B---3--:R-:W-:-:S04]  /*fb00*/  IMAD R3, R3, 0x8, R5 ;  /* 0x0000000803037824 */ /* 0x008fc800078e0205 */
[----:B------:R-:W0:Y:S02]  /*fb10*/  SYNCS.PHASECHK.TRANS64.TRYWAIT P0, [R3+URZ+0x38860], R0 ;  /* 0x03886000030075a7 */ /* 0x000e24000800017f */
[----:B0-----:R-:W-:Y:S06]  /*fb20*/  @!P0 BRA `(.L_x_1127) ;  /* 0x0000005800a88947 */ /* 0x001fec0003800000 */
.L_x_1258:
[----:B------:R-:W-:Y:S05]  /*fb30*/  BSYNC B1 ;  /* 0x0000000000017941 */ /* 0x000fea0003800000 */
.L_x_1126:
[----:B------:R-:W-:Y:S04]  /*fb40*/  BSSY B1, `(.L_x_1128) ;  /* 0x0000009000017945 */ /* 0x000fe80003800000 */
[----:B------:R-:W-:Y:S05]  /*fb50*/  @P1 BRA `(.L_x_1129) ;  /* 0x00000000001c1947 */ /* 0x000fea0003800000 */
[----:B------:R-:W1:Y:S01]  /*fb60*/  S2R R2, SR_TID.X ;  /* 0x0000000000027919 */ /* 0x000e620000002100 */
[----:B0-----:R-:W-:-:S04]  /*fb70*/  IMAD.MOV.U32 R0, RZ, RZ, 0x10000 ;  /* 0x00010000ff007424 */ /* 0x001fc800078e00ff */
[----:B------:R3:W-:Y:S01]  /*fb80*/  SYNCS.ARRIVE.TRANS64 RZ, [R3+URZ+0x38850], R0 ;  /* 0x0388500003ff79a7 */ /* 0x0007e2000800003f */
[----:B-1----:R-:W-:-:S04]  /*fb90*/  LOP3.LUT R2, R2, 0x1f, RZ, 0xc0, !PT ;  /* 0x0000001f02027812 */ /* 0x002fc800078ec0ff */
[----:B------:R-:W-:-:S13]  /*fba0*/  ISETP.NE.AND P0, PT, R2, RZ, PT ;  /* 0x000000ff0200720c */ /* 0x000fda0003f05270 */
[----:B---3--:R-:W-:Y:S05]  /*fbb0*/  @!P0 BRA `(.L_x_1129) ;  /* 0x0000000000048947 */ /* 0x008fea0003800000 */
[----:B------:R-:W-:Y:S01]  /*fbc0*/  BPT.TRAP 0x1 ;  /* 0x000000040000795c */ /* 0x000fe20000300000 */
.L_x_1129:
[----:B------:R-:W-:Y:S05]  /*fbd0*/  BSYNC B1 ;  /* 0x0000000000017941 */ /* 0x000fea0003800000 */
.L_x_1128:
[----:B------:R-:W3:Y:S04]  /*fbe0*/  LDL R5, [R1+0x4] ;  /* 0x0000040001057983 */ /* 0x000ee80000100800 */
[----:B------:R-:W3:Y:S04]  /*fbf0*/  LDL R2, [R1+0xc] ;  /* 0x00000c0001027983 */ /* 0x000ee80000100800 */
[----:B------:R-:W4:Y:S04]  /*fc00*/  LDL R4, [R1+0x20] ;  /* 0x0000200001047983 */ /* 0x000f280000100800 */
[----:B0-----:R-:W4:Y:S01]  /*fc10*/  LDL R0, [R1+0x64] ;  /* 0x0000640001007983 */ /* 0x001f220000100800 */
[----:B------:R-:W-:Y:S01]  /*fc20*/  UIADD3 UR4, UP0, UR40, 0x470, URZ ;  /* 0x0000047028047890 */ /* 0x000fe2000ff1e03f */
[----:B------:R-:W-:Y:S01]  /*fc30*/  VIADD R3, R3, 0x38850 ;  /* 0x0003885003037836 */ /* 0x000fe20000000000 */
[----:B------:R-:W-:Y:S01]  /*fc40*/  PLOP3.LUT P0, PT, PT, PT, PT, 0x80, 0x0 ;  /* 0x000000000000781c */ /* 0x000fe20003f0f070 */
[----:B------:R-:W-:Y:S01]  /*fc50*/  UMOV UR6, 0x0 ;  /* 0x0000000000067882 */ /* 0x000fe20000000000 */
[----:B------:R-:W-:Y:S01]  /*fc60*/  UIADD3.X UR5, URZ, UR41, URZ, UP0, !UPT ;  /* 0x000000293f057290 */ /* 0x000fe200087fe43f */
[----:B------:R-:W-:Y:S01]  /*fc70*/  UMOV UR7, 0x14f00000 ;  /* 0x14f0000000077882 */ /* 0x000fe20000000000 */
[----:B------:R-:W-:Y:S01]  /*fc80*/  UMOV UR10, URZ ;  /* 0x0000003f000a7c82 */ /* 0x000fe20008000000 */
[----:B---3--:R-:W-:-:S02]  /*fc90*/  IMAD R2, R2, 0x10000, R5 ;  /* 0x0001000002027824 */ /* 0x008fc400078e0205 */
[----:B----4-:R-:W-:Y:S02]  /*fca0*/  IMAD R0, R0, 0x40, R4 ;  /* 0x0000004000007824 */ /* 0x010fe400078e0204 */
[----:B------:R-:W-:-:S07]  /*fcb0*/  VIADD R4, R2, 0x400 ;  /* 0x0000040002047836 */ /* 0x000fce0000000000 */
.L_x_1130:
[----:B------:R-:W3:Y:S01]  /*fcc0*/  LDL R5, [R1] ;  /* 0x0000000001057983 */ /* 0x000ee20000100800 */
[----:B------:R-:W-:-:S13]  /*fcd0*/  @P0 ELECT P1, URZ, PT ;  /* 0x00000000003f082f */ /* 0x000fda0003820000 */
[----:B------:R-:W-:Y:S02]  /*fce0*/  @P1 R2UR UR12, R18 ;  /* 0x00000000120c12ca */ /* 0x000fe400000e0000 */
[----:B------:R-:W-:Y:S02]  /*fcf0*/  @P1 R2UR UR11, R0 ;  /* 0x00000000000b12ca */ /* 0x000fe400000e0000 */
[----:B------:R-:W-:Y:S02]  /*fd00*/  @P1 R2UR UR9, R3 ;  /* 0x00000000030912ca */ /* 0x000fe400000e0000 */
[----:B------:R-:W-:Y:S02]  /*fd10*/  @P1 R2UR UR8, R4 ;  /* 0x00000000040812ca */ /* 0x000fe400000e0000 */
[----:B------:R-:W-:Y:S02]  /*fd20*/  @P1 PLOP3.LUT P0, PT, P1, PT, PT, 0x8, 0x0 ;  /* 0x000000000000181c */ /* 0x000fe40000f0e170 */
[----:B---3--:R-:W-:-:S02]  /*fd30*/  @P1 R2UR UR13, R5 ;  /* 0x00000000050d12ca */ /* 0x008fc400000e0000 */
        /* <DEDUP_REMOVED lines=8> */
.L_x_1131:
        /* <DEDUP_REMOVED lines=16> */
.L_x_1132:
        /* <DEDUP_REMOVED lines=16> */
.L_x_1133:
        /* <DEDUP_REMOVED lines=16> */
.L_x_1134:
        /* <DEDUP_REMOVED lines=16> */
.L_x_1135:
        /* <DEDUP_REMOVED lines=16> */
.L_x_1136:
        /* <DEDUP_REMOVED lines=16> */
.L_x_1137:
        /* <DEDUP_REMOVED lines=11> */
.L_x_1125:
[----:B------:R-:W-:Y:S05]  /*10470*/  BSYNC B0 ;  /* 0x0000000000007941 */ /* 0x000fea0003800000 */
.L_x_1124:
[----:B-1----:R-:W3:Y:S01]  /*10480*/  LDL.LU R4, [R1+0x48] ;  /* 0x0000480001047983 */ /* 0x002ee20000300800 */
[----:B------:R-:W-:Y:S01]  /*10490*/  BSSY B0, `(.L_x_1138) ;  /* 0x00002cf000007945 */ /* 0x000fe20003800000 */
[----:B---3--:R-:W-:-:S13]  /*104a0*/  ISETP.GE.AND P0, PT, R4, 0x41, PT ;  /* 0x000000410400780c */ /* 0x008fda0003f06270 */
[----:B------:R-:W-:Y:S05]  /*104b0*/  @!P0 BRA `(.L_x_1139) ;  /* 0x0000002c00308947 */ /* 0x000fea0003800000 */
[----:B------:R-:W3:Y:S01]  /*104c0*/  LDL R4, [R1+0x30] ;  /* 0x0000300001047983 */ /* 0x000ee20000100800 */
[----:B------:R-:W-:Y:S01]  /*104d0*/  IMAD.MOV.U32 R0, RZ, RZ, 0x1 ;  /* 0x00000001ff007424 */ /* 0x000fe200078e00ff */
[----:B------:R-:W-:Y:S01]  /*104e0*/  BSSY B2, `(.L_x_1140) ;  /* 0x00000f3000027945 */ /* 0x000fe20003800000 */
[----:B---3--:R-:W-:-:S05]  /*104f0*/  IMAD.MOV R6, RZ, RZ, -R4 ;  /* 0x000000ffff067224 */ /* 0x008fca00078e0a04 */
[----:B------:R-:W-:-:S05]  /*10500*/  VIADDMNMX R6, R6, R0, 0xffffffff, !PT ;  /* 0xffffffff06067446 */ /* 0x000fca0007800100 */
[----:B------:R-:W-:-:S05]  /*10510*/  IMAD.IADD R0, R4, 0x1, R6 ;  /* 0x0000000104007824 */ /* 0x000fca00078e0206 */
[----:B------:R-:W-:-:S04]  /*10520*/  LOP3.LUT R0, R0, 0x1, RZ, 0xc0, !PT ;  /* 0x0000000100007812 */ /* 0x000fc800078ec0ff */
[----:B------:R-:W-:Y:S01]  /*10530*/  ISETP.NE.U32.AND P0, PT, R0, 0x1, PT ;  /* 0x000000010000780c */ /* 0x000fe20003f05070 */
[----:B------:R-:W-:-:S12]  /*10540*/  VIADD R0, R4, 0xfffffffe ;  /* 0xfffffffe04007836 */ /* 0x000fd80000000000 */
[----:B------:R-:W-:Y:S05]  /*10550*/  @P0 BRA `(.L_x_1141) ;  /* 0x0000000c00ac0947 */ /* 0x000fea0003800000 */
[----:B------:R-:W3:Y:S04]  /*10560*/  LDL R5, [R1+0x8] ;  /* 0x0000080001057983 */ /* 0x000ee80000100800 */
[----:B------:R-:W4:Y:S04]  /*10570*/  LDL.LU R4, [R1+0xc] ;  /* 0x00000c0001047983 */ /* 0x000f280000300800 */
[----:B------:R-:W5:Y:S01]  /*10580*/  LDL.LU R7, [R1+0x18] ;  /* 0x0000180001077983 */ /* 0x000f620000300800 */
[----:B------:R-:W-:Y:S01]  /*10590*/  BSSY B1, `(.L_x_1142) ;  /* 0x00000e5000017945 */ /* 0x000fe20003800000 */
[----:B---3--:R-:W-:Y:S01]  /*105a0*/  LOP3.LUT P2, RZ, R5, 0x1, RZ, 0xc0, !PT ;  /* 0x0000000105ff7812 */ /* 0x008fe2000784c0ff */
[----:B----4-:R-:W-:-:S05]  /*105b0*/  VIADD R2, R4, 0x1 ;  /* 0x0000000104027836 */ /* 0x010fca0000000000 */
[----:B------:R-:W-:-:S04]  /*105c0*/  ISETP.NE.AND P0, PT, R2, 0x2, PT ;  /* 0x000000020200780c */ /* 0x000fc80003f05270 */
[----:B------:R-:W-:Y:S02]  /*105d0*/  SEL R3, RZ, 0x1, P0 ;  /* 0x00000001ff037807 */ /* 0x000fe40000000000 */
[----:B------:R-:W-:Y:S02]  /*105e0*/  SEL R8, R2, RZ, P0 ;  /* 0x000000ff02087207 */ /* 0x000fe40000000000 */
[----:B-----5:R-:W-:-:S05]  /*105f0*/  LOP3.LUT R7, R7, R3, RZ, 0x3c, !PT ;  /* 0x0000000307077212 */ /* 0x020fca00078e3cff */
[----:B------:R0:W-:Y:S04]  /*10600*/  STL [R1+0x18], R7 ;  /* 0x0000180701007387 */ /* 0x0001e80000100800 */
[----:B------:R0:W-:Y:S01]  /*10610*/  STL [R1+0xc], R8 ;  /* 0x00000c0801007387 */ /* 0x0001e20000100800 */
[----:B------:R-:W-:Y:S05]  /*10620*/  @!P2 BRA `(.L_x_1143) ;  /* 0x0000000c006ca947 */ /* 0x000fea0003800000 */
[----:B------:R-:W-:Y:S02]  /*10630*/  ULDC.64 UR4, c[0x0][0x418] ;  /* 0x0001060000047ab9 */ /* 0x000fe40000000a00 */
[----:B------:R-:W-:-:S04]  /*10640*/  ISETP.NE.U32.AND P0, PT, RZ, UR4, PT ;  /* 0x00000004ff007c0c */ /* 0x000fc8000bf05070 */
[----:B------:R-:W-:-:S13]  /*10650*/  ISETP.NE.AND.EX P0, PT, RZ, UR5, PT, P0 ;  /* 0x00000005ff007c0c */ /* 0x000fda000bf05300 */
[----:B------:R-:W-:Y:S05]  /*10660*/  @!P0 BRA `(.L_x_1144) ;  /* 0x0000000000508947 */ /* 0x000fea0003800000 */
[----:B------:R-:W3:Y:S01]  /*10670*/  LDL R10, [R1+0x1c] ;  /* 0x00001c00010a7983 */ /* 0x000ee20000100800 */
[----:B------:R-:W1:Y:S01]  /*10680*/  LDC R5, c[0x0][0x43c] ;  /* 0x00010f00ff057b82 */ /* 0x000e620000000800 */
[----:B------:R-:W-:Y:S02]  /*10690*/  ULDC.64 UR6, c[0x0][0x428] ;  /* 0x00010a0000067ab9 */ /* 0x000fe40000000a00 */
[----:B------:R-:W4:Y:S01]  /*106a0*/  LDL R9, [R1+0x10] ;  /* 0x0000100001097983 */ /* 0x000f220000100800 */
        /* <DEDUP_REMOVED lines=8> */
[----:B---3--:R-:W-:-:S04]  /*10730*/  IMAD R4, R10, UR6, RZ ;  /* 0x000000060a047c24 */ /* 0x008fc8000f8e02ff */
[C---:B----4-:R-:W-:Y:S02]  /*10740*/  IMAD R4, R9.reuse, UR7, R4 ;  /* 0x0000000709047c24 */ /* 0x050fe4000f8e0204 */
[----:B------:R-:W-:-:S04]  /*10750*/  IMAD.WIDE.U32 R2, R9, UR6, R2 ;  /* 0x0000000609027c25 */ /* 0x000fc8000f8e0002 */
[----:B------:R-:W-:Y:S01]  /*10760*/  IMAD.IADD R3, R4, 0x1, R3 ;  /* 0x0000000104037824 */ /* 0x000fe200078e0203 */
[----:B------:R-:W-:-:S04]  /*10770*/  LEA R4, P0, R2, UR4, 0x2 ;  /* 0x0000000402047c11 */ /* 0x000fc8000f8010ff */
[----:B------:R-:W-:-:S05]  /*10780*/  LEA.HI.X R5, R2, UR5, R3, 0x2, P0 ;  /* 0x0000000502057c11 */ /* 0x000fca00080f1403 */
[----:B------:R-:W3:Y:S04]  /*10790*/  LDG.E R2, desc[UR38][R4.64] ;  /* 0x0000002604027981 */ /* 0x000ee8000c1e1900 */
[----:B---3--:R1:W-:Y:S02]  /*107a0*/  STL [R1], R2 ;  /* 0x0000000201007387 */ /* 0x0083e40000100800 */
.L_x_1144:
[----:B-1----:R-:W3:Y:S01]  /*107b0*/  LDL R2, [R1+0x4] ;  /* 0x0000040001027983 */ /* 0x002ee20000100800 */
[----:B------:R-:W1:Y:S02]  /*107c0*/  S2R R3, SR_TID.X ;  /* 0x0000000000037919 */ /* 0x000e640000002100 */
[----:B-1----:R-:W-:Y:S01]  /*107d0*/  LOP3.LUT R4, R3, 0x7f, RZ, 0xc0, !PT ;  /* 0x0000007f03047812 */ /* 0x002fe200078ec0ff */
[----:B------:R-:W-:Y:S03]  /*107e0*/  BSSY B3, `(.L_x_1145) ;  /* 0x0000006000037945 */ /* 0x000fe60003800000 */
[----:B------:R-:W-:Y:S01]  /*107f0*/  ISETP.NE.AND P1, PT, R4, RZ, PT ;  /* 0x000000ff0400720c */ /* 0x000fe20003f25270 */
[----:B---3--:R-:W-:Y:S01]  /*10800*/  IMAD R3, R8, 0x8, R2 ;  /* 0x0000000808037824 */ /* 0x008fe200078e0202 */
[----:B------:R-:W-:-:S04]  /*10810*/  SHF.L.U32 R2, R7, 0x1f, RZ ;  /* 0x0000001f07027819 */ /* 0x000fc800000006ff */
[----:B------:R-:W1:Y:S02]  /*10820*/  SYNCS.PHASECHK.TRANS64.TRYWAIT P0, [R3+URZ+0x38840], R2 ;  /* 0x03884002030075a7 */ /* 0x000e64000800017f */
[----:B-1----:R-:W-:Y:S05]  /*10830*/  @!P0 BRA `(.L_x_1146) ;  /* 0x0000004c00788947 */ /* 0x002fea0003800000 */
.L_x_1259:
[----:B------:R-:W-:Y:S05]  /*10840*/  BSYNC B3 ;  /* 0x0000000000037941 */ /* 0x000fea0003800000 */
.L_x_1145:
[----:B------:R-:W-:Y:S04]  /*10850*/  BSSY B3, `(.L_x_1147) ;  /* 0x0000009000037945 */ /* 0x000fe80003800000 */
[----:B------:R-:W-:Y:S05]  /*10860*/  @P1 BRA `(.L_x_1148) ;  /* 0x00000000001c1947 */ /* 0x000fea0003800000 */
[----:B------:R-:W3:Y:S02]  /*10870*/  S2R R4, SR_TID.X ;  /* 0x0000000000047919 */ /* 0x000ee40000002100 */
[----:B---3--:R-:W-:Y:S01]  /*10880*/  LOP3.LUT R5, R4, 0x1f, RZ, 0xc0, !PT ;  /* 0x0000001f04057812 */ /* 0x008fe200078ec0ff */
[----:B------:R-:W-:-:S03]  /*10890*/  IMAD.MOV.U32 R4, RZ, RZ, 0x2000 ;  /* 0x00002000ff047424 */ /* 0x000fc600078e00ff */
[----:B------:R-:W-:Y:S01]  /*108a0*/  ISETP.NE.AND P0, PT, R5, RZ, PT ;  /* 0x000000ff0500720c */ /* 0x000fe20003f05270 */
[----:B------:R3:W-:-:S12]  /*108b0*/  SYNCS.ARRIVE.TRANS64 RZ, [R3+URZ+0x38830], R4 ;  /* 0x0388300403ff79a7 */ /* 0x0007d8000800003f */
[----:B---3--:R-:W-:Y:S05]  /*108c0*/  @!P0 BRA `(.L_x_1148) ;  /* 0x0000000000048947 */ /* 0x008fea0003800000 */
[----:B------:R-:W-:Y:S01]  /*108d0*/  BPT.TRAP 0x1 ;  /* 0x000000040000795c */ /* 0x000fe20000300000 */
.L_x_1148:
[----:B------:R-:W-:Y:S05]  /*108e0*/  BSYNC B3 ;  /* 0x0000000000037941 */ /* 0x000fea0003800000 */
.L_x_1147:
[----:B0-----:R-:W3:Y:S04]  /*108f0*/  LDL R8, [R1+0x4] ;  /* 0x0000040001087983 */ /* 0x001ee80000100800 */
[----:B------:R-:W3:Y:S04]  /*10900*/  LDL R4, [R1+0xc] ;  /* 0x00000c0001047983 */ /* 0x000ee80000100800 */
[----:B------:R-:W4:Y:S01]  /*10910*/  LDL R5, [R1+0x20] ;  /* 0x0000200001057983 */ /* 0x000f220000100800 */
[----:B------:R-:W-:Y:S01]  /*10920*/  IMAD.MOV.U32 R7, RZ, RZ, RZ ;  /* 0x000000ffff077224 */ /* 0x000fe200078e00ff */
[----:B------:R-:W-:Y:S01]  /*10930*/  UIADD3 UR4, UP0, UR40, 0x370, URZ ;  /* 0x0000037028047890 */ /* 0x000fe2000ff1e03f */
[----:B------:R-:W-:Y:S01]  /*10940*/  PLOP3.LUT P0, PT, PT, PT, PT, 0x80, 0x0 ;  /* 0x000000000000781c */ /* 0x000fe20003f0f070 */
[----:B------:R-:W-:Y:S01]  /*10950*/  UMOV UR6, 0x0 ;  /* 0x0000000000067882 */ /* 0x000fe20000000000 */
[----:B------:R-:W-:Y:S01]  /*10960*/  UMOV UR7, 0x14f00000 ;  /* 0x14f0000000077882 */ /* 0x000fe20000000000 */
[----:B------:R-:W-:Y:S01]  /*10970*/  R2UR UR10, R7 ;  /* 0x00000000070a72ca */ /* 0x000fe200000e0000 */
[----:B------:R-:W-:Y:S01]  /*10980*/  UIADD3.X UR5, URZ, UR41, URZ, UP0, !UPT ;  /* 0x000000293f057290 */ /* 0x000fe200087fe43f */
[----:B---3--:R-:W-:-:S02]  /*10990*/  IMAD R4, R4, 0x2000, R8 ;  /* 0x0000200004047824 */ /* 0x008fc400078e0208 */
[----:B----4-:R-:W-:Y:S02]  /*109a0*/  IMAD R0, R0, 0x40, R5 ;  /* 0x0000004000007824 */ /* 0x010fe400078e0205 */
[----:B------:R-:W-:Y:S02]  /*109b0*/  VIADD R4, R4, 0x22400 ;  /* 0x0002240004047836 */ /* 0x000fe40000000000 */
[----:B------:R-:W-:-:S07]  /*109c0*/  VIADD R5, R3, 0x38830 ;  /* 0x0003883003057836 */ /* 0x000fce0000000000 */
.L_x_1149:
        /* <DEDUP_REMOVED lines=11> */
[----:B------:R-:W0:Y:S01]  /*10a80*/  SYNCS.PHASECHK.TRANS64.TRYWAIT P0, [R3+URZ+0x38860], R2 ;  /* 0x03886002030075a7 */ /* 0x000e22000800017f */
[----:B------:R-:W-:Y:S04]  /*10a90*/  BSSY B3, `(.L_x_1150) ;  /* 0x0000002000037945 */ /* 0x000fe80003800000 */
[----:B0-----:R-:W-:Y:S05]  /*10aa0*/  @!P0 BRA `(.L_x_1151) ;  /* 0x0000004800f08947 */ /* 0x001fea0003800000 */
.L_x_1260:
[----:B------:R-:W-:Y:S05]  /*10ab0*/  BSYNC B3 ;  /* 0x0000000000037941 */ /* 0x000fea0003800000 */
.L_x_1150:
[----:B------:R-:W-:Y:S01]  /*10ac0*/  BSSY B3, `(.L_x_1152) ;  /* 0x000000b000037945 */ /* 0x000fe20003800000 */
[----:B------:R-:W-:Y:S02]  /*10ad0*/  IMAD.MOV.U32 R8, RZ, RZ, 0x0 ;  /* 0x00000000ff087424 */ /* 0x000fe400078e00ff */
[----:B------:R-:W-:Y:S01]  /*10ae0*/  IMAD.MOV.U32 R9, RZ, RZ, 0x14f00000 ;  /* 0x14f00000ff097424 */ /* 0x000fe200078e00ff */
[----:B------:R-:W-:Y:S06]  /*10af0*/  @P1 BRA `(.L_x_1153) ;  /* 0x00000000001c1947 */ /* 0x000fec0003800000 */
[----:B------:R-:W3:Y:S01]  /*10b00*/  S2R R4, SR_TID.X ;  /* 0x0000000000047919 */ /* 0x000ee20000002100 */
[----:B01----:R-:W-:-:S04]  /*10b10*/  IMAD.MOV.U32 R2, RZ, RZ, 0x10000 ;  /* 0x00010000ff027424 */ /* 0x003fc800078e00ff */
[----:B------:R4:W-:Y:S01]  /*10b20*/  SYNCS.ARRIVE.TRANS64 RZ, [R3+URZ+0x38850], R2 ;  /* 0x0388500203ff79a7 */ /* 0x0009e2000800003f */
[----:B---3--:R-:W-:-:S04]  /*10b30*/  LOP3.LUT R4, R4, 0x1f, RZ, 0xc0, !PT ;  /* 0x0000001f04047812 */ /* 0x008fc800078ec0ff */
[----:B------:R-:W-:-:S13]  /*10b40*/  ISETP.NE.AND P0, PT, R4, RZ, PT ;  /* 0x000000ff0400720c */ /* 0x000fda0003f05270 */
[----:B----4-:R-:W-:Y:S05]  /*10b50*/  @!P0 BRA `(.L_x_1153) ;  /* 0x0000000000048947 */ /* 0x010fea0003800000 */
[----:B------:R-:W-:Y:S01]  /*10b60*/  BPT.TRAP 0x1 ;  /* 0x000000040000795c */ /* 0x000fe20000300000 */
.L_x_1153:
[----:B------:R-:W-:Y:S05]  /*10b70*/  BSYNC B3 ;  /* 0x0000000000037941 */ /* 0x000fea0003800000 */
.L_x_1152:
[----:B------:R-:W3:Y:S04]  /*10b80*/  LDL R4, [R1+0x4] ;  /* 0x0000040001047983 */ /* 0x000ee80000100800 */
[----:B01----:R-:W3:Y:S01]  /*10b90*/  LDL R2, [R1+0xc] ;  /* 0x00000c0001027983 */ /* 0x003ee20000100800 */
        /* <DEDUP_REMOVED lines=9> */
.L_x_1154:
        /* <DEDUP_REMOVED lines=16> */
.L_x_1155:
        /* <DEDUP_REMOVED lines=16> */
.L_x_1156:
        /* <DEDUP_REMOVED lines=16> */
.L_x_1157:
        /* <DEDUP_REMOVED lines=16> */
.L_x_1158:
        /* <DEDUP_REMOVED lines=16> */
.L_x_1159:
        /* <DEDUP_REMOVED lines=16> */
.L_x_1160:
        /* <DEDUP_REMOVED lines=16> */
.L_x_1161:
        /* <DEDUP_REMOVED lines=10> */
[----:B-1----:R-:W-:Y:S05]  /*113d0*/  @P0 BRA.U.ANY `(.L_x_1161) ;  /* 0xfffffffd00d40947 */ /* 0x002fea000393ffff */
.L_x_1143:
[----:B------:R-:W-:Y:S05]  /*113e0*/  BSYNC B1 ;  /* 0x0000000000017941 */ /* 0x000fea0003800000 */
.L_x_1142:
[----:B------:R-:W3:Y:S02]  /*113f0*/  LDL.LU R4, [R1+0x30] ;  /* 0x0000300001047983 */ /* 0x000ee40000300800 */
[----:B---3--:R-:W-:-:S07]  /*11400*/  VIADD R0, R4, 0xfffffffd ;  /* 0xfffffffd04007836 */ /* 0x008fce0000000000 */
.L_x_1141:
[----:B------:R-:W-:Y:S05]  /*11410*/  BSYNC B2 ;  /* 0x0000000000027941 */ /* 0x000fea0003800000 */
.L_x_1140:
[----:B------:R-:W3:Y:S01]  /*11420*/  LDL.LU R2, [R1+0x2c] ;  /* 0x00002c0001027983 */ /* 0x000ee20000300800 */
[----:B------:R-:W-:-:S05]  /*11430*/  IMAD.MOV R6, RZ, RZ, -R6 ;  /* 0x000000ffff067224 */ /* 0x000fca00078e0a06 */
[----:B---3--:R-:W-:-:S13]  /*11440*/  ISETP.NE.AND P0, PT, R2, R6, PT ;  /* 0x000000060200720c */ /* 0x008fda0003f05270 */
[----:B------:R-:W-:Y:S05]  /*11450*/  @!P0 BRA `(.L_x_1139) ;  /* 0x0000001c00488947 */ /* 0x000fea0003800000 */
.L_x_1202:
[----:B------:R-:W3:Y:S04]  /*11460*/  LDL R4, [R1+0x8] ;  /* 0x0000080001047983 */ /* 0x000ee80000100800 */
[----:B0-----:R-:W0:Y:S04]  /*11470*/  LDL.LU R3, [R1+0xc] ;  /* 0x00000c0001037983 */ /* 0x001e280000300800 */
[----:B------:R-:W4:Y:S01]  /*11480*/  LDL.LU R2, [R1+0x18] ;  /* 0x0000180001027983 */ /* 0x000f220000300800 */
[----:B------:R-:W-:Y:S05]  /*11490*/  YIELD ;  /* 0x0000000000007946 */ /* 0x000fea0003800000 */
[----:B------:R-:W-:Y:S01]  /*114a0*/  BSSY B1, `(.L_x_1162) ;  /* 0x00000e2000017945 */ /* 0x000fe20003800000 */
[----:B---3--:R-:W-:Y:S01]  /*114b0*/  LOP3.LUT P1, RZ, R4, 0x1, RZ, 0xc0, !PT ;  /* 0x0000000104ff7812 */ /* 0x008fe2000782c0ff */
[----:B0-----:R-:W-:-:S05]  /*114c0*/  VIADD R7, R3, 0x1 ;  /* 0x0000000103077836 */ /* 0x001fca0000000000 */
[----:B------:R-:W-:-:S04]  /*114d0*/  ISETP.NE.AND P0, PT, R7, 0x2, PT ;  /* 0x000000020700780c */ /* 0x000fc80003f05270 */
[----:B------:R-:W-:Y:S02]  /*114e0*/  SEL R6, RZ, 0x1, P0 ;  /* 0x00000001ff067807 */ /* 0x000fe40000000000 */
[----:B------:R-:W-:Y:S02]  /*114f0*/  SEL R7, R7, RZ, P0 ;  /* 0x000000ff07077207 */ /* 0x000fe40000000000 */
[----:B----4-:R-:W-:Y:S01]  /*11500*/  LOP3.LUT R6, R2, R6, RZ, 0x3c, !PT ;  /* 0x0000000602067212 */ /* 0x010fe200078e3cff */
[----:B------:R-:W-:Y:S06]  /*11510*/  @!P1 BRA `(.L_x_1163) ;  /* 0x0000000c00689947 */ /* 0x000fec0003800000 */
[----:B------:R-:W-:Y:S01]  /*11520*/  ULDC.64 UR4, c[0x0][0x418] ;  /* 0x0001060000047ab9 */ /* 0x000fe20000000a00 */
[----:B------:R-:W-:Y:S01]  /*11530*/  IMAD.MOV.U32 R8, RZ, RZ, R0 ;  /* 0x000000ffff087224 */ /* 0x000fe200078e0000 */
[----:B------:R-:W-:-:S04]  /*11540*/  ISETP.NE.U32.AND P0, PT, RZ, UR4, PT ;  /* 0x00000004ff007c0c */ /* 0x000fc8000bf05070 */
[----:B------:R-:W-:-:S13]  /*11550*/  ISETP.NE.AND.EX P0, PT, RZ, UR5, PT, P0 ;  /* 0x00000005ff007c0c */ /* 0x000fda000bf05300 */
[----:B------:R-:W-:Y:S05]  /*11560*/  @!P0 BRA `(.L_x_1164) ;  /* 0x0000000000508947 */ /* 0x000fea0003800000 */
[----:B------:R-:W3:Y:S01]  /*11570*/  LDL R9, [R1+0x1c] ;  /* 0x00001c0001097983 */ /* 0x000ee20000100800 */
[----:B------:R-:W0:Y:S01]  /*11580*/  LDC R8, c[0x0][0x43c] ;  /* 0x00010f00ff087b82 */ /* 0x000e220000000800 */
[----:B------:R-:W-:Y:S02]  /*11590*/  ULDC.64 UR6, c[0x0][0x428] ;  /* 0x00010a0000067ab9 */ /* 0x000fe40000000a00 */
[----:B------:R-:W4:Y:S01]  /*115a0*/  LDL R5, [R1+0x10] ;  /* 0x0000100001057983 */ /* 0x000f220000100800 */
        /* <DEDUP_REMOVED lines=16> */
.L_x_1164:
[----:B0-----:R-:W3:Y:S01]  /*116b0*/  LDL R2, [R1+0x4] ;  /* 0x0000040001027983 */ /* 0x001ee20000100800 */
[----:B------:R-:W0:Y:S01]  /*116c0*/  S2R R3, SR_TID.X ;  /* 0x0000000000037919 */ /* 0x000e220000002100 */
[----:B------:R-:W-:Y:S01]  /*116d0*/  BSSY B2, `(.L_x_1165) ;  /* 0x0000007000027945 */ /* 0x000fe20003800000 */
[----:B0-----:R-:W-:-:S04]  /*116e0*/  LOP3.LUT R3, R3, 0x7f, RZ, 0xc0, !PT ;  /* 0x0000007f03037812 */ /* 0x001fc800078ec0ff */
[----:B------:R-:W-:Y:S01]  /*116f0*/  ISETP.NE.AND P1, PT, R3, RZ, PT ;  /* 0x000000ff0300720c */ /* 0x000fe20003f25270 */
[----:B---3--:R-:W-:Y:S01]  /*11700*/  IMAD R4, R7, 0x8, R2 ;  /* 0x0000000807047824 */ /* 0x008fe200078e0202 */
[----:B------:R-:W-:-:S04]  /*11710*/  SHF.L.U32 R2, R6, 0x1f, RZ ;  /* 0x0000001f06027819 */ /* 0x000fc800000006ff */
[----:B------:R-:W0:Y:S02]  /*11720*/  SYNCS.PHASECHK.TRANS64.TRYWAIT P0, [R4+URZ+0x38840], R2 ;  /* 0x03884002040075a7 */ /* 0x000e24000800017f */
[----:B0-----:R-:W-:Y:S05]  /*11730*/  @!P0 BRA `(.L_x_1166) ;  /* 0x0000003c00e08947 */ /* 0x001fea0003800000 */
.L_x_1261:
[----:B------:R-:W-:Y:S05]  /*11740*/  BSYNC B2 ;  /* 0x0000000000027941 */ /* 0x000fea0003800000 */
.L_x_1165:
        /* <DEDUP_REMOVED lines=9> */
.L_x_1168:
[----:B------:R-:W-:Y:S05]  /*117e0*/  BSYNC B2 ;  /* 0x0000000000027941 */ /* 0x000fea0003800000 */
.L_x_1167:
        /* <DEDUP_REMOVED lines=13> */
.L_x_1169:
        /* <DEDUP_REMOVED lines=11> */
[----:B------:R-:W1:Y:S01]  /*11970*/  SYNCS.PHASECHK.TRANS64.TRYWAIT P0, [R4+URZ+0x38860], R2 ;  /* 0x03886002040075a7 */ /* 0x000e62000800017f */
[----:B------:R-:W-:Y:S04]  /*11980*/  BSSY B2, `(.L_x_1170) ;  /* 0x0000002000027945 */ /* 0x000fe80003800000 */
[----:B-1----:R-:W-:Y:S05]  /*11990*/  @!P0 BRA `(.L_x_1171) ;  /* 0x0000003c005c8947 */ /* 0x002fea0003800000 */
.L_x_1262:
[----:B------:R-:W-:Y:S05]  /*119a0*/  BSYNC B2 ;  /* 0x0000000000027941 */ /* 0x000fea0003800000 */
.L_x_1170:
        /* <DEDUP_REMOVED lines=11> */
.L_x_1173:
[----:B------:R-:W-:Y:S05]  /*11a60*/  BSYNC B2 ;  /* 0x0000000000027941 */ /* 0x000fea0003800000 */
.L_x_1172:
[----:B------:R-:W3:Y:S01]  /*11a70*/  LDL R5, [R1+0x4] ;  /* 0x0000040001057983 */ /* 0x000ee20000100800 */
        /* <DEDUP_REMOVED lines=9> */
.L_x_1174:
        /* <DEDUP_REMOVED lines=16> */
.L_x_1175:
        /* <DEDUP_REMOVED lines=16> */
.L_x_1176:
        /* <DEDUP_REMOVED lines=16> */
.L_x_1177:
        /* <DEDUP_REMOVED lines=16> */
.L_x_1178:
        /* <DEDUP_REMOVED lines=16> */
.L_x_1179:
        /* <DEDUP_REMOVED lines=16> */
.L_x_1180:
        /* <DEDUP_REMOVED lines=16> */
.L_x_1181:
        /* <DEDUP_REMOVED lines=11> */
.L_x_1163:
[----:B------:R-:W-:Y:S05]  /*122c0*/  BSYNC B1 ;  /* 0x0000000000017941 */ /* 0x000fea0003800000 */
.L_x_1162:
[----:B------:R-:W3:Y:S01]  /*122d0*/  LDL R2, [R1+0x8] ;  /* 0x0000080001027983 */ /* 0x000ee20000100800 */
[----:B------:R-:W-:Y:S01]  /*122e0*/  VIADD R7, R7, 0x1 ;  /* 0x0000000107077836 */ /* 0x000fe20000000000 */
[----:B------:R-:W-:Y:S04]  /*122f0*/  BSSY B1, `(.L_x_1182) ;  /* 0x00000e5000017945 */ /* 0x000fe80003800000 */
[----:B------:R-:W-:-:S04]  /*12300*/  ISETP.NE.AND P0, PT, R7, 0x2, PT ;  /* 0x000000020700780c */ /* 0x000fc80003f05270 */
[----:B------:R-:W-:Y:S02]  /*12310*/  SEL R9, R7, RZ, P0 ;  /* 0x000000ff07097207 */ /* 0x000fe40000000000 */
[----:B---3--:R-:W-:Y:S02]  /*12320*/  LOP3.LUT P2, RZ, R2, 0x1, RZ, 0xc0, !PT ;  /* 0x0000000102ff7812 */ /* 0x008fe4000784c0ff */
        /* <DEDUP_REMOVED lines=30> */
.L_x_1184:
[----:B-1----:R-:W3:Y:S01]  /*12510*/  LDL R2, [R1+0x4] ;  /* 0x0000040001027983 */ /* 0x002ee20000100800 */
[----:B------:R-:W1:Y:S01]  /*12520*/  S2R R3, SR_TID.X ;  /* 0x0000000000037919 */ /* 0x000e620000002100 */
[----:B------:R-:W-:Y:S01]  /*12530*/  BSSY B2, `(.L_x_1185) ;  /* 0x0000007000027945 */ /* 0x000fe20003800000 */
[----:B-1----:R-:W-:-:S04]  /*12540*/  LOP3.LUT R3, R3, 0x7f, RZ, 0xc0, !PT ;  /* 0x0000007f03037812 */ /* 0x002fc800078ec0ff */
[----:B------:R-:W-:Y:S01]  /*12550*/  ISETP.NE.AND P1, PT, R3, RZ, PT ;  /* 0x000000ff0300720c */ /* 0x000fe20003f25270 */
[----:B---3--:R-:W-:Y:S01]  /*12560*/  IMAD R4, R9, 0x8, R2 ;  /* 0x0000000809047824 */ /* 0x008fe200078e0202 */
[----:B------:R-:W-:-:S04]  /*12570*/  SHF.L.U32 R2, R8, 0x1f, RZ ;  /* 0x0000001f08027819 */ /* 0x000fc800000006ff */
[----:B------:R-:W1:Y:S02]  /*12580*/  SYNCS.PHASECHK.TRANS64.TRYWAIT P0, [R4+URZ+0x38840], R2 ;  /* 0x03884002040075a7 */ /* 0x000e64000800017f */
[----:B-1----:R-:W-:Y:S05]  /*12590*/  @!P0 BRA `(.L_x_1186) ;  /* 0x0000003000708947 */ /* 0x002fea0003800000 */
.L_x_1263:
[----:B------:R-:W-:Y:S05]  /*125a0*/  BSYNC B2 ;  /* 0x0000000000027941 */ /* 0x000fea0003800000 */
.L_x_1185:
        /* <DEDUP_REMOVED lines=9> */
.L_x_1188:
[----:B------:R-:W-:Y:S05]  /*12640*/  BSYNC B2 ;  /* 0x0000000000027941 */ /* 0x000fea0003800000 */
.L_x_1187:
        /* <DEDUP_REMOVED lines=14> */
.L_x_1189:
        /* <DEDUP_REMOVED lines=14> */
.L_x_1264:
[----:B------:R-:W-:Y:S05]  /*12810*/  BSYNC B2 ;  /* 0x0000000000027941 */ /* 0x000fea0003800000 */
.L_x_1190:
        /* <DEDUP_REMOVED lines=11> */
.L_x_1193:
[----:B------:R-:W-:Y:S05]  /*128d0*/  BSYNC B2 ;  /* 0x0000000000027941 */ /* 0x000fea0003800000 */
.L_x_1192:
[----:B------:R-:W3:Y:S04]  /*128e0*/  LDL R8, [R1+0x4] ;  /* 0x0000040001087983 */ /* 0x000ee80000100800 */
        /* <DEDUP_REMOVED lines=10> */
.L_x_1194:
        /* <DEDUP_REMOVED lines=16> */
.L_x_1195:
        /* <DEDUP_REMOVED lines=16> */
.L_x_1196:
        /* <DEDUP_REMOVED lines=16> */
.L_x_1197:
        /* <DEDUP_REMOVED lines=16> */
.L_x_1198:
        /* <DEDUP_REMOVED lines=16> */
.L_x_1199:
        /* <DEDUP_REMOVED lines=16> */
.L_x_1200:
        /* <DEDUP_REMOVED lines=16> */
.L_x_1201:
        /* <DEDUP_REMOVED lines=11> */
.L_x_1183:
[----:B------:R-:W-:Y:S05]  /*13140*/  BSYNC B1 ;  /* 0x0000000000017941 */ /* 0x000fea0003800000 */
.L_x_1182:
[C---:B------:R-:W-:Y:S01]  /*13150*/  ISETP.GT.AND P0, PT, R0.reuse, 0x1, PT ;  /* 0x000000010000780c */ /* 0x040fe20003f04270 */
[----:B------:R-:W-:-:S12]  /*13160*/  VIADD R0, R0, 0xfffffffe ;  /* 0xfffffffe00007836 */ /* 0x000fd80000000000 */
[----:B------:R-:W-:Y:S05]  /*13170*/  @P0 BRA `(.L_x_1202) ;  /* 0xffffffe000b80947 */ /* 0x000fea000383ffff */
.L_x_1139:
[----:B------:R-:W-:Y:S05]  /*13180*/  BSYNC B0 ;  /* 0x0000000000007941 */ /* 0x000fea0003800000 */
.L_x_1138:
[----:B------:R-:W3:Y:S04]  /*13190*/  LDL.LU R4, [R1+0xc] ;  /* 0x00000c0001047983 */ /* 0x000ee80000300800 */
[----:B------:R-:W4:Y:S01]  /*131a0*/  LDL.LU R3, [R1+0x18] ;  /* 0x0000180001037983 */ /* 0x000f220000300800 */
[----:B------:R-:W1:Y:S01]  /*131b0*/  S2R R2, SR_TID.X ;  /* 0x0000000000027919 */ /* 0x000e620000002100 */
[----:B------:R-:W-:Y:S01]  /*131c0*/  BSSY B0, `(.L_x_1203) ;  /* 0x0000015000007945 */ /* 0x000fe20003800000 */
[----:B-1----:R-:W-:-:S04]  /*131d0*/  LOP3.LUT R2, R2, 0x7f, RZ, 0xc0, !PT ;  /* 0x0000007f02027812 */ /* 0x002fc800078ec0ff */
[----:B------:R-:W-:Y:S01]  /*131e0*/  ISETP.NE.AND P1, PT, R2, RZ, PT ;  /* 0x000000ff0200720c */ /* 0x000fe20003f25270 */
[----:B---3--:R-:W-:-:S05]  /*131f0*/  VIADD R0, R4, 0x1 ;  /* 0x0000000104007836 */ /* 0x008fca0000000000 */
[----:B------:R-:W-:-:S04]  /*13200*/  ISETP.NE.AND P0, PT, R0, 0x2, PT ;  /* 0x000000020000780c */ /* 0x000fc80003f05270 */
[----:B------:R-:W-:-:S04]  /*13210*/  SEL R2, RZ, 0x1, P0 ;  /* 0x00000001ff027807 */ /* 0x000fc80000000000 */
[----:B----4-:R-:W-:-:S05]  /*13220*/  LOP3.LUT R3, R3, R2, RZ, 0x3c, !PT ;  /* 0x0000000203037212 */ /* 0x010fca00078e3cff */
[----:B------:R1:W-:Y:S01]  /*13230*/  STL [R1+0x18], R3 ;  /* 0x0000180301007387 */ /* 0x0003e20000100800 */
[----:B------:R-:W-:Y:S05]  /*13240*/  @P1 BRA `(.L_x_1204) ;  /* 0x0000000000301947 */ /* 0x000fea0003800000 */
[----:B-1----:R-:W1:Y:S01]  /*13250*/  S2R R3, SR_LANEID ;  /* 0x0000000000037919 */ /* 0x002e620000000000 */
[----:B------:R-:W-:Y:S01]  /*13260*/  VOTEU.ANY UR4, UPT, PT ;  /* 0x0000000000047886 */ /* 0x000fe200038e0100 */
[----:B------:R-:W3:Y:S01]  /*13270*/  LDC.64 R4, c[0x0][0xd60] ;  /* 0x00035800ff047b82 */ /* 0x000ee20000000a00 */
[----:B------:R-:W1:Y:S02]  /*13280*/  FLO.U32 R2, UR4 ;  /* 0x0000000400027d00 */ /* 0x000e6400080e0000 */
[----:B-1----:R-:W-:-:S06]  /*13290*/  ISETP.EQ.U32.AND P1, PT, R2, R3, PT ;  /* 0x000000030200720c */ /* 0x002fcc0003f22070 */
[----:B------:R-:W3:Y:S07]  /*132a0*/  POPC R3, UR4 ;  /* 0x0000000400037d09 */ /* 0x000eee0008000000 */
[----:B---3--:R-:W3:Y:S04]  /*132b0*/  @P1 ATOMG.E.ADD.STRONG.GPU PT, R3, desc[UR38][R4.64], R3 ;  /* 0x00000003040319a8 */ /* 0x008ee800081ee1e6 */
[----:B---3--:R1:W3:Y:S02]  /*132c0*/  SHFL.IDX PT, R3, R3, R2, 0x1f ;  /* 0x00001f0203037589 */ /* 0x0082e400000e0000 */
[----:B-1----:R-:W1:Y:S02]  /*132d0*/  S2R R2, SR_LTMASK ;  /* 0x0000000000027919 */ /* 0x002e640000003900 */
[----:B-1----:R-:W-:-:S06]  /*132e0*/  LOP3.LUT R2, R2, UR4, RZ, 0xc0, !PT ;  /* 0x0000000402027c12 */ /* 0x002fcc000f8ec0ff */
[----:B------:R-:W3:Y:S02]  /*132f0*/  POPC R2, R2 ;  /* 0x0000000200027309 */ /* 0x000ee40000000000 */
[----:B---3--:R-:W-:-:S07]  /*13300*/  IADD3 R16, R3, UR36, R2 ;  /* 0x0000002403107c10 */ /* 0x008fce000fffe002 */
.L_x_1204:
[----:B------:R-:W-:Y:S05]  /*13310*/  BSYNC B0 ;  /* 0x0000000000007941 */ /* 0x000fea0003800000 */
.L_x_1203:
[----:B------:R-:W-:-:S05]  /*13320*/  SEL R0, R0, RZ, P0 ;  /* 0x000000ff00007207 */ /* 0x000fca0000000000 */
[----:B------:R3:W-:Y:S02]  /*13330*/  STL [R1+0xc], R0 ;  /* 0x00000c0001007387 */ /* 0x0007e40000100800 */
.L_x_1100:
[----:B------:R-:W-:Y:S05]  /*13340*/  BSYNC B7 ;  /* 0x0000000000077941 */ /* 0x000fea0003800000 */
.L_x_1098:
[----:B---3--:R-:W3:Y:S02]  /*13350*/  LDL R0, [R1+0x8] ;  /* 0x0000080001007983 */ /* 0x008ee40000100800 */
[----:B---3--:R-:W-:-:S13]  /*13360*/  LOP3.LUT P0, RZ, R0, 0x40, RZ, 0xc0, !PT ;  /* 0x0000004000ff7812 */ /* 0x008fda000780c0ff */
[----:B------:R-:W-:Y:S05]  /*13370*/  @!P0 BRA `(.L_x_1205) ;  /* 0x0000000000288947 */ /* 0x000fea0003800000 */
[----:B------:R-:W-:Y:S05]  /*13380*/  WARPSYNC.ALL ;  /* 0x0000000000007948 */ /* 0x000fea0003800000 */
[----:B------:R-:W3:Y:S08]  /*13390*/  S2UR UR5, SR_CgaCtaId ;  /* 0x00000000000579c3 */ /* 0x000ef00000008800 */
[----:B------:R-:W-:Y:S06]  /*133a0*/  BAR.SYNC.DEFER_BLOCKING 0x5, 0x180 ;  /* 0x0146000000007b1d */ /* 0x000fec0000010000 */
[----:B------:R-:W-:-:S02]  /*133b0*/  UMOV UR4, 0x400 ;  /* 0x0000040000047882 */ /* 0x000fc40000000000 */
[----:B---3--:R-:W-:-:S06]  /*133c0*/  ULEA UR4, UR5, UR4, 0x18 ;  /* 0x0000000405047291 */ /* 0x008fcc000f8ec03f */
[----:B------:R-:W-:-:S05]  /*133d0*/  IMAD.U32 R0, RZ, RZ, UR4 ;  /* 0x00000004ff007e24 */ /* 0x000fca000f8e00ff */
[----:B------:R3:W4:Y:S04]  /*133e0*/  LDS.128 R16, [R0+0x388d0] ;  /* 0x0388d00000107984 */ /* 0x0007280000000c00 */
[----:B------:R3:W-:Y:S01]  /*133f0*/  STL [R1+0x4], R0 ;  /* 0x0000040001007387 */ /* 0x0007e20000100800 */
[----:B------:R-:W-:Y:S06]  /*13400*/  BAR.ARV 0x4, 0x180 ;  /* 0x0106000000007b1d */ /* 0x000fec0000002000 */
[----:B------:R-:W-:Y:S05]  /*13410*/  BRA `(.L_x_1206) ;  /* 0x0000000800487947 */ /* 0x000fea0003800000 */
.L_x_1205:
[----:B------:R-:W0:Y:S01]  /*13420*/  S2R R0, SR_TID.X ;  /* 0x0000000000007919 */ /* 0x000e220000002100 */
[----:B------:R-:W-:Y:S01]  /*13430*/  UMOV UR4, 0xffffffff ;  /* 0xffffffff00047882 */ /* 0x000fe20000000000 */
[----:B01----:R-:W-:-:S04]  /*13440*/  LOP3.LUT R7, R0, 0x1f, RZ, 0xc0, !PT ;  /* 0x0000001f00077812 */ /* 0x003fc800078ec0ff */
[----:B------:R-:W-:Y:S01]  /*13450*/  ISETP.NE.AND P0, PT, R7, 0x1f, PT ;  /* 0x0000001f0700780c */ /* 0x000fe20003f05270 */
[----:B------:R-:W-:-:S12]  /*13460*/  BRA.DIV UR4, `(.L_x_1207) ;  /* 0x0000002204e47947 */ /* 0x000fd8000b800000 */
[----:B------:R-:W-:Y:S01]  /*13470*/  IMAD.IADD R0, R19, 0x1, R7 ;  /* 0x0000000113007824 */ /* 0x000fe200078e0207 */
[----:B------:R-:W-:-:S04]  /*13480*/  ULDC UR4, c[0x0][0xd3c] ;  /* 0x00034f0000047ab9 */ /* 0x000fc80000000800 */
[----:B------:R-:W-:-:S13]  /*13490*/  ISETP.GE.OR P1, PT, R0, UR4, !P0 ;  /* 0x0000000400007c0c */ /* 0x000fda000c726670 */
[----:B------:R-:W0:Y:S02]  /*134a0*/  @!P1 LDC.64 R2, c[0x0][0xd80] ;  /* 0x00036000ff029b82 */ /* 0x000e240000000a00 */
[----:B0-----:R-:W-:-:S06]  /*134b0*/  @!P1 IMAD.WIDE R2, R0, 0x4, R2 ;  /* 0x0000000400029825 */ /* 0x001fcc00078e0202 */
[----:B------:R0:W3:Y:S01]  /*134c0*/  @!P1 LDG.E R3, desc[UR38][R2.64] ;  /* 0x0000002602039981 */ /* 0x0000e2000c1e1900 */
[C---:B------:R-:W-:Y:S02]  /*134d0*/  ISETP.GE.U32.AND P2, PT, R7.reuse, 0x2, PT ;  /* 0x000000020700780c */ /* 0x040fe40003f46070 */
[C---:B------:R-:W-:Y:S01]  /*134e0*/  ISETP.GE.U32.AND P3, PT, R7.reuse, 0x4, PT ;  /* 0x000000040700780c */ /* 0x040fe20003f66070 */
[----:B------:R-:W-:Y:S01]  /*134f0*/  SHFL.IDX PT, R0, R16, RZ, 0x1f ;  /* 0x00001fff10007589 */ /* 0x000fe200000e0000 */
[C---:B------:R-:W-:Y:S02]  /*13500*/  ISETP.GE.U32.AND P4, PT, R7.reuse, 0x8, PT ;  /* 0x000000080700780c */ /* 0x040fe40003f86070 */
[C---:B------:R-:W-:Y:S01]  /*13510*/  ISETP.GE.U32.AND P5, PT, R7.reuse, 0x10, PT ;  /* 0x000000100700780c */ /* 0x040fe20003fa6070 */
[----:B------:R-:W-:Y:S01]  /*13520*/  SHFL.IDX PT, R4, R16, 0x1, 0x1f ;  /* 0x00201f0010047f89 */ /* 0x000fe200000e0000 */
[----:B0-----:R-:W-:Y:S02]  /*13530*/  IMAD.MOV.U32 R2, RZ, RZ, RZ ;  /* 0x000000ffff027224 */ /* 0x001fe400078e00ff */
[----:B---3--:R-:W-:Y:S01]  /*13540*/  @!P1 IMAD.MOV.U32 R2, RZ, RZ, R3 ;  /* 0x000000ffff029224 */ /* 0x008fe200078e0003 */
        /* <DEDUP_REMOVED lines=17> */
.L_x_1274:
[----:B------:R-:W-:Y:S02]  /*13660*/  ULDC UR4, c[0x0][0xd38] ;  /* 0x00034e0000047ab9 */ /* 0x000fe40000000800 */
[----:B------:R-:W-:-:S04]  /*13670*/  IMAD.U32 R16, RZ, RZ, UR4 ;  /* 0x00000004ff107e24 */ /* 0x000fc8000f8e00ff */
[----:B-1----:R-:W-:-:S04]  /*13680*/  IMAD R6, R6, R16, RZ ;  /* 0x0000001006067224 */ /* 0x002fc800078e02ff */
[----:B------:R-:W-:-:S05]  /*13690*/  IMAD.IADD R4, R4, 0x1, R6 ;  /* 0x0000000104047824 */ /* 0x000fca00078e0206 */
[----:B------:R-:W-:-:S13]  /*136a0*/  ISETP.GT.AND P6, PT, R4, R0, PT ;  /* 0x000000000400720c */ /* 0x000fda0003fc4270 */
[----:B------:R-:W-:Y:S05]  /*136b0*/  @P6 BRA `(.L_x_1208) ;  /* 0x00000000009c6947 */ /* 0x000fea0003800000 */
.L_x_1213:
[----:B------:R-:W1:Y:S01]  /*136c0*/  LDC R2, c[0x0][0xd3c] ;  /* 0x00034f00ff027b82 */ /* 0x000e620000000800 */
[----:B------:R-:W-:-:S05]  /*136d0*/  VIADD R19, R19, 0x1f ;  /* 0x0000001f13137836 */ /* 0x000fca0000000000 */
[----:B-1----:R-:W-:-:S13]  /*136e0*/  ISETP.GE.AND P6, PT, R19, R2, PT ;  /* 0x000000021300720c */ /* 0x002fda0003fc6270 */
[----:B------:R-:W-:Y:S05]  /*136f0*/  @P6 BRA `(.L_x_1209) ;  /* 0x0000000400446947 */ /* 0x000fea0003800000 */
[----:B0-----:R-:W0:Y:S01]  /*13700*/  S2R R3, SR_TID.X ;  /* 0x0000000000037919 */ /* 0x001e220000002100 */
        /* <DEDUP_REMOVED lines=9> */
.L_x_1211:
[----:B------:R-:W-:Y:S05]  /*137a0*/  BSYNC B0 ;  /* 0x0000000000007941 */ /* 0x000fea0003800000 */
.L_x_1210:
[----:B------:R-:W-:-:S03]  /*137b0*/  UMOV UR4, 0xffffffff ;  /* 0xffffffff00047882 */ /* 0x000fc60000000000 */
[----:B------:R-:W-:Y:S05]  /*137c0*/  BRA.DIV UR4, `(.L_x_1212) ;  /* 0x0000002604487947 */ /* 0x000fea000b800000 */
        /* <DEDUP_REMOVED lines=16> */
.L_x_1282:
[----:B------:R-:W-:Y:S02]  /*138d0*/  ULDC UR4, c[0x0][0xd38] ;  /* 0x00034e0000047ab9 */ /* 0x000fe40000000800 */
[----:B------:R-:W-:-:S04]  /*138e0*/  IMAD.U32 R16, RZ, RZ, UR4 ;  /* 0x00000004ff107e24 */ /* 0x000fc8000f8e00ff */
[----:B-1----:R-:W-:-:S04]  /*138f0*/  IMAD R6, R6, R16, RZ ;  /* 0x0000001006067224 */ /* 0x002fc800078e02ff */
[----:B------:R-:W-:-:S05]  /*13900*/  IMAD.IADD R4, R6, 0x1, R4 ;  /* 0x0000000106047824 */ /* 0x000fca00078e0204 */
[----:B------:R-:W-:-:S13]  /*13910*/  ISETP.GT.AND P6, PT, R4, R0, PT ;  /* 0x000000000400720c */ /* 0x000fda0003fc4270 */
[----:B------:R-:W-:Y:S05]  /*13920*/  @!P6 BRA `(.L_x_1213) ;  /* 0xfffffffc0064e947 */ /* 0x000fea000383ffff */
.L_x_1208:
[----:B------:R-:W-:Y:S01]  /*13930*/  IMAD.IADD R6, R4, 0x1, -R6 ;  /* 0x0000000104067824 */ /* 0x000fe200078e0a06 */
[----:B------:R-:W-:-:S03]  /*13940*/  UMOV UR4, 0xffffffff ;  /* 0xffffffff00047882 */ /* 0x000fc60000000000 */
[----:B------:R-:W-:-:S05]  /*13950*/  IMAD R4, R3, R16, R6 ;  /* 0x0000001003047224 */ /* 0x000fca00078e0206 */
[----:B------:R-:W-:Y:S01]  /*13960*/  ISETP.GT.AND P6, PT, R4, R0, PT ;  /* 0x000000000400720c */ /* 0x000fe20003fc4270 */
[----:B------:R-:W-:-:S12]  /*13970*/  BRA.DIV UR4, `(.L_x_1214) ;  /* 0x0000002604b47947 */ /* 0x000fd8000b800000 */
[----:B------:R-:W-:-:S04]  /*13980*/  VOTE.ANY R5, PT, !P6 ;  /* 0x0000000000057806 */ /* 0x000fc800070e0100 */
[----:B------:R-:W1:Y:S02]  /*13990*/  POPC R4, R5 ;  /* 0x0000000500047309 */ /* 0x000e640000000000 */
[----:B-1----:R1:W3:Y:S02]  /*139a0*/  SHFL.IDX PT, R17, R2, R4, 0x1f ;  /* 0x00001f0402117589 */ /* 0x0022e400000e0000 */
.L_x_1286:
[----:B------:R-:W-:Y:S01]  /*139b0*/  ISETP.NE.AND P0, PT, R5, RZ, PT ;  /* 0x000000ff0500720c */ /* 0x000fe20003f05270 */
[----:B-1----:R-:W-:-:S12]  /*139c0*/  IMAD.MOV.U32 R2, RZ, RZ, RZ ;  /* 0x000000ffff027224 */ /* 0x002fd800078e00ff */
[----:B------:R-:W-:Y:S05]  /*139d0*/  @!P0 BRA `(.L_x_1215) ;  /* 0x0000000000108947 */ /* 0x000fea0003800000 */
[----:B------:R-:W-:Y:S01]  /*139e0*/  UMOV UR4, 0xffffffff ;  /* 0xffffffff00047882 */ /* 0x000fe20000000000 */
[----:B------:R-:W-:Y:S02]  /*139f0*/  VIADD R12, R4, 0xffffffff ;  /* 0xffffffff040c7836 */ /* 0x000fe40000000000 */
[----:B------:R-:W-:Y:S05]  /*13a00*/  BRA.DIV UR4, `(.L_x_1216) ;  /* 0x0000002604d87947 */ /* 0x000fea000b800000 */
[----:B------:R1:W4:Y:S02]  /*13a10*/  SHFL.IDX PT, R2, R3, R12, 0x1f ;  /* 0x00001f0c03027589 */ /* 0x00032400000e0000 */
.L_x_1215:
[----:B---3--:R-:W-:Y:S01]  /*13a20*/  IABS R5, R17 ;  /* 0x0000001100057213 */ /* 0x008fe20000000000 */
[----:B----4-:R-:W-:Y:S02]  /*13a30*/  IMAD R16, R2, R16, R6 ;  /* 0x0000001002107224 */ /* 0x010fe400078e0206 */
[----:B------:R-:W-:Y:S01]  /*13a40*/  IMAD.IADD R19, R4, 0x1, R19 ;  /* 0x0000000104137824 */ /* 0x000fe200078e0213 */
[----:B------:R-:W3:Y:S01]  /*13a50*/  I2F.RP R2, R5 ;  /* 0x0000000500027306 */ /* 0x000ee20000209400 */
[----:B------:R-:W-:-:S07]  /*13a60*/  IMAD.IADD R0, R0, 0x1, -R16 ;  /* 0x0000000100007824 */ /* 0x000fce00078e0a10 */
[----:B---3--:R-:W3:Y:S02]  /*13a70*/  MUFU.RCP R2, R2 ;  /* 0x0000000200027308 */ /* 0x008ee40000001000 */
[----:B---3--:R-:W-:-:S06]  /*13a80*/  VIADD R2, R2, 0xffffffe ;  /* 0x0ffffffe02027836 */ /* 0x008fcc0000000000 */
[----:B01----:R-:W0:Y:S02]  /*13a90*/  F2I.FTZ.U32.TRUNC.NTZ R3, R2 ;  /* 0x0000000200037305 */ /* 0x003e24000021f000 */
[----:B0-----:R-:W-:-:S04]  /*13aa0*/  IMAD.MOV R2, RZ, RZ, -R3 ;  /* 0x000000ffff027224 */ /* 0x001fc800078e0a03 */
[----:B------:R-:W-:Y:S02]  /*13ab0*/  IMAD R6, R2, R5, RZ ;  /* 0x0000000502067224 */ /* 0x000fe400078e02ff */
[----:B------:R-:W-:-:S04]  /*13ac0*/  IMAD.MOV.U32 R2, RZ, RZ, RZ ;  /* 0x000000ffff027224 */ /* 0x000fc800078e00ff */
[----:B------:R-:W-:Y:S01]  /*13ad0*/  IMAD.HI.U32 R2, R3, R6, R2 ;  /* 0x0000000603027227 */ /* 0x000fe200078e0002 */
[----:B------:R-:W-:Y:S02]  /*13ae0*/  IABS R6, R17 ;  /* 0x0000001100067213 */ /* 0x000fe40000000000 */
[----:B------:R-:W-:-:S03]  /*13af0*/  IABS R3, R0 ;  /* 0x0000000000037213 */ /* 0x000fc60000000000 */
[----:B------:R-:W-:Y:S02]  /*13b00*/  IMAD.MOV R6, RZ, RZ, -R6 ;  /* 0x000000ffff067224 */ /* 0x000fe400078e0a06 */
        /* <DEDUP_REMOVED lines=16> */
.L_x_1209:
[----:B------:R-:W-:Y:S01]  /*13c10*/  UMOV UR4, URZ ;  /* 0x0000003f00047c82 */ /* 0x000fe20008000000 */
[----:B------:R-:W-:Y:S01]  /*13c20*/  UMOV UR5, URZ ;  /* 0x0000003f00057c82 */ /* 0x000fe20008000000 */
[----:B------:R-:W-:Y:S01]  /*13c30*/  ULDC UR6, c[0x0][0xd3c] ;  /* 0x00034f0000067ab9 */ /* 0x000fe20000000800 */
[----:B------:R-:W-:Y:S02]  /*13c40*/  IMAD.MOV.U32 R16, RZ, RZ, R0 ;  /* 0x000000ffff107224 */ /* 0x000fe400078e0000 */
[----:B------:R-:W-:Y:S02]  /*13c50*/  IMAD.U32 R17, RZ, RZ, UR4 ;  /* 0x00000004ff117e24 */ /* 0x000fe4000f8e00ff */
[----:B------:R-:W-:Y:S02]  /*13c60*/  IMAD.U32 R18, RZ, RZ, UR5 ;  /* 0x00000005ff127e24 */ /* 0x000fe4000f8e00ff */
[----:B------:R-:W-:-:S07]  /*13c70*/  IMAD.U32 R19, RZ, RZ, UR6 ;  /* 0x00000006ff137e24 */ /* 0x000fce000f8e00ff */
.L_x_1217:
[----:B0-----:R0:W3:Y:S01]  /*13c80*/  LDL R3, [R1+0x4] ;  /* 0x0000040001037983 */ /* 0x0010e20000100800 */
[----:B------:R-:W1:Y:S01]  /*13c90*/  S2R R0, SR_TID.X ;  /* 0x0000000000007919 */ /* 0x000e620000002100 */
[----:B------:R-:W-:Y:S05]  /*13ca0*/  WARPSYNC.ALL ;  /* 0x0000000000007948 */ /* 0x000fea0003800000 */
[----:B-1----:R-:W-:Y:S01]  /*13cb0*/  LOP3.LUT R0, R0, 0x1f, RZ, 0xc0, !PT ;  /* 0x0000001f00007812 */ /* 0x002fe200078ec0ff */
[----:B------:R-:W-:Y:S03]  /*13cc0*/  BAR.SYNC.DEFER_BLOCKING 0x4, 0x180 ;  /* 0x0106000000007b1d */ /* 0x000fe60000010000 */
[----:B------:R-:W-:-:S13]  /*13cd0*/  ISETP.NE.AND P0, PT, R0, RZ, PT ;  /* 0x000000ff0000720c */ /* 0x000fda0003f05270 */
[----:B------:R-:W3:Y:S01]  /*13ce0*/  @!P0 S2R R0, SR_CgaCtaId ;  /* 0x0000000000008919 */ /* 0x000ee20000008800 */
[----:B------:R-:W-:-:S04]  /*13cf0*/  @!P0 MOV R2, 0x400 ;  /* 0x0000040000028802 */ /* 0x000fc80000000f00 */
[----:B---3--:R-:W-:-:S05]  /*13d00*/  @!P0 LEA R3, R0, R2, 0x18 ;  /* 0x0000000200038211 */ /* 0x008fca00078ec0ff */
[----:B------:R0:W-:Y:S04]  /*13d10*/  @!P0 STS.128 [R3+0x388d0], R16 ;  /* 0x0388d01003008388 */ /* 0x0001e80000000c00 */
[----:B------:R0:W-:Y:S01]  /*13d20*/  @!P0 STL [R1+0x4], R3 ;  /* 0x0000040301008387 */ /* 0x0001e20000100800 */
[----:B------:R-:W-:Y:S06]  /*13d30*/  BAR.ARV 0x5, 0x180 ;  /* 0x0146000000007b1d */ /* 0x000fec0000002000 */
.L_x_1206:
[----:B------:R-:W-:Y:S02]  /*13d40*/  ULDC UR4, c[0x0][0xd3c] ;  /* 0x00034f0000047ab9 */ /* 0x000fe40000000800 */
[----:B----4-:R-:W-:-:S13]  /*13d50*/  ISETP.GE.AND P0, PT, R19, UR4, PT ;  /* 0x0000000413007c0c */ /* 0x010fda000bf06270 */
[----:B------:R-:W-:Y:S05]  /*13d60*/  @!P0 BRA `(.L_x_1218) ;  /* 0xffffff9000508947 */ /* 0x000fea000383ffff */
[----:B------:R-:W-:Y:S05]  /*13d70*/  BSYNC B8 ;  /* 0x0000000000087941 */ /* 0x000fea0003800000 */
.L_x_1094:
[----:B---3--:R-:W3:Y:S01]  /*13d80*/  LDL.LU R0, [R1+0x5c] ;  /* 0x00005c0001007983 */ /* 0x008ee20000300800 */
[----:B------:R-:W-:Y:S01]  /*13d90*/  BSSY B0, `(.L_x_1219) ;  /* 0x000000b000007945 */ /* 0x000fe20003800000 */
[----:B------:R-:W4:Y:S01]  /*13da0*/  S2R R5, SR_CgaCtaId ;  /* 0x0000000000057919 */ /* 0x000f220000008800 */
[----:B---3--:R-:W-:-:S05]  /*13db0*/  VIADD R0, R0, 0x1 ;  /* 0x0000000100007836 */ /* 0x008fca0000000000 */
[----:B------:R-:W-:-:S04]  /*13dc0*/  LEA.HI R2, R0, R0, RZ, 0x1 ;  /* 0x0000000000027211 */ /* 0x000fc800078f08ff */
[----:B01----:R-:W-:Y:S02]  /*13dd0*/  LOP3.LUT R3, R2, 0xfffffffe, RZ, 0xc0, !PT ;  /* 0xfffffffe02037812 */ /* 0x003fe400078ec0ff */
[----:B------:R-:W-:-:S03]  /*13de0*/  MOV R2, 0x400 ;  /* 0x0000040000027802 */ /* 0x000fc60000000f00 */
[----:B------:R-:W-:Y:S01]  /*13df0*/  IMAD.IADD R0, R0, 0x1, -R3 ;  /* 0x0000000100007824 */ /* 0x000fe200078e0a03 */
[----:B----4-:R-:W-:-:S04]  /*13e00*/  LEA R9, R5, R2, 0x18 ;  /* 0x0000000205097211 */ /* 0x010fc800078ec0ff */
[----:B------:R-:W-:-:S04]  /*13e10*/  SHF.L.U32 R0, R0, 0x1f, RZ ;  /* 0x0000001f00007819 */ /* 0x000fc800000006ff */
[----:B------:R-:W0:Y:S02]  /*13e20*/  SYNCS.PHASECHK.TRANS64.TRYWAIT P0, [R9+URZ+0x38820], R0 ;  /* 0x03882000090075a7 */ /* 0x000e24000800017f */
[----:B0-----:R-:W-:Y:S05]  /*13e30*/  @!P0 BRA `(.L_x_1220) ;  /* 0x0000002000f48947 */ /* 0x001fea0003800000 */
.L_x_1289:
[----:B------:R-:W-:Y:S05]  /*13e40*/  BSYNC B0 ;  /* 0x0000000000007941 */ /* 0x000fea0003800000 */
.L_x_1219:
[----:B------:R-:W-:-:S03]  /*13e50*/  UMOV UR4, 0xffffffff ;  /* 0xffffffff00047882 */ /* 0x000fc60000000000 */
[----:B------:R-:W-:Y:S05]  /*13e60*/  BRA.DIV UR4, `(.L_x_1221) ;  /* 0x0000002204fc7947 */ /* 0x000fea000b800000 */
[----:B0-----:R-:W0:Y:S02]  /*13e70*/  S2R R0, SR_TID.X ;  /* 0x0000000000007919 */ /* 0x001e240000002100 */
[----:B0-----:R-:W-:-:S04]  /*13e80*/  SHF.R.U32.HI R0, RZ, 0x5, R0 ;  /* 0x00000005ff007819 */ /* 0x001fc80000011600 */
[----:B------:R-:W-:-:S05]  /*13e90*/  LOP3.LUT R0, R0, 0x3, RZ, 0xc0, !PT ;  /* 0x0000000300007812 */ /* 0x000fca00078ec0ff */
[----:B------:R0:W1:Y:S02]  /*13ea0*/  SHFL.IDX PT, R14, R0, RZ, 0x1f ;  /* 0x00001fff000e7589 */ /* 0x00006400000e0000 */
.L_x_1292:
[----:B-1----:R-:W-:Y:S01]  /*13eb0*/  ISETP.NE.AND P0, PT, R14, RZ, PT ;  /* 0x000000ff0e00720c */ /* 0x002fe20003f05270 */
[----:B------:R-:W-:-:S12]  /*13ec0*/  BSSY B0, `(.L_x_1222) ;  /* 0x0000020000007945 */ /* 0x000fd80003800000 */
[----:B------:R-:W-:Y:S05]  /*13ed0*/  @P0 BRA `(.L_x_1223) ;  /* 0x0000000000780947 */ /* 0x000fea0003800000 */
[----:B------:R-:W-:-:S03]  /*13ee0*/  UMOV UR4, 0xffffffff ;  /* 0xffffffff00047882 */ /* 0x000fc60000000000 */
[----:B------:R-:W-:Y:S05]  /*13ef0*/  BRA.DIV UR4, `(.L_x_1224) ;  /* 0x00000026040c7947 */ /* 0x000fea000b800000 */
[----:B------:R-:W-:-:S13]  /*13f00*/  ELECT P6, URZ, PT ;  /* 0x00000000003f782f */ /* 0x000fda00038c0000 */
.L_x_1295:
[----:B------:R-:W-:Y:S05]  /*13f10*/  @!P6 BRA `(.L_x_1223) ;  /* 0x000000000068e947 */ /* 0x000fea0003800000 */
[----:B------:R-:W3:Y:S04]  /*13f20*/  LDL R2, [R1+0xc] ;  /* 0x00000c0001027983 */ /* 0x000ee80000100800 */
[----:B------:R-:W4:Y:S01]  /*13f30*/  LDL.LU R6, [R1+0x18] ;  /* 0x0000180001067983 */ /* 0x000f220000300800 */
[----:B0-----:R-:W-:-:S04]  /*13f40*/  VIADD R0, R9, 0x38840 ;  /* 0x0003884009007836 */ /* 0x001fc80000000000 */
[C---:B---3--:R-:W-:Y:S02]  /*13f50*/  IMAD R5, R2.reuse, 0x8, R0 ;  /* 0x0000000802057824 */ /* 0x048fe400078e0200 */
[----:B------:R-:W-:Y:S01]  /*13f60*/  VIADD R2, R2, 0x1 ;  /* 0x0000000102027836 */ /* 0x000fe20000000000 */
[----:B----4-:R-:W-:-:S04]  /*13f70*/  SHF.L.U32 R4, R6, 0x1f, RZ ;  /* 0x0000001f06047819 */ /* 0x010fc800000006ff */
[----:B------:R-:W-:Y:S01]  /*13f80*/  ISETP.NE.AND P1, PT, R2, 0x2, PT ;  /* 0x000000020200780c */ /* 0x000fe20003f25270 */
[----:B------:R-:W0:Y:S03]  /*13f90*/  SYNCS.PHASECHK.TRANS64.TRYWAIT P0, [R5+URZ], R4 ;  /* 0x00000004050075a7 */ /* 0x000e26000800017f */
[----:B------:R-:W-:-:S04]  /*13fa0*/  SEL R3, RZ, 0x1, P1 ;  /* 0x00000001ff037807 */ /* 0x000fc80000800000 */
[----:B------:R-:W-:Y:S02]  /*13fb0*/  LOP3.LUT R6, R6, R3, RZ, 0x3c, !PT ;  /* 0x0000000306067212 */ /* 0x000fe400078e3cff */
[----:B------:R-:W-:Y:S02]  /*13fc0*/  SEL R3, R2, RZ, P1 ;  /* 0x000000ff02037207 */ /* 0x000fe40000800000 */
[----:B------:R-:W-:-:S03]  /*13fd0*/  SHF.L.U32 R2, R6, 0x1f, RZ ;  /* 0x0000001f06027819 */ /* 0x000fc600000006ff */
[----:B------:R-:W-:Y:S01]  /*13fe0*/  IMAD R7, R3, 0x8, R0 ;  /* 0x0000000803077824 */ /* 0x000fe200078e0200 */
[----:B0-----:R-:W-:Y:S06]  /*13ff0*/  @!P0 BRA `(.L_x_1225) ;  /* 0x0000002000ec8947 */ /* 0x001fec0003800000 */
.L_x_1296:
[----:B------:R-:W0:Y:S01]  /*14000*/  LDL.LU R6, [R1+0xc] ;  /* 0x00000c0001067983 */ /* 0x000e220000300800 */
[----:B------:R-:W1:Y:S01]  /*14010*/  SYNCS.PHASECHK.TRANS64.TRYWAIT P0, [R7+URZ], R2 ;  /* 0x00000002070075a7 */ /* 0x000e62000800017f */
[----:B------:R-:W-:-:S04]  /*14020*/  VIADD R0, R9, 0x38860 ;  /* 0x0003886009007836 */ /* 0x000fc80000000000 */
[----:B0-----:R-:W-:Y:S01]  /*14030*/  IMAD R5, R6, 0x8, R0 ;  /* 0x0000000806057824 */ /* 0x001fe200078e0200 */
[----:B-1----:R-:W-:Y:S06]  /*14040*/  @!P0 BRA `(.L_x_1226) ;  /* 0x0000002000ec8947 */ /* 0x002fec0003800000 */
.L_x_1297:
[----:B------:R-:W1:Y:S02]  /*14050*/  SYNCS.PHASECHK.TRANS64.TRYWAIT P0, [R5+URZ], R4 ;  /* 0x00000004050075a7 */ /* 0x000e64000800017f */
[----:B-1----:R-:W-:Y:S05]  /*14060*/  @!P0 BRA `(.L_x_1227) ;  /* 0x0000002000f88947 */ /* 0x002fea0003800000 */
.L_x_1298:
[----:B------:R-:W-:-:S07]  /*14070*/  IMAD R3, R3, 0x8, R0 ;  /* 0x0000000803037824 */ /* 0x000fce00078e0200 */
.L_x_1228:
[----:B---3--:R3:W4:Y:S02]  /*14080*/  SYNCS.PHASECHK.TRANS64.TRYWAIT P0, [R3+URZ], R2 ;  /* 0x00000002030075a7 */ /* 0x008724000800017f */
[----:B----4-:R-:W-:Y:S05]  /*14090*/  @!P0 NANOSLEEP.SYNCS 0x989680 ;  /* 0x009896800000895d */ /* 0x010fea0003900000 */
[----:B------:R-:W4:Y:S02]  /*140a0*/  @!P0 SYNCS.PHASECHK.TRANS64 P0, [R3+URZ], R2 ;  /* 0x00000002030085a7 */ /* 0x000f24000800007f */
[----:B----4-:R-:W-:Y:S05]  /*140b0*/  @!P0 BRA `(.L_x_1228) ;  /* 0xfffffffc00f08947 */ /* 0x010fea000383ffff */
.L_x_1223:
[----:B------:R-:W-:Y:S05]  /*140c0*/  BSYNC B0 ;  /* 0x0000000000007941 */ /* 0x000fea0003800000 */
.L_x_1222:
[----:B------:R-:W-:Y:S05]  /*140d0*/  EXIT ;  /* 0x000000000000794d */ /* 0x000fea0003800000 */
.L_x_1052:
[----:B0-----:R-:W-:-:S04]  /*140e0*/  IMAD.U32 R3, RZ, RZ, UR37 ;  /* 0x00000025ff037e24 */ /* 0x001fc8000f8e00ff */
[----:B------:R0:W1:Y:S03]  /*140f0*/  SYNCS.PHASECHK.TRANS64.TRYWAIT P1, [R3+URZ+0x38800], R4 ;  /* 0x03880004030075a7 */ /* 0x000066000802017f */
[----:B-1----:R-:W-:Y:S05]  /*14100*/  @!P1 NANOSLEEP.SYNCS 0x989680 ;  /* 0x009896800000995d */ /* 0x002fea0003900000 */
[----:B------:R-:W1:Y:S02]  /*14110*/  @!P1 SYNCS.PHASECHK.TRANS64 P1, [R3+URZ+0x38800], R4 ;  /* 0x03880004030095a7 */ /* 0x000e64000802007f */
[----:B-1----:R-:W-:Y:S05]  /*14120*/  @!P1 BRA `(.L_x_1052) ;  /* 0xfffffffc00ec9947 */ /* 0x002fea000383ffff */
[----:B------:R-:W-:Y:S05]  /*14130*/  BRA `(.L_x_1229) ;  /* 0xfffffef000147947 */ /* 0x000fea000383ffff */
.L_x_1056:
[----:B-1----:R1:W2:Y:S02]  /*14140*/  SYNCS.PHASECHK.TRANS64.TRYWAIT P1, [R3+URZ+0x38830], R6 ;  /* 0x03883006030075a7 */ /* 0x0022a4000802017f */
[----:B--2---:R-:W-:Y:S05]  /*14150*/  @!P1 NANOSLEEP.SYNCS 0x989680 ;  /* 0x009896800000995d */ /* 0x004fea0003900000 */
[----:B------:R-:W2:Y:S02]  /*14160*/  @!P1 SYNCS.PHASECHK.TRANS64 P1, [R3+URZ+0x38830], R6 ;  /* 0x03883006030095a7 */ /* 0x000ea4000802007f */
[----:B--2---:R-:W-:Y:S05]  /*14170*/  @!P1 BRA `(.L_x_1056) ;  /* 0xfffffffc00f09947 */ /* 0x004fea000383ffff */
[----:B------:R-:W-:Y:S05]  /*14180*/  BRA `(.L_x_1055) ;  /* 0xfffffef0002c7947 */ /* 0x000fea000383ffff */
.L_x_1057:
[----:B--2---:R-:W-:-:S04]  /*14190*/  IMAD.U32 R5, RZ, RZ, UR37 ;  /* 0x00000025ff057e24 */ /* 0x004fc8000f8e00ff */
[----:B------:R2:W3:Y:S03]  /*141a0*/  SYNCS.PHASECHK.TRANS64.TRYWAIT P1, [R5+URZ+0x38810], R4 ;  /* 0x03881004050075a7 */ /* 0x0004e6000802017f */
[----:B---3--:R-:W-:Y:S05]  /*141b0*/  @!P1 NANOSLEEP.SYNCS 0x989680 ;  /* 0x009896800000995d */ /* 0x008fea0003900000 */
[----:B------:R-:W3:Y:S02]  /*141c0*/  @!P1 SYNCS.PHASECHK.TRANS64 P1, [R5+URZ+0x38810], R4 ;  /* 0x03881004050095a7 */ /* 0x000ee4000802007f */
[----:B---3--:R-:W-:Y:S05]  /*141d0*/  @!P1 BRA `(.L_x_1057) ;  /* 0xfffffffc00ec9947 */ /* 0x008fea000383ffff */
[----:B------:R-:W-:Y:S05]  /*141e0*/  BRA `(.L_x_1230) ;  /* 0xfffffef000b47947 */ /* 0x000fea000383ffff */
.L_x_1061:
[----:B----4-:R4:W0:Y:S02]  /*141f0*/  SYNCS.PHASECHK.TRANS64.TRYWAIT P1, [R3+URZ+0x38850], R6 ;  /* 0x03885006030075a7 */ /* 0x010824000802017f */
[----:B0-----:R-:W-:Y:S05]  /*14200*/  @!P1 NANOSLEEP.SYNCS 0x989680 ;  /* 0x009896800000995d */ /* 0x001fea0003900000 */
[----:B------:R-:W0:Y:S02]  /*14210*/  @!P1 SYNCS.PHASECHK.TRANS64 P1, [R3+URZ+0x38850], R6 ;  /* 0x03885006030095a7 */ /* 0x000e24000802007f */
[----:B0-----:R-:W-:Y:S05]  /*14220*/  @!P1 BRA `(.L_x_1061) ;  /* 0xfffffffc00f09947 */ /* 0x001fea000383ffff */
[----:B------:R-:W-:Y:S05]  /*14230*/  BRA `(.L_x_1060) ;  /* 0xfffffef000c07947 */ /* 0x000fea000383ffff */
.L_x_1066:
[----:B-1----:R-:W-:-:S04]  /*14240*/  IMAD.U32 R5, RZ, RZ, UR5 ;  /* 0x00000005ff057e24 */ /* 0x002fc8000f8e00ff */
[----:B------:R1:W2:Y:S03]  /*14250*/  SYNCS.PHASECHK.TRANS64.TRYWAIT P3, [R5+URZ+0x38830], R4 ;  /* 0x03883004050075a7 */ /* 0x0002a6000806017f */
[----:B--2---:R-:W-:Y:S05]  /*14260*/  @!P3 NANOSLEEP.SYNCS 0x989680 ;  /* 0x009896800000b95d */ /* 0x004fea0003900000 */
[----:B------:R-:W2:Y:S02]  /*14270*/  @!P3 SYNCS.PHASECHK.TRANS64 P3, [R5+URZ+0x38830], R4 ;  /* 0x038830040500b5a7 */ /* 0x000ea4000806007f */
[----:B--2---:R-:W-:Y:S05]  /*14280*/  @!P3 BRA `(.L_x_1066) ;  /* 0xfffffffc00ecb947 */ /* 0x004fea000383ffff */
[----:B------:R-:W-:Y:S05]  /*14290*/  BRA `(.L_x_1065) ;  /* 0xffffff1800447947 */ /* 0x000fea000383ffff */
.L_x_1070:
[----:B-1----:R-:W-:-:S04]  /*142a0*/  IMAD.U32 R5, RZ, RZ, UR5 ;  /* 0x00000005ff057e24 */ /* 0x002fc8000f8e00ff */
[----:B------:R1:W3:Y:S03]  /*142b0*/  SYNCS.PHASECHK.TRANS64.TRYWAIT P3, [R5+URZ+0x38850], R4 ;  /* 0x03885004050075a7 */ /* 0x0002e6000806017f */
[----:B---3--:R-:W-:Y:S05]  /*142c0*/  @!P3 NANOSLEEP.SYNCS 0x989680 ;  /* 0x009896800000b95d */ /* 0x008fea0003900000 */
[----:B------:R-:W3:Y:S02]  /*142d0*/  @!P3 SYNCS.PHASECHK.TRANS64 P3, [R5+URZ+0x38850], R4 ;  /* 0x038850040500b5a7 */ /* 0x000ee4000806007f */
[----:B---3--:R-:W-:Y:S05]  /*142e0*/  @!P3 BRA `(.L_x_1070) ;  /* 0xfffffffc00ecb947 */ /* 0x008fea000383ffff */
[----:B------:R-:W-:Y:S05]  /*142f0*/  BRA `(.L_x_1069) ;  /* 0xffffff1800b47947 */ /* 0x000fea000383ffff */
.L_x_1106:
        /* <DEDUP_REMOVED lines=11> */
.L_x_1232:
[----:B------:R-:W-:Y:S05]  /*143b0*/  BSYNC B0 ;  /* 0x0000000000007941 */ /* 0x000fea0003800000 */
.L_x_1231:
[----:B------:R-:W-:Y:S05]  /*143c0*/  BRA `(.L_x_1233) ;  /* 0xffffff94009c7947 */ /* 0x000fea000383ffff */
.L_x_1108:
[----:B------:R-:W-:Y:S01]  /*143d0*/  BSSY B0, `(.L_x_1234) ;  /* 0x0000006000007945 */ /* 0x000fe20003800000 */
[----:B------:R-:W-:-:S07]  /*143e0*/  IMAD.MOV.U32 R15, RZ, RZ, -0x1 ;  /* 0xffffffffff0f7424 */ /* 0x000fce00078e00ff */
[----:B01----:R-:W-:Y:S05]  /*143f0*/  WARPSYNC.COLLECTIVE R15, `(.L_x_1235) ;  /* 0x000000000f0c7348 */ /* 0x003fea0003c00000 */
[----:B------:R-:W-:Y:S02]  /*14400*/  ELECT P6, UR62, PT ;  /* 0x00000000003e782f */ /* 0x000fe400038c0000 */
[----:B------:R-:W-:Y:S01]  /*14410*/  MOV R14, UR62 ;  /* 0x0000003e000e7c02 */ /* 0x000fe20008000f00 */
[----:B01----:R-:W-:Y:S10]  /*14420*/  ENDCOLLECTIVE ;  /* 0x000000000000791b */ /* 0x003ff40003800000 */
.L_x_1235:
[----:B------:R-:W-:Y:S05]  /*14430*/  BSYNC B0 ;  /* 0x0000000000007941 */ /* 0x000fea0003800000 */
.L_x_1234:
[----:B------:R-:W-:Y:S05]  /*14440*/  BRA `(.L_x_1236) ;  /* 0xffffff9400a87947 */ /* 0x000fea000383ffff */
.L_x_1110:
[----:B-1----:R1:W2:Y:S02]  /*14450*/  SYNCS.PHASECHK.TRANS64.TRYWAIT P0, [R0+URZ+0x38840], R2 ;  /* 0x03884002000075a7 */ /* 0x0022a4000800017f */
[----:B--2---:R-:W-:Y:S05]  /*14460*/  @!P0 NANOSLEEP.SYNCS 0x989680 ;  /* 0x009896800000895d */ /* 0x004fea0003900000 */
[----:B------:R-:W2:Y:S02]  /*14470*/  @!P0 SYNCS.PHASECHK.TRANS64 P0, [R0+URZ+0x38840], R2 ;  /* 0x03884002000085a7 */ /* 0x000ea4000800007f */
[----:B--2---:R-:W-:Y:S05]  /*14480*/  @!P0 BRA `(.L_x_1110) ;  /* 0xfffffffc00f08947 */ /* 0x004fea000383ffff */
[----:B------:R-:W-:Y:S05]  /*14490*/  BRA `(.L_x_1237) ;  /* 0xffffff9800147947 */ /* 0x000fea000383ffff */
.L_x_1114:
[----:B------:R0:W5:Y:S01]  /*144a0*/  LDL R6, [R1+0x38] ;  /* 0x0000380001067983 */ /* 0x0001620000100800 */
[----:B------:R-:W-:Y:S02]  /*144b0*/  IMAD.MOV.U32 R13, RZ, RZ, R2 ;  /* 0x000000ffff0d7224 */ /* 0x000fe400078e0002 */
[----:B------:R-:W-:Y:S02]  /*144c0*/  IMAD.MOV.U32 R12, RZ, RZ, RZ ;  /* 0x000000ffff0c7224 */ /* 0x000fe400078e00ff */
[----:B------:R-:W-:Y:S02]  /*144d0*/  IMAD.MOV.U32 R11, RZ, RZ, 0x181f ;  /* 0x0000181fff0b7424 */ /* 0x000fe400078e00ff */
[----:B------:R-:W-:Y:S02]  /*144e0*/  IMAD.MOV.U32 R15, RZ, RZ, -0x1 ;  /* 0xffffffffff0f7424 */ /* 0x000fe400078e00ff */
[----:B0-----:R-:W-:-:S07]  /*144f0*/  IMAD R17, R17, 0x40, R8 ;  /* 0x0000004011117824 */ /* 0x001fce00078e0208 */
[----:B-----5:R-:W-:Y:S05]  /*14500*/  WARPSYNC.COLLECTIVE R15, `(.L_x_1238) ;  /* 0x000000000f087348 */ /* 0x020fea0003c00000 */
[----:B------:R0:W1:Y:S02]  /*14510*/  SHFL.IDX P6, R14, R13, R12, R11 ;  /* 0x0000000c0d0e7389 */ /* 0x00006400000c000b */
[----:B01---5:R-:W-:Y:S01]  /*14520*/  ENDCOLLECTIVE ;  /* 0x000000000000791b */ /* 0x023fe20003800000 */
.L_x_1238:
[----:B------:R-:W-:Y:S02]  /*14530*/  IMAD.MOV.U32 R13, RZ, RZ, R3 ;  /* 0x000000ffff0d7224 */ /* 0x000fe400078e0003 */
[----:B------:R-:W-:-:S07]  /*14540*/  IMAD.MOV.U32 R4, RZ, RZ, R14 ;  /* 0x000000ffff047224 */ /* 0x000fce00078e000e */
[----:B------:R-:W-:Y:S05]  /*14550*/  WARPSYNC.COLLECTIVE R15, `(.L_x_1239) ;  /* 0x000000000f087348 */ /* 0x000fea0003c00000 */
[----:B------:R0:W1:Y:S02]  /*14560*/  SHFL.IDX P6, R14, R13, R12, R11 ;  /* 0x0000000c0d0e7389 */ /* 0x00006400000c000b */
[----:B01----:R-:W-:Y:S01]  /*14570*/  ENDCOLLECTIVE ;  /* 0x000000000000791b */ /* 0x003fe20003800000 */
.L_x_1239:
[----:B------:R-:W-:Y:S02]  /*14580*/  IMAD.MOV.U32 R13, RZ, RZ, R2 ;  /* 0x000000ffff0d7224 */ /* 0x000fe400078e0002 */
[----:B------:R-:W-:Y:S02]  /*14590*/  IMAD.MOV.U32 R12, RZ, RZ, 0x1 ;  /* 0x00000001ff0c7424 */ /* 0x000fe400078e00ff */
[----:B------:R-:W-:-:S07]  /*145a0*/  IMAD.MOV.U32 R5, RZ, RZ, R14 ;  /* 0x000000ffff057224 */ /* 0x000fce00078e000e */
[----:B------:R-:W-:Y:S05]  /*145b0*/  WARPSYNC.COLLECTIVE R15, `(.L_x_1240) ;  /* 0x000000000f087348 */ /* 0x000fea0003c00000 */
[----:B------:R0:W1:Y:S02]  /*145c0*/  SHFL.IDX P6, R14, R13, R12, R11 ;  /* 0x0000000c0d0e7389 */ /* 0x00006400000c000b */
[----:B01----:R-:W-:Y:S01]  /*145d0*/  ENDCOLLECTIVE ;  /* 0x000000000000791b */ /* 0x003fe20003800000 */
.L_x_1240:
[----:B------:R-:W-:Y:S02]  /*145e0*/  IMAD.MOV.U32 R13, RZ, RZ, R3 ;  /* 0x000000ffff0d7224 */ /* 0x000fe400078e0003 */
[----:B------:R-:W-:Y:S02]  /*145f0*/  IMAD R0, R6, R7, RZ ;  /* 0x0000000706007224 */ /* 0x000fe400078e02ff */
[----:B------:R-:W-:-:S07]  /*14600*/  IMAD.MOV.U32 R6, RZ, RZ, R14 ;  /* 0x000000ffff067224 */ /* 0x000fce00078e000e */
[----:B------:R-:W-:Y:S05]  /*14610*/  WARPSYNC.COLLECTIVE R15, `(.L_x_1241) ;  /* 0x000000000f087348 */ /* 0x000fea0003c00000 */
[----:B------:R0:W1:Y:S02]  /*14620*/  SHFL.IDX P6, R14, R13, R12, R11 ;  /* 0x0000000c0d0e7389 */ /* 0x00006400000c000b */
[----:B01----:R-:W-:Y:S01]  /*14630*/  ENDCOLLECTIVE ;  /* 0x000000000000791b */ /* 0x003fe20003800000 */
.L_x_1241:
[C---:B------:R-:W-:Y:S01]  /*14640*/  ISETP.GE.AND P1, PT, R17.reuse, R0, PT ;  /* 0x000000001100720c */ /* 0x040fe20003f26270 */
[----:B------:R-:W-:-:S05]  /*14650*/  VIADD R7, R17, 0x10 ;  /* 0x0000001011077836 */ /* 0x000fca0000000000 */
[----:B------:R0:W-:Y:S07]  /*14660*/  STL [R1+0x4c], R7 ;  /* 0x00004c0701007387 */ /* 0x0001ee0000100800 */
[----:B------:R-:W-:Y:S01]  /*14670*/  @!P1 LEA R5, P2, R10, R5, 0x1 ;  /* 0x000000050a059211 */ /* 0x000fe200078408ff */
[----:B------:R-:W-:Y:S02]  /*14680*/  IMAD.MOV.U32 R13, RZ, RZ, R2 ;  /* 0x000000ffff0d7224 */ /* 0x000fe400078e0002 */
[----:B------:R-:W-:-:S02]  /*14690*/  IMAD.MOV.U32 R12, RZ, RZ, 0x2 ;  /* 0x00000002ff0c7424 */ /* 0x000fc400078e00ff */
[----:B------:R-:W-:-:S05]  /*146a0*/  @!P1 IMAD.X R4, RZ, RZ, R4, P2 ;  /* 0x000000ffff049224 */ /* 0x000fca00010e0604 */
[----:B------:R-:W-:-:S04]  /*146b0*/  @!P1 LOP3.LUT R5, R5, R4, RZ, 0x3c, !PT ;  /* 0x0000000405059212 */ /* 0x000fc800078e3cff */
[----:B------:R-:W-:-:S04]  /*146c0*/  @!P1 LOP3.LUT R4, R5, R4, RZ, 0x3c, !PT ;  /* 0x0000000405049212 */ /* 0x000fc800078e3cff */
[----:B------:R-:W-:-:S05]  /*146d0*/  @!P1 LOP3.LUT R5, R5, R4, RZ, 0x3c, !PT ;  /* 0x0000000405059212 */ /* 0x000fca00078e3cff */
[----:B------:R-:W-:Y:S01]  /*146e0*/  @!PT LDS RZ, [RZ] ;  /* 0x00000000fffff984 */ /* 0x000fe20000000800 */
[----:B------:R-:W-:Y:S01]  /*146f0*/  @!PT LDS RZ, [RZ] ;  /* 0x00000000fffff984 */ /* 0x000fe20000000800 */
[----:B------:R-:W-:Y:S01]  /*14700*/  @!PT LDS RZ, [RZ] ;  /* 0x00000000fffff984 */ /* 0x000fe20000000800 */
[----:B------:R1:W-:Y:S01]  /*14710*/  @!P1 LDGSTS.E.BYPASS.LTC128B.128 [R9+0x20400], desc[UR38][R4.64], !P0 ;  /* 0x2040000004099fae */ /* 0x0003e2000c101d66 */
[----:B------:R-:W-:Y:S01]  /*14720*/  ISETP.GE.AND P1, PT, R7, R0, PT ;  /* 0x000000000700720c */ /* 0x000fe20003f26270 */
[----:B0-----:R-:W-:-:S05]  /*14730*/  VIADD R7, R17, 0x20 ;  /* 0x0000002011077836 */ /* 0x001fca0000000000 */
[----:B------:R0:W-:Y:S01]  /*14740*/  STL [R1+0x58], R7 ;  /* 0x0000580701007387 */ /* 0x0001e20000100800 */
[----:B-1----:R-:W-:-:S07]  /*14750*/  IMAD.MOV.U32 R4, RZ, RZ, R14 ;  /* 0x000000ffff047224 */ /* 0x002fce00078e000e */
[----:B0-----:R-:W-:Y:S05]  /*14760*/  WARPSYNC.COLLECTIVE R15, `(.L_x_1242) ;  /* 0x000000000f087348 */ /* 0x001fea0003c00000 */
[----:B------:R1:W2:Y:S02]  /*14770*/  SHFL.IDX P6, R14, R13, R12, R11 ;  /* 0x0000000c0d0e7389 */ /* 0x0002a400000c000b */
[----:B012---:R-:W-:Y:S01]  /*14780*/  ENDCOLLECTIVE ;  /* 0x000000000000791b */ /* 0x007fe20003800000 */
.L_x_1242:
        /* <DEDUP_REMOVED lines=10> */
.L_x_1243:
        /* <DEDUP_REMOVED lines=11> */
.L_x_1244:
        /* <DEDUP_REMOVED lines=14> */
.L_x_1245:
[----:B------:R-:W-:Y:S01]  /*149c0*/  IMAD.MOV.U32 R3, RZ, RZ, R14 ;  /* 0x000000ffff037224 */ /* 0x000fe200078e000e */
[----:B------:R-:W-:Y:S06]  /*149d0*/  BRA `(.L_x_1246) ;  /* 0xffffff9c007c7947 */ /* 0x000fec000383ffff */
.L_x_1118:
[----:B------:R-:W2:Y:S04]  /*149e0*/  LDL.LU R12, [R1+0x38] ;  /* 0x00003800010c7983 */ /* 0x000ea80000300800 */
[----:B------:R-:W3:Y:S04]  /*149f0*/  LDL.LU R11, [R1+0x4c] ;  /* 0x00004c00010b7983 */ /* 0x000ee80000300800 */
[----:B------:R-:W4:Y:S04]  /*14a00*/  LDL.LU R9, [R1+0x58] ;  /* 0x0000580001097983 */ /* 0x000f280000300800 */
[----:B------:R-:W5:Y:S01]  /*14a10*/  LDL.LU R8, [R1+0x8] ;  /* 0x0000080001087983 */ /* 0x000f620000300800 */
[----:B------:R-:W-:Y:S01]  /*14a20*/  BSSY B0, `(.L_x_1247) ;  /* 0x0000017000007945 */ /* 0x000fe20003800000 */
[----:B------:R-:W-:-:S02]  /*14a30*/  IMAD.MOV.U32 R13, RZ, RZ, R4 ;  /* 0x000000ffff0d7224 */ /* 0x000fc400078e0004 */
[----:B------:R-:W-:Y:S02]  /*14a40*/  IMAD.MOV.U32 R15, RZ, RZ, -0x1 ;  /* 0xffffffffff0f7424 */ /* 0x000fe400078e00ff */
[----:B--2---:R-:W-:Y:S02]  /*14a50*/  IMAD R7, R12, R7, RZ ;  /* 0x000000070c077224 */ /* 0x004fe400078e02ff */
[----:B------:R-:W-:-:S03]  /*14a60*/  IMAD.MOV.U32 R12, RZ, RZ, RZ ;  /* 0x000000ffff0c7224 */ /* 0x000fc600078e00ff */
[-C--:B------:R-:W-:Y:S02]  /*14a70*/  ISETP.GE.AND P2, PT, R17, R7.reuse, PT ;  /* 0x000000071100720c */ /* 0x080fe40003f46270 */
[-C--:B---3--:R-:W-:Y:S01]  /*14a80*/  ISETP.GE.AND P3, PT, R11, R7.reuse, PT ;  /* 0x000000070b00720c */ /* 0x088fe20003f66270 */
[----:B------:R-:W-:Y:S01]  /*14a90*/  IMAD.MOV.U32 R11, RZ, RZ, 0x181f ;  /* 0x0000181fff0b7424 */ /* 0x000fe200078e00ff */
[----:B----4-:R-:W-:Y:S02]  /*14aa0*/  ISETP.GE.AND P4, PT, R9, R7, PT ;  /* 0x000000070900720c */ /* 0x010fe40003f86270 */
[----:B-----5:R-:W-:-:S07]  /*14ab0*/  LOP3.LUT R8, R8, 0xffffffdf, RZ, 0xc0, !PT ;  /* 0xffffffdf08087812 */ /* 0x020fce00078ec0ff */
[----:B------:R-:W-:-:S04]  /*14ac0*/  @!P2 LOP3.LUT R2, R5, 0x40, RZ, 0xc0, !PT ;  /* 0x000000400502a812 */ /* 0x000fc800078ec0ff */
[----:B------:R-:W-:-:S04]  /*14ad0*/  @!P2 SHF.R.U32.HI R2, RZ, 0x2, R2 ;  /* 0x00000002ff02a819 */ /* 0x000fc80000011602 */
[----:B------:R-:W-:Y:S02]  /*14ae0*/  @!P2 ISETP.NE.U32.AND P6, PT, R2, RZ, PT ;  /* 0x000000ff0200a20c */ /* 0x000fe40003fc5070 */
[----:B------:R-:W-:-:S04]  /*14af0*/  @!P2 LOP3.LUT R2, R6, 0x80, RZ, 0xc0, !PT ;  /* 0x000000800602a812 */ /* 0x000fc800078ec0ff */
[----:B------:R-:W-:-:S07]  /*14b00*/  @!P2 SHF.R.U32.HI R2, RZ, 0x3, R2 ;  /* 0x00000003ff02a819 */ /* 0x000fce0000011602 */
[----:B------:R-:W-:Y:S02]  /*14b10*/  @P6 LOP3.LUT R8, R8, 0x20, RZ, 0xfc, !PT ;  /* 0x0000002008086812 */ /* 0x000fe400078efcff */
[----:B------:R-:W-:Y:S02]  /*14b20*/  @!P2 ISETP.NE.U32.AND P6, PT, R2, RZ, PT ;  /* 0x000000ff0200a20c */ /* 0x000fe40003fc5070 */
[----:B------:R-:W-:-:S11]  /*14b30*/  LOP3.LUT R8, R8, 0xffffffef, RZ, 0xc0, !PT ;  /* 0xffffffef08087812 */ /* 0x000fd600078ec0ff */
[----:B------:R-:W-:-:S05]  /*14b40*/  @P6 LOP3.LUT R8, R8, 0x10, RZ, 0xfc, !PT ;  /* 0x0000001008086812 */ /* 0x000fca00078efcff */
[----:B------:R0:W-:Y:S02]  /*14b50*/  STL [R1+0x8], R8 ;  /* 0x0000080801007387 */ /* 0x0001e40000100800 */
[----:B0-----:R-:W-:Y:S05]  /*14b60*/  WARPSYNC.COLLECTIVE R15, `(.L_x_1248) ;  /* 0x000000000f087348 */ /* 0x001fea0003c00000 */
[----:B------:R1:W2:Y:S02]  /*14b70*/  SHFL.IDX P6, R14, R13, R12, R11 ;  /* 0x0000000c0d0e7389 */ /* 0x0002a400000c000b */
[----:B012---:R-:W-:Y:S01]  /*14b80*/  ENDCOLLECTIVE ;  /* 0x000000000000791b */ /* 0x007fe20003800000 */
.L_x_1248:
[----:B------:R-:W-:Y:S05]  /*14b90*/  BSYNC B0 ;  /* 0x0000000000007941 */ /* 0x000fea0003800000 */
.L_x_1247:
[----:B------:R0:W-:Y:S04]  /*14ba0*/  STL [R1+0x68], R7 ;  /* 0x0000680701007387 */ /* 0x0001e80000100800 */
[----:B0-----:R0:W5:Y:S04]  /*14bb0*/  LDL.LU R7, [R1+0x8] ;  /* 0x0000080001077983 */ /* 0x0011680000300800 */
[----:B------:R0:W5:Y:S01]  /*14bc0*/  LDL R17, [R1+0x14] ;  /* 0x0000140001117983 */ /* 0x0001620000100800 */
[----:B------:R-:W-:Y:S02]  /*14bd0*/  IMAD.MOV.U32 R13, RZ, RZ, R0 ;  /* 0x000000ffff0d7224 */ /* 0x000fe400078e0000 */
[----:B------:R-:W-:-:S02]  /*14be0*/  IMAD.MOV.U32 R12, RZ, RZ, RZ ;  /* 0x000000ffff0c7224 */ /* 0x000fc400078e00ff */
[----:B------:R-:W-:Y:S02]  /*14bf0*/  IMAD.MOV.U32 R11, RZ, RZ, 0x181f ;  /* 0x0000181fff0b7424 */ /* 0x000fe400078e00ff */
[----:B------:R-:W-:Y:S02]  /*14c00*/  IMAD.MOV.U32 R15, RZ, RZ, -0x1 ;  /* 0xffffffffff0f7424 */ /* 0x000fe400078e00ff */
[----:B0-----:R-:W-:-:S07]  /*14c10*/  IMAD.MOV.U32 R2, RZ, RZ, R14 ;  /* 0x000000ffff027224 */ /* 0x001fce00078e000e */
[----:B-----5:R-:W-:Y:S05]  /*14c20*/  WARPSYNC.COLLECTIVE R15, `(.L_x_1249) ;  /* 0x000000000f087348 */ /* 0x020fea0003c00000 */
[----:B------:R0:W1:Y:S02]  /*14c30*/  SHFL.IDX P6, R14, R13, R12, R11 ;  /* 0x0000000c0d0e7389 */ /* 0x00006400000c000b */
[----:B01---5:R-:W-:Y:S01]  /*14c40*/  ENDCOLLECTIVE ;  /* 0x000000000000791b */ /* 0x023fe20003800000 */
.L_x_1249:
[----:B------:R-:W-:Y:S02]  /*14c50*/  IMAD.MOV.U32 R13, RZ, RZ, R4 ;  /* 0x000000ffff0d7224 */ /* 0x000fe400078e0004 */
[----:B------:R-:W-:Y:S02]  /*14c60*/  IMAD.MOV.U32 R12, RZ, RZ, 0x1 ;  /* 0x00000001ff0c7424 */ /* 0x000fe400078e00ff */
[----:B------:R-:W-:-:S05]  /*14c70*/  IMAD.MOV.U32 R3, RZ, RZ, R14 ;  /* 0x000000ffff037224 */ /* 0x000fca00078e000e */
[----:B------:R-:W-:-:S05]  /*14c80*/  @!P2 LEA R3, P6, R10, R3, 0x1 ;  /* 0x000000030a03a211 */ /* 0x000fca00078c08ff */
[----:B------:R-:W-:-:S05]  /*14c90*/  @!P2 IMAD.X R2, RZ, RZ, R2, P6 ;  /* 0x000000ffff02a224 */ /* 0x000fca00030e0602 */
[----:B------:R-:W-:-:S04]  /*14ca0*/  @!P2 LOP3.LUT R3, R3, R2, RZ, 0x3c, !PT ;  /* 0x000000020303a212 */ /* 0x000fc800078e3cff */
[----:B------:R-:W-:-:S04]  /*14cb0*/  @!P2 LOP3.LUT R2, R3, R2, RZ, 0x3c, !PT ;  /* 0x000000020302a212 */ /* 0x000fc800078e3cff */
[----:B------:R-:W-:Y:S02]  /*14cc0*/  @!P2 LOP3.LUT R3, R3, R2, RZ, 0x3c, !PT ;  /* 0x000000020303a212 */ /* 0x000fe400078e3cff */
[----:B------:R-:W-:-:S04]  /*14cd0*/  LOP3.LUT R7, R7, 0xffff7fff, RZ, 0xc0, !PT ;  /* 0xffff7fff07077812 */ /* 0x000fc800078ec0ff */
[----:B------:R-:W-:-:S04]  /*14ce0*/  @P0 LOP3.LUT R7, R7, 0x8000, RZ, 0xfc, !PT ;  /* 0x0000800007070812 */ /* 0x000fc800078efcff */
[C---:B------:R-:W-:Y:S02]  /*14cf0*/  LOP3.LUT P0, RZ, R7.reuse, 0x8, RZ, 0xc0, !PT ;  /* 0x0000000807ff7812 */ /* 0x040fe4000780c0ff */
[----:B------:R-:W-:-:S04]  /*14d00*/  LOP3.LUT R7, R7, 0xffffbfff, RZ, 0xc0, !PT ;  /* 0xffffbfff07077812 */ /* 0x000fc800078ec0ff */
[----:B------:R-:W-:-:S04]  /*14d10*/  @P1 LOP3.LUT R7, R7, 0x4000, RZ, 0xfc, !PT ;  /* 0x0000400007071812 */ /* 0x000fc800078efcff */
[C---:B------:R-:W-:Y:S02]  /*14d20*/  LOP3.LUT P1, RZ, R7.reuse, 0x4, RZ, 0xc0, !PT ;  /* 0x0000000407ff7812 */ /* 0x040fe4000782c0ff */
[----:B------:R-:W-:Y:S01]  /*14d30*/  LOP3.LUT R7, R7, 0xffffdfff, RZ, 0xc0, !PT ;  /* 0xffffdfff07077812 */ /* 0x000fe200078ec0ff */
[----:B------:R-:W-:Y:S01]  /*14d40*/  @!PT LDS RZ, [RZ] ;  /* 0x00000000fffff984 */ /* 0x000fe20000000800 */
[----:B------:R-:W-:Y:S01]  /*14d50*/  @!PT LDS RZ, [RZ] ;  /* 0x00000000fffff984 */ /* 0x000fe20000000800 */
[----:B------:R-:W-:Y:S01]  /*14d60*/  @!PT LDS RZ, [RZ] ;  /* 0x00000000fffff984 */ /* 0x000fe20000000800 */
[----:B------:R0:W-:Y:S03]  /*14d70*/  @!P2 LDGSTS.E.BYPASS.LTC128B.128 [R17+0x26400], desc[UR38][R2.64], !P0 ;  /* 0x264000000211afae */ /* 0x0001e6000c101d66 */
[----:B------:R-:W-:-:S04]  /*14d80*/  @P3 LOP3.LUT R7, R7, 0x2000, RZ, 0xfc, !PT ;  /* 0x0000200007073812 */ /* 0x000fc800078efcff */
[C---:B------:R-:W-:Y:S02]  /*14d90*/  LOP3.LUT P3, RZ, R7.reuse, 0x2, RZ, 0xc0, !PT ;  /* 0x0000000207ff7812 */ /* 0x040fe4000786c0ff */
[----:B------:R-:W-:Y:S01]  /*14da0*/  LOP3.LUT R7, R7, 0xfffffbff, RZ, 0xc0, !PT ;  /* 0xfffffbff07077812 */ /* 0x000fe200078ec0ff */
[----:B------:R0:W-:Y:S03]  /*14db0*/  @!P2 LDGSTS.E.BYPASS.LTC128B.128 [R17+0x28400], desc[UR38][R2.64+0x80], !P1 ;  /* 0x284000800211afae */ /* 0x0001e6000c901d66 */
[----:B------:R-:W-:-:S04]  /*14dc0*/  @P4 LOP3.LUT R7, R7, 0x400, RZ, 0xfc, !PT ;  /* 0x0000040007074812 */ /* 0x000fc800078efcff */
[C---:B------:R-:W-:Y:S02]  /*14dd0*/  LOP3.LUT P0, RZ, R7.reuse, 0x8000, RZ, 0xc0, !PT ;  /* 0x0000800007ff7812 */ /* 0x040fe4000780c0ff */
[C---:B------:R-:W-:Y:S01]  /*14de0*/  LOP3.LUT P1, RZ, R7.reuse, 0x4000, RZ, 0xc0, !PT ;  /* 0x0000400007ff7812 */ /* 0x040fe2000782c0ff */
[----:B------:R0:W-:Y:S01]  /*14df0*/  @!P2 LDGSTS.E.BYPASS.LTC128B.128 [R17+0x2a400], desc[UR38][R2.64+0x100], !P3 ;  /* 0x2a4001000211afae */ /* 0x0001e2000d901d66 */
[C---:B------:R-:W-:Y:S02]  /*14e00*/  LOP3.LUT P6, RZ, R7.reuse, 0x20, RZ, 0xc0, !PT ;  /* 0x0000002007ff7812 */ /* 0x040fe400078cc0ff */
[C---:B------:R-:W-:Y:S01]  /*14e10*/  LOP3.LUT P3, RZ, R7.reuse, 0x2000, RZ, 0xc0, !PT ;  /* 0x0000200007ff7812 */ /* 0x040fe2000786c0ff */
[----:B------:R0:W-:Y:S01]  /*14e20*/  @!P2 LDGSTS.E.BYPASS.LTC128B.128 [R17+0x2c400], desc[UR38][R2.64+0x180], !P5 ;  /* 0x2c4001800211afae */ /* 0x0001e2000e901d66 */
[C---:B------:R-:W-:Y:S02]  /*14e30*/  LOP3.LUT P4, RZ, R7.reuse, 0x10, RZ, 0xc0, !PT ;  /* 0x0000001007ff7812 */ /* 0x040fe4000788c0ff */
[----:B------:R-:W-:-:S03]  /*14e40*/  LOP3.LUT R7, R7, 0xfffff7ff, RZ, 0xc0, !PT ;  /* 0xfffff7ff07077812 */ /* 0x000fc600078ec0ff */
[----:B------:R0:W-:Y:S01]  /*14e50*/  @!P2 LDGSTS.E.BYPASS.LTC128B.128 [R17+0x2e400], desc[UR38][R2.64+0x200], !P0 ;  /* 0x2e4002000211afae */ /* 0x0001e2000c101d66 */
[----:B------:R-:W-:-:S03]  /*14e60*/  @P5 LOP3.LUT R7, R7, 0x800, RZ, 0xfc, !PT ;  /* 0x0000080007075812 */ /* 0x000fc600078efcff */
[----:B------:R0:W-:Y:S01]  /*14e70*/  @!P2 LDGSTS.E.BYPASS.LTC128B.128 [R17+0x30400], desc[UR38][R2.64+0x280], !P1 ;  /* 0x304002800211afae */ /* 0x0001e2000c901d66 */
[----:B------:R-:W-:Y:S02]  /*14e80*/  LOP3.LUT P5, RZ, R7, 0x4, RZ, 0xc0, !PT ;  /* 0x0000000407ff7812 */ /* 0x000fe400078ac0ff */
[----:B------:R-:W-:Y:S01]  /*14e90*/  @!P3 LOP3.LUT R8, R5, 0x40, RZ, 0xc0, !PT ;  /* 0x000000400508b812 */ /* 0x000fe200078ec0ff */
[----:B------:R0:W-:Y:S01]  /*14ea0*/  @!P2 LDGSTS.E.BYPASS.LTC128B.128 [R17+0x32400], desc[UR38][R2.64+0x300], P6 ;  /* 0x324003000211afae */ /* 0x0001e2000b101d66 */
[----:B------:R-:W-:Y:S02]  /*14eb0*/  LOP3.LUT R7, R7, 0xffffefff, RZ, 0xc0, !PT ;  /* 0xffffefff07077812 */ /* 0x000fe400078ec0ff */
[----:B------:R-:W-:-:S07]  /*14ec0*/  @!P3 SHF.R.U32.HI R8, RZ, 0x2, R8 ;  /* 0x00000002ff08b819 */ /* 0x000fce0000011608 */
[----:B0-----:R-:W-:Y:S05]  /*14ed0*/  WARPSYNC.COLLECTIVE R15, `(.L_x_1250) ;  /* 0x000000000f087348 */ /* 0x001fea0003c00000 */
[----:B------:R1:W2:Y:S02]  /*14ee0*/  SHFL.IDX P6, R14, R13, R12, R11 ;  /* 0x0000000c0d0e7389 */ /* 0x0002a400000c000b */
[----:B012---:R-:W-:Y:S01]  /*14ef0*/  ENDCOLLECTIVE ;  /* 0x000000000000791b */ /* 0x007fe20003800000 */
.L_x_1250:
[----:B------:R-:W-:Y:S01]  /*14f00*/  @!PT LDS RZ, [RZ] ;  /* 0x00000000fffff984 */ /* 0x000fe20000000800 */
[----:B------:R-:W-:Y:S01]  /*14f10*/  @!PT LDS RZ, [RZ] ;  /* 0x00000000fffff984 */ /* 0x000fe20000000800 */
[----:B------:R-:W-:Y:S01]  /*14f20*/  @!PT LDS RZ, [RZ] ;  /* 0x00000000fffff984 */ /* 0x000fe20000000800 */
[----:B------:R0:W-:Y:S01]  /*14f30*/  @!P2 LDGSTS.E.BYPASS.LTC128B.128 [R17+0x34400], desc[UR38][R2.64+0x380], P4 ;  /* 0x344003800211afae */ /* 0x0001e2000a101d66 */
[----:B------:R-:W-:Y:S02]  /*14f40*/  @!P3 ISETP.NE.U32.AND P2, PT, R8, RZ, PT ;  /* 0x000000ff0800b20c */ /* 0x000fe40003f45070 */
[----:B------:R-:W-:Y:S02]  /*14f50*/  @P5 LOP3.LUT R7, R7, 0x1000, RZ, 0xfc, !PT ;  /* 0x0000100007075812 */ /* 0x000fe400078efcff */
[----:B------:R-:W-:Y:S02]  /*14f60*/  @!P3 LOP3.LUT R8, R6, 0x80, RZ, 0xc0, !PT ;  /* 0x000000800608b812 */ /* 0x000fe400078ec0ff */
[C---:B------:R-:W-:Y:S02]  /*14f70*/  LOP3.LUT P5, RZ, R7.reuse, 0x8, RZ, 0xc0, !PT ;  /* 0x0000000807ff7812 */ /* 0x040fe400078ac0ff */
[----:B------:R-:W-:Y:S01]  /*14f80*/  LOP3.LUT R7, R7, 0xffffffdf, RZ, 0xc0, !PT ;  /* 0xffffffdf07077812 */ /* 0x000fe200078ec0ff */
[----:B------:R-:W-:Y:S01]  /*14f90*/  IMAD.MOV.U32 R13, RZ, RZ, R0 ;  /* 0x000000ffff0d7224 */ /* 0x000fe200078e0000 */
[----:B------:R-:W-:-:S03]  /*14fa0*/  @!P3 SHF.R.U32.HI R8, RZ, 0x3, R8 ;  /* 0x00000003ff08b819 */ /* 0x000fc60000011608 */
[----:B------:R-:W-:Y:S02]  /*14fb0*/  @P2 LOP3.LUT R7, R7, 0x20, RZ, 0xfc, !PT ;  /* 0x0000002007072812 */ /* 0x000fe400078efcff */
[----:B------:R-:W-:Y:S02]  /*14fc0*/  @!P3 ISETP.NE.U32.AND P4, PT, R8, RZ, PT ;  /* 0x000000ff0800b20c */ /* 0x000fe40003f85070 */
[----:B------:R-:W1:Y:S01]  /*14fd0*/  S2R R8, SR_TID.X ;  /* 0x0000000000087919 */ /* 0x000e620000002100 */
[----:B0-----:R-:W-:-:S10]  /*14fe0*/  IMAD.MOV.U32 R9, RZ, RZ, R14 ;  /* 0x000000ffff097224 */ /* 0x001fd400078e000e */
[----:B-1----:R-:W-:Y:S05]  /*14ff0*/  WARPSYNC.COLLECTIVE R15, `(.L_x_1251) ;  /* 0x000000000f087348 */ /* 0x002fea0003c00000 */
[----:B------:R0:W2:Y:S02]  /*15000*/  SHFL.IDX P6, R14, R13, R12, R11 ;  /* 0x0000000c0d0e7389 */ /* 0x0000a400000c000b */
[----:B012---:R-:W-:Y:S01]  /*15010*/  ENDCOLLECTIVE ;  /* 0x000000000000791b */ /* 0x007fe20003800000 */
.L_x_1251:
[----:B------:R-:W-:Y:S02]  /*15020*/  IMAD.MOV.U32 R13, RZ, RZ, R4 ;  /* 0x000000ffff0d7224 */ /* 0x000fe400078e0004 */
[----:B------:R-:W-:Y:S01]  /*15030*/  IMAD.MOV.U32 R12, RZ, RZ, 0x2 ;  /* 0x00000002ff0c7424 */ /* 0x000fe200078e00ff */
[----:B------:R-:W-:Y:S02]  /*15040*/  @!P3 LEA R10, P2, R10, R14, 0x1 ;  /* 0x0000000e0a0ab211 */ /* 0x000fe400078408ff */
[----:B------:R-:W-:-:S03]  /*15050*/  LOP3.LUT P6, RZ, R7, 0x20, RZ, 0xc0, !PT ;  /* 0x0000002007ff7812 */ /* 0x000fc600078cc0ff */
[----:B------:R-:W-:Y:S01]  /*15060*/  @!P3 IMAD.X R9, RZ, RZ, R9, P2 ;  /* 0x000000ffff09b224 */ /* 0x000fe200010e0609 */
[----:B------:R-:W-:Y:S01]  /*15070*/  LOP3.LUT P2, RZ, R7, 0x2, RZ, 0xc0, !PT ;  /* 0x0000000207ff7812 */ /* 0x000fe2000784c0ff */
[----:B------:R-:W-:Y:S02]  /*15080*/  @!P3 IMAD.MOV.U32 R2, RZ, RZ, R10 ;  /* 0x000000ffff02b224 */ /* 0x000fe400078e000a */
[----:B------:R-:W-:-:S05]  /*15090*/  @!P3 IMAD.MOV.U32 R3, RZ, RZ, R9 ;  /* 0x000000ffff03b224 */ /* 0x000fca00078e0009 */
[----:B------:R-:W-:Y:S01]  /*150a0*/  @!PT LDS RZ, [RZ] ;  /* 0x00000000fffff984 */ /* 0x000fe20000000800 */
[----:B------:R-:W-:Y:S01]  /*150b0*/  @!PT LDS RZ, [RZ] ;  /* 0x00000000fffff984 */ /* 0x000fe20000000800 */
[----:B------:R-:W-:Y:S01]  /*150c0*/  @!PT LDS RZ, [RZ] ;  /* 0x00000000fffff984 */ /* 0x000fe20000000800 */
[----:B------:R0:W-:Y:S01]  /*150d0*/  @!P3 LDGSTS.E.BYPASS.LTC128B.128 [R17+0x26c00], desc[UR38][R2.64], !P5 ;  /* 0x26c000000211bfae */ /* 0x0001e2000e901d66 */
[----:B------:R-:W-:-:S13]  /*150e0*/  LOP3.LUT P5, RZ, R7, 0x1000, RZ, 0xc0, !PT ;  /* 0x0000100007ff7812 */ /* 0x000fda00078ac0ff */
[----:B------:R0:W-:Y:S01]  /*150f0*/  @!P3 LDGSTS.E.BYPASS.LTC128B.128 [R17+0x28c00], desc[UR38][R2.64+0x80], !P5 ;  /* 0x28c000800211bfae */ /* 0x0001e2000e901d66 */
[C---:B------:R-:W-:Y:S02]  /*15100*/  LOP3.LUT P5, RZ, R7.reuse, 0x800, RZ, 0xc0, !PT ;  /* 0x0000080007ff7812 */ /* 0x040fe400078ac0ff */
[----:B------:R-:W-:Y:S01]  /*15110*/  LOP3.LUT R7, R7, 0xffffff7f, RZ, 0xc0, !PT ;  /* 0xffffff7f07077812 */ /* 0x000fe200078ec0ff */
[----:B------:R0:W-:Y:S03]  /*15120*/  @!P3 LDGSTS.E.BYPASS.LTC128B.128 [R17+0x2ac00], desc[UR38][R2.64+0x100], !P2 ;  /* 0x2ac001000211bfae */ /* 0x0001e6000d101d66 */
[----:B------:R-:W-:-:S04]  /*15130*/  @P2 LOP3.LUT R7, R7, 0x80, RZ, 0xfc, !PT ;  /* 0x0000008007072812 */ /* 0x000fc800078efcff */
[C---:B------:R-:W-:Y:S02]  /*15140*/  LOP3.LUT P2, RZ, R7.reuse, 0x4, RZ, 0xc0, !PT ;  /* 0x0000000407ff7812 */ /* 0x040fe4000784c0ff */
[----:B------:R-:W-:Y:S01]  /*15150*/  LOP3.LUT R7, R7, 0xfffffeff, RZ, 0xc0, !PT ;  /* 0xfffffeff07077812 */ /* 0x000fe200078ec0ff */
[----:B------:R0:W-:Y:S04]  /*15160*/  @!P3 LDGSTS.E.BYPASS.LTC128B.128 [R17+0x2cc00], desc[UR38][R2.64+0x180], !P5 ;  /* 0x2cc001800211bfae */ /* 0x0001e8000e901d66 */
[----:B------:R0:W-:Y:S04]  /*15170*/  @!P3 LDGSTS.E.BYPASS.LTC128B.128 [R17+0x2ec00], desc[UR38][R2.64+0x200], !P0 ;  /* 0x2ec002000211bfae */ /* 0x0001e8000c101d66 */
[----:B------:R0:W-:Y:S02]  /*15180*/  @!P3 LDGSTS.E.BYPASS.LTC128B.128 [R17+0x30c00], desc[UR38][R2.64+0x280], !P1 ;  /* 0x30c002800211bfae */ /* 0x0001e4000c901d66 */
[----:B------:R-:W-:-:S02]  /*15190*/  @P2 LOP3.LUT R7, R7, 0x100, RZ, 0xfc, !PT ;  /* 0x0000010007072812 */ /* 0x000fc400078efcff */
[----:B------:R0:W-:Y:S02]  /*151a0*/  @!P3 LDGSTS.E.BYPASS.LTC128B.128 [R17+0x32c00], desc[UR38][R2.64+0x300], P6 ;  /* 0x32c003000211bfae */ /* 0x0001e4000b101d66 */
[----:B------:R-:W-:-:S13]  /*151b0*/  LOP3.LUT P2, RZ, R7, 0x8, RZ, 0xc0, !PT ;  /* 0x0000000807ff7812 */ /* 0x000fda000784c0ff */
[----:B0-----:R-:W-:Y:S05]  /*151c0*/  WARPSYNC.COLLECTIVE R15, `(.L_x_1252) ;  /* 0x000000000f087348 */ /* 0x001fea0003c00000 */
[----:B------:R1:W2:Y:S02]  /*151d0*/  SHFL.IDX P6, R14, R13, R12, R11 ;  /* 0x0000000c0d0e7389 */ /* 0x0002a400000c000b */
[----:B012---:R-:W-:Y:S01]  /*151e0*/  ENDCOLLECTIVE ;  /* 0x000000000000791b */ /* 0x007fe20003800000 */
.L_x_1252:
[----:B------:R-:W-:Y:S01]  /*151f0*/  LOP3.LUT R7, R7, 0xfffffdff, RZ, 0xc0, !PT ;  /* 0xfffffdff07077812 */ /* 0x000fe200078ec0ff */
[----:B------:R-:W-:Y:S01]  /*15200*/  @!PT LDS RZ, [RZ] ;  /* 0x00000000fffff984 */ /* 0x000fe20000000800 */
[----:B------:R-:W-:Y:S01]  /*15210*/  @!PT LDS RZ, [RZ] ;  /* 0x00000000fffff984 */ /* 0x000fe20000000800 */
[----:B------:R-:W-:Y:S01]  /*15220*/  @!PT LDS RZ, [RZ] ;  /* 0x00000000fffff984 */ /* 0x000fe20000000800 */
[----:B------:R0:W-:Y:S03]  /*15230*/  @!P3 LDGSTS.E.BYPASS.LTC128B.128 [R17+0x34c00], desc[UR38][R2.64+0x380], P4 ;  /* 0x34c003800211bfae */ /* 0x0001e6000a101d66 */
[----:B------:R-:W-:Y:S01]  /*15240*/  @P2 LOP3.LUT R7, R7, 0x200, RZ, 0xfc, !PT ;  /* 0x0000020007072812 */ /* 0x000fe200078efcff */
[----:B------:R-:W-:-:S03]  /*15250*/  IMAD.MOV.U32 R13, RZ, RZ, R0 ;  /* 0x000000ffff0d7224 */ /* 0x000fc600078e0000 */
[----:B------:R-:W-:Y:S01]  /*15260*/  LOP3.LUT P4, RZ, R7, 0x400, RZ, 0xc0, !PT ;  /* 0x0000040007ff7812 */ /* 0x000fe2000788c0ff */
[----:B------:R0:W-:Y:S01]  /*15270*/  STL [R1+0x8], R7 ;  /* 0x0000080701007387 */ /* 0x0001e20000100800 */
[----:B------:R-:W-:-:S11]  /*15280*/  IMAD.MOV.U32 R10, RZ, RZ, R14 ;  /* 0x000000ffff0a7224 */ /* 0x000fd600078e000e */
[----:B0-----:R-:W-:Y:S05]  /*15290*/  WARPSYNC.COLLECTIVE R15, `(.L_x_1253) ;  /* 0x000000000f087348 */ /* 0x001fea0003c00000 */
[----:B------:R1:W2:Y:S02]  /*152a0*/  SHFL.IDX P6, R14, R13, R12, R11 ;  /* 0x0000000c0d0e7389 */ /* 0x0002a400000c000b */
[----:B012---:R-:W-:Y:S01]  /*152b0*/  ENDCOLLECTIVE ;  /* 0x000000000000791b */ /* 0x007fe20003800000 */
.L_x_1253:
[----:B------:R-:W-:-:S04]  /*152c0*/  @!P4 LOP3.LUT R2, R5, 0x40, RZ, 0xc0, !PT ;  /* 0x000000400502c812 */ /* 0x000fc800078ec0ff */
[----:B------:R-:W-:Y:S01]  /*152d0*/  @!P4 SHF.R.U32.HI R9, RZ, 0x2, R2 ;  /* 0x00000002ff09c819 */ /* 0x000fe20000011602 */
[----:B------:R-:W-:Y:S01]  /*152e0*/  IMAD.SHL.U32 R15, R8, 0x8, RZ ;  /* 0x00000008080f7824 */ /* 0x000fe200078e00ff */
[----:B------:R-:W-:-:S04]  /*152f0*/  @!P4 LOP3.LUT R8, R6, 0x80, RZ, 0xc0, !PT ;  /* 0x000000800608c812 */ /* 0x000fc800078ec0ff */
[----:B------:R-:W-:Y:S02]  /*15300*/  @!P4 SHF.R.U32.HI R8, RZ, 0x3, R8 ;  /* 0x00000003ff08c819 */ /* 0x000fe40000011608 */
[----:B------:R-:W-:Y:S02]  /*15310*/  LOP3.LUT R15, R15, 0x38, RZ, 0xc0, !PT ;  /* 0x000000380f0f7812 */ /* 0x000fe400078ec0ff */
[----:B------:R-:W-:Y:S01]  /*15320*/  @!P4 ISETP.NE.U32.AND P3, PT, R8, RZ, PT ;  /* 0x000000ff0800c20c */ /* 0x000fe20003f65070 */
[----:B------:R-:W-:Y:S01]  /*15330*/  IMAD.MOV.U32 R3, RZ, RZ, R14 ;  /* 0x000000ffff037224 */ /* 0x000fe200078e000e */
[----:B------:R-:W-:-:S04]  /*15340*/  @!P4 ISETP.NE.U32.AND P6, PT, R9, RZ, PT ;  /* 0x000000ff0900c20c */ /* 0x000fc80003fc5070 */
[----:B------:R-:W-:-:S05]  /*15350*/  @!P4 LEA R8, P2, R15, R3, 0x1 ;  /* 0x000000030f08c211 */ /* 0x000fca00078408ff */
[----:B------:R-:W-:Y:S01]  /*15360*/  @!P4 IMAD.X R3, RZ, RZ, R10, P2 ;  /* 0x000000ffff03c224 */ /* 0x000fe200010e060a */
[----:B------:R-:W-:Y:S01]  /*15370*/  LOP3.LUT P2, RZ, R7, 0x200, RZ, 0xc0, !PT ;  /* 0x0000020007ff7812 */ /* 0x000fe2000784c0ff */
[----:B------:R-:W-:-:S12]  /*15380*/  @!P4 IMAD.MOV.U32 R2, RZ, RZ, R8 ;  /* 0x000000ffff02c224 */ /* 0x000fd800078e0008 */
[----:B------:R-:W-:Y:S01]  /*15390*/  @!PT LDS RZ, [RZ] ;  /* 0x00000000fffff984 */ /* 0x000fe20000000800 */
[----:B------:R-:W-:Y:S01]  /*153a0*/  @!PT LDS RZ, [RZ] ;  /* 0x00000000fffff984 */ /* 0x000fe20000000800 */
[----:B------:R-:W-:Y:S01]  /*153b0*/  @!PT LDS RZ, [RZ] ;  /* 0x00000000fffff984 */ /* 0x000fe20000000800 */
[----:B------:R0:W-:Y:S01]  /*153c0*/  @!P4 LDGSTS.E.BYPASS.LTC128B.128 [R17+0x27400], desc[UR38][R2.64], !P2 ;  /* 0x274000000211cfae */ /* 0x0001e2000d101d66 */
[----:B------:R-:W-:-:S13]  /*153d0*/  LOP3.LUT P2, RZ, R7, 0x100, RZ, 0xc0, !PT ;  /* 0x0000010007ff7812 */ /* 0x000fda000784c0ff */
[----:B------:R0:W-:Y:S01]  /*153e0*/  @!P4 LDGSTS.E.BYPASS.LTC128B.128 [R17+0x29400], desc[UR38][R2.64+0x80], !P2 ;  /* 0x294000800211cfae */ /* 0x0001e2000d101d66 */
[----:B------:R-:W-:-:S03]  /*153f0*/  LOP3.LUT P2, RZ, R7, 0x80, RZ, 0xc0, !PT ;  /* 0x0000008007ff7812 */ /* 0x000fc6000784c0ff */
[----:B------:R0:W5:Y:S01]  /*15400*/  LDL.LU R7, [R1+0x68] ;  /* 0x0000680001077983 */ /* 0x0001620000300800 */
[----:B------:R-:W-:Y:S02]  /*15410*/  IMAD.MOV.U32 R13, RZ, RZ, R4 ;  /* 0x000000ffff0d7224 */ /* 0x000fe400078e0004 */
[----:B------:R-:W-:Y:S02]  /*15420*/  IMAD.MOV.U32 R12, RZ, RZ, 0x3 ;  /* 0x00000003ff0c7424 */ /* 0x000fe400078e00ff */
[----:B------:R-:W-:-:S05]  /*15430*/  IMAD.MOV.U32 R15, RZ, RZ, -0x1 ;  /* 0xffffffffff0f7424 */ /* 0x000fca00078e00ff */
[----:B------:R0:W-:Y:S04]  /*15440*/  @!P4 LDGSTS.E.BYPASS.LTC128B.128 [R17+0x2b400], desc[UR38][R2.64+0x100], !P2 ;  /* 0x2b4001000211cfae */ /* 0x0001e8000d101d66 */
[----:B------:R0:W-:Y:S04]  /*15450*/  @!P4 LDGSTS.E.BYPASS.LTC128B.128 [R17+0x2d400], desc[UR38][R2.64+0x180], !P5 ;  /* 0x2d4001800211cfae */ /* 0x0001e8000e901d66 */
[----:B------:R0:W-:Y:S04]  /*15460*/  @!P4 LDGSTS.E.BYPASS.LTC128B.128 [R17+0x2f400], desc[UR38][R2.64+0x200], !P0 ;  /* 0x2f4002000211cfae */ /* 0x0001e8000c101d66 */
[----:B------:R0:W-:Y:S04]  /*15470*/  @!P4 LDGSTS.E.BYPASS.LTC128B.128 [R17+0x31400], desc[UR38][R2.64+0x280], !P1 ;  /* 0x314002800211cfae */ /* 0x0001e8000c901d66 */
[----:B------:R0:W-:Y:S02]  /*15480*/  @!P4 LDGSTS.E.BYPASS.LTC128B.128 [R17+0x33400], desc[UR38][R2.64+0x300], P6 ;  /* 0x334003000211cfae */ /* 0x0001e4000b101d66 */
[----:B0----5:R-:W-:Y:S05]  /*15490*/  WARPSYNC.COLLECTIVE R15, `(.L_x_1254) ;  /* 0x000000000f087348 */ /* 0x021fea0003c00000 */
[----:B------:R1:W2:Y:S02]  /*154a0*/  SHFL.IDX P6, R14, R13, R12, R11 ;  /* 0x0000000c0d0e7389 */ /* 0x0002a400000c000b */
[----:B012--5:R-:W-:Y:S01]  /*154b0*/  ENDCOLLECTIVE ;  /* 0x000000000000791b */ /* 0x027fe20003800000 */
.L_x_1254:
[----:B------:R-:W-:Y:S01]  /*154c0*/  @!PT LDS RZ, [RZ] ;  /* 0x00000000fffff984 */ /* 0x000fe20000000800 */
[----:B------:R-:W-:Y:S01]  /*154d0*/  @!PT LDS RZ, [RZ] ;  /* 0x00000000fffff984 */ /* 0x000fe20000000800 */
[----:B------:R-:W-:Y:S01]  /*154e0*/  @!PT LDS RZ, [RZ] ;  /* 0x00000000fffff984 */ /* 0x000fe20000000800 */
[----:B------:R0:W-:Y:S01]  /*154f0*/  @!P4 LDGSTS.E.BYPASS.LTC128B.128 [R17+0x35400], desc[UR38][R2.64+0x380], P3 ;  /* 0x354003800211cfae */ /* 0x0001e20009901d66 */
[----:B------:R-:W-:Y:S02]  /*15500*/  IMAD.MOV.U32 R13, RZ, RZ, R0 ;  /* 0x000000ffff0d7224 */ /* 0x000fe400078e0000 */
[----:B------:R-:W-:-:S07]  /*15510*/  IMAD.MOV.U32 R4, RZ, RZ, R14 ;  /* 0x000000ffff047224 */ /* 0x000fce00078e000e */
[----:B0-----:R-:W-:Y:S05]  /*15520*/  WARPSYNC.COLLECTIVE R15, `(.L_x_1255) ;  /* 0x000000000f087348 */ /* 0x001fea0003c00000 */
[----:B------:R1:W2:Y:S02]  /*15530*/  SHFL.IDX P6, R14, R13, R12, R11 ;  /* 0x0000000c0d0e7389 */ /* 0x0002a400000c000b */
[----:B012---:R-:W-:Y:S01]  /*15540*/  ENDCOLLECTIVE ;  /* 0x000000000000791b */ /* 0x007fe20003800000 */
.L_x_1255:
[----:B------:R-:W-:Y:S01]  /*15550*/  IMAD.MOV.U32 R0, RZ, RZ, R14 ;  /* 0x000000ffff007224 */ /* 0x000fe200078e000e */
[----:B------:R-:W-:Y:S06]  /*15560*/  BRA `(.L_x_1256) ;  /* 0xffffffa000547947 */ /* 0x000fec000383ffff */
.L_x_1123:
[----:B0-----:R-:W3:Y:S02]  /*15570*/  LDL R2, [R1+0x4] ;  /* 0x0000040001027983 */ /* 0x001ee40000100800 */
[----:B---3--:R0:W3:Y:S02]  /*15580*/  SYNCS.PHASECHK.TRANS64.TRYWAIT P0, [R2+URZ+0x38820], R0 ;  /* 0x03882000020075a7 */ /* 0x0080e4000800017f */
[----:B---3--:R-:W-:Y:S05]  /*15590*/  @!P0 NANOSLEEP.SYNCS 0x989680 ;  /* 0x009896800000895d */ /* 0x008fea0003900000 */
[----:B------:R-:W3:Y:S02]  /*155a0*/  @!P0 SYNCS.PHASECHK.TRANS64 P0, [R2+URZ+0x38820], R0 ;  /* 0x03882000020085a7 */ /* 0x000ee4000800007f */
[----:B---3--:R-:W-:Y:S05]  /*155b0*/  @!P0 BRA `(.L_x_1123) ;  /* 0xfffffffc00ec8947 */ /* 0x008fea000383ffff */
[----:B------:R-:W-:Y:S05]  /*155c0*/  BRA `(.L_x_1257) ;  /* 0xffffffa400147947 */ /* 0x000fea000383ffff */
.L_x_1127:
[----:B0-----:R0:W1:Y:S02]  /*155d0*/  SYNCS.PHASECHK.TRANS64.TRYWAIT P0, [R3+URZ+0x38860], R0 ;  /* 0x03886000030075a7 */ /* 0x001064000800017f */
[----:B-1----:R-:W-:Y:S05]  /*155e0*/  @!P0 NANOSLEEP.SYNCS 0x989680 ;  /* 0x009896800000895d */ /* 0x002fea0003900000 */
[----:B------:R-:W1:Y:S02]  /*155f0*/  @!P0 SYNCS.PHASECHK.TRANS64 P0, [R3+URZ+0x38860], R0 ;  /* 0x03886000030085a7 */ /* 0x000e64000800007f */
[----:B-1----:R-:W-:Y:S05]  /*15600*/  @!P0 BRA `(.L_x_1127) ;  /* 0xfffffffc00f08947 */ /* 0x002fea000383ffff */
[----:B------:R-:W-:Y:S05]  /*15610*/  BRA `(.L_x_1258) ;  /* 0xffffffa400447947 */ /* 0x000fea000383ffff */
.L_x_1146:
[----:B-1----:R1:W3:Y:S02]  /*15620*/  SYNCS.PHASECHK.TRANS64.TRYWAIT P0, [R3+URZ+0x38840], R2 ;  /* 0x03884002030075a7 */ /* 0x0022e4000800017f */
[----:B---3--:R-:W-:Y:S05]  /*15630*/  @!P0 NANOSLEEP.SYNCS 0x989680 ;  /* 0x009896800000895d */ /* 0x008fea0003900000 */
[----:B------:R-:W3:Y:S02]  /*15640*/  @!P0 SYNCS.PHASECHK.TRANS64 P0, [R3+URZ+0x38840], R2 ;  /* 0x03884002030085a7 */ /* 0x000ee4000800007f */
[----:B---3--:R-:W-:Y:S05]  /*15650*/  @!P0 BRA `(.L_x_1146) ;  /* 0xfffffffc00f08947 */ /* 0x008fea000383ffff */
[----:B------:R-:W-:Y:S05]  /*15660*/  BRA `(.L_x_1259) ;  /* 0xffffffb000747947 */ /* 0x000fea000383ffff */
.L_x_1151:
[----:B0-----:R0:W3:Y:S02]  /*15670*/  SYNCS.PHASECHK.TRANS64.TRYWAIT P0, [R3+URZ+0x38860], R2 ;  /* 0x03886002030075a7 */ /* 0x0010e4000800017f */
[----:B---3--:R-:W-:Y:S05]  /*15680*/  @!P0 NANOSLEEP.SYNCS 0x989680 ;  /* 0x009896800000895d */ /* 0x008fea0003900000 */
[----:B------:R-:W3:Y:S02]  /*15690*/  @!P0 SYNCS.PHASECHK.TRANS64 P0, [R3+URZ+0x38860], R2 ;  /* 0x03886002030085a7 */ /* 0x000ee4000800007f */
[----:B---3--:R-:W-:Y:S05]  /*156a0*/  @!P0 BRA `(.L_x_1151) ;  /* 0xfffffffc00f08947 */ /* 0x008fea000383ffff */
[----:B------:R-:W-:Y:S05]  /*156b0*/  BRA `(.L_x_1260) ;  /* 0xffffffb000fc7947 */ /* 0x000fea000383ffff */
.L_x_1166:
[----:B0-----:R0:W1:Y:S02]  /*156c0*/  SYNCS.PHASECHK.TRANS64.TRYWAIT P0, [R4+URZ+0x38840], R2 ;  /* 0x03884002040075a7 */ /* 0x001064000800017f */
[----:B-1----:R-:W-:Y:S05]  /*156d0*/  @!P0 NANOSLEEP.SYNCS 0x989680 ;  /* 0x009896800000895d */ /* 0x002fea0003900000 */
[----:B------:R-:W1:Y:S02]  /*156e0*/  @!P0 SYNCS.PHASECHK.TRANS64 P0, [R4+URZ+0x38840], R2 ;  /* 0x03884002040085a7 */ /* 0x000e64000800007f */
[----:B-1----:R-:W-:Y:S05]  /*156f0*/  @!P0 BRA `(.L_x_1166) ;  /* 0xfffffffc00f08947 */ /* 0x002fea000383ffff */
[----:B------:R-:W-:Y:S05]  /*15700*/  BRA `(.L_x_1261) ;  /* 0xffffffc0000c7947 */ /* 0x000fea000383ffff */
.L_x_1171:
[----:B-1----:R1:W3:Y:S02]  /*15710*/  SYNCS.PHASECHK.TRANS64.TRYWAIT P0, [R4+URZ+0x38860], R2 ;  /* 0x03886002040075a7 */ /* 0x0022e4000800017f */
[----:B---3--:R-:W-:Y:S05]  /*15720*/  @!P0 NANOSLEEP.SYNCS 0x989680 ;  /* 0x009896800000895d */ /* 0x008fea0003900000 */
[----:B------:R-:W3:Y:S02]  /*15730*/  @!P0 SYNCS.PHASECHK.TRANS64 P0, [R4+URZ+0x38860], R2 ;  /* 0x03886002040085a7 */ /* 0x000ee4000800007f */
[----:B---3--:R-:W-:Y:S05]  /*15740*/  @!P0 BRA `(.L_x_1171) ;  /* 0xfffffffc00f08947 */ /* 0x008fea000383ffff */
[----:B------:R-:W-:Y:S05]  /*15750*/  BRA `(.L_x_1262) ;  /* 0xffffffc000907947 */ /* 0x000fea000383ffff */
.L_x_1186:
[----:B-1----:R1:W3:Y:S02]  /*15760*/  SYNCS.PHASECHK.TRANS64.TRYWAIT P0, [R4+URZ+0x38840], R2 ;  /* 0x03884002040075a7 */ /* 0x0022e4000800017f */
[----:B---3--:R-:W-:Y:S05]  /*15770*/  @!P0 NANOSLEEP.SYNCS 0x989680 ;  /* 0x009896800000895d */ /* 0x008fea0003900000 */
[----:B------:R-:W3:Y:S02]  /*15780*/  @!P0 SYNCS.PHASECHK.TRANS64 P0, [R4+URZ+0x38840], R2 ;  /* 0x03884002040085a7 */ /* 0x000ee4000800007f */
[----:B---3--:R-:W-:Y:S05]  /*15790*/  @!P0 BRA `(.L_x_1186) ;  /* 0xfffffffc00f08947 */ /* 0x008fea000383ffff */
[----:B------:R-:W-:Y:S05]  /*157a0*/  BRA `(.L_x_1263) ;  /* 0xffffffcc007c7947 */ /* 0x000fea000383ffff */
.L_x_1191:
[----:B0-----:R0:W3:Y:S02]  /*157b0*/  SYNCS.PHASECHK.TRANS64.TRYWAIT P0, [R4+URZ+0x38860], R2 ;  /* 0x03886002040075a7 */ /* 0x0010e4000800017f */
[----:B---3--:R-:W-:Y:S05]  /*157c0*/  @!P0 NANOSLEEP.SYNCS 0x989680 ;  /* 0x009896800000895d */ /* 0x008fea0003900000 */
[----:B------:R-:W3:Y:S02]  /*157d0*/  @!P0 SYNCS.PHASECHK.TRANS64 P0, [R4+URZ+0x38860], R2 ;  /* 0x03886002040085a7 */ /* 0x000ee4000800007f */
[----:B---3--:R-:W-:Y:S05]  /*157e0*/  @!P0 BRA `(.L_x_1191) ;  /* 0xfffffffc00f08947 */ /* 0x008fea000383ffff */
[----:B------:R-:W-:Y:S05]  /*157f0*/  BRA `(.L_x_1264) ;  /* 0xffffffd000047947 */ /* 0x000fea000383ffff */
.L_x_1207:
[----:B------:R-:W-:Y:S01]  /*15800*/  BSSY B0, `(.L_x_1265) ;  /* 0x0000008000007945 */ /* 0x000fe20003800000 */
[----:B------:R-:W-:Y:S02]  /*15810*/  IMAD.MOV.U32 R13, RZ, RZ, R16 ;  /* 0x000000ffff0d7224 */ /* 0x000fe400078e0010 */
[----:B------:R-:W-:Y:S02]  /*15820*/  IMAD.MOV.U32 R12, RZ, RZ, RZ ;  /* 0x000000ffff0c7224 */ /* 0x000fe400078e00ff */
[----:B------:R-:W-:Y:S02]  /*15830*/  IMAD.MOV.U32 R11, RZ, RZ, 0x1f ;  /* 0x0000001fff0b7424 */ /* 0x000fe400078e00ff */
[----:B------:R-:W-:-:S07]  /*15840*/  IMAD.MOV.U32 R15, RZ, RZ, -0x1 ;  /* 0xffffffffff0f7424 */ /* 0x000fce00078e00ff */
[----:B--2---:R-:W-:Y:S05]  /*15850*/  WARPSYNC.COLLECTIVE R15, `(.L_x_1266) ;  /* 0x000000000f087348 */ /* 0x004fea0003c00000 */
[----:B------:R0:W1:Y:S02]  /*15860*/  SHFL.IDX P6, R14, R13, R12, R11 ;  /* 0x0000000c0d0e7389 */ /* 0x00006400000c000b */
[----:B012---:R-:W-:Y:S01]  /*15870*/  ENDCOLLECTIVE ;  /* 0x000000000000791b */ /* 0x007fe20003800000 */
.L_x_1266:
[----:B------:R-:W-:Y:S05]  /*15880*/  BSYNC B0 ;  /* 0x0000000000007941 */ /* 0x000fea0003800000 */
.L_x_1265:
        /* <DEDUP_REMOVED lines=9> */
.L_x_1267:
        /* <DEDUP_REMOVED lines=18> */
.L_x_1268:
        /* <DEDUP_REMOVED lines=8> */
.L_x_1269:
        /* <DEDUP_REMOVED lines=8> */
.L_x_1270:
        /* <DEDUP_REMOVED lines=8> */
.L_x_1271:
        /* <DEDUP_REMOVED lines=8> */
.L_x_1272:
        /* <DEDUP_REMOVED lines=9> */
.L_x_1273:
[----:B------:R-:W-:Y:S01]  /*15cd0*/  IMAD.MOV.U32 R6, RZ, RZ, R14 ;  /* 0x000000ffff067224 */ /* 0x000fe200078e000e */
[----:B------:R-:W-:Y:S06]  /*15ce0*/  BRA `(.L_x_1274) ;  /* 0xffffffd8005c7947 */ /* 0x000fec000383ffff */
.L_x_1212:
[----:B------:R-:W-:Y:S01]  /*15cf0*/  BSSY B0, `(.L_x_1275) ;  /* 0x0000008000007945 */ /* 0x000fe20003800000 */
[----:B-----5:R-:W-:Y:S02]  /*15d00*/  IMAD.MOV.U32 R13, RZ, RZ, R2 ;  /* 0x000000ffff0d7224 */ /* 0x020fe400078e0002 */
[----:B------:R-:W-:Y:S02]  /*15d10*/  IMAD.MOV.U32 R12, RZ, RZ, 0x1 ;  /* 0x00000001ff0c7424 */ /* 0x000fe400078e00ff */
[----:B------:R-:W-:Y:S02]  /*15d20*/  IMAD.MOV.U32 R11, RZ, RZ, RZ ;  /* 0x000000ffff0b7224 */ /* 0x000fe400078e00ff */
[----:B------:R-:W-:-:S07]  /*15d30*/  IMAD.MOV.U32 R15, RZ, RZ, -0x1 ;  /* 0xffffffffff0f7424 */ /* 0x000fce00078e00ff */
[----:B0-2---:R-:W-:Y:S05]  /*15d40*/  WARPSYNC.COLLECTIVE R15, `(.L_x_1276) ;  /* 0x000000000f087348 */ /* 0x005fea0003c00000 */
[----:B------:R1:W3:Y:S02]  /*15d50*/  SHFL.UP P6, R14, R13, R12, R11 ;  /* 0x0400000c0d0e7389 */ /* 0x0002e400000c000b */
[----:B0123--:R-:W-:Y:S01]  /*15d60*/  ENDCOLLECTIVE ;  /* 0x000000000000791b */ /* 0x00ffe20003800000 */
.L_x_1276:
[----:B------:R-:W-:Y:S05]  /*15d70*/  BSYNC B0 ;  /* 0x0000000000007941 */ /* 0x000fea0003800000 */
.L_x_1275:
[----:B------:R-:W-:Y:S02]  /*15d80*/  IMAD.MOV.U32 R3, RZ, RZ, R14 ;  /* 0x000000ffff037224 */ /* 0x000fe400078e000e */
[----:B------:R-:W-:Y:S02]  /*15d90*/  IMAD.MOV.U32 R12, RZ, RZ, 0x2 ;  /* 0x00000002ff0c7424 */ /* 0x000fe400078e00ff */
[----:B------:R-:W-:Y:S01]  /*15da0*/  IMAD.MOV.U32 R11, RZ, RZ, RZ ;  /* 0x000000ffff0b7224 */ /* 0x000fe200078e00ff */
[----:B------:R-:W-:Y:S01]  /*15db0*/  SEL R3, R3, RZ, P1 ;  /* 0x000000ff03037207 */ /* 0x000fe20000800000 */
[----:B------:R-:W-:-:S04]  /*15dc0*/  IMAD.MOV.U32 R15, RZ, RZ, -0x1 ;  /* 0xffffffffff0f7424 */ /* 0x000fc800078e00ff */
[----:B------:R-:W-:-:S04]  /*15dd0*/  IMAD.IADD R3, R2, 0x1, R3 ;  /* 0x0000000102037824 */ /* 0x000fc800078e0203 */
[----:B------:R-:W-:-:S07]  /*15de0*/  IMAD.MOV.U32 R13, RZ, RZ, R3 ;  /* 0x000000ffff0d7224 */ /* 0x000fce00078e0003 */
[----:B------:R-:W-:Y:S05]  /*15df0*/  WARPSYNC.COLLECTIVE R15, `(.L_x_1277) ;  /* 0x000000000f087348 */ /* 0x000fea0003c00000 */
[----:B------:R0:W1:Y:S02]  /*15e00*/  SHFL.UP P6, R14, R13, R12, R11 ;  /* 0x0400000c0d0e7389 */ /* 0x00006400000c000b */
[----:B01----:R-:W-:Y:S01]  /*15e10*/  ENDCOLLECTIVE ;  /* 0x000000000000791b */ /* 0x003fe20003800000 */
.L_x_1277:
        /* <DEDUP_REMOVED lines=8> */
.L_x_1278:
        /* <DEDUP_REMOVED lines=8> */
.L_x_1279:
        /* <DEDUP_REMOVED lines=8> */
.L_x_1280:
        /* <DEDUP_REMOVED lines=9> */
.L_x_1281:
[----:B------:R-:W-:Y:S01]  /*16030*/  IMAD.MOV.U32 R6, RZ, RZ, R14 ;  /* 0x000000ffff067224 */ /* 0x000fe200078e000e */
[----:B------:R-:W-:Y:S06]  /*16040*/  BRA `(.L_x_1282) ;  /* 0xffffffd800207947 */ /* 0x000fec000383ffff */
.L_x_1214:
[----:B------:R-:W-:Y:S01]  /*16050*/  BSSY B0, `(.L_x_1283) ;  /* 0x0000006000007945 */ /* 0x000fe20003800000 */
[----:B------:R-:W-:Y:S01]  /*16060*/  PLOP3.LUT P6, PT, P6, PT, PT, 0x8, 0x0 ;  /* 0x000000000000781c */ /* 0x000fe200037ce170 */
[----:B------:R-:W-:-:S12]  /*16070*/  IMAD.MOV.U32 R15, RZ, RZ, -0x1 ;  /* 0xffffffffff0f7424 */ /* 0x000fd800078e00ff */
[----:B0-2---:R-:W-:Y:S05]  /*16080*/  WARPSYNC.COLLECTIVE R15, `(.L_x_1284) ;  /* 0x000000000f087348 */ /* 0x005fea0003c00000 */
[----:B------:R-:W-:Y:S01]  /*16090*/  VOTE.ANY R14, PT, P6 ;  /* 0x00000000000e7806 */ /* 0x000fe200030e0100 */
[----:B0-2---:R-:W-:Y:S06]  /*160a0*/  ENDCOLLECTIVE ;  /* 0x000000000000791b */ /* 0x005fec0003800000 */
.L_x_1284:
[----:B------:R-:W-:Y:S05]  /*160b0*/  BSYNC B0 ;  /* 0x0000000000007941 */ /* 0x000fea0003800000 */
.L_x_1283:
        /* <DEDUP_REMOVED lines=9> */
.L_x_1285:
[----:B------:R-:W-:Y:S01]  /*16150*/  IMAD.MOV.U32 R17, RZ, RZ, R14 ;  /* 0x000000ffff117224 */ /* 0x000fe200078e000e */
[----:B------:R-:W-:Y:S06]  /*16160*/  BRA `(.L_x_1286) ;  /* 0xffffffd800107947 */ /* 0x000fec000383ffff */
.L_x_1216:
[----:B------:R-:W-:Y:S01]  /*16170*/  BSSY B0, `(.L_x_1287) ;  /* 0x0000007000007945 */ /* 0x000fe20003800000 */
[----:B------:R-:W-:Y:S02]  /*16180*/  IMAD.MOV.U32 R13, RZ, RZ, R3 ;  /* 0x000000ffff0d7224 */ /* 0x000fe400078e0003 */
[----:B------:R-:W-:Y:S02]  /*16190*/  IMAD.MOV.U32 R11, RZ, RZ, 0x1f ;  /* 0x0000001fff0b7424 */ /* 0x000fe400078e00ff */
[----:B------:R-:W-:-:S07]  /*161a0*/  IMAD.MOV.U32 R15, RZ, RZ, -0x1 ;  /* 0xffffffffff0f7424 */ /* 0x000fce00078e00ff */
[----:B0-23--:R-:W-:Y:S05]  /*161b0*/  WARPSYNC.COLLECTIVE R15, `(.L_x_1288) ;  /* 0x000000000f087348 */ /* 0x00dfea0003c00000 */
[----:B------:R1:W4:Y:S02]  /*161c0*/  SHFL.IDX P6, R14, R13, R12, R11 ;  /* 0x0000000c0d0e7389 */ /* 0x00032400000c000b */
[----:B01234-:R-:W-:Y:S01]  /*161d0*/  ENDCOLLECTIVE ;  /* 0x000000000000791b */ /* 0x01ffe20003800000 */
.L_x_1288:
[----:B------:R-:W-:Y:S05]  /*161e0*/  BSYNC B0 ;  /* 0x0000000000007941 */ /* 0x000fea0003800000 */
.L_x_1287:
[----:B------:R-:W-:Y:S01]  /*161f0*/  IMAD.MOV.U32 R2, RZ, RZ, R14 ;  /* 0x000000ffff027224 */ /* 0x000fe200078e000e */
[----:B------:R-:W-:Y:S06]  /*16200*/  BRA `(.L_x_1215) ;  /* 0xffffffd800047947 */ /* 0x000fec000383ffff */
.L_x_1220:
[----:B0-----:R0:W1:Y:S02]  /*16210*/  SYNCS.PHASECHK.TRANS64.TRYWAIT P0, [R9+URZ+0x38820], R0 ;  /* 0x03882000090075a7 */ /* 0x001064000800017f */
[----:B-1----:R-:W-:Y:S05]  /*16220*/  @!P0 NANOSLEEP.SYNCS 0x989680 ;  /* 0x009896800000895d */ /* 0x002fea0003900000 */
[----:B------:R-:W1:Y:S02]  /*16230*/  @!P0 SYNCS.PHASECHK.TRANS64 P0, [R9+URZ+0x38820], R0 ;  /* 0x03882000090085a7 */ /* 0x000e64000800007f */
[----:B-1----:R-:W-:Y:S05]  /*16240*/  @!P0 BRA `(.L_x_1220) ;  /* 0xfffffffc00f08947 */ /* 0x002fea000383ffff */
[----:B------:R-:W-:Y:S05]  /*16250*/  BRA `(.L_x_1289) ;  /* 0xffffffd800f87947 */ /* 0x000fea000383ffff */
.L_x_1221:
        /* <DEDUP_REMOVED lines=8> */
[----:B0-2---:R-:W-:Y:S05]  /*162e0*/  WARPSYNC.COLLECTIVE R15, `(.L_x_1291) ;  /* 0x000000000f087348 */ /* 0x005fea0003c00000 */
[----:B------:R1:W3:Y:S02]  /*162f0*/  SHFL.IDX P6, R14, R13, R12, R11 ;  /* 0x0000000c0d0e7389 */ /* 0x0002e400000c000b */
[----:B0123--:R-:W-:Y:S01]  /*16300*/  ENDCOLLECTIVE ;  /* 0x000000000000791b */ /* 0x00ffe20003800000 */
.L_x_1291:
[----:B------:R-:W-:Y:S05]  /*16310*/  BSYNC B0 ;  /* 0x0000000000007941 */ /* 0x000fea0003800000 */
.L_x_1290:
[----:B------:R-:W-:Y:S05]  /*16320*/  BRA `(.L_x_1292) ;  /* 0xffffffd800e07947 */ /* 0x000fea000383ffff */
.L_x_1224:
[----:B------:R-:W-:Y:S01]  /*16330*/  BSSY B1, `(.L_x_1293) ;  /* 0x0000006000017945 */ /* 0x000fe20003800000 */
[----:B------:R-:W-:-:S07]  /*16340*/  IMAD.MOV.U32 R15, RZ, RZ, -0x1 ;  /* 0xffffffffff0f7424 */ /* 0x000fce00078e00ff */
[----:B0-2---:R-:W-:Y:S05]  /*16350*/  WARPSYNC.COLLECTIVE R15, `(.L_x_1294) ;  /* 0x000000000f0c7348 */ /* 0x005fea0003c00000 */
[----:B------:R-:W-:Y:S02]  /*16360*/  ELECT P6, UR62, PT ;  /* 0x00000000003e782f */ /* 0x000fe400038c0000 */
[----:B------:R-:W-:Y:S01]  /*16370*/  MOV R14, UR62 ;  /* 0x0000003e000e7c02 */ /* 0x000fe20008000f00 */
[----:B0-2---:R-:W-:Y:S10]  /*16380*/  ENDCOLLECTIVE ;  /* 0x000000000000791b */ /* 0x005ff40003800000 */
.L_x_1294:
[----:B------:R-:W-:Y:S05]  /*16390*/  BSYNC B1 ;  /* 0x0000000000017941 */ /* 0x000fea0003800000 */
.L_x_1293:
[----:B------:R-:W-:Y:S05]  /*163a0*/  BRA `(.L_x_1295) ;  /* 0xffffffd800d87947 */ /* 0x000fea000383ffff */
.L_x_1225:
[----:B0-----:R0:W1:Y:S02]  /*163b0*/  SYNCS.PHASECHK.TRANS64.TRYWAIT P0, [R5+URZ], R4 ;  /* 0x00000004050075a7 */ /* 0x001064000800017f */
[----:B-1----:R-:W-:Y:S05]  /*163c0*/  @!P0 NANOSLEEP.SYNCS 0x989680 ;  /* 0x009896800000895d */ /* 0x002fea0003900000 */
[----:B------:R-:W1:Y:S02]  /*163d0*/  @!P0 SYNCS.PHASECHK.TRANS64 P0, [R5+URZ], R4 ;  /* 0x00000004050085a7 */ /* 0x000e64000800007f */
[----:B-1----:R-:W-:Y:S05]  /*163e0*/  @!P0 BRA `(.L_x_1225) ;  /* 0xfffffffc00f08947 */ /* 0x002fea000383ffff */
[----:B------:R-:W-:Y:S05]  /*163f0*/  BRA `(.L_x_1296) ;  /* 0xffffffdc00007947 */ /* 0x000fea000383ffff */
.L_x_1226:
[----:B0-----:R0:W1:Y:S02]  /*16400*/  SYNCS.PHASECHK.TRANS64.TRYWAIT P0, [R7+URZ], R2 ;  /* 0x00000002070075a7 */ /* 0x001064000800017f */
[----:B-1----:R-:W-:Y:S05]  /*16410*/  @!P0 NANOSLEEP.SYNCS 0x989680 ;  /* 0x009896800000895d */ /* 0x002fea0003900000 */
[----:B------:R-:W1:Y:S02]  /*16420*/  @!P0 SYNCS.PHASECHK.TRANS64 P0, [R7+URZ], R2 ;  /* 0x00000002070085a7 */ /* 0x000e64000800007f */
[----:B-1----:R-:W-:Y:S05]  /*16430*/  @!P0 BRA `(.L_x_1226) ;  /* 0xfffffffc00f08947 */ /* 0x002fea000383ffff */
[----:B------:R-:W-:Y:S05]  /*16440*/  BRA `(.L_x_1297) ;  /* 0xffffffdc00007947 */ /* 0x000fea000383ffff */
.L_x_1227:
[----:B-1----:R1:W3:Y:S02]  /*16450*/  SYNCS.PHASECHK.TRANS64.TRYWAIT P0, [R5+URZ], R4 ;  /* 0x00000004050075a7 */ /* 0x0022e4000800017f */
[----:B---3--:R-:W-:Y:S05]  /*16460*/  @!P0 NANOSLEEP.SYNCS 0x989680 ;  /* 0x009896800000895d */ /* 0x008fea0003900000 */
[----:B------:R-:W3:Y:S02]  /*16470*/  @!P0 SYNCS.PHASECHK.TRANS64 P0, [R5+URZ], R4 ;  /* 0x00000004050085a7 */ /* 0x000ee4000800007f */
[----:B---3--:R-:W-:Y:S05]  /*16480*/  @!P0 BRA `(.L_x_1227) ;  /* 0xfffffffc00f08947 */ /* 0x008fea000383ffff */
[----:B------:R-:W-:Y:S05]  /*16490*/  BRA `(.L_x_1298) ;  /* 0xffffffd800f47947 */ /* 0x000fea000383ffff */
.L_x_1299:
        /* <DEDUP_REMOVED lines=14> */
.L_x_6023:


//--------------------- .text._ZN7cutlass13device_kernelIN5flash11enable_sm90INS1_16FlashAttnFwdSm90INS1_25CollectiveMainloopFwdSm90ILi2EN4cute5tupleIJNS5_1CILi1EEES8_S8_EEENS6_IJNS7_ILi64EEESA_SA_EEELi512ENS_6half_tEfNS_4arch4Sm90ELb0ELb0ELb1ELb1ELb0ELb1ELb1ELb0ELb0ELb1ELb0ELb0EEENS1_21CollectiveEpilogueFwdINS6_IJSA_NS7_ILi512EEESA_EEES9_SC_SE_Li256ELb1ELb1ELb0ELb0EEENS1_36VarlenDynamicPersistentTileSchedulerILi64ELi64ELi256ELi128ELb0ELb1ELb1ELb0ELb1ELb1EEEEEEEEEvNT_6ParamsE --------------------------
	.section	.text._ZN7cutlass13device_kernelIN5flash11enable_sm90INS1_16FlashAttnFwdSm90INS1_25CollectiveMainloopFwdSm90ILi2EN4cute5tupleIJNS5_1CILi1EEES8_S8_EEENS6_IJNS7_ILi64EEESA_SA_EEELi512ENS_6half_tEfNS_4arch4Sm90ELb0ELb0ELb1ELb1ELb0ELb1ELb1ELb0ELb0ELb1ELb0ELb0EEENS1_21CollectiveEpilogueFwdINS6_IJSA_NS7_ILi512EEESA_EEES9_SC_SE_Li256ELb1ELb1ELb0ELb0EEENS1_36VarlenDynamicPersistentTileSchedulerILi64ELi64ELi256ELi128ELb0ELb1ELb1ELb0ELb1ELb1EEEEEEEEEvNT_6ParamsE,"ax",@progbits
	.align	128
.text._ZN7cutlass13device_kernelIN5flash11enable_sm90INS1_16FlashAttnFwdSm90INS1_25CollectiveMainloopFwdSm90ILi2EN4cute5tupleIJNS5_1CILi1EEES8_S8_EEENS6_IJNS7_ILi64EEESA_SA_EEELi512ENS_6half_tEfNS_4arch4Sm90ELb0ELb0ELb1ELb1ELb0ELb1ELb1ELb0ELb0ELb1ELb0ELb0EEENS1_21CollectiveEpilogueFwdINS6_IJSA_NS7_ILi512EEESA_EEES9_SC_SE_Li256ELb1ELb1ELb0ELb0EEENS1_36VarlenDynamicPersistentTileSchedulerILi64ELi64ELi256ELi128ELb0ELb1ELb1ELb0ELb1ELb1EEEEEEEEEvNT_6ParamsE:
        .type           _ZN7cutlass13device_kernelIN5flash11enable_sm90INS1_16FlashAttnFwdSm90INS1_25CollectiveMainloopFwdSm90ILi2EN4cute5tupleIJNS5_1CILi1EEES8_S8_EEENS6_IJNS7_ILi64EEESA_SA_EEELi512ENS_6half_tEfNS_4arch4Sm90ELb0ELb0ELb1ELb1ELb0ELb1ELb1ELb0ELb0ELb1ELb0ELb0EEENS1_21CollectiveEpilogueFwdINS6_IJSA_NS7_ILi512EEESA_EEES9_SC_SE_Li256ELb1ELb1ELb0ELb0EEENS1_36VarlenDynamicPersistentTileSchedulerILi64ELi64ELi256ELi128ELb0ELb1ELb1ELb0ELb1ELb1EEEEEEEEEvNT_6ParamsE,@function
        .size           _ZN7cutlass13device_kernelIN5flash11enable_sm90INS1_16FlashAttnFwdSm90INS1_25CollectiveMainloopFwdSm90ILi2EN4cute5tupleIJNS5_1CILi1EEES8_S8_EEENS6_IJNS7_ILi64EEESA_SA_EEELi512ENS_6half_tEfNS_4arch4Sm90ELb0ELb0ELb1ELb1ELb0ELb1ELb1ELb0ELb0ELb1ELb0ELb0EEENS1_21CollectiveEpilogueFwdINS6_IJSA_NS7_ILi512EEESA_EEES9_SC_SE_Li256ELb1ELb1ELb0ELb0EEENS1_36VarlenDynamicPersistentTileSchedulerILi64ELi64ELi256ELi128ELb0ELb1ELb1ELb0ELb1ELb1EEEEEEEEEvNT_6ParamsE,(.L_x_6024 - _ZN7cutlass13device_kernelIN5flash11enable_sm90INS1_16FlashAttnFwdSm90INS1_25CollectiveMainloopFwdSm90ILi2EN4cute5tupleIJNS5_1CILi1EEES8_S8_EEENS6_IJNS7_ILi64EEESA_SA_EEELi512ENS_6half_tEfNS_4arch4Sm90ELb0ELb0ELb1ELb1ELb0ELb1ELb1ELb0ELb0ELb1ELb0ELb0EEENS1_21CollectiveEpilogueFwdINS6_IJSA_NS7_ILi512EEESA_EEES9_SC_SE_Li256ELb1ELb1ELb0ELb0EEENS1_36VarlenDynamicPersistentTileSchedulerILi64ELi64ELi256ELi128ELb0ELb1ELb1ELb0ELb1ELb1EEEEEEEEEvNT_6ParamsE)
        .other          _ZN7cutlass13device_kernelIN5flash11enable_sm90INS1_16FlashAttnFwdSm90INS1_25CollectiveMainloopFwdSm90ILi2EN4cute5tupleIJNS5_1CILi1EEES8_S8_EEENS6_IJNS7_ILi64EEESA_SA_EEELi512ENS_6half_tEfNS_4arch4Sm90ELb0ELb0ELb1ELb1ELb0ELb1ELb1ELb0ELb0ELb1ELb0ELb0EEENS1_21CollectiveEpilogueFwdINS6_IJSA_NS7_ILi512EEESA_EEES9_SC_SE_Li256ELb1ELb1ELb0ELb0EEENS1_36VarlenDynamicPersistentTileSchedulerILi64ELi64ELi256ELi128ELb0ELb1ELb1ELb0ELb1ELb1EEEEEEEEEvNT_6ParamsE,@"STO_CUDA_ENTRY STV_DEFAULT"
_ZN7cutlass13device_kernelIN5flash11enable_sm90INS1_16FlashAttnFwdSm90INS1_25CollectiveMainloopFwdSm90ILi2EN4cute5tupleIJNS5_1CILi1EEES8_S8_EEENS6_IJNS7_ILi64EEESA_SA_EEELi512ENS_6half_tEfNS_4arch4Sm90ELb0ELb0ELb1ELb1ELb0ELb1ELb1ELb0ELb0ELb1ELb0ELb0EEENS1_21CollectiveEpilogueFwdINS6_IJSA_NS7_ILi512EEESA_EEES9_SC_SE_Li256ELb1ELb1ELb0ELb0EEENS1_36VarlenDynamicPersistentTileSchedulerILi64ELi64ELi256ELi128ELb0ELb1ELb1ELb0ELb1ELb1EEEEEEEEEvNT_6ParamsE:
        /* <DEDUP_REMOVED lines=23> */
.L_x_1301:
[----:B------:R-:W-:Y:S05]  /*0170*/  BSYNC B0 ;  /* 0x0000000000007941 */ /* 0x000fea0003800000 */
.L_x_1300:
        /* <DEDUP_REMOVED lines=14> */
[----:B-1----:R0:W-:Y:S01]  /*0260*/  STL [R1+0x4], R3 ;  /* 0x0000040301007387 */ /* 0x0021e20000100800 */
        /* <DEDUP_REMOVED lines=24> */
.L_x_1302:
        /* <DEDUP_REMOVED lines=22> */
.L_x_1303:
        /* <DEDUP_REMOVED lines=18> */
.L_x_1304:
        /* <DEDUP_REMOVED lines=22> */
.L_x_1305:
        /* <DEDUP_REMOVED lines=22> */
.L_x_1306:
        /* <DEDUP_REMOVED lines=9> */
.L_x_1309:
        /* <DEDUP_REMOVED lines=25> */
[----:B------:R-:W-:Y:S02]  /*0b50*/  LEA.HI R5, R0, R16, RZ, 0x4 ;  /* 0x0000001000057211 */ /* 0x000fe400078f20ff */
[----:B------:R-:W-:Y:S02]  /*0b60*/  LOP3.LUT R3, R4, 0xffffff80, RZ, 0xc0, !PT ;  /* 0xffffff8004037812 */ /* 0x000fe400078ec0ff */
[----:B------:R-:W-:-:S03]  /*0b70*/  LOP3.LUT R6, R5, 0xfffffff0, RZ, 0xc0, !PT ;  /* 0xfffffff005067812 */ /* 0x000fc600078ec0ff */
[----:B------:R-:W-:Y:S01]  /*0b80*/  IMAD.IADD R3, R16, 0x1, -R3 ;  /* 0x0000000110037824 */ /* 0x000fe200078e0a03 */
[----:B------:R-:W-:Y:S01]  /*0b90*/  LEA.HI R7, R0, R16, RZ, 0x5 ;  /* 0x0000001000077211 */ /* 0x000fe200078f28ff */
[----:B------:R-:W-:Y:S01]  /*0ba0*/  IMAD.IADD R10, R16, 0x1, -R6 ;  /* 0x00000001100a7824 */ /* 0x000fe200078e0a06 */
[----:B------:R-:W-:Y:S02]  /*0bb0*/  SHF.R.S32.HI R12, RZ, 0x4, R5 ;  /* 0x00000004ff0c7819 */ /* 0x000fe40000011405 */
[----:B------:R-:W-:Y:S02]  /*0bc0*/  SHF.R.S32.HI R6, RZ, 0x1f, R3 ;  /* 0x0000001fff067819 */ /* 0x000fe40000011403 */
[--C-:B------:R-:W-:Y:S02]  /*0bd0*/  SHF.R.S32.HI R192, RZ, 0x5, R7.reuse ;  /* 0x00000005ffc07819 */ /* 0x100fe40000011407 */
[----:B------:R-:W-:Y:S02]  /*0be0*/  SHF.R.S32.HI R11, RZ, 0x1f, R7 ;  /* 0x0000001fff0b7819 */ /* 0x000fe40000011407 */
[----:B------:R-:W-:-:S02]  /*0bf0*/  SHF.R.S32.HI R7, RZ, 0x1f, R10 ;  /* 0x0000001fff077819 */ /* 0x000fc4000001140a */
[----:B------:R-:W-:Y:S02]  /*0c00*/  LEA.HI R8, R5, R12, RZ, 0x1 ;  /* 0x0000000c05087211 */ /* 0x000fe400078f08ff */
[----:B------:R-:W-:Y:S02]  /*0c10*/  LEA.HI R5, R6, R3, RZ, 0x2 ;  /* 0x0000000306057211 */ /* 0x000fe400078f10ff */
[----:B------:R-:W-:Y:S02]  /*0c20*/  LEA.HI R9, R7, R10, RZ, 0x3 ;  /* 0x0000000a07097211 */ /* 0x000fe400078f18ff */
[----:B------:R-:W-:Y:S02]  /*0c30*/  LOP3.LUT R13, R8, 0x1ffffffe, RZ, 0xc0, !PT ;  /* 0x1ffffffe080d7812 */ /* 0x000fe400078ec0ff */
[--C-:B------:R-:W-:Y:S02]  /*0c40*/  SHF.R.S32.HI R7, RZ, 0x2, R5.reuse ;  /* 0x00000002ff077819 */ /* 0x100fe40000011405 */
[----:B------:R-:W-:-:S04]  /*0c50*/  SHF.R.S32.HI R8, RZ, 0x1f, R5 ;  /* 0x0000001fff087819 */ /* 0x000fc80000011405 */
[----:B------:R-:W-:-:S04]  /*0c60*/  LEA.HI R8, R8, R7, RZ, 0x3 ;  /* 0x0000000708087211 */ /* 0x000fc800078f18ff */
[----:B------:R-:W-:-:S05]  /*0c70*/  LOP3.LUT R8, R8, 0xfffffff8, RZ, 0xc0, !PT ;  /* 0xfffffff808087812 */ /* 0x000fca00078ec0ff */
[----:B------:R-:W-:Y:S01]  /*0c80*/  IMAD.IADD R191, R7, 0x1, -R8 ;  /* 0x0000000107bf7824 */ /* 0x000fe200078e0a08 */
[----:B------:R-:W-:Y:S02]  /*0c90*/  LOP3.LUT R8, R5, 0x7ffffffc, RZ, 0xc0, !PT ;  /* 0x7ffffffc05087812 */ /* 0x000fe400078ec0ff */
[----:B------:R-:W-:Y:S02]  /*0ca0*/  LEA.HI R14, R11, R192, RZ, 0x2 ;  /* 0x000000c00b0e7211 */ /* 0x000fe400078f10ff */
[----:B------:R-:W-:Y:S01]  /*0cb0*/  LOP3.LUT R11, R9, 0xfffffff8, RZ, 0xc0, !PT ;  /* 0xfffffff8090b7812 */ /* 0x000fe200078ec0ff */
[----:B------:R-:W-:Y:S01]  /*0cc0*/  IMAD.IADD R8, R3, 0x1, -R8 ;  /* 0x0000000103087824 */ /* 0x000fe200078e0a08 */
[----:B------:R-:W-:Y:S02]  /*0cd0*/  LEA.HI R6, R6, R3, RZ, 0x5 ;  /* 0x0000000306067211 */ /* 0x000fe400078f28ff */
[----:B------:R-:W-:Y:S02]  /*0ce0*/  LEA.HI R3, R0, R16, RZ, 0x2 ;  /* 0x0000001000037211 */ /* 0x000fe400078f10ff */
[----:B------:R-:W-:Y:S01]  /*0cf0*/  SHF.R.S32.HI R223, RZ, 0x7, R4 ;  /* 0x00000007ffdf7819 */ /* 0x000fe20000011404 */
[----:B------:R-:W-:Y:S01]  /*0d00*/  IMAD.IADD R11, R10, 0x1, -R11 ;  /* 0x000000010a0b7824 */ /* 0x000fe200078e0a0b */
[----:B------:R-:W-:-:S02]  /*0d10*/  LOP3.LUT R15, R14, 0x3ffffc, RZ, 0xc0, !PT ;  /* 0x003ffffc0e0f7812 */ /* 0x000fc400078ec0ff */
[----:B------:R-:W-:Y:S01]  /*0d20*/  LOP3.LUT R5, R3, 0xfffffffc, RZ, 0xc0, !PT ;  /* 0xfffffffc03057812 */ /* 0x000fe200078ec0ff */
[----:B------:R-:W-:Y:S01]  /*0d30*/  IMAD R14, R223, 0x100, R10 ;  /* 0x00000100df0e7824 */ /* 0x000fe200078e020a */
[----:B------:R-:W-:Y:S01]  /*0d40*/  LEA.HI R0, R0, R16, RZ, 0x3 ;  /* 0x0000001000007211 */ /* 0x000fe200078f18ff */
[----:B------:R-:W-:Y:S02]  /*0d50*/  IMAD.IADD R15, R192, 0x1, -R15 ;  /* 0x00000001c00f7824 */ /* 0x000fe400078e0a0f */
[----:B------:R-:W-:Y:S02]  /*0d60*/  IMAD.IADD R13, R12, 0x1, -R13 ;  /* 0x000000010c0d7824 */ /* 0x000fe400078e0a0d */
[----:B------:R-:W-:Y:S01]  /*0d70*/  IMAD.SHL.U32 R10, R11, 0x40, RZ ;  /* 0x000000400b0a7824 */ /* 0x000fe200078e00ff */
[----:B------:R-:W-:Y:S01]  /*0d80*/  SHF.R.S32.HI R19, RZ, 0x2, R3 ;  /* 0x00000002ff137819 */ /* 0x000fe20000011403 */
[----:B------:R-:W-:Y:S01]  /*0d90*/  IMAD.IADD R5, R16, 0x1, -R5 ;  /* 0x0000000110057824 */ /* 0x000fe200078e0a05 */
[----:B------:R-:W-:Y:S01]  /*0da0*/  SHF.R.S32.HI R6, RZ, 0x5, R6 ;  /* 0x00000005ff067819 */ /* 0x000fe20000011406 */
[----:B------:R-:W-:Y:S01]  /*0db0*/  IMAD R14, R15, 0x10, R14 ;  /* 0x000000100f0e7824 */ /* 0x000fe200078e020e */
[----:B------:R-:W-:Y:S01]  /*0dc0*/  LOP3.LUT R10, R10, 0x1c0, RZ, 0xc0, !PT ;  /* 0x000001c00a0a7812 */ /* 0x000fe200078ec0ff */
[----:B------:R-:W-:Y:S01]  /*0dd0*/  IMAD.SHL.U32 R13, R13, 0x8, RZ ;  /* 0x000000080d0d7824 */ /* 0x000fe200078e00ff */
[----:B------:R-:W-:Y:S01]  /*0de0*/  SHF.R.S32.HI R221, RZ, 0x3, R0 ;  /* 0x00000003ffdd7819 */ /* 0x000fe20000011400 */
[----:B------:R-:W-:Y:S01]  /*0df0*/  IMAD.SHL.U32 R9, R9, 0x40, RZ ;  /* 0x0000004009097824 */ /* 0x000fe200078e00ff */
[----:B------:R-:W-:Y:S01]  /*0e00*/  LOP3.LUT R220, R0, 0xfffffff8, RZ, 0xc0, !PT ;  /* 0xfffffff800dc7812 */ /* 0x000fe200078ec0ff */
[----:B------:R-:W-:Y:S01]  /*0e10*/  VIADD R234, R19, 0x20 ;  /* 0x0000002013ea7836 */ /* 0x000fe20000000000 */
[----:B------:R-:W-:Y:S01]  /*0e20*/  SHF.R.S32.HI R0, RZ, 0x1f, R3 ;  /* 0x0000001fff007819 */ /* 0x000fe20000011403 */
[----:B------:R-:W-:Y:S01]  /*0e30*/  IMAD.U32 R233, R14, 0x40, R13 ;  /* 0x000000400ee97824 */ /* 0x000fe200078e000d */
[----:B------:R-:W-:Y:S01]  /*0e40*/  LEA.HI R3, R5, R5, RZ, 0x1 ;  /* 0x0000000505037211 */ /* 0x000fe200078f08ff */
[----:B------:R-:W-:Y:S01]  /*0e50*/  IMAD R191, R6, 0x10, R191 ;  /* 0x0000001006bf7824 */ /* 0x000fe200078e02bf */
[----:B------:R-:W-:-:S02]  /*0e60*/  LOP3.LUT R13, R10, 0x8, R13, 0xf8, !PT ;  /* 0x000000080a0d7812 */ /* 0x000fc400078ef80d */
[----:B------:R-:W-:Y:S02]  /*0e70*/  SHF.R.U32.HI R10, RZ, 0x3, R10 ;  /* 0x00000003ff0a7819 */ /* 0x000fe4000001160a */
[----:B------:R-:W-:Y:S02]  /*0e80*/  LOP3.LUT R9, R9, 0x7ffffe00, RZ, 0xc0, !PT ;  /* 0x7ffffe0009097812 */ /* 0x000fe400078ec0ff */
[----:B------:R-:W-:Y:S02]  /*0e90*/  LOP3.LUT R6, R3, 0x1ffffffe, RZ, 0xc0, !PT ;  /* 0x1ffffffe03067812 */ /* 0x000fe400078ec0ff */
[----:B------:R-:W-:Y:S01]  /*0ea0*/  SHF.R.S32.HI R3, RZ, 0x1f, R234 ;  /* 0x0000001fff037819 */ /* 0x000fe200000114ea */
[----:B------:R-:W-:Y:S01]  /*0eb0*/  IMAD R9, R192, 0x400, R9 ;  /* 0x00000400c0097824 */ /* 0x000fe200078e0209 */
[----:B------:R-:W-:Y:S01]  /*0ec0*/  LOP3.LUT R10, R13, R10, RZ, 0x3c, !PT ;  /* 0x0000000a0d0a7212 */ /* 0x000fe200078e3cff */
[----:B------:R-:W-:Y:S01]  /*0ed0*/  IMAD.SHL.U32 R230, R234, 0x40, RZ ;  /* 0x00000040eae67824 */ /* 0x000fe200078e00ff */
[----:B------:R-:W-:-:S02]  /*0ee0*/  LEA.HI R0, R0, R19, RZ, 0x3 ;  /* 0x0000001300007211 */ /* 0x000fc400078f18ff */
[----:B------:R-:W-:Y:S01]  /*0ef0*/  LEA.HI R3, R3, R234, RZ, 0x3 ;  /* 0x000000ea03037211 */ /* 0x000fe200078f18ff */
[----:B------:R-:W-:Y:S01]  /*0f00*/  IMAD.IADD R9, R9, 0x1, R10 ;  /* 0x0000000109097824 */ /* 0x000fe200078e020a */
[----:B------:R-:W-:Y:S01]  /*0f10*/  R2P PR, R11, 0x6 ;  /* 0x000000060b007804 */ /* 0x000fe20000000000 */
[----:B------:R-:W-:Y:S01]  /*0f20*/  IMAD.IADD R220, R16, 0x1, -R220 ;  /* 0x0000000110dc7824 */ /* 0x000fe200078e0adc */
[----:B------:R-:W-:Y:S01]  /*0f30*/  LEA.HI R4, R4, R223, RZ, 0x1 ;  /* 0x000000df04047211 */ /* 0x000fe200078f08ff */
[----:B------:R-:W-:Y:S01]  /*0f40*/  IMAD.SHL.U32 R16, R5, 0x8, RZ ;  /* 0x0000000805107824 */ /* 0x000fe200078e00ff */
[----:B------:R-:W-:Y:S01]  /*0f50*/  LOP3.LUT R0, R0, 0xfffffff8, RZ, 0xc0, !PT ;  /* 0xfffffff800007812 */ /* 0x000fe200078ec0ff */
[----:B------:R-:W-:Y:S01]  /*0f60*/  IMAD.SHL.U32 R3, R3, 0x40, RZ ;  /* 0x0000004003037824 */ /* 0x000fe200078e00ff */
[----:B------:R-:W-:Y:S01]  /*0f70*/  LOP3.LUT R230, R230, 0x1c0, RZ, 0xc0, !PT ;  /* 0x000001c0e6e67812 */ /* 0x000fe200078ec0ff */
[----:B------:R-:W-:Y:S01]  /*0f80*/  IMAD.SHL.U32 R184, R5, 0x4, RZ ;  /* 0x0000000405b87824 */ /* 0x000fe200078e00ff */
[----:B------:R-:W-:Y:S01]  /*0f90*/  LOP3.LUT R4, R4, 0xfffffe, RZ, 0xc0, !PT ;  /* 0x00fffffe04047812 */ /* 0x000fe200078ec0ff */
[----:B------:R-:W-:-:S02]  /*0fa0*/  IMAD R195, R9, 0x2, R2 ;  /* 0x0000000209c37824 */ /* 0x000fc400078e0202 */
[----:B------:R-:W-:Y:S01]  /*0fb0*/  IMAD.MOV.U32 R201, RZ, RZ, 0x40 ;  /* 0x00000040ffc97424 */ /* 0x000fe200078e00ff */
[----:B------:R-:W-:Y:S01]  /*0fc0*/  SHF.R.U32.HI R7, RZ, 0x3, R230 ;  /* 0x00000003ff077819 */ /* 0x000fe200000116e6 */
[----:B------:R-:W-:Y:S01]  /*0fd0*/  IMAD.SHL.U32 R189, R220, 0x8, RZ ;  /* 0x00000008dcbd7824 */ /* 0x000fe200078e00ff */
[----:B------:R-:W-:Y:S01]  /*0fe0*/  LOP3.LUT R231, R3, 0xfffffe00, RZ, 0xc0, !PT ;  /* 0xfffffe0003e77812 */ /* 0x000fe200078ec0ff */
[----:B------:R-:W-:Y:S01]  /*0ff0*/  IMAD.IADD R188, R19, 0x1, -R0 ;  /* 0x0000000113bc7824 */ /* 0x000fe200078e0a00 */
[----:B------:R-:W-:Y:S01]  /*1000*/  LOP3.LUT R0, R230, 0x38, R16, 0xf8, !PT ;  /* 0x00000038e6007812 */ /* 0x000fe200078ef810 */
[----:B------:R-:W-:Y:S02]  /*1010*/  VIADD R190, R184, 0x10 ;  /* 0x00000010b8be7836 */ /* 0x000fe40000000000 */
[----:B------:R-:W-:Y:S01]  /*1020*/  VIADD R208, R195, 0x36400 ;  /* 0x00036400c3d07836 */ /* 0x000fe20000000000 */
[----:B------:R-:W-:Y:S01]  /*1030*/  SEL R201, R201, 0xffffffc0, !P2 ;  /* 0xffffffc0c9c97807 */ /* 0x000fe20005000000 */
[----:B------:R-:W-:Y:S01]  /*1040*/  IMAD.IADD R4, R223, 0x1, -R4 ;  /* 0x00000001df047824 */ /* 0x000fe200078e0a04 */
[----:B------:R-:W-:Y:S01]  /*1050*/  LOP3.LUT R3, R231, R0, R7, 0xf6, !PT ;  /* 0x00000000e7037212 */ /* 0x000fe200078ef607 */
[----:B------:R-:W-:-:S02]  /*1060*/  VIADD R217, R189, 0x40 ;  /* 0x00000040bdd97836 */ /* 0x000fc40000000000 */
[----:B------:R-:W-:Y:S02]  /*1070*/  VIADD R216, R189, 0x80 ;  /* 0x00000080bdd87836 */ /* 0x000fe40000000000 */
[----:B------:R-:W-:Y:S01]  /*1080*/  IMAD.IADD R6, R5, 0x1, -R6 ;  /* 0x0000000105067824 */ /* 0x000fe200078e0a06 */
[----:B------:R-:W-:Y:S01]  /*1090*/  SHF.R.S32.HI R5, RZ, 0x1f, R190 ;  /* 0x0000001fff057819 */ /* 0x000fe200000114be */
[C---:B------:R-:W-:Y:S02]  /*10a0*/  VIADD R215, R189.reuse, 0xc0 ;  /* 0x000000c0bdd77836 */ /* 0x040fe40000000000 */
[C---:B------:R-:W-:Y:S02]  /*10b0*/  VIADD R214, R189.reuse, 0x100 ;  /* 0x00000100bdd67836 */ /* 0x040fe40000000000 */
[C---:B------:R-:W-:Y:S02]  /*10c0*/  VIADD R213, R189.reuse, 0x140 ;  /* 0x00000140bdd57836 */ /* 0x040fe40000000000 */
[----:B------:R-:W-:-:S02]  /*10d0*/  VIADD R225, R189, 0x180 ;  /* 0x00000180bde17836 */ /* 0x000fc40000000000 */
[----:B------:R-:W-:Y:S02]  /*10e0*/  VIADD R224, R189, 0x1c0 ;  /* 0x000001c0bde07836 */ /* 0x000fe40000000000 */
[----:B------:R-:W-:Y:S02]  /*10f0*/  VIADD R196, R195, 0x36420 ;  /* 0x00036420c3c47836 */ /* 0x000fe40000000000 */
[----:B------:R-:W-:Y:S01]  /*1100*/  @P1 VIADD R196, R208, 0xffffffe0 ;  /* 0xffffffe0d0c41836 */ /* 0x000fe20000000000 */
[----:B------:R-:W-:Y:S01]  /*1110*/  SHF.R.S32.HI R10, RZ, 0x1f, R217 ;  /* 0x0000001fff0a7819 */ /* 0x000fe200000114d9 */
[----:B------:R-:W-:Y:S01]  /*1120*/  IMAD.SHL.U32 R194, R4, 0x100, RZ ;  /* 0x0000010004c27824 */ /* 0x000fe200078e00ff */
[----:B------:R-:W-:Y:S01]  /*1130*/  SHF.R.S32.HI R4, RZ, 0x1f, R216 ;  /* 0x0000001fff047819 */ /* 0x000fe200000114d8 */
[----:B------:R-:W-:Y:S01]  /*1140*/  IMAD.IADD R208, R208, 0x1, R201 ;  /* 0x00000001d0d07824 */ /* 0x000fe200078e02c9 */
[----:B------:R-:W-:Y:S01]  /*1150*/  CS2R R22, SRZ ;  /* 0x0000000000167805 */ /* 0x000fe2000001ff00 */
[----:B------:R-:W-:Y:S01]  /*1160*/  IMAD.MOV.U32 R186, RZ, RZ, RZ ;  /* 0x000000ffffba7224 */ /* 0x000fe200078e00ff */
[----:B------:R-:W-:Y:S01]  /*1170*/  SHF.R.S32.HI R10, RZ, 0x1f, R215 ;  /* 0x0000001fff0a7819 */ /* 0x000fe200000114d7 */
[----:B------:R-:W-:Y:S01]  /*1180*/  IMAD.MOV.U32 R218, RZ, RZ, RZ ;  /* 0x000000ffffda7224 */ /* 0x000fe200078e00ff */
[----:B------:R-:W-:Y:S01]  /*1190*/  SHF.R.S32.HI R4, RZ, 0x1f, R214 ;  /* 0x0000001fff047819 */ /* 0x000fe200000114d6 */
[----:B------:R-:W-:Y:S01]  /*11a0*/  IMAD.SHL.U32 R227, R190, 0x2, RZ ;  /* 0x00000002bee37824 */ /* 0x000fe200078e00ff */
[----:B------:R-:W-:Y:S01]  /*11b0*/  SHF.R.S32.HI R237, RZ, 0x1f, R213 ;  /* 0x0000001fffed7819 */ /* 0x000fe200000114d5 */
[----:B------:R-:W-:Y:S01]  /*11c0*/  IMAD.SHL.U32 R193, R8, 0x2, RZ ;  /* 0x0000000208c17824 */ /* 0x000fe200078e00ff */
[----:B------:R-:W-:Y:S01]  /*11d0*/  SHF.R.S32.HI R236, RZ, 0x1f, R225 ;  /* 0x0000001fffec7819 */ /* 0x000fe200000114e1 */
[----:B------:R-:W-:Y:S01]  /*11e0*/  IMAD R228, R3, 0x2, R2 ;  /* 0x0000000203e47824 */ /* 0x000fe200078e0202 */
[----:B------:R-:W-:Y:S01]  /*11f0*/  SHF.R.S32.HI R235, RZ, 0x1f, R224 ;  /* 0x0000001fffeb7819 */ /* 0x000fe200000114e0 */
[----:B------:R-:W-:Y:S01]  /*1200*/  IMAD R232, R6, 0x8, R191 ;  /* 0x0000000806e87824 */ /* 0x000fe200078e02bf */
[----:B------:R-:W-:Y:S01]  /*1210*/  SHF.L.U64.HI R226, R190, 0x1, R5 ;  /* 0x00000001bee27819 */ /* 0x000fe20000010205 */
[----:B------:R-:W-:Y:S01]  /*1220*/  IMAD.IADD R201, R201, 0x1, R196 ;  /* 0x00000001c9c97824 */ /* 0x000fe200078e02c4 */
[----:B--2---:R-:W-:Y:S01]  /*1230*/  LOP3.LUT R187, R18, 0x1, RZ, 0xfc, !PT ;  /* 0x0000000112bb7812 */ /* 0x004fe200078efcff */
[----:B------:R-:W-:-:S07]  /*1240*/  IMAD.MOV.U32 R18, RZ, RZ, RZ ;  /* 0x000000ffff127224 */ /* 0x000fce00078e00ff */
.L_x_1423:
        /* <DEDUP_REMOVED lines=52> */
.L_x_1311:
[----:B------:R-:W-:Y:S02]  /*1590*/  IMAD.U32 R46, RZ, RZ, UR5 ;  /* 0x00000005ff2e7e24 */ /* 0x000fe4000f8e00ff */
[----:B------:R-:W-:Y:S01]  /*15a0*/  IMAD.U32 R28, RZ, RZ, UR4 ;  /* 0x00000004ff1c7e24 */ /* 0x000fe2000f8e00ff */
[----:B------:R-:W-:Y:S06]  /*15b0*/  @!P2 BRA `(.L_x_1312) ;  /* 0x000000000010a947 */ /* 0x000fec0003800000 */
[----:B------:R-:W-:-:S04]  /*15c0*/  IADD3 R4, P0, R210, UR8, RZ ;  /* 0x00000008d2047c10 */ /* 0x000fc8000ff1e0ff */
[----:B------:R-:W-:-:S05]  /*15d0*/  IADD3.X R5, R211, UR9, RZ, P0, !PT ;  /* 0x00000009d3057c10 */ /* 0x000fca00087fe4ff */
[----:B------:R0:W5:Y:S01]  /*15e0*/  LDG.E R28, desc[UR40][R4.64] ;  /* 0x00000028041c7981 */ /* 0x000162000c1e1900 */
[----:B------:R-:W-:Y:S05]  /*15f0*/  BRA `(.L_x_1313) ;  /* 0x0000000000107947 */ /* 0x000fea0003800000 */
.L_x_1312:
[----:B------:R-:W-:Y:S05]  /*1600*/  @!P0 BRA `(.L_x_1313) ;  /* 0x00000000000c8947 */ /* 0x000fea0003800000 */
[----:B------:R-:W2:Y:S04]  /*1610*/  LDG.E R5, desc[UR40][R8.64] ;  /* 0x0000002808057981 */ /* 0x000ea8000c1e1900 */
[----:B------:R-:W2:Y:S02]  /*1620*/  LDG.E R28, desc[UR40][R8.64+0x4] ;  /* 0x00000428081c7981 */ /* 0x000ea4000c1e1900 */
[----:B--2---:R-:W-:-:S07]  /*1630*/  IMAD.IADD R28, R28, 0x1, -R5 ;  /* 0x000000011c1c7824 */ /* 0x004fce00078e0a05 */
.L_x_1313:
        /* <DEDUP_REMOVED lines=14> */
[----:B------:R-:W-:Y:S01]  /*1720*/  IMAD.IADD R11, R28, 0x1, -R3 ;  /* 0x000000011c0b7824 */ /* 0x000fe200078e0a03 */
        /* <DEDUP_REMOVED lines=40> */
.L_x_1316:
[----:B------:R-:W-:Y:S05]  /*19b0*/  BSYNC B6 ;  /* 0x0000000000067941 */ /* 0x000fea0003800000 */
.L_x_1315:
        /* <DEDUP_REMOVED lines=20> */
.L_x_1318:
[----:B------:R-:W-:Y:S05]  /*1b00*/  BSYNC B6 ;  /* 0x0000000000067941 */ /* 0x000fea0003800000 */
.L_x_1317:
        /* <DEDUP_REMOVED lines=23> */
[----:B--2---:R-:W-:-:S03]  /*1c80*/  ISETP.GE.AND P2, PT, R16, R43, PT ;  /* 0x0000002b1000720c */ /* 0x004fc60003f46270 */
        /* <DEDUP_REMOVED lines=22> */
[----:B------:R-:W-:Y:S01]  /*1df0*/  IMAD.SHL.U32 R60, R43, 0x2, RZ ;  /* 0x000000022b3c7824 */ /* 0x000fe200078e00ff */
[----:B------:R-:W-:Y:S01]  /*1e00*/  SHF.R.S32.HI R48, RZ, 0x1f, R15 ;  /* 0x0000001fff307819 */ /* 0x000fe2000001140f */
[----:B------:R-:W-:Y:S02]  /*1e10*/  VIADD R59, R50, 0x8 ;  /* 0x00000008323b7836 */ /* 0x000fe40000000000 */
[----:B------:R-:W-:Y:S01]  /*1e20*/  IMAD.X R43, R28, 0x1, R3, P2 ;  /* 0x000000011c2b7824 */ /* 0x000fe200010e0603 */
        /* <DEDUP_REMOVED lines=60> */
.L_x_1348:
        /* <DEDUP_REMOVED lines=57> */
.L_x_1323:
[----:B------:R-:W-:Y:S05]  /*2580*/  BSYNC B1 ;  /* 0x0000000000017941 */ /* 0x000fea0003800000 */
.L_x_1322:
[----:B------:R-:W-:Y:S01]  /*2590*/  ISETP.NE.AND P3, PT, R187, 0x3, PT ;  /* 0x00000003bb00780c */ /* 0x000fe20003f65270 */
[----:B0----5:R-:W-:Y:S02]  /*25a0*/  IMAD.MOV.U32 R4, RZ, RZ, R8 ;  /* 0x000000ffff047224 */ /* 0x021fe400078e0008 */
[----:B------:R-:W-:Y:S02]  /*25b0*/  IMAD.MOV.U32 R5, RZ, RZ, R9 ;  /* 0x000000ffff057224 */ /* 0x000fe400078e0009 */
[----:B------:R-:W-:Y:S02]  /*25c0*/  IMAD.MOV.U32 R6, RZ, RZ, R28 ;  /* 0x000000ffff067224 */ /* 0x000fe400078e001c */
[----:B------:R-:W-:Y:S01]  /*25d0*/  IMAD.MOV.U32 R7, RZ, RZ, R29 ;  /* 0x000000ffff077224 */ /* 0x000fe200078e001d */
[----:B------:R-:W-:Y:S01]  /*25e0*/  PRMT R80, R4, 0x5410, R5 ;  /* 0x0000541004507816 */ /* 0x000fe20000000005 */
[----:B------:R-:W-:Y:S02]  /*25f0*/  IMAD.MOV.U32 R4, RZ, RZ, R10 ;  /* 0x000000ffff047224 */ /* 0x000fe400078e000a */
[----:B------:R-:W-:Y:S01]  /*2600*/  IMAD.MOV.U32 R5, RZ, RZ, R11 ;  /* 0x000000ffff057224 */ /* 0x000fe200078e000b */
[----:B------:R-:W-:Y:S01]  /*2610*/  PRMT R77, R6, 0x5410, R7 ;  /* 0x00005410064d7816 */ /* 0x000fe20000000007 */
[----:B------:R-:W-:-:S02]  /*2620*/  IMAD.MOV.U32 R6, RZ, RZ, R14 ;  /* 0x000000ffff067224 */ /* 0x000fc400078e000e */
[----:B------:R-:W-:Y:S01]  /*2630*/  IMAD.MOV.U32 R7, RZ, RZ, R15 ;  /* 0x000000ffff077224 */ /* 0x000fe200078e000f */
[----:B------:R-:W-:-:S04]  /*2640*/  PRMT R82, R4, 0x5410, R5 ;  /* 0x0000541004527816 */ /* 0x000fc80000000005 */
[----:B------:R-:W-:Y:S01]  /*2650*/  PRMT R83, R6, 0x5410, R7 ;  /* 0x0000541006537816 */ /* 0x000fe20000000007 */
[----:B------:R-:W-:Y:S06]  /*2660*/  @!P3 BRA `(.L_x_1324) ;  /* 0x000000000004b947 */ /* 0x000fec0003800000 */
[----:B------:R-:W-:Y:S01]  /*2670*/  BPT.TRAP 0x1 ;  /* 0x000000040000795c */ /* 0x000fe20000300000 */
.L_x_1324:
[----:B------:R-:W-:Y:S01]  /*2680*/  IMAD R66, R22, 0x8, R2 ;  /* 0x0000000816427824 */ /* 0x000fe200078e0202 */
[----:B------:R-:W-:Y:S01]  /*2690*/  SHF.L.U32 R75, R186, 0x1f, RZ ;  /* 0x0000001fba4b7819 */ /* 0x000fe200000006ff */
[----:B------:R-:W-:Y:S03]  /*26a0*/  BSSY B1, `(.L_x_1325) ;  /* 0x0000003000017945 */ /* 0x000fe60003800000 */
[----:B------:R-:W0:Y:S02]  /*26b0*/  SYNCS.PHASECHK.TRANS64.TRYWAIT P5, [R66+URZ+0x38890], R75 ;  /* 0x0388904b420075a7 */ /* 0x000e2400080a017f */
[----:B0-----:R-:W-:Y:S05]  /*26c0*/  @!P5 BRA `(.L_x_1326) ;  /* 0x0000019800f4d947 */ /* 0x001fea0003800000 */
.L_x_1614:
[----:B------:R-:W-:Y:S05]  /*26d0*/  BSYNC B1 ;  /* 0x0000000000017941 */ /* 0x000fea0003800000 */
.L_x_1325:
        /* <DEDUP_REMOVED lines=48> */
.L_x_1331:
[----:B------:R-:W-:Y:S05]  /*29e0*/  BSYNC B2 ;  /* 0x0000000000027941 */ /* 0x000fea0003800000 */
.L_x_1330:
[----:B--2---:R1:W-:Y:S02]  /*29f0*/  STG.E.128 desc[UR40][R12.64], R4 ;  /* 0x000000040c007986 */ /* 0x0043e4000c101d28 */
.L_x_1329:
[----:B------:R-:W-:Y:S05]  /*2a00*/  BSYNC B1 ;  /* 0x0000000000017941 */ /* 0x000fea0003800000 */
.L_x_1328:
        /* <DEDUP_REMOVED lines=51> */
.L_x_1333:
[----:B------:R-:W-:Y:S05]  /*2d40*/  BSYNC B1 ;  /* 0x0000000000017941 */ /* 0x000fea0003800000 */
.L_x_1332:
[----:B-1----:R1:W-:Y:S01]  /*2d50*/  STG.E.128 desc[UR40][R12.64+0x40], R4 ;  /* 0x000040040c007986 */ /* 0x0023e2000c101d28 */
[----:B------:R-:W-:Y:S05]  /*2d60*/  BRA `(.L_x_1327) ;  /* 0x0000000c00147947 */ /* 0x000fea0003800000 */
.L_x_1321:
        /* <DEDUP_REMOVED lines=41> */
.L_x_1334:
[----:B------:R-:W-:Y:S01]  /*3000*/  IMAD R66, R22, 0x8, R2 ;  /* 0x0000000816427824 */ /* 0x000fe200078e0202 */
[----:B------:R-:W-:Y:S01]  /*3010*/  SHF.L.U32 R75, R186, 0x1f, RZ ;  /* 0x0000001fba4b7819 */ /* 0x000fe200000006ff */
[----:B------:R-:W-:Y:S03]  /*3020*/  BSSY B1, `(.L_x_1335) ;  /* 0x0000003000017945 */ /* 0x000fe60003800000 */
[----:B------:R-:W0:Y:S02]  /*3030*/  SYNCS.PHASECHK.TRANS64.TRYWAIT P5, [R66+URZ+0x38890], R75 ;  /* 0x0388904b420075a7 */ /* 0x000e2400080a017f */
[----:B0-----:R-:W-:Y:S05]  /*3040*/  @!P5 BRA `(.L_x_1336) ;  /* 0x0000019000a8d947 */ /* 0x001fea0003800000 */
.L_x_1615:
[----:B------:R-:W-:Y:S05]  /*3050*/  BSYNC B1 ;  /* 0x0000000000017941 */ /* 0x000fea0003800000 */
.L_x_1335:
        /* <DEDUP_REMOVED lines=115> */
.L_x_1338:
[----:B------:R-:W-:Y:S05]  /*3790*/  BSYNC B1 ;  /* 0x0000000000017941 */ /* 0x000fea0003800000 */
.L_x_1337:
        /* <DEDUP_REMOVED lines=10> */
.L_x_1320:
[----:B------:R-:W-:-:S13]  /*3840*/  ISETP.NE.AND P3, PT, R187, 0x3, PT ;  /* 0x00000003bb00780c */ /* 0x000fda0003f65270 */
[----:B------:R-:W-:Y:S05]  /*3850*/  @!P3 BRA `(.L_x_1339) ;  /* 0x000000000004b947 */ /* 0x000fea0003800000 */
[----:B------:R-:W-:Y:S01]  /*3860*/  BPT.TRAP 0x1 ;  /* 0x000000040000795c */ /* 0x000fe20000300000 */
.L_x_1339:
        /* <DEDUP_REMOVED lines=8> */
.L_x_1616:
[----:B------:R-:W-:Y:S05]  /*38f0*/  BSYNC B1 ;  /* 0x0000000000017941 */ /* 0x000fea0003800000 */
.L_x_1340:
        /* <DEDUP_REMOVED lines=12> */
.L_x_1327:
[----:B------:R-:W-:Y:S05]  /*39c0*/  BSYNC B0 ;  /* 0x0000000000007941 */ /* 0x000fea0003800000 */
.L_x_1319:
        /* <DEDUP_REMOVED lines=17> */
.L_x_1343:
[----:B------:R-:W-:Y:S05]  /*3ae0*/  BSYNC B0 ;  /* 0x0000000000007941 */ /* 0x000fea0003800000 */
.L_x_1342:
[----:B------:R-:W5:Y:S01]  /*3af0*/  SYNCS.PHASECHK.TRANS64.TRYWAIT P5, [R66+URZ+0x388b0], R75 ;  /* 0x0388b04b420075a7 */ /* 0x000f6200080a017f */
[----:B------:R-:W-:Y:S01]  /*3b00*/  BSSY B0, `(.L_x_1344) ;  /* 0x0000003000007945 */ /* 0x000fe20003800000 */
[----:B------:R-:W-:-:S03]  /*3b10*/  ISETP.GE.AND P3, PT, R19, R68, PT ;  /* 0x000000441300720c */ /* 0x000fc60003f66270 */
[----:B-----5:R-:W-:Y:S10]  /*3b20*/  @!P5 BRA `(.L_x_1345) ;  /* 0x000001880018d947 */ /* 0x020ff40003800000 */
.L_x_1617:
[----:B------:R-:W-:Y:S05]  /*3b30*/  BSYNC B0 ;  /* 0x0000000000007941 */ /* 0x000fea0003800000 */
.L_x_1344:
        /* <DEDUP_REMOVED lines=14> */
[----:B------:R-:W-:Y:S02]  /*3c20*/  VIADD R4, R16, 0x40 ;  /* 0x0000004010047836 */ /* 0x000fe40000000000 */
[C---:B------:R-:W-:Y:S01]  /*3c30*/  VIADD R15, R9.reuse, 0x20 ;  /* 0x00000020090f7836 */ /* 0x040fe20000000000 */
[----:B------:R-:W-:Y:S01]  /*3c40*/  LEA.HI.X R13, R6, UR5, R5, 0x1, P5 ;  /* 0x00000005060d7c11 */ /* 0x000fe2000a8f0c05 */
[C---:B------:R-:W-:Y:S01]  /*3c50*/  @P3 VIADD R15, R9.reuse, 0xffffffe0 ;  /* 0xffffffe0090f3836 */ /* 0x040fe20000000000 */
[----:B------:R-:W-:Y:S01]  /*3c60*/  ISETP.GE.AND P5, PT, R16, UR4, PT ;  /* 0x0000000410007c0c */ /* 0x000fe2000bfa6270 */
[----:B--2-4-:R-:W-:Y:S01]  /*3c70*/  IMAD R29, R9, 0x2, R2 ;  /* 0x00000002091d7824 */ /* 0x014fe200078e0202 */
[----:B------:R-:W-:Y:S01]  /*3c80*/  ISETP.GE.AND P3, PT, R4, UR4, PT ;  /* 0x0000000404007c0c */ /* 0x000fe2000bf66270 */
[----:B------:R-:W-:-:S02]  /*3c90*/  VIADD R14, R16, 0x80 ;  /* 0x00000080100e7836 */ /* 0x000fc40000000000 */
        /* <DEDUP_REMOVED lines=59> */
.L_x_1347:
[----:B------:R-:W-:Y:S05]  /*4050*/  BSYNC B0 ;  /* 0x0000000000007941 */ /* 0x000fea0003800000 */
.L_x_1346:
        /* <DEDUP_REMOVED lines=17> */
.L_x_1314:
[----:B------:R-:W2:Y:S01]  /*4170*/  LDL R4, [R1+0x4] ;  /* 0x0000040001047983 */ /* 0x000ea20000100800 */
        /* <DEDUP_REMOVED lines=47> */
[----:B------:R-:W-:-:S02]  /*4470*/  CS2R R12, SRZ ;  /* 0x00000000000c7805 */ /* 0x000fc4000001ff00 */
        /* <DEDUP_REMOVED lines=8> */
[----:B------:R-:W-:Y:S02]  /*4500*/  CS2R R166, SRZ ;  /* 0x0000000000a67805 */ /* 0x000fe4000001ff00 */
[----:B----4-:R-:W-:-:S02]  /*4510*/  CS2R R50, SRZ ;  /* 0x0000000000327805 */ /* 0x010fc4000001ff00 */
[----:B------:R-:W-:Y:S02]  /*4520*/  CS2R R172, SRZ ;  /* 0x0000000000ac7805 */ /* 0x000fe4000001ff00 */
[----:B------:R-:W-:Y:S01]  /*4530*/  CS2R R46, SRZ ;  /* 0x00000000002e7805 */ /* 0x000fe2000001ff00 */
[----:B------:R-:W-:Y:S01]  /*4540*/  IMAD.MOV.U32 R171, RZ, RZ, RZ ;  /* 0x000000ffffab7224 */ /* 0x000fe200078e00ff */
[----:B------:R-:W-:Y:S02]  /*4550*/  CS2R R32, SRZ ;  /* 0x0000000000207805 */ /* 0x000fe4000001ff00 */
[----:B------:R-:W-:Y:S02]  /*4560*/  CS2R R176, SRZ ;  /* 0x0000000000b07805 */ /* 0x000fe4000001ff00 */
[----:B------:R-:W-:Y:S02]  /*4570*/  CS2R R38, SRZ ;  /* 0x0000000000267805 */ /* 0x000fe4000001ff00 */
[----:B------:R-:W-:Y:S01]  /*4580*/  CS2R R178, SRZ ;  /* 0x0000000000b27805 */ /* 0x000fe2000001ff00 */
[----:B------:R-:W-:Y:S01]  /*4590*/  IMAD.MOV.U32 R35, RZ, RZ, RZ ;  /* 0x000000ffff237224 */ /* 0x000fe200078e00ff */
[----:B--2---:R-:W-:Y:S01]  /*45a0*/  CS2R R28, SRZ ;  /* 0x00000000001c7805 */ /* 0x004fe2000001ff00 */
[----:B------:R-:W-:Y:S01]  /*45b0*/  IMAD.MOV.U32 R180, RZ, RZ, RZ ;  /* 0x000000ffffb47224 */ /* 0x000fe200078e00ff */
[----:B------:R-:W-:Y:S01]  /*45c0*/  CS2R R6, SRZ ;  /* 0x0000000000067805 */ /* 0x000fe2000001ff00 */
[----:B------:R-:W-:-:S02]  /*45d0*/  IMAD.MOV.U32 R31, RZ, RZ, RZ ;  /* 0x000000ffff1f7224 */ /* 0x000fc400078e00ff */
[----:B------:R-:W-:Y:S02]  /*45e0*/  IMAD.MOV.U32 R0, RZ, RZ, RZ ;  /* 0x000000ffff007224 */ /* 0x000fe400078e00ff */
[----:B------:R-:W-:Y:S01]  /*45f0*/  IMAD.MOV.U32 R5, RZ, RZ, RZ ;  /* 0x000000ffff057224 */ /* 0x000fe200078e00ff */
[----:B------:R-:W-:Y:S01]  /*4600*/  ISETP.NE.AND P0, PT, R4, 0x1, PT ;  /* 0x000000010400780c */ /* 0x000fe20003f05270 */
[----:B------:R-:W-:-:S12]  /*4610*/  @P3 BRA `(.L_x_1350) ;  /* 0x0000000000083947 */ /* 0x000fd80003800000 */
[----:B------:R-:W0:Y:S02]  /*4620*/  FENCE.VIEW.ASYNC.G ;  /* 0x00000000000073c6 */ /* 0x000e240000000100 */
[----:B0-----:R-:W-:Y:S06]  /*4630*/  BAR.ARV 0xc, 0x180 ;  /* 0x0306000000007b1d */ /* 0x001fec0000002000 */
.L_x_1350:
[----:B------:R-:W-:Y:S05]  /*4640*/  BSYNC B0 ;  /* 0x0000000000007941 */ /* 0x000fea0003800000 */
.L_x_1349:
        /* <DEDUP_REMOVED lines=8> */
[----:B------:R-:W-:Y:S01]  /*46d0*/  IMAD.MOV.U32 R9, RZ, RZ, 0x40000040 ;  /* 0x40000040ff097424 */ /* 0x000fe200078e00ff */
[----:B------:R-:W-:Y:S01]  /*46e0*/  ISETP.GE.AND P0, PT, R168, 0x41, PT ;  /* 0x00000041a800780c */ /* 0x000fe20003f06270 */
[----:B------:R-:W-:Y:S01]  /*46f0*/  IMAD.MOV.U32 R11, RZ, RZ, 0x40000040 ;  /* 0x40000040ff0b7424 */ /* 0x000fe200078e00ff */
[----:B------:R-:W-:Y:S01]  /*4700*/  BAR.SYNC.DEFER_BLOCKING 0xe, 0x100 ;  /* 0x0384000000007b1d */ /* 0x000fe20000010000 */
[----:B------:R-:W-:Y:S01]  /*4710*/  IMAD.MOV.U32 R7, RZ, RZ, 0x40000040 ;  /* 0x40000040ff077424 */ /* 0x000fe200078e00ff */
[----:B------:R-:W-:Y:S01]  /*4720*/  R2UR UR5, R9 ;  /* 0x00000000090572ca */ /* 0x000fe200000e0000 */
[----:B------:R-:W-:Y:S01]  /*4730*/  IMAD.MOV.U32 R5, RZ, RZ, 0x40000040 ;  /* 0x40000040ff057424 */ /* 0x000fe200078e00ff */
[----:B------:R-:W-:Y:S01]  /*4740*/  R2UR UR7, R11 ;  /* 0x000000000b0772ca */ /* 0x000fe200000e0000 */
[----:B------:R-:W-:Y:S01]  /*4750*/  IMAD.MOV.U32 R13, RZ, RZ, 0x40000040 ;  /* 0x40000040ff0d7424 */ /* 0x000fe200078e00ff */
[----:B------:R-:W-:Y:S01]  /*4760*/  BSSY B0, `(.L_x_1354) ;  /* 0x00000f5000007945 */ /* 0x000fe20003800000 */
[----:B------:R-:W-:Y:S01]  /*4770*/  IMAD.MOV.U32 R11, RZ, RZ, 0x40000040 ;  /* 0x40000040ff0b7424 */ /* 0x000fe200078e00ff */
[----:B------:R-:W1:Y:S01]  /*4780*/  S2R R20, SR_TID.X ;  /* 0x0000000000147919 */ /* 0x000e620000002100 */
[----:B0-----:R-:W-:-:S04]  /*4790*/  LEA.HI R3, R0, R0, RZ, 0x1 ;  /* 0x0000000000037211 */ /* 0x001fc800078f08ff */
[----:B------:R-:W-:Y:S01]  /*47a0*/  LOP3.LUT R3, R3, 0x1fffe, RZ, 0xc0, !PT ;  /* 0x0001fffe03037812 */ /* 0x000fe200078ec0ff */
[----:B-----5:R-:W-:-:S04]  /*47b0*/  WARPGROUP.ARRIVE ;  /* 0x00000000000079c5 */ /* 0x020fc80000000000 */
[----:B------:R-:W-:Y:S02]  /*47c0*/  IMAD.IADD R3, R0, 0x1, -R3 ;  /* 0x0000000100037824 */ /* 0x000fe400078e0a03 */
[----:B------:R-:W-:Y:S02]  /*47d0*/  VIADD R0, R2, 0x36400 ;  /* 0x0003640002007836 */ /* 0x000fe40000000000 */
[----:B------:R-:W-:-:S03]  /*47e0*/  IMAD R3, R3, 0x8000, R2 ;  /* 0x0000800003037824 */ /* 0x000fc600078e0202 */
[----:B------:R-:W-:Y:S01]  /*47f0*/  SHF.R.U32.HI R0, RZ, 0x4, R0 ;  /* 0x00000004ff007819 */ /* 0x000fe20000011600 */
[----:B------:R-:W-:-:S03]  /*4800*/  VIADD R3, R3, 0x400 ;  /* 0x0000040003037836 */ /* 0x000fc60000000000 */
[----:B------:R-:W-:Y:S02]  /*4810*/  LOP3.LUT R0, R0, 0x3fff, RZ, 0xc0, !PT ;  /* 0x00003fff00007812 */ /* 0x000fe400078ec0ff */
[----:B------:R-:W-:Y:S02]  /*4820*/  SHF.R.U32.HI R3, RZ, 0x4, R3 ;  /* 0x00000004ff037819 */ /* 0x000fe40000011603 */
[----:B------:R-:W-:Y:S02]  /*4830*/  LOP3.LUT R8, R0, 0x10000, RZ, 0xfc, !PT ;  /* 0x0001000000087812 */ /* 0x000fe400078efcff */
[----:B------:R-:W-:Y:S02]  /*4840*/  LOP3.LUT R3, R3, 0x3fff, RZ, 0xc0, !PT ;  /* 0x00003fff03037812 */ /* 0x000fe400078ec0ff */
[C---:B------:R-:W-:Y:S01]  /*4850*/  R2UR UR4, R8.reuse ;  /* 0x00000000080472ca */ /* 0x040fe200000e0000 */
[----:B------:R-:W-:Y:S01]  /*4860*/  VIADD R6, R8, 0x2 ;  /* 0x0000000208067836 */ /* 0x000fe20000000000 */
[----:B------:R-:W-:-:S02]  /*4870*/  LOP3.LUT R21, R3, 0x2000000, RZ, 0xfc, !PT ;  /* 0x0200000003157812 */ /* 0x000fc400078efcff */
[----:B-1----:R-:W-:-:S03]  /*4880*/  LOP3.LUT R20, R20, 0x7f, RZ, 0xc0, !PT ;  /* 0x0000007f14147812 */ /* 0x002fc600078ec0ff */
[----:B------:R-:W-:Y:S01]  /*4890*/  IMAD R10, R18, 0x1000, R21 ;  /* 0x00001000120a7824 */ /* 0x000fe200078e0215 */
[----:B------:R-:W-:-:S03]  /*48a0*/  ISETP.NE.AND P2, PT, R20, RZ, PT ;  /* 0x000000ff1400720c */ /* 0x000fc60003f45270 */
[C---:B------:R-:W-:Y:S01]  /*48b0*/  VIADD R4, R10.reuse, 0x80 ;  /* 0x000000800a047836 */ /* 0x040fe20000000000 */
[C---:B------:R-:W-:Y:S01]  /*48c0*/  R2UR UR6, R10.reuse ;  /* 0x000000000a0672ca */ /* 0x040fe200000e0000 */
[----:B------:R-:W-:-:S08]  /*48d0*/  VIADD R12, R10, 0x100 ;  /* 0x000001000a0c7836 */ /* 0x000fd00000000000 */
[----:B------:R-:W-:-:S04]  /*48e0*/  @!P2 IMAD R0, R18, 0x8, R2 ;  /* 0x000000081200a824 */ /* 0x000fc800078e0202 */
[----:B------:R-:W-:Y:S01]  /*48f0*/  HGMMA.64x256x16.F32 R24, gdesc[UR4].tnspB, RZ, !UPT, gsb0 ;  /* 0x43e00000041879f0 */ /* 0x000fe2000c0008ff */
[----:B------:R-:W-:Y:S01]  /*4900*/  R2UR UR4, R6 ;  /* 0x00000000060472ca */ /* 0x000fe200000e0000 */
[----:B------:R-:W-:Y:S01]  /*4910*/  @!P2 VIADD R0, R0, 0x38860 ;  /* 0x000388600000a836 */ /* 0x000fe20000000000 */
[----:B------:R-:W-:Y:S02]  /*4920*/  R2UR UR5, R7 ;  /* 0x00000000070572ca */ /* 0x000fe400000e0000 */
[----:B------:R-:W-:Y:S01]  /*4930*/  R2UR UR6, R4 ;  /* 0x00000000040672ca */ /* 0x000fe200000e0000 */
[----:B------:R-:W-:Y:S01]  /*4940*/  VIADD R4, R8, 0x4 ;  /* 0x0000000408047836 */ /* 0x000fe20000000000 */
[----:B------:R-:W-:Y:S01]  /*4950*/  R2UR UR7, R5 ;  /* 0x00000000050772ca */ /* 0x000fe200000e0000 */
[----:B------:R-:W-:Y:S01]  /*4960*/  IMAD.MOV.U32 R5, RZ, RZ, 0x40000040 ;  /* 0x40000040ff057424 */ /* 0x000fe200078e00ff */
[----:B------:R-:W-:Y:S01]  /*4970*/  @!P2 PRMT R0, RZ, 0x654, R0 ;  /* 0x00000654ff00a816 */ /* 0x000fe20000000000 */
[----:B------:R-:W-:-:S02]  /*4980*/  WARPGROUP.DEPBAR.LE gsb0, 0x0 ;  /* 0x00008000000079c5 */ /* 0x000fc40000010000 */
[----:B------:R-:W-:-:S15]  /*4990*/  WARPGROUP.ARRIVE ;  /* 0x00000000000079c5 */ /* 0x000fde0000000000 */
[----:B------:R-:W-:-:S01]  /*49a0*/  NOP ;  /* 0x0000000000007918 */ /* 0x000fc20000000000 */
[----:B------:R-:W-:Y:S01]  /*49b0*/  HGMMA.64x256x16.F32 R24, gdesc[UR4].tnspB, R24, gsb0 ;  /* 0x43e00000041879f0 */ /* 0x000fe20008000818 */
[----:B------:R-:W-:Y:S02]  /*49c0*/  R2UR UR4, R4 ;  /* 0x00000000040472ca */ /* 0x000fe400000e0000 */
[----:B------:R-:W-:Y:S02]  /*49d0*/  R2UR UR5, R5 ;  /* 0x00000000050572ca */ /* 0x000fe400000e0000 */
[----:B------:R-:W-:Y:S01]  /*49e0*/  R2UR UR6, R12 ;  /* 0x000000000c0672ca */ /* 0x000fe200000e0000 */
[----:B------:R-:W-:Y:S01]  /*49f0*/  VIADD R12, R10, 0x180 ;  /* 0x000001800a0c7836 */ /* 0x000fe20000000000 */
[----:B------:R-:W-:Y:S01]  /*4a00*/  R2UR UR7, R13 ;  /* 0x000000000d0772ca */ /* 0x000fe200000e0000 */
[----:B------:R-:W-:Y:S02]  /*4a10*/  VIADD R10, R8, 0x6 ;  /* 0x00000006080a7836 */ /* 0x000fe40000000000 */
[----:B------:R-:W-:Y:S01]  /*4a20*/  IMAD.MOV.U32 R13, RZ, RZ, 0x40000040 ;  /* 0x40000040ff0d7424 */ /* 0x000fe200078e00ff */
[----:B------:R-:W-:-:S02]  /*4a30*/  WARPGROUP.DEPBAR.LE gsb0, 0x0 ;  /* 0x00008000000079c5 */ /* 0x000fc40000010000 */
[----:B------:R-:W-:-:S15]  /*4a40*/  WARPGROUP.ARRIVE ;  /* 0x00000000000079c5 */ /* 0x000fde0000000000 */
        /* <DEDUP_REMOVED lines=12> */
[----:B------:R-:W-:Y:S05]  /*4b10*/  @!P0 BRA `(.L_x_1355) ;  /* 0x0000000800e48947 */ /* 0x000fea0003800000 */
[----:B------:R-:W-:-:S07]  /*4b20*/  VIADD R181, R181, 0xfffffffe ;  /* 0xfffffffeb5b57836 */ /* 0x000fce0000000000 */
.L_x_1356:
[----:B------:R-:W-:Y:S01]  /*4b30*/  BAR.SYNC.DEFER_BLOCKING 0xe, 0x100 ;  /* 0x0384000000007b1d */ /* 0x000fe20000010000 */
[----:B------:R-:W-:Y:S01]  /*4b40*/  IMAD R3, R18, 0x40, R191 ;  /* 0x0000004012037824 */ /* 0x000fe200078e02bf */
[----:B------:R-:W-:Y:S01]  /*4b50*/  R2UR UR4, R8 ;  /* 0x00000000080472ca */ /* 0x000fe200000e0000 */
[----:B------:R-:W-:Y:S01]  /*4b60*/  VIADD R18, R18, 0x1 ;  /* 0x0000000112127836 */ /* 0x000fe20000000000 */
[----:B------:R-:W-:Y:S01]  /*4b70*/  R2UR UR5, R9 ;  /* 0x00000000090572ca */ /* 0x000fe200000e0000 */
[----:B------:R-:W-:Y:S01]  /*4b80*/  IMAD R3, R3, 0x4, R2 ;  /* 0x0000000403037824 */ /* 0x000fe200078e0202 */
[C---:B------:R-:W-:Y:S01]  /*4b90*/  ISETP.GT.AND P1, PT, R181.reuse, RZ, PT ;  /* 0x000000ffb500720c */ /* 0x040fe20003f24270 */
[----:B------:R-:W-:Y:S01]  /*4ba0*/  IMAD.MOV.U32 R13, RZ, RZ, 0x40000040 ;  /* 0x40000040ff0d7424 */ /* 0x000fe200078e00ff */
[C---:B------:R-:W-:Y:S01]  /*4bb0*/  ISETP.NE.AND P0, PT, R18.reuse, 0x2, PT ;  /* 0x000000021200780c */ /* 0x040fe20003f05270 */
[----:B------:R-:W-:Y:S02]  /*4bc0*/  IMAD.MOV.U32 R15, RZ, RZ, 0x40000040 ;  /* 0x40000040ff0f7424 */ /* 0x000fe400078e00ff */
[----:B------:R-:W-:Y:S01]  /*4bd0*/  VIADD R181, R181, 0xffffffff ;  /* 0xffffffffb5b57836 */ /* 0x000fe20000000000 */
[----:B------:R-:W-:-:S02]  /*4be0*/  SEL R18, R18, RZ, P0 ;  /* 0x000000ff12127207 */ /* 0x000fc40000000000 */
[----:B------:R-:W-:Y:S01]  /*4bf0*/  R2UR UR7, R13 ;  /* 0x000000000d0772ca */ /* 0x000fe200000e0000 */
[----:B------:R-:W-:Y:S02]  /*4c00*/  IMAD.MOV.U32 R13, RZ, RZ, 0x40000040 ;  /* 0x40000040ff0d7424 */ /* 0x000fe400078e00ff */
[----:B------:R-:W-:-:S05]  /*4c10*/  IMAD R12, R18, 0x1000, R21 ;  /* 0x00001000120c7824 */ /* 0x000fca00078e0215 */
[----:B------:R-:W-:Y:S01]  /*4c20*/  R2UR UR6, R12 ;  /* 0x000000000c0672ca */ /* 0x000fe200000e0000 */
        /* <DEDUP_REMOVED lines=130> */
[----:B------:R-:W-:-:S02]  /*5450*/  VIADD R14, R12, 0x80 ;  /* 0x000000800c0e7836 */ /* 0x000fc40000000000 */
[----:B------:R-:W-:-:S03]  /*5460*/  @!P2 IMAD R0, R18, 0x8, R2 ;  /* 0x000000081200a824 */ /* 0x000fc600078e0202 */
[----:B------:R-:W-:Y:S01]  /*5470*/  WARPGROUP.ARRIVE ;  /* 0x00000000000079c5 */ /* 0x000fe20000000000 */
[----:B------:R-:W-:-:S05]  /*5480*/  @!P2 VIADD R0, R0, 0x38860 ;  /* 0x000388600000a836 */ /* 0x000fca0000000000 */
[----:B------:R-:W-:Y:S01]  /*5490*/  HGMMA.64x256x16.F32 R24, gdesc[UR4].tnspB, R24, gsb0 ;  /* 0x43e00000041879f0 */ /* 0x000fe20008000818 */
[----:B------:R-:W-:Y:S02]  /*54a0*/  R2UR UR4, R6 ;  /* 0x00000000060472ca */ /* 0x000fe400000e0000 */
[----:B------:R-:W-:Y:S02]  /*54b0*/  R2UR UR5, R7 ;  /* 0x00000000070572ca */ /* 0x000fe400000e0000 */
[----:B------:R-:W-:Y:S01]  /*54c0*/  R2UR UR6, R14 ;  /* 0x000000000e0672ca */ /* 0x000fe200000e0000 */
[C---:B------:R-:W-:Y:S01]  /*54d0*/  VIADD R14, R12.reuse, 0x100 ;  /* 0x000001000c0e7836 */ /* 0x040fe20000000000 */
[----:B------:R-:W-:Y:S01]  /*54e0*/  R2UR UR7, R15 ;  /* 0x000000000f0772ca */ /* 0x000fe200000e0000 */
[----:B------:R-:W-:Y:S01]  /*54f0*/  IMAD.MOV.U32 R15, RZ, RZ, 0x40000040 ;  /* 0x40000040ff0f7424 */ /* 0x000fe200078e00ff */
[----:B------:R-:W-:Y:S01]  /*5500*/  @!P2 PRMT R0, RZ, 0x654, R0 ;  /* 0x00000654ff00a816 */ /* 0x000fe20000000000 */
[----:B------:R-:W-:Y:S01]  /*5510*/  VIADD R12, R12, 0x180 ;  /* 0x000001800c0c7836 */ /* 0x000fe20000000000 */
        /* <DEDUP_REMOVED lines=21> */
[----:B------:R0:W-:Y:S02]  /*5670*/  @!P2 SYNCS.ARRIVE.TRANS64.RED.A1T0 RZ, [R0+URZ], RZ ;  /* 0x000000ff00ffa9a7 */ /* 0x0001e4000810043f */
[----:B0-----:R-:W-:-:S04]  /*5680*/  SEL R0, RZ, 0x1, P0 ;  /* 0x00000001ff007807 */ /* 0x001fc80000000000 */
[----:B------:R-:W-:Y:S01]  /*5690*/  LOP3.LUT R23, R23, R0, RZ, 0x3c, !PT ;  /* 0x0000000017177212 */ /* 0x000fe200078e3cff */
[----:B------:R-:W-:Y:S06]  /*56a0*/  @P1 BRA `(.L_x_1356) ;  /* 0xfffffff400201947 */ /* 0x000fec000383ffff */
.L_x_1355:
[----:B------:R-:W-:Y:S05]  /*56b0*/  BSYNC B0 ;  /* 0x0000000000007941 */ /* 0x000fea0003800000 */
.L_x_1354:
[----:B------:R-:W-:Y:S01]  /*56c0*/  BAR.SYNC.DEFER_BLOCKING 0xe, 0x100 ;  /* 0x0384000000007b1d */ /* 0x000fe20000010000 */
[C---:B------:R-:W-:Y:S01]  /*56d0*/  IMAD R3, R18.reuse, 0x40, R191 ;  /* 0x0000004012037824 */ /* 0x040fe200078e02bf */
[----:B------:R-:W-:Y:S01]  /*56e0*/  PLOP3.LUT P0, PT, PT, PT, PT, 0x8, 0x0 ;  /* 0x000000000000781c */ /* 0x000fe20003f0e170 */
[----:B------:R-:W-:Y:S02]  /*56f0*/  VIADD R18, R18, 0x1 ;  /* 0x0000000112127836 */ /* 0x000fe40000000000 */
        /* <DEDUP_REMOVED lines=11> */
[----:B-1----:R-:W-:Y:S01]  /*57b0*/  FMUL.FTZ R33, R42, R2 ;  /* 0x000000022a217220 */ /* 0x002fe20000410000 */
        /* <DEDUP_REMOVED lines=125> */
.L_x_1352:
        /* <DEDUP_REMOVED lines=31> */
.L_x_1358:
[----:B------:R-:W-:Y:S05]  /*6180*/  BSYNC B6 ;  /* 0x0000000000067941 */ /* 0x000fea0003800000 */
.L_x_1357:
        /* <DEDUP_REMOVED lines=12> */
.L_x_1362:
[----:B-1----:R1:W2:Y:S02]  /*6250*/  SYNCS.PHASECHK.TRANS64.TRYWAIT P0, [R2+URZ+0x38800], R3 ;  /* 0x03880003020075a7 */ /* 0x0022a4000800017f */
[----:B--2---:R-:W-:Y:S05]  /*6260*/  @!P0 NANOSLEEP.SYNCS 0x989680 ;  /* 0x009896800000895d */ /* 0x004fea0003900000 */
[----:B------:R-:W2:Y:S02]  /*6270*/  @!P0 SYNCS.PHASECHK.TRANS64 P0, [R2+URZ+0x38800], R3 ;  /* 0x03880003020085a7 */ /* 0x000ea4000800007f */
[----:B--2---:R-:W-:Y:S05]  /*6280*/  @!P0 BRA `(.L_x_1362) ;  /* 0xfffffffc00f08947 */ /* 0x004fea000383ffff */
.L_x_1361:
[----:B------:R-:W-:Y:S05]  /*6290*/  BSYNC B0 ;  /* 0x0000000000007941 */ /* 0x000fea0003800000 */
.L_x_1360:
[----:B------:R-:W-:Y:S05]  /*62a0*/  BRA `(.L_x_1363) ;  /* 0x00000020007c7947 */ /* 0x000fea0003800000 */
.L_x_1359:
        /* <DEDUP_REMOVED lines=37> */
.L_x_1365:
[----:B------:R-:W-:Y:S05]  /*6500*/  BSYNC B6 ;  /* 0x0000000000067941 */ /* 0x000fea0003800000 */
.L_x_1364:
        /* <DEDUP_REMOVED lines=11> */
.L_x_1623:
[----:B------:R-:W-:Y:S01]  /*65c0*/  ULDC UR4, c[0x0][0x448] ;  /* 0x0001120000047ab9 */ /* 0x000fe20000000800 */
[----:B------:R-:W-:Y:S01]  /*65d0*/  IMAD.SHL.U32 R6, R188, 0x40, RZ ;  /* 0x00000040bc067824 */ /* 0x000fe200078e00ff */
[----:B------:R-:W-:Y:S01]  /*65e0*/  BSSY B1, `(.L_x_1369) ;  /* 0x0000024000017945 */ /* 0x000fe20003800000 */
[----:B------:R-:W-:Y:S01]  /*65f0*/  IMAD R13, R24, UR4, RZ ;  /* 0x00000004180d7c24 */ /* 0x000fe2000f8e02ff */
[----:B------:R-:W-:Y:S02]  /*6600*/  CS2R R10, SRZ ;  /* 0x00000000000a7805 */ /* 0x000fe4000001ff00 */
[----:B------:R-:W-:Y:S02]  /*6610*/  CS2R R20, SRZ ;  /* 0x0000000000147805 */ /* 0x000fe4000001ff00 */
[----:B------:R-:W-:Y:S02]  /*6620*/  LOP3.LUT R7, R6, 0x1c0, RZ, 0xc0, !PT ;  /* 0x000001c006077812 */ /* 0x000fe400078ec0ff */
[----:B------:R-:W-:Y:S01]  /*6630*/  ISETP.GE.AND P0, PT, R4, R13, PT ;  /* 0x0000000d0400720c */ /* 0x000fe20003f06270 */
[----:B------:R-:W-:Y:S01]  /*6640*/  IMAD R13, R25, -0x40, R13 ;  /* 0xffffffc0190d7824 */ /* 0x000fe200078e020d */
[----:B------:R-:W-:-:S02]  /*6650*/  LEA.HI R6, R218, R218, RZ, 0x1 ;  /* 0x000000dada067211 */ /* 0x000fc400078f08ff */
[----:B------:R-:W-:Y:S02]  /*6660*/  LOP3.LUT R8, R7, 0x18, R16, 0xf8, !PT ;  /* 0x0000001807087812 */ /* 0x000fe400078ef810 */
[----:B------:R-:W-:Y:S02]  /*6670*/  SHF.R.U32.HI R7, RZ, 0x3, R7 ;  /* 0x00000003ff077819 */ /* 0x000fe40000011607 */
[----:B------:R-:W-:Y:S02]  /*6680*/  LOP3.LUT R15, R6, 0xfffffffe, RZ, 0xc0, !PT ;  /* 0xfffffffe060f7812 */ /* 0x000fe400078ec0ff */
[----:B0-----:R-:W-:Y:S02]  /*6690*/  LOP3.LUT R29, R8, R7, RZ, 0x3c, !PT ;  /* 0x00000007081d7212 */ /* 0x001fe400078e3cff */
[----:B------:R-:W-:Y:S02]  /*66a0*/  CS2R R6, SRZ ;  /* 0x0000000000067805 */ /* 0x000fe4000001ff00 */
[----:B------:R-:W-:Y:S01]  /*66b0*/  CS2R R8, SRZ ;  /* 0x0000000000087805 */ /* 0x000fe2000001ff00 */
[----:B------:R-:W-:Y:S01]  /*66c0*/  IMAD.IADD R12, R218, 0x1, -R15 ;  /* 0x00000001da0c7824 */ /* 0x000fe200078e0a0f */
[----:B------:R-:W-:Y:S06]  /*66d0*/  @P0 BRA `(.L_x_1370) ;  /* 0x0000000000500947 */ /* 0x000fec0003800000 */
[----:B------:R-:W-:Y:S01]  /*66e0*/  ULDC UR4, c[0x0][0x3f4] ;  /* 0x0000fd0000047ab9 */ /* 0x000fe20000000800 */
[----:B--2---:R-:W-:Y:S01]  /*66f0*/  IMAD.MOV.U32 R6, RZ, RZ, R0 ;  /* 0x000000ffff067224 */ /* 0x004fe200078e0000 */
[----:B------:R-:W-:Y:S01]  /*6700*/  ISETP.GE.AND P3, PT, R190, UR4, PT ;  /* 0x00000004be007c0c */ /* 0x000fe2000bf66270 */
[----:B-1----:R-:W-:Y:S01]  /*6710*/  IMAD.MOV.U32 R7, RZ, RZ, R3 ;  /* 0x000000ffff077224 */ /* 0x002fe200078e0003 */
[----:B------:R-:W-:Y:S01]  /*6720*/  ISETP.GE.AND P2, PT, R184, UR4, PT ;  /* 0x00000004b8007c0c */ /* 0x000fe2000bf46270 */
[----:B---3--:R-:W-:Y:S01]  /*6730*/  IMAD.MOV.U32 R15, RZ, RZ, R5 ;  /* 0x000000ffff0f7224 */ /* 0x008fe200078e0005 */
        /* <DEDUP_REMOVED lines=14> */
.L_x_1370:
[----:B------:R-:W-:Y:S05]  /*6820*/  BSYNC B1 ;  /* 0x0000000000017941 */ /* 0x000fea0003800000 */
.L_x_1369:
[----:B0--3--:R-:W-:Y:S01]  /*6830*/  SHF.L.U32 R5, R12, 0x1f, RZ ;  /* 0x0000001f0c057819 */ /* 0x009fe200000006ff */
[----:B-1----:R-:W-:Y:S01]  /*6840*/  IMAD R3, R192, 0x200, R29 ;  /* 0x00000200c0037824 */ /* 0x002fe200078e021d */
        /* <DEDUP_REMOVED lines=17> */
[C---:B------:R-:W-:Y:S01]  /*6960*/  VIADD R4, R3.reuse, 0x20400 ;  /* 0x0002040003047836 */ /* 0x040fe20000000000 */
[----:B------:R-:W-:Y:S01]  /*6970*/  BSSY B1, `(.L_x_1371) ;  /* 0x000000f000017945 */ /* 0x000fe20003800000 */
[--C-:B------:R-:W-:Y:S01]  /*6980*/  IMAD.MOV.U32 R6, RZ, RZ, R9.reuse ;  /* 0x000000ffff067224 */ /* 0x100fe200078e0009 */
[--C-:B------:R-:W-:Y:S01]  /*6990*/  SHF.R.U64 R36, R8, 0x10, R9.reuse ;  /* 0x0000001008247819 */ /* 0x100fe20000001209 */
[----:B--2---:R-:W-:Y:S01]  /*69a0*/  VIADD R0, R3, 0x20440 ;  /* 0x0002044003007836 */ /* 0x004fe20000000000 */
        /* <DEDUP_REMOVED lines=11> */
.L_x_1624:
[----:B------:R-:W-:Y:S05]  /*6a60*/  BSYNC B1 ;  /* 0x0000000000017941 */ /* 0x000fea0003800000 */
.L_x_1371:
[----:B------:R-:W-:Y:S01]  /*6a70*/  BSSY B1, `(.L_x_1373) ;  /* 0x0000056000017945 */ /* 0x000fe20003800000 */
[----:B------:R-:W-:-:S03]  /*6a80*/  PRMT R36, R36, 0x5410, R8 ;  /* 0x0000541024247816 */ /* 0x000fc60000000008 */
[----:B------:R-:W-:Y:S05]  /*6a90*/  @P1 BRA `(.L_x_1374) ;  /* 0x00000004004c1947 */ /* 0x000fea0003800000 */
[----:B0-----:R-:W0:Y:S01]  /*6aa0*/  LDC R5, c[0x0][0x3f4] ;  /* 0x0000fd00ff057b82 */ /* 0x001e220000000800 */
[----:B------:R-:W-:Y:S01]  /*6ab0*/  BSSY B2, `(.L_x_1375) ;  /* 0x000002a000027945 */ /* 0x000fe20003800000 */
[-C--:B0-----:R-:W-:Y:S02]  /*6ac0*/  ISETP.GE.AND P0, PT, R184, R5.reuse, PT ;  /* 0x00000005b800720c */ /* 0x081fe40003f06270 */
[----:B------:R-:W-:-:S11]  /*6ad0*/  ISETP.GE.AND P1, PT, R190, R5, PT ;  /* 0x00000005be00720c */ /* 0x000fd60003f26270 */
[----:B------:R-:W-:Y:S05]  /*6ae0*/  @P0 BRA `(.L_x_1376) ;  /* 0x0000000000980947 */ /* 0x000fea0003800000 */
[----:B------:R-:W0:Y:S01]  /*6af0*/  LDS.128 R4, [R3+0x20400] ;  /* 0x0204000003047984 */ /* 0x000e220000000c00 */
[----:B------:R-:W-:Y:S02]  /*6b00*/  HADD2.F32 R15, -RZ, R29.H0_H0 ;  /* 0x2000001dff0f7230 */ /* 0x000fe40000004100 */
[----:B------:R-:W-:Y:S02]  /*6b10*/  HADD2.F32 R13, -RZ, R31.H0_H0 ;  /* 0x2000001fff0d7230 */ /* 0x000fe40000004100 */
[----:B------:R-:W-:Y:S02]  /*6b20*/  HADD2.F32 R14, -RZ, R33.H0_H0 ;  /* 0x20000021ff0e7230 */ /* 0x000fe40000004100 */
[----:B------:R-:W-:Y:S02]  /*6b30*/  HADD2.F32 R20, -RZ, R35.H0_H0 ;  /* 0x20000023ff147230 */ /* 0x000fe40000004100 */
[--C-:B0-----:R-:W-:Y:S02]  /*6b40*/  HADD2.F32 R8, -RZ, R4.reuse.H0_H0 ;  /* 0x20000004ff087230 */ /* 0x101fe40000004100 */
        /* <DEDUP_REMOVED lines=32> */
.L_x_1376:
[----:B------:R-:W-:Y:S05]  /*6d50*/  BSYNC B2 ;  /* 0x0000000000027941 */ /* 0x000fea0003800000 */
.L_x_1375:
[----:B------:R-:W-:Y:S05]  /*6d60*/  @P1 BRA `(.L_x_1374) ;  /* 0x0000000000981947 */ /* 0x000fea0003800000 */
[----:B0-----:R-:W0:Y:S01]  /*6d70*/  LDS.128 R4, [R0] ;  /* 0x0000000000047984 */ /* 0x001e220000000c00 */
        /* <DEDUP_REMOVED lines=37> */
.L_x_1374:
[----:B------:R-:W-:Y:S05]  /*6fd0*/  BSYNC B1 ;  /* 0x0000000000017941 */ /* 0x000fea0003800000 */
.L_x_1373:
[----:B------:R-:W-:-:S13]  /*6fe0*/  ISETP.GE.AND P0, PT, R234, R27, PT ;  /* 0x0000001bea00720c */ /* 0x000fda0003f06270 */
[----:B------:R-:W-:Y:S05]  /*6ff0*/  @P0 BRA `(.L_x_1377) ;  /* 0x0000001400040947 */ /* 0x000fea0003800000 */
[----:B01----:R-:W0:Y:S01]  /*7000*/  LDC R5, c[0x0][0x3f4] ;  /* 0x0000fd00ff057b82 */ /* 0x003e220000000800 */
        /* <DEDUP_REMOVED lines=9> */
[----:B------:R-:W-:Y:S02]  /*70a0*/  HADD2.F32 R26, -RZ, R29.H1_H1 ;  /* 0x3000001dff1a7230 */ /* 0x000fe40000004100 */
[----:B------:R-:W-:-:S02]  /*70b0*/  HADD2.F32 R27, -RZ, R35.H1_H1 ;  /* 0x30000023ff1b7230 */ /* 0x000fc40000004100 */
[--C-:B0-----:R-:W-:Y:S02]  /*70c0*/  HADD2.F32 R8, -RZ, R4.reuse.H0_H0 ;  /* 0x20000004ff087230 */ /* 0x101fe40000004100 */
[----:B------:R-:W-:Y:S02]  /*70d0*/  HADD2.F32 R4, -RZ, R4.H1_H1 ;  /* 0x30000004ff047230 */ /* 0x000fe40000004100 */
[--C-:B------:R-:W-:Y:S02]  /*70e0*/  HADD2.F32 R9, -RZ, R5.reuse.H0_H0 ;  /* 0x20000005ff097230 */ /* 0x100fe40000004100 */
[----:B------:R-:W-:Y:S02]  /*70f0*/  HADD2.F32 R5, -RZ, R5.H1_H1 ;  /* 0x30000005ff057230 */ /* 0x000fe40000004100 */
[-C--:B------:R-:W-:Y:S01]  /*7100*/  FMUL.FTZ R13, R24, R4.reuse ;  /* 0x00000004180d7220 */ /* 0x080fe20000410000 */
[----:B------:R-:W-:Y:S01]  /*7110*/  FMUL.FTZ R15, R20, R4 ;  /* 0x00000004140f7220 */ /* 0x000fe20000410000 */
        /* <DEDUP_REMOVED lines=25> */
.L_x_1379:
[----:B------:R-:W-:Y:S05]  /*72b0*/  BSYNC B1 ;  /* 0x0000000000017941 */ /* 0x000fea0003800000 */
.L_x_1378:
[----:B------:R-:W-:Y:S05]  /*72c0*/  @P1 BRA `(.L_x_1377) ;  /* 0x0000001000501947 */ /* 0x000fea0003800000 */
[----:B0-----:R-:W0:Y:S01]  /*72d0*/  LDS.128 R4, [R0+0x1000] ;  /* 0x0010000000047984 */ /* 0x001e220000000c00 */
        /* <DEDUP_REMOVED lines=38> */
.L_x_1367:
        /* <DEDUP_REMOVED lines=8> */
.L_x_1630:
        /* <DEDUP_REMOVED lines=23> */
.L_x_1382:
[----:B------:R-:W-:Y:S05]  /*7730*/  BSYNC B1 ;  /* 0x0000000000017941 */ /* 0x000fea0003800000 */
.L_x_1381:
[----:B------:R-:W1:Y:S01]  /*7740*/  SYNCS.PHASECHK.TRANS64.TRYWAIT P1, [R2+URZ+0x38800], R3 ;  /* 0x03880003020075a7 */ /* 0x000e62000802017f */
[----:B-----5:R-:W-:Y:S01]  /*7750*/  IMAD.MOV.U32 R41, RZ, RZ, R8 ;  /* 0x000000ffff297224 */ /* 0x020fe200078e0008 */
[--C-:B------:R-:W-:Y:S01]  /*7760*/  SHF.R.U64 R42, R8, 0x10, R9.reuse ;  /* 0x00000010082a7819 */ /* 0x100fe20000001209 */
[--C-:B0---4-:R-:W-:Y:S01]  /*7770*/  IMAD.MOV.U32 R14, RZ, RZ, R9.reuse ;  /* 0x000000ffff0e7224 */ /* 0x111fe200078e0009 */
[----:B------:R-:W-:Y:S01]  /*7780*/  SHF.R.U32.HI R15, RZ, 0x10, R9 ;  /* 0x00000010ff0f7819 */ /* 0x000fe20000011609 */
[----:B------:R-:W-:Y:S01]  /*7790*/  IMAD.MOV.U32 R39, RZ, RZ, R4 ;  /* 0x000000ffff277224 */ /* 0x000fe200078e0004 */
[----:B------:R-:W-:Y:S01]  /*77a0*/  SHF.R.U64 R44, R4, 0x10, R5 ;  /* 0x00000010042c7819 */ /* 0x000fe20000001205 */
[----:B------:R-:W-:Y:S01]  /*77b0*/  IMAD.MOV.U32 R40, RZ, RZ, R10 ;  /* 0x000000ffff287224 */ /* 0x000fe200078e000a */
[----:B------:R-:W-:Y:S01]  /*77c0*/  VIMNMX R0, R0, 0x40, PT ;  /* 0x0000004000007848 */ /* 0x000fe20003fe0100 */
[--C-:B------:R-:W-:Y:S01]  /*77d0*/  IMAD.MOV.U32 R9, RZ, RZ, R11.reuse ;  /* 0x000000ffff097224 */ /* 0x100fe200078e000b */
[----:B------:R-:W-:Y:S01]  /*77e0*/  SHF.R.U64 R43, R10, 0x10, R11 ;  /* 0x000000100a2b7819 */ /* 0x000fe2000000120b */
[----:B------:R-:W-:Y:S01]  /*77f0*/  IMAD.MOV.U32 R8, RZ, RZ, R5 ;  /* 0x000000ffff087224 */ /* 0x000fe200078e0005 */
[----:B------:R-:W-:Y:S01]  /*7800*/  SHF.R.U64 R45, R6, 0x10, R7 ;  /* 0x00000010062d7819 */ /* 0x000fe20000001207 */
[----:B------:R-:W-:Y:S01]  /*7810*/  IMAD.MOV.U32 R38, RZ, RZ, R6 ;  /* 0x000000ffff267224 */ /* 0x000fe200078e0006 */
[----:B------:R-:W-:Y:S01]  /*7820*/  SHF.R.U32.HI R10, RZ, 0x10, R11 ;  /* 0x00000010ff0a7819 */ /* 0x000fe2000001160b */
[----:B------:R-:W-:Y:S01]  /*7830*/  IMAD.MOV.U32 R4, RZ, RZ, R7 ;  /* 0x000000ffff047224 */ /* 0x000fe200078e0007 */
[----:B------:R-:W0:Y:S01]  /*7840*/  LDC R13, c[0x0][0x3f4] ;  /* 0x0000fd00ff0d7b82 */ /* 0x000e220000000800 */
[----:B------:R-:W-:Y:S01]  /*7850*/  SHF.R.U32.HI R5, RZ, 0x10, R5 ;  /* 0x00000010ff057819 */ /* 0x000fe20000011605 */
        /* <DEDUP_REMOVED lines=15> */
.L_x_1631:
[----:B------:R-:W-:Y:S05]  /*7950*/  BSYNC B1 ;  /* 0x0000000000017941 */ /* 0x000fea0003800000 */
.L_x_1383:
[----:B------:R-:W-:Y:S01]  /*7960*/  BSSY B1, `(.L_x_1385) ;  /* 0x0000059000017945 */ /* 0x000fe20003800000 */
[----:B0-----:R-:W-:-:S03]  /*7970*/  LOP3.LUT R3, R0, 0x38, RZ, 0xc0, !PT ;  /* 0x0000003800037812 */ /* 0x001fc600078ec0ff */
[----:B------:R-:W-:Y:S05]  /*7980*/  @P2 BRA `(.L_x_1386) ;  /* 0x0000000400582947 */ /* 0x000fea0003800000 */
[----:B------:R-:W-:Y:S02]  /*7990*/  IMAD.SHL.U32 R0, R188, 0x40, RZ ;  /* 0x00000040bc007824 */ /* 0x000fe400078e00ff */
[----:B------:R-:W-:Y:S02]  /*79a0*/  HADD2.F32 R27, -RZ, R41.H0_H0 ;  /* 0x20000029ff1b7230 */ /* 0x000fe40000004100 */
[----:B------:R-:W-:Y:S01]  /*79b0*/  HADD2.F32 R29, -RZ, R39.H0_H0 ;  /* 0x20000027ff1d7230 */ /* 0x000fe20000004100 */
[----:B------:R-:W-:Y:S01]  /*79c0*/  LOP3.LUT R9, R0, 0x1c0, RZ, 0xc0, !PT ;  /* 0x000001c000097812 */ /* 0x000fe200078ec0ff */
[----:B------:R-:W-:-:S03]  /*79d0*/  HADD2.F32 R31, -RZ, R44.H0_H0 ;  /* 0x2000002cff1f7230 */ /* 0x000fc60000004100 */
[--C-:B------:R-:W-:Y:S02]  /*79e0*/  SHF.R.U32.HI R4, RZ, 0x3, R9.reuse ;  /* 0x00000003ff047819 */ /* 0x100fe40000011609 */
[----:B------:R-:W-:Y:S02]  /*79f0*/  LOP3.LUT R0, R9, 0x38, R16, 0xf8, !PT ;  /* 0x0000003809007812 */ /* 0x000fe400078ef810 */
[----:B------:R-:W-:Y:S02]  /*7a00*/  LOP3.LUT R9, R4, R3, R9, 0x1e, !PT ;  /* 0x0000000304097212 */ /* 0x000fe400078e1e09 */
[----:B------:R-:W-:-:S03]  /*7a10*/  LOP3.LUT R5, R0, R4, RZ, 0x3c, !PT ;  /* 0x0000000400057212 */ /* 0x000fc600078e3cff */
[C---:B------:R-:W-:Y:S02]  /*7a20*/  IMAD R9, R192.reuse, 0x200, R9 ;  /* 0x00000200c0097824 */ /* 0x040fe400078e0209 */
[----:B------:R-:W-:Y:S02]  /*7a30*/  IMAD R5, R192, 0x200, R5 ;  /* 0x00000200c0057824 */ /* 0x000fe400078e0205 */
[--C-:B------:R-:W-:Y:S02]  /*7a40*/  IMAD R36, R9, 0x2, R2.reuse ;  /* 0x0000000209247824 */ /* 0x100fe400078e0202 */
[----:B------:R-:W-:-:S03]  /*7a50*/  IMAD R34, R5, 0x2, R2 ;  /* 0x0000000205227824 */ /* 0x000fc600078e0202 */
[----:B------:R-:W0:Y:S04]  /*7a60*/  LDS.128 R8, [R36+0x20400] ;  /* 0x0204000024087984 */ /* 0x000e280000000c00 */
[----:B------:R-:W1:Y:S01]  /*7a70*/  LDS.128 R4, [R34+0x20400] ;  /* 0x0204000022047984 */ /* 0x000e620000000c00 */
[----:B0-----:R-:W-:Y:S02]  /*7a80*/  HADD2.F32 R20, -RZ, R8.H0_H0 ;  /* 0x20000008ff147230 */ /* 0x001fe40000004100 */
[----:B------:R-:W-:Y:S02]  /*7a90*/  HADD2.F32 R21, -RZ, R9.H0_H0 ;  /* 0x20000009ff157230 */ /* 0x000fe40000004100 */
[----:B-1----:R-:W-:Y:S02]  /*7aa0*/  HADD2.F32 R0, -RZ, R4.H0_H0 ;  /* 0x20000004ff007230 */ /* 0x002fe40000004100 */
[C---:B------:R-:W-:Y:S01]  /*7ab0*/  FMUL.FTZ R33, R20.reuse, R29 ;  /* 0x0000001d14217220 */ /* 0x040fe20000410000 */
[----:B------:R-:W-:Y:S01]  /*7ac0*/  FMUL.FTZ R35, R20, R27 ;  /* 0x0000001b14237220 */ /* 0x000fe20000410000 */
[----:B------:R-:W-:-:S02]  /*7ad0*/  HADD2.F32 R20, -RZ, R39.H1_H1 ;  /* 0x30000027ff147230 */ /* 0x000fc40000004100 */
[C---:B------:R-:W-:Y:S01]  /*7ae0*/  FFMA.FTZ R33, R0.reuse, R27, -R33 ;  /* 0x0000001b00217223 */ /* 0x040fe20000010821 */
[----:B------:R-:W-:Y:S01]  /*7af0*/  FFMA.FTZ R35, R0, R29, R35 ;  /* 0x0000001d00237223 */ /* 0x000fe20000010023 */
[----:B------:R-:W-:Y:S02]  /*7b00*/  HADD2.F32 R0, -RZ, R41.H1_H1 ;  /* 0x30000029ff007230 */ /* 0x000fe40000004100 */
[C---:B------:R-:W-:Y:S01]  /*7b10*/  FMUL.FTZ R30, R21.reuse, R20 ;  /* 0x00000014151e7220 */ /* 0x040fe20000410000 */
[----:B------:R-:W-:Y:S02]  /*7b20*/  HADD2.F32 R13, -RZ, R5.H0_H0 ;  /* 0x20000005ff0d7230 */ /* 0x000fe40000004100 */
[----:B------:R-:W-:Y:S02]  /*7b30*/  HADD2.F32 R8, -RZ, R8.H1_H1 ;  /* 0x30000008ff087230 */ /* 0x000fe40000004100 */
[----:B------:R-:W-:Y:S01]  /*7b40*/  FMUL.FTZ R21, R21, R0 ;  /* 0x0000000015157220 */ /* 0x000fe20000410000 */
[----:B------:R-:W-:-:S02]  /*7b50*/  HADD2.F32 R27, -RZ, R42.H0_H0 ;  /* 0x2000002aff1b7230 */ /* 0x000fc40000004100 */
[C---:B------:R-:W-:Y:S01]  /*7b60*/  FFMA.FTZ R30, R13.reuse, R0, -R30 ;  /* 0x000000000d1e7223 */ /* 0x040fe2000001081e */
[----:B------:R-:W-:Y:S02]  /*7b70*/  HADD2.F32 R4, -RZ, R4.H1_H1 ;  /* 0x30000004ff047230 */ /* 0x000fe40000004100 */
[C---:B------:R-:W-:Y:S01]  /*7b80*/  FMUL.FTZ R37, R8.reuse, R31 ;  /* 0x0000001f08257220 */ /* 0x040fe20000410000 */
[----:B------:R-:W-:Y:S02]  /*7b90*/  HADD2.F32 R9, -RZ, R9.H1_H1 ;  /* 0x30000009ff097230 */ /* 0x000fe40000004100 */
[----:B------:R-:W-:Y:S01]  /*7ba0*/  FMUL.FTZ R29, R8, R27 ;  /* 0x0000001b081d7220 */ /* 0x000fe20000410000 */
[----:B------:R-:W-:Y:S02]  /*7bb0*/  HADD2.F32 R8, -RZ, R44.H1_H1 ;  /* 0x3000002cff087230 */ /* 0x000fe40000004100 */
[----:B------:R-:W-:Y:S01]  /*7bc0*/  FFMA.FTZ R20, R13, R20, R21 ;  /* 0x000000140d147223 */ /* 0x000fe20000010015 */
[----:B------:R-:W-:-:S02]  /*7bd0*/  HADD2.F32 R0, -RZ, R42.H1_H1 ;  /* 0x3000002aff007230 */ /* 0x000fc40000004100 */
[C---:B------:R-:W-:Y:S01]  /*7be0*/  FFMA.FTZ R26, R4.reuse, R27, -R37 ;  /* 0x0000001b041a7223 */ /* 0x040fe20000010825 */
[----:B------:R-:W-:Y:S02]  /*7bf0*/  HADD2.F32 R24, -RZ, R10.H0_H0 ;  /* 0x2000000aff187230 */ /* 0x000fe40000004100 */
[----:B------:R-:W-:Y:S01]  /*7c00*/  FFMA.FTZ R28, R4, R31, R29 ;  /* 0x0000001f041c7223 */ /* 0x000fe2000001001d */
[----:B------:R-:W-:Y:S02]  /*7c10*/  HADD2.F32 R21, -RZ, R38.H0_H0 ;  /* 0x20000026ff157230 */ /* 0x000fe40000004100 */
[C---:B------:R-:W-:Y:S01]  /*7c20*/  FMUL.FTZ R4, R9.reuse, R8 ;  /* 0x0000000809047220 */ /* 0x040fe20000410000 */
[----:B------:R-:W-:Y:S02]  /*7c30*/  HADD2.F32 R5, -RZ, R5.H1_H1 ;  /* 0x30000005ff057230 */ /* 0x000fe40000004100 */
[----:B------:R-:W-:Y:S01]  /*7c40*/  FMUL.FTZ R32, R9, R0 ;  /* 0x0000000009207220 */ /* 0x000fe20000410000 */
[----:B------:R-:W-:-:S02]  /*7c50*/  HADD2.F32 R14, -RZ, R6.H0_H0 ;  /* 0x20000006ff0e7230 */ /* 0x000fc40000004100 */
[C---:B------:R-:W-:Y:S01]  /*7c60*/  FMUL.FTZ R37, R24.reuse, R21 ;  /* 0x0000001518257220 */ /* 0x040fe20000410000 */
[----:B------:R-:W-:Y:S02]  /*7c70*/  HADD2.F32 R13, -RZ, R40.H0_H0 ;  /* 0x20000028ff0d7230 */ /* 0x000fe40000004100 */
[C---:B------:R-:W-:Y:S01]  /*7c80*/  FFMA.FTZ R29, R5.reuse, R0, -R4 ;  /* 0x00000000051d7223 */ /* 0x040fe20000010804 */
[----:B------:R-:W-:Y:S02]  /*7c90*/  HADD2.F32 R10, -RZ, R10.H1_H1 ;  /* 0x3000000aff0a7230 */ /* 0x000fe40000004100 */
[----:B------:R-:W-:Y:S01]  /*7ca0*/  FFMA.FTZ R31, R5, R8, R32 ;  /* 0x00000008051f7223 */ /* 0x000fe20000010020 */
[----:B------:R-:W-:Y:S02]  /*7cb0*/  HADD2.F32 R27, -RZ, R45.H0_H0 ;  /* 0x2000002dff1b7230 */ /* 0x000fe40000004100 */
[----:B------:R-:W-:Y:S01]  /*7cc0*/  FMUL.FTZ R24, R24, R13 ;  /* 0x0000000d18187220 */ /* 0x000fe20000410000 */
[----:B------:R-:W-:-:S02]  /*7cd0*/  HADD2.F32 R9, -RZ, R43.H0_H0 ;  /* 0x2000002bff097230 */ /* 0x000fc40000004100 */
[----:B------:R-:W-:Y:S01]  /*7ce0*/  FFMA.FTZ R37, R14, R13, -R37 ;  /* 0x0000000d0e257223 */ /* 0x000fe20000010825 */
[----:B------:R-:W-:Y:S02]  /*7cf0*/  HADD2.F32 R6, -RZ, R6.H1_H1 ;  /* 0x30000006ff067230 */ /* 0x000fe40000004100 */
[C---:B------:R-:W-:Y:S01]  /*7d00*/  FMUL.FTZ R5, R10.reuse, R27 ;  /* 0x0000001b0a057220 */ /* 0x040fe20000410000 */
[----:B------:R-:W-:Y:S02]  /*7d10*/  HADD2.F32 R25, -RZ, R11.H0_H0 ;  /* 0x2000000bff197230 */ /* 0x000fe40000004100 */
[----:B------:R-:W-:Y:S01]  /*7d20*/  FMUL.FTZ R13, R10, R9 ;  /* 0x000000090a0d7220 */ /* 0x000fe20000410000 */
[----:B------:R-:W-:Y:S02]  /*7d30*/  HADD2.F32 R8, -RZ, R38.H1_H1 ;  /* 0x30000026ff087230 */ /* 0x000fe40000004100 */
[----:B------:R-:W-:Y:S01]  /*7d40*/  FFMA.FTZ R24, R14, R21, R24 ;  /* 0x000000150e187223 */ /* 0x000fe20000010018 */
[----:B------:R-:W-:-:S02]  /*7d50*/  HADD2.F32 R0, -RZ, R40.H1_H1 ;  /* 0x30000028ff007230 */ /* 0x000fc40000004100 */
[C---:B------:R-:W-:Y:S01]  /*7d60*/  FFMA.FTZ R14, R6.reuse, R9, -R5 ;  /* 0x00000009060e7223 */ /* 0x040fe20000010805 */
[----:B------:R-:W-:Y:S02]  /*7d70*/  HADD2.F32 R11, -RZ, R11.H1_H1 ;  /* 0x3000000bff0b7230 */ /* 0x000fe40000004100 */
[----:B------:R-:W-:Y:S01]  /*7d80*/  FFMA.FTZ R13, R6, R27, R13 ;  /* 0x0000001b060d7223 */ /* 0x000fe2000001000d */
[----:B------:R-:W-:Y:S02]  /*7d90*/  HADD2.F32 R10, -RZ, R45.H1_H1 ;  /* 0x3000002dff0a7230 */ /* 0x000fe40000004100 */
[C---:B------:R-:W-:Y:S01]  /*7da0*/  FMUL.FTZ R6, R25.reuse, R8 ;  /* 0x0000000819067220 */ /* 0x040fe20000410000 */
[----:B------:R-:W-:Y:S02]  /*7db0*/  HADD2.F32 R4, -RZ, R43.H1_H1 ;  /* 0x3000002bff047230 */ /* 0x000fe40000004100 */
[----:B------:R-:W-:Y:S01]  /*7dc0*/  FMUL.FTZ R25, R25, R0 ;  /* 0x0000000019197220 */ /* 0x000fe20000410000 */
[----:B------:R-:W-:-:S02]  /*7dd0*/  HADD2.F32 R15, -RZ, R7.H0_H0 ;  /* 0x20000007ff0f7230 */ /* 0x000fc40000004100 */
[C---:B------:R-:W-:Y:S01]  /*7de0*/  FMUL.FTZ R32, R11.reuse, R10 ;  /* 0x0000000a0b207220 */ /* 0x040fe20000410000 */
[----:B------:R-:W-:Y:S02]  /*7df0*/  HADD2.F32 R7, -RZ, R7.H1_H1 ;  /* 0x30000007ff077230 */ /* 0x000fe40000004100 */
[----:B------:R-:W-:Y:S01]  /*7e00*/  FMUL.FTZ R5, R11, R4 ;  /* 0x000000040b057220 */ /* 0x000fe20000410000 */
[----:B------:R-:W-:Y:S01]  /*7e10*/  F2FP.F16.F32.PACK_AB R9, R31, R20 ;  /* 0x000000141f09723e */ /* 0x000fe200000000ff */
[C---:B------:R-:W-:Y:S01]  /*7e20*/  FFMA.FTZ R0, R15.reuse, R0, -R6 ;  /* 0x000000000f007223 */ /* 0x040fe20000010806 */
[----:B------:R-:W-:Y:S01]  /*7e30*/  FFMA.FTZ R11, R15, R8, R25 ;  /* 0x000000080f0b7223 */ /* 0x000fe20000010019 */
[C---:B------:R-:W-:Y:S01]  /*7e40*/  FFMA.FTZ R15, R7.reuse, R4, -R32 ;  /* 0x00000004070f7223 */ /* 0x040fe20000010820 */
[----:B------:R-:W-:Y:S01]  /*7e50*/  FFMA.FTZ R32, R7, R10, R5 ;  /* 0x0000000a07207223 */ /* 0x000fe20000010005 */
[----:B------:R-:W-:Y:S02]  /*7e60*/  F2FP.F16.F32.PACK_AB R4, R26, R33 ;  /* 0x000000211a04723e */ /* 0x000fe400000000ff */
[----:B------:R-:W-:-:S02]  /*7e70*/  F2FP.F16.F32.PACK_AB R5, R29, R30 ;  /* 0x0000001e1d05723e */ /* 0x000fc400000000ff */
[----:B------:R-:W-:Y:S02]  /*7e80*/  F2FP.F16.F32.PACK_AB R6, R14, R37 ;  /* 0x000000250e06723e */ /* 0x000fe400000000ff */
[----:B------:R-:W-:Y:S02]  /*7e90*/  F2FP.F16.F32.PACK_AB R7, R15, R0 ;  /* 0x000000000f07723e */ /* 0x000fe400000000ff */
[----:B------:R-:W-:Y:S02]  /*7ea0*/  F2FP.F16.F32.PACK_AB R8, R28, R35 ;  /* 0x000000231c08723e */ /* 0x000fe400000000ff */
[----:B------:R-:W-:Y:S01]  /*7eb0*/  F2FP.F16.F32.PACK_AB R10, R13, R24 ;  /* 0x000000180d0a723e */ /* 0x000fe200000000ff */
[----:B------:R0:W-:Y:S01]  /*7ec0*/  STS.128 [R34+0x20400], R4 ;  /* 0x0204000422007388 */ /* 0x0001e20000000c00 */
[----:B------:R-:W-:-:S05]  /*7ed0*/  F2FP.F16.F32.PACK_AB R11, R32, R11 ;  /* 0x0000000b200b723e */ /* 0x000fca00000000ff */
[----:B------:R0:W-:Y:S02]  /*7ee0*/  STS.128 [R36+0x20400], R8 ;  /* 0x0204000824007388 */ /* 0x0001e40000000c00 */
.L_x_1386:
[----:B------:R-:W-:Y:S05]  /*7ef0*/  BSYNC B1 ;  /* 0x0000000000017941 */ /* 0x000fea0003800000 */
.L_x_1385:
[----:B------:R-:W-:Y:S05]  /*7f00*/  @P0 BRA `(.L_x_1377) ;  /* 0x0000000400400947 */ /* 0x000fea0003800000 */
[--C-:B------:R-:W-:Y:S01]  /*7f10*/  SHF.R.U32.HI R0, RZ, 0x3, R230.reuse ;  /* 0x00000003ff007819 */ /* 0x100fe200000116e6 */
[----:B0-----:R-:W0:Y:S01]  /*7f20*/  LDS.128 R4, [R228+0x20400] ;  /* 0x02040000e4047984 */ /* 0x001e220000000c00 */
[----:B------:R-:W-:Y:S02]  /*7f30*/  HADD2.F32 R26, -RZ, R41.H0_H0 ;  /* 0x20000029ff1a7230 */ /* 0x000fe40000004100 */
[----:B------:R-:W-:Y:S01]  /*7f40*/  LOP3.LUT R0, R0, R3, R230, 0x1e, !PT ;  /* 0x0000000300007212 */ /* 0x000fe200078e1ee6 */
[--C-:B------:R-:W-:Y:S02]  /*7f50*/  HADD2.F32 R28, -RZ, R39.reuse.H0_H0 ;  /* 0x20000027ff1c7230 */ /* 0x100fe40000004100 */
[----:B------:R-:W-:Y:S02]  /*7f60*/  HADD2.F32 R30, -RZ, R44.H0_H0 ;  /* 0x2000002cff1e7230 */ /* 0x000fe40000004100 */
[----:B------:R-:W-:Y:S02]  /*7f70*/  IMAD.IADD R3, R231, 0x1, R0 ;  /* 0x00000001e7037824 */ /* 0x000fe400078e0200 */
[----:B------:R-:W-:-:S02]  /*7f80*/  HADD2.F32 R37, -RZ, R39.H1_H1 ;  /* 0x30000027ff257230 */ /* 0x000fc40000004100 */
[----:B------:R-:W-:Y:S02]  /*7f90*/  IMAD R3, R3, 0x2, R2 ;  /* 0x0000000203037824 */ /* 0x000fe400078e0202 */
[----:B------:R-:W-:Y:S02]  /*7fa0*/  HADD2.F32 R35, -RZ, R41.H1_H1 ;  /* 0x30000029ff237230 */ /* 0x000fe40000004100 */
[----:B------:R-:W-:Y:S01]  /*7fb0*/  HADD2.F32 R39, -RZ, R44.H1_H1 ;  /* 0x3000002cff277230 */ /* 0x000fe20000004100 */
[----:B------:R-:W1:Y:S01]  /*7fc0*/  LDS.128 R8, [R3+0x20400] ;  /* 0x0204000003087984 */ /* 0x000e620000000c00 */
[----:B------:R-:W-:Y:S02]  /*7fd0*/  HADD2.F32 R34, -RZ, R45.H0_H0 ;  /* 0x2000002dff227230 */ /* 0x000fe40000004100 */
[----:B------:R-:W-:Y:S02]  /*7fe0*/  HADD2.F32 R32, -RZ, R38.H0_H0 ;  /* 0x20000026ff207230 */ /* 0x000fe40000004100 */
[----:B0-----:R-:W-:-:S02]  /*7ff0*/  HADD2.F32 R0, -RZ, R4.H0_H0 ;  /* 0x20000004ff007230 */ /* 0x001fc40000004100 */
[----:B------:R-:W-:Y:S02]  /*8000*/  HADD2.F32 R4, -RZ, R4.H1_H1 ;  /* 0x30000004ff047230 */ /* 0x000fe40000004100 */
[--C-:B------:R-:W-:Y:S02]  /*8010*/  HADD2.F32 R13, -RZ, R5.reuse.H0_H0 ;  /* 0x20000005ff0d7230 */ /* 0x100fe40000004100 */
[----:B------:R-:W-:Y:S02]  /*8020*/  HADD2.F32 R5, -RZ, R5.H1_H1 ;  /* 0x30000005ff057230 */ /* 0x000fe40000004100 */
[--C-:B------:R-:W-:Y:S02]  /*8030*/  HADD2.F32 R14, -RZ, R6.reuse.H0_H0 ;  /* 0x20000006ff0e7230 */ /* 0x100fe40000004100 */
[----:B------:R-:W-:Y:S02]  /*8040*/  HADD2.F32 R6, -RZ, R6.H1_H1 ;  /* 0x30000006ff067230 */ /* 0x000fe40000004100 */
[----:B------:R-:W-:-:S02]  /*8050*/  HADD2.F32 R15, -RZ, R7.H0_H0 ;  /* 0x20000007ff0f7230 */ /* 0x000fc40000004100 */
[----:B------:R-:W-:Y:S02]  /*8060*/  HADD2.F32 R7, -RZ, R7.H1_H1 ;  /* 0x30000007ff077230 */ /* 0x000fe40000004100 */
[--C-:B-1----:R-:W-:Y:S02]  /*8070*/  HADD2.F32 R20, -RZ, R8.reuse.H0_H0 ;  /* 0x20000008ff147230 */ /* 0x102fe40000004100 */
[----:B------:R-:W-:Y:S02]  /*8080*/  HADD2.F32 R8, -RZ, R8.H1_H1 ;  /* 0x30000008ff087230 */ /* 0x000fe40000004100 */
[----:B------:R-:W-:Y:S02]  /*8090*/  HADD2.F32 R21, -RZ, R9.H0_H0 ;  /* 0x20000009ff157230 */ /* 0x000fe40000004100 */
[-C--:B------:R-:W-:Y:S01]  /*80a0*/  FMUL.FTZ R27, R28, R20.reuse ;  /* 0x000000141c1b7220 */ /* 0x080fe20000410000 */
[----:B------:R-:W-:Y:S01]  /*80b0*/  FMUL.FTZ R29, R26, R20 ;  /* 0x000000141a1d7220 */ /* 0x000fe20000410000 */
[----:B------:R-:W-:-:S02]  /*80c0*/  HADD2.F32 R20, -RZ, R42.H0_H0 ;  /* 0x2000002aff147230 */ /* 0x000fc40000004100 */
[----:B------:R-:W-:Y:S01]  /*80d0*/  FMUL.FTZ R31, R30, R8 ;  /* 0x000000081e1f7220 */ /* 0x000fe20000410000 */
[-C--:B------:R-:W-:Y:S01]  /*80e0*/  FFMA.FTZ R27, R26, R0.reuse, -R27 ;  /* 0x000000001a1b7223 */ /* 0x080fe2000001081b */
[----:B------:R-:W-:Y:S01]  /*80f0*/  FFMA.FTZ R29, R28, R0, R29 ;  /* 0x000000001c1d7223 */ /* 0x000fe2000001001d */
[----:B------:R-:W-:Y:S02]  /*8100*/  HADD2.F32 R9, -RZ, R9.H1_H1 ;  /* 0x30000009ff097230 */ /* 0x000fe40000004100 */
[C---:B------:R-:W-:Y:S01]  /*8110*/  FMUL.FTZ R33, R20.reuse, R8 ;  /* 0x0000000814217220 */ /* 0x040fe20000410000 */
[-C--:B------:R-:W-:Y:S01]  /*8120*/  FFMA.FTZ R0, R20, R4.reuse, -R31 ;  /* 0x0000000414007223 */ /* 0x080fe2000001081f */
[-C--:B------:R-:W-:Y:S01]  /*8130*/  FMUL.FTZ R20, R37, R21.reuse ;  /* 0x0000001525147220 */ /* 0x080fe20000410000 */
[----:B------:R-:W-:Y:S01]  /*8140*/  FMUL.FTZ R26, R35, R21 ;  /* 0x00000015231a7220 */ /* 0x000fe20000410000 */
[----:B------:R-:W-:Y:S02]  /*8150*/  HADD2.F32 R21, -RZ, R42.H1_H1 ;  /* 0x3000002aff157230 */ /* 0x000fe40000004100 */
[----:B------:R-:W-:Y:S01]  /*8160*/  FFMA.FTZ R8, R30, R4, R33 ;  /* 0x000000041e087223 */ /* 0x000fe20000010021 */
[----:B------:R-:W-:Y:S01]  /*8170*/  FMUL.FTZ R4, R39, R9 ;  /* 0x0000000927047220 */ /* 0x000fe20000410000 */
[----:B------:R-:W-:-:S02]  /*8180*/  HADD2.F32 R24, -RZ, R10.H0_H0 ;  /* 0x2000000aff187230 */ /* 0x000fc40000004100 */
[----:B------:R-:W-:Y:S01]  /*8190*/  FFMA.FTZ R20, R35, R13, -R20 ;  /* 0x0000000d23147223 */ /* 0x000fe20000010814 */
[----:B------:R-:W-:Y:S02]  /*81a0*/  HADD2.F32 R10, -RZ, R10.H1_H1 ;  /* 0x3000000aff0a7230 */ /* 0x000fe40000004100 */
[C---:B------:R-:W-:Y:S01]  /*81b0*/  FMUL.FTZ R28, R21.reuse, R9 ;  /* 0x00000009151c7220 */ /* 0x040fe20000410000 */
[----:B------:R-:W-:Y:S01]  /*81c0*/  FFMA.FTZ R9, R21, R5, -R4 ;  /* 0x0000000515097223 */ /* 0x000fe20000010804 */
[----:B------:R-:W-:Y:S01]  /*81d0*/  FFMA.FTZ R26, R37, R13, R26 ;  /* 0x0000000d251a7223 */ /* 0x000fe2000001001a */
[----:B------:R-:W-:Y:S02]  /*81e0*/  HADD2.F32 R4, -RZ, R43.H0_H0 ;  /* 0x2000002bff047230 */ /* 0x000fe40000004100 */
[----:B------:R-:W-:Y:S01]  /*81f0*/  FFMA.FTZ R13, R39, R5, R28 ;  /* 0x00000005270d7223 */ /* 0x000fe2000001001c */
[----:B------:R-:W-:Y:S02]  /*8200*/  HADD2.F32 R30, -RZ, R40.H0_H0 ;  /* 0x20000028ff1e7230 */ /* 0x000fe40000004100 */
[----:B------:R-:W-:Y:S01]  /*8210*/  FMUL.FTZ R5, R34, R10 ;  /* 0x0000000a22057220 */ /* 0x000fe20000410000 */
[----:B------:R-:W-:-:S02]  /*8220*/  HADD2.F32 R25, -RZ, R11.H0_H0 ;  /* 0x2000000bff197230 */ /* 0x000fc40000004100 */
[----:B------:R-:W-:Y:S01]  /*8230*/  FMUL.FTZ R33, R4, R10 ;  /* 0x0000000a04217220 */ /* 0x000fe20000410000 */
[----:B------:R-:W-:Y:S02]  /*8240*/  HADD2.F32 R11, -RZ, R11.H1_H1 ;  /* 0x3000000bff0b7230 */ /* 0x000fe40000004100 */
[-C--:B------:R-:W-:Y:S01]  /*8250*/  FMUL.FTZ R21, R32, R24.reuse ;  /* 0x0000001820157220 */ /* 0x080fe20000410000 */
[----:B------:R-:W-:Y:S01]  /*8260*/  FMUL.FTZ R31, R30, R24 ;  /* 0x000000181e1f7220 */ /* 0x000fe20000410000 */
[----:B------:R-:W-:Y:S01]  /*8270*/  FFMA.FTZ R10, R4, R6, -R5 ;  /* 0x00000006040a7223 */ /* 0x000fe20000010805 */
[----:B------:R-:W-:Y:S02]  /*8280*/  HADD2.F32 R37, -RZ, R38.H1_H1 ;  /* 0x30000026ff257230 */ /* 0x000fe40000004100 */
[-C--:B------:R-:W-:Y:S01]  /*8290*/  FFMA.FTZ R21, R30, R14.reuse, -R21 ;  /* 0x0000000e1e157223 */ /* 0x080fe20000010815 */
[----:B------:R-:W-:Y:S02]  /*82a0*/  HADD2.F32 R39, -RZ, R45.H1_H1 ;  /* 0x3000002dff277230 */ /* 0x000fe40000004100 */
[----:B------:R-:W-:Y:S01]  /*82b0*/  FFMA.FTZ R31, R32, R14, R31 ;  /* 0x0000000e201f7223 */ /* 0x000fe2000001001f */
[----:B------:R-:W-:-:S02]  /*82c0*/  HADD2.F32 R5, -RZ, R40.H1_H1 ;  /* 0x30000028ff057230 */ /* 0x000fc40000004100 */
[----:B------:R-:W-:Y:S01]  /*82d0*/  FFMA.FTZ R14, R34, R6, R33 ;  /* 0x00000006220e7223 */ /* 0x000fe20000010021 */
[----:B------:R-:W-:Y:S02]  /*82e0*/  HADD2.F32 R35, -RZ, R43.H1_H1 ;  /* 0x3000002bff237230 */ /* 0x000fe40000004100 */
[----:B------:R-:W-:Y:S01]  /*82f0*/  FMUL.FTZ R4, R37, R25 ;  /* 0x0000001925047220 */ /* 0x000fe20000410000 */
[----:B------:R-:W-:Y:S01]  /*8300*/  FMUL.FTZ R24, R39, R11 ;  /* 0x0000000b27187220 */ /* 0x000fe20000410000 */
[----:B------:R-:W-:Y:S01]  /*8310*/  FMUL.FTZ R6, R5, R25 ;  /* 0x0000001905067220 */ /* 0x000fe20000410000 */
[----:B------:R-:W-:Y:S01]  /*8320*/  F2FP.F16.F32.PACK_AB R8, R8, R29 ;  /* 0x0000001d0808723e */ /* 0x000fe200000000ff */
[----:B------:R-:W-:Y:S01]  /*8330*/  FMUL.FTZ R28, R35, R11 ;  /* 0x0000000b231c7220 */ /* 0x000fe20000410000 */
[----:B------:R-:W-:Y:S01]  /*8340*/  FFMA.FTZ R11, R5, R15, -R4 ;  /* 0x0000000f050b7223 */ /* 0x000fe20000010804 */
[----:B------:R-:W-:Y:S01]  /*8350*/  FFMA.FTZ R24, R35, R7, -R24 ;  /* 0x0000000723187223 */ /* 0x000fe20000010818 */
        /* <DEDUP_REMOVED lines=11> */
.L_x_1377:
[----:B------:R-:W-:Y:S05]  /*8410*/  BSYNC B0 ;  /* 0x0000000000007941 */ /* 0x000fea0003800000 */
.L_x_1366:
[----:B------:R-:W-:Y:S01]  /*8420*/  @!PT LDS RZ, [RZ] ;  /* 0x00000000fffff984 */ /* 0x000fe20000000800 */
[----:B------:R-:W-:Y:S01]  /*8430*/  @!PT LDS RZ, [RZ] ;  /* 0x00000000fffff984 */ /* 0x000fe20000000800 */
[----:B------:R-:W-:Y:S01]  /*8440*/  @!PT LDS RZ, [RZ] ;  /* 0x00000000fffff984 */ /* 0x000fe20000000800 */
[----:B------:R-:W-:Y:S01]  /*8450*/  @!PT LDS RZ, [RZ] ;  /* 0x00000000fffff984 */ /* 0x000fe20000000800 */
[----:B------:R4:W-:Y:S06]  /*8460*/  MEMBAR.ALL.CTA ;  /* 0x0000000000007992 */ /* 0x0009ec0000008000 */
[----:B----4-:R-:W4:Y:S01]  /*8470*/  FENCE.VIEW.ASYNC.S ;  /* 0x00000000000073c6 */ /* 0x010f220000000000 */
[----:B------:R-:W-:Y:S05]  /*8480*/  WARPSYNC.ALL ;  /* 0x0000000000007948 */ /* 0x000fea0003800000 */
[----:B----4-:R-:W-:Y:S06]  /*8490*/  BAR.SYNC.DEFER_BLOCKING 0xd, 0x80 ;  /* 0x0342000000007b1d */ /* 0x010fec0000010000 */
.L_x_1363:
[----:B------:R-:W-:-:S13]  /*84a0*/  ISETP.NE.AND P0, PT, R187, 0x3, PT ;  /* 0x00000003bb00780c */ /* 0x000fda0003f05270 */
[----:B------:R-:W-:Y:S05]  /*84b0*/  @!P0 BRA `(.L_x_1387) ;  /* 0x0000000000048947 */ /* 0x000fea0003800000 */
[----:B------:R-:W-:Y:S01]  /*84c0*/  BPT.TRAP 0x1 ;  /* 0x000000040000795c */ /* 0x000fe20000300000 */
.L_x_1387:
[----:B------:R-:W-:Y:S01]  /*84d0*/  IMAD R20, R18, 0x8, R2 ;  /* 0x0000000812147824 */ /* 0x000fe200078e0202 */
[----:B------:R-:W-:-:S04]  /*84e0*/  SHF.L.U32 R13, R23, 0x1f, RZ ;  /* 0x0000001f170d7819 */ /* 0x000fc800000006ff */
[----:B------:R4:W0:Y:S01]  /*84f0*/  SYNCS.PHASECHK.TRANS64.TRYWAIT P1, [R20+URZ+0x38830], R13 ;  /* 0x0388300d140075a7 */ /* 0x000822000802017f */
[----:B------:R-:W-:Y:S05]  /*8500*/  @!P0 BRA `(.L_x_1388) ;  /* 0x0000000000048947 */ /* 0x000fea0003800000 */
[----:B------:R-:W-:Y:S01]  /*8510*/  BPT.TRAP 0x1 ;  /* 0x000000040000795c */ /* 0x000fe20000300000 */
.L_x_1388:
[C---:B-12---:R-:W-:Y:S02]  /*8520*/  VIADD R0, R2.reuse, 0x22400 ;  /* 0x0002240002007836 */ /* 0x046fe40000000000 */
[----:B0--3--:R-:W-:-:S03]  /*8530*/  VIADD R3, R2, 0x20400 ;  /* 0x0002040002037836 */ /* 0x009fc60000000000 */
[----:B------:R-:W-:Y:S02]  /*8540*/  SHF.R.U32.HI R0, RZ, 0x4, R0 ;  /* 0x00000004ff007819 */ /* 0x000fe40000011600 */
[----:B------:R-:W-:Y:S02]  /*8550*/  SHF.R.U32.HI R3, RZ, 0x4, R3 ;  /* 0x00000004ff037819 */ /* 0x000fe40000011603 */
[----:B------:R-:W-:Y:S02]  /*8560*/  LOP3.LUT R0, R0, 0x3fff, RZ, 0xc0, !PT ;  /* 0x00003fff00007812 */ /* 0x000fe400078ec0ff */
[----:B------:R-:W-:Y:S02]  /*8570*/  LOP3.LUT R8, R3, 0x3fff, RZ, 0xc0, !PT ;  /* 0x00003fff03087812 */ /* 0x000fe400078ec0ff */
[----:B------:R-:W-:Y:S01]  /*8580*/  LOP3.LUT R3, R0, 0x10000, RZ, 0xfc, !PT ;  /* 0x0001000000037812 */ /* 0x000fe200078efcff */
[----:B------:R-:W-:Y:S06]  /*8590*/  @P1 BRA `(.L_x_1389) ;  /* 0x0000000000081947 */ /* 0x000fec0003800000 */
[----:B------:R-:W0:Y:S02]  /*85a0*/  SYNCS.PHASECHK.TRANS64.TRYWAIT P1, [R20+URZ+0x38830], R13 ;  /* 0x0388300d140075a7 */ /* 0x000e24000802017f */
[----:B0-----:R-:W-:Y:S05]  /*85b0*/  @!P1 BRA `(.L_x_1390) ;  /* 0x0000014000989947 */ /* 0x001fea0003800000 */
.L_x_1389:
[----:B------:R-:W-:Y:S01]  /*85c0*/  IMAD R10, R18, 0x200, R3 ;  /* 0x00000200120a7824 */ /* 0x000fe200078e0203 */
[----:B------:R-:W-:Y:S01]  /*85d0*/  LOP3.LUT R8, R8, 0x10000, RZ, 0xfc, !PT ;  /* 0x0001000008087812 */ /* 0x000fe200078efcff */
[----:B------:R-:W-:Y:S01]  /*85e0*/  IMAD.MOV.U32 R9, RZ, RZ, 0x40000040 ;  /* 0x40000040ff097424 */ /* 0x000fe200078e00ff */
[----:B------:R-:W-:Y:S05]  /*85f0*/  WARPSYNC.ALL ;  /* 0x0000000000007948 */ /* 0x000fea0003800000 */
[----:B------:R-:W-:Y:S01]  /*8600*/  IMAD.MOV.U32 R11, RZ, RZ, 0x40000040 ;  /* 0x40000040ff0b7424 */ /* 0x000fe200078e00ff */
[C---:B------:R-:W-:Y:S01]  /*8610*/  R2UR UR4, R8.reuse ;  /* 0x00000000080472ca */ /* 0x040fe200000e0000 */
[----:B-----5:R-:W-:Y:S01]  /*8620*/  WARPGROUP.ARRIVE ;  /* 0x00000000000079c5 */ /* 0x020fe20000000000 */
[----:B------:R-:W-:Y:S01]  /*8630*/  R2UR UR5, R9 ;  /* 0x00000000090572ca */ /* 0x000fe200000e0000 */
[----:B------:R-:W-:Y:S01]  /*8640*/  VIADD R4, R8, 0x2 ;  /* 0x0000000208047836 */ /* 0x000fe20000000000 */
[C---:B------:R-:W-:Y:S01]  /*8650*/  R2UR UR6, R10.reuse ;  /* 0x000000000a0672ca */ /* 0x040fe200000e0000 */
[----:B------:R-:W-:Y:S01]  /*8660*/  VIADD R6, R10, 0x2 ;  /* 0x000000020a067836 */ /* 0x000fe20000000000 */
[----:B------:R-:W-:Y:S01]  /*8670*/  R2UR UR7, R11 ;  /* 0x000000000b0772ca */ /* 0x000fe200000e0000 */
[----:B------:R-:W-:Y:S01]  /*8680*/  IMAD.MOV.U32 R5, RZ, RZ, 0x40000040 ;  /* 0x40000040ff057424 */ /* 0x000fe200078e00ff */
[----:B------:R-:W-:Y:S01]  /*8690*/  BSSY B0, `(.L_x_1391) ;  /* 0x0000024000007945 */ /* 0x000fe20003800000 */
[----:B------:R-:W-:-:S02]  /*86a0*/  IMAD.MOV.U32 R7, RZ, RZ, 0x40000040 ;  /* 0x40000040ff077424 */ /* 0x000fc400078e00ff */
[C---:B------:R-:W-:Y:S02]  /*86b0*/  VIADD R14, R10.reuse, 0x4 ;  /* 0x000000040a0e7836 */ /* 0x040fe40000000000 */
[----:B------:R-:W-:Y:S02]  /*86c0*/  IMAD.MOV.U32 R15, RZ, RZ, 0x40000040 ;  /* 0x40000040ff0f7424 */ /* 0x000fe400078e00ff */
[----:B------:R-:W-:Y:S02]  /*86d0*/  VIADD R10, R10, 0x6 ;  /* 0x000000060a0a7836 */ /* 0x000fe40000000000 */
[----:B------:R-:W-:Y:S02]  /*86e0*/  IMAD.MOV.U32 R9, RZ, RZ, 0x40000040 ;  /* 0x40000040ff097424 */ /* 0x000fe400078e00ff */
[----:B------:R-:W-:Y:S01]  /*86f0*/  HGMMA.64x64x16.F32 R24, gdesc[UR4], RZ, !UPT, gsb0 ;  /* 0x00e00000041879f0 */ /* 0x000fe2000c0008ff */
[----:B------:R-:W-:Y:S01]  /*8700*/  R2UR UR4, R4 ;  /* 0x00000000040472ca */ /* 0x000fe200000e0000 */
[----:B------:R-:W-:Y:S01]  /*8710*/  IMAD.MOV.U32 R11, RZ, RZ, 0x40000040 ;  /* 0x40000040ff0b7424 */ /* 0x000fe200078e00ff */
[----:B------:R-:W-:-:S02]  /*8720*/  R2UR UR5, R5 ;  /* 0x00000000050572ca */ /* 0x000fc400000e0000 */
[----:B------:R-:W-:Y:S01]  /*8730*/  R2UR UR6, R6 ;  /* 0x00000000060672ca */ /* 0x000fe200000e0000 */
[C---:B------:R-:W-:Y:S01]  /*8740*/  VIADD R6, R8.reuse, 0x4 ;  /* 0x0000000408067836 */ /* 0x040fe20000000000 */
[----:B------:R-:W-:Y:S01]  /*8750*/  R2UR UR7, R7 ;  /* 0x00000000070772ca */ /* 0x000fe200000e0000 */
[----:B------:R-:W-:Y:S02]  /*8760*/  IMAD.MOV.U32 R7, RZ, RZ, 0x40000040 ;  /* 0x40000040ff077424 */ /* 0x000fe400078e00ff */
[----:B------:R-:W-:Y:S01]  /*8770*/  VIADD R8, R8, 0x6 ;  /* 0x0000000608087836 */ /* 0x000fe20000000000 */
[----:B------:R-:W-:Y:S02]  /*8780*/  WARPGROUP.DEPBAR.LE gsb0, 0x0 ;  /* 0x00008000000079c5 */ /* 0x000fe40000010000 */
[----:B------:R-:W-:-:S07]  /*8790*/  WARPGROUP.ARRIVE ;  /* 0x00000000000079c5 */ /* 0x000fce0000000000 */
        /* <DEDUP_REMOVED lines=10> */
[----:B------:R-:W-:Y:S02]  /*8840*/  R2UR UR6, R10 ;  /* 0x000000000a0672ca */ /* 0x000fe400000e0000 */
[----:B------:R-:W-:Y:S02]  /*8850*/  R2UR UR7, R11 ;  /* 0x000000000b0772ca */ /* 0x000fe400000e0000 */
[----:B------:R-:W-:Y:S01]  /*8860*/  SHF.L.U32 R11, R12, 0x1f, RZ ;  /* 0x0000001f0c0b7819 */ /* 0x000fe200000006ff */
[----:B------:R-:W-:-:S02]  /*8870*/  WARPGROUP.DEPBAR.LE gsb0, 0x0 ;  /* 0x00008000000079c5 */ /* 0x000fc40000010000 */
[----:B------:R-:W-:-:S08]  /*8880*/  WARPGROUP.ARRIVE ;  /* 0x00000000000079c5 */ /* 0x000fd00000000000 */
[----:B------:R-:W-:Y:S03]  /*8890*/  HGMMA.64x64x16.F32 R24, gdesc[UR4], R24, gsb0 ;  /* 0x00e00000041879f0 */ /* 0x000fe60008000818 */
[----:B------:R-:W-:Y:S02]  /*88a0*/  WARPGROUP.DEPBAR.LE gsb0, 0x0 ;  /* 0x00008000000079c5 */ /* 0x000fe40000010000 */
[----:B------:R-:W1:Y:S02]  /*88b0*/  SYNCS.PHASECHK.TRANS64.TRYWAIT P1, [R2+URZ+0x38810], R11 ;  /* 0x0388100b020075a7 */ /* 0x000e64000802017f */
[----:B-1----:R-:W-:Y:S05]  /*88c0*/  @!P1 BRA `(.L_x_1392) ;  /* 0x0000013c00e89947 */ /* 0x002fea0003800000 */
.L_x_1632:
[----:B------:R-:W-:Y:S05]  /*88d0*/  BSYNC B0 ;  /* 0x0000000000007941 */ /* 0x000fea0003800000 */
.L_x_1391:
[----:B------:R-:W-:Y:S05]  /*88e0*/  @!P0 BRA `(.L_x_1393) ;  /* 0x0000000000048947 */ /* 0x000fea0003800000 */
[----:B------:R-:W-:Y:S01]  /*88f0*/  BPT.TRAP 0x1 ;  /* 0x000000040000795c */ /* 0x000fe20000300000 */
.L_x_1393:
[----:B------:R2:W3:Y:S01]  /*8900*/  SYNCS.PHASECHK.TRANS64.TRYWAIT P1, [R20+URZ+0x38850], R13 ;  /* 0x0388500d140075a7 */ /* 0x0004e2000802017f */
[----:B------:R-:W-:Y:S05]  /*8910*/  @!P0 BRA `(.L_x_1394) ;  /* 0x0000000000048947 */ /* 0x000fea0003800000 */
[----:B------:R-:W-:Y:S01]  /*8920*/  BPT.TRAP 0x1 ;  /* 0x000000040000795c */ /* 0x000fe20000300000 */
.L_x_1394:
[C---:B------:R-:W-:Y:S01]  /*8930*/  VIADD R0, R2.reuse, 0x400 ;  /* 0x0000040002007836 */ /* 0x040fe20000000000 */
[----:B------:R-:W-:Y:S01]  /*8940*/  BSSY B0, `(.L_x_1395) ;  /* 0x000000a000007945 */ /* 0x000fe20003800000 */
[----:B------:R-:W-:-:S03]  /*8950*/  VIADD R10, R2, 0x26400 ;  /* 0x00026400020a7836 */ /* 0x000fc60000000000 */
[----:B------:R-:W-:Y:S02]  /*8960*/  SHF.R.U32.HI R0, RZ, 0x4, R0 ;  /* 0x00000004ff007819 */ /* 0x000fe40000011600 */
[----:B------:R-:W-:Y:S02]  /*8970*/  SHF.R.U32.HI R10, RZ, 0x4, R10 ;  /* 0x00000004ff0a7819 */ /* 0x000fe4000001160a */
[----:B------:R-:W-:Y:S02]  /*8980*/  LOP3.LUT R0, R0, 0x3fff, RZ, 0xc0, !PT ;  /* 0x00003fff00007812 */ /* 0x000fe400078ec0ff */
[----:B-1----:R-:W-:Y:S02]  /*8990*/  LOP3.LUT R11, R10, 0x3fff, RZ, 0xc0, !PT ;  /* 0x00003fff0a0b7812 */ /* 0x002fe400078ec0ff */
[----:B------:R-:W-:Y:S01]  /*89a0*/  LOP3.LUT R10, R0, 0x10000, RZ, 0xfc, !PT ;  /* 0x00010000000a7812 */ /* 0x000fe200078efcff */
[----:B---3--:R-:W-:Y:S06]  /*89b0*/  @P1 BRA `(.L_x_1396) ;  /* 0x0000000000081947 */ /* 0x008fec0003800000 */
[----:B------:R-:W1:Y:S02]  /*89c0*/  SYNCS.PHASECHK.TRANS64.TRYWAIT P1, [R20+URZ+0x38850], R13 ;  /* 0x0388500d140075a7 */ /* 0x000e64000802017f */
[----:B-1----:R-:W-:Y:S05]  /*89d0*/  @!P1 BRA `(.L_x_1397) ;  /* 0x0000013c00b89947 */ /* 0x002fea0003800000 */
.L_x_1396:
[----:B------:R-:W-:Y:S05]  /*89e0*/  BSYNC B0 ;  /* 0x0000000000007941 */ /* 0x000fea0003800000 */
.L_x_1395:
[----:B------:R-:W-:Y:S01]  /*89f0*/  LOP3.LUT R0, R11, 0x10000, RZ, 0xfc, !PT ;  /* 0x000100000b007812 */ /* 0x000fe200078efcff */
[----:B------:R-:W-:Y:S01]  /*8a00*/  IMAD R12, R18, 0x1000, R10 ;  /* 0x00001000120c7824 */ /* 0x000fe200078e020a */
[----:B------:R-:W-:Y:S05]  /*8a10*/  WARPSYNC.ALL ;  /* 0x0000000000007948 */ /* 0x000fea0003800000 */
[----:B------:R-:W-:Y:S01]  /*8a20*/  IMAD.MOV.U32 R14, RZ, RZ, R0 ;  /* 0x000000ffff0e7224 */ /* 0x000fe200078e0000 */
[----:B------:R-:W-:Y:S01]  /*8a30*/  R2UR UR6, R12 ;  /* 0x000000000c0672ca */ /* 0x000fe200000e0000 */
[----:B------:R-:W-:Y:S01]  /*8a40*/  IMAD.MOV.U32 R15, RZ, RZ, 0x40000040 ;  /* 0x40000040ff0f7424 */ /* 0x000fe200078e00ff */
[----:B------:R-:W-:Y:S01]  /*8a50*/  WARPGROUP.ARRIVE ;  /* 0x00000000000079c5 */ /* 0x000fe20000000000 */
[----:B012-4-:R-:W-:Y:S01]  /*8a60*/  IMAD.MOV.U32 R13, RZ, RZ, 0x40000040 ;  /* 0x40000040ff0d7424 */ /* 0x017fe200078e00ff */
        /* <DEDUP_REMOVED lines=9> */
[----:B------:R-:W-:Y:S01]  /*8b00*/  VIADD R62, R12, 0x800 ;  /* 0x000008000c3e7836 */ /* 0x000fe20000000000 */
[----:B------:R-:W1:Y:S01]  /*8b10*/  S2R R65, SR_TID.X ;  /* 0x0000000000417919 */ /* 0x000e620000002100 */
[----:B------:R-:W-:-:S02]  /*8b20*/  VIADD R60, R0, 0x800 ;  /* 0x00000800003c7836 */ /* 0x000fc40000000000 */
[----:B------:R-:W-:Y:S02]  /*8b30*/  IMAD.MOV.U32 R57, RZ, RZ, 0xa00 ;  /* 0x00000a00ff397424 */ /* 0x000fe400078e00ff */
[----:B------:R-:W-:Y:S02]  /*8b40*/  IMAD.MOV.U32 R61, RZ, RZ, 0x40000040 ;  /* 0x40000040ff3d7424 */ /* 0x000fe400078e00ff */
[----:B------:R-:W-:Y:S01]  /*8b50*/  HGMMA.64x64x16.F32 R24, gdesc[UR4], R24, gsb0 ;  /* 0x00e00000041879f0 */ /* 0x000fe20008000818 */
[----:B------:R-:W-:Y:S01]  /*8b60*/  R2UR UR4, R58 ;  /* 0x000000003a0472ca */ /* 0x000fe200000e0000 */
[----:B------:R-:W-:Y:S01]  /*8b70*/  VIADD R58, R0, 0x4 ;  /* 0x00000004003a7836 */ /* 0x000fe20000000000 */
[----:B------:R-:W-:Y:S01]  /*8b80*/  R2UR UR5, R59 ;  /* 0x000000003b0572ca */ /* 0x000fe200000e0000 */
[----:B------:R-:W-:Y:S01]  /*8b90*/  IMAD.MOV.U32 R59, RZ, RZ, 0x40000040 ;  /* 0x40000040ff3b7424 */ /* 0x000fe200078e00ff */
[----:B------:R-:W-:Y:S01]  /*8ba0*/  R2UR UR6, R14 ;  /* 0x000000000e0672ca */ /* 0x000fe200000e0000 */
[----:B------:R-:W-:Y:S01]  /*8bb0*/  VIADD R14, R12, 0x4 ;  /* 0x000000040c0e7836 */ /* 0x000fe20000000000 */
[----:B------:R-:W-:Y:S01]  /*8bc0*/  R2UR UR7, R15 ;  /* 0x000000000f0772ca */ /* 0x000fe200000e0000 */
[----:B------:R-:W-:-:S02]  /*8bd0*/  IMAD.MOV.U32 R15, RZ, RZ, 0x40000040 ;  /* 0x40000040ff0f7424 */ /* 0x000fc400078e00ff */
[----:B------:R-:W-:Y:S01]  /*8be0*/  IMAD.MOV.U32 R63, RZ, RZ, 0x40000040 ;  /* 0x40000040ff3f7424 */ /* 0x000fe200078e00ff */
[----:B0-----:R-:W-:Y:S02]  /*8bf0*/  SHF.R.U32.HI R21, RZ, 0x7, R21 ;  /* 0x00000007ff157819 */ /* 0x001fe40000011615 */
[----:B-1----:R-:W-:-:S03]  /*8c00*/  LOP3.LUT R65, R65, 0x7f, RZ, 0xc0, !PT ;  /* 0x0000007f41417812 */ /* 0x002fc600078ec0ff */
[----:B------:R0:W1:Y:S02]  /*8c10*/  SHFL.IDX PT, R11, R21, RZ, 0x1f ;  /* 0x00001fff150b7589 */ /* 0x00006400000e0000 */
[----:B0-----:R-:W-:Y:S01]  /*8c20*/  IMAD.MOV.U32 R21, RZ, RZ, 0x4 ;  /* 0x00000004ff157424 */ /* 0x001fe200078e00ff */
[----:B-1----:R-:W-:-:S04]  /*8c30*/  ISETP.GT.AND P1, PT, R11, 0x7f, PT ;  /* 0x0000007f0b00780c */ /* 0x002fc80003f24270 */
[----:B------:R-:W-:Y:S02]  /*8c40*/  SEL R11, RZ, 0x2, !P1 ;  /* 0x00000002ff0b7807 */ /* 0x000fe40004800000 */
[C---:B------:R-:W-:Y:S02]  /*8c50*/  SEL R13, R21.reuse, 0x2, P1 ;  /* 0x00000002150d7807 */ /* 0x040fe40000800000 */
[----:B------:R-:W-:Y:S02]  /*8c60*/  SEL R21, R21, 0x6, !P1 ;  /* 0x0000000615157807 */ /* 0x000fe40004800000 */
[----:B------:R-:W-:-:S04]  /*8c70*/  SEL R57, R57, 0x980, P1 ;  /* 0x0000098039397807 */ /* 0x000fc80000800000 */
[----:B------:R-:W-:Y:S01]  /*8c80*/  LOP3.LUT R57, R57, 0xa00, RZ, 0xc0, !PT ;  /* 0x00000a0039397812 */ /* 0x000fe200078ec0ff */
[----:B------:R-:W-:Y:S02]  /*8c90*/  WARPGROUP.DEPBAR.LE gsb0, 0x0 ;  /* 0x00008000000079c5 */ /* 0x000fe40000010000 */
[----:B------:R-:W-:-:S06]  /*8ca0*/  WARPGROUP.ARRIVE ;  /* 0x00000000000079c5 */ /* 0x000fcc0000000000 */
        /* <DEDUP_REMOVED lines=8> */
[----:B------:R-:W-:Y:S01]  /*8d30*/  IMAD.MOV.U32 R15, RZ, RZ, 0x40000040 ;  /* 0x40000040ff0f7424 */ /* 0x000fe200078e00ff */
[----:B------:R-:W-:Y:S02]  /*8d40*/  WARPGROUP.DEPBAR.LE gsb0, 0x0 ;  /* 0x00008000000079c5 */ /* 0x000fe40000010000 */
[----:B------:R-:W-:-:S09]  /*8d50*/  WARPGROUP.ARRIVE ;  /* 0x00000000000079c5 */ /* 0x000fd20000000000 */
        /* <DEDUP_REMOVED lines=134> */
[----:B------:R-:W-:Y:S01]  /*95c0*/  IMAD.IADD R58, R11, 0x1, R62 ;  /* 0x000000010b3a7824 */ /* 0x000fe200078e023e */
[----:B------:R-:W-:Y:S01]  /*95d0*/  R2UR UR5, R59 ;  /* 0x000000003b0572ca */ /* 0x000fe200000e0000 */
[----:B------:R-:W-:Y:S01]  /*95e0*/  IMAD.MOV.U32 R59, RZ, RZ, 0x40000040 ;  /* 0x40000040ff3b7424 */ /* 0x000fe200078e00ff */
[----:B------:R-:W-:Y:S01]  /*95f0*/  R2UR UR6, R14 ;  /* 0x000000000e0672ca */ /* 0x000fe200000e0000 */
[----:B------:R-:W-:Y:S01]  /*9600*/  IMAD.IADD R14, R11, 0x1, R60 ;  /* 0x000000010b0e7824 */ /* 0x000fe200078e023c */
[----:B------:R-:W-:Y:S01]  /*9610*/  R2UR UR7, R15 ;  /* 0x000000000f0772ca */ /* 0x000fe200000e0000 */
[----:B------:R-:W-:Y:S01]  /*9620*/  IMAD.MOV.U32 R15, RZ, RZ, 0x40000040 ;  /* 0x40000040ff0f7424 */ /* 0x000fe200078e00ff */
[----:B------:R-:W-:Y:S02]  /*9630*/  WARPGROUP.DEPBAR.LE gsb0, 0x0 ;  /* 0x00008000000079c5 */ /* 0x000fe40000010000 */
[----:B------:R-:W-:-:S09]  /*9640*/  WARPGROUP.ARRIVE ;  /* 0x00000000000079c5 */ /* 0x000fd20000000000 */
[----:B------:R-:W-:Y:S01]  /*9650*/  HGMMA.64x64x16.F32 R24, gdesc[UR4], R24, gsb0 ;  /* 0x00e00000041879f0 */ /* 0x000fe20008000818 */
[----:B------:R-:W-:Y:S01]  /*9660*/  R2UR UR6, R58 ;  /* 0x000000003a0672ca */ /* 0x000fe200000e0000 */
[--C-:B------:R-:W-:Y:S01]  /*9670*/  IMAD.IADD R58, R62, 0x1, R13.reuse ;  /* 0x000000013e3a7824 */ /* 0x100fe200078e020d */
        /* <DEDUP_REMOVED lines=21> */
[----:B------:R-:W-:Y:S01]  /*97d0*/  IMAD.MOV.U32 R14, RZ, RZ, 0x28 ;  /* 0x00000028ff0e7424 */ /* 0x000fe200078e00ff */
[----:B------:R-:W-:Y:S02]  /*97e0*/  R2UR UR5, R15 ;  /* 0x000000000f0572ca */ /* 0x000fe400000e0000 */
[----:B------:R-:W-:Y:S02]  /*97f0*/  R2UR UR6, R58 ;  /* 0x000000003a0672ca */ /* 0x000fe400000e0000 */
[----:B------:R-:W-:Y:S01]  /*9800*/  R2UR UR7, R59 ;  /* 0x000000003b0772ca */ /* 0x000fe200000e0000 */
[----:B------:R-:W-:Y:S01]  /*9810*/  IMAD.MOV.U32 R59, RZ, RZ, 0x40000040 ;  /* 0x40000040ff3b7424 */ /* 0x000fe200078e00ff */
[----:B------:R-:W-:-:S04]  /*9820*/  SEL R14, R14, 0x26, P1 ;  /* 0x000000260e0e7807 */ /* 0x000fc80000800000 */
[----:B------:R-:W-:-:S04]  /*9830*/  LOP3.LUT R15, R14, 0x6, RZ, 0xc0, !PT ;  /* 0x000000060e0f7812 */ /* 0x000fc800078ec0ff */
[CC--:B------:R-:W-:Y:S02]  /*9840*/  IADD3 R58, R15.reuse, R57.reuse, R0 ;  /* 0x000000390f3a7210 */ /* 0x0c0fe40007ffe000 */
[----:B------:R-:W-:Y:S01]  /*9850*/  IADD3 R14, R15, R57, R12 ;  /* 0x000000390f0e7210 */ /* 0x000fe20007ffe00c */
[----:B------:R-:W-:Y:S02]  /*9860*/  IMAD.MOV.U32 R15, RZ, RZ, 0x40000040 ;  /* 0x40000040ff0f7424 */ /* 0x000fe400078e00ff */
[----:B------:R-:W-:-:S05]  /*9870*/  IMAD.MOV.U32 R57, RZ, RZ, 0xc00 ;  /* 0x00000c00ff397424 */ /* 0x000fca00078e00ff */
        /* <DEDUP_REMOVED lines=12> */
[C---:B------:R-:W-:Y:S02]  /*9940*/  IMAD.IADD R62, R11.reuse, 0x1, R58 ;  /* 0x000000010b3e7824 */ /* 0x040fe400078e023a */
[----:B------:R-:W-:-:S02]  /*9950*/  IMAD.IADD R60, R11, 0x1, R14 ;  /* 0x000000010b3c7824 */ /* 0x000fc400078e020e */
[----:B------:R-:W-:Y:S01]  /*9960*/  IMAD.MOV.U32 R15, RZ, RZ, 0x40000040 ;  /* 0x40000040ff0f7424 */ /* 0x000fe200078e00ff */
[----:B------:R-:W-:Y:S02]  /*9970*/  WARPGROUP.DEPBAR.LE gsb0, 0x0 ;  /* 0x00008000000079c5 */ /* 0x000fe40000010000 */
[----:B------:R-:W-:-:S06]  /*9980*/  WARPGROUP.ARRIVE ;  /* 0x00000000000079c5 */ /* 0x000fcc0000000000 */
        /* <DEDUP_REMOVED lines=8> */
[----:B------:R-:W-:Y:S02]  /*9a10*/  IMAD.MOV.U32 R63, RZ, RZ, 0x40000040 ;  /* 0x40000040ff3f7424 */ /* 0x000fe400078e00ff */
[----:B------:R-:W-:-:S02]  /*9a20*/  IMAD.IADD R14, R21, 0x1, R14 ;  /* 0x00000001150e7824 */ /* 0x000fc400078e020e */
[----:B------:R-:W-:Y:S01]  /*9a30*/  IMAD.IADD R58, R21, 0x1, R58 ;  /* 0x00000001153a7824 */ /* 0x000fe200078e023a */
[----:B------:R-:W-:Y:S02]  /*9a40*/  WARPGROUP.DEPBAR.LE gsb0, 0x0 ;  /* 0x00008000000079c5 */ /* 0x000fe40000010000 */
[----:B------:R-:W-:-:S06]  /*9a50*/  WARPGROUP.ARRIVE ;  /* 0x00000000000079c5 */ /* 0x000fcc0000000000 */
[----:B------:R-:W-:Y:S01]  /*9a60*/  HGMMA.64x64x16.F32 R24, gdesc[UR4], R24, gsb0 ;  /* 0x00e00000041879f0 */ /* 0x000fe20008000818 */
[----:B------:R-:W-:Y:S02]  /*9a70*/  R2UR UR4, R60 ;  /* 0x000000003c0472ca */ /* 0x000fe400000e0000 */
[----:B------:R-:W-:Y:S01]  /*9a80*/  R2UR UR5, R61 ;  /* 0x000000003d0572ca */ /* 0x000fe200000e0000 */
[----:B------:R-:W-:Y:S01]  /*9a90*/  IMAD.MOV.U32 R61, RZ, RZ, 0x40000040 ;  /* 0x40000040ff3d7424 */ /* 0x000fe200078e00ff */
[----:B------:R-:W-:Y:S02]  /*9aa0*/  R2UR UR6, R62 ;  /* 0x000000003e0672ca */ /* 0x000fe400000e0000 */
        /* <DEDUP_REMOVED lines=48> */
[----:B------:R-:W-:Y:S01]  /*9db0*/  R2UR UR4, R60 ;  /* 0x000000003c0472ca */ /* 0x000fe200000e0000 */
[----:B------:R-:W-:Y:S01]  /*9dc0*/  VIADD R60, R12, 0xe00 ;  /* 0x00000e000c3c7836 */ /* 0x000fe20000000000 */
[----:B------:R-:W-:Y:S02]  /*9dd0*/  R2UR UR5, R61 ;  /* 0x000000003d0572ca */ /* 0x000fe400000e0000 */
        /* <DEDUP_REMOVED lines=17> */
[----:B------:R-:W-:Y:S01]  /*9ef0*/  IMAD.MOV.U32 R15, RZ, RZ, 0x40000040 ;  /* 0x40000040ff0f7424 */ /* 0x000fe200078e00ff */
        /* <DEDUP_REMOVED lines=8> */
[----:B------:R-:W-:Y:S01]  /*9f80*/  IMAD.IADD R14, R11, 0x1, R58 ;  /* 0x000000010b0e7824 */ /* 0x000fe200078e023a */
[----:B------:R-:W-:Y:S01]  /*9f90*/  R2UR UR7, R15 ;  /* 0x000000000f0772ca */ /* 0x000fe200000e0000 */
        /* <DEDUP_REMOVED lines=17> */
[----:B------:R-:W-:-:S04]  /*a0b0*/  LOP3.LUT R13, R13, 0x1e00, RZ, 0xc0, !PT ;  /* 0x00001e000d0d7812 */ /* 0x000fc800078ec0ff */
[----:B------:R-:W-:Y:S01]  /*a0c0*/  IADD3 R12, R11, R13, R12 ;  /* 0x0000000d0b0c7210 */ /* 0x000fe20007ffe00c */
[----:B------:R-:W-:Y:S02]  /*a0d0*/  WARPGROUP.DEPBAR.LE gsb0, 0x0 ;  /* 0x00008000000079c5 */ /* 0x000fe40000010000 */
[----:B------:R-:W-:-:S06]  /*a0e0*/  WARPGROUP.ARRIVE ;  /* 0x00000000000079c5 */ /* 0x000fcc0000000000 */
[----:B------:R-:W-:Y:S01]  /*a0f0*/  HGMMA.64x64x16.F32 R24, gdesc[UR4], R24, gsb0 ;  /* 0x00e00000041879f0 */ /* 0x000fe20008000818 */
[----:B------:R-:W-:Y:S02]  /*a100*/  R2UR UR4, R62 ;  /* 0x000000003e0472ca */ /* 0x000fe400000e0000 */
[----:B------:R-:W-:Y:S02]  /*a110*/  R2UR UR5, R63 ;  /* 0x000000003f0572ca */ /* 0x000fe400000e0000 */
[----:B------:R-:W-:Y:S01]  /*a120*/  R2UR UR6, R14 ;  /* 0x000000000e0672ca */ /* 0x000fe200000e0000 */
[----:B------:R-:W-:Y:S01]  /*a130*/  IMAD.IADD R14, R21, 0x1, R58 ;  /* 0x00000001150e7824 */ /* 0x000fe200078e023a */
[----:B------:R-:W-:Y:S01]  /*a140*/  R2UR UR7, R15 ;  /* 0x000000000f0772ca */ /* 0x000fe200000e0000 */
[----:B------:R-:W-:Y:S02]  /*a150*/  IMAD.IADD R58, R21, 0x1, R60 ;  /* 0x00000001153a7824 */ /* 0x000fe400078e023c */
[----:B------:R-:W-:Y:S01]  /*a160*/  IMAD.MOV.U32 R15, RZ, RZ, 0x40000040 ;  /* 0x40000040ff0f7424 */ /* 0x000fe200078e00ff */
[----:B------:R-:W-:-:S02]  /*a170*/  WARPGROUP.DEPBAR.LE gsb0, 0x0 ;  /* 0x00008000000079c5 */ /* 0x000fc40000010000 */
[----:B------:R-:W-:-:S07]  /*a180*/  WARPGROUP.ARRIVE ;  /* 0x00000000000079c5 */ /* 0x000fce0000000000 */
[----:B------:R-:W-:Y:S01]  /*a190*/  HGMMA.64x64x16.F32 R24, gdesc[UR4], R24, gsb0 ;  /* 0x00e00000041879f0 */ /* 0x000fe20008000818 */
[----:B------:R-:W-:Y:S02]  /*a1a0*/  R2UR UR4, R14 ;  /* 0x000000000e0472ca */ /* 0x000fe400000e0000 */
[----:B------:R-:W-:Y:S01]  /*a1b0*/  R2UR UR5, R15 ;  /* 0x000000000f0572ca */ /* 0x000fe200000e0000 */
[----:B------:R-:W-:Y:S01]  /*a1c0*/  IMAD.MOV.U32 R15, RZ, RZ, 0x40000040 ;  /* 0x40000040ff0f7424 */ /* 0x000fe200078e00ff */
[----:B------:R-:W-:Y:S02]  /*a1d0*/  R2UR UR6, R58 ;  /* 0x000000003a0672ca */ /* 0x000fe400000e0000 */
[----:B------:R-:W-:Y:S02]  /*a1e0*/  R2UR UR7, R59 ;  /* 0x000000003b0772ca */ /* 0x000fe400000e0000 */
[----:B------:R-:W-:Y:S01]  /*a1f0*/  IADD3 R14, R11, R13, R0 ;  /* 0x0000000d0b0e7210 */ /* 0x000fe20007ffe000 */
[----:B------:R-:W-:Y:S01]  /*a200*/  IMAD.MOV.U32 R13, RZ, RZ, 0x40000040 ;  /* 0x40000040ff0d7424 */ /* 0x000fe200078e00ff */
[----:B------:R-:W-:-:S02]  /*a210*/  WARPGROUP.DEPBAR.LE gsb0, 0x0 ;  /* 0x00008000000079c5 */ /* 0x000fc40000010000 */
[----:B------:R-:W-:-:S07]  /*a220*/  WARPGROUP.ARRIVE ;  /* 0x00000000000079c5 */ /* 0x000fce0000000000 */
        /* <DEDUP_REMOVED lines=51> */
[----:B-1----:R-:W-:Y:S01]  /*a560*/  FSEL R25, R25, -INF , P2 ;  /* 0xff80000019197808 */ /* 0x002fe20001000000 */
[----:B------:R-:W-:Y:S01]  /*a570*/  FMUL.FTZ R46, R46, UR4 ;  /* 0x000000042e2e7c20 */ /* 0x000fe20008410000 */
[----:B------:R-:W-:Y:S01]  /*a580*/  FMUL.FTZ R47, R47, UR4 ;  /* 0x000000042f2f7c20 */ /* 0x000fe20008410000 */
[----:B------:R-:W-:Y:S01]  /*a590*/  FMUL.FTZ R50, R50, UR4 ;  /* 0x0000000432327c20 */ /* 0x000fe20008410000 */
[----:B------:R-:W-:Y:S01]  /*a5a0*/  FMNMX.FTZ R11, R24, R25, !PT ;  /* 0x00000019180b7209 */ /* 0x000fe20007810000 */
[----:B------:R-:W-:Y:S01]  /*a5b0*/  FMUL.FTZ R51, R51, UR4 ;  /* 0x0000000433337c20 */ /* 0x000fe20008410000 */
[----:B------:R-:W-:Y:S01]  /*a5c0*/  FMUL.FTZ R54, R54, UR4 ;  /* 0x0000000436367c20 */ /* 0x000fe20008410000 */
[----:B------:R-:W1:Y:S01]  /*a5d0*/  MUFU.TANH R32, R32 ;  /* 0x0000002000207308 */ /* 0x000e620000002400 */
[----:B--2---:R-:W-:Y:S01]  /*a5e0*/  FSEL R28, R28, -INF , P3 ;  /* 0xff8000001c1c7808 */ /* 0x004fe20001800000 */
[----:B------:R-:W-:-:S03]  /*a5f0*/  FMUL.FTZ R55, R55, UR4 ;  /* 0x0000000437377c20 */ /* 0x000fc60008410000 */
[----:B------:R-:W-:-:S03]  /*a600*/  FMNMX.FTZ R11, R28, R11, !PT ;  /* 0x0000000b1c0b7209 */ /* 0x000fc60007810000 */
[----:B------:R-:W2:Y:S01]  /*a610*/  MUFU.TANH R26, R26 ;  /* 0x0000001a001a7308 */ /* 0x000ea20000002400 */
[----:B0-----:R-:W-:-:S04]  /*a620*/  FSEL R58, R29, -INF , P4 ;  /* 0xff8000001d3a7808 */ /* 0x001fc80002000000 */
[----:B------:R-:W-:-:S03]  /*a630*/  FMNMX.FTZ R11, R58, R11, !PT ;  /* 0x0000000b3a0b7209 */ /* 0x000fc60007810000 */
[----:B------:R-:W0:Y:S01]  /*a640*/  MUFU.TANH R33, R33 ;  /* 0x0000002100217308 */ /* 0x000e220000002400 */
[----:B-1----:R-:W-:-:S04]  /*a650*/  FSEL R32, R32, -INF , P5 ;  /* 0xff80000020207808 */ /* 0x002fc80002800000 */
[----:B------:R-:W-:-:S03]  /*a660*/  FMNMX.FTZ R11, R32, R11, !PT ;  /* 0x0000000b200b7209 */ /* 0x000fc60007810000 */
[----:B------:R-:W1:Y:S01]  /*a670*/  MUFU.TANH R27, R27 ;  /* 0x0000001b001b7308 */ /* 0x000e620000002400 */
[----:B--2---:R-:W-:Y:S02]  /*a680*/  FSEL R26, R26, -INF , P1 ;  /* 0xff8000001a1a7808 */ /* 0x004fe40000800000 */
[----:B------:R-:W-:-:S05]  /*a690*/  ISETP.GT.AND P1, PT, R12, 0x18, PT ;  /* 0x000000180c00780c */ /* 0x000fca0003f24270 */
[----:B------:R-:W2:Y:S01]  /*a6a0*/  MUFU.TANH R36, R36 ;  /* 0x0000002400247308 */ /* 0x000ea20000002400 */
[----:B0-----:R-:W-:-:S04]  /*a6b0*/  FSEL R60, R33, -INF , P6 ;  /* 0xff800000213c7808 */ /* 0x001fc80003000000 */
[----:B------:R-:W-:-:S03]  /*a6c0*/  FMNMX.FTZ R11, R60, R11, !PT ;  /* 0x0000000b3c0b7209 */ /* 0x000fc60007810000 */
[----:B------:R-:W0:Y:S01]  /*a6d0*/  MUFU.TANH R30, R30 ;  /* 0x0000001e001e7308 */ /* 0x000e220000002400 */
[----:B-1----:R-:W-:Y:S02]  /*a6e0*/  FSEL R27, R27, -INF , P2 ;  /* 0xff8000001b1b7808 */ /* 0x002fe40001000000 */
[----:B------:R-:W-:-:S05]  /*a6f0*/  ISETP.GT.AND P2, PT, R12, 0x19, PT ;  /* 0x000000190c00780c */ /* 0x000fca0003f44270 */
[----:B------:R-:W1:Y:S01]  /*a700*/  MUFU.TANH R37, R37 ;  /* 0x0000002500257308 */ /* 0x000e620000002400 */
[----:B--2---:R-:W-:-:S04]  /*a710*/  FSEL R62, R36, -INF , P1 ;  /* 0xff800000243e7808 */ /* 0x004fc80000800000 */
[----:B------:R-:W-:-:S03]  /*a720*/  FMNMX.FTZ R11, R62, R11, !PT ;  /* 0x0000000b3e0b7209 */ /* 0x000fc60007810000 */
[----:B------:R-:W2:Y:S01]  /*a730*/  MUFU.TANH R31, R31 ;  /* 0x0000001f001f7308 */ /* 0x000ea20000002400 */
[----:B0-----:R-:W-:Y:S02]  /*a740*/  FSEL R30, R30, -INF , P3 ;  /* 0xff8000001e1e7808 */ /* 0x001fe40001800000 */
[----:B------:R-:W-:-:S05]  /*a750*/  ISETP.GT.AND P3, PT, R12, 0x20, PT ;  /* 0x000000200c00780c */ /* 0x000fca0003f64270 */
        /* <DEDUP_REMOVED lines=45> */
[----:B------:R-:W-:Y:S01]  /*aa30*/  MUFU.TANH R47, R47 ;  /* 0x0000002f002f7308 */ /* 0x000fe20000002400 */
[----:B-1----:R-:W-:-:S04]  /*aa40*/  FSEL R78, R53, -INF , P4 ;  /* 0xff800000354e7808 */ /* 0x002fc80002000000 */
[----:B------:R-:W-:-:S03]  /*aa50*/  FMNMX.FTZ R12, R78, R11, !PT ;  /* 0x0000000b4e0c7209 */ /* 0x000fc60007810000 */
[----:B------:R-:W0:Y:S01]  /*aa60*/  MUFU.TANH R50, R50 ;  /* 0x0000003200327308 */ /* 0x000e220000002400 */
[----:B--2---:R-:W-:Y:S01]  /*aa70*/  FSEL R46, R46, -INF , P5 ;  /* 0xff8000002e2e7808 */ /* 0x004fe20002800000 */
[----:B------:R-:W1:Y:S06]  /*aa80*/  SHFL.BFLY PT, R11, R12, 0x2, 0x1f ;  /* 0x0c401f000c0b7f89 */ /* 0x000e6c00000e0000 */
[----:B------:R-:W-:Y:S08]  /*aa90*/  MUFU.TANH R51, R51 ;  /* 0x0000003300337308 */ /* 0x000ff00000002400 */
[----:B------:R-:W2:Y:S01]  /*aaa0*/  MUFU.TANH R54, R54 ;  /* 0x0000003600367308 */ /* 0x000ea20000002400 */
[----:B0-----:R-:W-:-:S07]  /*aab0*/  FSEL R50, R50, -INF , P1 ;  /* 0xff80000032327808 */ /* 0x001fce0000800000 */
[----:B------:R-:W0:Y:S01]  /*aac0*/  MUFU.TANH R55, R55 ;  /* 0x0000003700377308 */ /* 0x000e220000002400 */
[----:B-1----:R-:W-:Y:S02]  /*aad0*/  FMNMX.FTZ R21, R12, R11, !PT ;  /* 0x0000000b0c157209 */ /* 0x002fe40007810000 */
[----:B------:R-:W-:-:S03]  /*aae0*/  FMNMX.FTZ R11, R26, R27, !PT ;  /* 0x0000001b1a0b7209 */ /* 0x000fc60007810000 */
[----:B------:R-:W1:Y:S01]  /*aaf0*/  SHFL.BFLY PT, R76, R21, 0x1, 0x1f ;  /* 0x0c201f00154c7f89 */ /* 0x000e6200000e0000 */
[----:B------:R-:W-:Y:S02]  /*ab00*/  FMNMX.FTZ R11, R30, R11, !PT ;  /* 0x0000000b1e0b7209 */ /* 0x000fe40007810000 */
[----:B--2---:R-:W-:Y:S02]  /*ab10*/  FSEL R54, R54, -INF , P3 ;  /* 0xff80000036367808 */ /* 0x004fe40001800000 */
[----:B------:R-:W-:-:S04]  /*ab20*/  FMNMX.FTZ R11, R14, R11, !PT ;  /* 0x0000000b0e0b7209 */ /* 0x000fc80007810000 */
[----:B------:R-:W-:-:S04]  /*ab30*/  FMNMX.FTZ R11, R34, R11, !PT ;  /* 0x0000000b220b7209 */ /* 0x000fc80007810000 */
[----:B------:R-:W-:-:S04]  /*ab40*/  FMNMX.FTZ R11, R36, R11, !PT ;  /* 0x0000000b240b7209 */ /* 0x000fc80007810000 */
[----:B------:R-:W-:-:S04]  /*ab50*/  FMNMX.FTZ R11, R38, R11, !PT ;  /* 0x0000000b260b7209 */ /* 0x000fc80007810000 */
[----:B------:R-:W-:Y:S02]  /*ab60*/  FMNMX.FTZ R11, R40, R11, !PT ;  /* 0x0000000b280b7209 */ /* 0x000fe40007810000 */
[----:B-1----:R-:W-:Y:S02]  /*ab70*/  FMNMX.FTZ R21, R21, R76, !PT ;  /* 0x0000004c15157209 */ /* 0x002fe40007810000 */
[----:B------:R-:W-:Y:S02]  /*ab80*/  FMNMX.FTZ R11, R42, R11, !PT ;  /* 0x0000000b2a0b7209 */ /* 0x000fe40007810000 */
[C---:B------:R-:W-:Y:S01]  /*ab90*/  FSETP.NEU.FTZ.AND P5, PT, R21.reuse, -INF , PT ;  /* 0xff8000001500780b */ /* 0x040fe20003fbd000 */
[----:B------:R-:W-:Y:S01]  /*aba0*/  FMUL.FTZ R12, R21, R169 ;  /* 0x000000a9150c7220 */ /* 0x000fe20000410000 */
[----:B------:R-:W-:Y:S02]  /*abb0*/  FMNMX.FTZ R11, R44, R11, !PT ;  /* 0x0000000b2c0b7209 */ /* 0x000fe40007810000 */
[----:B0-----:R-:W-:-:S02]  /*abc0*/  FSEL R76, R55, -INF , P4 ;  /* 0xff800000374c7808 */ /* 0x001fc40002000000 */
[----:B------:R-:W-:Y:S02]  /*abd0*/  FSEL R13, R12, RZ, P5 ;  /* 0x000000ff0c0d7208 */ /* 0x000fe40002800000 */
[----:B------:R-:W-:Y:S02]  /*abe0*/  FSEL R12, R47, -INF , P6 ;  /* 0xff8000002f0c7808 */ /* 0x000fe40003000000 */
[----:B------:R-:W-:Y:S01]  /*abf0*/  FMNMX.FTZ R11, R46, R11, !PT ;  /* 0x0000000b2e0b7209 */ /* 0x000fe20007810000 */
[-CC-:B------:R-:W-:Y:S01]  /*ac00*/  FFMA.FTZ R15, R24, R169.reuse, -R13.reuse ;  /* 0x000000a9180f7223 */ /* 0x180fe2000001080d */
[----:B------:R-:W-:Y:S01]  /*ac10*/  FSEL R24, R51, -INF , P2 ;  /* 0xff80000033187808 */ /* 0x000fe20001000000 */
        /* <DEDUP_REMOVED lines=19> */
[----:B------:R-:W-:Y:S01]  /*ad50*/  FFMA.FTZ R197, R78, R169, -R13 ;  /* 0x000000a94ec57223 */ /* 0x000fe2000001080d */
[----:B------:R0:W-:Y:S01]  /*ad60*/  MUFU.EX2 R152, R15 ;  /* 0x0000000f00987308 */ /* 0x0001e20000000800 */
[----:B------:R-:W-:Y:S01]  /*ad70*/  ISETP.GE.AND P2, PT, R168, 0x41, PT ;  /* 0x00000041a800780c */ /* 0x000fe20003f46270 */
[----:B------:R-:W1:Y:S06]  /*ad80*/  SHFL.BFLY PT, R28, R11, 0x2, 0x1f ;  /* 0x0c401f000b1c7f89 */ /* 0x000e6c00000e0000 */
[----:B------:R-:W-:Y:S01]  /*ad90*/  MUFU.EX2 R25, R25 ;  /* 0x0000001900197308 */ /* 0x000fe20000000800 */
[----:B0-----:R-:W-:-:S05]  /*ada0*/  IMAD.MOV.U32 R15, RZ, RZ, 0x40000040 ;  /* 0x40000040ff0f7424 */ /* 0x001fca00078e00ff */
[----:B------:R-:W-:Y:S02]  /*adb0*/  R2UR UR11, R15 ;  /* 0x000000000f0b72ca */ /* 0x000fe400000e0000 */
[----:B------:R-:W-:Y:S08]  /*adc0*/  MUFU.EX2 R29, R29 ;  /* 0x0000001d001d7308 */ /* 0x000ff00000000800 */
[----:B------:R-:W0:Y:S01]  /*add0*/  MUFU.EX2 R58, R58 ;  /* 0x0000003a003a7308 */ /* 0x000e220000000800 */
[----:B-1----:R-:W-:-:S05]  /*ade0*/  FMNMX.FTZ R28, R11, R28, !PT ;  /* 0x0000001c0b1c7209 */ /* 0x002fca0007810000 */
[----:B------:R-:W1:Y:S02]  /*adf0*/  SHFL.BFLY PT, R11, R28, 0x1, 0x1f ;  /* 0x0c201f001c0b7f89 */ /* 0x000e6400000e0000 */
[----:B------:R-:W-:Y:S08]  /*ae00*/  MUFU.EX2 R32, R32 ;  /* 0x0000002000207308 */ /* 0x000ff00000000800 */
[----:B------:R-:W2:Y:S01]  /*ae10*/  MUFU.EX2 R31, R60 ;  /* 0x0000003c001f7308 */ /* 0x000ea20000000800 */
[----:B0-----:R-:W-:-:S07]  /*ae20*/  F2FP.F16.F32.PACK_AB R154, R58, R29 ;  /* 0x0000001d3a9a723e */ /* 0x001fce00000000ff */
[----:B------:R-:W-:Y:S01]  /*ae30*/  MUFU.EX2 R62, R62 ;  /* 0x0000003e003e7308 */ /* 0x000fe20000000800 */
[----:B-1----:R-:W-:-:S07]  /*ae40*/  FMNMX.FTZ R170, R28, R11, !PT ;  /* 0x0000000b1caa7209 */ /* 0x002fce0007810000 */
[----:B------:R-:W0:Y:S01]  /*ae50*/  MUFU.EX2 R33, R64 ;  /* 0x0000004000217308 */ /* 0x000e220000000800 */
[----:B--2---:R-:W-:Y:S02]  /*ae60*/  F2FP.F16.F32.PACK_AB R156, R31, R32 ;  /* 0x000000201f9c723e */ /* 0x004fe400000000ff */
[C---:B------:R-:W-:Y:S01]  /*ae70*/  FSETP.NEU.FTZ.AND P1, PT, R170.reuse, -INF , PT ;  /* 0xff800000aa00780b */ /* 0x040fe20003f3d000 */
[----:B------:R-:W-:-:S04]  /*ae80*/  FMUL.FTZ R11, R170, R169 ;  /* 0x000000a9aa0b7220 */ /* 0x000fc80000410000 */
[----:B------:R-:W-:Y:S01]  /*ae90*/  MUFU.EX2 R171, R171 ;  /* 0x000000ab00ab7308 */ /* 0x000fe20000000800 */
[----:B------:R-:W-:Y:S02]  /*aea0*/  FSEL R13, R11, RZ, P1 ;  /* 0x000000ff0b0d7208 */ /* 0x000fe40000800000 */
[----:B------:R-:W-:-:S03]  /*aeb0*/  ISETP.NE.AND P1, PT, R65, RZ, PT ;  /* 0x000000ff4100720c */ /* 0x000fc60003f25270 */
        /* <DEDUP_REMOVED lines=9> */
[----:B------:R-:W-:Y:S01]  /*af50*/  FFMA.FTZ R178, R40, R169, -R13 ;  /* 0x000000a928b27223 */ /* 0x000fe2000001080d */
[----:B------:R-:W-:-:S02]  /*af60*/  @!P1 VIADD R11, R20, 0x38840 ;  /* 0x00038840140b9836 */ /* 0x000fc40000000000 */
[-CC-:B------:R-:W-:Y:S01]  /*af70*/  FFMA.FTZ R179, R42, R169.reuse, -R13.reuse ;  /* 0x000000a92ab37223 */ /* 0x180fe2000001080d */
[-CC-:B------:R-:W-:Y:S01]  /*af80*/  FFMA.FTZ R180, R44, R169.reuse, -R13.reuse ;  /* 0x000000a92cb47223 */ /* 0x180fe2000001080d */
[-C--:B------:R-:W-:Y:S01]  /*af90*/  FFMA.FTZ R182, R46, R169.reuse, -R13 ;  /* 0x000000a92eb67223 */ /* 0x080fe2000001080d */
[----:B------:R-:W1:Y:S01]  /*afa0*/  MUFU.EX2 R27, R27 ;  /* 0x0000001b001b7308 */ /* 0x000e620000000800 */
[----:B------:R-:W-:Y:S01]  /*afb0*/  @!P1 PRMT R12, RZ, 0x654, R11 ;  /* 0x00000654ff0c9816 */ /* 0x000fe2000000000b */
[-CC-:B------:R-:W-:Y:S01]  /*afc0*/  FFMA.FTZ R198, R50, R169.reuse, -R13.reuse ;  /* 0x000000a932c67223 */ /* 0x180fe2000001080d */
[----:B------:R-:W-:Y:S01]  /*afd0*/  LOP3.LUT R11, R56, 0x2000000, RZ, 0xfc, !PT ;  /* 0x02000000380b7812 */ /* 0x000fe200078efcff */
[-CC-:B------:R-:W-:Y:S01]  /*afe0*/  FFMA.FTZ R200, R24, R169.reuse, -R13.reuse ;  /* 0x000000a918c87223 */ /* 0x180fe2000001080d */
[----:B------:R2:W-:Y:S01]  /*aff0*/  @!P1 SYNCS.ARRIVE.TRANS64.RED.A1T0 RZ, [R12+URZ], RZ ;  /* 0x000000ff0cff99a7 */ /* 0x0005e2000810043f */
[-CC-:B------:R-:W-:Y:S01]  /*b000*/  FFMA.FTZ R202, R54, R169.reuse, -R13.reuse ;  /* 0x000000a936ca7223 */ /* 0x180fe2000001080d */
[----:B------:R-:W-:Y:S01]  /*b010*/  FFMA.FTZ R199, R76, R169, -R13 ;  /* 0x000000a94cc77223 */ /* 0x000fe2000001080d */
[----:B------:R-:W3:Y:S01]  /*b020*/  MUFU.EX2 R30, R30 ;  /* 0x0000001e001e7308 */ /* 0x000ee20000000800 */
[----:B------:R-:W-:-:S02]  /*b030*/  IMAD.MOV.U32 R13, RZ, RZ, 0x40000040 ;  /* 0x40000040ff0d7424 */ /* 0x000fc400078e00ff */
[----:B------:R-:W-:Y:S01]  /*b040*/  FADD.FTZ R24, R152, R25 ;  /* 0x0000001998187221 */ /* 0x000fe20000010000 */
[----:B------:R-:W-:Y:S01]  /*b050*/  F2FP.F16.F32.PACK_AB R152, R25, R152 ;  /* 0x000000981998723e */ /* 0x000fe200000000ff */
[----:B------:R-:W-:Y:S01]  /*b060*/  @!P1 VIADD R20, R20, 0x38860 ;  /* 0x0003886014149836 */ /* 0x000fe20000000000 */
[----:B0-----:R-:W-:Y:S01]  /*b070*/  F2FP.F16.F32.PACK_AB R158, R33, R62 ;  /* 0x0000003e219e723e */ /* 0x001fe200000000ff */
[----:B--2---:R-:W-:Y:S01]  /*b080*/  IMAD R12, R18, 0x1000, R11 ;  /* 0x00001000120c7824 */ /* 0x004fe200078e020b */
[----:B------:R-:W-:Y:S01]  /*b090*/  R2UR UR7, R13 ;  /* 0x000000000d0772ca */ /* 0x000fe200000e0000 */
[----:B------:R0:W2:Y:S01]  /*b0a0*/  MUFU.EX2 R155, R14 ;  /* 0x0000000e009b7308 */ /* 0x0000a20000000800 */
[----:B-1----:R-:W-:Y:S01]  /*b0b0*/  FADD.FTZ R13, R26, R27 ;  /* 0x0000001b1a0d7221 */ /* 0x002fe20000010000 */
[----:B------:R-:W-:Y:S01]  /*b0c0*/  FADD.FTZ R35, R29, R24 ;  /* 0x000000181d237221 */ /* 0x000fe20000010000 */
[----:B------:R-:W-:Y:S02]  /*b0d0*/  F2FP.F16.F32.PACK_AB R153, R27, R26 ;  /* 0x0000001a1b99723e */ /* 0x000fe400000000ff */
[----:B------:R-:W-:Y:S01]  /*b0e0*/  R2UR UR6, R12 ;  /* 0x000000000c0672ca */ /* 0x000fe200000e0000 */
[----:B------:R-:W-:Y:S01]  /*b0f0*/  FADD.FTZ R35, R58, R35 ;  /* 0x000000233a237221 */ /* 0x000fe20000010000 */
[----:B------:R-:W-:Y:S01]  /*b100*/  @!P1 PRMT R20, RZ, 0x654, R20 ;  /* 0x00000654ff149816 */ /* 0x000fe20000000014 */
[----:B------:R-:W1:Y:S01]  /*b110*/  MUFU.EX2 R34, R34 ;  /* 0x0000002200227308 */ /* 0x000e620000000800 */
[----:B0-----:R-:W-:-:S02]  /*b120*/  VIADD R14, R12, 0x80 ;  /* 0x000000800c0e7836 */ /* 0x001fc40000000000 */
[----:B------:R-:W-:-:S03]  /*b130*/  FADD.FTZ R24, R32, R35 ;  /* 0x0000002320187221 */ /* 0x000fc60000010000 */
[----:B------:R-:W-:Y:S01]  /*b140*/  R2UR UR10, R14 ;  /* 0x000000000e0a72ca */ /* 0x000fe200000e0000 */
[----:B---3--:R-:W-:Y:S01]  /*b150*/  FADD.FTZ R14, R30, R13 ;  /* 0x0000000d1e0e7221 */ /* 0x008fe20000010000 */
[----:B------:R-:W0:Y:S01]  /*b160*/  MUFU.EX2 R157, R36 ;  /* 0x00000024009d7308 */ /* 0x000e220000000800 */
[----:B------:R-:W-:Y:S02]  /*b170*/  FADD.FTZ R15, R31, R24 ;  /* 0x000000181f0f7221 */ /* 0x000fe40000010000 */
[C---:B--2---:R-:W-:Y:S01]  /*b180*/  FADD.FTZ R13, R155.reuse, R14 ;  /* 0x0000000e9b0d7221 */ /* 0x044fe20000010000 */
[----:B------:R-:W-:Y:S01]  /*b190*/  F2FP.F16.F32.PACK_AB R155, R155, R30 ;  /* 0x0000001e9b9b723e */ /* 0x000fe200000000ff */
[----:B------:R-:W-:Y:S01]  /*b1a0*/  BAR.SYNC.DEFER_BLOCKING 0xf, 0x100 ;  /* 0x03c4000000007b1d */ /* 0x000fe20000010000 */
[----:B------:R-:W-:Y:S01]  /*b1b0*/  FADD.FTZ R24, R62, R15 ;  /* 0x0000000f3e187221 */ /* 0x000fe20000010000 */
[----:B------:R-:W-:Y:S02]  /*b1c0*/  IMAD.MOV.U32 R15, RZ, RZ, 0x40000040 ;  /* 0x40000040ff0f7424 */ /* 0x000fe400078e00ff */
[----:B-1----:R-:W-:Y:S01]  /*b1d0*/  FADD.FTZ R14, R34, R13 ;  /* 0x0000000d220e7221 */ /* 0x002fe20000010000 */
[----:B------:R-:W-:Y:S01]  /*b1e0*/  FADD.FTZ R203, R33, R24 ;  /* 0x0000001821cb7221 */ /* 0x000fe20000010000 */
[----:B------:R-:W1:Y:S01]  /*b1f0*/  MUFU.EX2 R159, R38 ;  /* 0x00000026009f7308 */ /* 0x000e620000000800 */
[----:B------:R-:W-:-:S02]  /*b200*/  IMAD.MOV.U32 R13, RZ, RZ, 0x40000040 ;  /* 0x40000040ff0d7424 */ /* 0x000fc400078e00ff */
[----:B------:R-:W-:Y:S01]  /*b210*/  FADD.FTZ R203, R171, R203 ;  /* 0x000000cbabcb7221 */ /* 0x000fe20000010000 */
[C---:B0-----:R-:W-:Y:S01]  /*b220*/  FADD.FTZ R14, R157.reuse, R14 ;  /* 0x0000000e9d0e7221 */ /* 0x041fe20000010000 */
[----:B------:R-:W-:-:S03]  /*b230*/  F2FP.F16.F32.PACK_AB R157, R157, R34 ;  /* 0x000000229d9d723e */ /* 0x000fc600000000ff */
[----:B------:R-:W0:Y:S08]  /*b240*/  MUFU.EX2 R178, R178 ;  /* 0x000000b200b27308 */ /* 0x000e300000000800 */
[----:B------:R-:W2:Y:S01]  /*b250*/  MUFU.EX2 R172, R172 ;  /* 0x000000ac00ac7308 */ /* 0x000ea20000000800 */
[----:B-1----:R-:W-:Y:S01]  /*b260*/  FADD.FTZ R204, R159, R14 ;  /* 0x0000000e9fcc7221 */ /* 0x002fe20000010000 */
[----:B------:R1:W-:Y:S01]  /*b270*/  STSM.16.M88.4 [R195+0x36400], R152 ;  /* 0x03640098c3007844 */ /* 0x0003e20000000200 */
[----:B------:R-:W-:-:S02]  /*b280*/  VIADD R14, R12, 0x100 ;  /* 0x000001000c0e7836 */ /* 0x000fc40000000000 */
[----:B------:R-:W-:-:S03]  /*b290*/  VIADD R12, R12, 0x180 ;  /* 0x000001800c0c7836 */ /* 0x000fc60000000000 */
[----:B------:R-:W-:Y:S01]  /*b2a0*/  MUFU.EX2 R173, R173 ;  /* 0x000000ad00ad7308 */ /* 0x000fe20000000800 */
[C---:B0-----:R-:W-:Y:S01]  /*b2b0*/  F2FP.F16.F32.PACK_AB R159, R178.reuse, R159 ;  /* 0x0000009fb29f723e */ /* 0x041fe200000000ff */
[----:B------:R-:W-:-:S04]  /*b2c0*/  FADD.FTZ R204, R178, R204 ;  /* 0x000000ccb2cc7221 */ /* 0x000fc80000010000 */
[----:B------:R1:W-:Y:S02]  /*b2d0*/  STSM.16.M88.4 [R196], R156 ;  /* 0x0000009cc4007844 */ /* 0x0003e40000000200 */
[----:B------:R-:W0:Y:S01]  /*b2e0*/  MUFU.EX2 R174, R174 ;  /* 0x000000ae00ae7308 */ /* 0x000e220000000800 */
[C---:B--2---:R-:W-:Y:S01]  /*b2f0*/  F2FP.F16.F32.PACK_AB R160, R172.reuse, R171 ;  /* 0x000000abaca0723e */ /* 0x044fe200000000ff */
[----:B------:R-:W-:-:S06]  /*b300*/  FADD.FTZ R172, R172, R203 ;  /* 0x000000cbacac7221 */ /* 0x000fcc0000010000 */
        /* <DEDUP_REMOVED lines=14> */
[----:B------:R1:W-:Y:S01]  /*b3f0*/  STSM.16.M88.4 [R208], R160 ;  /* 0x000000a0d0007844 */ /* 0x0003e20000000200 */
[----:B------:R-:W-:Y:S01]  /*b400*/  FADD.FTZ R183, R183, R182 ;  /* 0x000000b6b7b77221 */ /* 0x000fe20000010000 */
[----:B------:R-:W0:Y:S08]  /*b410*/  MUFU.EX2 R177, R177 ;  /* 0x000000b100b17308 */ /* 0x000e300000000800 */
[----:B------:R-:W3:Y:S01]  /*b420*/  MUFU.EX2 R197, R197 ;  /* 0x000000c500c57308 */ /* 0x000ee20000000800 */
[----:B--2---:R-:W-:Y:S01]  /*b430*/  F2FP.F16.F32.PACK_AB R164, R176, R175 ;  /* 0x000000afb0a4723e */ /* 0x004fe200000000ff */
[----:B------:R-:W-:-:S04]  /*b440*/  FADD.FTZ R175, R175, R174 ;  /* 0x000000aeafaf7221 */ /* 0x000fc80000010000 */
[----:B------:R-:W-:Y:S02]  /*b450*/  FADD.FTZ R176, R176, R175 ;  /* 0x000000afb0b07221 */ /* 0x000fe40000010000 */
[----:B------:R-:W2:Y:S02]  /*b460*/  MUFU.EX2 R198, R198 ;  /* 0x000000c600c67308 */ /* 0x000ea40000000800 */
[----:B0-----:R-:W-:-:S06]  /*b470*/  FADD.FTZ R176, R177, R176 ;  /* 0x000000b0b1b07221 */ /* 0x001fcc0000010000 */
[----:B------:R-:W0:Y:S01]  /*b480*/  MUFU.EX2 R200, R200 ;  /* 0x000000c800c87308 */ /* 0x000e220000000800 */
[C---:B---3--:R-:W-:Y:S01]  /*b490*/  F2FP.F16.F32.PACK_AB R166, R197.reuse, R177 ;  /* 0x000000b1c5a6723e */ /* 0x048fe200000000ff */
[----:B------:R-:W-:-:S06]  /*b4a0*/  FADD.FTZ R197, R197, R176 ;  /* 0x000000b0c5c57221 */ /* 0x000fcc0000010000 */
[----:B------:R-:W-:Y:S01]  /*b4b0*/  MUFU.EX2 R202, R202 ;  /* 0x000000ca00ca7308 */ /* 0x000fe20000000800 */
[----:B--2---:R-:W-:-:S07]  /*b4c0*/  FADD.FTZ R183, R198, R183 ;  /* 0x000000b7c6b77221 */ /* 0x004fce0000010000 */
[----:B------:R-:W2:Y:S01]  /*b4d0*/  MUFU.EX2 R199, R199 ;  /* 0x000000c700c77308 */ /* 0x000ea20000000800 */
[C---:B0-----:R-:W-:Y:S01]  /*b4e0*/  F2FP.F16.F32.PACK_AB R165, R200.reuse, R198 ;  /* 0x000000c6c8a5723e */ /* 0x041fe200000000ff */
[----:B------:R-:W-:Y:S01]  /*b4f0*/  FADD.FTZ R183, R200, R183 ;  /* 0x000000b7c8b77221 */ /* 0x000fe20000010000 */
[----:B--2---:R-:W-:-:S03]  /*b500*/  F2FP.F16.F32.PACK_AB R167, R199, R202 ;  /* 0x000000cac7a7723e */ /* 0x004fc600000000ff */
[----:B------:R-:W-:Y:S02]  /*b510*/  FADD.FTZ R202, R202, R183 ;  /* 0x000000b7caca7221 */ /* 0x000fe40000010000 */
[----:B------:R1:W-:Y:S01]  /*b520*/  STSM.16.M88.4 [R201], R164 ;  /* 0x000000a4c9007844 */ /* 0x0003e20000000200 */
[----:B------:R-:W-:Y:S01]  /*b530*/  WARPGROUP.ARRIVE ;  /* 0x00000000000079c5 */ /* 0x000fe20000000000 */
[----:B------:R-:W-:-:S05]  /*b540*/  FADD.FTZ R199, R199, R202 ;  /* 0x000000cac7c77221 */ /* 0x000fca0000010000 */
[----:B------:R-:W-:Y:S01]  /*b550*/  HGMMA.64x256x16.F32 R24, R152, gdesc[UR4].tnspB, RZ, !UPT, gsb0 ;  /* 0x43e0000498187df0 */ /* 0x000fe2000c0008ff */
[----:B------:R-:W-:Y:S02]  /*b560*/  R2UR UR6, R14 ;  /* 0x000000000e0672ca */ /* 0x000fe400000e0000 */
[----:B------:R-:W-:Y:S01]  /*b570*/  R2UR UR7, R15 ;  /* 0x000000000f0772ca */ /* 0x000fe200000e0000 */
[----:B------:R-:W-:Y:S02]  /*b580*/  WARPGROUP.DEPBAR.LE gsb0, 0x0 ;  /* 0x00008000000079c5 */ /* 0x000fe40000010000 */
[----:B------:R-:W-:-:S15]  /*b590*/  WARPGROUP.ARRIVE ;  /* 0x00000000000079c5 */ /* 0x000fde0000000000 */
[----:B------:R-:W-:-:S07]  /*b5a0*/  NOP ;  /* 0x0000000000007918 */ /* 0x000fce0000000000 */
[----:B------:R-:W-:Y:S03]  /*b5b0*/  HGMMA.64x256x16.F32 R24, R156, gdesc[UR8].tnspB, R24, gsb0 ;  /* 0x43e000089c187df0 */ /* 0x000fe60008000818 */
[----:B------:R-:W-:Y:S02]  /*b5c0*/  WARPGROUP.DEPBAR.LE gsb0, 0x0 ;  /* 0x00008000000079c5 */ /* 0x000fe40000010000 */
[----:B------:R-:W-:-:S15]  /*b5d0*/  WARPGROUP.ARRIVE ;  /* 0x00000000000079c5 */ /* 0x000fde0000000000 */
[----:B------:R-:W-:-:S08]  /*b5e0*/  NOP ;  /* 0x0000000000007918 */ /* 0x000fd00000000000 */
        /* <DEDUP_REMOVED lines=17> */
[----:B------:R-:W-:Y:S05]  /*b700*/  @!P2 BRA `(.L_x_1399) ;  /* 0x0000003400d0a947 */ /* 0x000fea0003800000 */
[----:B------:R-:W-:Y:S02]  /*b710*/  VIADD R13, R181, 0xfffffffe ;  /* 0xfffffffeb50d7836 */ /* 0x000fe40000000000 */
[----:B------:R-:W-:Y:S02]  /*b720*/  IMAD.MOV.U32 R198, RZ, RZ, R170 ;  /* 0x000000ffffc67224 */ /* 0x000fe400078e00aa */
[----:B------:R-:W-:Y:S02]  /*b730*/  IMAD.MOV.U32 R14, RZ, RZ, R21 ;  /* 0x000000ffff0e7224 */ /* 0x000fe400078e0015 */
[----:B------:R-:W-:-:S07]  /*b740*/  IMAD.MOV.U32 R15, RZ, RZ, R18 ;  /* 0x000000ffff0f7224 */ /* 0x000fce00078e0012 */
.L_x_1410:
[----:B------:R-:W-:Y:S01]  /*b750*/  VIADD R18, R15, 0x1 ;  /* 0x000000010f127836 */ /* 0x000fe20000000000 */
[C---:B------:R-:W-:Y:S01]  /*b760*/  ISETP.GT.AND P2, PT, R13.reuse, RZ, PT ;  /* 0x000000ff0d00720c */ /* 0x040fe20003f44270 */
[----:B------:R-:W-:-:S03]  /*b770*/  VIADD R13, R13, 0xffffffff ;  /* 0xffffffff0d0d7836 */ /* 0x000fc60000000000 */
[----:B------:R-:W-:-:S04]  /*b780*/  ISETP.NE.AND P3, PT, R18, 0x2, PT ;  /* 0x000000021200780c */ /* 0x000fc80003f65270 */
[----:B0-----:R-:W-:Y:S02]  /*b790*/  SEL R12, RZ, 0x1, P3 ;  /* 0x00000001ff0c7807 */ /* 0x001fe40001800000 */
[----:B------:R-:W-:Y:S02]  /*b7a0*/  SEL R18, R18, RZ, P3 ;  /* 0x000000ff12127207 */ /* 0x000fe40001800000 */
[----:B------:R-:W-:Y:S01]  /*b7b0*/  LOP3.LUT R23, R23, R12, RZ, 0x3c, !PT ;  /* 0x0000000c17177212 */ /* 0x000fe200078e3cff */
[----:B------:R-:W-:Y:S06]  /*b7c0*/  @!P0 BRA `(.L_x_1400) ;  /* 0x0000000000048947 */ /* 0x000fec0003800000 */
[----:B------:R-:W-:Y:S01]  /*b7d0*/  BPT.TRAP 0x1 ;  /* 0x000000040000795c */ /* 0x000fe20000300000 */
.L_x_1400:
[----:B------:R-:W-:Y:S01]  /*b7e0*/  IMAD R12, R18, 0x8, R2 ;  /* 0x00000008120c7824 */ /* 0x000fe200078e0202 */
[----:B------:R-:W-:-:S04]  /*b7f0*/  SHF.L.U32 R200, R23, 0x1f, RZ ;  /* 0x0000001f17c87819 */ /* 0x000fc800000006ff */
[----:B------:R0:W2:Y:S01]  /*b800*/  SYNCS.PHASECHK.TRANS64.TRYWAIT P3, [R12+URZ+0x38830], R200 ;  /* 0x038830c80c0075a7 */ /* 0x0000a2000806017f */
[----:B------:R-:W-:Y:S05]  /*b810*/  @!P0 BRA `(.L_x_1401) ;  /* 0x0000000000048947 */ /* 0x000fea0003800000 */
[----:B------:R-:W-:Y:S01]  /*b820*/  BPT.TRAP 0x1 ;  /* 0x000000040000795c */ /* 0x000fe20000300000 */
.L_x_1401:
[----:B-1----:R-:W-:Y:S01]  /*b830*/  VIADD R20, R2, 0x20400 ;  /* 0x0002040002147836 */ /* 0x002fe20000000000 */
[----:B------:R-:W-:Y:S01]  /*b840*/  BSSY B1, `(.L_x_1402) ;  /* 0x0000009000017945 */ /* 0x000fe20003800000 */
[----:B------:R-:W-:Y:S02]  /*b850*/  IMAD R154, R18, 0x200, R3 ;  /* 0x00000200129a7824 */ /* 0x000fe400078e0203 */
[----:B------:R-:W-:Y:S01]  /*b860*/  IMAD.MOV.U32 R155, RZ, RZ, 0x40000040 ;  /* 0x40000040ff9b7424 */ /* 0x000fe200078e00ff */
[----:B------:R-:W-:-:S04]  /*b870*/  SHF.R.U32.HI R20, RZ, 0x4, R20 ;  /* 0x00000004ff147819 */ /* 0x000fc80000011614 */
[----:B------:R-:W-:-:S04]  /*b880*/  LOP3.LUT R20, R20, 0x3fff, RZ, 0xc0, !PT ;  /* 0x00003fff14147812 */ /* 0x000fc800078ec0ff */
[----:B------:R-:W-:Y:S01]  /*b890*/  LOP3.LUT R20, R20, 0x10000, RZ, 0xfc, !PT ;  /* 0x0001000014147812 */ /* 0x000fe200078efcff */
[----:B--2---:R-:W-:Y:S06]  /*b8a0*/  @P3 BRA `(.L_x_1403) ;  /* 0x0000000000083947 */ /* 0x004fec0003800000 */
[----:B------:R-:W1:Y:S02]  /*b8b0*/  SYNCS.PHASECHK.TRANS64.TRYWAIT P3, [R12+URZ+0x38830], R200 ;  /* 0x038830c80c0075a7 */ /* 0x000e64000806017f */
[----:B-1----:R-:W-:Y:S05]  /*b8c0*/  @!P3 BRA `(.L_x_1404) ;  /* 0x000001100010b947 */ /* 0x002fea0003800000 */
.L_x_1403:
[----:B------:R-:W-:Y:S05]  /*b8d0*/  BSYNC B1 ;  /* 0x0000000000017941 */ /* 0x000fea0003800000 */
.L_x_1402:
        /* <DEDUP_REMOVED lines=14> */
[----:B------:R-:W-:Y:S01]  /*b9c0*/  WARPGROUP.ARRIVE ;  /* 0x00000000000079c5 */ /* 0x000fe20000000000 */
        /* <DEDUP_REMOVED lines=19> */
[----:B------:R-:W-:Y:S05]  /*bb00*/  @!P0 BRA `(.L_x_1405) ;  /* 0x0000000000048947 */ /* 0x000fea0003800000 */
[----:B------:R-:W-:Y:S01]  /*bb10*/  BPT.TRAP 0x1 ;  /* 0x000000040000795c */ /* 0x000fe20000300000 */
.L_x_1405:
[----:B------:R2:W3:Y:S01]  /*bb20*/  SYNCS.PHASECHK.TRANS64.TRYWAIT P3, [R12+URZ+0x38850], R200 ;  /* 0x038850c80c0075a7 */ /* 0x0004e2000806017f */
[----:B------:R-:W-:Y:S05]  /*bb30*/  @!P0 BRA `(.L_x_1406) ;  /* 0x0000000000048947 */ /* 0x000fea0003800000 */
[----:B------:R-:W-:Y:S01]  /*bb40*/  BPT.TRAP 0x1 ;  /* 0x000000040000795c */ /* 0x000fe20000300000 */
.L_x_1406:
[----:B------:R-:W-:Y:S04]  /*bb50*/  BSSY B1, `(.L_x_1407) ;  /* 0x0000004000017945 */ /* 0x000fe80003800000 */
[----:B---3--:R-:W-:Y:S05]  /*bb60*/  @P3 BRA `(.L_x_1408) ;  /* 0x0000000000083947 */ /* 0x008fea0003800000 */
[----:B------:R-:W3:Y:S02]  /*bb70*/  SYNCS.PHASECHK.TRANS64.TRYWAIT P3, [R12+URZ+0x38850], R200 ;  /* 0x038850c80c0075a7 */ /* 0x000ee4000806017f */
[----:B---3--:R-:W-:Y:S05]  /*bb80*/  @!P3 BRA `(.L_x_1409) ;  /* 0x0000010c0074b947 */ /* 0x008fea0003800000 */
.L_x_1408:
[----:B------:R-:W-:Y:S05]  /*bb90*/  BSYNC B1 ;  /* 0x0000000000017941 */ /* 0x000fea0003800000 */
.L_x_1407:
[----:B------:R-:W-:Y:S01]  /*bba0*/  VIADD R20, R2, 0x26400 ;  /* 0x0002640002147836 */ /* 0x000fe20000000000 */
[----:B------:R-:W-:Y:S01]  /*bbb0*/  WARPGROUP.ARRIVE ;  /* 0x00000000000079c5 */ /* 0x000fe20000000000 */
[----:B------:R-:W-:-:S05]  /*bbc0*/  VIADD R204, R0, 0x4 ;  /* 0x0000000400cc7836 */ /* 0x000fca0000000000 */
[----:B------:R-:W4:Y:S01]  /*bbd0*/  S2R R229, SR_TID.X ;  /* 0x0000000000e57919 */ /* 0x000f220000002100 */
[----:B------:R-:W-:Y:S01]  /*bbe0*/  IMAD R202, R18, 0x1000, R10 ;  /* 0x0000100012ca7824 */ /* 0x000fe200078e020a */
[----:B------:R-:W-:Y:S01]  /*bbf0*/  SHF.R.U32.HI R20, RZ, 0x4, R20 ;  /* 0x00000004ff147819 */ /* 0x000fe20000011614 */
[----:B------:R-:W-:Y:S02]  /*bc00*/  IMAD.MOV.U32 R203, RZ, RZ, 0x40000040 ;  /* 0x40000040ffcb7424 */ /* 0x000fe400078e00ff */
[----:B------:R-:W-:Y:S01]  /*bc10*/  IMAD.MOV.U32 R207, RZ, RZ, 0x40000040 ;  /* 0x40000040ffcf7424 */ /* 0x000fe200078e00ff */
[----:B------:R-:W-:Y:S01]  /*bc20*/  LOP3.LUT R21, R20, 0x3fff, RZ, 0xc0, !PT ;  /* 0x00003fff14157812 */ /* 0x000fe200078ec0ff */
[----:B------:R-:W-:Y:S01]  /*bc30*/  VIADD R20, R0, 0x6 ;  /* 0x0000000600147836 */ /* 0x000fe20000000000 */
[C---:B------:R-:W-:Y:S01]  /*bc40*/  R2UR UR6, R202.reuse ;  /* 0x00000000ca0672ca */ /* 0x040fe200000e0000 */
[----:B------:R-:W-:Y:S01]  /*bc50*/  IMAD.MOV.U32 R205, RZ, RZ, 0x40000040 ;  /* 0x40000040ffcd7424 */ /* 0x000fe200078e00ff */
[----:B------:R-:W-:Y:S01]  /*bc60*/  LOP3.LUT R0, R21, 0x10000, RZ, 0xfc, !PT ;  /* 0x0001000015007812 */ /* 0x000fe200078efcff */
[----:B------:R-:W-:Y:S01]  /*bc70*/  IMAD.MOV.U32 R21, RZ, RZ, 0x40000040 ;  /* 0x40000040ff157424 */ /* 0x000fe200078e00ff */
[----:B------:R-:W-:Y:S01]  /*bc80*/  R2UR UR7, R203 ;  /* 0x00000000cb0772ca */ /* 0x000fe200000e0000 */
[----:B------:R-:W-:Y:S01]  /*bc90*/  VIADD R203, R202, 0x800 ;  /* 0x00000800cacb7836 */ /* 0x000fe20000000000 */
[----:B------:R-:W-:Y:S01]  /*bca0*/  R2UR UR5, R207 ;  /* 0x00000000cf0572ca */ /* 0x000fe200000e0000 */
[----:B------:R-:W-:-:S02]  /*bcb0*/  IMAD.MOV.U32 R206, RZ, RZ, R0 ;  /* 0x000000ffffce7224 */ /* 0x000fc400078e0000 */
[----:B------:R-:W-:Y:S02]  /*bcc0*/  IMAD.MOV.U32 R207, RZ, RZ, 0x40000040 ;  /* 0x40000040ffcf7424 */ /* 0x000fe400078e00ff */
[----:B0123--:R-:W-:Y:S01]  /*bcd0*/  IMAD.MOV.U32 R200, RZ, RZ, 0x4 ;  /* 0x00000004ffc87424 */ /* 0x00ffe200078e00ff */
[----:B------:R-:W-:Y:S01]  /*bce0*/  R2UR UR4, R206 ;  /* 0x00000000ce0472ca */ /* 0x000fe200000e0000 */
[----:B------:R-:W-:Y:S01]  /*bcf0*/  VIADD R206, R0, 0x2 ;  /* 0x0000000200ce7836 */ /* 0x000fe20000000000 */
[----:B----4-:R-:W-:-:S11]  /*bd00*/  SHF.R.U32.HI R229, RZ, 0x7, R229 ;  /* 0x00000007ffe57819 */ /* 0x010fd600000116e5 */
[----:B------:R-:W-:Y:S01]  /*bd10*/  HGMMA.64x64x16.F32 R152, gdesc[UR4], R152, gsb0 ;  /* 0x00e00000049879f0 */ /* 0x000fe20008000898 */
[----:B------:R-:W-:Y:S01]  /*bd20*/  R2UR UR4, R206 ;  /* 0x00000000ce0472ca */ /* 0x000fe200000e0000 */
[----:B------:R-:W-:Y:S01]  /*bd30*/  VIADD R206, R202, 0x2 ;  /* 0x00000002cace7836 */ /* 0x000fe20000000000 */
[----:B------:R-:W-:Y:S01]  /*bd40*/  R2UR UR5, R207 ;  /* 0x00000000cf0572ca */ /* 0x000fe200000e0000 */
[----:B------:R-:W-:-:S03]  /*bd50*/  IMAD.MOV.U32 R207, RZ, RZ, 0x40000040 ;  /* 0x40000040ffcf7424 */ /* 0x000fc600078e00ff */
        /* <DEDUP_REMOVED lines=10> */
[----:B------:R-:W-:-:S03]  /*be00*/  IMAD.MOV.U32 R205, RZ, RZ, 0x40000040 ;  /* 0x40000040ffcd7424 */ /* 0x000fc600078e00ff */
[----:B------:R-:W-:Y:S02]  /*be10*/  R2UR UR6, R204 ;  /* 0x00000000cc0672ca */ /* 0x000fe400000e0000 */
        /* <DEDUP_REMOVED lines=143> */
[----:B------:R-:W0:Y:S02]  /*c710*/  SHFL.IDX PT, R20, R229, RZ, 0x1f ;  /* 0x00001fffe5147589 */ /* 0x000e2400000e0000 */
[----:B0-----:R-:W-:-:S04]  /*c720*/  ISETP.GT.AND P3, PT, R20, 0x7f, PT ;  /* 0x0000007f1400780c */ /* 0x001fc80003f64270 */
[----:B------:R-:W-:Y:S02]  /*c730*/  SEL R21, RZ, 0x2, !P3 ;  /* 0x00000002ff157807 */ /* 0x000fe40005800000 */
[C---:B------:R-:W-:Y:S02]  /*c740*/  SEL R20, R200.reuse, 0x2, P3 ;  /* 0x00000002c8147807 */ /* 0x040fe40001800000 */
[----:B------:R-:W-:Y:S01]  /*c750*/  SEL R200, R200, 0x6, !P3 ;  /* 0x00000006c8c87807 */ /* 0x000fe20005800000 */
[----:B------:R-:W-:Y:S01]  /*c760*/  IMAD.IADD R204, R21, 0x1, R203 ;  /* 0x0000000115cc7824 */ /* 0x000fe200078e02cb */
        /* <DEDUP_REMOVED lines=8> */
[----:B------:R-:W-:-:S03]  /*c7f0*/  IMAD.MOV.U32 R205, RZ, RZ, 0x40000040 ;  /* 0x40000040ffcd7424 */ /* 0x000fc600078e00ff */
        /* <DEDUP_REMOVED lines=24> */
[----:B------:R-:W-:Y:S02]  /*c980*/  IMAD.MOV.U32 R205, RZ, RZ, 0x40000040 ;  /* 0x40000040ffcd7424 */ /* 0x000fe400078e00ff */
[----:B------:R-:W-:Y:S01]  /*c990*/  VIADD R203, R0, 0xa00 ;  /* 0x00000a0000cb7836 */ /* 0x000fe20000000000 */
[----:B------:R-:W-:Y:S02]  /*c9a0*/  R2UR UR6, R204 ;  /* 0x00000000cc0672ca */ /* 0x000fe400000e0000 */
[----:B------:R-:W-:Y:S01]  /*c9b0*/  R2UR UR7, R205 ;  /* 0x00000000cd0772ca */ /* 0x000fe200000e0000 */
[----:B------:R-:W-:Y:S01]  /*c9c0*/  IMAD.MOV.U32 R205, RZ, RZ, 0x40000040 ;  /* 0x40000040ffcd7424 */ /* 0x000fe200078e00ff */
[----:B------:R-:W-:-:S02]  /*c9d0*/  IADD3 R204, R206, R207, R0 ;  /* 0x000000cfcecc7210 */ /* 0x000fc40007ffe000 */
[----:B------:R-:W-:Y:S01]  /*c9e0*/  IADD3 R206, R206, R207, R202 ;  /* 0x000000cfcece7210 */ /* 0x000fe20007ffe0ca */
        /* <DEDUP_REMOVED lines=9> */
[----:B------:R-:W-:Y:S01]  /*ca80*/  VIADD R206, R202, 0xa00 ;  /* 0x00000a00cace7836 */ /* 0x000fe20000000000 */
[----:B------:R-:W-:Y:S01]  /*ca90*/  R2UR UR7, R207 ;  /* 0x00000000cf0772ca */ /* 0x000fe200000e0000 */
        /* <DEDUP_REMOVED lines=25> */
[----:B------:R-:W-:Y:S01]  /*cc30*/  VIADD R203, R0, 0xc00 ;  /* 0x00000c0000cb7836 */ /* 0x000fe20000000000 */
[----:B------:R-:W-:Y:S02]  /*cc40*/  WARPGROUP.DEPBAR.LE gsb0, 0x0 ;  /* 0x00008000000079c5 */ /* 0x000fe40000010000 */
[----:B------:R-:W-:-:S07]  /*cc50*/  WARPGROUP.ARRIVE ;  /* 0x00000000000079c5 */ /* 0x000fce0000000000 */
[----:B------:R-:W-:Y:S01]  /*cc60*/  HGMMA.64x64x16.F32 R152, gdesc[UR4], R152, gsb0 ;  /* 0x00e00000049879f0 */ /* 0x000fe20008000898 */
[----:B------:R-:W-:Y:S01]  /*cc70*/  R2UR UR4, R204 ;  /* 0x00000000cc0472ca */ /* 0x000fe200000e0000 */
[----:B------:R-:W-:Y:S01]  /*cc80*/  IMAD.IADD R204, R200, 0x1, R206 ;  /* 0x00000001c8cc7824 */ /* 0x000fe200078e02ce */
[----:B------:R-:W-:Y:S01]  /*cc90*/  R2UR UR5, R205 ;  /* 0x00000000cd0572ca */ /* 0x000fe200000e0000 */
[----:B------:R-:W-:Y:S02]  /*cca0*/  IMAD.MOV.U32 R205, RZ, RZ, 0x40000040 ;  /* 0x40000040ffcd7424 */ /* 0x000fe400078e00ff */
[----:B------:R-:W-:Y:S01]  /*ccb0*/  IMAD.MOV.U32 R206, RZ, RZ, 0x30 ;  /* 0x00000030ffce7424 */ /* 0x000fe200078e00ff */
        /* <DEDUP_REMOVED lines=70> */
[----:B------:R-:W-:Y:S02]  /*d120*/  WARPGROUP.DEPBAR.LE gsb0, 0x0 ;  /* 0x00008000000079c5 */ /* 0x000fe40000010000 */
[----:B------:R-:W-:-:S10]  /*d130*/  WARPGROUP.ARRIVE ;  /* 0x00000000000079c5 */ /* 0x000fd40000000000 */
[----:B------:R-:W-:Y:S01]  /*d140*/  HGMMA.64x64x16.F32 R152, gdesc[UR4], R152, gsb0 ;  /* 0x00e00000049879f0 */ /* 0x000fe20008000898 */
[----:B------:R-:W-:Y:S01]  /*d150*/  R2UR UR6, R204 ;  /* 0x00000000cc0672ca */ /* 0x000fe200000e0000 */
[----:B------:R-:W-:Y:S01]  /*d160*/  IMAD.IADD R204, R206, 0x1, R21 ;  /* 0x00000001cecc7824 */ /* 0x000fe200078e0215 */
[----:B------:R-:W-:Y:S01]  /*d170*/  R2UR UR7, R205 ;  /* 0x00000000cd0772ca */ /* 0x000fe200000e0000 */
[----:B------:R-:W-:Y:S02]  /*d180*/  IMAD.MOV.U32 R205, RZ, RZ, 0x40000040 ;  /* 0x40000040ffcd7424 */ /* 0x000fe400078e00ff */
[----:B------:R-:W-:Y:S01]  /*d190*/  IMAD.MOV.U32 R21, RZ, RZ, 0x40000040 ;  /* 0x40000040ff157424 */ /* 0x000fe200078e00ff */
[----:B------:R-:W-:Y:S01]  /*d1a0*/  R2UR UR4, R204 ;  /* 0x00000000cc0472ca */ /* 0x000fe200000e0000 */
[----:B------:R-:W-:Y:S01]  /*d1b0*/  IMAD.IADD R204, R206, 0x1, R20 ;  /* 0x00000001cecc7824 */ /* 0x000fe200078e0214 */
[----:B------:R-:W-:Y:S01]  /*d1c0*/  R2UR UR5, R205 ;  /* 0x00000000cd0572ca */ /* 0x000fe200000e0000 */
[----:B------:R-:W-:-:S02]  /*d1d0*/  IMAD.MOV.U32 R205, RZ, RZ, 0x40000040 ;  /* 0x40000040ffcd7424 */ /* 0x000fc400078e00ff */
[----:B------:R-:W-:Y:S01]  /*d1e0*/  IMAD.IADD R20, R20, 0x1, R203 ;  /* 0x0000000114147824 */ /* 0x000fe200078e02cb */
[----:B------:R-:W-:Y:S02]  /*d1f0*/  WARPGROUP.DEPBAR.LE gsb0, 0x0 ;  /* 0x00008000000079c5 */ /* 0x000fe40000010000 */
[----:B------:R-:W-:-:S07]  /*d200*/  WARPGROUP.ARRIVE ;  /* 0x00000000000079c5 */ /* 0x000fce0000000000 */
        /* <DEDUP_REMOVED lines=15> */
[----:B------:R-:W-:Y:S02]  /*d300*/  R2UR UR6, R20 ;  /* 0x00000000140672ca */ /* 0x000fe400000e0000 */
[----:B------:R-:W-:Y:S01]  /*d310*/  R2UR UR7, R21 ;  /* 0x00000000150772ca */ /* 0x000fe200000e0000 */
[----:B------:R-:W-:Y:S01]  /*d320*/  IMAD.MOV.U32 R21, RZ, RZ, 0x1000 ;  /* 0x00001000ff157424 */ /* 0x000fe200078e00ff */
[----:B------:R-:W-:Y:S02]  /*d330*/  R2UR UR4, R204 ;  /* 0x00000000cc0472ca */ /* 0x000fe400000e0000 */
[----:B------:R-:W-:Y:S02]  /*d340*/  R2UR UR5, R205 ;  /* 0x00000000cd0572ca */ /* 0x000fe400000e0000 */
[----:B------:R-:W-:-:S04]  /*d350*/  SEL R21, R21, 0xf80, P3 ;  /* 0x00000f8015157807 */ /* 0x000fc80001800000 */
[----:B------:R-:W-:-:S04]  /*d360*/  LOP3.LUT R21, R21, 0x1e00, RZ, 0xc0, !PT ;  /* 0x00001e0015157812 */ /* 0x000fc800078ec0ff */
[CC--:B------:R-:W-:Y:S02]  /*d370*/  IADD3 R20, R203.reuse, R21.reuse, R0 ;  /* 0x00000015cb147210 */ /* 0x0c0fe40007ffe000 */
[----:B------:R-:W-:Y:S01]  /*d380*/  IADD3 R202, R203, R21, R202 ;  /* 0x00000015cbca7210 */ /* 0x000fe20007ffe0ca */
[----:B------:R-:W-:Y:S02]  /*d390*/  IMAD.MOV.U32 R21, RZ, RZ, 0x40000040 ;  /* 0x40000040ff157424 */ /* 0x000fe400078e00ff */
[----:B------:R-:W-:Y:S01]  /*d3a0*/  IMAD.MOV.U32 R203, RZ, RZ, 0x40000040 ;  /* 0x40000040ffcb7424 */ /* 0x000fe200078e00ff */
[----:B------:R-:W-:Y:S02]  /*d3b0*/  WARPGROUP.DEPBAR.LE gsb0, 0x0 ;  /* 0x00008000000079c5 */ /* 0x000fe40000010000 */
[----:B------:R-:W-:-:S06]  /*d3c0*/  WARPGROUP.ARRIVE ;  /* 0x00000000000079c5 */ /* 0x000fcc0000000000 */
[----:B------:R-:W-:Y:S01]  /*d3d0*/  HGMMA.64x64x16.F32 R152, gdesc[UR4], R152, gsb0 ;  /* 0x00e00000049879f0 */ /* 0x000fe20008000898 */
[----:B------:R-:W-:Y:S01]  /*d3e0*/  R2UR UR4, R20 ;  /* 0x00000000140472ca */ /* 0x000fe200000e0000 */
[----:B------:R-:W-:Y:S01]  /*d3f0*/  IMAD R20, R18, 0x1000, R11 ;  /* 0x0000100012147824 */ /* 0x000fe200078e020b */
[----:B------:R-:W-:Y:S01]  /*d400*/  R2UR UR5, R21 ;  /* 0x00000000150572ca */ /* 0x000fe200000e0000 */
[----:B------:R-:W-:Y:S01]  /*d410*/  IMAD.MOV.U32 R21, RZ, RZ, 0x40000040 ;  /* 0x40000040ff157424 */ /* 0x000fe200078e00ff */
[----:B------:R-:W-:Y:S02]  /*d420*/  R2UR UR6, R202 ;  /* 0x00000000ca0672ca */ /* 0x000fe400000e0000 */
[----:B------:R-:W-:Y:S01]  /*d430*/  R2UR UR7, R203 ;  /* 0x00000000cb0772ca */ /* 0x000fe200000e0000 */
[----:B------:R-:W-:Y:S02]  /*d440*/  WARPGROUP.DEPBAR.LE gsb0, 0x0 ;  /* 0x00008000000079c5 */ /* 0x000fe40000010000 */
[----:B------:R-:W-:-:S10]  /*d450*/  WARPGROUP.ARRIVE ;  /* 0x00000000000079c5 */ /* 0x000fd40000000000 */
[----:B------:R-:W-:Y:S01]  /*d460*/  HGMMA.64x64x16.F32 R152, gdesc[UR4], R152, gsb0 ;  /* 0x00e00000049879f0 */ /* 0x000fe20008000898 */
[----:B------:R-:W-:Y:S01]  /*d470*/  ULDC UR4, c[0x0][0xad0] ;  /* 0x0002b40000047ab9 */ /* 0x000fe20000000800 */
[----:B------:R-:W-:Y:S02]  /*d480*/  R2UR UR7, R21 ;  /* 0x00000000150772ca */ /* 0x000fe400000e0000 */
[----:B------:R-:W-:Y:S01]  /*d490*/  R2UR UR6, R20 ;  /* 0x00000000140672ca */ /* 0x000fe200000e0000 */
        /* <DEDUP_REMOVED lines=37> */
[----:B------:R-:W-:Y:S01]  /*d6f0*/  FMUL.FTZ R182, R182, UR4 ;  /* 0x00000004b6b67c20 */ /* 0x000fe20008410000 */
[----:B------:R-:W-:Y:S01]  /*d700*/  FMUL.FTZ R183, R183, UR4 ;  /* 0x00000004b7b77c20 */ /* 0x000fe20008410000 */
[----:B------:R-:W1:Y:S01]  /*d710*/  MUFU.TANH R159, R159 ;  /* 0x0000009f009f7308 */ /* 0x000e620000002400 */
[----:B--2---:R-:W-:Y:S01]  /*d720*/  FMNMX.FTZ R21, R156, R21, !PT ;  /* 0x000000159c157209 */ /* 0x004fe20007810000 */
[----:B------:R-:W-:-:S06]  /*d730*/  ULDC UR4, c[0x0][0xa80] ;  /* 0x0002a00000047ab9 */ /* 0x000fcc0000000800 */
        /* <DEDUP_REMOVED lines=48> */
[----:B------:R-:W1:Y:S06]  /*da40*/  SHFL.BFLY PT, R169, R21, 0x1, 0x1f ;  /* 0x0c201f0015a97f89 */ /* 0x000e6c00000e0000 */
[----:B------:R-:W3:Y:S01]  /*da50*/  MUFU.TANH R206, R206 ;  /* 0x000000ce00ce7308 */ /* 0x000ee20000002400 */
[----:B--2---:R-:W-:-:S07]  /*da60*/  FMNMX.FTZ R170, R204, R170, !PT ;  /* 0x000000aaccaa7209 */ /* 0x004fce0007810000 */
[----:B------:R-:W2:Y:S01]  /*da70*/  MUFU.TANH R179, R179 ;  /* 0x000000b300b37308 */ /* 0x000ea20000002400 */
[----:B0-----:R-:W-:-:S07]  /*da80*/  FMNMX.FTZ R170, R205, R170, !PT ;  /* 0x000000aacdaa7209 */ /* 0x001fce0007810000 */
[----:B------:R-:W0:Y:S01]  /*da90*/  MUFU.TANH R182, R182 ;  /* 0x000000b600b67308 */ /* 0x000e220000002400 */
[----:B---3--:R-:W-:Y:S02]  /*daa0*/  FMNMX.FTZ R170, R206, R170, !PT ;  /* 0x000000aaceaa7209 */ /* 0x008fe40007810000 */
[----:B-1----:R-:W-:Y:S01]  /*dab0*/  FMNMX.FTZ R21, R21, R169, !PT ;  /* 0x000000a915157209 */ /* 0x002fe20007810000 */
[----:B------:R-:W-:-:S04]  /*dac0*/  IMAD.U32 R169, RZ, RZ, UR4 ;  /* 0x00000004ffa97e24 */ /* 0x000fc8000f8e00ff */
[----:B------:R-:W1:Y:S01]  /*dad0*/  MUFU.TANH R183, R183 ;  /* 0x000000b700b77308 */ /* 0x000e620000002400 */
[----:B--2---:R-:W-:Y:S01]  /*dae0*/  FMNMX.FTZ R170, R179, R170, !PT ;  /* 0x000000aab3aa7209 */ /* 0x004fe20007810000 */
[C---:B------:R-:W-:Y:S01]  /*daf0*/  FMUL.FTZ R178, R21.reuse, R169 ;  /* 0x000000a915b27220 */ /* 0x040fe20000410000 */
[----:B------:R-:W-:-:S03]  /*db00*/  FADD.FTZ R14, -R21, R14 ;  /* 0x0000000e150e7221 */ /* 0x000fc60000010100 */
[-CC-:B------:R-:W-:Y:S01]  /*db10*/  FFMA.FTZ R207, R156, R169.reuse, -R178.reuse ;  /* 0x000000a99ccf7223 */ /* 0x180fe200000108b2 */
[-CC-:B------:R-:W-:Y:S01]  /*db20*/  FFMA.FTZ R156, R159, R169.reuse, -R178.reuse ;  /* 0x000000a99f9c7223 */ /* 0x180fe200000108b2 */
[-CC-:B------:R-:W-:Y:S01]  /*db30*/  FFMA.FTZ R159, R161, R169.reuse, -R178.reuse ;  /* 0x000000a9a19f7223 */ /* 0x180fe200000108b2 */
[----:B0-----:R-:W-:Y:S01]  /*db40*/  FMNMX.FTZ R170, R182, R170, !PT ;  /* 0x000000aab6aa7209 */ /* 0x001fe20007810000 */
[-CC-:B------:R-:W-:Y:S01]  /*db50*/  FFMA.FTZ R174, R165, R169.reuse, -R178.reuse ;  /* 0x000000a9a5ae7223 */ /* 0x180fe200000108b2 */
[-C--:B------:R-:W-:Y:S01]  /*db60*/  FMUL.FTZ R14, R14, R169.reuse ;  /* 0x000000a90e0e7220 */ /* 0x080fe20000410000 */
[-CC-:B------:R-:W-:Y:S01]  /*db70*/  FFMA.FTZ R152, R152, R169.reuse, -R178.reuse ;  /* 0x000000a998987223 */ /* 0x180fe200000108b2 */
[-CC-:B------:R-:W-:Y:S01]  /*db80*/  FFMA.FTZ R153, R153, R169.reuse, -R178.reuse ;  /* 0x000000a999997223 */ /* 0x180fe200000108b2 */
[-CC-:B------:R-:W-:Y:S01]  /*db90*/  FFMA.FTZ R171, R164, R169.reuse, -R178.reuse ;  /* 0x000000a9a4ab7223 */ /* 0x180fe200000108b2 */
[-CC-:B------:R-:W-:Y:S01]  /*dba0*/  FFMA.FTZ R200, R200, R169.reuse, -R178.reuse ;  /* 0x000000a9c8c87223 */ /* 0x180fe200000108b2 */
[----:B------:R-:W-:Y:S01]  /*dbb0*/  MUFU.EX2 R207, R207 ;  /* 0x000000cf00cf7308 */ /* 0x000fe20000000800 */
[----:B-1----:R-:W-:Y:S01]  /*dbc0*/  FMNMX.FTZ R170, R183, R170, !PT ;  /* 0x000000aab7aa7209 */ /* 0x002fe20007810000 */
[-CC-:B------:R-:W-:Y:S01]  /*dbd0*/  FFMA.FTZ R160, R160, R169.reuse, -R178.reuse ;  /* 0x000000a9a0a07223 */ /* 0x180fe200000108b2 */
[-CC-:B------:R-:W-:Y:S01]  /*dbe0*/  FFMA.FTZ R168, R168, R169.reuse, -R178.reuse ;  /* 0x000000a9a8a87223 */ /* 0x180fe200000108b2 */
[-CC-:B------:R-:W-:Y:S01]  /*dbf0*/  FFMA.FTZ R172, R172, R169.reuse, -R178.reuse ;  /* 0x000000a9acac7223 */ /* 0x180fe200000108b2 */
[-CC-:B------:R-:W-:Y:S01]  /*dc00*/  FFMA.FTZ R173, R173, R169.reuse, -R178.reuse ;  /* 0x000000a9adad7223 */ /* 0x180fe200000108b2 */
[----:B------:R-:W0:Y:S01]  /*dc10*/  SHFL.BFLY PT, R175, R170, 0x2, 0x1f ;  /* 0x0c401f00aaaf7f89 */ /* 0x000e2200000e0000 */
[--C-:B------:R-:W-:Y:S01]  /*dc20*/  FFMA.FTZ R177, R177, R169, -R178.reuse ;  /* 0x000000a9b1b17223 */ /* 0x100fe200000108b2 */
[----:B------:R-:W1:Y:S08]  /*dc30*/  MUFU.EX2 R14, R14 ;  /* 0x0000000e000e7308 */ /* 0x000e700000000800 */
[----:B------:R-:W-:Y:S08]  /*dc40*/  MUFU.EX2 R152, R152 ;  /* 0x0000009800987308 */ /* 0x000ff00000000800 */
[----:B------:R-:W-:Y:S01]  /*dc50*/  MUFU.EX2 R153, R153 ;  /* 0x0000009900997308 */ /* 0x000fe20000000800 */
[-C--:B-1----:R-:W-:Y:S01]  /*dc60*/  FMUL.FTZ R24, R24, R14.reuse ;  /* 0x0000000e18187220 */ /* 0x082fe20000410000 */
[-C--:B------:R-:W-:Y:S01]  /*dc70*/  FMUL.FTZ R25, R25, R14.reuse ;  /* 0x0000000e19197220 */ /* 0x080fe20000410000 */
[-C--:B------:R-:W-:Y:S01]  /*dc80*/  FMUL.FTZ R28, R28, R14.reuse ;  /* 0x0000000e1c1c7220 */ /* 0x080fe20000410000 */
[-C--:B------:R-:W-:Y:S01]  /*dc90*/  FMUL.FTZ R29, R29, R14.reuse ;  /* 0x0000000e1d1d7220 */ /* 0x080fe20000410000 */
[-C--:B------:R-:W-:Y:S01]  /*dca0*/  FMUL.FTZ R32, R32, R14.reuse ;  /* 0x0000000e20207220 */ /* 0x080fe20000410000 */
[----:B0-----:R-:W-:Y:S01]  /*dcb0*/  FMNMX.FTZ R170, R170, R175, !PT ;  /* 0x000000afaaaa7209 */ /* 0x001fe20007810000 */
[-CC-:B------:R-:W-:Y:S01]  /*dcc0*/  FFMA.FTZ R175, R176, R169.reuse, -R178.reuse ;  /* 0x000000a9b0af7223 */ /* 0x180fe200000108b2 */
[----:B------:R-:W-:Y:S01]  /*dcd0*/  MUFU.EX2 R200, R200 ;  /* 0x000000c800c87308 */ /* 0x000fe20000000800 */
[-CC-:B------:R-:W-:Y:S01]  /*dce0*/  FFMA.FTZ R176, R202, R169.reuse, -R178.reuse ;  /* 0x000000a9cab07223 */ /* 0x180fe200000108b2 */
[----:B------:R-:W-:Y:S01]  /*dcf0*/  FFMA.FTZ R178, R180, R169, -R178 ;  /* 0x000000a9b4b27223 */ /* 0x000fe200000108b2 */
        /* <DEDUP_REMOVED lines=24> */
[----:B0-----:R-:W-:Y:S01]  /*de80*/  FMNMX.FTZ R170, R170, R161, !PT ;  /* 0x000000a1aaaa7209 */ /* 0x001fe20007810000 */
        /* <DEDUP_REMOVED lines=8> */
[-CC-:B------:R-:W-:Y:S01]  /*df10*/  FFMA.FTZ R229, R155, R169.reuse, -R165.reuse ;  /* 0x000000a99be57223 */ /* 0x180fe200000108a5 */
[-CC-:B------:R-:W-:Y:S01]  /*df20*/  FFMA.FTZ R155, R157, R169.reuse, -R165.reuse ;  /* 0x000000a99d9b7223 */ /* 0x180fe200000108a5 */
[-CC-:B------:R-:W-:Y:S01]  /*df30*/  FFMA.FTZ R157, R162, R169.reuse, -R165.reuse ;  /* 0x000000a9a29d7223 */ /* 0x180fe200000108a5 */
[-C--:B------:R-:W-:Y:S01]  /*df40*/  FMUL.FTZ R161, R161, R169.reuse ;  /* 0x000000a9a1a17220 */ /* 0x080fe20000410000 */
[-CC-:B------:R-:W-:Y:S01]  /*df50*/  FFMA.FTZ R154, R154, R169.reuse, -R165.reuse ;  /* 0x000000a99a9a7223 */ /* 0x180fe200000108a5 */
[----:B------:R-:W-:Y:S01]  /*df60*/  IMAD.MOV R162, RZ, RZ, -R194 ;  /* 0x000000ffffa27224 */ /* 0x000fe200078e0ac2 */
[----:B------:R-:W-:Y:S01]  /*df70*/  MUFU.EX2 R229, R229 ;  /* 0x000000e500e57308 */ /* 0x000fe20000000800 */
[-CC-:B------:R-:W-:Y:S01]  /*df80*/  FFMA.FTZ R164, R158, R169.reuse, -R165.reuse ;  /* 0x000000a99ea47223 */ /* 0x180fe200000108a5 */
[-CC-:B------:R-:W-:Y:S01]  /*df90*/  FFMA.FTZ R158, R163, R169.reuse, -R165.reuse ;  /* 0x000000a9a39e7223 */ /* 0x180fe200000108a5 */
[----:B------:R-:W-:Y:S01]  /*dfa0*/  FFMA.FTZ R180, R166, R169, -R165 ;  /* 0x000000a9a6b47223 */ /* 0x000fe200000108a5 */
[----:B------:R-:W-:Y:S01]  /*dfb0*/  ISETP.NE.AND P3, PT, R193, R162, PT ;  /* 0x000000a2c100720c */ /* 0x000fe20003f65270 */
[----:B------:R-:W-:-:S02]  /*dfc0*/  @!P1 VIADD R162, R12, 0x38840 ;  /* 0x000388400ca29836 */ /* 0x000fc40000000000 */
[-CC-:B------:R-:W-:Y:S01]  /*dfd0*/  FFMA.FTZ R198, R167, R169.reuse, -R165.reuse ;  /* 0x000000a9a7c67223 */ /* 0x180fe200000108a5 */
[-CC-:B------:R-:W-:Y:S01]  /*dfe0*/  FFMA.FTZ R202, R203, R169.reuse, -R165.reuse ;  /* 0x000000a9cbca7223 */ /* 0x180fe200000108a5 */
[----:B------:R-:W0:Y:S01]  /*dff0*/  MUFU.EX2 R161, R161 ;  /* 0x000000a100a17308 */ /* 0x000e220000000800 */
[-CC-:B------:R-:W-:Y:S01]  /*e000*/  FFMA.FTZ R181, R181, R169.reuse, -R165.reuse ;  /* 0x000000a9b5b57223 */ /* 0x180fe200000108a5 */
[----:B------:R-:W-:Y:S01]  /*e010*/  @!P1 PRMT R162, RZ, 0x654, R162 ;  /* 0x00000654ffa29816 */ /* 0x000fe200000000a2 */
[-CC-:B------:R-:W-:Y:S01]  /*e020*/  FFMA.FTZ R203, R204, R169.reuse, -R165.reuse ;  /* 0x000000a9cccb7223 */ /* 0x180fe200000108a5 */
[-CC-:B------:R-:W-:Y:S01]  /*e030*/  FFMA.FTZ R205, R205, R169.reuse, -R165.reuse ;  /* 0x000000a9cdcd7223 */ /* 0x180fe200000108a5 */
[----:B------:R-:W-:Y:S01]  /*e040*/  FFMA.FTZ R206, R206, R169, -R165 ;  /* 0x000000a9cece7223 */ /* 0x000fe200000108a5 */
[----:B------:R1:W-:Y:S01]  /*e050*/  @!P1 SYNCS.ARRIVE.TRANS64.RED.A1T0 RZ, [R162+URZ], RZ ;  /* 0x000000ffa2ff99a7 */ /* 0x0003e2000810043f */
[----:B------:R-:W-:Y:S01]  /*e060*/  FMUL.FTZ R84, R84, R14 ;  /* 0x0000000e54547220 */ /* 0x000fe20000410000 */
[----:B------:R-:W2:Y:S01]  /*e070*/  MUFU.EX2 R154, R154 ;  /* 0x0000009a009a7308 */ /* 0x000ea20000000800 */
[----:B------:R-:W-:-:S02]  /*e080*/  @!P3 IMAD R163, R15, 0x40, R191 ;  /* 0x000000400fa3b824 */ /* 0x000fc400078e02bf */
[-CC-:B------:R-:W-:Y:S01]  /*e090*/  FFMA.FTZ R15, R182, R169.reuse, -R165.reuse ;  /* 0x000000a9b60f7223 */ /* 0x180fe200000108a5 */
[-C--:B------:R-:W-:Y:S01]  /*e0a0*/  FMUL.FTZ R85, R85, R14.reuse ;  /* 0x0000000e55557220 */ /* 0x080fe20000410000 */
[----:B------:R-:W-:Y:S01]  /*e0b0*/  FMUL.FTZ R88, R88, R14 ;  /* 0x0000000e58587220 */ /* 0x000fe20000410000 */
[----:B------:R-:W-:Y:S02]  /*e0c0*/  @!P3 IMAD R163, R163, 0x4, R2 ;  /* 0x00000004a3a3b824 */ /* 0x000fe400078e0202 */
[-CC-:B-1----:R-:W-:Y:S01]  /*e0d0*/  FFMA.FTZ R162, R179, R169.reuse, -R165.reuse ;  /* 0x000000a9b3a27223 */ /* 0x182fe200000108a5 */
[----:B------:R-:W-:Y:S01]  /*e0e0*/  FFMA.FTZ R165, R183, R169, -R165 ;  /* 0x000000a9b7a57223 */ /* 0x000fe200000108a5 */
[----:B------:R-:W1:Y:S01]  /*e0f0*/  MUFU.EX2 R155, R155 ;  /* 0x0000009b009b7308 */ /* 0x000e620000000800 */
[-C--:B0-----:R-:W-:Y:S01]  /*e100*/  FMUL.FTZ R26, R26, R161.reuse ;  /* 0x000000a11a1a7220 */ /* 0x081fe20000410000 */
[----:B------:R-:W-:Y:S01]  /*e110*/  @!P3 STS [R163+0x38400], R14 ;  /* 0x0384000ea300b388 */ /* 0x000fe20000000800 */
[-C--:B------:R-:W-:Y:S01]  /*e120*/  FMUL.FTZ R27, R27, R161.reuse ;  /* 0x000000a11b1b7220 */ /* 0x080fe20000410000 */
[-C--:B------:R-:W-:Y:S01]  /*e130*/  FMUL.FTZ R30, R30, R161.reuse ;  /* 0x000000a11e1e7220 */ /* 0x080fe20000410000 */
[-C--:B------:R-:W-:Y:S01]  /*e140*/  FMUL.FTZ R31, R31, R161.reuse ;  /* 0x000000a11f1f7220 */ /* 0x080fe20000410000 */
[----:B------:R0:W-:Y:S01]  /*e150*/  @!P3 STS [R163+0x38420], R161 ;  /* 0x038420a1a300b388 */ /* 0x0001e20000000800 */
[----:B------:R-:W-:Y:S01]  /*e160*/  FMUL.FTZ R34, R34, R161 ;  /* 0x000000a122227220 */ /* 0x000fe20000410000 */
[----:B------:R-:W3:Y:S01]  /*e170*/  MUFU.EX2 R164, R164 ;  /* 0x000000a400a47308 */ /* 0x000ee20000000800 */
[----:B--2---:R-:W-:Y:S01]  /*e180*/  FFMA.FTZ R199, R161, R199, R154 ;  /* 0x000000c7a1c77223 */ /* 0x004fe2000001009a */
[-C--:B------:R-:W-:Y:S01]  /*e190*/  FMUL.FTZ R35, R35, R161.reuse ;  /* 0x000000a123237220 */ /* 0x080fe20000410000 */
[-C--:B------:R-:W-:Y:S01]  /*e1a0*/  FMUL.FTZ R38, R38, R161.reuse ;  /* 0x000000a126267220 */ /* 0x080fe20000410000 */
[-C--:B------:R-:W-:Y:S01]  /*e1b0*/  FMUL.FTZ R39, R39, R161.reuse ;  /* 0x000000a127277220 */ /* 0x080fe20000410000 */
[----:B------:R-:W-:Y:S01]  /*e1c0*/  FADD.FTZ R199, R229, R199 ;  /* 0x000000c7e5c77221 */ /* 0x000fe20000010000 */
[-C--:B------:R-:W-:Y:S01]  /*e1d0*/  FMUL.FTZ R42, R42, R161.reuse ;  /* 0x000000a12a2a7220 */ /* 0x080fe20000410000 */
[----:B------:R-:W-:Y:S01]  /*e1e0*/  FMUL.FTZ R43, R43, R161 ;  /* 0x000000a12b2b7220 */ /* 0x000fe20000410000 */
[----:B------:R-:W2:Y:S01]  /*e1f0*/  MUFU.EX2 R157, R157 ;  /* 0x0000009d009d7308 */ /* 0x000ea20000000800 */
[----:B0-----:R-:W-:Y:S01]  /*e200*/  FFMA.FTZ R163, R14, R197, R152 ;  /* 0x000000c50ea37223 */ /* 0x001fe20000010098 */
[----:B-1----:R-:W-:Y:S01]  /*e210*/  FADD.FTZ R199, R155, R199 ;  /* 0x000000c79bc77221 */ /* 0x002fe20000010000 */
[C---:B------:R-:W-:Y:S01]  /*e220*/  F2FP.F16.F32.PACK_AB R152, R153.reuse, R152 ;  /* 0x000000989998723e */ /* 0x040fe200000000ff */
[-C--:B------:R-:W-:Y:S01]  /*e230*/  FMUL.FTZ R46, R46, R161.reuse ;  /* 0x000000a12e2e7220 */ /* 0x080fe20000410000 */
[----:B------:R-:W-:Y:S01]  /*e240*/  FADD.FTZ R163, R153, R163 ;  /* 0x000000a399a37221 */ /* 0x000fe20000010000 */
[----:B------:R-:W-:Y:S01]  /*e250*/  F2FP.F16.F32.PACK_AB R153, R229, R154 ;  /* 0x0000009ae599723e */ /* 0x000fe200000000ff */
[----:B------:R-:W-:Y:S01]  /*e260*/  FMUL.FTZ R47, R47, R161 ;  /* 0x000000a12f2f7220 */ /* 0x000fe20000410000 */
[----:B------:R-:W0:Y:S01]  /*e270*/  MUFU.EX2 R158, R158 ;  /* 0x0000009e009e7308 */ /* 0x000e220000000800 */
[----:B---3--:R-:W-:Y:S01]  /*e280*/  FADD.FTZ R199, R164, R199 ;  /* 0x000000c7a4c77221 */ /* 0x008fe20000010000 */
[----:B------:R-:W-:Y:S01]  /*e290*/  FADD.FTZ R163, R207, R163 ;  /* 0x000000a3cfa37221 */ /* 0x000fe20000010000 */
[----:B------:R-:W-:Y:S01]  /*e2a0*/  F2FP.F16.F32.PACK_AB R154, R200, R207 ;  /* 0x000000cfc89a723e */ /* 0x000fe200000000ff */
[----:B------:R-:W-:Y:S01]  /*e2b0*/  FMUL.FTZ R50, R50, R161 ;  /* 0x000000a132327220 */ /* 0x000fe20000410000 */
[----:B------:R-:W-:Y:S01]  /*e2c0*/  F2FP.F16.F32.PACK_AB R155, R164, R155 ;  /* 0x0000009ba49b723e */ /* 0x000fe200000000ff */
[----:B------:R-:W-:Y:S01]  /*e2d0*/  BAR.SYNC.DEFER_BLOCKING 0xf, 0x100 ;  /* 0x03c4000000007b1d */ /* 0x000fe20000010000 */
[----:B------:R-:W-:Y:S01]  /*e2e0*/  FADD.FTZ R163, R200, R163 ;  /* 0x000000a3c8a37221 */ /* 0x000fe20000010000 */
[-C--:B------:R-:W-:Y:S01]  /*e2f0*/  FMUL.FTZ R51, R51, R161.reuse ;  /* 0x000000a133337220 */ /* 0x080fe20000410000 */
[----:B--2---:R-:W-:Y:S01]  /*e300*/  FADD.FTZ R197, R157, R199 ;  /* 0x000000c79dc57221 */ /* 0x004fe20000010000 */
[-C--:B------:R-:W-:Y:S01]  /*e310*/  FMUL.FTZ R54, R54, R161.reuse ;  /* 0x000000a136367220 */ /* 0x080fe20000410000 */
[----:B------:R-:W-:Y:S01]  /*e320*/  FADD.FTZ R163, R156, R163 ;  /* 0x000000a39ca37221 */ /* 0x000fe20000010000 */
[----:B------:R-:W-:Y:S01]  /*e330*/  MUFU.EX2 R180, R180 ;  /* 0x000000b400b47308 */ /* 0x000fe20000000800 */
[C---:B------:R-:W-:Y:S01]  /*e340*/  F2FP.F16.F32.PACK_AB R156, R160.reuse, R156 ;  /* 0x0000009ca09c723e */ /* 0x040fe200000000ff */
[-C--:B------:R-:W-:Y:S01]  /*e350*/  FMUL.FTZ R55, R55, R161.reuse ;  /* 0x000000a137377220 */ /* 0x080fe20000410000 */
[----:B------:R-:W-:Y:S01]  /*e360*/  FADD.FTZ R204, R160, R163 ;  /* 0x000000a3a0cc7221 */ /* 0x000fe20000010000 */
[----:B------:R-:W-:Y:S01]  /*e370*/  FMUL.FTZ R58, R58, R161 ;  /* 0x000000a13a3a7220 */ /* 0x000fe20000410000 */
[C---:B0-----:R-:W-:Y:S01]  /*e380*/  FADD.FTZ R197, R158.reuse, R197 ;  /* 0x000000c59ec57221 */ /* 0x041fe20000010000 */
[----:B------:R-:W-:Y:S01]  /*e390*/  F2FP.F16.F32.PACK_AB R157, R158, R157 ;  /* 0x0000009d9e9d723e */ /* 0x000fe200000000ff */
[----:B------:R-:W-:Y:S01]  /*e3a0*/  FADD.FTZ R204, R159, R204 ;  /* 0x000000cc9fcc7221 */ /* 0x000fe20000010000 */
[----:B------:R-:W0:Y:S01]  /*e3b0*/  MUFU.EX2 R198, R198 ;  /* 0x000000c600c67308 */ /* 0x000e220000000800 */
[----:B------:R-:W-:Y:S01]  /*e3c0*/  F2FP.F16.F32.PACK_AB R158, R171, R159 ;  /* 0x0000009fab9e723e */ /* 0x000fe200000000ff */
        /* <DEDUP_REMOVED lines=46> */
[----:B------:R-:W2:Y:S01]  /*e6b0*/  MUFU.EX2 R202, R202 ;  /* 0x000000ca00ca7308 */ /* 0x000ea20000000800 */
[-C--:B------:R-:W-:Y:S01]  /*e6c0*/  FMUL.FTZ R142, R142, R161.reuse ;  /* 0x000000a18e8e7220 */ /* 0x080fe20000410000 */
[-C--:B------:R-:W-:Y:S01]  /*e6d0*/  FMUL.FTZ R143, R143, R161.reuse ;  /* 0x000000a18f8f7220 */ /* 0x080fe20000410000 */
[-C--:B------:R-:W-:Y:S01]  /*e6e0*/  FMUL.FTZ R146, R146, R161.reuse ;  /* 0x000000a192927220 */ /* 0x080fe20000410000 */
[-C--:B------:R-:W-:Y:S01]  /*e6f0*/  FMUL.FTZ R147, R147, R161.reuse ;  /* 0x000000a193937220 */ /* 0x080fe20000410000 */
[-C--:B------:R-:W-:Y:S01]  /*e700*/  FMUL.FTZ R150, R150, R161.reuse ;  /* 0x000000a196967220 */ /* 0x080fe20000410000 */
[----:B------:R-:W-:Y:S01]  /*e710*/  FMUL.FTZ R151, R151, R161 ;  /* 0x000000a197977220 */ /* 0x000fe20000410000 */
[----:B0-----:R-:W-:Y:S01]  /*e720*/  F2FP.F16.F32.PACK_AB R159, R198, R180 ;  /* 0x000000b4c69f723e */ /* 0x001fe200000000ff */
        /* <DEDUP_REMOVED lines=39> */
[----:B------:R0:W-:Y:S01]  /*e9a0*/  STSM.16.M88.4 [R195+0x36400], R152 ;  /* 0x03640098c3007844 */ /* 0x0001e20000000200 */
[----:B------:R-:W2:Y:S01]  /*e9b0*/  MUFU.EX2 R178, R178 ;  /* 0x000000b200b27308 */ /* 0x000ea20000000800 */
[----:B-1----:R-:W-:Y:S01]  /*e9c0*/  F2FP.F16.F32.PACK_AB R164, R176, R175 ;  /* 0x000000afb0a4723e */ /* 0x002fe200000000ff */
[----:B------:R-:W-:Y:S01]  /*e9d0*/  VIADD R14, R20, 0x80 ;  /* 0x00000080140e7836 */ /* 0x000fe20000000000 */
[----:B------:R0:W-:Y:S01]  /*e9e0*/  STSM.16.M88.4 [R196], R156 ;  /* 0x0000009cc4007844 */ /* 0x0001e20000000200 */
[----:B------:R-:W-:Y:S01]  /*e9f0*/  FADD.FTZ R197, R180, R197 ;  /* 0x000000c5b4c57221 */ /* 0x000fe20000010000 */
[----:B------:R-:W-:Y:S01]  /*ea00*/  FADD.FTZ R171, R171, R204 ;  /* 0x000000ccabab7221 */ /* 0x000fe20000010000 */
[----:B------:R-:W-:-:S02]  /*ea10*/  @!P1 VIADD R12, R12, 0x38860 ;  /* 0x000388600c0c9836 */ /* 0x000fc40000000000 */
[----:B------:R-:W-:Y:S01]  /*ea20*/  MUFU.EX2 R182, R206 ;  /* 0x000000ce00b67308 */ /* 0x000fe20000000800 */
[----:B------:R-:W-:Y:S01]  /*ea30*/  FADD.FTZ R198, R198, R197 ;  /* 0x000000c5c6c67221 */ /* 0x000fe20000010000 */
[----:B------:R-:W-:Y:S01]  /*ea40*/  FADD.FTZ R171, R174, R171 ;  /* 0x000000abaeab7221 */ /* 0x000fe20000010000 */
[----:B------:R-:W-:Y:S02]  /*ea50*/  @!P1 PRMT R12, RZ, 0x654, R12 ;  /* 0x00000654ff0c9816 */ /* 0x000fe4000000000c */
[----:B------:R-:W-:Y:S01]  /*ea60*/  FADD.FTZ R181, R181, R198 ;  /* 0x000000c6b5b57221 */ /* 0x000fe20000010000 */
[----:B------:R-:W-:Y:S01]  /*ea70*/  FADD.FTZ R171, R168, R171 ;  /* 0x000000aba8ab7221 */ /* 0x000fe20000010000 */
[----:B------:R-:W-:Y:S01]  /*ea80*/  IMAD.MOV.U32 R198, RZ, RZ, R170 ;  /* 0x000000ffffc67224 */ /* 0x000fe200078e00aa */
[----:B------:R1:W3:Y:S01]  /*ea90*/  MUFU.EX2 R183, R162 ;  /* 0x000000a200b77308 */ /* 0x0002e20000000800 */
[----:B--2---:R-:W-:Y:S01]  /*eaa0*/  F2FP.F16.F32.PACK_AB R166, R178, R177 ;  /* 0x000000b1b2a6723e */ /* 0x004fe200000000ff */
[----:B------:R-:W-:-:S04]  /*eab0*/  FADD.FTZ R202, R202, R181 ;  /* 0x000000b5caca7221 */ /* 0x000fc80000010000 */
[----:B------:R-:W-:Y:S02]  /*eac0*/  FADD.FTZ R202, R203, R202 ;  /* 0x000000cacbca7221 */ /* 0x000fe40000010000 */
[----:B------:R2:W-:Y:S01]  /*ead0*/  MUFU.EX2 R199, R15 ;  /* 0x0000000f00c77308 */ /* 0x0005e20000000800 */
[----:B-1----:R-:W-:Y:S01]  /*eae0*/  F2FP.F16.F32.PACK_AB R162, R173, R172 ;  /* 0x000000acada2723e */ /* 0x002fe200000000ff */
[----:B------:R-:W-:Y:S01]  /*eaf0*/  FADD.FTZ R172, R172, R171 ;  /* 0x000000abacac7221 */ /* 0x000fe20000010000 */
[----:B------:R-:W-:-:S03]  /*eb00*/  FADD.FTZ R179, R179, R202 ;  /* 0x000000cab3b37221 */ /* 0x000fc60000010000 */
[----:B------:R0:W-:Y:S01]  /*eb10*/  STSM.16.M88.4 [R208], R160 ;  /* 0x000000a0d0007844 */ /* 0x0001e20000000200 */
[----:B------:R-:W-:Y:S01]  /*eb20*/  FADD.FTZ R172, R173, R172 ;  /* 0x000000acadac7221 */ /* 0x000fe20000010000 */
[----:B------:R3:W1:Y:S01]  /*eb30*/  MUFU.EX2 R200, R165 ;  /* 0x000000a500c87308 */ /* 0x0006620000000800 */
[----:B--2---:R-:W-:Y:S02]  /*eb40*/  IMAD.MOV.U32 R15, RZ, RZ, 0x40000040 ;  /* 0x40000040ff0f7424 */ /* 0x004fe400078e00ff */
[----:B------:R-:W-:-:S04]  /*eb50*/  FADD.FTZ R175, R175, R172 ;  /* 0x000000acafaf7221 */ /* 0x000fc80000010000 */
[----:B------:R-:W-:Y:S01]  /*eb60*/  FADD.FTZ R176, R176, R175 ;  /* 0x000000afb0b07221 */ /* 0x000fe20000010000 */
[----:B---3--:R-:W-:Y:S01]  /*eb70*/  F2FP.F16.F32.PACK_AB R165, R183, R182 ;  /* 0x000000b6b7a5723e */ /* 0x008fe200000000ff */
[----:B------:R-:W-:Y:S02]  /*eb80*/  FADD.FTZ R182, R182, R179 ;  /* 0x000000b3b6b67221 */ /* 0x000fe40000010000 */
[----:B------:R-:W-:Y:S02]  /*eb90*/  FADD.FTZ R177, R177, R176 ;  /* 0x000000b0b1b17221 */ /* 0x000fe40000010000 */
[----:B------:R-:W-:Y:S02]  /*eba0*/  FADD.FTZ R182, R183, R182 ;  /* 0x000000b6b7b67221 */ /* 0x000fe40000010000 */
[----:B------:R-:W-:Y:S01]  /*ebb0*/  FADD.FTZ R197, R178, R177 ;  /* 0x000000b1b2c57221 */ /* 0x000fe20000010000 */
[----:B-1----:R-:W-:Y:S01]  /*ebc0*/  F2FP.F16.F32.PACK_AB R167, R200, R199 ;  /* 0x000000c7c8a7723e */ /* 0x002fe200000000ff */
[----:B------:R-:W-:-:S04]  /*ebd0*/  FADD.FTZ R199, R199, R182 ;  /* 0x000000b6c7c77221 */ /* 0x000fc80000010000 */
[----:B------:R0:W-:Y:S01]  /*ebe0*/  STSM.16.M88.4 [R201], R164 ;  /* 0x000000a4c9007844 */ /* 0x0001e20000000200 */
[----:B------:R-:W-:Y:S01]  /*ebf0*/  WARPGROUP.ARRIVE ;  /* 0x00000000000079c5 */ /* 0x000fe20000000000 */
[----:B------:R-:W-:-:S05]  /*ec00*/  FADD.FTZ R199, R200, R199 ;  /* 0x000000c7c8c77221 */ /* 0x000fca0000010000 */
[----:B------:R-:W-:Y:S01]  /*ec10*/  HGMMA.64x256x16.F32 R24, R152, gdesc[UR4].tnspB, R24, gsb0 ;  /* 0x43e0000498187df0 */ /* 0x000fe20008000818 */
[----:B------:R-:W-:Y:S01]  /*ec20*/  R2UR UR6, R14 ;  /* 0x000000000e0672ca */ /* 0x000fe200000e0000 */
[----:B------:R-:W-:Y:S01]  /*ec30*/  VIADD R14, R20, 0x100 ;  /* 0x00000100140e7836 */ /* 0x000fe20000000000 */
[----:B------:R-:W-:Y:S01]  /*ec40*/  R2UR UR7, R15 ;  /* 0x000000000f0772ca */ /* 0x000fe200000e0000 */
[----:B------:R-:W-:Y:S01]  /*ec50*/  IMAD.MOV.U32 R15, RZ, RZ, 0x40000040 ;  /* 0x40000040ff0f7424 */ /* 0x000fe200078e00ff */
[----:B------:R-:W-:Y:S02]  /*ec60*/  WARPGROUP.DEPBAR.LE gsb0, 0x0 ;  /* 0x00008000000079c5 */ /* 0x000fe40000010000 */
[----:B------:R-:W-:-:S15]  /*ec70*/  WARPGROUP.ARRIVE ;  /* 0x00000000000079c5 */ /* 0x000fde0000000000 */
[----:B------:R-:W-:-:S06]  /*ec80*/  NOP ;  /* 0x0000000000007918 */ /* 0x000fcc0000000000 */
        /* <DEDUP_REMOVED lines=10> */
[----:B------:R-:W-:Y:S01]  /*ed30*/  IMAD.MOV.U32 R14, RZ, RZ, R21 ;  /* 0x000000ffff0e7224 */ /* 0x000fe200078e0015 */
        /* <DEDUP_REMOVED lines=17> */
.L_x_1399:
[----:B------:R-:W-:Y:S05]  /*ee50*/  BSYNC B0 ;  /* 0x0000000000007941 */ /* 0x000fea0003800000 */
.L_x_1398:
[----:B------:R-:W2:Y:S01]  /*ee60*/  SHFL.BFLY PT, R0, R197, 0x2, 0x1f ;  /* 0x0c401f00c5007f89 */ /* 0x000ea200000e0000 */
[----:B------:R-:W-:Y:S02]  /*ee70*/  IMAD.MOV.U32 R174, RZ, RZ, -0x800000 ;  /* 0xff800000ffae7424 */ /* 0x000fe400078e00ff */
[----:B------:R-:W-:Y:S01]  /*ee80*/  IMAD.MOV.U32 R175, RZ, RZ, -0x800000 ;  /* 0xff800000ffaf7424 */ /* 0x000fe200078e00ff */
[----:B------:R-:W3:Y:S01]  /*ee90*/  SHFL.BFLY PT, R4, R199, 0x2, 0x1f ;  /* 0x0c401f00c7047f89 */ /* 0x000ee200000e0000 */
[----:B------:R-:W-:Y:S01]  /*eea0*/  VIADD R218, R218, 0x1 ;  /* 0x00000001dada7836 */ /* 0x000fe20000000000 */
[----:B------:R-:W-:Y:S08]  /*eeb0*/  BAR.ARV 0x8, 0x100 ;  /* 0x0204000000007b1d */ /* 0x000ff00000002000 */
[----:B------:R-:W-:Y:S01]  /*eec0*/  BAR.SYNC.DEFER_BLOCKING 0xf, 0x100 ;  /* 0x03c4000000007b1d */ /* 0x000fe20000010000 */
[----:B--2---:R-:W-:Y:S01]  /*eed0*/  FADD.FTZ R3, R0, R197 ;  /* 0x000000c500037221 */ /* 0x004fe20000010000 */
[----:B---3--:R-:W-:-:S04]  /*eee0*/  FADD.FTZ R6, R4, R199 ;  /* 0x000000c704067221 */ /* 0x008fc80000010000 */
[----:B------:R-:W2:Y:S01]  /*eef0*/  SHFL.BFLY PT, R0, R3, 0x1, 0x1f ;  /* 0x0c201f0003007f89 */ /* 0x000ea200000e0000 */
[----:B------:R-:W-:-:S03]  /*ef00*/  IMAD.MOV R4, RZ, RZ, -R194 ;  /* 0x000000ffff047224 */ /* 0x000fc600078e0ac2 */
[----:B------:R-:W3:Y:S02]  /*ef10*/  SHFL.BFLY PT, R5, R6, 0x1, 0x1f ;  /* 0x0c201f0006057f89 */ /* 0x000ee400000e0000 */
[----:B------:R-:W-:-:S13]  /*ef20*/  ISETP.NE.AND P0, PT, R193, R4, PT ;  /* 0x00000004c100720c */ /* 0x000fda0003f05270 */
[----:B------:R-:W-:-:S04]  /*ef30*/  @!P0 IMAD R7, R18, 0x40, R191 ;  /* 0x0000004012078824 */ /* 0x000fc800078e02bf */
[----:B------:R-:W-:Y:S02]  /*ef40*/  @!P0 IMAD R7, R7, 0x4, R2 ;  /* 0x0000000407078824 */ /* 0x000fe400078e0202 */
[----:B--2---:R-:W-:Y:S01]  /*ef50*/  FADD.FTZ R9, R3, R0 ;  /* 0x0000000003097221 */ /* 0x004fe20000010000 */
[----:B------:R-:W-:Y:S02]  /*ef60*/  VIADD R3, R18, 0x1 ;  /* 0x0000000112037836 */ /* 0x000fe40000000000 */
[----:B---3--:R-:W-:Y:S02]  /*ef70*/  FADD.FTZ R0, R6, R5 ;  /* 0x0000000506007221 */ /* 0x008fe40000010000 */
[----:B------:R-:W-:Y:S02]  /*ef80*/  FSETP.NE.FTZ.AND P2, PT, R9, RZ, PT ;  /* 0x000000ff0900720b */ /* 0x000fe40003f55000 */
[----:B------:R-:W-:Y:S02]  /*ef90*/  CS2R R4, SRZ ;  /* 0x0000000000047805 */ /* 0x000fe4000001ff00 */
[----:B------:R-:W-:-:S02]  /*efa0*/  ISETP.NE.AND P1, PT, R3, 0x2, PT ;  /* 0x000000020300780c */ /* 0x000fc40003f25270 */
[----:B------:R-:W-:Y:S02]  /*efb0*/  FSETP.NE.FTZ.AND P3, PT, R0, RZ, PT ;  /* 0x000000ff0000720b */ /* 0x000fe40003f75000 */
[----:B------:R-:W-:-:S04]  /*efc0*/  SEL R6, RZ, 0x1, P1 ;  /* 0x00000001ff067807 */ /* 0x000fc80000800000 */
[----:B------:R-:W-:Y:S01]  /*efd0*/  LOP3.LUT R23, R23, R6, RZ, 0x3c, !PT ;  /* 0x0000000617177212 */ /* 0x000fe200078e3cff */
[----:B------:R-:W2:Y:S01]  /*efe0*/  @P2 MUFU.RCP R5, R9 ;  /* 0x0000000900052308 */ /* 0x000ea20000001000 */
[----:B------:R-:W-:-:S05]  /*eff0*/  @P2 FMUL.FTZ R18, R169, 0.69314718246459960938 ;  /* 0x3f317218a9122820 */ /* 0x000fca0000410000 */
[----:B------:R-:W-:Y:S02]  /*f000*/  @P3 FMUL.FTZ R169, R169, 0.69314718246459960938 ;  /* 0x3f317218a9a93820 */ /* 0x000fe40000410000 */
[----:B------:R-:W3:Y:S08]  /*f010*/  @P3 MUFU.RCP R4, R0 ;  /* 0x0000000000043308 */ /* 0x000ef00000001000 */
[----:B------:R-:W4:Y:S01]  /*f020*/  @P2 MUFU.LG2 R2, R9 ;  /* 0x0000000900022308 */ /* 0x000f220000000c00 */
[----:B--2---:R2:W-:Y:S01]  /*f030*/  @!P0 STS [R7+0x38400], R5 ;  /* 0x0384000507008388 */ /* 0x0045e20000000800 */
[-C--:B------:R-:W-:Y:S01]  /*f040*/  FMUL.FTZ R8, R25, R5.reuse ;  /* 0x0000000519087220 */ /* 0x080fe20000410000 */
[-C--:B------:R-:W-:Y:S01]  /*f050*/  FMUL.FTZ R178, R33, R5.reuse ;  /* 0x0000000521b27220 */ /* 0x080fe20000410000 */
[-C--:B------:R-:W-:Y:S01]  /*f060*/  FMUL.FTZ R180, R32, R5.reuse ;  /* 0x0000000520b47220 */ /* 0x080fe20000410000 */
[-C--:B------:R-:W-:Y:S01]  /*f070*/  FMUL.FTZ R179, R36, R5.reuse ;  /* 0x0000000524b37220 */ /* 0x080fe20000410000 */
[-C--:B------:R-:W-:Y:S01]  /*f080*/  FMUL.FTZ R10, R24, R5.reuse ;  /* 0x00000005180a7220 */ /* 0x080fe20000410000 */
[-C--:B------:R-:W-:Y:S01]  /*f090*/  FMUL.FTZ R28, R28, R5.reuse ;  /* 0x000000051c1c7220 */ /* 0x080fe20000410000 */
[----:B-1----:R-:W1:Y:S01]  /*f0a0*/  @P3 MUFU.LG2 R20, R0 ;  /* 0x0000000000143308 */ /* 0x002e620000000c00 */
[----:B---3--:R3:W-:Y:S01]  /*f0b0*/  @!P0 STS [R7+0x38420], R4 ;  /* 0x0384200407008388 */ /* 0x0087e20000000800 */
[-C--:B------:R-:W-:Y:S01]  /*f0c0*/  FMUL.FTZ R33, R42, R4.reuse ;  /* 0x000000042a217220 */ /* 0x080fe20000410000 */
[-C--:B------:R-:W-:Y:S01]  /*f0d0*/  FMUL.FTZ R6, R29, R5.reuse ;  /* 0x000000051d067220 */ /* 0x080fe20000410000 */
[-C--:B------:R-:W-:Y:S01]  /*f0e0*/  FMUL.FTZ R176, R37, R5.reuse ;  /* 0x0000000525b07220 */ /* 0x080fe20000410000 */
[-C--:B------:R-:W-:Y:S01]  /*f0f0*/  FMUL.FTZ R177, R40, R5.reuse ;  /* 0x0000000528b17220 */ /* 0x080fe20000410000 */
[-C--:B------:R-:W-:Y:S01]  /*f100*/  FMUL.FTZ R32, R41, R5.reuse ;  /* 0x0000000529207220 */ /* 0x080fe20000410000 */
[-C--:B------:R-:W-:Y:S01]  /*f110*/  FMUL.FTZ R173, R44, R5.reuse ;  /* 0x000000052cad7220 */ /* 0x080fe20000410000 */
[-C--:B------:R-:W-:Y:S01]  /*f120*/  FMUL.FTZ R171, R45, R5.reuse ;  /* 0x000000052dab7220 */ /* 0x080fe20000410000 */
[----:B----4-:R-:W-:Y:S01]  /*f130*/  @P2 FMUL.FTZ R25, R2, 0.69314718246459960938 ;  /* 0x3f31721802192820 */ /* 0x010fe20000410000 */
[-C--:B------:R-:W-:Y:S01]  /*f140*/  FMUL.FTZ R172, R48, R5.reuse ;  /* 0x0000000530ac7220 */ /* 0x080fe20000410000 */
[-C--:B0-----:R-:W-:Y:S01]  /*f150*/  FMUL.FTZ R166, R49, R5.reuse ;  /* 0x0000000531a67220 */ /* 0x081fe20000410000 */
        /* <DEDUP_REMOVED lines=52> */
[----:B------:R-:W-:Y:S01]  /*f4a0*/  @P2 FFMA.FTZ R174, R18, R21, R25 ;  /* 0x0000001512ae2223 */ /* 0x000fe20000010019 */
[----:B------:R-:W-:Y:S01]  /*f4b0*/  PLOP3.LUT P0, PT, PT, PT, PT, 0x8, 0x0 ;  /* 0x000000000000781c */ /* 0x000fe20003f0e170 */
[-C--:B--2---:R-:W-:Y:S01]  /*f4c0*/  FMUL.FTZ R5, R26, R4.reuse ;  /* 0x000000041a057220 */ /* 0x084fe20000410000 */
[-C--:B------:R-:W-:Y:S01]  /*f4d0*/  FMUL.FTZ R0, R27, R4.reuse ;  /* 0x000000041b007220 */ /* 0x080fe20000410000 */
[-C--:B---3--:R-:W-:Y:S01]  /*f4e0*/  FMUL.FTZ R7, R30, R4.reuse ;  /* 0x000000041e077220 */ /* 0x088fe20000410000 */
        /* <DEDUP_REMOVED lines=62> */
.L_x_1353:
[----:B------:R-:W-:Y:S05]  /*f8d0*/  BSYNC B7 ;  /* 0x0000000000077941 */ /* 0x000fea0003800000 */
.L_x_1351:
        /* <DEDUP_REMOVED lines=37> */
[C---:B------:R-:W-:Y:S01]  /*fb30*/  IADD3 R10, P4, R40.reuse, 0x60, RZ ;  /* 0x00000060280a7810 */ /* 0x040fe20007f9e0ff */
[--C-:B------:R-:W-:Y:S01]  /*fb40*/  IMAD.X R31, RZ, RZ, R41.reuse, P0 ;  /* 0x000000ffff1f7224 */ /* 0x100fe200000e0629 */
[----:B------:R-:W-:Y:S01]  /*fb50*/  LOP3.LUT R44, R45, R40, RZ, 0x3c, !PT ;  /* 0x000000282d2c7212 */ /* 0x000fe200078e3cff */
[----:B------:R-:W-:Y:S01]  /*fb60*/  IMAD.MOV.U32 R45, RZ, RZ, R41 ;  /* 0x000000ffff2d7224 */ /* 0x000fe200078e0029 */
[----:B------:R-:W-:Y:S02]  /*fb70*/  IADD3 R0, P1, R40, 0x20, RZ ;  /* 0x0000002028007810 */ /* 0x000fe40007f3e0ff */
[----:B------:R-:W-:Y:S02]  /*fb80*/  LOP3.LUT R30, R3, 0x380, RZ, 0xc0, !PT ;  /* 0x00000380031e7812 */ /* 0x000fe400078ec0ff */
[----:B------:R-:W-:-:S02]  /*fb90*/  LOP3.LUT R181, R10, 0x380, RZ, 0xc0, !PT ;  /* 0x000003800ab57812 */ /* 0x000fc400078ec0ff */
[----:B------:R-:W-:Y:S02]  /*fba0*/  LOP3.LUT R169, R0, 0x380, RZ, 0xc0, !PT ;  /* 0x0000038000a97812 */ /* 0x000fe400078ec0ff */
[----:B-1----:R-:W-:Y:S01]  /*fbb0*/  MOV R24, R44 ;  /* 0x0000002c00187202 */ /* 0x002fe20000000f00 */
[----:B------:R-:W-:Y:S01]  /*fbc0*/  BAR.SYNC.DEFER_BLOCKING 0x1, 0x100 ;  /* 0x0044000000007b1d */ /* 0x000fe20000010000 */
[----:B------:R-:W-:Y:S01]  /*fbd0*/  SHF.R.U64 R30, R30, 0x3, RZ ;  /* 0x000000031e1e7819 */ /* 0x000fe200000012ff */
[--C-:B------:R-:W-:Y:S01]  /*fbe0*/  IMAD.X R45, RZ, RZ, R41.reuse, P4 ;  /* 0x000000ffff2d7224 */ /* 0x100fe200020e0629 */
[C---:B------:R-:W-:Y:S02]  /*fbf0*/  IADD3 R48, P3, R40.reuse, 0x2000, RZ ;  /* 0x0000200028307810 */ /* 0x040fe40007f7e0ff */
[----:B------:R-:W-:Y:S02]  /*fc00*/  SHF.R.U64 R181, R181, 0x3, RZ ;  /* 0x00000003b5b57819 */ /* 0x000fe400000012ff */
[C---:B------:R-:W-:Y:S01]  /*fc10*/  IADD3 R8, P5, R40.reuse, 0x2040, RZ ;  /* 0x0000204028087810 */ /* 0x040fe20007fbe0ff */
[----:B------:R-:W-:Y:S01]  /*fc20*/  IMAD.X R49, RZ, RZ, R41, P3 ;  /* 0x000000ffff317224 */ /* 0x000fe200018e0629 */
[----:B------:R-:W-:-:S02]  /*fc30*/  IADD3 R60, P2, R40, 0x2060, RZ ;  /* 0x00002060283c7810 */ /* 0x000fc40007f5e0ff */
[----:B------:R-:W-:Y:S01]  /*fc40*/  SHF.R.U64 R169, R169, 0x3, RZ ;  /* 0x00000003a9a97819 */ /* 0x000fe200000012ff */
[--C-:B------:R-:W-:Y:S01]  /*fc50*/  IMAD.X R57, RZ, RZ, R41.reuse, P5 ;  /* 0x000000ffff397224 */ /* 0x100fe200028e0629 */
[----:B------:R-:W-:Y:S01]  /*fc60*/  IADD3 R52, P6, R40, 0x2020, RZ ;  /* 0x0000202028347810 */ /* 0x000fe20007fde0ff */
[--C-:B------:R-:W-:Y:S01]  /*fc70*/  IMAD.X R61, RZ, RZ, R41.reuse, P2 ;  /* 0x000000ffff3d7224 */ /* 0x100fe200010e0629 */
[----:B------:R-:W-:Y:S02]  /*fc80*/  LOP3.LUT R30, R30, R3, RZ, 0x3c, !PT ;  /* 0x000000031e1e7212 */ /* 0x000fe400078e3cff */
[----:B------:R-:W-:Y:S01]  /*fc90*/  LOP3.LUT R44, R181, R10, RZ, 0x3c, !PT ;  /* 0x0000000ab52c7212 */ /* 0x000fe200078e3cff */
[----:B------:R-:W-:Y:S01]  /*fca0*/  IMAD.X R53, RZ, RZ, R41, P6 ;  /* 0x000000ffff357224 */ /* 0x000fe200030e0629 */
[----:B------:R-:W-:Y:S02]  /*fcb0*/  LOP3.LUT R3, R48, 0x380, RZ, 0xc0, !PT ;  /* 0x0000038030037812 */ /* 0x000fe400078ec0ff */
[----:B------:R-:W-:-:S02]  /*fcc0*/  LOP3.LUT R181, R8, 0x380, RZ, 0xc0, !PT ;  /* 0x0000038008b57812 */ /* 0x000fc400078ec0ff */
[----:B------:R-:W-:Y:S01]  /*fcd0*/  LOP3.LUT R183, R60, 0x380, RZ, 0xc0, !PT ;  /* 0x000003803cb77812 */ /* 0x000fe200078ec0ff */
[----:B------:R1:W-:Y:S01]  /*fce0*/  STSM.16.M88.4 [R24], R4 ;  /* 0x0000000418007844 */ /* 0x0003e20000000200 */
[----:B------:R-:W-:Y:S02]  /*fcf0*/  SHF.R.U64 R3, R3, 0x3, RZ ;  /* 0x0000000303037819 */ /* 0x000fe400000012ff */
[----:B------:R-:W-:Y:S02]  /*fd00*/  SHF.R.U64 R181, R181, 0x3, RZ ;  /* 0x00000003b5b57819 */ /* 0x000fe400000012ff */
[----:B------:R-:W-:Y:S02]  /*fd10*/  SHF.R.U64 R183, R183, 0x3, RZ ;  /* 0x00000003b7b77819 */ /* 0x000fe400000012ff */
[C---:B------:R-:W-:Y:S02]  /*fd20*/  IADD3 R70, P4, R40.reuse, 0x4040, RZ ;  /* 0x0000404028467810 */ /* 0x040fe40007f9e0ff */
[----:B------:R-:W-:-:S02]  /*fd30*/  IADD3 R62, P3, R40, 0x4060, RZ ;  /* 0x00004060283e7810 */ /* 0x000fc40007f7e0ff */
[----:B------:R-:W-:Y:S01]  /*fd40*/  IADD3 R66, P0, R40, 0x4020, RZ ;  /* 0x0000402028427810 */ /* 0x000fe20007f1e0ff */
[--C-:B------:R-:W-:Y:S01]  /*fd50*/  IMAD.X R73, RZ, RZ, R41.reuse, P4 ;  /* 0x000000ffff497224 */ /* 0x100fe200020e0629 */
[----:B------:R-:W-:Y:S01]  /*fd60*/  LOP3.LUT R48, R3, R48, RZ, 0x3c, !PT ;  /* 0x0000003003307212 */ /* 0x000fe200078e3cff */
[--C-:B------:R-:W-:Y:S01]  /*fd70*/  IMAD.X R77, RZ, RZ, R41.reuse, P3 ;  /* 0x000000ffff4d7224 */ /* 0x100fe200018e0629 */
[----:B------:R-:W-:Y:S01]  /*fd80*/  LOP3.LUT R56, R181, R8, RZ, 0x3c, !PT ;  /* 0x00000008b5387212 */ /* 0x000fe200078e3cff */
[--C-:B-1----:R-:W-:Y:S01]  /*fd90*/  IMAD.X R7, RZ, RZ, R41.reuse, P1 ;  /* 0x000000ffff077224 */ /* 0x102fe200008e0629 */
[----:B------:R-:W-:Y:S01]  /*fda0*/  LOP3.LUT R6, R169, R0, RZ, 0x3c, !PT ;  /* 0x00000000a9067212 */ /* 0x000fe200078e3cff */
[----:B------:R-:W-:Y:S01]  /*fdb0*/  IMAD.X R69, RZ, RZ, R41, P0 ;  /* 0x000000ffff457224 */ /* 0x000fe200000e0629 */
[----:B------:R-:W-:Y:S02]  /*fdc0*/  LOP3.LUT R169, R52, 0x380, RZ, 0xc0, !PT ;  /* 0x0000038034a97812 */ /* 0x000fe400078ec0ff */
[----:B------:R-:W-:-:S02]  /*fdd0*/  IADD3 R58, P1, R40, 0x4000, RZ ;  /* 0x00004000283a7810 */ /* 0x000fc40007f3e0ff */
[----:B------:R-:W-:Y:S02]  /*fde0*/  SHF.R.U64 R169, R169, 0x3, RZ ;  /* 0x00000003a9a97819 */ /* 0x000fe400000012ff */
[----:B------:R-:W-:Y:S01]  /*fdf0*/  LOP3.LUT R60, R183, R60, RZ, 0x3c, !PT ;  /* 0x0000003cb73c7212 */ /* 0x000fe200078e3cff */
[----:B------:R-:W-:Y:S01]  /*fe00*/  IMAD.X R65, RZ, RZ, R41, P1 ;  /* 0x000000ffff417224 */ /* 0x000fe200008e0629 */
[----:B------:R-:W-:Y:S02]  /*fe10*/  LOP3.LUT R3, R58, 0x380, RZ, 0xc0, !PT ;  /* 0x000003803a037812 */ /* 0x000fe400078ec0ff */
[----:B------:R-:W-:Y:S02]  /*fe20*/  LOP3.LUT R52, R169, R52, RZ, 0x3c, !PT ;  /* 0x00000034a9347212 */ /* 0x000fe400078e3cff */
[----:B------:R-:W-:Y:S02]  /*fe30*/  LOP3.LUT R181, R70, 0x380, RZ, 0xc0, !PT ;  /* 0x0000038046b57812 */ /* 0x000fe400078ec0ff */
[----:B------:R-:W-:-:S02]  /*fe40*/  LOP3.LUT R183, R62, 0x380, RZ, 0xc0, !PT ;  /* 0x000003803eb77812 */ /* 0x000fc400078ec0ff */
[----:B------:R-:W-:Y:S02]  /*fe50*/  LOP3.LUT R169, R66, 0x380, RZ, 0xc0, !PT ;  /* 0x0000038042a97812 */ /* 0x000fe400078ec0ff */
[----:B------:R-:W-:Y:S02]  /*fe60*/  SHF.R.U64 R3, R3, 0x3, RZ ;  /* 0x0000000303037819 */ /* 0x000fe400000012ff */
[C---:B------:R-:W-:Y:S02]  /*fe70*/  IADD3 R4, P6, R40.reuse, 0x6000, RZ ;  /* 0x0000600028047810 */ /* 0x040fe40007fde0ff */
[----:B------:R-:W-:Y:S02]  /*fe80*/  SHF.R.U64 R181, R181, 0x3, RZ ;  /* 0x00000003b5b57819 */ /* 0x000fe400000012ff */
[----:B------:R-:W-:Y:S01]  /*fe90*/  SHF.R.U64 R183, R183, 0x3, RZ ;  /* 0x00000003b7b77819 */ /* 0x000fe200000012ff */
[----:B------:R-:W-:Y:S01]  /*fea0*/  IMAD.X R81, RZ, RZ, R41, P6 ;  /* 0x000000ffff517224 */ /* 0x000fe200030e0629 */
[----:B------:R-:W-:-:S02]  /*feb0*/  IADD3 R34, P2, R40, 0x6040, RZ ;  /* 0x0000604028227810 */ /* 0x000fc40007f5e0ff */
[C---:B------:R-:W-:Y:S02]  /*fec0*/  IADD3 R24, P1, R40.reuse, 0x6060, RZ ;  /* 0x0000606028187810 */ /* 0x040fe40007f3e0ff */
[----:B------:R-:W-:Y:S01]  /*fed0*/  SHF.R.U64 R169, R169, 0x3, RZ ;  /* 0x00000003a9a97819 */ /* 0x000fe200000012ff */
[--C-:B------:R-:W-:Y:S01]  /*fee0*/  IMAD.X R5, RZ, RZ, R41.reuse, P2 ;  /* 0x000000ffff057224 */ /* 0x100fe200010e0629 */
[----:B------:R-:W-:Y:S02]  /*fef0*/  IADD3 R28, P5, R40, 0x6020, RZ ;  /* 0x00006020281c7810 */ /* 0x000fe40007fbe0ff */
[----:B------:R-:W-:Y:S02]  /*ff00*/  LOP3.LUT R64, R3, R58, RZ, 0x3c, !PT ;  /* 0x0000003a03407212 */ /* 0x000fe400078e3cff */
[----:B------:R-:W-:Y:S01]  /*ff10*/  LOP3.LUT R72, R181, R70, RZ, 0x3c, !PT ;  /* 0x00000046b5487212 */ /* 0x000fe200078e3cff */
[--C-:B------:R-:W-:Y:S01]  /*ff20*/  IMAD.X R85, RZ, RZ, R41.reuse, P5 ;  /* 0x000000ffff557224 */ /* 0x100fe200028e0629 */
[----:B------:R-:W-:Y:S01]  /*ff30*/  LOP3.LUT R76, R183, R62, RZ, 0x3c, !PT ;  /* 0x0000003eb74c7212 */ /* 0x000fe200078e3cff */
[----:B------:R-:W-:Y:S01]  /*ff40*/  IMAD.X R41, RZ, RZ, R41, P1 ;  /* 0x000000ffff297224 */ /* 0x000fe200008e0629 */
[----:B------:R-:W-:-:S02]  /*ff50*/  LOP3.LUT R3, R4, 0x380, RZ, 0xc0, !PT ;  /* 0x0000038004037812 */ /* 0x000fc400078ec0ff */
[----:B------:R-:W-:Y:S02]  /*ff60*/  LOP3.LUT R68, R169, R66, RZ, 0x3c, !PT ;  /* 0x00000042a9447212 */ /* 0x000fe400078e3cff */
[----:B------:R-:W-:Y:S02]  /*ff70*/  LOP3.LUT R181, R34, 0x380, RZ, 0xc0, !PT ;  /* 0x0000038022b57812 */ /* 0x000fe400078ec0ff */
[----:B------:R-:W-:Y:S02]  /*ff80*/  LOP3.LUT R183, R24, 0x380, RZ, 0xc0, !PT ;  /* 0x0000038018b77812 */ /* 0x000fe400078ec0ff */
[----:B------:R-:W-:Y:S02]  /*ff90*/  LOP3.LUT R169, R28, 0x380, RZ, 0xc0, !PT ;  /* 0x000003801ca97812 */ /* 0x000fe400078ec0ff */
[----:B------:R-:W-:Y:S02]  /*ffa0*/  SHF.R.U64 R3, R3, 0x3, RZ ;  /* 0x0000000303037819 */ /* 0x000fe400000012ff */
[----:B------:R-:W-:-:S02]  /*ffb0*/  SHF.R.U64 R181, R181, 0x3, RZ ;  /* 0x00000003b5b57819 */ /* 0x000fc400000012ff */
[----:B------:R-:W-:Y:S02]  /*ffc0*/  SHF.R.U64 R183, R183, 0x3, RZ ;  /* 0x00000003b7b77819 */ /* 0x000fe400000012ff */
[----:B------:R-:W-:Y:S02]  /*ffd0*/  SHF.R.U64 R169, R169, 0x3, RZ ;  /* 0x00000003a9a97819 */ /* 0x000fe400000012ff */
[----:B------:R-:W-:Y:S02]  /*ffe0*/  LOP3.LUT R80, R3, R4, RZ, 0x3c, !PT ;  /* 0x0000000403507212 */ /* 0x000fe400078e3cff */
[----:B------:R-:W-:Y:S02]  /*fff0*/  LOP3.LUT R4, R181, R34, RZ, 0x3c, !PT ;  /* 0x00000022b5047212 */ /* 0x000fe400078e3cff */
[----:B------:R-:W-:Y:S02]  /*10000*/  LOP3.LUT R40, R183, R24, RZ, 0x3c, !PT ;  /* 0x00000018b7287212 */ /* 0x000fe400078e3cff */
[----:B------:R-:W-:-:S02]  /*10010*/  LOP3.LUT R84, R169, R28, RZ, 0x3c, !PT ;  /* 0x0000001ca9547212 */ /* 0x000fc400078e3cff */
[----:B------:R-:W-:Y:S02]  /*10020*/  MOV R24, R30 ;  /* 0x0000001e00187202 */ /* 0x000fe40000000f00 */
[----:B------:R-:W-:Y:S02]  /*10030*/  MOV R3, R6 ;  /* 0x0000000600037202 */ /* 0x000fe40000000f00 */
[----:B------:R-:W-:Y:S02]  /*10040*/  F2FP.F16.F32.PACK_AB R28, R178, R180 ;  /* 0x000000b4b21c723e */ /* 0x000fe400000000ff */
[----:B------:R-:W-:Y:S02]  /*10050*/  F2FP.F16.F32.PACK_AB R30, R176, R179 ;  /* 0x000000b3b01e723e */ /* 0x000fe400000000ff */
[----:B------:R-:W-:Y:S02]  /*10060*/  F2FP.F16.F32.PACK_AB R31, R39, R38 ;  /* 0x00000026271f723e */ /* 0x000fe400000000ff */
[----:B------:R-:W-:-:S02]  /*10070*/  F2FP.F16.F32.PACK_AB R34, R171, R173 ;  /* 0x000000adab22723e */ /* 0x000fc400000000ff */
[----:B------:R-:W-:Y:S01]  /*10080*/  MOV R0, R4 ;  /* 0x0000000400007202 */ /* 0x000fe20000000f00 */
[----:B------:R1:W-:Y:S01]  /*10090*/  STSM.16.M88.4 [R3], R28 ;  /* 0x0000001c03007844 */ /* 0x0003e20000000200 */
[----:B------:R-:W-:Y:S02]  /*100a0*/  MOV R44, R44 ;  /* 0x0000002c002c7202 */ /* 0x000fe40000000f00 */
[----:B------:R-:W-:Y:S01]  /*100b0*/  F2FP.F16.F32.PACK_AB R4, R166, R172 ;  /* 0x000000aca604723e */ /* 0x000fe200000000ff */
[----:B------:R2:W-:Y:S01]  /*100c0*/  STSM.16.M88.4 [R24], R32 ;  /* 0x0000002018007844 */ /* 0x0005e20000000200 */
[----:B------:R-:W-:Y:S02]  /*100d0*/  F2FP.F16.F32.PACK_AB R5, R51, R50 ;  /* 0x000000323305723e */ /* 0x000fe400000000ff */
[----:B------:R-:W-:Y:S02]  /*100e0*/  F2FP.F16.F32.PACK_AB R6, R164, R167 ;  /* 0x000000a7a406723e */ /* 0x000fe400000000ff */
[----:B------:R-:W-:-:S02]  /*100f0*/  F2FP.F16.F32.PACK_AB R7, R55, R54 ;  /* 0x000000363707723e */ /* 0x000fc400000000ff */
[----:B------:R-:W-:Y:S02]  /*10100*/  MOV R48, R48 ;  /* 0x0000003000307202 */ /* 0x000fe40000000f00 */
[----:B------:R-:W-:Y:S01]  /*10110*/  F2FP.F16.F32.PACK_AB R8, R162, R165 ;  /* 0x000000a5a208723e */ /* 0x000fe200000000ff */
[----:B------:R3:W-:Y:S01]  /*10120*/  STSM.16.M88.4 [R44], R4 ;  /* 0x000000042c007844 */ /* 0x0007e20000000200 */
[----:B------:R-:W-:Y:S02]  /*10130*/  F2FP.F16.F32.PACK_AB R10, R160, R163 ;  /* 0x000000a3a00a723e */ /* 0x000fe400000000ff */
[----:B------:R-:W-:Y:S02]  /*10140*/  MOV R52, R52 ;  /* 0x0000003400347202 */ /* 0x000fe40000000f00 */
[----:B------:R-:W-:Y:S01]  /*10150*/  MOV R56, R56 ;  /* 0x0000003800387202 */ /* 0x000fe20000000f00 */
[----:B------:R-:W-:Y:S01]  /*10160*/  STSM.16.M88.4 [R48], R8 ;  /* 0x0000000830007844 */ /* 0x000fe20000000200 */
[----:B-1----:R-:W-:Y:S01]  /*10170*/  F2FP.F16.F32.PACK_AB R28, R156, R158 ;  /* 0x0000009e9c1c723e */ /* 0x002fe200000000ff */
[----:B--2---:R-:W-:Y:S01]  /*10180*/  IMAD.MOV.U32 R24, RZ, RZ, RZ ;  /* 0x000000ffff187224 */ /* 0x004fe200078e00ff */
[----:B------:R-:W-:Y:S01]  /*10190*/  F2FP.F16.F32.PACK_AB R29, R75, R74 ;  /* 0x0000004a4b1d723e */ /* 0x000fe200000000ff */
[----:B------:R-:W-:Y:S01]  /*101a0*/  STSM.16.M88.4 [R52], R12 ;  /* 0x0000000c34007844 */ /* 0x000fe20000000200 */
[----:B------:R-:W-:-:S02]  /*101b0*/  F2FP.F16.F32.PACK_AB R30, R154, R157 ;  /* 0x0000009d9a1e723e */ /* 0x000fc400000000ff */
[----:B------:R-:W-:Y:S02]  /*101c0*/  F2FP.F16.F32.PACK_AB R31, R79, R78 ;  /* 0x0000004e4f1f723e */ /* 0x000fe400000000ff */
[----:B------:R-:W-:Y:S02]  /*101d0*/  MOV R60, R60 ;  /* 0x0000003c003c7202 */ /* 0x000fe40000000f00 */
[----:B------:R-:W-:Y:S01]  /*101e0*/  F2FP.F16.F32.PACK_AB R32, R152, R155 ;  /* 0x0000009b9820723e */ /* 0x000fe200000000ff */
[----:B------:R-:W-:Y:S01]  /*101f0*/  STSM.16.M88.4 [R56], R28 ;  /* 0x0000001c38007844 */ /* 0x000fe20000000200 */
[----:B------:R-:W-:Y:S02]  /*10200*/  F2FP.F16.F32.PACK_AB R33, R83, R82 ;  /* 0x000000525321723e */ /* 0x000fe400000000ff */
[----:B------:R-:W-:Y:S02]  /*10210*/  F2FP.F16.F32.PACK_AB R34, R36, R153 ;  /* 0x000000992422723e */ /* 0x000fe400000000ff */
[----:B------:R-:W-:-:S02]  /*10220*/  F2FP.F16.F32.PACK_AB R35, R87, R86 ;  /* 0x000000565723723e */ /* 0x000fc400000000ff */
[----:B------:R-:W-:Y:S02]  /*10230*/  MOV R64, R64 ;  /* 0x0000004000407202 */ /* 0x000fe40000000f00 */
[----:B------:R-:W-:Y:S01]  /*10240*/  F2FP.F16.F32.PACK_AB R36, R89, R88 ;  /* 0x000000585924723e */ /* 0x000fe200000000ff */
[----:B------:R-:W-:Y:S01]  /*10250*/  STSM.16.M88.4 [R60], R32 ;  /* 0x000000203c007844 */ /* 0x000fe20000000200 */
[----:B------:R-:W-:Y:S02]  /*10260*/  F2FP.F16.F32.PACK_AB R38, R93, R92 ;  /* 0x0000005c5d26723e */ /* 0x000fe400000000ff */
[----:B------:R-:W-:Y:S02]  /*10270*/  F2FP.F16.F32.PACK_AB R39, R95, R94 ;  /* 0x0000005e5f27723e */ /* 0x000fe400000000ff */
[----:B------:R-:W-:Y:S02]  /*10280*/  MOV R68, R68 ;  /* 0x0000004400447202 */ /* 0x000fe40000000f00 */
[----:B------:R-:W-:Y:S01]  /*10290*/  F2FP.F16.F32.PACK_AB R105, R42, R106 ;  /* 0x0000006a2a69723e */ /* 0x000fe200000000ff */
[----:B------:R-:W-:Y:S01]  /*102a0*/  STSM.16.M88.4 [R64], R36 ;  /* 0x0000002440007844 */ /* 0x000fe20000000200 */
[----:B------:R-:W-:-:S02]  /*102b0*/  F2FP.F16.F32.PACK_AB R112, R113, R112 ;  /* 0x000000707170723e */ /* 0x000fc400000000ff */
[----:B------:R-:W-:Y:S01]  /*102c0*/  MOV R72, R72 ;  /* 0x0000004800487202 */ /* 0x000fe20000000f00 */
[----:B------:R-:W-:Y:S01]  /*102d0*/  STSM.16.M88.4 [R68], R96 ;  /* 0x0000006044007844 */ /* 0x000fe20000000200 */
[----:B------:R-:W-:Y:S02]  /*102e0*/  F2FP.F16.F32.PACK_AB R106, R109, R108 ;  /* 0x0000006c6d6a723e */ /* 0x000fe400000000ff */
[----:B------:R-:W-:Y:S02]  /*102f0*/  F2FP.F16.F32.PACK_AB R107, R111, R107 ;  /* 0x0000006b6f6b723e */ /* 0x000fe400000000ff */
[----:B------:R-:W-:Y:S02]  /*10300*/  F2FP.F16.F32.PACK_AB R113, R115, R114 ;  /* 0x000000727371723e */ /* 0x000fe400000000ff */
[----:B------:R-:W-:Y:S01]  /*10310*/  F2FP.F16.F32.PACK_AB R120, R121, R120 ;  /* 0x000000787978723e */ /* 0x000fe200000000ff */
[----:B------:R-:W-:Y:S01]  /*10320*/  STSM.16.M88.4 [R72], R104 ;  /* 0x0000006848007844 */ /* 0x000fe20000000200 */
[----:B------:R-:W-:-:S02]  /*10330*/  MOV R76, R76 ;  /* 0x0000004c004c7202 */ /* 0x000fc40000000f00 */
[----:B------:R-:W-:Y:S02]  /*10340*/  F2FP.F16.F32.PACK_AB R114, R117, R116 ;  /* 0x000000747572723e */ /* 0x000fe400000000ff */
        /* <DEDUP_REMOVED lines=10> */
[----:B------:R-:W-:Y:S02]  /*103f0*/  ISETP.NE.U32.AND P0, PT, RZ, UR4, PT ;  /* 0x00000004ff007c0c */ /* 0x000fe4000bf05070 */
[----:B---3--:R-:W-:Y:S02]  /*10400*/  IADD3 R4, P1, R210, UR4, RZ ;  /* 0x00000004d2047c10 */ /* 0x008fe4000ff3e0ff */
[----:B------:R-:W-:-:S02]  /*10410*/  MOV R84, R84 ;  /* 0x0000005400547202 */ /* 0x000fc40000000f00 */
[----:B------:R-:W-:Y:S02]  /*10420*/  F2FP.F16.F32.PACK_AB R130, R133, R132 ;  /* 0x000000848582723e */ /* 0x000fe400000000ff */
[----:B------:R-:W-:Y:S02]  /*10430*/  F2FP.F16.F32.PACK_AB R131, R135, R134 ;  /* 0x000000868783723e */ /* 0x000fe400000000ff */
[----:B------:R-:W-:Y:S02]  /*10440*/  F2FP.F16.F32.PACK_AB R137, R139, R138 ;  /* 0x0000008a8b89723e */ /* 0x000fe400000000ff */
[----:B------:R-:W-:Y:S01]  /*10450*/  F2FP.F16.F32.PACK_AB R144, R145, R144 ;  /* 0x000000909190723e */ /* 0x000fe200000000ff */
[----:B------:R-:W-:Y:S01]  /*10460*/  STSM.16.M88.4 [R84], R128 ;  /* 0x0000008054007844 */ /* 0x000fe20000000200 */
[----:B------:R-:W-:Y:S02]  /*10470*/  F2FP.F16.F32.PACK_AB R138, R141, R140 ;  /* 0x0000008c8d8a723e */ /* 0x000fe400000000ff */
[----:B------:R-:W-:-:S02]  /*10480*/  F2FP.F16.F32.PACK_AB R139, R143, R142 ;  /* 0x0000008e8f8b723e */ /* 0x000fc400000000ff */
[----:B------:R-:W-:Y:S02]  /*10490*/  F2FP.F16.F32.PACK_AB R145, R147, R146 ;  /* 0x000000929391723e */ /* 0x000fe400000000ff */
        /* <DEDUP_REMOVED lines=47> */
[----:B--2---:R-:W-:Y:S02]  /*10790*/  LOP3.LUT R40, R41, 0x380, RZ, 0xc0, !PT ;  /* 0x0000038029287812 */ /* 0x004fe400078ec0ff */
[----:B------:R-:W-:Y:S02]  /*107a0*/  LOP3.LUT R44, R45, 0x380, RZ, 0xc0, !PT ;  /* 0x000003802d2c7812 */ /* 0x000fe400078ec0ff */
[----:B------:R-:W-:Y:S02]  /*107b0*/  LOP3.LUT R48, R49, 0x380, RZ, 0xc0, !PT ;  /* 0x0000038031307812 */ /* 0x000fe400078ec0ff */
        /* <DEDUP_REMOVED lines=19> */
.L_x_1413:
[----:B------:R-:W1:Y:S01]  /*108f0*/  SHFL.IDX PT, R3, R223, RZ, 0x1f ;  /* 0x00001fffdf037589 */ /* 0x000e6200000e0000 */
[----:B------:R-:W-:Y:S01]  /*10900*/  ISETP.NE.AND P6, PT, R6, RZ, PT ;  /* 0x000000ff0600720c */ /* 0x000fe20003fc5270 */
[--C-:B------:R-:W-:Y:S01]  /*10910*/  IMAD.X R57, RZ, RZ, R21.reuse, P5 ;  /* 0x000000ffff397224 */ /* 0x100fe200028e0615 */
[C---:B------:R-:W-:Y:S01]  /*10920*/  LOP3.LUT R5, R20.reuse, 0x380, RZ, 0xc0, !PT ;  /* 0x0000038014057812 */ /* 0x040fe200078ec0ff */
        /* <DEDUP_REMOVED lines=8> */
[----:B------:R-:W-:Y:S01]  /*109b0*/  IMAD.X R53, RZ, RZ, R21, P4 ;  /* 0x000000ffff357224 */ /* 0x000fe200020e0615 */
[----:B------:R-:W-:-:S02]  /*109c0*/  IADD3 R4, P4, R20, 0xf000, RZ ;  /* 0x0000f00014047810 */ /* 0x000fc40007f9e0ff */
[----:B------:R-:W-:Y:S02]  /*109d0*/  LOP3.LUT R60, R61, 0x380, RZ, 0xc0, !PT ;  /* 0x000003803d3c7812 */ /* 0x000fe400078ec0ff */
[----:B------:R-:W-:Y:S01]  /*109e0*/  LOP3.LUT R64, R65, 0x380, RZ, 0xc0, !PT ;  /* 0x0000038041407812 */ /* 0x000fe200078ec0ff */
[----:B------:R-:W-:Y:S01]  /*109f0*/  IMAD.X R77, RZ, RZ, R21, P4 ;  /* 0x000000ffff4d7224 */ /* 0x000fe200020e0615 */
[----:B------:R-:W-:Y:S02]  /*10a00*/  LOP3.LUT R68, R69, 0x380, RZ, 0xc0, !PT ;  /* 0x0000038045447812 */ /* 0x000fe400078ec0ff */
[----:B------:R-:W-:Y:S02]  /*10a10*/  LOP3.LUT R72, R73, 0x380, RZ, 0xc0, !PT ;  /* 0x0000038049487812 */ /* 0x000fe400078ec0ff */
[----:B------:R-:W-:Y:S02]  /*10a20*/  SHF.R.U64 R60, R60, 0x3, RZ ;  /* 0x000000033c3c7819 */ /* 0x000fe400000012ff */
[----:B-1----:R-:W-:-:S02]  /*10a30*/  ISETP.NE.AND P5, PT, R3, RZ, PT ;  /* 0x000000ff0300720c */ /* 0x002fc40003fa5270 */
[----:B------:R-:W-:Y:S02]  /*10a40*/  LOP3.LUT R3, R4, 0x380, RZ, 0xc0, !PT ;  /* 0x0000038004037812 */ /* 0x000fe400078ec0ff */
[----:B------:R-:W-:Y:S02]  /*10a50*/  SHF.R.U64 R64, R64, 0x3, RZ ;  /* 0x0000000340407819 */ /* 0x000fe400000012ff */
[----:B------:R-:W-:Y:S02]  /*10a60*/  SHF.R.U64 R68, R68, 0x3, RZ ;  /* 0x0000000344447819 */ /* 0x000fe400000012ff */
[----:B------:R-:W-:Y:S02]  /*10a70*/  SHF.R.U64 R72, R72, 0x3, RZ ;  /* 0x0000000348487819 */ /* 0x000fe400000012ff */
[----:B------:R-:W-:Y:S02]  /*10a80*/  SHF.R.U64 R5, R5, 0x3, RZ ;  /* 0x0000000305057819 */ /* 0x000fe400000012ff */
[----:B------:R-:W-:-:S02]  /*10a90*/  SHF.R.U64 R3, R3, 0x3, RZ ;  /* 0x0000000303037819 */ /* 0x000fc400000012ff */
        /* <DEDUP_REMOVED lines=8> */
[----:B------:R-:W-:Y:S02]  /*10b20*/  LOP3.LUT R20, R5, R20, RZ, 0x3c, !PT ;  /* 0x0000001405147212 */ /* 0x000fe400078e3cff */
        /* <DEDUP_REMOVED lines=52> */
.L_x_1414:
[----:B------:R-:W2:Y:S01]  /*10e70*/  LDC R85, c[0x0][0xce8] ;  /* 0x00033a00ff557b82 */ /* 0x000ea20000000800 */
[----:B------:R-:W-:Y:S01]  /*10e80*/  ULDC.64 UR4, c[0x0][0xba0] ;  /* 0x0002e80000047ab9 */ /* 0x000fe20000000a00 */
[----:B-1----:R1:W5:Y:S01]  /*10e90*/  LD.E.128 R4, desc[UR40][R20.64] ;  /* 0x0000002814047980 */ /* 0x002362000c101d00 */
[----:B------:R-:W-:-:S03]  /*10ea0*/  IMAD R3, R81, UR4, RZ ;  /* 0x0000000451037c24 */ /* 0x000fc6000f8e02ff */
[----:B------:R-:W5:Y:S02]  /*10eb0*/  LD.E.128 R8, desc[UR40][R8.64] ;  /* 0x0000002808087980 */ /* 0x000f64000c101d00 */
[----:B------:R-:W3:Y:S02]  /*10ec0*/  LDC R88, c[0x0][0xbc8] ;  /* 0x0002f200ff587b82 */ /* 0x000ee40000000800 */
[----:B------:R-:W5:Y:S04]  /*10ed0*/  LD.E.128 R12, desc[UR40][R12.64] ;  /* 0x000000280c0c7980 */ /* 0x000f68000c101d00 */
[----:B------:R-:W5:Y:S04]  /*10ee0*/  LD.E.128 R28, desc[UR40][R28.64] ;  /* 0x000000281c1c7980 */ /* 0x000f68000c101d00 */
[----:B------:R-:W5:Y:S04]  /*10ef0*/  LD.E.128 R32, desc[UR40][R32.64] ;  /* 0x0000002820207980 */ /* 0x000f68000c101d00 */
[----:B------:R-:W5:Y:S01]  /*10f00*/  LD.E.128 R36, desc[UR40][R36.64] ;  /* 0x0000002824247980 */ /* 0x000f62000c101d00 */
[----:B--2---:R-:W-:Y:S01]  /*10f10*/  ISETP.NE.AND P1, PT, R85, 0x1, PT ;  /* 0x000000015500780c */ /* 0x004fe20003f25270 */
[----:B------:R-:W-:-:S02]  /*10f20*/  IMAD R3, R24, UR5, R3 ;  /* 0x0000000518037c24 */ /* 0x000fc4000f8e0203 */
[----:B------:R-:W5:Y:S01]  /*10f30*/  LD.E.128 R40, desc[UR40][R40.64] ;  /* 0x0000002828287980 */ /* 0x000f62000c101d00 */
[----:B-1----:R-:W-:Y:S01]  /*10f40*/  IMAD.WIDE.U32 R20, R24, UR4, RZ ;  /* 0x0000000418147c25 */ /* 0x002fe2000f8e00ff */
[----:B------:R-:W-:Y:S02]  /*10f50*/  ULDC.64 UR4, c[0x0][0xbe8] ;  /* 0x0002fa0000047ab9 */ /* 0x000fe40000000a00 */
[----:B------:R-:W5:Y:S04]  /*10f60*/  LD.E.128 R44, desc[UR40][R44.64] ;  /* 0x000000282c2c7980 */ /* 0x000f68000c101d00 */
[----:B------:R-:W5:Y:S02]  /*10f70*/  LD.E.128 R48, desc[UR40][R48.64] ;  /* 0x0000002830307980 */ /* 0x000f64000c101d00 */
[----:B------:R-:W1:Y:S01]  /*10f80*/  @P1 LDC R81, c[0x0][0xcec] ;  /* 0x00033b00ff511b82 */ /* 0x000e620000000800 */
[----:B------:R-:W-:Y:S01]  /*10f90*/  IMAD.IADD R21, R21, 0x1, R3 ;  /* 0x0000000115157824 */ /* 0x000fe200078e0203 */
[----:B------:R-:W5:Y:S01]  /*10fa0*/  LD.E.128 R52, desc[UR40][R52.64] ;  /* 0x0000002834347980 */ /* 0x000f62000c101d00 */
[----:B------:R-:W-:-:S03]  /*10fb0*/  IMAD R24, R80, UR4, RZ ;  /* 0x0000000450187c24 */ /* 0x000fc6000f8e02ff */
[----:B------:R-:W5:Y:S02]  /*10fc0*/  LD.E.128 R56, desc[UR40][R56.64] ;  /* 0x0000002838387980 */ /* 0x000f64000c101d00 */
[----:B------:R-:W2:Y:S01]  /*10fd0*/  @P1 LDC R87, c[0x0][0xcf0] ;  /* 0x00033c00ff571b82 */ /* 0x000ea20000000800 */
[C---:B------:R-:W-:Y:S01]  /*10fe0*/  IMAD R3, R209.reuse, UR5, R24 ;  /* 0x00000005d1037c24 */ /* 0x040fe2000f8e0218 */
[----:B------:R-:W5:Y:S01]  /*10ff0*/  LD.E.128 R60, desc[UR40][R60.64] ;  /* 0x000000283c3c7980 */ /* 0x000f62000c101d00 */
[----:B------:R-:W-:Y:S01]  /*11000*/  IMAD.WIDE.U32 R20, R209, UR4, R20 ;  /* 0x00000004d1147c25 */ /* 0x000fe2000f8e0014 */
[----:B------:R-:W-:Y:S02]  /*11010*/  ULDC.64 UR4, c[0x0][0xbf0] ;  /* 0x0002fc0000047ab9 */ /* 0x000fe40000000a00 */
[----:B------:R-:W5:Y:S01]  /*11020*/  LD.E.128 R64, desc[UR40][R64.64] ;  /* 0x0000002840407980 */ /* 0x000f62000c101d00 */
[----:B------:R-:W-:Y:S02]  /*11030*/  IMAD R24, R220, 0x20, R221 ;  /* 0x00000020dc187824 */ /* 0x000fe400078e02dd */
[----:B------:R-:W-:Y:S01]  /*11040*/  IMAD.IADD R21, R21, 0x1, R3 ;  /* 0x0000000115157824 */ /* 0x000fe200078e0203 */
[----:B------:R-:W5:Y:S01]  /*11050*/  LD.E.128 R68, desc[UR40][R68.64] ;  /* 0x0000002844447980 */ /* 0x000f62000c101d00 */
[----:B------:R-:W-:-:S02]  /*11060*/  IMAD R3, R222, UR4, RZ ;  /* 0x00000004de037c24 */ /* 0x000fc4000f8e02ff */
[----:B------:R-:W-:Y:S01]  /*11070*/  IMAD R82, R219, 0x40, R24 ;  /* 0x00000040db527824 */ /* 0x000fe200078e0218 */
[----:B---3--:R-:W-:Y:S01]  /*11080*/  ISETP.GE.AND P0, PT, R217, R88, PT ;  /* 0x00000058d900720c */ /* 0x008fe20003f06270 */
[C---:B------:R-:W-:Y:S01]  /*11090*/  IMAD R3, R83.reuse, UR5, R3 ;  /* 0x0000000553037c24 */ /* 0x040fe2000f8e0203 */
[----:B------:R-:W5:Y:S01]  /*110a0*/  LD.E.128 R72, desc[UR40][R72.64] ;  /* 0x0000002848487980 */ /* 0x000f62000c101d00 */
[----:B------:R-:W-:-:S03]  /*110b0*/  IMAD.WIDE.U32 R20, R83, UR4, R20 ;  /* 0x0000000453147c25 */ /* 0x000fc6000f8e0014 */
[----:B------:R-:W5:Y:S01]  /*110c0*/  LD.E.128 R76, desc[UR40][R76.64] ;  /* 0x000000284c4c7980 */ /* 0x000f62000c101d00 */
[----:B-1----:R-:W-:Y:S01]  /*110d0*/  @P1 IMAD.HI.U32 R24, R82, R81, RZ ;  /* 0x0000005152181227 */ /* 0x002fe200078e00ff */
[----:B------:R-:W-:Y:S01]  /*110e0*/  SEL R80, RZ, 0xffffffff, P0 ;  /* 0xffffffffff507807 */ /* 0x000fe20000000000 */
[----:B------:R-:W-:Y:S01]  /*110f0*/  ULDC.64 UR4, c[0x0][0xbe0] ;  /* 0x0002f80000047ab9 */ /* 0x000fe20000000a00 */
[-C--:B------:R-:W-:Y:S01]  /*11100*/  ISETP.GE.AND P0, PT, R216, R88.reuse, PT ;  /* 0x00000058d800720c */ /* 0x080fe20003f06270 */
[----:B------:R-:W-:Y:S01]  /*11110*/  IMAD.IADD R21, R21, 0x1, R3 ;  /* 0x0000000115157824 */ /* 0x000fe200078e0203 */
[----:B------:R-:W-:Y:S01]  /*11120*/  @!PT LDS RZ, [RZ] ;  /* 0x00000000fffff984 */ /* 0x000fe20000000800 */
[----:B------:R-:W-:Y:S01]  /*11130*/  @!PT LDS RZ, [RZ] ;  /* 0x00000000fffff984 */ /* 0x000fe20000000800 */
[----:B------:R-:W-:Y:S01]  /*11140*/  @!PT LDS RZ, [RZ] ;  /* 0x00000000fffff984 */ /* 0x000fe20000000800 */
[----:B------:R-:W-:Y:S01]  /*11150*/  @!PT LDS RZ, [RZ] ;  /* 0x00000000fffff984 */ /* 0x000fe20000000800 */
[----:B------:R1:W-:Y:S06]  /*11160*/  MEMBAR.ALL.CTA ;  /* 0x0000000000007992 */ /* 0x0003ec0000008000 */
[----:B-1----:R-:W1:Y:S01]  /*11170*/  FENCE.VIEW.ASYNC.S ;  /* 0x00000000000073c6 */ /* 0x002e620000000000 */
[----:B------:R-:W-:Y:S01]  /*11180*/  IMAD.MOV.U32 R3, RZ, RZ, R82 ;  /* 0x000000ffff037224 */ /* 0x000fe200078e0052 */
[----:B--2---:R-:W-:Y:S01]  /*11190*/  @P1 SHF.R.U32.HI R3, RZ, R87, R24 ;  /* 0x00000057ff031219 */ /* 0x004fe20000011618 */
[----:B------:R-:W-:Y:S01]  /*111a0*/  IMAD.SHL.U32 R83, R80, 0x2, RZ ;  /* 0x0000000250537824 */ /* 0x000fe200078e00ff */
[-C--:B------:R-:W-:Y:S01]  /*111b0*/  ISETP.GE.AND P1, PT, R189, R88.reuse, PT ;  /* 0x00000058bd00720c */ /* 0x080fe20003f26270 */
[----:B------:R-:W-:Y:S01]  /*111c0*/  IMAD R92, R0, R85, RZ ;  /* 0x00000055005c7224 */ /* 0x000fe200078e02ff */
        /* <DEDUP_REMOVED lines=11> */
[----:B------:R-:W-:Y:S01]  /*11280*/  IMAD R91, R219, 0x40, R221 ;  /* 0x00000040db5b7824 */ /* 0x000fe200078e02dd */
[----:B------:R-:W-:Y:S01]  /*11290*/  SHF.R.S32.HI R82, RZ, 0x1f, R3 ;  /* 0x0000001fff527819 */ /* 0x000fe20000011403 */
[----:B------:R-:W-:Y:S01]  /*112a0*/  VIADD R0, R2, 0x38820 ;  /* 0x0003882002007836 */ /* 0x000fe20000000000 */
[----:B------:R-:W-:Y:S01]  /*112b0*/  LOP3.LUT R24, R83, 0x4, R24, 0xe2, !PT ;  /* 0x0000000453187812 */ /* 0x000fe200078ee218 */
[----:B------:R-:W-:Y:S01]  /*112c0*/  IMAD.SHL.U32 R83, R80, 0x8, RZ ;  /* 0x0000000850537824 */ /* 0x000fe200078e00ff */
[----:B------:R-:W-:Y:S01]  /*112d0*/  SEL R80, RZ, 0xffffffff, P0 ;  /* 0xffffffffff507807 */ /* 0x000fe20000000000 */
[----:B------:R-:W-:Y:S01]  /*112e0*/  IMAD R82, R82, UR4, RZ ;  /* 0x0000000452527c24 */ /* 0x000fe2000f8e02ff */
[----:B------:R-:W-:-:S02]  /*112f0*/  ISETP.GE.AND P0, PT, R213, R88, PT ;  /* 0x00000058d500720c */ /* 0x000fc40003f06270 */
[----:B------:R-:W-:Y:S01]  /*11300*/  LOP3.LUT R24, R83, 0x8, R24, 0xe2, !PT ;  /* 0x0000000853187812 */ /* 0x000fe200078ee218 */
[----:B------:R-:W-:Y:S01]  /*11310*/  IMAD.SHL.U32 R87, R80, 0x10, RZ ;  /* 0x0000001050577824 */ /* 0x000fe200078e00ff */
[----:B------:R-:W-:Y:S01]  /*11320*/  SHF.R.S32.HI R80, RZ, 0x1f, R81 ;  /* 0x0000001fff507819 */ /* 0x000fe20000011451 */
[----:B------:R-:W-:Y:S01]  /*11330*/  IMAD R83, R3, UR5, R82 ;  /* 0x0000000503537c24 */ /* 0x000fe2000f8e0252 */
[----:B------:R-:W-:Y:S01]  /*11340*/  ULDC.64 UR4, c[0x0][0xbd8] ;  /* 0x0002f60000047ab9 */ /* 0x000fe20000000a00 */
[----:B------:R-:W-:Y:S02]  /*11350*/  SEL R3, RZ, 0xffffffff, P0 ;  /* 0xffffffffff037807 */ /* 0x000fe40000000000 */
[----:B------:R-:W-:Y:S01]  /*11360*/  IMAD.IADD R21, R21, 0x1, R83 ;  /* 0x0000000115157824 */ /* 0x000fe200078e0253 */
[----:B------:R-:W-:Y:S01]  /*11370*/  ISETP.GE.AND P1, PT, R91, R92, PT ;  /* 0x0000005c5b00720c */ /* 0x000fe20003f26270 */
[----:B------:R-:W-:Y:S01]  /*11380*/  IMAD R80, R80, UR4, RZ ;  /* 0x0000000450507c24 */ /* 0x000fe2000f8e02ff */
[----:B------:R-:W-:Y:S01]  /*11390*/  LOP3.LUT R24, R87, 0x10, R24, 0xe2, !PT ;  /* 0x0000001057187812 */ /* 0x000fe200078ee218 */
[----:B------:R-:W-:Y:S01]  /*113a0*/  IMAD.WIDE.U32 R20, R81, UR4, R20 ;  /* 0x0000000451147c25 */ /* 0x000fe2000f8e0014 */
[----:B------:R-:W-:-:S02]  /*113b0*/  ISETP.GE.AND P0, PT, R225, R88, PT ;  /* 0x00000058e100720c */ /* 0x000fc40003f06270 */
[----:B------:R-:W-:Y:S01]  /*113c0*/  PRMT R0, RZ, 0x654, R0 ;  /* 0x00000654ff007816 */ /* 0x000fe20000000000 */
[----:B------:R-:W-:Y:S01]  /*113d0*/  IMAD R83, R81, UR5, R80 ;  /* 0x0000000551537c24 */ /* 0x000fe2000f8e0250 */
[----:B------:R-:W-:Y:S01]  /*113e0*/  ULDC.64 UR4, c[0x0][0xb80] ;  /* 0x0002e00000047ab9 */ /* 0x000fe20000000a00 */
[----:B------:R-:W-:Y:S01]  /*113f0*/  IMAD.SHL.U32 R3, R3, 0x20, RZ ;  /* 0x0000002003037824 */ /* 0x000fe200078e00ff */
[----:B------:R-:W-:Y:S01]  /*11400*/  LEA R89, P2, R20, UR4, 0x1 ;  /* 0x0000000414597c11 */ /* 0x000fe2000f8408ff */
[----:B------:R-:W-:Y:S01]  /*11410*/  IMAD.IADD R21, R21, 0x1, R83 ;  /* 0x0000000115157824 */ /* 0x000fe200078e0253 */
[----:B-1----:R1:W-:Y:S01]  /*11420*/  SYNCS.ARRIVE.TRANS64.RED.A1T0 RZ, [R0+URZ], RZ ;  /* 0x000000ff00ff79a7 */ /* 0x0023e2000810043f */
[----:B------:R-:W-:Y:S02]  /*11430*/  SHF.R.S32.HI R93, RZ, 0x1f, R214 ;  /* 0x0000001fff5d7819 */ /* 0x000fe400000114d6 */
[----:B------:R-:W-:Y:S01]  /*11440*/  LOP3.LUT R24, R3, 0x20, R24, 0xe2, !PT ;  /* 0x0000002003187812 */ /* 0x000fe200078ee218 */
[----:B------:R1:W2:Y:S01]  /*11450*/  SHFL.IDX PT, R80, R89, RZ, 0x181f ;  /* 0x00181fff59507589 */ /* 0x0002a200000e0000 */
[----:B------:R-:W-:-:S02]  /*11460*/  SEL R3, RZ, 0x40, P0 ;  /* 0x00000040ff037807 */ /* 0x000fc40000000000 */
[----:B------:R-:W-:Y:S02]  /*11470*/  ISETP.GE.AND P0, PT, R224, R88, PT ;  /* 0x00000058e000720c */ /* 0x000fe40003f06270 */
[----:B------:R-:W-:Y:S02]  /*11480*/  LEA.HI.X R90, R20, UR5, R21, 0x1, P2 ;  /* 0x00000005145a7c11 */ /* 0x000fe400090f0c15 */
[----:B------:R-:W-:Y:S02]  /*11490*/  LOP3.LUT R3, R24, R3, RZ, 0xfc, !PT ;  /* 0x0000000318037212 */ /* 0x000fe400078efcff */
[----:B------:R-:W-:Y:S01]  /*114a0*/  SEL R24, RZ, 0x80, P0 ;  /* 0x00000080ff187807 */ /* 0x000fe20000000000 */
[----:B------:R1:W3:Y:S01]  /*114b0*/  SHFL.IDX PT, R81, R90, RZ, 0x181f ;  /* 0x00181fff5a517589 */ /* 0x0002e200000e0000 */
[----:B------:R-:W-:Y:S02]  /*114c0*/  SHF.R.S32.HI R94, RZ, 0x1f, R215 ;  /* 0x0000001fff5e7819 */ /* 0x000fe400000114d7 */
[----:B------:R-:W-:-:S02]  /*114d0*/  LOP3.LUT R24, R3, R24, RZ, 0xfc, !PT ;  /* 0x0000001803187212 */ /* 0x000fc400078efcff */
[----:B------:R-:W-:Y:S02]  /*114e0*/  SHF.R.S32.HI R95, RZ, 0x1f, R216 ;  /* 0x0000001fff5f7819 */ /* 0x000fe400000114d8 */
[----:B------:R-:W-:Y:S01]  /*114f0*/  SHF.R.S32.HI R96, RZ, 0x1f, R217 ;  /* 0x0000001fff607819 */ /* 0x000fe200000114d9 */
[----:B-1----:R-:W-:Y:S06]  /*11500*/  @P1 BRA `(.L_x_1416) ;  /* 0x00000000007c1947 */ /* 0x002fec0003800000 */
        /* <DEDUP_REMOVED lines=21> */
[-C--:B--2---:R-:W-:Y:S02]  /*11660*/  @P0 LEA R12, P3, R225, R80.reuse, 0x1 ;  /* 0x00000050e10c0211 */ /* 0x084fe400078608ff */
        /* <DEDUP_REMOVED lines=9> */
.L_x_1416:
[----:B------:R-:W-:Y:S05]  /*11700*/  BSYNC B1 ;  /* 0x0000000000017941 */ /* 0x000fea0003800000 */
.L_x_1415:
[----:B------:R-:W-:Y:S01]  /*11710*/  VIADD R0, R91, 0x20 ;  /* 0x000000205b007836 */ /* 0x000fe20000000000 */
        /* <DEDUP_REMOVED lines=37> */
.L_x_1412:
[----:B------:R-:W2:Y:S01]  /*11970*/  S2R R0, SR_TID.X ;  /* 0x0000000000007919 */ /* 0x000ea20000002100 */
[----:B------:R-:W-:Y:S01]  /*11980*/  ULDC.64 UR4, c[0x0][0xd00] ;  /* 0x0003400000047ab9 */ /* 0x000fe20000000a00 */
[----:B------:R-:W-:Y:S01]  /*11990*/  IMAD.MOV.U32 R3, RZ, RZ, RZ ;  /* 0x000000ffff037224 */ /* 0x000fe200078e00ff */
[----:B------:R-:W-:Y:S01]  /*119a0*/  ISETP.NE.U32.AND P0, PT, RZ, UR4, PT ;  /* 0x00000004ff007c0c */ /* 0x000fe2000bf05070 */
[----:B------:R-:W3:Y:S01]  /*119b0*/  LDC R29, c[0x0][0xce8] ;  /* 0x00033a00ff1d7b82 */ /* 0x000ee20000000800 */
[----:B------:R-:W-:Y:S02]  /*119c0*/  IADD3 R4, P1, R210, UR4, RZ ;  /* 0x00000004d2047c10 */ /* 0x000fe4000ff3e0ff */
[----:B------:R-:W-:Y:S02]  /*119d0*/  ISETP.NE.AND.EX P0, PT, RZ, UR5, PT, P0 ;  /* 0x00000005ff007c0c */ /* 0x000fe4000bf05300 */
[----:B------:R-:W-:Y:S01]  /*119e0*/  IADD3.X R5, R211, UR5, RZ, P1, !PT ;  /* 0x00000005d3057c10 */ /* 0x000fe20008ffe4ff */
[----:B------:R-:W-:-:S02]  /*119f0*/  ULDC.64 UR4, c[0x0][0xd08] ;  /* 0x0003420000047ab9 */ /* 0x000fc40000000a00 */
[----:B------:R-:W-:-:S04]  /*11a00*/  ISETP.NE.U32.AND P1, PT, RZ, UR4, PT ;  /* 0x00000004ff007c0c */ /* 0x000fc8000bf25070 */
[----:B------:R-:W-:-:S04]  /*11a10*/  ISETP.NE.AND.EX P1, PT, RZ, UR5, PT, P1 ;  /* 0x00000005ff007c0c */ /* 0x000fc8000bf25310 */
[----:B------:R4:W5:Y:S09]  /*11a20*/  @P0 LDG.E R3, desc[UR40][R4.64] ;  /* 0x0000002804030981 */ /* 0x000972000c1e1900 */
[----:B------:R-:W-:Y:S01]  /*11a30*/  @P1 IADD3 R210, P2, R210, UR4, RZ ;  /* 0x00000004d2d21c10 */ /* 0x000fe2000ff5e0ff */
[----:B------:R-:W-:Y:S01]  /*11a40*/  ULDC UR4, c[0x0][0xb88] ;  /* 0x0002e20000047ab9 */ /* 0x000fe20000000800 */
[----:B--2---:R-:W-:-:S02]  /*11a50*/  VIADD R6, R0, 0xffffff80 ;  /* 0xffffff8000067836 */ /* 0x004fc40000000000 */
[----:B------:R-:W-:Y:S01]  /*11a60*/  @P1 IADD3.X R211, R211, UR5, RZ, P2, !PT ;  /* 0x00000005d3d31c10 */ /* 0x000fe200097fe4ff */
[----:B------:R-:W-:-:S06]  /*11a70*/  IMAD.U32 R0, RZ, RZ, UR4 ;  /* 0x00000004ff007e24 */ /* 0x000fcc000f8e00ff */
[----:B------:R4:W5:Y:S01]  /*11a80*/  @P1 LDG.E R0, desc[UR40][R210.64] ;  /* 0x00000028d2001981 */ /* 0x000962000c1e1900 */
[----:B------:R-:W-:Y:S01]  /*11a90*/  ISETP.GE.AND P2, PT, R6, 0x40, PT ;  /* 0x000000400600780c */ /* 0x000fe20003f46270 */
[----:B------:R-:W-:-:S12]  /*11aa0*/  @P1 BRA `(.L_x_1418) ;  /* 0x0000000000101947 */ /* 0x000fd80003800000 */
[----:B------:R-:W-:Y:S05]  /*11ab0*/  @!P0 BRA `(.L_x_1418) ;  /* 0x00000000000c8947 */ /* 0x000fea0003800000 */
[----:B------:R-:W2:Y:S04]  /*11ac0*/  LDG.E R7, desc[UR40][R4.64] ;  /* 0x0000002804077981 */ /* 0x000ea8000c1e1900 */
[----:B-----5:R-:W2:Y:S02]  /*11ad0*/  LDG.E R0, desc[UR40][R4.64+0x4] ;  /* 0x0000042804007981 */ /* 0x020ea4000c1e1900 */
[----:B--2---:R-:W-:-:S07]  /*11ae0*/  IMAD.IADD R0, R0, 0x1, -R7 ;  /* 0x0000000100007824 */ /* 0x004fce00078e0a07 */
.L_x_1418:
[----:B------:R-:W-:Y:S01]  /*11af0*/  BSSY B1, `(.L_x_1419) ;  /* 0x000002e000017945 */ /* 0x000fe20003800000 */
[----:B------:R-:W-:Y:S02]  /*11b00*/  SHF.R.S32.HI R13, RZ, 0x1f, R209 ;  /* 0x0000001fff0d7819 */ /* 0x000fe400000114d1 */
[----:B------:R-:W-:Y:S02]  /*11b10*/  SEL R15, R212, RZ, !P0 ;  /* 0x000000ffd40f7207 */ /* 0x000fe40004000000 */
[----:B------:R-:W-:Y:S02]  /*11b20*/  SEL R222, R222, RZ, !P0 ;  /* 0x000000ffdede7207 */ /* 0x000fe40004000000 */
[----:B-----5:R-:W-:Y:S01]  /*11b30*/  SHF.R.S32.HI R10, RZ, 0x1f, R3 ;  /* 0x0000001fff0a7819 */ /* 0x020fe20000011403 */
[----:B------:R-:W-:Y:S06]  /*11b40*/  @P2 BRA `(.L_x_1420) ;  /* 0x0000000000a02947 */ /* 0x000fec0003800000 */
[----:B----4-:R-:W2:Y:S01]  /*11b50*/  S2R R4, SR_TID.X ;  /* 0x0000000000047919 */ /* 0x010ea20000002100 */
[----:B------:R-:W4:Y:S02]  /*11b60*/  LDC R11, c[0x0][0xce8] ;  /* 0x00033a00ff0b7b82 */ /* 0x000f240000000800 */
[----:B----4-:R-:W-:Y:S02]  /*11b70*/  IMAD R5, R0, R11, RZ ;  /* 0x0000000b00057224 */ /* 0x010fe400078e02ff */
[----:B--2---:R-:W-:-:S04]  /*11b80*/  IMAD R4, R219, 0x40, R4 ;  /* 0x00000040db047824 */ /* 0x004fc800078e0204 */
[----:B------:R-:W-:-:S05]  /*11b90*/  VIADD R12, R4, 0xffffff80 ;  /* 0xffffff80040c7836 */ /* 0x000fca0000000000 */
[----:B------:R-:W-:-:S13]  /*11ba0*/  ISETP.GE.AND P0, PT, R12, R5, PT ;  /* 0x000000050c00720c */ /* 0x000fda0003f06270 */
[----:B------:R-:W-:Y:S05]  /*11bb0*/  @P0 BRA `(.L_x_1420) ;  /* 0x0000000000840947 */ /* 0x000fea0003800000 */
[----:B------:R-:W-:Y:S01]  /*11bc0*/  ISETP.NE.AND P0, PT, R11, 0x1, PT ;  /* 0x000000010b00780c */ /* 0x000fe20003f05270 */
[----:B------:R-:W-:Y:S01]  /*11bd0*/  ULDC.64 UR4, c[0x0][0xc90] ;  /* 0x0003240000047ab9 */ /* 0x000fe20000000a00 */
[----:B------:R-:W-:Y:S02]  /*11be0*/  IMAD.MOV.U32 R4, RZ, RZ, R3 ;  /* 0x000000ffff047224 */ /* 0x000fe400078e0003 */
[----:B------:R-:W-:Y:S02]  /*11bf0*/  IMAD R8, R13, UR4, RZ ;  /* 0x000000040d087c24 */ /* 0x000fe4000f8e02ff */
[----:B------:R-:W-:Y:S02]  /*11c00*/  IMAD.MOV.U32 R5, RZ, RZ, R10 ;  /* 0x000000ffff057224 */ /* 0x000fe400078e000a */
[----:B------:R-:W-:Y:S02]  /*11c10*/  IMAD.MOV.U32 R7, RZ, RZ, R12 ;  /* 0x000000ffff077224 */ /* 0x000fe400078e000c */
[----:B------:R-:W-:-:S03]  /*11c20*/  IMAD.WIDE.U32 R4, R209, UR4, R4 ;  /* 0x00000004d1047c25 */ /* 0x000fc6000f8e0004 */
[----:B------:R-:W2:Y:S08]  /*11c30*/  @P0 LDC R9, c[0x0][0xcec] ;  /* 0x00033b00ff090b82 */ /* 0x000eb00000000800 */
[----:B------:R-:W4:Y:S01]  /*11c40*/  @P0 LDC R21, c[0x0][0xcf0] ;  /* 0x00033c00ff150b82 */ /* 0x000f220000000800 */
[----:B--2---:R-:W-:-:S04]  /*11c50*/  @P0 IMAD.HI.U32 R6, R12, R9, RZ ;  /* 0x000000090c060227 */ /* 0x004fc800078e00ff */
        /* <DEDUP_REMOVED lines=23> */
.L_x_1420:
[----:B------:R-:W-:Y:S05]  /*11dd0*/  BSYNC B1 ;  /* 0x0000000000017941 */ /* 0x000fea0003800000 */
.L_x_1419:
[----:B---3--:R-:W-:Y:S01]  /*11de0*/  ISETP.NE.AND P0, PT, R29, 0x1, PT ;  /* 0x000000011d00780c */ /* 0x008fe20003f05270 */
[----:B-1----:R-:W1:Y:S01]  /*11df0*/  LDC R24, c[0x0][0xbc8] ;  /* 0x0002f200ff187b82 */ /* 0x002e620000000800 */
[----:B------:R-:W-:Y:S01]  /*11e00*/  ULDC.64 UR4, c[0x0][0xba0] ;  /* 0x0002e80000047ab9 */ /* 0x000fe20000000a00 */
[----:B------:R-:W-:Y:S01]  /*11e10*/  IMAD R31, R0, R29, RZ ;  /* 0x0000001d001f7224 */ /* 0x000fe200078e02ff */
[----:B------:R-:W-:Y:S01]  /*11e20*/  BSSY B1, `(.L_x_1421) ;  /* 0x000006b000017945 */ /* 0x000fe20003800000 */
[----:B--2---:R-:W-:Y:S01]  /*11e30*/  IMAD R6, R10, UR4, RZ ;  /* 0x000000040a067c24 */ /* 0x004fe2000f8e02ff */
[----:B------:R-:W-:Y:S01]  /*11e40*/  SHF.R.S32.HI R32, RZ, 0x1f, R214 ;  /* 0x0000001fff207819 */ /* 0x000fe200000114d6 */
[C---:B----4-:R-:W-:Y:S01]  /*11e50*/  IMAD.WIDE.U32 R4, R3.reuse, UR4, RZ ;  /* 0x0000000403047c25 */ /* 0x050fe2000f8e00ff */
[----:B------:R-:W-:Y:S02]  /*11e60*/  SHF.R.S32.HI R33, RZ, 0x1f, R215 ;  /* 0x0000001fff217819 */ /* 0x000fe400000114d7 */
[----:B------:R-:W-:Y:S01]  /*11e70*/  SHF.R.S32.HI R34, RZ, 0x1f, R216 ;  /* 0x0000001fff227819 */ /* 0x000fe200000114d8 */
[----:B------:R-:W-:Y:S01]  /*11e80*/  IMAD R3, R3, UR5, R6 ;  /* 0x0000000503037c24 */ /* 0x000fe2000f8e0206 */
[----:B------:R-:W-:Y:S01]  /*11e90*/  ULDC.64 UR4, c[0x0][0xbe8] ;  /* 0x0002fa0000047ab9 */ /* 0x000fe20000000a00 */
[----:B------:R-:W2:Y:S01]  /*11ea0*/  @P0 LDC R7, c[0x0][0xcec] ;  /* 0x00033b00ff070b82 */ /* 0x000ea20000000800 */
[----:B------:R-:W-:Y:S01]  /*11eb0*/  IMAD R6, R13, UR4, RZ ;  /* 0x000000040d067c24 */ /* 0x000fe2000f8e02ff */
[----:B------:R-:W-:Y:S01]  /*11ec0*/  SHF.R.S32.HI R35, RZ, 0x1f, R217 ;  /* 0x0000001fff237819 */ /* 0x000fe200000114d9 */
[----:B------:R-:W-:-:S02]  /*11ed0*/  IMAD.IADD R5, R5, 0x1, R3 ;  /* 0x0000000105057824 */ /* 0x000fc400078e0203 */
[C---:B------:R-:W-:Y:S02]  /*11ee0*/  IMAD R3, R209.reuse, UR5, R6 ;  /* 0x00000005d1037c24 */ /* 0x040fe4000f8e0206 */
[----:B------:R-:W-:Y:S01]  /*11ef0*/  IMAD.WIDE.U32 R4, R209, UR4, R4 ;  /* 0x00000004d1047c25 */ /* 0x000fe2000f8e0004 */
[----:B------:R-:W3:Y:S01]  /*11f00*/  @P0 LDC R9, c[0x0][0xcf0] ;  /* 0x00033c00ff090b82 */ /* 0x000ee20000000800 */
[----:B------:R-:W-:Y:S02]  /*11f10*/  ULDC.64 UR4, c[0x0][0xbf0] ;  /* 0x0002fc0000047ab9 */ /* 0x000fe40000000a00 */
        /* <DEDUP_REMOVED lines=8> */
[----:B------:R-:W-:-:S02]  /*11fa0*/  IMAD R3, R15, UR5, R3 ;  /* 0x000000050f037c24 */ /* 0x000fc4000f8e0203 */
[----:B------:R-:W-:Y:S01]  /*11fb0*/  IMAD.WIDE.U32 R4, R15, UR4, R4 ;  /* 0x000000040f047c25 */ /* 0x000fe2000f8e0004 */
[----:B------:R-:W-:Y:S01]  /*11fc0*/  SEL R11, RZ, 0xffffffff, P1 ;  /* 0xffffffffff0b7807 */ /* 0x000fe20000800000 */
[----:B------:R-:W-:Y:S02]  /*11fd0*/  ULDC.64 UR4, c[0x0][0xbe0] ;  /* 0x0002f80000047ab9 */ /* 0x000fe40000000a00 */
[----:B--2---:R-:W-:Y:S01]  /*11fe0*/  @P0 IMAD.HI.U32 R6, R8, R7, RZ ;  /* 0x0000000708060227 */ /* 0x004fe200078e00ff */
[----:B------:R-:W-:Y:S02]  /*11ff0*/  SEL R7, RZ, 0x1, P2 ;  /* 0x00000001ff077807 */ /* 0x000fe40001000000 */
[----:B------:R-:W-:Y:S01]  /*12000*/  ISETP.GE.AND P2, PT, R216, R24, PT ;  /* 0x00000018d800720c */ /* 0x000fe20003f46270 */
[----:B------:R-:W-:Y:S02]  /*12010*/  IMAD.SHL.U32 R10, R10, 0x2, RZ ;  /* 0x000000020a0a7824 */ /* 0x000fe400078e00ff */
[----:B------:R-:W-:-:S02]  /*12020*/  IMAD.IADD R5, R5, 0x1, R3 ;  /* 0x0000000105057824 */ /* 0x000fc400078e0203 */
        /* <DEDUP_REMOVED lines=9> */
[-C--:B------:R-:W-:Y:S02]  /*120c0*/  ISETP.GE.AND P0, PT, R214, R24.reuse, PT ;  /* 0x00000018d600720c */ /* 0x080fe40003f06270 */
[----:B------:R-:W-:Y:S01]  /*120d0*/  ISETP.GE.AND P2, PT, R224, R24, PT ;  /* 0x00000018e000720c */ /* 0x000fe20003f46270 */
[----:B------:R-:W-:-:S02]  /*120e0*/  IMAD.SHL.U32 R10, R10, 0x4, RZ ;  /* 0x000000040a0a7824 */ /* 0x000fc400078e00ff */
        /* <DEDUP_REMOVED lines=62> */
.L_x_1422:
[----:B------:R-:W-:Y:S05]  /*124d0*/  BSYNC B1 ;  /* 0x0000000000017941 */ /* 0x000fea0003800000 */
.L_x_1421:
[----:B------:R-:W-:Y:S01]  /*124e0*/  VIADD R0, R30, 0x20 ;  /* 0x000000201e007836 */ /* 0x000fe20000000000 */
[----:B---34-:R3:W4:Y:S04]  /*124f0*/  SHFL.IDX PT, R7, R3, 0x1, 0x181f ;  /* 0x00381f0003077f89 */ /* 0x01872800000e0000 */
        /* <DEDUP_REMOVED lines=34> */
.L_x_1417:
[----:B------:R-:W-:Y:S05]  /*12720*/  BSYNC B0 ;  /* 0x0000000000007941 */ /* 0x000fea0003800000 */
.L_x_1411:
[----:B------:R-:W-:Y:S02]  /*12730*/  ULDC UR4, c[0x0][0xd3c] ;  /* 0x00034f0000047ab9 */ /* 0x000fe40000000800 */
[----:B------:R-:W-:-:S13]  /*12740*/  ISETP.GE.AND P0, PT, R27, UR4, PT ;  /* 0x000000041b007c0c */ /* 0x000fda000bf06270 */
[----:B------:R-:W-:Y:S05]  /*12750*/  @!P0 BRA `(.L_x_1423) ;  /* 0xfffffee800bc8947 */ /* 0x000fea000383ffff */
[----:B------:R-:W-:Y:S05]  /*12760*/  BRA `(.L_x_1310) ;  /* 0x0000009800c47947 */ /* 0x000fea0003800000 */
.L_x_1308:
        /* <DEDUP_REMOVED lines=18> */
.L_x_1424:
        /* <DEDUP_REMOVED lines=42> */
.L_x_1430:
        /* <DEDUP_REMOVED lines=12> */
.L_x_1429:
[----:B------:R-:W-:Y:S05]  /*12bf0*/  BSYNC B0 ;  /* 0x0000000000007941 */ /* 0x000fea0003800000 */
.L_x_1428:
        /* <DEDUP_REMOVED lines=22> */
.L_x_1426:
        /* <DEDUP_REMOVED lines=16> */
.L_x_1431:
        /* <DEDUP_REMOVED lines=25> */
.L_x_1427:
[----:B------:R-:W-:Y:S02]  /*12ff0*/  IMAD.MOV.U32 R17, RZ, RZ, RZ ;  /* 0x000000ffff117224 */ /* 0x000fe400078e00ff */
[----:B------:R-:W-:Y:S02]  /*13000*/  IMAD.U32 R16, RZ, RZ, UR6 ;  /* 0x00000006ff107e24 */ /* 0x000fe4000f8e00ff */
[----:B------:R-:W-:-:S07]  /*13010*/  IMAD.MOV.U32 R18, RZ, RZ, RZ ;  /* 0x000000ffff127224 */ /* 0x000fce00078e00ff */
.L_x_1432:
[----:B------:R-:W-:-:S13]  /*13020*/  ISETP.NE.AND P0, PT, R5, RZ, PT ;  /* 0x000000ff0500720c */ /* 0x000fda0003f05270 */
[----:B------:R-:W0:Y:S01]  /*13030*/  @!P0 S2R R3, SR_CgaCtaId ;  /* 0x0000000000038919 */ /* 0x000e220000008800 */
[----:B------:R-:W-:-:S04]  /*13040*/  @!P0 MOV R0, 0x400 ;  /* 0x0000040000008802 */ /* 0x000fc80000000f00 */
[----:B0-----:R-:W-:-:S05]  /*13050*/  @!P0 LEA R0, R3, R0, 0x18 ;  /* 0x0000000003008211 */ /* 0x001fca00078ec0ff */
[----:B------:R2:W-:Y:S01]  /*13060*/  @!P0 STS.128 [R0+0x388d0], R16 ;  /* 0x0388d01000008388 */ /* 0x0005e20000000c00 */
[----:B------:R-:W-:Y:S06]  /*13070*/  BAR.ARV 0x5, 0x180 ;  /* 0x0146000000007b1d */ /* 0x000fec0000002000 */
.L_x_1425:
        /* <DEDUP_REMOVED lines=16> */
[C---:B0-----:R-:W-:Y:S02]  /*13180*/  LOP3.LUT R2, R0.reuse, 0x1f8, RZ, 0xc0, !PT ;  /* 0x000001f800027812 */ /* 0x041fe400078ec0ff */
        /* <DEDUP_REMOVED lines=14> */
[----:B------:R-:W-:Y:S01]  /*13270*/  STL [R1+0x20], R2 ;  /* 0x0000200201007387 */ /* 0x000fe20000100800 */
[C---:B------:R-:W-:Y:S02]  /*13280*/  LOP3.LUT R4, R0.reuse, 0x100, RZ, 0xfc, !PT ;  /* 0x0000010000047812 */ /* 0x040fe400078efcff */
[C---:B-1----:R-:W-:Y:S01]  /*13290*/  LOP3.LUT R3, R0.reuse, 0x80, RZ, 0xfc, !PT ;  /* 0x0000008000037812 */ /* 0x042fe200078efcff */
[----:B------:R-:W-:Y:S01]  /*132a0*/  STL [R1+0x10], RZ ;  /* 0x000010ff01007387 */ /* 0x000fe20000100800 */
[----:B------:R-:W-:-:S03]  /*132b0*/  LOP3.LUT R3, R0, 0x140, RZ, 0xfc, !PT ;  /* 0x0000014000037812 */ /* 0x000fc600078efcff */
[----:B------:R-:W-:Y:S04]  /*132c0*/  STL [R1+0xc], RZ ;  /* 0x00000cff01007387 */ /* 0x000fe80000100800 */
[----:B------:R0:W-:Y:S02]  /*132d0*/  STL [R1+0x1c], R2 ;  /* 0x00001c0201007387 */ /* 0x0001e40000100800 */
[C---:B0-----:R-:W-:Y:S02]  /*132e0*/  LOP3.LUT R2, R0.reuse, 0xc0, RZ, 0xfc, !PT ;  /* 0x000000c000027812 */ /* 0x041fe400078efcff */
[C---:B------:R-:W-:Y:S02]  /*132f0*/  LOP3.LUT R2, R0.reuse, 0x180, RZ, 0xfc, !PT ;  /* 0x0000018000027812 */ /* 0x040fe400078efcff */
[----:B------:R-:W-:-:S07]  /*13300*/  LOP3.LUT R0, R0, 0x1c0, RZ, 0xfc, !PT ;  /* 0x000001c000007812 */ /* 0x000fce00078efcff */
.L_x_1603:
[----:B01----:R-:W0:Y:S02]  /*13310*/  LDC.64 R2, c[0x0][0xd88] ;  /* 0x00036200ff027b82 */ /* 0x003e240000000a00 */
[----:B0-----:R-:W-:-:S05]  /*13320*/  IMAD.WIDE R2, R19, 0x4, R2 ;  /* 0x0000000413027825 */ /* 0x001fca00078e0202 */
[----:B--2---:R-:W2:Y:S01]  /*13330*/  LDG.E R15, desc[UR40][R2.64] ;  /* 0x00000028020f7981 */ /* 0x004ea2000c1e1900 */
[----:B------:R-:W-:Y:S05]  /*13340*/  YIELD ;  /* 0x0000000000007946 */ /* 0x000fea0003800000 */
[----:B------:R-:W-:Y:S01]  /*13350*/  ULDC.64 UR4, c[0x0][0xb20] ;  /* 0x0002c80000047ab9 */ /* 0x000fe20000000a00 */
[----:B---3--:R-:W-:Y:S01]  /*13360*/  IMAD.MOV.U32 R0, RZ, RZ, RZ ;  /* 0x000000ffff007224 */ /* 0x008fe200078e00ff */
[----:B------:R-:W-:Y:S02]  /*13370*/  ISETP.NE.U32.AND P0, PT, RZ, UR4, PT ;  /* 0x00000004ff007c0c */ /* 0x000fe4000bf05070 */
[----:B------:R-:W-:Y:S01]  /*13380*/  CS2R R8, SRZ ;  /* 0x0000000000087805 */ /* 0x000fe2000001ff00 */
[----:B------:R-:W-:Y:S01]  /*13390*/  ULDC.64 UR10, c[0x0][0xb10] ;  /* 0x0002c400000a7ab9 */ /* 0x000fe20000000a00 */
[----:B------:R-:W-:Y:S01]  /*133a0*/  ULDC.64 UR8, c[0x0][0xb08] ;  /* 0x0002c20000087ab9 */ /* 0x000fe20000000a00 */
[----:B------:R-:W-:Y:S01]  /*133b0*/  ISETP.NE.AND.EX P0, PT, RZ, UR5, PT, P0 ;  /* 0x00000005ff007c0c */ /* 0x000fe2000bf05300 */
[----:B------:R-:W-:Y:S01]  /*133c0*/  ULDC.64 UR6, c[0x0][0xb00] ;  /* 0x0002c00000067ab9 */ /* 0x000fe20000000a00 */
        /* <DEDUP_REMOVED lines=17> */
[----:B------:R-:W-:Y:S02]  /*134e0*/  ISETP.NE.U32.AND P1, PT, RZ, UR8, PT ;  /* 0x00000008ff007c0c */ /* 0x000fe4000bf25070 */
[----:B-1----:R-:W-:-:S02]  /*134f0*/  IADD3 R2, P4, R14, UR4, RZ ;  /* 0x000000040e027c10 */ /* 0x002fc4000ff9e0ff */
[----:B------:R-:W-:Y:S02]  /*13500*/  ISETP.NE.AND.EX P0, PT, RZ, UR7, PT, P0 ;  /* 0x00000007ff007c0c */ /* 0x000fe4000bf05300 */
[C---:B------:R-:W-:Y:S02]  /*13510*/  IADD3.X R3, R13.reuse, UR5, RZ, P4, !PT ;  /* 0x000000050d037c10 */ /* 0x040fe4000a7fe4ff */
[C---:B0-----:R-:W-:Y:S02]  /*13520*/  IADD3 R4, P4, R14.reuse, UR8, RZ ;  /* 0x000000080e047c10 */ /* 0x041fe4000ff9e0ff */
[----:B------:R-:W-:Y:S01]  /*13530*/  ISETP.NE.AND.EX P1, PT, RZ, UR9, PT, P1 ;  /* 0x00000009ff007c0c */ /* 0x000fe2000bf25310 */
[----:B------:R-:W2:Y:S01]  /*13540*/  @P2 LDG.E R8, desc[UR40][R2.64] ;  /* 0x0000002802082981 */ /* 0x000ea2000c1e1900 */
[----:B------:R-:W-:Y:S01]  /*13550*/  IADD3.X R5, R13, UR9, RZ, P4, !PT ;  /* 0x000000090d057c10 */ /* 0x000fe2000a7fe4ff */
[----:B------:R-:W-:Y:S01]  /*13560*/  ULDC UR4, c[0x0][0x288] ;  /* 0x0000a20000047ab9 */ /* 0x000fe20000000800 */
[----:B------:R-:W-:-:S02]  /*13570*/  @P3 IADD3 R10, P4, R14, UR10, RZ ;  /* 0x0000000a0e0a3c10 */ /* 0x000fc4000ff9e0ff */
[----:B------:R-:W-:Y:S02]  /*13580*/  IADD3 R6, P5, R14, UR6, RZ ;  /* 0x000000060e067c10 */ /* 0x000fe4000ffbe0ff */
[C---:B------:R-:W-:Y:S02]  /*13590*/  @P3 IADD3.X R11, R13.reuse, UR11, RZ, P4, !PT ;  /* 0x0000000b0d0b3c10 */ /* 0x040fe4000a7fe4ff */
[----:B------:R-:W-:-:S03]  /*135a0*/  IADD3.X R7, R13, UR7, RZ, P5, !PT ;  /* 0x000000070d077c10 */ /* 0x000fc6000affe4ff */
        /* <DEDUP_REMOVED lines=12> */
[----:B------:R-:W-:Y:S02]  /*13670*/  ULDC UR5, c[0x0][0x348] ;  /* 0x0000d20000057ab9 */ /* 0x000fe40000000800 */
        /* <DEDUP_REMOVED lines=9> */
.L_x_1434:
[----:B------:R-:W-:Y:S01]  /*13710*/  IMAD.MOV.U32 R11, RZ, RZ, R15 ;  /* 0x000000ffff0b7224 */ /* 0x000fe200078e000f */
[----:B------:R-:W-:Y:S01]  /*13720*/  ULDC.64 UR4, c[0x0][0xb18] ;  /* 0x0002c60000047ab9 */ /* 0x000fe20000000a00 */
[----:B0----5:R-:W-:Y:S01]  /*13730*/  IMAD.IADD R2, R12, 0x1, R0 ;  /* 0x000000010c027824 */ /* 0x021fe200078e0200 */
[----:B------:R-:W-:Y:S02]  /*13740*/  ISETP.NE.U32.AND P2, PT, RZ, UR4, PT ;  /* 0x00000004ff007c0c */ /* 0x000fe4000bf45070 */
[----:B------:R0:W-:Y:S02]  /*13750*/  STL [R1+0x14], R11 ;  /* 0x0000140b01007387 */ /* 0x0001e40000100800 */
[----:B------:R-:W-:Y:S02]  /*13760*/  ISETP.NE.AND.EX P2, PT, RZ, UR5, PT, P2 ;  /* 0x00000005ff007c0c */ /* 0x000fe4000bf45320 */
[----:B------:R0:W-:Y:S11]  /*13770*/  STL [R1+0x28], R2 ;  /* 0x0000280201007387 */ /* 0x0001f60000100800 */
[----:B0-----:R-:W-:Y:S05]  /*13780*/  @!P2 BRA `(.L_x_1435) ;  /* 0x000000000010a947 */ /* 0x001fea0003800000 */
[----:B------:R-:W-:-:S04]  /*13790*/  IADD3 R2, P0, R14, UR4, RZ ;  /* 0x000000040e027c10 */ /* 0x000fc8000ff1e0ff */
[----:B------:R-:W-:-:S05]  /*137a0*/  IADD3.X R3, R13, UR5, RZ, P0, !PT ;  /* 0x000000050d037c10 */ /* 0x000fca00087fe4ff */
[----:B------:R0:W5:Y:S01]  /*137b0*/  LDG.E R8, desc[UR40][R2.64] ;  /* 0x0000002802087981 */ /* 0x000162000c1e1900 */
[----:B------:R-:W-:Y:S05]  /*137c0*/  BRA `(.L_x_1436) ;  /* 0x0000000000107947 */ /* 0x000fea0003800000 */
.L_x_1435:
[----:B------:R-:W-:Y:S05]  /*137d0*/  @!P0 BRA `(.L_x_1436) ;  /* 0x00000000000c8947 */ /* 0x000fea0003800000 */
[----:B------:R-:W2:Y:S04]  /*137e0*/  LDG.E R8, desc[UR40][R6.64] ;  /* 0x0000002806087981 */ /* 0x000ea8000c1e1900 */
[----:B------:R-:W2:Y:S02]  /*137f0*/  LDG.E R6, desc[UR40][R6.64+0x4] ;  /* 0x0000042806067981 */ /* 0x000ea4000c1e1900 */
[----:B--2---:R-:W-:-:S07]  /*13800*/  IMAD.IADD R8, R6, 0x1, -R8 ;  /* 0x0000000106087824 */ /* 0x004fce00078e0a08 */
.L_x_1436:
[----:B0-----:R-:W2:Y:S01]  /*13810*/  @P1 LDG.E R2, desc[UR40][R4.64] ;  /* 0x0000002804021981 */ /* 0x001ea2000c1e1900 */
[----:B-----5:R-:W-:-:S03]  /*13820*/  IMAD.IADD R0, R8, 0x1, -R0 ;  /* 0x0000000108007824 */ /* 0x020fc600078e0a00 */
[----:B------:R-:W2:Y:S01]  /*13830*/  @P1 LDG.E R4, desc[UR40][R4.64+0x4] ;  /* 0x0000042804041981 */ /* 0x000ea2000c1e1900 */
[----:B------:R-:W-:Y:S01]  /*13840*/  BSSY B0, `(.L_x_1437) ;  /* 0x00001c7000007945 */ /* 0x000fe20003800000 */
[----:B--2---:R-:W-:-:S04]  /*13850*/  @P1 IMAD.IADD R10, R4, 0x1, -R2 ;  /* 0x00000001040a1824 */ /* 0x004fc800078e0a02 */
[----:B------:R-:W-:-:S04]  /*13860*/  IMAD.IADD R3, R0, 0x1, R10 ;  /* 0x0000000100037824 */ /* 0x000fc800078e020a */
[----:B------:R-:W-:Y:S01]  /*13870*/  VIADD R2, R3, 0x3f ;  /* 0x0000003f03027836 */ /* 0x000fe20000000000 */
[----:B------:R0:W-:Y:S04]  /*13880*/  STL [R1+0x64], R3 ;  /* 0x0000640301007387 */ /* 0x0001e80000100800 */
[----:B0-----:R-:W-:-:S04]  /*13890*/  SHF.R.S32.HI R3, RZ, 0x1f, R2 ;  /* 0x0000001fff037819 */ /* 0x001fc80000011402 */
[----:B------:R-:W-:-:S04]  /*138a0*/  LEA.HI R3, R3, R2, RZ, 0x6 ;  /* 0x0000000203037211 */ /* 0x000fc800078f30ff */
[----:B------:R-:W-:-:S04]  /*138b0*/  LOP3.LUT R2, R3, 0xffffffc0, RZ, 0xc0, !PT ;  /* 0xffffffc003027812 */ /* 0x000fc800078ec0ff */
[----:B------:R-:W-:Y:S01]  /*138c0*/  VIADDMNMX R10, R2, -R0, R10, PT ;  /* 0x80000000020a7246 */ /* 0x000fe2000380010a */
[----:B------:R-:W-:-:S05]  /*138d0*/  IMAD.MOV R2, RZ, RZ, -R0 ;  /* 0x000000ffff027224 */ /* 0x000fca00078e0a00 */
[----:B------:R-:W-:-:S04]  /*138e0*/  VIMNMX R2, RZ, R2, !PT ;  /* 0x00000002ff027248 */ /* 0x000fc80007fe0100 */
[----:B------:R-:W-:Y:S02]  /*138f0*/  ISETP.GT.AND P0, PT, R10, R2, PT ;  /* 0x000000020a00720c */ /* 0x000fe40003f04270 */
[----:B------:R-:W-:-:S11]  /*13900*/  SHF.R.U32.HI R2, RZ, 0x6, R2 ;  /* 0x00000006ff027819 */ /* 0x000fd60000011602 */
[----:B------:R-:W-:-:S05]  /*13910*/  @P0 VIADD R10, R10, 0x3f ;  /* 0x0000003f0a0a0836 */ /* 0x000fca0000000000 */
[----:B------:R-:W-:-:S04]  /*13920*/  @P0 SHF.R.S32.HI R0, RZ, 0x1f, R10 ;  /* 0x0000001fff000819 */ /* 0x000fc8000001140a */
[----:B------:R-:W-:Y:S02]  /*13930*/  @P0 LEA.HI R10, R0, R10, RZ, 0x6 ;  /* 0x0000000a000a0211 */ /* 0x000fe400078f30ff */
[----:B------:R-:W-:Y:S01]  /*13940*/  SHF.R.S32.HI R0, RZ, 0x6, R3 ;  /* 0x00000006ff007819 */ /* 0x000fe20000011403 */
[----:B------:R-:W-:Y:S01]  /*13950*/  IMAD.MOV.U32 R7, RZ, RZ, R2 ;  /* 0x000000ffff077224 */ /* 0x000fe200078e0002 */
[----:B------:R-:W-:-:S03]  /*13960*/  @P0 SHF.R.S32.HI R7, RZ, 0x6, R10 ;  /* 0x00000006ff070819 */ /* 0x000fc6000001140a */
[----:B------:R0:W-:Y:S01]  /*13970*/  STL [R1+0x3c], R0 ;  /* 0x00003c0001007387 */ /* 0x0001e20000100800 */
[----:B------:R-:W-:Y:S02]  /*13980*/  ISETP.GT.AND P2, PT, R7, R2, PT ;  /* 0x000000020700720c */ /* 0x000fe40003f44270 */
[----:B------:R-:W-:-:S11]  /*13990*/  PLOP3.LUT P0, PT, PT, PT, PT, 0x80, 0x0 ;  /* 0x000000000000781c */ /* 0x000fd60003f0f070 */
[----:B0-----:R-:W-:Y:S05]  /*139a0*/  @!P2 BRA `(.L_x_1438) ;  /* 0x0000001800c0a947 */ /* 0x001fea0003800000 */
[----:B------:R-:W-:Y:S01]  /*139b0*/  UMOV UR4, 0xffffffff ;  /* 0xffffffff00047882 */ /* 0x000fe20000000000 */
[----:B------:R-:W-:Y:S02]  /*139c0*/  SEL R0, R11, RZ, !P1 ;  /* 0x000000ff0b007207 */ /* 0x000fe40004800000 */
[----:B------:R-:W-:Y:S05]  /*139d0*/  BRA.DIV UR4, `(.L_x_1439) ;  /* 0x0000008e04f47947 */ /* 0x000fea000b800000 */
[----:B------:R-:W0:Y:S02]  /*139e0*/  S2R R3, SR_TID.X ;  /* 0x0000000000037919 */ /* 0x000e240000002100 */
[----:B0-----:R-:W-:-:S04]  /*139f0*/  SHF.R.U32.HI R3, RZ, 0x5, R3 ;  /* 0x00000005ff037819 */ /* 0x001fc80000011603 */
[----:B------:R-:W-:-:S05]  /*13a00*/  LOP3.LUT R3, R3, 0x3, RZ, 0xc0, !PT ;  /* 0x0000000303037812 */ /* 0x000fca00078ec0ff */
[----:B------:R0:W1:Y:S02]  /*13a10*/  SHFL.IDX PT, R14, R3, RZ, 0x1f ;  /* 0x00001fff030e7589 */ /* 0x00006400000e0000 */
.L_x_1635:
[----:B-1----:R-:W-:Y:S02]  /*13a20*/  ISETP.NE.AND P0, PT, R14, RZ, PT ;  /* 0x000000ff0e00720c */ /* 0x002fe40003f05270 */
[----:B------:R-:W-:-:S11]  /*13a30*/  PLOP3.LUT P6, PT, PT, PT, PT, 0x8, 0x0 ;  /* 0x000000000000781c */ /* 0x000fd60003fce170 */
[----:B------:R-:W-:Y:S05]  /*13a40*/  @P0 BRA `(.L_x_1440) ;  /* 0x00000000000c0947 */ /* 0x000fea0003800000 */
[----:B------:R-:W-:-:S03]  /*13a50*/  UMOV UR4, 0xffffffff ;  /* 0xffffffff00047882 */ /* 0x000fc60000000000 */
[----:B------:R-:W-:Y:S05]  /*13a60*/  BRA.DIV UR4, `(.L_x_1441) ;  /* 0x0000009204047947 */ /* 0x000fea000b800000 */
[----:B------:R-:W-:-:S13]  /*13a70*/  ELECT P6, URZ, PT ;  /* 0x00000000003f782f */ /* 0x000fda00038c0000 */
.L_x_1440:
[----:B0-----:R-:W2:Y:S04]  /*13a80*/  LDL R3, [R1+0x60] ;  /* 0x0000600001037983 */ /* 0x001ea80000100800 */
[----:B------:R-:W3:Y:S01]  /*13a90*/  LDL R5, [R1+0x4] ;  /* 0x0000040001057983 */ /* 0x000ee20000100800 */
[----:B------:R-:W-:Y:S01]  /*13aa0*/  BSSY B1, `(.L_x_1442) ;  /* 0x0000008000017945 */ /* 0x000fe20003800000 */
[----:B--2---:R-:W-:-:S05]  /*13ab0*/  VIADD R3, R3, 0x1 ;  /* 0x0000000103037836 */ /* 0x004fca0000000000 */
[----:B------:R-:W-:-:S04]  /*13ac0*/  LEA.HI R4, R3, R3, RZ, 0x1 ;  /* 0x0000000303047211 */ /* 0x000fc800078f08ff */
[----:B------:R-:W-:-:S05]  /*13ad0*/  LOP3.LUT R4, R4, 0xfffffffe, RZ, 0xc0, !PT ;  /* 0xfffffffe04047812 */ /* 0x000fca00078ec0ff */
[----:B------:R-:W-:-:S05]  /*13ae0*/  IMAD.IADD R3, R3, 0x1, -R4 ;  /* 0x0000000103037824 */ /* 0x000fca00078e0a04 */
[----:B------:R-:W-:-:S04]  /*13af0*/  SHF.L.U32 R3, R3, 0x1f, RZ ;  /* 0x0000001f03037819 */ /* 0x000fc800000006ff */
[----:B---3--:R-:W0:Y:S02]  /*13b00*/  SYNCS.PHASECHK.TRANS64.TRYWAIT P0, [R5+URZ+0x38820], R3 ;  /* 0x03882003050075a7 */ /* 0x008e24000800017f */
[----:B0-----:R-:W-:Y:S05]  /*13b10*/  @!P0 BRA `(.L_x_1443) ;  /* 0x0000008c00f88947 */ /* 0x001fea0003800000 */
.L_x_1638:
[----:B------:R-:W-:Y:S05]  /*13b20*/  BSYNC B1 ;  /* 0x0000000000017941 */ /* 0x000fea0003800000 */
.L_x_1442:
[----:B------:R-:W-:Y:S04]  /*13b30*/  BSSY B1, `(.L_x_1444) ;  /* 0x00000bf000017945 */ /* 0x000fe80003800000 */
[----:B------:R-:W-:Y:S05]  /*13b40*/  @!P6 BRA `(.L_x_1445) ;  /* 0x0000000800f4e947 */ /* 0x000fea0003800000 */
[----:B0-----:R-:W2:Y:S04]  /*13b50*/  LDL R4, [R1+0x4] ;  /* 0x0000040001047983 */ /* 0x001ea80000100800 */
[----:B------:R-:W3:Y:S01]  /*13b60*/  LDL R6, [R1+0x20] ;  /* 0x0000200001067983 */ /* 0x000ee20000100800 */
[----:B------:R-:W0:Y:S01]  /*13b70*/  S2R R5, SR_TID.X ;  /* 0x0000000000057919 */ /* 0x000e220000002100 */
[----:B--2---:R-:W-:Y:S02]  /*13b80*/  IMAD.MOV.U32 R8, RZ, RZ, R4 ;  /* 0x000000ffff087224 */ /* 0x004fe400078e0004 */
[----:B------:R-:W2:Y:S01]  /*13b90*/  LDL R4, [R1+0x10] ;  /* 0x0000100001047983 */ /* 0x000ea20000100800 */
[----:B0-----:R-:W-:Y:S01]  /*13ba0*/  LOP3.LUT R5, R5, 0x7f, RZ, 0xc0, !PT ;  /* 0x0000007f05057812 */ /* 0x001fe200078ec0ff */
[----:B------:R-:W-:Y:S03]  /*13bb0*/  BSSY B2, `(.L_x_1446) ;  /* 0x0000006000027945 */ /* 0x000fe60003800000 */
[----:B------:R-:W-:Y:S01]  /*13bc0*/  ISETP.NE.AND P1, PT, R5, RZ, PT ;  /* 0x000000ff0500720c */ /* 0x000fe20003f25270 */
[----:B--2---:R-:W-:Y:S01]  /*13bd0*/  IMAD R4, R4, 0x8, R8 ;  /* 0x0000000804047824 */ /* 0x004fe200078e0208 */
[----:B---3--:R-:W-:-:S04]  /*13be0*/  SHF.L.U32 R8, R6, 0x1f, RZ ;  /* 0x0000001f06087819 */ /* 0x008fc800000006ff */
[----:B------:R-:W0:Y:S02]  /*13bf0*/  SYNCS.PHASECHK.TRANS64.TRYWAIT P0, [R4+URZ+0x388a0], R8 ;  /* 0x0388a008040075a7 */ /* 0x000e24000800017f */
[----:B0-----:R-:W-:Y:S05]  /*13c00*/  @!P0 BRA `(.L_x_1447) ;  /* 0x0000008c00d48947 */ /* 0x001fea0003800000 */
.L_x_1639:
[----:B------:R-:W-:Y:S05]  /*13c10*/  BSYNC B2 ;  /* 0x0000000000027941 */ /* 0x000fea0003800000 */
.L_x_1446:
        /* <DEDUP_REMOVED lines=9> */
.L_x_1449:
[----:B------:R-:W-:Y:S05]  /*13cb0*/  BSYNC B2 ;  /* 0x0000000000027941 */ /* 0x000fea0003800000 */
.L_x_1448:
[----:B------:R-:W2:Y:S04]  /*13cc0*/  LDL R6, [R1+0x4] ;  /* 0x0000040001067983 */ /* 0x000ea80000100800 */
[----:B------:R-:W2:Y:S01]  /*13cd0*/  LDL R5, [R1+0x10] ;  /* 0x0000100001057983 */ /* 0x000ea20000100800 */
[----:B------:R-:W-:Y:S01]  /*13ce0*/  IMAD.MOV.U32 R12, RZ, RZ, RZ ;  /* 0x000000ffff0c7224 */ /* 0x000fe200078e00ff */
[----:B------:R-:W-:Y:S01]  /*13cf0*/  UIADD3 UR4, UP0, UR38, 0x570, URZ ;  /* 0x0000057026047890 */ /* 0x000fe2000ff1e03f */
[----:B------:R-:W-:Y:S01]  /*13d00*/  IMAD R3, R7, 0x40, R9 ;  /* 0x0000004007037824 */ /* 0x000fe200078e0209 */
        /* <DEDUP_REMOVED lines=9> */
.L_x_1450:
        /* <DEDUP_REMOVED lines=13> */
.L_x_1640:
[----:B------:R-:W-:Y:S05]  /*13e70*/  BSYNC B2 ;  /* 0x0000000000027941 */ /* 0x000fea0003800000 */
.L_x_1451:
[----:B------:R-:W-:Y:S01]  /*13e80*/  BSSY B2, `(.L_x_1453) ;  /* 0x000000b000027945 */ /* 0x000fe20003800000 */
[----:B------:R-:W-:Y:S02]  /*13e90*/  IMAD.MOV.U32 R10, RZ, RZ, 0x0 ;  /* 0x00000000ff0a7424 */ /* 0x000fe400078e00ff */
[----:B------:R-:W-:Y:S01]  /*13ea0*/  IMAD.MOV.U32 R11, RZ, RZ, 0x12f00000 ;  /* 0x12f00000ff0b7424 */ /* 0x000fe200078e00ff */
[----:B------:R-:W-:Y:S06]  /*13eb0*/  @P1 BRA `(.L_x_1454) ;  /* 0x00000000001c1947 */ /* 0x000fec0003800000 */
[----:B------:R-:W2:Y:S02]  /*13ec0*/  S2R R5, SR_TID.X ;  /* 0x0000000000057919 */ /* 0x000ea40000002100 */
[----:B--2---:R-:W-:Y:S01]  /*13ed0*/  LOP3.LUT R6, R5, 0x1f, RZ, 0xc0, !PT ;  /* 0x0000001f05067812 */ /* 0x004fe200078ec0ff */
[----:B------:R-:W-:-:S03]  /*13ee0*/  IMAD.MOV.U32 R5, RZ, RZ, 0x10000 ;  /* 0x00010000ff057424 */ /* 0x000fc600078e00ff */
[----:B------:R-:W-:Y:S01]  /*13ef0*/  ISETP.NE.AND P0, PT, R6, RZ, PT ;  /* 0x000000ff0600720c */ /* 0x000fe20003f05270 */
[----:B------:R2:W-:-:S12]  /*13f00*/  SYNCS.ARRIVE.TRANS64 RZ, [R4+URZ+0x388b0], R5 ;  /* 0x0388b00504ff79a7 */ /* 0x0005d8000800003f */
[----:B--2---:R-:W-:Y:S05]  /*13f10*/  @!P0 BRA `(.L_x_1454) ;  /* 0x0000000000048947 */ /* 0x004fea0003800000 */
[----:B------:R-:W-:Y:S01]  /*13f20*/  BPT.TRAP 0x1 ;  /* 0x000000040000795c */ /* 0x000fe20000300000 */
.L_x_1454:
[----:B------:R-:W-:Y:S05]  /*13f30*/  BSYNC B2 ;  /* 0x0000000000027941 */ /* 0x000fea0003800000 */
.L_x_1453:
[----:B------:R-:W2:Y:S04]  /*13f40*/  LDL R6, [R1+0x4] ;  /* 0x0000040001067983 */ /* 0x000ea80000100800 */
[----:B------:R-:W2:Y:S01]  /*13f50*/  LDL R5, [R1+0x10] ;  /* 0x0000100001057983 */ /* 0x000ea20000100800 */
[----:B------:R-:W-:Y:S01]  /*13f60*/  R2UR UR10, R12 ;  /* 0x000000000c0a72ca */ /* 0x000fe200000e0000 */
[----:B------:R-:W-:Y:S01]  /*13f70*/  UIADD3 UR4, UP0, UR38, 0x670, URZ ;  /* 0x0000067026047890 */ /* 0x000fe2000ff1e03f */
[----:B------:R-:W-:Y:S01]  /*13f80*/  R2UR UR6, R10 ;  /* 0x000000000a0672ca */ /* 0x000fe200000e0000 */
[----:B01----:R-:W-:Y:S01]  /*13f90*/  VIADD R4, R4, 0x388b0 ;  /* 0x000388b004047836 */ /* 0x003fe20000000000 */
[----:B------:R-:W-:Y:S01]  /*13fa0*/  R2UR UR7, R11 ;  /* 0x000000000b0772ca */ /* 0x000fe200000e0000 */
[----:B------:R-:W-:Y:S01]  /*13fb0*/  UIADD3.X UR5, URZ, UR39, URZ, UP0, !UPT ;  /* 0x000000273f057290 */ /* 0x000fe200087fe43f */
[----:B------:R-:W-:Y:S01]  /*13fc0*/  PLOP3.LUT P0, PT, PT, PT, PT, 0x80, 0x0 ;  /* 0x000000000000781c */ /* 0x000fe20003f0f070 */
[----:B--2---:R-:W-:-:S04]  /*13fd0*/  IMAD R5, R5, 0x10000, R6 ;  /* 0x0001000005057824 */ /* 0x004fc800078e0206 */
[----:B------:R-:W-:-:S08]  /*13fe0*/  VIADD R6, R5, 0x400 ;  /* 0x0000040005067836 */ /* 0x000fd00000000000 */
.L_x_1455:
        /* <DEDUP_REMOVED lines=15> */
.L_x_1456:
        /* <DEDUP_REMOVED lines=15> */
.L_x_1457:
        /* <DEDUP_REMOVED lines=15> */
.L_x_1458:
        /* <DEDUP_REMOVED lines=15> */
.L_x_1459:
        /* <DEDUP_REMOVED lines=15> */
.L_x_1460:
        /* <DEDUP_REMOVED lines=15> */
.L_x_1461:
        /* <DEDUP_REMOVED lines=15> */
.L_x_1462:
        /* <DEDUP_REMOVED lines=10> */
.L_x_1445:
[----:B------:R-:W-:Y:S05]  /*14720*/  BSYNC B1 ;  /* 0x0000000000017941 */ /* 0x000fea0003800000 */
.L_x_1444:
[----:B------:R-:W2:Y:S04]  /*14730*/  LDL.LU R8, [R1+0x10] ;  /* 0x0000100001087983 */ /* 0x000ea80000300800 */
[----:B------:R-:W3:Y:S01]  /*14740*/  LDL.LU R6, [R1+0x20] ;  /* 0x0000200001067983 */ /* 0x000ee20000300800 */
[----:B0-----:R-:W-:Y:S01]  /*14750*/  VIADD R3, R7, 0xfffffffe ;  /* 0xfffffffe07037836 */ /* 0x001fe20000000000 */
        /* <DEDUP_REMOVED lines=10> */
.L_x_1482:
[----:B------:R-:W-:Y:S05]  /*14800*/  YIELD ;  /* 0x0000000000007946 */ /* 0x000fea0003800000 */
[----:B------:R-:W-:Y:S04]  /*14810*/  BSSY B1, `(.L_x_1463) ;  /* 0x00000bd000017945 */ /* 0x000fe80003800000 */
[----:B-1----:R-:W-:Y:S05]  /*14820*/  @!P6 BRA `(.L_x_1464) ;  /* 0x0000000800ece947 */ /* 0x002fea0003800000 */
[----:B------:R-:W2:Y:S04]  /*14830*/  LDL R7, [R1+0x4] ;  /* 0x0000040001077983 */ /* 0x000ea80000100800 */
[----:B0-----:R-:W2:Y:S04]  /*14840*/  LDL R4, [R1+0x10] ;  /* 0x0000100001047983 */ /* 0x001ea80000100800 */
[----:B------:R-:W3:Y:S01]  /*14850*/  LDL R5, [R1+0x20] ;  /* 0x0000200001057983 */ /* 0x000ee20000100800 */
[----:B------:R-:W0:Y:S01]  /*14860*/  S2R R6, SR_TID.X ;  /* 0x0000000000067919 */ /* 0x000e220000002100 */
[----:B------:R-:W-:Y:S01]  /*14870*/  BSSY B2, `(.L_x_1465) ;  /* 0x0000007000027945 */ /* 0x000fe20003800000 */
[----:B0-----:R-:W-:-:S04]  /*14880*/  LOP3.LUT R6, R6, 0x7f, RZ, 0xc0, !PT ;  /* 0x0000007f06067812 */ /* 0x001fc800078ec0ff */
[----:B------:R-:W-:Y:S01]  /*14890*/  ISETP.NE.AND P2, PT, R6, RZ, PT ;  /* 0x000000ff0600720c */ /* 0x000fe20003f45270 */
[----:B--2---:R-:W-:Y:S01]  /*148a0*/  IMAD R4, R4, 0x8, R7 ;  /* 0x0000000804047824 */ /* 0x004fe200078e0207 */
[----:B---3--:R-:W-:-:S04]  /*148b0*/  SHF.L.U32 R5, R5, 0x1f, RZ ;  /* 0x0000001f05057819 */ /* 0x008fc800000006ff */
[----:B------:R-:W0:Y:S02]  /*148c0*/  SYNCS.PHASECHK.TRANS64.TRYWAIT P1, [R4+URZ+0x388a0], R5 ;  /* 0x0388a005040075a7 */ /* 0x000e24000802017f */
[----:B0-----:R-:W-:Y:S05]  /*148d0*/  @!P1 BRA `(.L_x_1466) ;  /* 0x0000008000c89947 */ /* 0x001fea0003800000 */
.L_x_1641:
[----:B------:R-:W-:Y:S05]  /*148e0*/  BSYNC B2 ;  /* 0x0000000000027941 */ /* 0x000fea0003800000 */
.L_x_1465:
        /* <DEDUP_REMOVED lines=9> */
.L_x_1468:
[----:B------:R-:W-:Y:S05]  /*14980*/  BSYNC B2 ;  /* 0x0000000000027941 */ /* 0x000fea0003800000 */
.L_x_1467:
[----:B------:R-:W2:Y:S04]  /*14990*/  LDL R7, [R1+0x4] ;  /* 0x0000040001077983 */ /* 0x000ea80000100800 */
[----:B------:R-:W2:Y:S01]  /*149a0*/  LDL R6, [R1+0x10] ;  /* 0x0000100001067983 */ /* 0x000ea20000100800 */
[----:B------:R-:W-:Y:S01]  /*149b0*/  IMAD.MOV.U32 R12, RZ, RZ, RZ ;  /* 0x000000ffff0c7224 */ /* 0x000fe200078e00ff */
[----:B------:R-:W-:Y:S01]  /*149c0*/  UIADD3 UR4, UP0, UR38, 0x570, URZ ;  /* 0x0000057026047890 */ /* 0x000fe2000ff1e03f */
[----:B------:R-:W-:Y:S01]  /*149d0*/  PLOP3.LUT P1, PT, PT, PT, PT, 0x80, 0x0 ;  /* 0x000000000000781c */ /* 0x000fe20003f2f070 */
[----:B------:R-:W-:Y:S01]  /*149e0*/  VIADD R8, R4, 0x38890 ;  /* 0x0003889004087836 */ /* 0x000fe20000000000 */
[----:B------:R-:W-:Y:S01]  /*149f0*/  UMOV UR6, 0x0 ;  /* 0x0000000000067882 */ /* 0x000fe20000000000 */
[----:B------:R-:W-:Y:S01]  /*14a00*/  R2UR UR10, R12 ;  /* 0x000000000c0a72ca */ /* 0x000fe200000e0000 */
[----:B------:R-:W-:Y:S01]  /*14a10*/  UIADD3.X UR5, URZ, UR39, URZ, UP0, !UPT ;  /* 0x000000273f057290 */ /* 0x000fe200087fe43f */
[----:B------:R-:W-:Y:S01]  /*14a20*/  UMOV UR7, 0x12f00000 ;  /* 0x12f0000000077882 */ /* 0x000fe20000000000 */
[----:B--2---:R-:W-:-:S02]  /*14a30*/  IMAD R6, R6, 0x2000, R7 ;  /* 0x0000200006067824 */ /* 0x004fc400078e0207 */
[----:B------:R-:W-:Y:S02]  /*14a40*/  IMAD R7, R3, 0x40, R9 ;  /* 0x0000004003077824 */ /* 0x000fe400078e0209 */
[----:B------:R-:W-:-:S08]  /*14a50*/  VIADD R6, R6, 0x22400 ;  /* 0x0002240006067836 */ /* 0x000fd00000000000 */
.L_x_1469:
        /* <DEDUP_REMOVED lines=13> */
.L_x_1642:
[----:B------:R-:W-:Y:S05]  /*14b30*/  BSYNC B2 ;  /* 0x0000000000027941 */ /* 0x000fea0003800000 */
.L_x_1470:
        /* <DEDUP_REMOVED lines=11> */
.L_x_1473:
[----:B------:R-:W-:Y:S05]  /*14bf0*/  BSYNC B2 ;  /* 0x0000000000027941 */ /* 0x000fea0003800000 */
.L_x_1472:
        /* <DEDUP_REMOVED lines=11> */
.L_x_1474:
        /* <DEDUP_REMOVED lines=15> */
.L_x_1475:
        /* <DEDUP_REMOVED lines=15> */
.L_x_1476:
        /* <DEDUP_REMOVED lines=15> */
.L_x_1477:
        /* <DEDUP_REMOVED lines=15> */
.L_x_1478:
        /* <DEDUP_REMOVED lines=15> */
.L_x_1479:
        /* <DEDUP_REMOVED lines=15> */
.L_x_1480:
        /* <DEDUP_REMOVED lines=15> */
.L_x_1481:
        /* <DEDUP_REMOVED lines=10> */
.L_x_1464:
[----:B------:R-:W-:Y:S05]  /*153e0*/  BSYNC B1 ;  /* 0x0000000000017941 */ /* 0x000fea0003800000 */
.L_x_1463:
[----:B------:R-:W2:Y:S04]  /*153f0*/  LDL.LU R8, [R1+0x10] ;  /* 0x0000100001087983 */ /* 0x000ea80000300800 */
[----:B0-----:R-:W3:Y:S01]  /*15400*/  LDL.LU R6, [R1+0x20] ;  /* 0x0000200001067983 */ /* 0x001ee20000300800 */
        /* <DEDUP_REMOVED lines=10> */
.L_x_1438:
[----:B------:R-:W-:Y:S05]  /*154b0*/  BSYNC B0 ;  /* 0x0000000000007941 */ /* 0x000fea0003800000 */
.L_x_1437:
[----:B01----:R-:W2:Y:S01]  /*154c0*/  LDL R4, [R1+0x64] ;  /* 0x0000640001047983 */ /* 0x003ea20000100800 */
[----:B------:R-:W-:Y:S05]  /*154d0*/  @!P0 WARPSYNC.ALL ;  /* 0x0000000000008948 */ /* 0x000fea0003800000 */
[----:B------:R-:W-:Y:S06]  /*154e0*/  @!P0 BAR.SYNC.DEFER_BLOCKING 0xc, 0x180 ;  /* 0x0306000000008b1d */ /* 0x000fec0000010000 */
[----:B------:R-:W-:Y:S01]  /*154f0*/  BSSY B7, `(.L_x_1483) ;  /* 0x00005fa000077945 */ /* 0x000fe20003800000 */
[----:B--2---:R-:W-:-:S13]  /*15500*/  ISETP.GT.AND P0, PT, R4, RZ, PT ;  /* 0x000000ff0400720c */ /* 0x004fda0003f04270 */
[----:B------:R-:W-:Y:S05]  /*15510*/  @P0 BRA `(.L_x_1484) ;  /* 0x0000000000440947 */ /* 0x000fea0003800000 */
[----:B------:R-:W0:Y:S02]  /*15520*/  S2R R4, SR_TID.X ;  /* 0x0000000000047919 */ /* 0x000e240000002100 */
[----:B0-----:R-:W-:-:S04]  /*15530*/  LOP3.LUT R4, R4, 0x7f, RZ, 0xc0, !PT ;  /* 0x0000007f04047812 */ /* 0x001fc800078ec0ff */
[----:B------:R-:W-:-:S13]  /*15540*/  ISETP.NE.AND P0, PT, R4, RZ, PT ;  /* 0x000000ff0400720c */ /* 0x000fda0003f05270 */
[----:B------:R-:W-:Y:S05]  /*15550*/  @P0 BRA `(.L_x_1485) ;  /* 0x0000005c00cc0947 */ /* 0x000fea0003800000 */
[----:B------:R-:W0:Y:S01]  /*15560*/  S2R R2, SR_LANEID ;  /* 0x0000000000027919 */ /* 0x000e220000000000 */
[----:B------:R-:W-:Y:S01]  /*15570*/  VOTEU.ANY UR4, UPT, PT ;  /* 0x0000000000047886 */ /* 0x000fe200038e0100 */
[----:B------:R-:W1:Y:S01]  /*15580*/  LDC.64 R4, c[0x0][0xd60] ;  /* 0x00035800ff047b82 */ /* 0x000e620000000a00 */
[----:B------:R-:W0:Y:S02]  /*15590*/  FLO.U32 R0, UR4 ;  /* 0x0000000400007d00 */ /* 0x000e2400080e0000 */
[----:B0-----:R-:W-:-:S06]  /*155a0*/  ISETP.EQ.U32.AND P0, PT, R0, R2, PT ;  /* 0x000000020000720c */ /* 0x001fcc0003f02070 */
[----:B------:R-:W1:Y:S07]  /*155b0*/  POPC R2, UR4 ;  /* 0x0000000400027d09 */ /* 0x000e6e0008000000 */
[----:B-1----:R-:W2:Y:S04]  /*155c0*/  @P0 ATOMG.E.ADD.STRONG.GPU PT, R2, desc[UR40][R4.64], R2 ;  /* 0x00000002040209a8 */ /* 0x002ea800081ee1e8 */
[----:B--2---:R0:W1:Y:S02]  /*155d0*/  SHFL.IDX PT, R2, R2, R0, 0x1f ;  /* 0x00001f0002027589 */ /* 0x00406400000e0000 */
[----:B0-----:R-:W0:Y:S02]  /*155e0*/  S2R R0, SR_LTMASK ;  /* 0x0000000000007919 */ /* 0x001e240000003900 */
[----:B0-----:R-:W-:-:S06]  /*155f0*/  LOP3.LUT R0, R0, UR4, RZ, 0xc0, !PT ;  /* 0x0000000400007c12 */ /* 0x001fcc000f8ec0ff */
[----:B------:R-:W1:Y:S02]  /*15600*/  POPC R0, R0 ;  /* 0x0000000000007309 */ /* 0x000e640000000000 */
[----:B-1----:R-:W-:Y:S01]  /*15610*/  IADD3 R16, R2, UR36, R0 ;  /* 0x0000002402107c10 */ /* 0x002fe2000fffe000 */
[----:B------:R-:W-:Y:S06]  /*15620*/  BRA `(.L_x_1485) ;  /* 0x0000005c00987947 */ /* 0x000fec0003800000 */
.L_x_1484:
        /* <DEDUP_REMOVED lines=21> */
.L_x_1487:
[----:B------:R-:W-:Y:S05]  /*15780*/  BSYNC B6 ;  /* 0x0000000000067941 */ /* 0x000fea0003800000 */
.L_x_1486:
        /* <DEDUP_REMOVED lines=9> */
[----:B------:R0:W1:Y:S01]  /*15820*/  LDC.64 R2, c[0x4][R0] ;  /* 0x0100000000027b82 */ /* 0x0000620000000a00 */
        /* <DEDUP_REMOVED lines=11> */
.L_x_1490:
        /* <DEDUP_REMOVED lines=16> */
.L_x_1489:
[----:B------:R-:W-:Y:S05]  /*159e0*/  BSYNC B6 ;  /* 0x0000000000067941 */ /* 0x000fea0003800000 */
.L_x_1488:
        /* <DEDUP_REMOVED lines=12> */
[----:B0-----:R-:W0:Y:S01]  /*15ab0*/  LDC.64 R2, c[0x0][0x418] ;  /* 0x00010600ff027b82 */ /* 0x001e220000000a00 */
[----:B--2---:R-:W-:Y:S01]  /*15ac0*/  SHF.R.S32.HI R8, RZ, 0x1f, R7 ;  /* 0x0000001fff087819 */ /* 0x004fe20000011407 */
[----:B------:R1:W-:Y:S04]  /*15ad0*/  @P0 STL [R1+0x14], R7 ;  /* 0x0000140701000387 */ /* 0x0003e80000100800 */
[----:B------:R1:W-:Y:S04]  /*15ae0*/  STL [R1+0x34], R9 ;  /* 0x0000340901007387 */ /* 0x0003e80000100800 */
[----:B------:R1:W-:Y:S01]  /*15af0*/  STL [R1+0x24], R8 ;  /* 0x0000240801007387 */ /* 0x0003e20000100800 */
[----:B0-----:R-:W-:Y:S01]  /*15b00*/  LOP3.LUT P0, RZ, R2, UR4, RZ, 0xfc, !PT ;  /* 0x0000000402ff7c12 */ /* 0x001fe2000f80fcff */
[----:B------:R-:W-:-:S03]  /*15b10*/  UMOV UR4, 0xffffffff ;  /* 0xffffffff00047882 */ /* 0x000fc60000000000 */
[----:B------:R-:W-:-:S04]  /*15b20*/  LOP3.LUT P0, RZ, R3, UR5, RZ, 0xfc, P0 ;  /* 0x0000000503ff7c12 */ /* 0x000fc8000800fcff */
[----:B------:R-:W-:Y:S01]  /*15b30*/  SEL R0, R7, RZ, !P0 ;  /* 0x000000ff07007207 */ /* 0x000fe20004000000 */
[----:B-1----:R-:W-:Y:S08]  /*15b40*/  BRA.DIV UR4, `(.L_x_1491) ;  /* 0x0000007204547947 */ /* 0x002ff0000b800000 */
[----:B------:R-:W0:Y:S02]  /*15b50*/  S2R R4, SR_TID.X ;  /* 0x0000000000047919 */ /* 0x000e240000002100 */
[----:B0-----:R-:W-:-:S04]  /*15b60*/  SHF.R.U32.HI R4, RZ, 0x5, R4 ;  /* 0x00000005ff047819 */ /* 0x001fc80000011604 */
[----:B------:R-:W-:-:S05]  /*15b70*/  LOP3.LUT R4, R4, 0x3, RZ, 0xc0, !PT ;  /* 0x0000000304047812 */ /* 0x000fca00078ec0ff */
[----:B------:R0:W1:Y:S02]  /*15b80*/  SHFL.IDX PT, R14, R4, RZ, 0x1f ;  /* 0x00001fff040e7589 */ /* 0x00006400000e0000 */
.L_x_1645:
[----:B0-----:R-:W2:Y:S01]  /*15b90*/  LDL.LU R4, [R1+0x8] ;  /* 0x0000080001047983 */ /* 0x001ea20000300800 */
[----:B------:R-:W-:Y:S02]  /*15ba0*/  PLOP3.LUT P1, PT, PT, PT, PT, 0x8, 0x0 ;  /* 0x000000000000781c */ /* 0x000fe40003f2e170 */
[----:B-1----:R-:W-:Y:S01]  /*15bb0*/  ISETP.NE.AND P0, PT, R14, RZ, PT ;  /* 0x000000ff0e00720c */ /* 0x002fe20003f05270 */
[----:B------:R0:W-:Y:S01]  /*15bc0*/  STL [R1], R0 ;  /* 0x0000000001007387 */ /* 0x0001e20000100800 */
[----:B--2---:R-:W-:-:S09]  /*15bd0*/  LOP3.LUT R4, R4, 0xfffffffe, RZ, 0xc0, !PT ;  /* 0xfffffffe04047812 */ /* 0x004fd200078ec0ff */
[----:B------:R-:W-:-:S05]  /*15be0*/  @P1 LOP3.LUT R4, R4, 0x1, RZ, 0xfc, !PT ;  /* 0x0000000104041812 */ /* 0x000fca00078efcff */
[----:B------:R0:W-:Y:S01]  /*15bf0*/  STL [R1+0x8], R4 ;  /* 0x0000080401007387 */ /* 0x0001e20000100800 */
[----:B------:R-:W-:Y:S05]  /*15c00*/  @P0 BRA `(.L_x_1492) ;  /* 0x0000000400240947 */ /* 0x000fea0003800000 */
[----:B------:R-:W-:-:S03]  /*15c10*/  UMOV UR4, 0xffffffff ;  /* 0xffffffff00047882 */ /* 0x000fc60000000000 */
[----:B------:R-:W-:Y:S05]  /*15c20*/  BRA.DIV UR4, `(.L_x_1493) ;  /* 0x0000007204507947 */ /* 0x000fea000b800000 */
[----:B------:R-:W-:-:S13]  /*15c30*/  ELECT P6, URZ, PT ;  /* 0x00000000003f782f */ /* 0x000fda00038c0000 */
.L_x_1648:
[----:B------:R-:W-:Y:S05]  /*15c40*/  @!P6 BRA `(.L_x_1492) ;  /* 0x000000040014e947 */ /* 0x000fea0003800000 */
[----:B------:R1:W-:Y:S01]  /*15c50*/  STL [R1+0x6c], R9 ;  /* 0x00006c0901007387 */ /* 0x0003e20000100800 */
[----:B------:R-:W-:-:S04]  /*15c60*/  ISETP.NE.U32.AND P0, PT, R2, RZ, PT ;  /* 0x000000ff0200720c */ /* 0x000fc80003f05070 */
[----:B------:R-:W-:-:S13]  /*15c70*/  ISETP.NE.AND.EX P0, PT, R3, RZ, PT, P0 ;  /* 0x000000ff0300720c */ /* 0x000fda0003f05300 */
[----:B-1----:R-:W-:Y:S05]  /*15c80*/  @!P0 BRA `(.L_x_1494) ;  /* 0x0000000000508947 */ /* 0x002fea0003800000 */
[----:B------:R-:W1:Y:S01]  /*15c90*/  LDC R6, c[0x0][0x43c] ;  /* 0x00010f00ff067b82 */ /* 0x000e620000000800 */
[----:B0-----:R-:W-:Y:S01]  /*15ca0*/  IMAD.MOV.U32 R0, RZ, RZ, R9 ;  /* 0x000000ffff007224 */ /* 0x001fe200078e0009 */
[----:B------:R-:W-:Y:S01]  /*15cb0*/  ULDC.64 UR4, c[0x0][0x428] ;  /* 0x00010a0000047ab9 */ /* 0x000fe20000000a00 */
[----:B-1----:R-:W-:-:S13]  /*15cc0*/  ISETP.NE.AND P0, PT, R6, 0x1, PT ;  /* 0x000000010600780c */ /* 0x002fda0003f05270 */
        /* <DEDUP_REMOVED lines=14> */
[----:B------:R-:W2:Y:S04]  /*15db0*/  LDG.E R0, desc[UR40][R2.64] ;  /* 0x0000002802007981 */ /* 0x000ea8000c1e1900 */
[----:B--2---:R1:W-:Y:S02]  /*15dc0*/  STL [R1], R0 ;  /* 0x0000000001007387 */ /* 0x0043e40000100800 */
.L_x_1494:
[----:B------:R-:W2:Y:S04]  /*15dd0*/  LDL R7, [R1+0x4] ;  /* 0x0000040001077983 */ /* 0x000ea80000100800 */
[----:B01----:R-:W2:Y:S04]  /*15de0*/  LDL R0, [R1+0xc] ;  /* 0x00000c0001007983 */ /* 0x003ea80000100800 */
[----:B------:R-:W3:Y:S01]  /*15df0*/  LDL R2, [R1+0x1c] ;  /* 0x00001c0001027983 */ /* 0x000ee20000100800 */
[----:B--2---:R-:W-:Y:S01]  /*15e00*/  IMAD R0, R0, 0x8, R7 ;  /* 0x0000000800007824 */ /* 0x004fe200078e0207 */
[----:B---3--:R-:W-:-:S04]  /*15e10*/  SHF.L.U32 R2, R2, 0x1f, RZ ;  /* 0x0000001f02027819 */ /* 0x008fc800000006ff */
[----:B------:R-:W0:Y:S02]  /*15e20*/  SYNCS.PHASECHK.TRANS64.TRYWAIT P0, [R0+URZ+0x38840], R2 ;  /* 0x03884002000075a7 */ /* 0x000e24000800017f */
[----:B0-----:R-:W-:Y:S05]  /*15e30*/  @!P0 BRA `(.L_x_1495) ;  /* 0x0000006c00ec8947 */ /* 0x001fea0003800000 */
.L_x_1649:
[----:B------:R-:W1:Y:S02]  /*15e40*/  S2R R3, SR_TID.X ;  /* 0x0000000000037919 */ /* 0x000e640000002100 */
[----:B-1----:R-:W-:-:S04]  /*15e50*/  LOP3.LUT R3, R3, 0x7f, RZ, 0xc0, !PT ;  /* 0x0000007f03037812 */ /* 0x002fc800078ec0ff */
[----:B------:R-:W-:-:S13]  /*15e60*/  ISETP.NE.AND P0, PT, R3, RZ, PT ;  /* 0x000000ff0300720c */ /* 0x000fda0003f05270 */
        /* <DEDUP_REMOVED lines=8> */
.L_x_1496:
[----:B------:R-:W2:Y:S04]  /*15ef0*/  LDL R6, [R1+0x4] ;  /* 0x0000040001067983 */ /* 0x000ea80000100800 */
[----:B------:R-:W2:Y:S04]  /*15f00*/  LDL R5, [R1+0xc] ;  /* 0x00000c0001057983 */ /* 0x000ea80000100800 */
[----:B------:R-:W3:Y:S04]  /*15f10*/  LDL R7, [R1+0x6c] ;  /* 0x00006c0001077983 */ /* 0x000ee80000100800 */
[----:B------:R-:W4:Y:S04]  /*15f20*/  LDL R4, [R1+0x28] ;  /* 0x0000280001047983 */ /* 0x000f280000100800 */
[----:B------:R-:W5:Y:S04]  /*15f30*/  LDL R3, [R1] ;  /* 0x0000000001037983 */ /* 0x000f680000100800 */
[----:B0-----:R-:W5:Y:S01]  /*15f40*/  LDL.LU R2, [R1+0x8] ;  /* 0x0000080001027983 */ /* 0x001f620000300800 */
        /* <DEDUP_REMOVED lines=21> */
.L_x_1492:
[----:B0-----:R-:W2:Y:S04]  /*160a0*/  LDL R0, [R1+0x4] ;  /* 0x0000040001007983 */ /* 0x001ea80000100800 */
[----:B------:R-:W3:Y:S04]  /*160b0*/  LDL.LU R4, [R1+0x2c] ;  /* 0x00002c0001047983 */ /* 0x000ee80000300800 */
[----:B------:R-:W4:Y:S04]  /*160c0*/  LDL.LU R3, [R1+0x48] ;  /* 0x0000480001037983 */ /* 0x000f280000300800 */
[----:B-1----:R-:W5:Y:S01]  /*160d0*/  LDL R2, [R1+0x30] ;  /* 0x0000300001027983 */ /* 0x002f620000100800 */
[----:B------:R-:W-:Y:S05]  /*160e0*/  WARPSYNC.ALL ;  /* 0x0000000000007948 */ /* 0x000fea0003800000 */
[----:B------:R-:W-:Y:S01]  /*160f0*/  ULDC.64 UR4, c[0x0][0xaf8] ;  /* 0x0002be0000047ab9 */ /* 0x000fe20000000a00 */
[----:B------:R-:W-:Y:S01]  /*16100*/  BSSY B6, `(.L_x_1497) ;  /* 0x000001f000067945 */ /* 0x000fe20003800000 */
[----:B------:R-:W-:Y:S01]  /*16110*/  BAR.SYNC.DEFER_BLOCKING 0x8, 0x100 ;  /* 0x0204000000007b1d */ /* 0x000fe20000010000 */
[----:B------:R-:W-:-:S04]  /*16120*/  ISETP.NE.U32.AND P0, PT, RZ, UR4, PT ;  /* 0x00000004ff007c0c */ /* 0x000fc8000bf05070 */
[----:B------:R-:W-:Y:S01]  /*16130*/  ISETP.NE.AND.EX P0, PT, RZ, UR5, PT, P0 ;  /* 0x00000005ff007c0c */ /* 0x000fe2000bf05300 */
[----:B--2---:R-:W-:-:S05]  /*16140*/  VIADD R0, R0, 0x20400 ;  /* 0x0002040000007836 */ /* 0x004fca0000000000 */
[----:B------:R-:W-:Y:S02]  /*16150*/  LOP3.LUT P1, RZ, R0, 0x3ff, RZ, 0xc0, !PT ;  /* 0x000003ff00ff7812 */ /* 0x000fe4000782c0ff */
[----:B---3--:R-:W-:Y:S02]  /*16160*/  SEL R0, R4, RZ, !P0 ;  /* 0x000000ff04007207 */ /* 0x008fe40004000000 */
[----:B----4-:R-:W-:-:S03]  /*16170*/  SEL R3, R3, RZ, !P0 ;  /* 0x000000ff03037207 */ /* 0x010fc60004000000 */
[----:B------:R0:W-:Y:S01]  /*16180*/  STL [R1+0x38], R0 ;  /* 0x0000380001007387 */ /* 0x0001e20000100800 */
[----:B-----5:R-:W-:-:S03]  /*16190*/  SHF.R.S32.HI R2, RZ, 0x1f, R2 ;  /* 0x0000001fff027819 */ /* 0x020fc60000011402 */
[----:B------:R1:W-:Y:S01]  /*161a0*/  STL [R1+0x58], R3 ;  /* 0x0000580301007387 */ /* 0x0003e20000100800 */
[----:B0-----:R-:W-:-:S05]  /*161b0*/  SHF.R.S32.HI R0, RZ, 0x1f, R18 ;  /* 0x0000001fff007819 */ /* 0x001fca0000011412 */
[----:B------:R1:W-:Y:S04]  /*161c0*/  STL [R1+0x54], R0 ;  /* 0x0000540001007387 */ /* 0x0003e80000100800 */
[----:B------:R1:W-:Y:S01]  /*161d0*/  STL [R1+0x48], R2 ;  /* 0x0000480201007387 */ /* 0x0003e20000100800 */
[----:B------:R-:W-:Y:S05]  /*161e0*/  @!P1 BRA `(.L_x_1498) ;  /* 0x0000000000409947 */ /* 0x000fea0003800000 */
[----:B-1----:R-:W-:Y:S01]  /*161f0*/  MOV R2, 0x0 ;  /* 0x0000000000027802 */ /* 0x002fe20000000f00 */
        /* <DEDUP_REMOVED lines=15> */
.L_x_1498:
[----:B------:R-:W-:Y:S05]  /*162f0*/  BSYNC B6 ;  /* 0x0000000000067941 */ /* 0x000fea0003800000 */
.L_x_1497:
[----:B------:R-:W2:Y:S01]  /*16300*/  LDL R4, [R1+0x48] ;  /* 0x0000480001047983 */ /* 0x000ea20000100800 */
[----:B------:R-:W0:Y:S01]  /*16310*/  LDC R7, c[0x0][0x448] ;  /* 0x00011200ff077b82 */ /* 0x000e220000000800 */
[----:B------:R-:W-:Y:S01]  /*16320*/  ULDC.64 UR4, c[0x0][0x298] ;  /* 0x0000a60000047ab9 */ /* 0x000fe20000000a00 */
[----:B------:R-:W-:Y:S01]  /*16330*/  ULDC.64 UR6, c[0x0][0x280] ;  /* 0x0000a00000067ab9 */ /* 0x000fe20000000a00 */
[----:B------:R-:W3:Y:S04]  /*16340*/  LDL R10, [R1+0x30] ;  /* 0x00003000010a7983 */ /* 0x000ee80000100800 */
[----:B------:R-:W4:Y:S01]  /*16350*/  LDL R9, [R1+0x54] ;  /* 0x0000540001097983 */ /* 0x000f220000100800 */
[----:B-1----:R-:W1:Y:S01]  /*16360*/  S2R R2, SR_TID.X ;  /* 0x0000000000027919 */ /* 0x002e620000002100 */
[----:B------:R-:W1:Y:S02]  /*16370*/  S2R R0, SR_TID.X ;  /* 0x0000000000007919 */ /* 0x000e640000002100 */
[----:B------:R-:W4:Y:S04]  /*16380*/  LDL R8, [R1+0x58] ;  /* 0x0000580001087983 */ /* 0x000f280000100800 */
[----:B------:R-:W4:Y:S01]  /*16390*/  LDL R6, [R1+0x38] ;  /* 0x0000380001067983 */ /* 0x000f220000100800 */
[----:B0-----:R-:W-:-:S13]  /*163a0*/  ISETP.NE.AND P0, PT, R7, 0x1, PT ;  /* 0x000000010700780c */ /* 0x001fda0003f05270 */
[----:B------:R-:W0:Y:S01]  /*163b0*/  @P0 LDC R3, c[0x0][0x450] ;  /* 0x00011400ff030b82 */ /* 0x000e220000000800 */
[----:B-1----:R-:W-:-:S04]  /*163c0*/  LOP3.LUT R2, R2, 0x7f, RZ, 0xc0, !PT ;  /* 0x0000007f02027812 */ /* 0x002fc800078ec0ff */
[----:B------:R-:W-:Y:S01]  /*163d0*/  SHF.R.U32.HI R2, RZ, 0x3, R2 ;  /* 0x00000003ff027819 */ /* 0x000fe20000011602 */
[----:B------:R-:W-:-:S05]  /*163e0*/  IMAD.SHL.U32 R0, R0, 0x10, RZ ;  /* 0x0000001000007824 */ /* 0x000fca00078e00ff */
[----:B------:R-:W-:Y:S02]  /*163f0*/  LOP3.LUT R0, R2, 0x70, R0, 0xf8, !PT ;  /* 0x0000007002007812 */ /* 0x000fe400078ef800 */
[----:B------:R-:W1:Y:S03]  /*16400*/  @P0 LDC R2, c[0x0][0x44c] ;  /* 0x00011300ff020b82 */ /* 0x000e660000000800 */
[----:B------:R-:W-:-:S04]  /*16410*/  IMAD R5, R17, 0x40, R0 ;  /* 0x0000004011057824 */ /* 0x000fc800078e0200 */
[----:B------:R-:W-:Y:S01]  /*16420*/  IMAD.MOV.U32 R0, RZ, RZ, R5 ;  /* 0x000000ffff007224 */ /* 0x000fe200078e0005 */
[----:B------:R4:W-:Y:S01]  /*16430*/  STL [R1+0x2c], R5 ;  /* 0x00002c0501007387 */ /* 0x0009e20000100800 */
[----:B-1----:R-:W-:-:S05]  /*16440*/  @P0 IMAD.HI.U32 R2, R5, R2, RZ ;  /* 0x0000000205020227 */ /* 0x002fca00078e00ff */
[----:B0-----:R-:W-:Y:S01]  /*16450*/  @P0 SHF.R.U32.HI R0, RZ, R3, R2 ;  /* 0x00000003ff000219 */ /* 0x001fe20000011602 */
[----:B--2---:R-:W-:-:S04]  /*16460*/  IMAD R2, R4, UR4, RZ ;  /* 0x0000000404027c24 */ /* 0x004fc8000f8e02ff */
[C---:B---3--:R-:W-:Y:S02]  /*16470*/  IMAD R4, R10.reuse, UR5, R2 ;  /* 0x000000050a047c24 */ /* 0x048fe4000f8e0202 */
[----:B------:R-:W-:Y:S01]  /*16480*/  IMAD.WIDE.U32 R2, R10, UR4, RZ ;  /* 0x000000040a027c25 */ /* 0x000fe2000f8e00ff */
[----:B------:R-:W-:-:S03]  /*16490*/  ULDC.64 UR4, c[0x0][0x2d8] ;  /* 0x0000b60000047ab9 */ /* 0x000fc60000000a00 */
[----:B------:R-:W-:Y:S02]  /*164a0*/  IMAD.IADD R3, R3, 0x1, R4 ;  /* 0x0000000103037824 */ /* 0x000fe400078e0204 */
[----:B----4-:R-:W-:Y:S02]  /*164b0*/  IMAD R4, R9, UR4, RZ ;  /* 0x0000000409047c24 */ /* 0x010fe4000f8e02ff */
        /* <DEDUP_REMOVED lines=22> */
[----:B------:R-:W-:Y:S01]  /*16620*/  IMAD.WIDE.U32 R4, R0, UR4, R2 ;  /* 0x0000000400047c25 */ /* 0x000fe2000f8e0002 */
        /* <DEDUP_REMOVED lines=47> */
.L_x_1658:
        /* <DEDUP_REMOVED lines=12> */
.L_x_1500:
        /* <DEDUP_REMOVED lines=38> */
.L_x_1502:
[----:B------:R-:W-:Y:S05]  /*16c40*/  BSYNC B6 ;  /* 0x0000000000067941 */ /* 0x000fea0003800000 */
.L_x_1501:
        /* <DEDUP_REMOVED lines=21> */
[----:B------:R-:W-:-:S03]  /*16da0*/  ULDC.64 UR4, c[0x0][0x3d0] ;  /* 0x0000f40000047ab9 */ /* 0x000fc60000000a00 */
[----:B------:R-:W2:Y:S01]  /*16db0*/  @P0 LDC R4, c[0x0][0x44c] ;  /* 0x00011300ff040b82 */ /* 0x000ea20000000800 */
[----:B------:R-:W-:Y:S02]  /*16dc0*/  IMAD.IADD R3, R3, 0x1, R0 ;  /* 0x0000000103037824 */ /* 0x000fe400078e0200 */
        /* <DEDUP_REMOVED lines=16> */
[----:B------:R-:W-:Y:S01]  /*16ed0*/  SHF.R.S32.HI R0, RZ, 0x1f, R4 ;  /* 0x0000001fff007819 */ /* 0x000fe20000011404 */
[----:B------:R-:W-:-:S04]  /*16ee0*/  IMAD.WIDE.U32 R2, R4, UR4, R2 ;  /* 0x0000000404027c25 */ /* 0x000fc8000f8e0002 */
[----:B------:R-:W-:-:S04]  /*16ef0*/  IMAD R0, R0, UR4, RZ ;  /* 0x0000000400007c24 */ /* 0x000fc8000f8e02ff */
[----:B------:R-:W-:Y:S01]  /*16f00*/  IMAD R4, R4, UR5, R0 ;  /* 0x0000000504047c24 */ /* 0x000fe2000f8e0200 */
[----:B------:R-:W-:Y:S02]  /*16f10*/  ULDC.64 UR4, c[0x0][0x390] ;  /* 0x0000e40000047ab9 */ /* 0x000fe40000000a00 */
[----:B------:R-:W-:Y:S01]  /*16f20*/  LEA R0, P0, R2, UR4, 0x1 ;  /* 0x0000000402007c11 */ /* 0x000fe2000f8008ff */
[----:B------:R-:W-:Y:S01]  /*16f30*/  ULDC UR4, c[0x0][0x3b8] ;  /* 0x0000ee0000047ab9 */ /* 0x000fe20000000800 */
[----:B0-----:R-:W-:Y:S01]  /*16f40*/  IMAD.SHL.U32 R10, R6, 0x8, RZ ;  /* 0x00000008060a7824 */ /* 0x001fe200078e00ff */
[----:B------:R-:W-:Y:S02]  /*16f50*/  ISETP.GE.AND P1, PT, R8, UR4, PT ;  /* 0x0000000408007c0c */ /* 0x000fe4000bf26270 */
[----:B------:R-:W0:Y:S02]  /*16f60*/  S2R R8, SR_TID.X ;  /* 0x0000000000087919 */ /* 0x000e240000002100 */
        /* <DEDUP_REMOVED lines=11> */
[----:B------:R0:W-:Y:S01]  /*17020*/  STL [R1+0x8], R9 ;  /* 0x0000080901007387 */ /* 0x0001e20000100800 */
[----:B------:R-:W-:Y:S01]  /*17030*/  IMAD.IADD R4, R3, 0x1, R4 ;  /* 0x0000000103047824 */ /* 0x000fe200078e0204 */
        /* <DEDUP_REMOVED lines=37> */
[----:B---3--:R-:W-:-:S05]  /*17290*/  IMAD R7, R3, R7, RZ ;  /* 0x0000000703077224 */ /* 0x008fca00078e02ff */
        /* <DEDUP_REMOVED lines=8> */
[----:B------:R-:W-:Y:S01]  /*17320*/  @!P2 SHF.R.U32.HI R2, RZ, 0x2, R2 ;  /* 0x00000002ff02a819 */ /* 0x000fe20000011602 */
[----:B------:R-:W0:Y:S01]  /*17330*/  S2R R3, SR_TID.X ;  /* 0x0000000000037919 */ /* 0x000e220000002100 */
[----:B------:R-:W-:Y:S02]  /*17340*/  @P3 LOP3.LUT R12, R12, 0x100, RZ, 0xfc, !PT ;  /* 0x000001000c0c3812 */ /* 0x000fe400078efcff */
[----:B------:R-:W-:-:S02]  /*17350*/  @!P2 ISETP.NE.U32.AND P3, PT, R2, RZ, PT ;  /* 0x000000ff0200a20c */ /* 0x000fc40003f65070 */
[----:B------:R-:W-:Y:S02]  /*17360*/  @!P2 LOP3.LUT R2, R6, 0x80, RZ, 0xc0, !PT ;  /* 0x000000800602a812 */ /* 0x000fe400078ec0ff */
[----:B------:R-:W-:Y:S02]  /*17370*/  LOP3.LUT R12, R12, 0xffffffdf, RZ, 0xc0, !PT ;  /* 0xffffffdf0c0c7812 */ /* 0x000fe400078ec0ff */
[----:B------:R-:W-:-:S07]  /*17380*/  @!P2 SHF.R.U32.HI R2, RZ, 0x3, R2 ;  /* 0x00000003ff02a819 */ /* 0x000fce0000011602 */
[----:B------:R-:W-:Y:S02]  /*17390*/  @P3 LOP3.LUT R12, R12, 0x20, RZ, 0xfc, !PT ;  /* 0x000000200c0c3812 */ /* 0x000fe400078efcff */
[----:B------:R-:W-:Y:S02]  /*173a0*/  @!P2 ISETP.NE.U32.AND P3, PT, R2, RZ, PT ;  /* 0x000000ff0200a20c */ /* 0x000fe40003f65070 */
[----:B------:R-:W1:Y:S04]  /*173b0*/  SHFL.IDX PT, R2, R0, RZ, 0x181f ;  /* 0x00181fff00027589 */ /* 0x000e6800000e0000 */
[----:B------:R-:W2:Y:S01]  /*173c0*/  SHFL.IDX PT, R8, R4, RZ, 0x181f ;  /* 0x00181fff04087589 */ /* 0x000ea200000e0000 */
[----:B0-----:R-:W-:-:S05]  /*173d0*/  IMAD.SHL.U32 R13, R3, 0x8, RZ ;  /* 0x00000008030d7824 */ /* 0x001fca00078e00ff */
[----:B------:R-:W-:-:S04]  /*173e0*/  LOP3.LUT R13, R13, 0x38, RZ, 0xc0, !PT ;  /* 0x000000380d0d7812 */ /* 0x000fc800078ec0ff */
[----:B-1----:R-:W-:-:S05]  /*173f0*/  @!P2 LEA R3, P6, R13, R2, 0x1 ;  /* 0x000000020d03a211 */ /* 0x002fca00078c08ff */
[----:B--2---:R-:W-:Y:S01]  /*17400*/  @!P2 IMAD.X R2, RZ, RZ, R8, P6 ;  /* 0x000000ffff02a224 */ /* 0x004fe200030e0608 */
[----:B------:R-:W-:-:S04]  /*17410*/  LOP3.LUT R12, R12, 0xfffffdff, RZ, 0xc0, !PT ;  /* 0xfffffdff0c0c7812 */ /* 0x000fc800078ec0ff */
        /* <DEDUP_REMOVED lines=36> */
[----:B------:R-:W-:-:S03]  /*17660*/  ISETP.GE.AND P2, PT, R10, R7, PT ;  /* 0x000000070a00720c */ /* 0x000fc60003f46270 */
[----:B------:R-:W-:Y:S04]  /*17670*/  SHFL.IDX PT, R10, R4, 0x2, 0x181f ;  /* 0x00581f00040a7f89 */ /* 0x000fe800000e0000 */
[----:B0-----:R-:W0:Y:S01]  /*17680*/  SHFL.IDX PT, R3, R0, 0x2, 0x181f ;  /* 0x00581f0000037f89 */ /* 0x001e2200000e0000 */
[----:B------:R-:W-:-:S04]  /*17690*/  LOP3.LUT R12, R12, 0xffffff7f, RZ, 0xc0, !PT ;  /* 0xffffff7f0c0c7812 */ /* 0x000fc800078ec0ff */
[----:B------:R-:W-:Y:S02]  /*176a0*/  @P6 LOP3.LUT R12, R12, 0x80, RZ, 0xfc, !PT ;  /* 0x000000800c0c6812 */ /* 0x000fe400078efcff */
        /* <DEDUP_REMOVED lines=22> */
.L_x_1668:
        /* <DEDUP_REMOVED lines=31> */
.L_x_1505:
[----:B------:R-:W-:Y:S05]  /*17a00*/  BSYNC B0 ;  /* 0x0000000000007941 */ /* 0x000fea0003800000 */
.L_x_1504:
[----:B--2---:R2:W5:Y:S01]  /*17a10*/  LDL R0, [R1+0x4] ;  /* 0x0000040001007983 */ /* 0x0045620000100800 */
[----:B------:R-:W-:Y:S01]  /*17a20*/  PLOP3.LUT P0, PT, PT, PT, PT, 0x80, 0x0 ;  /* 0x000000000000781c */ /* 0x000fe20003f0f070 */
[----:B------:R-:W-:-:S12]  /*17a30*/  NOP ;  /* 0x0000000000007918 */ /* 0x000fd80000000000 */
.L_x_1506:
        /* <DEDUP_REMOVED lines=19> */
.L_x_1669:
[----:B------:R-:W-:Y:S05]  /*17b70*/  BSYNC B0 ;  /* 0x0000000000007941 */ /* 0x000fea0003800000 */
.L_x_1507:
        /* <DEDUP_REMOVED lines=16> */
.L_x_1670:
[----:B------:R-:W-:Y:S05]  /*17c80*/  BSYNC B1 ;  /* 0x0000000000017941 */ /* 0x000fea0003800000 */
.L_x_1511:
        /* <DEDUP_REMOVED lines=9> */
.L_x_1514:
[----:B------:R-:W-:Y:S05]  /*17d20*/  BSYNC B1 ;  /* 0x0000000000017941 */ /* 0x000fea0003800000 */
.L_x_1513:
        /* <DEDUP_REMOVED lines=14> */
.L_x_1515:
        /* <DEDUP_REMOVED lines=16> */
.L_x_1516:
        /* <DEDUP_REMOVED lines=16> */
.L_x_1517:
        /* <DEDUP_REMOVED lines=16> */
.L_x_1518:
        /* <DEDUP_REMOVED lines=16> */
.L_x_1519:
        /* <DEDUP_REMOVED lines=16> */
.L_x_1520:
        /* <DEDUP_REMOVED lines=16> */
.L_x_1521:
        /* <DEDUP_REMOVED lines=16> */
.L_x_1522:
        /* <DEDUP_REMOVED lines=11> */
.L_x_1510:
[----:B------:R-:W-:Y:S05]  /*185c0*/  BSYNC B0 ;  /* 0x0000000000007941 */ /* 0x000fea0003800000 */
.L_x_1509:
        /* <DEDUP_REMOVED lines=51> */
.L_x_1529:
[----:B-1----:R-:W3:Y:S01]  /*18900*/  LDL R2, [R1+0x4] ;  /* 0x0000040001027983 */ /* 0x002ee20000100800 */
[----:B------:R-:W-:Y:S01]  /*18910*/  SHF.L.U32 R5, R7, 0x1f, RZ ;  /* 0x0000001f07057819 */ /* 0x000fe200000006ff */
[----:B------:R-:W1:Y:S01]  /*18920*/  S2R R3, SR_TID.X ;  /* 0x0000000000037919 */ /* 0x000e620000002100 */
[----:B------:R-:W-:Y:S01]  /*18930*/  BSSY B3, `(.L_x_1530) ;  /* 0x0000006000037945 */ /* 0x000fe20003800000 */
[----:B-1----:R-:W-:-:S04]  /*18940*/  LOP3.LUT R3, R3, 0x7f, RZ, 0xc0, !PT ;  /* 0x0000007f03037812 */ /* 0x002fc800078ec0ff */
[----:B------:R-:W-:Y:S01]  /*18950*/  ISETP.NE.AND P1, PT, R3, RZ, PT ;  /* 0x000000ff0300720c */ /* 0x000fe20003f25270 */
[----:B---3--:R-:W-:-:S04]  /*18960*/  IMAD R2, R8, 0x8, R2 ;  /* 0x0000000808027824 */ /* 0x008fc800078e0202 */
[----:B------:R-:W1:Y:S02]  /*18970*/  SYNCS.PHASECHK.TRANS64.TRYWAIT P0, [R2+URZ+0x38840], R5 ;  /* 0x03884005020075a7 */ /* 0x000e64000800017f */
[----:B-1----:R-:W-:Y:S06]  /*18980*/  @!P0 BRA `(.L_x_1531) ;  /* 0x00000054008c8947 */ /* 0x002fec0003800000 */
.L_x_1671:
[----:B------:R-:W-:Y:S05]  /*18990*/  BSYNC B3 ;  /* 0x0000000000037941 */ /* 0x000fea0003800000 */
.L_x_1530:
        /* <DEDUP_REMOVED lines=9> */
.L_x_1533:
[----:B------:R-:W-:Y:S05]  /*18a30*/  BSYNC B3 ;  /* 0x0000000000037941 */ /* 0x000fea0003800000 */
.L_x_1532:
        /* <DEDUP_REMOVED lines=14> */
.L_x_1534:
        /* <DEDUP_REMOVED lines=14> */
.L_x_1672:
[----:B------:R-:W-:Y:S05]  /*18c00*/  BSYNC B3 ;  /* 0x0000000000037941 */ /* 0x000fea0003800000 */
.L_x_1535:
[----:B------:R-:W-:Y:S01]  /*18c10*/  BSSY B3, `(.L_x_1537) ;  /* 0x000000b000037945 */ /* 0x000fe20003800000 */
[----:B------:R-:W-:Y:S02]  /*18c20*/  IMAD.MOV.U32 R8, RZ, RZ, 0x0 ;  /* 0x00000000ff087424 */ /* 0x000fe400078e00ff */
[----:B------:R-:W-:Y:S01]  /*18c30*/  IMAD.MOV.U32 R9, RZ, RZ, 0x14f00000 ;  /* 0x14f00000ff097424 */ /* 0x000fe200078e00ff */
[----:B------:R-:W-:Y:S06]  /*18c40*/  @P1 BRA `(.L_x_1538) ;  /* 0x00000000001c1947 */ /* 0x000fec0003800000 */
[----:B------:R-:W3:Y:S02]  /*18c50*/  S2R R3, SR_TID.X ;  /* 0x0000000000037919 */ /* 0x000ee40000002100 */
[----:B---3--:R-:W-:Y:S01]  /*18c60*/  LOP3.LUT R4, R3, 0x1f, RZ, 0xc0, !PT ;  /* 0x0000001f03047812 */ /* 0x008fe200078ec0ff */
[----:B------:R-:W-:-:S03]  /*18c70*/  IMAD.MOV.U32 R3, RZ, RZ, 0x10000 ;  /* 0x00010000ff037424 */ /* 0x000fc600078e00ff */
[----:B------:R-:W-:Y:S01]  /*18c80*/  ISETP.NE.AND P0, PT, R4, RZ, PT ;  /* 0x000000ff0400720c */ /* 0x000fe20003f05270 */
[----:B------:R3:W-:-:S12]  /*18c90*/  SYNCS.ARRIVE.TRANS64 RZ, [R2+URZ+0x38850], R3 ;  /* 0x0388500302ff79a7 */ /* 0x0007d8000800003f */
[----:B---3--:R-:W-:Y:S05]  /*18ca0*/  @!P0 BRA `(.L_x_1538) ;  /* 0x0000000000048947 */ /* 0x008fea0003800000 */
[----:B------:R-:W-:Y:S01]  /*18cb0*/  BPT.TRAP 0x1 ;  /* 0x000000040000795c */ /* 0x000fe20000300000 */
.L_x_1538:
[----:B------:R-:W-:Y:S05]  /*18cc0*/  BSYNC B3 ;  /* 0x0000000000037941 */ /* 0x000fea0003800000 */
.L_x_1537:
[----:B------:R-:W3:Y:S04]  /*18cd0*/  LDL R4, [R1+0x4] ;  /* 0x0000040001047983 */ /* 0x000ee80000100800 */
[----:B------:R-:W3:Y:S01]  /*18ce0*/  LDL R3, [R1+0xc] ;  /* 0x00000c0001037983 */ /* 0x000ee20000100800 */
[----:B------:R-:W-:Y:S01]  /*18cf0*/  R2UR UR10, R7 ;  /* 0x00000000070a72ca */ /* 0x000fe200000e0000 */
[----:B------:R-:W-:Y:S01]  /*18d00*/  UIADD3 UR4, UP0, UR38, 0x470, URZ ;  /* 0x0000047026047890 */ /* 0x000fe2000ff1e03f */
[----:B------:R-:W-:Y:S01]  /*18d10*/  R2UR UR6, R8 ;  /* 0x00000000080672ca */ /* 0x000fe200000e0000 */
[----:B01----:R-:W-:Y:S01]  /*18d20*/  VIADD R2, R2, 0x38850 ;  /* 0x0003885002027836 */ /* 0x003fe20000000000 */
[----:B------:R-:W-:Y:S01]  /*18d30*/  R2UR UR7, R9 ;  /* 0x00000000090772ca */ /* 0x000fe200000e0000 */
[----:B------:R-:W-:Y:S01]  /*18d40*/  UIADD3.X UR5, URZ, UR39, URZ, UP0, !UPT ;  /* 0x000000273f057290 */ /* 0x000fe200087fe43f */
[----:B------:R-:W-:Y:S01]  /*18d50*/  PLOP3.LUT P0, PT, PT, PT, PT, 0x80, 0x0 ;  /* 0x000000000000781c */ /* 0x000fe20003f0f070 */
[----:B---3--:R-:W-:-:S04]  /*18d60*/  IMAD R3, R3, 0x10000, R4 ;  /* 0x0001000003037824 */ /* 0x008fc800078e0204 */
[----:B------:R-:W-:-:S08]  /*18d70*/  VIADD R4, R3, 0x400 ;  /* 0x0000040003047836 */ /* 0x000fd00000000000 */
.L_x_1539:
        /* <DEDUP_REMOVED lines=16> */
.L_x_1540:
        /* <DEDUP_REMOVED lines=16> */
.L_x_1541:
        /* <DEDUP_REMOVED lines=16> */
.L_x_1542:
        /* <DEDUP_REMOVED lines=16> */
.L_x_1543:
        /* <DEDUP_REMOVED lines=16> */
.L_x_1544:
        /* <DEDUP_REMOVED lines=16> */
.L_x_1545:
        /* <DEDUP_REMOVED lines=16> */
.L_x_1546:
        /* <DEDUP_REMOVED lines=11> */
.L_x_1528:
[----:B------:R-:W-:Y:S05]  /*19530*/  BSYNC B1 ;  /* 0x0000000000017941 */ /* 0x000fea0003800000 */
.L_x_1527:
[----:B------:R-:W3:Y:S02]  /*19540*/  LDL.LU R4, [R1+0x3c] ;  /* 0x00003c0001047983 */ /* 0x000ee40000300800 */
[----:B---3--:R-:W-:-:S07]  /*19550*/  VIADD R0, R4, 0xfffffffd ;  /* 0xfffffffd04007836 */ /* 0x008fce0000000000 */
.L_x_1526:
[----:B------:R-:W-:Y:S05]  /*19560*/  BSYNC B2 ;  /* 0x0000000000027941 */ /* 0x000fea0003800000 */
.L_x_1525:
[----:B------:R-:W3:Y:S01]  /*19570*/  LDL.LU R2, [R1+0x34] ;  /* 0x0000340001027983 */ /* 0x000ee20000300800 */
[----:B------:R-:W-:-:S05]  /*19580*/  IMAD.MOV R6, RZ, RZ, -R6 ;  /* 0x000000ffff067224 */ /* 0x000fca00078e0a06 */
[----:B---3--:R-:W-:-:S13]  /*19590*/  ISETP.NE.AND P0, PT, R2, R6, PT ;  /* 0x000000060200720c */ /* 0x008fda0003f05270 */
[----:B------:R-:W-:Y:S05]  /*195a0*/  @!P0 BRA `(.L_x_1524) ;  /* 0x0000001c00488947 */ /* 0x000fea0003800000 */
.L_x_1587:
[----:B------:R-:W3:Y:S04]  /*195b0*/  LDL R4, [R1+0x8] ;  /* 0x0000080001047983 */ /* 0x000ee80000100800 */
[----:B------:R-:W0:Y:S04]  /*195c0*/  LDL.LU R3, [R1+0xc] ;  /* 0x00000c0001037983 */ /* 0x000e280000300800 */
        /* <DEDUP_REMOVED lines=35> */
.L_x_1549:
[----:B0-----:R-:W3:Y:S01]  /*19800*/  LDL R2, [R1+0x4] ;  /* 0x0000040001027983 */ /* 0x001ee20000100800 */
[----:B------:R-:W0:Y:S02]  /*19810*/  S2R R3, SR_TID.X ;  /* 0x0000000000037919 */ /* 0x000e240000002100 */
[----:B0-----:R-:W-:Y:S02]  /*19820*/  LOP3.LUT R4, R3, 0x7f, RZ, 0xc0, !PT ;  /* 0x0000007f03047812 */ /* 0x001fe400078ec0ff */
[----:B------:R-:W-:Y:S01]  /*19830*/  SHF.L.U32 R3, R6, 0x1f, RZ ;  /* 0x0000001f06037819 */ /* 0x000fe200000006ff */
[----:B------:R-:W-:Y:S01]  /*19840*/  BSSY B2, `(.L_x_1550) ;  /* 0x0000005000027945 */ /* 0x000fe20003800000 */
[----:B------:R-:W-:Y:S01]  /*19850*/  ISETP.NE.AND P1, PT, R4, RZ, PT ;  /* 0x000000ff0400720c */ /* 0x000fe20003f25270 */
[----:B---3--:R-:W-:-:S04]  /*19860*/  IMAD R2, R7, 0x8, R2 ;  /* 0x0000000807027824 */ /* 0x008fc800078e0202 */
[----:B------:R-:W0:Y:S02]  /*19870*/  SYNCS.PHASECHK.TRANS64.TRYWAIT P0, [R2+URZ+0x38840], R3 ;  /* 0x03884003020075a7 */ /* 0x000e24000800017f */
[----:B0-----:R-:W-:Y:S06]  /*19880*/  @!P0 BRA `(.L_x_1551) ;  /* 0x0000004400f48947 */ /* 0x001fec0003800000 */
.L_x_1673:
[----:B------:R-:W-:Y:S05]  /*19890*/  BSYNC B2 ;  /* 0x0000000000027941 */ /* 0x000fea0003800000 */
.L_x_1550:
        /* <DEDUP_REMOVED lines=9> */
.L_x_1553:
[----:B------:R-:W-:Y:S05]  /*19930*/  BSYNC B2 ;  /* 0x0000000000027941 */ /* 0x000fea0003800000 */
.L_x_1552:
        /* <DEDUP_REMOVED lines=13> */
.L_x_1554:
        /* <DEDUP_REMOVED lines=14> */
.L_x_1674:
[----:B------:R-:W-:Y:S05]  /*19af0*/  BSYNC B2 ;  /* 0x0000000000027941 */ /* 0x000fea0003800000 */
.L_x_1555:
        /* <DEDUP_REMOVED lines=11> */
.L_x_1558:
[----:B------:R-:W-:Y:S05]  /*19bb0*/  BSYNC B2 ;  /* 0x0000000000027941 */ /* 0x000fea0003800000 */
.L_x_1557:
        /* <DEDUP_REMOVED lines=10> */
.L_x_1559:
        /* <DEDUP_REMOVED lines=16> */
.L_x_1560:
        /* <DEDUP_REMOVED lines=16> */
.L_x_1561:
        /* <DEDUP_REMOVED lines=16> */
.L_x_1562:
        /* <DEDUP_REMOVED lines=16> */
.L_x_1563:
        /* <DEDUP_REMOVED lines=16> */
.L_x_1564:
        /* <DEDUP_REMOVED lines=16> */
.L_x_1565:
        /* <DEDUP_REMOVED lines=16> */
.L_x_1566:
        /* <DEDUP_REMOVED lines=11> */
.L_x_1548:
[----:B------:R-:W-:Y:S05]  /*1a410*/  BSYNC B1 ;  /* 0x0000000000017941 */ /* 0x000fea0003800000 */
.L_x_1547:
[----:B------:R-:W3:Y:S01]  /*1a420*/  LDL R5, [R1+0x8] ;  /* 0x0000080001057983 */ /* 0x000ee20000100800 */
[----:B------:R-:W-:Y:S01]  /*1a430*/  VIADD R7, R7, 0x1 ;  /* 0x0000000107077836 */ /* 0x000fe20000000000 */
[----:B------:R-:W-:Y:S04]  /*1a440*/  BSSY B1, `(.L_x_1567) ;  /* 0x00000e5000017945 */ /* 0x000fe80003800000 */
[----:B------:R-:W-:-:S04]  /*1a450*/  ISETP.NE.AND P0, PT, R7, 0x2, PT ;  /* 0x000000020700780c */ /* 0x000fc80003f05270 */
[----:B------:R-:W-:Y:S02]  /*1a460*/  SEL R2, RZ, 0x1, P0 ;  /* 0x00000001ff027807 */ /* 0x000fe40000000000 */
[----:B------:R-:W-:Y:S02]  /*1a470*/  SEL R9, R7, RZ, P0 ;  /* 0x000000ff07097207 */ /* 0x000fe40000000000 */
[----:B------:R-:W-:-:S05]  /*1a480*/  LOP3.LUT R8, R6, R2, RZ, 0x3c, !PT ;  /* 0x0000000206087212 */ /* 0x000fca00078e3cff */
[----:B------:R0:W-:Y:S04]  /*1a490*/  STL [R1+0x1c], R8 ;  /* 0x00001c0801007387 */ /* 0x0001e80000100800 */
[----:B------:R0:W-:Y:S01]  /*1a4a0*/  STL [R1+0xc], R9 ;  /* 0x00000c0901007387 */ /* 0x0001e20000100800 */
[----:B---3--:R-:W-:-:S13]  /*1a4b0*/  LOP3.LUT P2, RZ, R5, 0x1, RZ, 0xc0, !PT ;  /* 0x0000000105ff7812 */ /* 0x008fda000784c0ff */
[----:B0-----:R-:W-:Y:S05]  /*1a4c0*/  @!P2 BRA `(.L_x_1568) ;  /* 0x0000000c0070a947 */ /* 0x001fea0003800000 */
[----:B------:R-:W-:Y:S01]  /*1a4d0*/  ULDC.64 UR4, c[0x0][0x418] ;  /* 0x0001060000047ab9 */ /* 0x000fe20000000a00 */
[----:B------:R-:W-:Y:S01]  /*1a4e0*/  VIADD R6, R0, 0xffffffff ;  /* 0xffffffff00067836 */ /* 0x000fe20000000000 */
        /* <DEDUP_REMOVED lines=23> */
.L_x_1569:
        /* <DEDUP_REMOVED lines=9> */
.L_x_1675:
[----:B------:R-:W-:Y:S05]  /*1a6f0*/  BSYNC B2 ;  /* 0x0000000000027941 */ /* 0x000fea0003800000 */
.L_x_1570:
        /* <DEDUP_REMOVED lines=9> */
.L_x_1573:
[----:B------:R-:W-:Y:S05]  /*1a790*/  BSYNC B2 ;  /* 0x0000000000027941 */ /* 0x000fea0003800000 */
.L_x_1572:
[----:B------:R-:W3:Y:S04]  /*1a7a0*/  LDL R8, [R1+0x4] ;  /* 0x0000040001087983 */ /* 0x000ee80000100800 */
        /* <DEDUP_REMOVED lines=13> */
.L_x_1574:
        /* <DEDUP_REMOVED lines=14> */
.L_x_1676:
[----:B------:R-:W-:Y:S05]  /*1a960*/  BSYNC B2 ;  /* 0x0000000000027941 */ /* 0x000fea0003800000 */
.L_x_1575:
        /* <DEDUP_REMOVED lines=11> */
.L_x_1578:
[----:B------:R-:W-:Y:S05]  /*1aa20*/  BSYNC B2 ;  /* 0x0000000000027941 */ /* 0x000fea0003800000 */
.L_x_1577:
        /* <DEDUP_REMOVED lines=11> */
.L_x_1579:
        /* <DEDUP_REMOVED lines=16> */
.L_x_1580:
        /* <DEDUP_REMOVED lines=16> */
.L_x_1581:
        /* <DEDUP_REMOVED lines=16> */
.L_x_1582:
        /* <DEDUP_REMOVED lines=16> */
.L_x_1583:
        /* <DEDUP_REMOVED lines=16> */
.L_x_1584:
        /* <DEDUP_REMOVED lines=16> */
.L_x_1585:
        /* <DEDUP_REMOVED lines=16> */
.L_x_1586:
        /* <DEDUP_REMOVED lines=11> */
.L_x_1568:
[----:B------:R-:W-:Y:S05]  /*1b290*/  BSYNC B1 ;  /* 0x0000000000017941 */ /* 0x000fea0003800000 */
.L_x_1567:
[C---:B------:R-:W-:Y:S01]  /*1b2a0*/  ISETP.GT.AND P0, PT, R0.reuse, 0x1, PT ;  /* 0x000000010000780c */ /* 0x040fe20003f04270 */
[----:B------:R-:W-:-:S12]  /*1b2b0*/  VIADD R0, R0, 0xfffffffe ;  /* 0xfffffffe00007836 */ /* 0x000fd80000000000 */
[----:B------:R-:W-:Y:S05]  /*1b2c0*/  @P0 BRA `(.L_x_1587) ;  /* 0xffffffe000b80947 */ /* 0x000fea000383ffff */
.L_x_1524:
[----:B------:R-:W-:Y:S05]  /*1b2d0*/  BSYNC B0 ;  /* 0x0000000000007941 */ /* 0x000fea0003800000 */
.L_x_1523:
        /* <DEDUP_REMOVED lines=24> */
.L_x_1589:
[----:B------:R-:W-:Y:S05]  /*1b460*/  BSYNC B0 ;  /* 0x0000000000007941 */ /* 0x000fea0003800000 */
.L_x_1588:
[----:B------:R-:W-:-:S05]  /*1b470*/  SEL R0, R0, RZ, P0 ;  /* 0x000000ff00007207 */ /* 0x000fca0000000000 */
[----:B------:R3:W-:Y:S02]  /*1b480*/  STL [R1+0xc], R0 ;  /* 0x00000c0001007387 */ /* 0x0007e40000100800 */
.L_x_1485:
[----:B------:R-:W-:Y:S05]  /*1b490*/  BSYNC B7 ;  /* 0x0000000000077941 */ /* 0x000fea0003800000 */
.L_x_1483:
        /* <DEDUP_REMOVED lines=13> */
.L_x_1590:
        /* <DEDUP_REMOVED lines=36> */
.L_x_1686:
[----:B------:R-:W-:Y:S02]  /*1b7b0*/  ULDC UR4, c[0x0][0xd38] ;  /* 0x00034e0000047ab9 */ /* 0x000fe40000000800 */
[----:B------:R-:W-:-:S04]  /*1b7c0*/  IMAD.U32 R16, RZ, RZ, UR4 ;  /* 0x00000004ff107e24 */ /* 0x000fc8000f8e00ff */
[----:B-1----:R-:W-:-:S04]  /*1b7d0*/  IMAD R6, R6, R16, RZ ;  /* 0x0000001006067224 */ /* 0x002fc800078e02ff */
[----:B------:R-:W-:-:S05]  /*1b7e0*/  IMAD.IADD R4, R4, 0x1, R6 ;  /* 0x0000000104047824 */ /* 0x000fca00078e0206 */
[----:B------:R-:W-:-:S13]  /*1b7f0*/  ISETP.GT.AND P6, PT, R4, R0, PT ;  /* 0x000000000400720c */ /* 0x000fda0003fc4270 */
[----:B------:R-:W-:Y:S05]  /*1b800*/  @P6 BRA `(.L_x_1593) ;  /* 0x00000000009c6947 */ /* 0x000fea0003800000 */
.L_x_1598:
        /* <DEDUP_REMOVED lines=14> */
.L_x_1596:
[----:B------:R-:W-:Y:S05]  /*1b8f0*/  BSYNC B0 ;  /* 0x0000000000007941 */ /* 0x000fea0003800000 */
.L_x_1595:
        /* <DEDUP_REMOVED lines=18> */
.L_x_1694:
[----:B------:R-:W-:Y:S02]  /*1ba20*/  ULDC UR4, c[0x0][0xd38] ;  /* 0x00034e0000047ab9 */ /* 0x000fe40000000800 */
[----:B------:R-:W-:-:S04]  /*1ba30*/  IMAD.U32 R16, RZ, RZ, UR4 ;  /* 0x00000004ff107e24 */ /* 0x000fc8000f8e00ff */
[----:B-1----:R-:W-:-:S04]  /*1ba40*/  IMAD R6, R6, R16, RZ ;  /* 0x0000001006067224 */ /* 0x002fc800078e02ff */
[----:B------:R-:W-:-:S05]  /*1ba50*/  IMAD.IADD R4, R6, 0x1, R4 ;  /* 0x0000000106047824 */ /* 0x000fca00078e0204 */
[----:B------:R-:W-:-:S13]  /*1ba60*/  ISETP.GT.AND P6, PT, R4, R0, PT ;  /* 0x000000000400720c */ /* 0x000fda0003fc4270 */
[----:B------:R-:W-:Y:S05]  /*1ba70*/  @!P6 BRA `(.L_x_1598) ;  /* 0xfffffffc0064e947 */ /* 0x000fea000383ffff */
.L_x_1593:
        /* <DEDUP_REMOVED lines=8> */
.L_x_1698:
[----:B------:R-:W-:Y:S01]  /*1bb00*/  ISETP.NE.AND P0, PT, R5, RZ, PT ;  /* 0x000000ff0500720c */ /* 0x000fe20003f05270 */
[----:B-1----:R-:W-:-:S12]  /*1bb10*/  IMAD.MOV.U32 R3, RZ, RZ, RZ ;  /* 0x000000ffff037224 */ /* 0x002fd800078e00ff */
[----:B------:R-:W-:Y:S05]  /*1bb20*/  @!P0 BRA `(.L_x_1600) ;  /* 0x0000000000148947 */ /* 0x000fea0003800000 */
[----:B------:R-:W-:Y:S01]  /*1bb30*/  UMOV UR4, 0xffffffff ;  /* 0xffffffff00047882 */ /* 0x000fe20000000000 */
[----:B------:R-:W-:Y:S02]  /*1bb40*/  VIADD R12, R4, 0xffffffff ;  /* 0xffffffff040c7836 */ /* 0x000fe40000000000 */
[----:B------:R-:W-:Y:S05]  /*1bb50*/  BRA.DIV UR4, `(.L_x_1601) ;  /* 0x0000002e04ec7947 */ /* 0x000fea000b800000 */
[----:B0-----:R0:W1:Y:S02]  /*1bb60*/  SHFL.IDX PT, R2, R2, R12, 0x1f ;  /* 0x00001f0c02027589 */ /* 0x00106400000e0000 */
.L_x_1701:
[----:B-1----:R-:W-:-:S07]  /*1bb70*/  IMAD.MOV.U32 R3, RZ, RZ, R2 ;  /* 0x000000ffff037224 */ /* 0x002fce00078e0002 */
.L_x_1600:
[----:B---3--:R-:W-:Y:S01]  /*1bb80*/  IABS R5, R17 ;  /* 0x0000001100057213 */ /* 0x008fe20000000000 */
[----:B------:R-:W-:Y:S02]  /*1bb90*/  IMAD R16, R3, R16, R6 ;  /* 0x0000001003107224 */ /* 0x000fe400078e0206 */
[----:B------:R-:W-:Y:S01]  /*1bba0*/  IMAD.IADD R19, R4, 0x1, R19 ;  /* 0x0000000104137824 */ /* 0x000fe200078e0213 */
[----:B0-----:R-:W0:Y:S01]  /*1bbb0*/  I2F.RP R2, R5 ;  /* 0x0000000500027306 */ /* 0x001e220000209400 */
[----:B------:R-:W-:-:S07]  /*1bbc0*/  IMAD.IADD R0, R0, 0x1, -R16 ;  /* 0x0000000100007824 */ /* 0x000fce00078e0a10 */
[----:B0-----:R-:W0:Y:S02]  /*1bbd0*/  MUFU.RCP R2, R2 ;  /* 0x0000000200027308 */ /* 0x001e240000001000 */
[----:B0-----:R-:W-:-:S06]  /*1bbe0*/  VIADD R2, R2, 0xffffffe ;  /* 0x0ffffffe02027836 */ /* 0x001fcc0000000000 */
[----:B------:R-:W0:Y:S02]  /*1bbf0*/  F2I.FTZ.U32.TRUNC.NTZ R3, R2 ;  /* 0x0000000200037305 */ /* 0x000e24000021f000 */
        /* <DEDUP_REMOVED lines=23> */
.L_x_1594:
[----:B------:R-:W-:Y:S01]  /*1bd70*/  UMOV UR4, URZ ;  /* 0x0000003f00047c82 */ /* 0x000fe20008000000 */
[----:B------:R-:W-:Y:S01]  /*1bd80*/  UMOV UR5, URZ ;  /* 0x0000003f00057c82 */ /* 0x000fe20008000000 */
[----:B------:R-:W-:Y:S01]  /*1bd90*/  ULDC UR6, c[0x0][0xd3c] ;  /* 0x00034f0000067ab9 */ /* 0x000fe20000000800 */
[----:B------:R-:W-:Y:S02]  /*1bda0*/  IMAD.MOV.U32 R16, RZ, RZ, R0 ;  /* 0x000000ffff107224 */ /* 0x000fe400078e0000 */
[----:B------:R-:W-:Y:S02]  /*1bdb0*/  IMAD.U32 R17, RZ, RZ, UR4 ;  /* 0x00000004ff117e24 */ /* 0x000fe4000f8e00ff */
[----:B------:R-:W-:Y:S02]  /*1bdc0*/  IMAD.U32 R18, RZ, RZ, UR5 ;  /* 0x00000005ff127e24 */ /* 0x000fe4000f8e00ff */
[----:B------:R-:W-:-:S07]  /*1bdd0*/  IMAD.U32 R19, RZ, RZ, UR6 ;  /* 0x00000006ff137e24 */ /* 0x000fce000f8e00ff */
.L_x_1602:
[----:B------:R1:W3:Y:S01]  /*1bde0*/  LDL R3, [R1+0x4] ;  /* 0x0000040001037983 */ /* 0x0002e20000100800 */
[----:B------:R-:W4:Y:S01]  /*1bdf0*/  S2R R0, SR_TID.X ;  /* 0x0000000000007919 */ /* 0x000f220000002100 */
[----:B------:R-:W-:Y:S05]  /*1be00*/  WARPSYNC.ALL ;  /* 0x0000000000007948 */ /* 0x000fea0003800000 */
[----:B----4-:R-:W-:Y:S01]  /*1be10*/  LOP3.LUT R0, R0, 0x1f, RZ, 0xc0, !PT ;  /* 0x0000001f00007812 */ /* 0x010fe200078ec0ff */
[----:B------:R-:W-:Y:S03]  /*1be20*/  BAR.SYNC.DEFER_BLOCKING 0x4, 0x180 ;  /* 0x0106000000007b1d */ /* 0x000fe60000010000 */
[----:B------:R-:W-:-:S13]  /*1be30*/  ISETP.NE.AND P0, PT, R0, RZ, PT ;  /* 0x000000ff0000720c */ /* 0x000fda0003f05270 */
[----:B------:R-:W3:Y:S01]  /*1be40*/  @!P0 S2R R0, SR_CgaCtaId ;  /* 0x0000000000008919 */ /* 0x000ee20000008800 */
[----:B0-----:R-:W-:-:S04]  /*1be50*/  @!P0 MOV R2, 0x400 ;  /* 0x0000040000028802 */ /* 0x001fc80000000f00 */
[----:B---3--:R-:W-:-:S05]  /*1be60*/  @!P0 LEA R3, R0, R2, 0x18 ;  /* 0x0000000200038211 */ /* 0x008fca00078ec0ff */
[----:B------:R1:W-:Y:S04]  /*1be70*/  @!P0 STS.128 [R3+0x388d0], R16 ;  /* 0x0388d01003008388 */ /* 0x0003e80000000c00 */
[----:B------:R1:W-:Y:S01]  /*1be80*/  @!P0 STL [R1+0x4], R3 ;  /* 0x0000040301008387 */ /* 0x0003e20000100800 */
[----:B------:R-:W-:Y:S06]  /*1be90*/  BAR.ARV 0x5, 0x180 ;  /* 0x0146000000007b1d */ /* 0x000fec0000002000 */
.L_x_1591:
[----:B------:R-:W-:Y:S02]  /*1bea0*/  ULDC UR4, c[0x0][0xd3c] ;  /* 0x00034f0000047ab9 */ /* 0x000fe40000000800 */
[----:B----4-:R-:W-:-:S13]  /*1beb0*/  ISETP.GE.AND P0, PT, R19, UR4, PT ;  /* 0x0000000413007c0c */ /* 0x010fda000bf06270 */
[----:B------:R-:W-:Y:S05]  /*1bec0*/  @!P0 BRA `(.L_x_1603) ;  /* 0xffffff7400108947 */ /* 0x000fea000383ffff */
[----:B------:R-:W-:Y:S05]  /*1bed0*/  BSYNC B8 ;  /* 0x0000000000087941 */ /* 0x000fea0003800000 */
.L_x_1433:
[----:B---3--:R-:W3:Y:S01]  /*1bee0*/  LDL.LU R0, [R1+0x60] ;  /* 0x0000600001007983 */ /* 0x008ee20000300800 */
[----:B------:R-:W-:Y:S01]  /*1bef0*/  BSSY B0, `(.L_x_1604) ;  /* 0x000000b000007945 */ /* 0x000fe20003800000 */
[----:B------:R-:W4:Y:S01]  /*1bf00*/  S2R R5, SR_CgaCtaId ;  /* 0x0000000000057919 */ /* 0x000f220000008800 */
[----:B---3--:R-:W-:-:S05]  /*1bf10*/  VIADD R0, R0, 0x1 ;  /* 0x0000000100007836 */ /* 0x008fca0000000000 */
[----:B0-----:R-:W-:-:S04]  /*1bf20*/  LEA.HI R2, R0, R0, RZ, 0x1 ;  /* 0x0000000000027211 */ /* 0x001fc800078f08ff */
[----:B-1----:R-:W-:-:S05]  /*1bf30*/  LOP3.LUT R3, R2, 0xfffffffe, RZ, 0xc0, !PT ;  /* 0xfffffffe02037812 */ /* 0x002fca00078ec0ff */
[----:B------:R-:W-:Y:S01]  /*1bf40*/  IMAD.IADD R3, R0, 0x1, -R3 ;  /* 0x0000000100037824 */ /* 0x000fe200078e0a03 */
[----:B------:R-:W-:-:S04]  /*1bf50*/  MOV R0, 0x400 ;  /* 0x0000040000007802 */ /* 0x000fc80000000f00 */
[----:B----4-:R-:W-:Y:S02]  /*1bf60*/  LEA R0, R5, R0, 0x18 ;  /* 0x0000000005007211 */ /* 0x010fe400078ec0ff */
[----:B------:R-:W-:-:S04]  /*1bf70*/  SHF.L.U32 R3, R3, 0x1f, RZ ;  /* 0x0000001f03037819 */ /* 0x000fc800000006ff */
[----:B------:R-:W0:Y:S02]  /*1bf80*/  SYNCS.PHASECHK.TRANS64.TRYWAIT P0, [R0+URZ+0x38820], R3 ;  /* 0x03882003000075a7 */ /* 0x000e24000800017f */
[----:B0-----:R-:W-:Y:S05]  /*1bf90*/  @!P0 BRA `(.L_x_1605) ;  /* 0x0000002c00048947 */ /* 0x001fea0003800000 */
.L_x_1702:
[----:B------:R-:W-:Y:S05]  /*1bfa0*/  BSYNC B0 ;  /* 0x0000000000007941 */ /* 0x000fea0003800000 */
.L_x_1604:
[----:B------:R-:W-:-:S03]  /*1bfb0*/  UMOV UR4, 0xffffffff ;  /* 0xffffffff00047882 */ /* 0x000fc60000000000 */
[----:B------:R-:W-:Y:S05]  /*1bfc0*/  BRA.DIV UR4, `(.L_x_1606) ;  /* 0x0000002e040c7947 */ /* 0x000fea000b800000 */
[----:B------:R-:W1:Y:S02]  /*1bfd0*/  S2R R2, SR_TID.X ;  /* 0x0000000000027919 */ /* 0x000e640000002100 */
[----:B-1----:R-:W-:-:S04]  /*1bfe0*/  SHF.R.U32.HI R2, RZ, 0x5, R2 ;  /* 0x00000005ff027819 */ /* 0x002fc80000011602 */
[----:B------:R-:W-:-:S05]  /*1bff0*/  LOP3.LUT R2, R2, 0x3, RZ, 0xc0, !PT ;  /* 0x0000000302027812 */ /* 0x000fca00078ec0ff */
[----:B------:R1:W3:Y:S02]  /*1c000*/  SHFL.IDX PT, R14, R2, RZ, 0x1f ;  /* 0x00001fff020e7589 */ /* 0x0002e400000e0000 */
.L_x_1705:
[----:B---3--:R-:W-:-:S13]  /*1c010*/  ISETP.NE.AND P0, PT, R14, RZ, PT ;  /* 0x000000ff0e00720c */ /* 0x008fda0003f05270 */
[----:B------:R-:W-:Y:S05]  /*1c020*/  @P0 BRA `(.L_x_1310) ;  /* 0x0000000000940947 */ /* 0x000fea0003800000 */
[----:B------:R-:W-:-:S03]  /*1c030*/  UMOV UR4, 0xffffffff ;  /* 0xffffffff00047882 */ /* 0x000fc60000000000 */
[----:B------:R-:W-:Y:S05]  /*1c040*/  BRA.DIV UR4, `(.L_x_1607) ;  /* 0x0000002e04207947 */ /* 0x000fea000b800000 */
[----:B------:R-:W-:-:S13]  /*1c050*/  ELECT P6, URZ, PT ;  /* 0x00000000003f782f */ /* 0x000fda00038c0000 */
.L_x_1708:
[----:B------:R-:W-:Y:S05]  /*1c060*/  @!P6 BRA `(.L_x_1310) ;  /* 0x000000000084e947 */ /* 0x000fea0003800000 */
[----:B-1----:R-:W3:Y:S02]  /*1c070*/  LDL.LU R2, [R1+0x70] ;  /* 0x0000700001027983 */ /* 0x002ee40000300800 */
[----:B---3--:R-:W-:-:S04]  /*1c080*/  LOP3.LUT R2, R2, 0x2, RZ, 0xfc, !PT ;  /* 0x0000000202027812 */ /* 0x008fc800078efcff */
[----:B------:R-:W-:-:S13]  /*1c090*/  ISETP.NE.AND P2, PT, R2, 0x3, PT ;  /* 0x000000030200780c */ /* 0x000fda0003f45270 */
[----:B------:R-:W-:Y:S05]  /*1c0a0*/  @!P2 BRA `(.L_x_1608) ;  /* 0x000000000004a947 */ /* 0x000fea0003800000 */
[----:B------:R-:W-:Y:S01]  /*1c0b0*/  BPT.TRAP 0x1 ;  /* 0x000000040000795c */ /* 0x000fe20000300000 */
.L_x_1608:
[----:B0-----:R-:W3:Y:S04]  /*1c0c0*/  LDL R3, [R1+0xc] ;  /* 0x00000c0001037983 */ /* 0x001ee80000100800 */
[----:B------:R-:W4:Y:S01]  /*1c0d0*/  LDL.LU R7, [R1+0x1c] ;  /* 0x00001c0001077983 */ /* 0x000f220000300800 */
[----:B------:R-:W-:-:S04]  /*1c0e0*/  VIADD R2, R0, 0x38840 ;  /* 0x0003884000027836 */ /* 0x000fc80000000000 */
[C---:B---3--:R-:W-:Y:S02]  /*1c0f0*/  IMAD R6, R3.reuse, 0x8, R2 ;  /* 0x0000000803067824 */ /* 0x048fe400078e0202 */
[----:B------:R-:W-:Y:S01]  /*1c100*/  VIADD R3, R3, 0x1 ;  /* 0x0000000103037836 */ /* 0x000fe20000000000 */
[----:B----4-:R-:W-:-:S04]  /*1c110*/  SHF.L.U32 R5, R7, 0x1f, RZ ;  /* 0x0000001f07057819 */ /* 0x010fc800000006ff */
        /* <DEDUP_REMOVED lines=8> */
.L_x_1709:
[----:B------:R-:W1:Y:S02]  /*1c1a0*/  SYNCS.PHASECHK.TRANS64.TRYWAIT P0, [R7+URZ], R2 ;  /* 0x00000002070075a7 */ /* 0x000e64000800017f */
[----:B-1----:R-:W-:Y:S05]  /*1c1b0*/  @!P0 BRA `(.L_x_1610) ;  /* 0x0000002800f88947 */ /* 0x002fea0003800000 */
.L_x_1710:
[----:B------:R-:W-:Y:S05]  /*1c1c0*/  @!P2 BRA `(.L_x_1611) ;  /* 0x000000000004a947 */ /* 0x000fea0003800000 */
[----:B------:R-:W-:Y:S01]  /*1c1d0*/  BPT.TRAP 0x1 ;  /* 0x000000040000795c */ /* 0x000fe20000300000 */
.L_x_1611:
[----:B------:R-:W3:Y:S01]  /*1c1e0*/  LDL.LU R4, [R1+0xc] ;  /* 0x00000c0001047983 */ /* 0x000ee20000300800 */
[----:B------:R-:W-:-:S04]  /*1c1f0*/  VIADD R0, R0, 0x38860 ;  /* 0x0003886000007836 */ /* 0x000fc80000000000 */
[----:B---3--:R-:W-:-:S04]  /*1c200*/  IMAD R4, R4, 0x8, R0 ;  /* 0x0000000804047824 */ /* 0x008fc800078e0200 */
[----:B------:R-:W3:Y:S02]  /*1c210*/  SYNCS.PHASECHK.TRANS64.TRYWAIT P0, [R4+URZ], R5 ;  /* 0x00000005040075a7 */ /* 0x000ee4000800017f */
[----:B---3--:R-:W-:Y:S05]  /*1c220*/  @!P0 BRA `(.L_x_1612) ;  /* 0x0000002800f08947 */ /* 0x008fea0003800000 */
.L_x_1711:
[----:B------:R-:W-:-:S07]  /*1c230*/  IMAD R3, R3, 0x8, R0 ;  /* 0x0000000803037824 */ /* 0x000fce00078e0200 */
.L_x_1613:
[----:B----4-:R4:W0:Y:S02]  /*1c240*/  SYNCS.PHASECHK.TRANS64.TRYWAIT P0, [R3+URZ], R2 ;  /* 0x00000002030075a7 */ /* 0x010824000800017f */
[----:B0-----:R-:W-:Y:S05]  /*1c250*/  @!P0 NANOSLEEP.SYNCS 0x989680 ;  /* 0x009896800000895d */ /* 0x001fea0003900000 */
[----:B------:R-:W0:Y:S02]  /*1c260*/  @!P0 SYNCS.PHASECHK.TRANS64 P0, [R3+URZ], R2 ;  /* 0x00000002030085a7 */ /* 0x000e24000800007f */
[----:B0-----:R-:W-:Y:S05]  /*1c270*/  @!P0 BRA `(.L_x_1613) ;  /* 0xfffffffc00f08947 */ /* 0x001fea000383ffff */
.L_x_1310:
[----:B------:R-:W-:Y:S05]  /*1c280*/  BSYNC B9 ;  /* 0x0000000000097941 */ /* 0x000fea0003800000 */
.L_x_1307:
[----:B------:R-:W-:Y:S05]  /*1c290*/  EXIT ;  /* 0x000000000000794d */ /* 0x000fea0003800000 */
.L_x_1326:
[----:B0-----:R0:W1:Y:S02]  /*1c2a0*/  SYNCS.PHASECHK.TRANS64.TRYWAIT P5, [R66+URZ+0x38890], R75 ;  /* 0x0388904b420075a7 */ /* 0x00106400080a017f */
[----:B-1----:R-:W-:Y:S05]  /*1c2b0*/  @!P5 NANOSLEEP.SYNCS 0x989680 ;  /* 0x009896800000d95d */ /* 0x002fea0003900000 */
[----:B------:R-:W1:Y:S02]  /*1c2c0*/  @!P5 SYNCS.PHASECHK.TRANS64 P5, [R66+URZ+0x38890], R75 ;  /* 0x0388904b4200d5a7 */ /* 0x000e6400080a007f */
[----:B-1----:R-:W-:Y:S05]  /*1c2d0*/  @!P5 BRA `(.L_x_1326) ;  /* 0xfffffffc00f0d947 */ /* 0x002fea000383ffff */
[----:B------:R-:W-:Y:S05]  /*1c2e0*/  BRA `(.L_x_1614) ;  /* 0xfffffe6000f87947 */ /* 0x000fea000383ffff */
.L_x_1336:
[----:B0-----:R0:W1:Y:S02]  /*1c2f0*/  SYNCS.PHASECHK.TRANS64.TRYWAIT P5, [R66+URZ+0x38890], R75 ;  /* 0x0388904b420075a7 */ /* 0x00106400080a017f */
[----:B-1----:R-:W-:Y:S05]  /*1c300*/  @!P5 NANOSLEEP.SYNCS 0x989680 ;  /* 0x009896800000d95d */ /* 0x002fea0003900000 */
[----:B------:R-:W1:Y:S02]  /*1c310*/  @!P5 SYNCS.PHASECHK.TRANS64 P5, [R66+URZ+0x38890], R75 ;  /* 0x0388904b4200d5a7 */ /* 0x000e6400080a007f */
[----:B-1----:R-:W-:Y:S05]  /*1c320*/  @!P5 BRA `(.L_x_1336) ;  /* 0xfffffffc00f0d947 */ /* 0x002fea000383ffff */
[----:B------:R-:W-:Y:S05]  /*1c330*/  BRA `(.L_x_1615) ;  /* 0xfffffe6c00447947 */ /* 0x000fea000383ffff */
.L_x_1341:
[----:B0-----:R0:W1:Y:S02]  /*1c340*/  SYNCS.PHASECHK.TRANS64.TRYWAIT P5, [R66+URZ+0x38890], R75 ;  /* 0x0388904b420075a7 */ /* 0x00106400080a017f */
[----:B-1----:R-:W-:Y:S05]  /*1c350*/  @!P5 NANOSLEEP.SYNCS 0x989680 ;  /* 0x009896800000d95d */ /* 0x002fea0003900000 */
[----:B------:R-:W1:Y:S02]  /*1c360*/  @!P5 SYNCS.PHASECHK.TRANS64 P5, [R66+URZ+0x38890], R75 ;  /* 0x0388904b4200d5a7 */ /* 0x000e6400080a007f */
[----:B-1----:R-:W-:Y:S05]  /*1c370*/  @!P5 BRA `(.L_x_1341) ;  /* 0xfffffffc00f0d947 */ /* 0x002fea000383ffff */
[----:B------:R-:W-:Y:S05]  /*1c380*/  BRA `(.L_x_1616) ;  /* 0xfffffe7400587947 */ /* 0x000fea000383ffff */
.L_x_1345:
[----:B------:R0:W0:Y:S02]  /*1c390*/  SYNCS.PHASECHK.TRANS64.TRYWAIT P5, [R66+URZ+0x388b0], R75 ;  /* 0x0388b04b420075a7 */ /* 0x00002400080a017f */
[----:B0-----:R-:W-:Y:S05]  /*1c3a0*/  @!P5 NANOSLEEP.SYNCS 0x989680 ;  /* 0x009896800000d95d */ /* 0x001fea0003900000 */
[----:B------:R-:W0:Y:S02]  /*1c3b0*/  @!P5 SYNCS.PHASECHK.TRANS64 P5, [R66+URZ+0x388b0], R75 ;  /* 0x0388b04b4200d5a7 */ /* 0x000e2400080a007f */
[----:B0-----:R-:W-:Y:S05]  /*1c3c0*/  @!P5 BRA `(.L_x_1345) ;  /* 0xfffffffc00f0d947 */ /* 0x001fea000383ffff */
[----:B------:R-:W-:Y:S05]  /*1c3d0*/  BRA `(.L_x_1617) ;  /* 0xfffffe7400d47947 */ /* 0x000fea000383ffff */
.L_x_1368:
        /* <DEDUP_REMOVED lines=8> */
.L_x_1619:
[----:B------:R-:W-:Y:S05]  /*1c460*/  BSYNC B1 ;  /* 0x0000000000017941 */ /* 0x000fea0003800000 */
.L_x_1618:
        /* <DEDUP_REMOVED lines=8> */
.L_x_1620:
[----:B------:R-:W-:Y:S02]  /*1c4f0*/  IMAD.MOV.U32 R13, RZ, RZ, R29 ;  /* 0x000000ffff0d7224 */ /* 0x000fe400078e001d */
[----:B------:R-:W-:-:S07]  /*1c500*/  IMAD.MOV.U32 R0, RZ, RZ, R14 ;  /* 0x000000ffff007224 */ /* 0x000fce00078e000e */
[----:B------:R-:W-:Y:S05]  /*1c510*/  WARPSYNC.COLLECTIVE R15, `(.L_x_1621) ;  /* 0x000000000f087348 */ /* 0x000fea0003c00000 */
[----:B------:R0:W1:Y:S02]  /*1c520*/  SHFL.IDX P6, R14, R13, R12, R11 ;  /* 0x0000000c0d0e7389 */ /* 0x00006400000c000b */
[----:B01----:R-:W-:Y:S01]  /*1c530*/  ENDCOLLECTIVE ;  /* 0x000000000000791b */ /* 0x003fe20003800000 */
.L_x_1621:
[----:B------:R-:W-:Y:S02]  /*1c540*/  IMAD.MOV.U32 R13, RZ, RZ, R28 ;  /* 0x000000ffff0d7224 */ /* 0x000fe400078e001c */
[----:B------:R-:W-:-:S07]  /*1c550*/  IMAD.MOV.U32 R5, RZ, RZ, R14 ;  /* 0x000000ffff057224 */ /* 0x000fce00078e000e */
[----:B------:R-:W-:Y:S05]  /*1c560*/  WARPSYNC.COLLECTIVE R15, `(.L_x_1622) ;  /* 0x000000000f087348 */ /* 0x000fea0003c00000 */
[----:B------:R0:W1:Y:S02]  /*1c570*/  SHFL.IDX P6, R14, R13, R12, R11 ;  /* 0x0000000c0d0e7389 */ /* 0x00006400000c000b */
[----:B01----:R-:W-:Y:S01]  /*1c580*/  ENDCOLLECTIVE ;  /* 0x000000000000791b */ /* 0x003fe20003800000 */
.L_x_1622:
[----:B------:R-:W-:Y:S05]  /*1c590*/  BRA `(.L_x_1623) ;  /* 0xfffffea000087947 */ /* 0x000fea000383ffff */
.L_x_1372:
[----:B0-----:R0:W1:Y:S02]  /*1c5a0*/  SYNCS.PHASECHK.TRANS64.TRYWAIT P0, [R2+URZ+0x38800], R5 ;  /* 0x03880005020075a7 */ /* 0x001064000800017f */
[----:B-1----:R-:W-:Y:S05]  /*1c5b0*/  @!P0 NANOSLEEP.SYNCS 0x989680 ;  /* 0x009896800000895d */ /* 0x002fea0003900000 */
[----:B------:R-:W1:Y:S02]  /*1c5c0*/  @!P0 SYNCS.PHASECHK.TRANS64 P0, [R2+URZ+0x38800], R5 ;  /* 0x03880005020085a7 */ /* 0x000e64000800007f */
[----:B-1----:R-:W-:Y:S05]  /*1c5d0*/  @!P0 BRA `(.L_x_1372) ;  /* 0xfffffffc00f08947 */ /* 0x002fea000383ffff */
[----:B------:R-:W-:Y:S05]  /*1c5e0*/  BRA `(.L_x_1624) ;  /* 0xfffffea4001c7947 */ /* 0x000fea000383ffff */
.L_x_1380:
        /* <DEDUP_REMOVED lines=8> */
.L_x_1626:
[----:B------:R-:W-:Y:S05]  /*1c670*/  BSYNC B1 ;  /* 0x0000000000017941 */ /* 0x000fea0003800000 */
.L_x_1625:
        /* <DEDUP_REMOVED lines=8> */
.L_x_1627:
[----:B------:R-:W-:Y:S02]  /*1c700*/  IMAD.MOV.U32 R21, RZ, RZ, R3 ;  /* 0x000000ffff157224 */ /* 0x000fe400078e0003 */
[----:B------:R-:W-:Y:S02]  /*1c710*/  IMAD.MOV.U32 R13, RZ, RZ, R29 ;  /* 0x000000ffff0d7224 */ /* 0x000fe400078e001d */
[----:B------:R-:W-:-:S07]  /*1c720*/  IMAD.MOV.U32 R0, RZ, RZ, R14 ;  /* 0x000000ffff007224 */ /* 0x000fce00078e000e */
[----:B------:R-:W-:Y:S05]  /*1c730*/  WARPSYNC.COLLECTIVE R15, `(.L_x_1628) ;  /* 0x000000000f087348 */ /* 0x000fea0003c00000 */
[----:B------:R0:W1:Y:S02]  /*1c740*/  SHFL.IDX P6, R14, R13, R12, R11 ;  /* 0x0000000c0d0e7389 */ /* 0x00006400000c000b */
[----:B01----:R-:W-:Y:S01]  /*1c750*/  ENDCOLLECTIVE ;  /* 0x000000000000791b */ /* 0x003fe20003800000 */
.L_x_1628:
[----:B------:R-:W-:Y:S02]  /*1c760*/  IMAD.MOV.U32 R20, RZ, RZ, R0 ;  /* 0x000000ffff147224 */ /* 0x000fe400078e0000 */
[----:B------:R-:W-:Y:S02]  /*1c770*/  IMAD.MOV.U32 R13, RZ, RZ, R28 ;  /* 0x000000ffff0d7224 */ /* 0x000fe400078e001c */
[----:B------:R-:W-:-:S07]  /*1c780*/  IMAD.MOV.U32 R5, RZ, RZ, R14 ;  /* 0x000000ffff057224 */ /* 0x000fce00078e000e */
[----:B------:R-:W-:Y:S05]  /*1c790*/  WARPSYNC.COLLECTIVE R15, `(.L_x_1629) ;  /* 0x000000000f087348 */ /* 0x000fea0003c00000 */
[----:B------:R0:W1:Y:S02]  /*1c7a0*/  SHFL.IDX P6, R14, R13, R12, R11 ;  /* 0x0000000c0d0e7389 */ /* 0x00006400000c000b */
[----:B01----:R-:W-:Y:S01]  /*1c7b0*/  ENDCOLLECTIVE ;  /* 0x000000000000791b */ /* 0x003fe20003800000 */
.L_x_1629:
[----:B------:R-:W-:Y:S05]  /*1c7c0*/  BRA `(.L_x_1630) ;  /* 0xfffffeac007c7947 */ /* 0x000fea000383ffff */
.L_x_1384:
[----:B0-----:R0:W1:Y:S02]  /*1c7d0*/  SYNCS.PHASECHK.TRANS64.TRYWAIT P1, [R2+URZ+0x38800], R3 ;  /* 0x03880003020075a7 */ /* 0x001064000802017f */
[----:B-1----:R-:W-:Y:S05]  /*1c7e0*/  @!P1 NANOSLEEP.SYNCS 0x989680 ;  /* 0x009896800000995d */ /* 0x002fea0003900000 */
[----:B------:R-:W1:Y:S02]  /*1c7f0*/  @!P1 SYNCS.PHASECHK.TRANS64 P1, [R2+URZ+0x38800], R3 ;  /* 0x03880003020095a7 */ /* 0x000e64000802007f */
[----:B-1----:R-:W-:Y:S05]  /*1c800*/  @!P1 BRA `(.L_x_1384) ;  /* 0xfffffffc00f09947 */ /* 0x002fea000383ffff */
[----:B------:R-:W-:Y:S05]  /*1c810*/  BRA `(.L_x_1631) ;  /* 0xfffffeb0004c7947 */ /* 0x000fea000383ffff */
.L_x_1390:
[----:B0-----:R0:W1:Y:S02]  /*1c820*/  SYNCS.PHASECHK.TRANS64.TRYWAIT P1, [R20+URZ+0x38830], R13 ;  /* 0x0388300d140075a7 */ /* 0x001064000802017f */
[----:B-1----:R-:W-:Y:S05]  /*1c830*/  @!P1 NANOSLEEP.SYNCS 0x989680 ;  /* 0x009896800000995d */ /* 0x002fea0003900000 */
[----:B------:R-:W1:Y:S02]  /*1c840*/  @!P1 SYNCS.PHASECHK.TRANS64 P1, [R20+URZ+0x38830], R13 ;  /* 0x0388300d140095a7 */ /* 0x000e64000802007f */
[----:B-1----:R-:W-:Y:S05]  /*1c850*/  @!P1 BRA `(.L_x_1390) ;  /* 0xfffffffc00f09947 */ /* 0x002fea000383ffff */
[----:B------:R-:W-:Y:S05]  /*1c860*/  BRA `(.L_x_1389) ;  /* 0xfffffebc00547947 */ /* 0x000fea000383ffff */
.L_x_1392:
[----:B-1----:R1:W2:Y:S02]  /*1c870*/  SYNCS.PHASECHK.TRANS64.TRYWAIT P1, [R2+URZ+0x38810], R11 ;  /* 0x0388100b020075a7 */ /* 0x0022a4000802017f */
[----:B--2---:R-:W-:Y:S05]  /*1c880*/  @!P1 NANOSLEEP.SYNCS 0x989680 ;  /* 0x009896800000995d */ /* 0x004fea0003900000 */
[----:B------:R-:W2:Y:S02]  /*1c890*/  @!P1 SYNCS.PHASECHK.TRANS64 P1, [R2+URZ+0x38810], R11 ;  /* 0x0388100b020095a7 */ /* 0x000ea4000802007f */
[----:B--2---:R-:W-:Y:S05]  /*1c8a0*/  @!P1 BRA `(.L_x_1392) ;  /* 0xfffffffc00f09947 */ /* 0x004fea000383ffff */
[----:B------:R-:W-:Y:S05]  /*1c8b0*/  BRA `(.L_x_1632) ;  /* 0xfffffec000047947 */ /* 0x000fea000383ffff */
.L_x_1397:
[----:B-1----:R1:W3:Y:S02]  /*1c8c0*/  SYNCS.PHASECHK.TRANS64.TRYWAIT P1, [R20+URZ+0x38850], R13 ;  /* 0x0388500d140075a7 */ /* 0x0022e4000802017f */
[----:B---3--:R-:W-:Y:S05]  /*1c8d0*/  @!P1 NANOSLEEP.SYNCS 0x989680 ;  /* 0x009896800000995d */ /* 0x008fea0003900000 */
[----:B------:R-:W3:Y:S02]  /*1c8e0*/  @!P1 SYNCS.PHASECHK.TRANS64 P1, [R20+URZ+0x38850], R13 ;  /* 0x0388500d140095a7 */ /* 0x000ee4000802007f */
[----:B---3--:R-:W-:Y:S05]  /*1c8f0*/  @!P1 BRA `(.L_x_1397) ;  /* 0xfffffffc00f09947 */ /* 0x008fea000383ffff */
[----:B------:R-:W-:Y:S05]  /*1c900*/  BRA `(.L_x_1396) ;  /* 0xfffffec000347947 */ /* 0x000fea000383ffff */
.L_x_1404:
[----:B-1----:R1:W2:Y:S02]  /*1c910*/  SYNCS.PHASECHK.TRANS64.TRYWAIT P3, [R12+URZ+0x38830], R200 ;  /* 0x038830c80c0075a7 */ /* 0x0022a4000806017f */
[----:B--2---:R-:W-:Y:S05]  /*1c920*/  @!P3 NANOSLEEP.SYNCS 0x989680 ;  /* 0x009896800000b95d */ /* 0x004fea0003900000 */
[----:B------:R-:W2:Y:S02]  /*1c930*/  @!P3 SYNCS.PHASECHK.TRANS64 P3, [R12+URZ+0x38830], R200 ;  /* 0x038830c80c00b5a7 */ /* 0x000ea4000806007f */
[----:B--2---:R-:W-:Y:S05]  /*1c940*/  @!P3 BRA `(.L_x_1404) ;  /* 0xfffffffc00f0b947 */ /* 0x004fea000383ffff */
[----:B------:R-:W-:Y:S05]  /*1c950*/  BRA `(.L_x_1403) ;  /* 0xfffffeec00dc7947 */ /* 0x000fea000383ffff */
.L_x_1409:
[----:B---3--:R3:W4:Y:S02]  /*1c960*/  SYNCS.PHASECHK.TRANS64.TRYWAIT P3, [R12+URZ+0x38850], R200 ;  /* 0x038850c80c0075a7 */ /* 0x008724000806017f */
[----:B----4-:R-:W-:Y:S05]  /*1c970*/  @!P3 NANOSLEEP.SYNCS 0x989680 ;  /* 0x009896800000b95d */ /* 0x010fea0003900000 */
[----:B------:R-:W4:Y:S02]  /*1c980*/  @!P3 SYNCS.PHASECHK.TRANS64 P3, [R12+URZ+0x38850], R200 ;  /* 0x038850c80c00b5a7 */ /* 0x000f24000806007f */
[----:B----4-:R-:W-:Y:S05]  /*1c990*/  @!P3 BRA `(.L_x_1409) ;  /* 0xfffffffc00f0b947 */ /* 0x010fea000383ffff */
[----:B------:R-:W-:Y:S05]  /*1c9a0*/  BRA `(.L_x_1408) ;  /* 0xfffffef000787947 */ /* 0x000fea000383ffff */
.L_x_1439:
[----:B------:R-:W0:Y:S01]  /*1c9b0*/  S2R R6, SR_TID.X ;  /* 0x0000000000067919 */ /* 0x000e220000002100 */
        /* <DEDUP_REMOVED lines=10> */
.L_x_1634:
[----:B------:R-:W-:Y:S05]  /*1ca60*/  BSYNC B1 ;  /* 0x0000000000017941 */ /* 0x000fea0003800000 */
.L_x_1633:
[----:B------:R-:W-:Y:S05]  /*1ca70*/  BRA `(.L_x_1635) ;  /* 0xffffff6c00e87947 */ /* 0x000fea000383ffff */
.L_x_1441:
[----:B------:R-:W-:Y:S01]  /*1ca80*/  BSSY B1, `(.L_x_1636) ;  /* 0x0000006000017945 */ /* 0x000fe20003800000 */
[----:B------:R-:W-:-:S07]  /*1ca90*/  IMAD.MOV.U32 R15, RZ, RZ, -0x1 ;  /* 0xffffffffff0f7424 */ /* 0x000fce00078e00ff */
[----:B0-----:R-:W-:Y:S05]  /*1caa0*/  WARPSYNC.COLLECTIVE R15, `(.L_x_1637) ;  /* 0x000000000f0c7348 */ /* 0x001fea0003c00000 */
[----:B------:R-:W-:Y:S02]  /*1cab0*/  ELECT P6, UR62, PT ;  /* 0x00000000003e782f */ /* 0x000fe400038c0000 */
[----:B------:R-:W-:Y:S01]  /*1cac0*/  MOV R14, UR62 ;  /* 0x0000003e000e7c02 */ /* 0x000fe20008000f00 */
[----:B0-----:R-:W-:Y:S10]  /*1cad0*/  ENDCOLLECTIVE ;  /* 0x000000000000791b */ /* 0x001ff40003800000 */
.L_x_1637:
[----:B------:R-:W-:Y:S05]  /*1cae0*/  BSYNC B1 ;  /* 0x0000000000017941 */ /* 0x000fea0003800000 */
.L_x_1636:
[----:B------:R-:W-:Y:S05]  /*1caf0*/  BRA `(.L_x_1440) ;  /* 0xffffff6c00e07947 */ /* 0x000fea000383ffff */
.L_x_1443:
[----:B0-----:R-:W2:Y:S02]  /*1cb00*/  LDL R4, [R1+0x4] ;  /* 0x0000040001047983 */ /* 0x001ea40000100800 */
[----:B--2---:R0:W1:Y:S02]  /*1cb10*/  SYNCS.PHASECHK.TRANS64.TRYWAIT P0, [R4+URZ+0x38820], R3 ;  /* 0x03882003040075a7 */ /* 0x004064000800017f */
[----:B-1----:R-:W-:Y:S05]  /*1cb20*/  @!P0 NANOSLEEP.SYNCS 0x989680 ;  /* 0x009896800000895d */ /* 0x002fea0003900000 */
[----:B------:R-:W1:Y:S02]  /*1cb30*/  @!P0 SYNCS.PHASECHK.TRANS64 P0, [R4+URZ+0x38820], R3 ;  /* 0x03882003040085a7 */ /* 0x000e64000800007f */
[----:B-1----:R-:W-:Y:S05]  /*1cb40*/  @!P0 BRA `(.L_x_1443) ;  /* 0xfffffffc00ec8947 */ /* 0x002fea000383ffff */
[----:B------:R-:W-:Y:S05]  /*1cb50*/  BRA `(.L_x_1638) ;  /* 0xffffff6c00f07947 */ /* 0x000fea000383ffff */
.L_x_1447:
[----:B0-----:R0:W1:Y:S02]  /*1cb60*/  SYNCS.PHASECHK.TRANS64.TRYWAIT P0, [R4+URZ+0x388a0], R8 ;  /* 0x0388a008040075a7 */ /* 0x001064000800017f */
[----:B-1----:R-:W-:Y:S05]  /*1cb70*/  @!P0 NANOSLEEP.SYNCS 0x989680 ;  /* 0x009896800000895d */ /* 0x002fea0003900000 */
[----:B------:R-:W1:Y:S02]  /*1cb80*/  @!P0 SYNCS.PHASECHK.TRANS64 P0, [R4+URZ+0x388a0], R8 ;  /* 0x0388a008040085a7 */ /* 0x000e64000800007f */
[----:B-1----:R-:W-:Y:S05]  /*1cb90*/  @!P0 BRA `(.L_x_1447) ;  /* 0xfffffffc00f08947 */ /* 0x002fea000383ffff */
[----:B------:R-:W-:Y:S05]  /*1cba0*/  BRA `(.L_x_1639) ;  /* 0xffffff7000187947 */ /* 0x000fea000383ffff */
.L_x_1452:
[----:B-1----:R1:W2:Y:S02]  /*1cbb0*/  SYNCS.PHASECHK.TRANS64.TRYWAIT P0, [R4+URZ+0x388c0], R8 ;  /* 0x0388c008040075a7 */ /* 0x0022a4000800017f */
[----:B--2---:R-:W-:Y:S05]  /*1cbc0*/  @!P0 NANOSLEEP.SYNCS 0x989680 ;  /* 0x009896800000895d */ /* 0x004fea0003900000 */
[----:B------:R-:W2:Y:S02]  /*1cbd0*/  @!P0 SYNCS.PHASECHK.TRANS64 P0, [R4+URZ+0x388c0], R8 ;  /* 0x0388c008040085a7 */ /* 0x000ea4000800007f */
[----:B--2---:R-:W-:Y:S05]  /*1cbe0*/  @!P0 BRA `(.L_x_1452) ;  /* 0xfffffffc00f08947 */ /* 0x004fea000383ffff */
[----:B------:R-:W-:Y:S05]  /*1cbf0*/  BRA `(.L_x_1640) ;  /* 0xffffff70009c7947 */ /* 0x000fea000383ffff */
.L_x_1466:
[----:B0-----:R0:W1:Y:S02]  /*1cc00*/  SYNCS.PHASECHK.TRANS64.TRYWAIT P1, [R4+URZ+0x388a0], R5 ;  /* 0x0388a005040075a7 */ /* 0x001064000802017f */
[----:B-1----:R-:W-:Y:S05]  /*1cc10*/  @!P1 NANOSLEEP.SYNCS 0x989680 ;  /* 0x009896800000995d */ /* 0x002fea0003900000 */
[----:B------:R-:W1:Y:S02]  /*1cc20*/  @!P1 SYNCS.PHASECHK.TRANS64 P1, [R4+URZ+0x388a0], R5 ;  /* 0x0388a005040095a7 */ /* 0x000e64000802007f */
[----:B-1----:R-:W-:Y:S05]  /*1cc30*/  @!P1 BRA `(.L_x_1466) ;  /* 0xfffffffc00f09947 */ /* 0x002fea000383ffff */
[----:B------:R-:W-:Y:S05]  /*1cc40*/  BRA `(.L_x_1641) ;  /* 0xffffff7c00247947 */ /* 0x000fea000383ffff */
.L_x_1471:
[----:B-1----:R1:W2:Y:S02]  /*1cc50*/  SYNCS.PHASECHK.TRANS64.TRYWAIT P1, [R4+URZ+0x388c0], R5 ;  /* 0x0388c005040075a7 */ /* 0x0022a4000802017f */
[----:B--2---:R-:W-:Y:S05]  /*1cc60*/  @!P1 NANOSLEEP.SYNCS 0x989680 ;  /* 0x009896800000995d */ /* 0x004fea0003900000 */
[----:B------:R-:W2:Y:S02]  /*1cc70*/  @!P1 SYNCS.PHASECHK.TRANS64 P1, [R4+URZ+0x388c0], R5 ;  /* 0x0388c005040095a7 */ /* 0x000ea4000802007f */
[----:B--2---:R-:W-:Y:S05]  /*1cc80*/  @!P1 BRA `(.L_x_1471) ;  /* 0xfffffffc00f09947 */ /* 0x004fea000383ffff */
[----:B------:R-:W-:Y:S05]  /*1cc90*/  BRA `(.L_x_1642) ;  /* 0xffffff7c00a47947 */ /* 0x000fea000383ffff */
.L_x_1491:
        /* <DEDUP_REMOVED lines=11> */
.L_x_1644:
[----:B------:R-:W-:Y:S05]  /*1cd50*/  BSYNC B0 ;  /* 0x0000000000007941 */ /* 0x000fea0003800000 */
.L_x_1643:
[----:B------:R-:W-:Y:S05]  /*1cd60*/  BRA `(.L_x_1645) ;  /* 0xffffff8c00887947 */ /* 0x000fea000383ffff */
.L_x_1493:
[----:B------:R-:W-:Y:S01]  /*1cd70*/  BSSY B0, `(.L_x_1646) ;  /* 0x0000006000007945 */ /* 0x000fe20003800000 */
[----:B------:R-:W-:-:S07]  /*1cd80*/  IMAD.MOV.U32 R15, RZ, RZ, -0x1 ;  /* 0xffffffffff0f7424 */ /* 0x000fce00078e00ff */
[----:B0-----:R-:W-:Y:S05]  /*1cd90*/  WARPSYNC.COLLECTIVE R15, `(.L_x_1647) ;  /* 0x000000000f0c7348 */ /* 0x001fea0003c00000 */
[----:B------:R-:W-:Y:S02]  /*1cda0*/  ELECT P6, UR62, PT ;  /* 0x00000000003e782f */ /* 0x000fe400038c0000 */
[----:B------:R-:W-:Y:S01]  /*1cdb0*/  MOV R14, UR62 ;  /* 0x0000003e000e7c02 */ /* 0x000fe20008000f00 */
[----:B0-----:R-:W-:Y:S10]  /*1cdc0*/  ENDCOLLECTIVE ;  /* 0x000000000000791b */ /* 0x001ff40003800000 */
.L_x_1647:
[----:B------:R-:W-:Y:S05]  /*1cdd0*/  BSYNC B0 ;  /* 0x0000000000007941 */ /* 0x000fea0003800000 */
.L_x_1646:
[----:B------:R-:W-:Y:S05]  /*1cde0*/  BRA `(.L_x_1648) ;  /* 0xffffff8c00947947 */ /* 0x000fea000383ffff */
.L_x_1495:
[----:B0-----:R0:W1:Y:S02]  /*1cdf0*/  SYNCS.PHASECHK.TRANS64.TRYWAIT P0, [R0+URZ+0x38840], R2 ;  /* 0x03884002000075a7 */ /* 0x001064000800017f */
[----:B-1----:R-:W-:Y:S05]  /*1ce00*/  @!P0 NANOSLEEP.SYNCS 0x989680 ;  /* 0x009896800000895d */ /* 0x002fea0003900000 */
[----:B------:R-:W1:Y:S02]  /*1ce10*/  @!P0 SYNCS.PHASECHK.TRANS64 P0, [R0+URZ+0x38840], R2 ;  /* 0x03884002000085a7 */ /* 0x000e64000800007f */
[----:B-1----:R-:W-:Y:S05]  /*1ce20*/  @!P0 BRA `(.L_x_1495) ;  /* 0xfffffffc00f08947 */ /* 0x002fea000383ffff */
[----:B------:R-:W-:Y:S05]  /*1ce30*/  BRA `(.L_x_1649) ;  /* 0xffffff9000007947 */ /* 0x000fea000383ffff */
.L_x_1499:
        /* <DEDUP_REMOVED lines=9> */
.L_x_1650:
[----:B------:R-:W-:Y:S02]  /*1ced0*/  IMAD.MOV.U32 R13, RZ, RZ, R3 ;  /* 0x000000ffff0d7224 */ /* 0x000fe400078e0003 */
[----:B------:R-:W-:-:S07]  /*1cee0*/  IMAD.MOV.U32 R4, RZ, RZ, R14 ;  /* 0x000000ffff047224 */ /* 0x000fce00078e000e */
[----:B------:R-:W-:Y:S05]  /*1cef0*/  WARPSYNC.COLLECTIVE R15, `(.L_x_1651) ;  /* 0x000000000f087348 */ /* 0x000fea0003c00000 */
[----:B------:R0:W1:Y:S02]  /*1cf00*/  SHFL.IDX P6, R14, R13, R12, R11 ;  /* 0x0000000c0d0e7389 */ /* 0x00006400000c000b */
[----:B01----:R-:W-:Y:S01]  /*1cf10*/  ENDCOLLECTIVE ;  /* 0x000000000000791b */ /* 0x003fe20003800000 */
.L_x_1651:
[----:B------:R-:W-:Y:S02]  /*1cf20*/  IMAD.MOV.U32 R13, RZ, RZ, R2 ;  /* 0x000000ffff0d7224 */ /* 0x000fe400078e0002 */
[----:B------:R-:W-:Y:S02]  /*1cf30*/  IMAD.MOV.U32 R12, RZ, RZ, 0x1 ;  /* 0x00000001ff0c7424 */ /* 0x000fe400078e00ff */
[----:B------:R-:W-:-:S07]  /*1cf40*/  IMAD.MOV.U32 R5, RZ, RZ, R14 ;  /* 0x000000ffff057224 */ /* 0x000fce00078e000e */
[----:B------:R-:W-:Y:S05]  /*1cf50*/  WARPSYNC.COLLECTIVE R15, `(.L_x_1652) ;  /* 0x000000000f087348 */ /* 0x000fea0003c00000 */
[----:B------:R0:W1:Y:S02]  /*1cf60*/  SHFL.IDX P6, R14, R13, R12, R11 ;  /* 0x0000000c0d0e7389 */ /* 0x00006400000c000b */
[----:B01----:R-:W-:Y:S01]  /*1cf70*/  ENDCOLLECTIVE ;  /* 0x000000000000791b */ /* 0x003fe20003800000 */
.L_x_1652:
[----:B------:R-:W-:Y:S02]  /*1cf80*/  IMAD.MOV.U32 R13, RZ, RZ, R3 ;  /* 0x000000ffff0d7224 */ /* 0x000fe400078e0003 */
[----:B------:R-:W-:Y:S02]  /*1cf90*/  IMAD R0, R6, R7, RZ ;  /* 0x0000000706007224 */ /* 0x000fe400078e02ff */
[----:B------:R-:W-:-:S07]  /*1cfa0*/  IMAD.MOV.U32 R6, RZ, RZ, R14 ;  /* 0x000000ffff067224 */ /* 0x000fce00078e000e */
[----:B------:R-:W-:Y:S05]  /*1cfb0*/  WARPSYNC.COLLECTIVE R15, `(.L_x_1653) ;  /* 0x000000000f087348 */ /* 0x000fea0003c00000 */
[----:B------:R0:W1:Y:S02]  /*1cfc0*/  SHFL.IDX P6, R14, R13, R12, R11 ;  /* 0x0000000c0d0e7389 */ /* 0x00006400000c000b */
[----:B01----:R-:W-:Y:S01]  /*1cfd0*/  ENDCOLLECTIVE ;  /* 0x000000000000791b */ /* 0x003fe20003800000 */
.L_x_1653:
        /* <DEDUP_REMOVED lines=21> */
.L_x_1654:
        /* <DEDUP_REMOVED lines=10> */
.L_x_1655:
        /* <DEDUP_REMOVED lines=11> */
.L_x_1656:
        /* <DEDUP_REMOVED lines=14> */
.L_x_1657:
[----:B------:R-:W-:Y:S01]  /*1d360*/  IMAD.MOV.U32 R3, RZ, RZ, R14 ;  /* 0x000000ffff037224 */ /* 0x000fe200078e000e */
[----:B------:R-:W-:Y:S06]  /*1d370*/  BRA `(.L_x_1658) ;  /* 0xffffff9400687947 */ /* 0x000fec000383ffff */
.L_x_1503:
        /* <DEDUP_REMOVED lines=27> */
.L_x_1660:
[----:B------:R-:W-:Y:S05]  /*1d530*/  BSYNC B0 ;  /* 0x0000000000007941 */ /* 0x000fea0003800000 */
.L_x_1659:
        /* <DEDUP_REMOVED lines=11> */
.L_x_1661:
        /* <DEDUP_REMOVED lines=43> */
.L_x_1662:
        /* <DEDUP_REMOVED lines=18> */
.L_x_1663:
        /* <DEDUP_REMOVED lines=29> */
.L_x_1664:
        /* <DEDUP_REMOVED lines=13> */
.L_x_1665:
        /* <DEDUP_REMOVED lines=32> */
.L_x_1666:
        /* <DEDUP_REMOVED lines=9> */
.L_x_1667:
[----:B------:R-:W-:Y:S01]  /*1def0*/  IMAD.MOV.U32 R0, RZ, RZ, R14 ;  /* 0x000000ffff007224 */ /* 0x000fe200078e000e */
[----:B------:R-:W-:Y:S06]  /*1df00*/  BRA `(.L_x_1668) ;  /* 0xffffff9800407947 */ /* 0x000fec000383ffff */
.L_x_1508:
[----:B0-----:R-:W3:Y:S02]  /*1df10*/  LDL R2, [R1+0x4] ;  /* 0x0000040001027983 */ /* 0x001ee40000100800 */
[----:B---3--:R0:W3:Y:S02]  /*1df20*/  SYNCS.PHASECHK.TRANS64.TRYWAIT P0, [R2+URZ+0x38820], R0 ;  /* 0x03882000020075a7 */ /* 0x0080e4000800017f */
[----:B---3--:R-:W-:Y:S05]  /*1df30*/  @!P0 NANOSLEEP.SYNCS 0x989680 ;  /* 0x009896800000895d */ /* 0x008fea0003900000 */
[----:B------:R-:W3:Y:S02]  /*1df40*/  @!P0 SYNCS.PHASECHK.TRANS64 P0, [R2+URZ+0x38820], R0 ;  /* 0x03882000020085a7 */ /* 0x000ee4000800007f */
[----:B---3--:R-:W-:Y:S05]  /*1df50*/  @!P0 BRA `(.L_x_1508) ;  /* 0xfffffffc00ec8947 */ /* 0x008fea000383ffff */
[----:B------:R-:W-:Y:S05]  /*1df60*/  BRA `(.L_x_1669) ;  /* 0xffffff9c00007947 */ /* 0x000fea000383ffff */
.L_x_1512:
[----:B0-----:R0:W1:Y:S02]  /*1df70*/  SYNCS.PHASECHK.TRANS64.TRYWAIT P0, [R3+URZ+0x38860], R0 ;  /* 0x03886000030075a7 */ /* 0x001064000800017f */
[----:B-1----:R-:W-:Y:S05]  /*1df80*/  @!P0 NANOSLEEP.SYNCS 0x989680 ;  /* 0x009896800000895d */ /* 0x002fea0003900000 */
[----:B------:R-:W1:Y:S02]  /*1df90*/  @!P0 SYNCS.PHASECHK.TRANS64 P0, [R3+URZ+0x38860], R0 ;  /* 0x03886000030085a7 */ /* 0x000e64000800007f */
[----:B-1----:R-:W-:Y:S05]  /*1dfa0*/  @!P0 BRA `(.L_x_1512) ;  /* 0xfffffffc00f08947 */ /* 0x002fea000383ffff */
[----:B------:R-:W-:Y:S05]  /*1dfb0*/  BRA `(.L_x_1670) ;  /* 0xffffff9c00307947 */ /* 0x000fea000383ffff */
.L_x_1531:
[----:B-1----:R1:W3:Y:S02]  /*1dfc0*/  SYNCS.PHASECHK.TRANS64.TRYWAIT P0, [R2+URZ+0x38840], R5 ;  /* 0x03884005020075a7 */ /* 0x0022e4000800017f */
[----:B---3--:R-:W-:Y:S05]  /*1dfd0*/  @!P0 NANOSLEEP.SYNCS 0x989680 ;  /* 0x009896800000895d */ /* 0x008fea0003900000 */
[----:B------:R-:W3:Y:S02]  /*1dfe0*/  @!P0 SYNCS.PHASECHK.TRANS64 P0, [R2+URZ+0x38840], R5 ;  /* 0x03884005020085a7 */ /* 0x000ee4000800007f */
[----:B---3--:R-:W-:Y:S05]  /*1dff0*/  @!P0 BRA `(.L_x_1531) ;  /* 0xfffffffc00f08947 */ /* 0x008fea000383ffff */
[----:B------:R-:W-:Y:S05]  /*1e000*/  BRA `(.L_x_1671) ;  /* 0xffffffa800607947 */ /* 0x000fea000383ffff */
.L_x_1536:
[----:B0-----:R0:W3:Y:S02]  /*1e010*/  SYNCS.PHASECHK.TRANS64.TRYWAIT P0, [R2+URZ+0x38860], R5 ;  /* 0x03886005020075a7 */ /* 0x0010e4000800017f */
[----:B---3--:R-:W-:Y:S05]  /*1e020*/  @!P0 NANOSLEEP.SYNCS 0x989680 ;  /* 0x009896800000895d */ /* 0x008fea0003900000 */
[----:B------:R-:W3:Y:S02]  /*1e030*/  @!P0 SYNCS.PHASECHK.TRANS64 P0, [R2+URZ+0x38860], R5 ;  /* 0x03886005020085a7 */ /* 0x000ee4000800007f */
[----:B---3--:R-:W-:Y:S05]  /*1e040*/  @!P0 BRA `(.L_x_1536) ;  /* 0xfffffffc00f08947 */ /* 0x008fea000383ffff */
[----:B------:R-:W-:Y:S05]  /*1e050*/  BRA `(.L_x_1672) ;  /* 0xffffffa800e87947 */ /* 0x000fea000383ffff */
.L_x_1551:
[----:B0-----:R0:W1:Y:S02]  /*1e060*/  SYNCS.PHASECHK.TRANS64.TRYWAIT P0, [R2+URZ+0x38840], R3 ;  /* 0x03884003020075a7 */ /* 0x001064000800017f */
[----:B-1----:R-:W-:Y:S05]  /*1e070*/  @!P0 NANOSLEEP.SYNCS 0x989680 ;  /* 0x009896800000895d */ /* 0x002fea0003900000 */
[----:B------:R-:W1:Y:S02]  /*1e080*/  @!P0 SYNCS.PHASECHK.TRANS64 P0, [R2+URZ+0x38840], R3 ;  /* 0x03884003020085a7 */ /* 0x000e64000800007f */
[----:B-1----:R-:W-:Y:S05]  /*1e090*/  @!P0 BRA `(.L_x_1551) ;  /* 0xfffffffc00f08947 */ /* 0x002fea000383ffff */
[----:B------:R-:W-:Y:S05]  /*1e0a0*/  BRA `(.L_x_1673) ;  /* 0xffffffb400f87947 */ /* 0x000fea000383ffff */
.L_x_1556:
[----:B-1----:R1:W3:Y:S02]  /*1e0b0*/  SYNCS.PHASECHK.TRANS64.TRYWAIT P0, [R2+URZ+0x38860], R3 ;  /* 0x03886003020075a7 */ /* 0x0022e4000800017f */
[----:B---3--:R-:W-:Y:S05]  /*1e0c0*/  @!P0 NANOSLEEP.SYNCS 0x989680 ;  /* 0x009896800000895d */ /* 0x008fea0003900000 */
[----:B------:R-:W3:Y:S02]  /*1e0d0*/  @!P0 SYNCS.PHASECHK.TRANS64 P0, [R2+URZ+0x38860], R3 ;  /* 0x03886003020085a7 */ /* 0x000ee4000800007f */
[----:B---3--:R-:W-:Y:S05]  /*1e0e0*/  @!P0 BRA `(.L_x_1556) ;  /* 0xfffffffc00f08947 */ /* 0x008fea000383ffff */
[----:B------:R-:W-:Y:S05]  /*1e0f0*/  BRA `(.L_x_1674) ;  /* 0xffffffb8007c7947 */ /* 0x000fea000383ffff */
.L_x_1571:
[----:B0-----:R0:W1:Y:S02]  /*1e100*/  SYNCS.PHASECHK.TRANS64.TRYWAIT P0, [R2+URZ+0x38840], R3 ;  /* 0x03884003020075a7 */ /* 0x001064000800017f */
[----:B-1----:R-:W-:Y:S05]  /*1e110*/  @!P0 NANOSLEEP.SYNCS 0x989680 ;  /* 0x009896800000895d */ /* 0x002fea0003900000 */
[----:B------:R-:W1:Y:S02]  /*1e120*/  @!P0 SYNCS.PHASECHK.TRANS64 P0, [R2+URZ+0x38840], R3 ;  /* 0x03884003020085a7 */ /* 0x000e64000800007f */
[----:B-1----:R-:W-:Y:S05]  /*1e130*/  @!P0 BRA `(.L_x_1571) ;  /* 0xfffffffc00f08947 */ /* 0x002fea000383ffff */
[----:B------:R-:W-:Y:S05]  /*1e140*/  BRA `(.L_x_1675) ;  /* 0xffffffc400687947 */ /* 0x000fea000383ffff */
.L_x_1576:
[----:B-1----:R1:W3:Y:S02]  /*1e150*/  SYNCS.PHASECHK.TRANS64.TRYWAIT P0, [R2+URZ+0x38860], R3 ;  /* 0x03886003020075a7 */ /* 0x0022e4000800017f */
[----:B---3--:R-:W-:Y:S05]  /*1e160*/  @!P0 NANOSLEEP.SYNCS 0x989680 ;  /* 0x009896800000895d */ /* 0x008fea0003900000 */
[----:B------:R-:W3:Y:S02]  /*1e170*/  @!P0 SYNCS.PHASECHK.TRANS64 P0, [R2+URZ+0x38860], R3 ;  /* 0x03886003020085a7 */ /* 0x000ee4000800007f */
[----:B---3--:R-:W-:Y:S05]  /*1e180*/  @!P0 BRA `(.L_x_1576) ;  /* 0xfffffffc00f08947 */ /* 0x008fea000383ffff */
[----:B------:R-:W-:Y:S05]  /*1e190*/  BRA `(.L_x_1676) ;  /* 0xffffffc400f07947 */ /* 0x000fea000383ffff */
.L_x_1592:
[----:B------:R-:W-:Y:S01]  /*1e1a0*/  BSSY B0, `(.L_x_1677) ;  /* 0x0000008000007945 */ /* 0x000fe20003800000 */
[----:B------:R-:W-:Y:S02]  /*1e1b0*/  IMAD.MOV.U32 R13, RZ, RZ, R16 ;  /* 0x000000ffff0d7224 */ /* 0x000fe400078e0010 */
[----:B------:R-:W-:Y:S02]  /*1e1c0*/  IMAD.MOV.U32 R12, RZ, RZ, RZ ;  /* 0x000000ffff0c7224 */ /* 0x000fe400078e00ff */
[----:B------:R-:W-:Y:S02]  /*1e1d0*/  IMAD.MOV.U32 R11, RZ, RZ, 0x1f ;  /* 0x0000001fff0b7424 */ /* 0x000fe400078e00ff */
[----:B------:R-:W-:-:S07]  /*1e1e0*/  IMAD.MOV.U32 R15, RZ, RZ, -0x1 ;  /* 0xffffffffff0f7424 */ /* 0x000fce00078e00ff */
[----:B-12---:R-:W-:Y:S05]  /*1e1f0*/  WARPSYNC.COLLECTIVE R15, `(.L_x_1678) ;  /* 0x000000000f087348 */ /* 0x006fea0003c00000 */
[----:B------:R0:W3:Y:S02]  /*1e200*/  SHFL.IDX P6, R14, R13, R12, R11 ;  /* 0x0000000c0d0e7389 */ /* 0x0000e400000c000b */
[----:B0123--:R-:W-:Y:S01]  /*1e210*/  ENDCOLLECTIVE ;  /* 0x000000000000791b */ /* 0x00ffe20003800000 */
.L_x_1678:
[----:B------:R-:W-:Y:S05]  /*1e220*/  BSYNC B0 ;  /* 0x0000000000007941 */ /* 0x000fea0003800000 */
.L_x_1677:
        /* <DEDUP_REMOVED lines=9> */
.L_x_1679:
        /* <DEDUP_REMOVED lines=18> */
.L_x_1680:
        /* <DEDUP_REMOVED lines=8> */
.L_x_1681:
        /* <DEDUP_REMOVED lines=8> */
.L_x_1682:
        /* <DEDUP_REMOVED lines=8> */
.L_x_1683:
        /* <DEDUP_REMOVED lines=8> */
.L_x_1684:
        /* <DEDUP_REMOVED lines=9> */
.L_x_1685:
[----:B------:R-:W-:Y:S01]  /*1e670*/  IMAD.MOV.U32 R6, RZ, RZ, R14 ;  /* 0x000000ffff067224 */ /* 0x000fe200078e000e */
[----:B------:R-:W-:Y:S06]  /*1e680*/  BRA `(.L_x_1686) ;  /* 0xffffffd000487947 */ /* 0x000fec000383ffff */
.L_x_1597:
        /* <DEDUP_REMOVED lines=8> */
.L_x_1688:
[----:B------:R-:W-:Y:S05]  /*1e710*/  BSYNC B0 ;  /* 0x0000000000007941 */ /* 0x000fea0003800000 */
.L_x_1687:
        /* <DEDUP_REMOVED lines=10> */
.L_x_1689:
        /* <DEDUP_REMOVED lines=8> */
.L_x_1690:
        /* <DEDUP_REMOVED lines=8> */
.L_x_1691:
        /* <DEDUP_REMOVED lines=8> */
.L_x_1692:
        /* <DEDUP_REMOVED lines=9> */
.L_x_1693:
[----:B------:R-:W-:Y:S01]  /*1e9d0*/  IMAD.MOV.U32 R6, RZ, RZ, R14 ;  /* 0x000000ffff067224 */ /* 0x000fe200078e000e */
[----:B------:R-:W-:Y:S06]  /*1e9e0*/  BRA `(.L_x_1694) ;  /* 0xffffffd0000c7947 */ /* 0x000fec000383ffff */
.L_x_1599:
[----:B------:R-:W-:Y:S01]  /*1e9f0*/  BSSY B0, `(.L_x_1695) ;  /* 0x0000006000007945 */ /* 0x000fe20003800000 */
[----:B------:R-:W-:Y:S01]  /*1ea00*/  PLOP3.LUT P6, PT, P6, PT, PT, 0x8, 0x0 ;  /* 0x000000000000781c */ /* 0x000fe200037ce170 */
[----:B------:R-:W-:-:S12]  /*1ea10*/  IMAD.MOV.U32 R15, RZ, RZ, -0x1 ;  /* 0xffffffffff0f7424 */ /* 0x000fd800078e00ff */
[----:B0-2---:R-:W-:Y:S05]  /*1ea20*/  WARPSYNC.COLLECTIVE R15, `(.L_x_1696) ;  /* 0x000000000f087348 */ /* 0x005fea0003c00000 */
[----:B------:R-:W-:Y:S01]  /*1ea30*/  VOTE.ANY R14, PT, P6 ;  /* 0x00000000000e7806 */ /* 0x000fe200030e0100 */
[----:B0-2---:R-:W-:Y:S06]  /*1ea40*/  ENDCOLLECTIVE ;  /* 0x000000000000791b */ /* 0x005fec0003800000 */
.L_x_1696:
[----:B------:R-:W-:Y:S05]  /*1ea50*/  BSYNC B0 ;  /* 0x0000000000007941 */ /* 0x000fea0003800000 */
.L_x_1695:
        /* <DEDUP_REMOVED lines=9> */
.L_x_1697:
[----:B------:R-:W-:Y:S01]  /*1eaf0*/  IMAD.MOV.U32 R17, RZ, RZ, R14 ;  /* 0x000000ffff117224 */ /* 0x000fe200078e000e */
[----:B------:R-:W-:Y:S06]  /*1eb00*/  BRA `(.L_x_1698) ;  /* 0xffffffcc00fc7947 */ /* 0x000fec000383ffff */
.L_x_1601:
[----:B------:R-:W-:Y:S01]  /*1eb10*/  BSSY B0, `(.L_x_1699) ;  /* 0x0000007000007945 */ /* 0x000fe20003800000 */
[----:B------:R-:W-:Y:S02]  /*1eb20*/  IMAD.MOV.U32 R13, RZ, RZ, R2 ;  /* 0x000000ffff0d7224 */ /* 0x000fe400078e0002 */
[----:B------:R-:W-:Y:S02]  /*1eb30*/  IMAD.MOV.U32 R11, RZ, RZ, 0x1f ;  /* 0x0000001fff0b7424 */ /* 0x000fe400078e00ff */
[----:B------:R-:W-:-:S07]  /*1eb40*/  IMAD.MOV.U32 R15, RZ, RZ, -0x1 ;  /* 0xffffffffff0f7424 */ /* 0x000fce00078e00ff */
[----:B0-23--:R-:W-:Y:S05]  /*1eb50*/  WARPSYNC.COLLECTIVE R15, `(.L_x_1700) ;  /* 0x000000000f087348 */ /* 0x00dfea0003c00000 */
[----:B------:R1:W4:Y:S02]  /*1eb60*/  SHFL.IDX P6, R14, R13, R12, R11 ;  /* 0x0000000c0d0e7389 */ /* 0x00032400000c000b */
[----:B01234-:R-:W-:Y:S01]  /*1eb70*/  ENDCOLLECTIVE ;  /* 0x000000000000791b */ /* 0x01ffe20003800000 */
.L_x_1700:
[----:B------:R-:W-:Y:S05]  /*1eb80*/  BSYNC B0 ;  /* 0x0000000000007941 */ /* 0x000fea0003800000 */
.L_x_1699:
[----:B------:R-:W-:Y:S01]  /*1eb90*/  IMAD.MOV.U32 R2, RZ, RZ, R14 ;  /* 0x000000ffff027224 */ /* 0x000fe200078e000e */
[----:B------:R-:W-:Y:S06]  /*1eba0*/  BRA `(.L_x_1701) ;  /* 0xffffffcc00f07947 */ /* 0x000fec000383ffff */
.L_x_1605:
[----:B0-----:R0:W1:Y:S02]  /*1ebb0*/  SYNCS.PHASECHK.TRANS64.TRYWAIT P0, [R0+URZ+0x38820], R3 ;  /* 0x03882003000075a7 */ /* 0x001064000800017f */
[----:B-1----:R-:W-:Y:S05]  /*1ebc0*/  @!P0 NANOSLEEP.SYNCS 0x989680 ;  /* 0x009896800000895d */ /* 0x002fea0003900000 */
[----:B------:R-:W1:Y:S02]  /*1ebd0*/  @!P0 SYNCS.PHASECHK.TRANS64 P0, [R0+URZ+0x38820], R3 ;  /* 0x03882003000085a7 */ /* 0x000e64000800007f */
[----:B-1----:R-:W-:Y:S05]  /*1ebe0*/  @!P0 BRA `(.L_x_1605) ;  /* 0xfffffffc00f08947 */ /* 0x002fea000383ffff */
[----:B------:R-:W-:Y:S05]  /*1ebf0*/  BRA `(.L_x_1702) ;  /* 0xffffffd000e87947 */ /* 0x000fea000383ffff */
.L_x_1606:
        /* <DEDUP_REMOVED lines=11> */
.L_x_1704:
[----:B------:R-:W-:Y:S05]  /*1ecb0*/  BSYNC B0 ;  /* 0x0000000000007941 */ /* 0x000fea0003800000 */
.L_x_1703:
[----:B------:R-:W-:Y:S05]  /*1ecc0*/  BRA `(.L_x_1705) ;  /* 0xffffffd000d07947 */ /* 0x000fea000383ffff */
.L_x_1607:
[----:B------:R-:W-:Y:S01]  /*1ecd0*/  BSSY B0, `(.L_x_1706) ;  /* 0x0000006000007945 */ /* 0x000fe20003800000 */
[----:B------:R-:W-:-:S07]  /*1ece0*/  IMAD.MOV.U32 R15, RZ, RZ, -0x1 ;  /* 0xffffffffff0f7424 */ /* 0x000fce00078e00ff */
[----:B012---:R-:W-:Y:S05]  /*1ecf0*/  WARPSYNC.COLLECTIVE R15, `(.L_x_1707) ;  /* 0x000000000f0c7348 */ /* 0x007fea0003c00000 */
[----:B------:R-:W-:Y:S02]  /*1ed00*/  ELECT P6, UR62, PT ;  /* 0x00000000003e782f */ /* 0x000fe400038c0000 */
[----:B------:R-:W-:Y:S01]  /*1ed10*/  MOV R14, UR62 ;  /* 0x0000003e000e7c02 */ /* 0x000fe20008000f00 */
[----:B012---:R-:W-:Y:S10]  /*1ed20*/  ENDCOLLECTIVE ;  /* 0x000000000000791b */ /* 0x007ff40003800000 */
.L_x_1707:
[----:B------:R-:W-:Y:S05]  /*1ed30*/  BSYNC B0 ;  /* 0x0000000000007941 */ /* 0x000fea0003800000 */
.L_x_1706:
[----:B------:R-:W-:Y:S05]  /*1ed40*/  BRA `(.L_x_1708) ;  /* 0xffffffd000c47947 */ /* 0x000fea000383ffff */
.L_x_1609:
[----:B0-----:R0:W1:Y:S02]  /*1ed50*/  SYNCS.PHASECHK.TRANS64.TRYWAIT P0, [R6+URZ], R5 ;  /* 0x00000005060075a7 */ /* 0x001064000800017f */
[----:B-1----:R-:W-:Y:S05]  /*1ed60*/  @!P0 NANOSLEEP.SYNCS 0x989680 ;  /* 0x009896800000895d */ /* 0x002fea0003900000 */
[----:B------:R-:W1:Y:S02]  /*1ed70*/  @!P0 SYNCS.PHASECHK.TRANS64 P0, [R6+URZ], R5 ;  /* 0x00000005060085a7 */ /* 0x000e64000800007f */
[----:B-1----:R-:W-:Y:S05]  /*1ed80*/  @!P0 BRA `(.L_x_1609) ;  /* 0xfffffffc00f08947 */ /* 0x002fea000383ffff */
[----:B------:R-:W-:Y:S05]  /*1ed90*/  BRA `(.L_x_1709) ;  /* 0xffffffd400007947 */ /* 0x000fea000383ffff */
.L_x_1610:
[----:B-1----:R1:W3:Y:S02]  /*1eda0*/  SYNCS.PHASECHK.TRANS64.TRYWAIT P0, [R7+URZ], R2 ;  /* 0x00000002070075a7 */ /* 0x0022e4000800017f */
[----:B---3--:R-:W-:Y:S05]  /*1edb0*/  @!P0 NANOSLEEP.SYNCS 0x989680 ;  /* 0x009896800000895d */ /* 0x008fea0003900000 */
[----:B------:R-:W3:Y:S02]  /*1edc0*/  @!P0 SYNCS.PHASECHK.TRANS64 P0, [R7+URZ], R2 ;  /* 0x00000002070085a7 */ /* 0x000ee4000800007f */
[----:B---3--:R-:W-:Y:S05]  /*1edd0*/  @!P0 BRA `(.L_x_1610) ;  /* 0xfffffffc00f08947 */ /* 0x008fea000383ffff */
[----:B------:R-:W-:Y:S05]  /*1ede0*/  BRA `(.L_x_1710) ;  /* 0xffffffd000f47947 */ /* 0x000fea000383ffff */
.L_x_1612:
[----:B---3--:R3:W4:Y:S02]  /*1edf0*/  SYNCS.PHASECHK.TRANS64.TRYWAIT P0, [R4+URZ], R5 ;  /* 0x00000005040075a7 */ /* 0x008724000800017f */
[----:B----4-:R-:W-:Y:S05]  /*1ee00*/  @!P0 NANOSLEEP.SYNCS 0x989680 ;  /* 0x009896800000895d */ /* 0x010fea0003900000 */
[----:B------:R-:W4:Y:S02]  /*1ee10*/  @!P0 SYNCS.PHASECHK.TRANS64 P0, [R4+URZ], R5 ;  /* 0x00000005040085a7 */ /* 0x000f24000800007f */
[----:B----4-:R-:W-:Y:S05]  /*1ee20*/  @!P0 BRA `(.L_x_1612) ;  /* 0xfffffffc00f08947 */ /* 0x010fea000383ffff */
[----:B------:R-:W-:Y:S05]  /*1ee30*/  BRA `(.L_x_1711) ;  /* 0xffffffd000fc7947 */ /* 0x000fea000383ffff */
.L_x_1712:
        /* <DEDUP_REMOVED lines=12> */
.L_x_6024:


//--------------------- .text._ZN7cutlass13device_kernelIN5flash11enable_sm90INS1_16FlashAttnFwdSm90INS1_25CollectiveMainloopFwdSm90ILi2EN4cute5tupleIJNS5_1CILi1EEES8_S8_EEENS6_IJNS7_ILi64EEESA_SA_EEELi512ENS_6half_tEfNS_4arch4Sm90ELb0ELb1ELb1ELb0ELb0ELb0ELb0ELb0ELb0ELb1ELb0ELb0EEENS1_21CollectiveEpilogueFwdINS6_IJSA_NS7_ILi512EEESA_EEES9_SC_SE_Li256ELb0ELb1ELb0ELb0EEENS1_30DynamicPersistentTileSchedulerILi256ELi128ELb0ELb1ELb1EEEEEEEEEvNT_6ParamsE --------------------------
	.section	.text._ZN7cutlass13device_kernelIN5flash11enable_sm90INS1_16FlashAttnFwdSm90INS1_25CollectiveMainloopFwdSm90ILi2EN4cute5tupleIJNS5_1CILi1EEES8_S8_EEENS6_IJNS7_ILi64EEESA_SA_EEELi512ENS_6half_tEfNS_4arch4Sm90ELb0ELb1ELb1ELb0ELb0ELb0ELb0ELb0ELb0ELb1ELb0ELb0EEENS1_21CollectiveEpilogueFwdINS6_IJSA_NS7_ILi512EEESA_EEES9_SC_SE_Li256ELb0ELb1ELb0ELb0EEENS1_30DynamicPersistentTileSchedulerILi256ELi128ELb0ELb1ELb1EEEEEEEEEvNT_6ParamsE,"ax",@progbits
	.align	128
.text._ZN7cutlass13device_kernelIN5flash11enable_sm90INS1_16FlashAttnFwdSm90INS1_25CollectiveMainloopFwdSm90ILi2EN4cute5tupleIJNS5_1CILi1EEES8_S8_EEENS6_IJNS7_ILi64EEESA_SA_EEELi512ENS_6half_tEfNS_4arch4Sm90ELb0ELb1ELb1ELb0ELb0ELb0ELb0ELb0ELb0ELb1ELb0ELb0EEENS1_21CollectiveEpilogueFwdINS6_IJSA_NS7_ILi512EEESA_EEES9_SC_SE_Li256ELb0ELb1ELb0ELb0EEENS1_30DynamicPersistentTileSchedulerILi256ELi128ELb0ELb1ELb1EEEEEEEEEvNT_6ParamsE:
        .type           _ZN7cutlass13device_kernelIN5flash11enable_sm90INS1_16FlashAttnFwdSm90INS1_25CollectiveMainloopFwdSm90ILi2EN4cute5tupleIJNS5_1CILi1EEES8_S8_EEENS6_IJNS7_ILi64EEESA_SA_EEELi512ENS_6half_tEfNS_4arch4Sm90ELb0ELb1ELb1ELb0ELb0ELb0ELb0ELb0ELb0ELb1ELb0ELb0EEENS1_21CollectiveEpilogueFwdINS6_IJSA_NS7_ILi512EEESA_EEES9_SC_SE_Li256ELb0ELb1ELb0ELb0EEENS1_30DynamicPersistentTileSchedulerILi256ELi128ELb0ELb1ELb1EEEEEEEEEvNT_6ParamsE,@function
        .size           _ZN7cutlass13device_kernelIN5flash11enable_sm90INS1_16FlashAttnFwdSm90INS1_25CollectiveMainloopFwdSm90ILi2EN4cute5tupleIJNS5_1CILi1EEES8_S8_EEENS6_IJNS7_ILi64EEESA_SA_EEELi512ENS_6half_tEfNS_4arch4Sm90ELb0ELb1ELb1ELb0ELb0ELb0ELb0ELb0ELb0ELb1ELb0ELb0EEENS1_21CollectiveEpilogueFwdINS6_IJSA_NS7_ILi512EEESA_EEES9_SC_SE_Li256ELb0ELb1ELb0ELb0EEENS1_30DynamicPersistentTileSchedulerILi256ELi128ELb0ELb1ELb1EEEEEEEEEvNT_6ParamsE,(.L_x_6025 - _ZN7cutlass13device_kernelIN5flash11enable_sm90INS1_16FlashAttnFwdSm90INS1_25CollectiveMainloopFwdSm90ILi2EN4cute5tupleIJNS5_1CILi1EEES8_S8_EEENS6_IJNS7_ILi64EEESA_SA_EEELi512ENS_6half_tEfNS_4arch4Sm90ELb0ELb1ELb1ELb0ELb0ELb0ELb0ELb0ELb0ELb1ELb0ELb0EEENS1_21CollectiveEpilogueFwdINS6_IJSA_NS7_ILi512EEESA_EEES9_SC_SE_Li256ELb0ELb1ELb0ELb0EEENS1_30DynamicPersistentTileSchedulerILi256ELi128ELb0ELb1ELb1EEEEEEEEEvNT_6ParamsE)
        .other          _ZN7cutlass13device_kernelIN5flash11enable_sm90INS1_16FlashAttnFwdSm90INS1_25CollectiveMainloopFwdSm90ILi2EN4cute5tupleIJNS5_1CILi1EEES8_S8_EEENS6_IJNS7_ILi64EEESA_SA_EEELi512ENS_6half_tEfNS_4arch4Sm90ELb0ELb1ELb1ELb0ELb0ELb0ELb0ELb0ELb0ELb1ELb0ELb0EEENS1_21CollectiveEpilogueFwdINS6_IJSA_NS7_ILi512EEESA_EEES9_SC_SE_Li256ELb0ELb1ELb0ELb0EEENS1_30DynamicPersistentTileSchedulerILi256ELi128ELb0ELb1ELb1EEEEEEEEEvNT_6ParamsE,@"STO_CUDA_ENTRY STV_DEFAULT"
_ZN7cutlass13device_kernelIN5flash11enable_sm90INS1_16FlashAttnFwdSm90INS1_25CollectiveMainloopFwdSm90ILi2EN4cute5tupleIJNS5_1CILi1EEES8_S8_EEENS6_IJNS7_ILi64EEESA_SA_EEELi512ENS_6half_tEfNS_4arch4Sm90ELb0ELb1ELb1ELb0ELb0ELb0ELb0ELb0ELb0ELb1ELb0ELb0EEENS1_21CollectiveEpilogueFwdINS6_IJSA_NS7_ILi512EEESA_EEES9_SC_SE_Li256ELb0ELb1ELb0ELb0EEENS1_30DynamicPersistentTileSchedulerILi256ELi128ELb0ELb1ELb1EEEEEEEEEvNT_6ParamsE:
        /* <DEDUP_REMOVED lines=18> */
.L_x_1714:
[----:B------:R-:W-:Y:S05]  /*0120*/  BSYNC B0 ;  /* 0x0000000000007941 */ /* 0x000fea0003800000 */
.L_x_1713:
        /* <DEDUP_REMOVED lines=37> */
.L_x_1715:
        /* <DEDUP_REMOVED lines=22> */
.L_x_1716:
        /* <DEDUP_REMOVED lines=18> */
.L_x_1717:
        /* <DEDUP_REMOVED lines=22> */
.L_x_1718:
        /* <DEDUP_REMOVED lines=22> */
.L_x_1719:
[----:B------:R-:W-:Y:S01]  /*08c0*/  PLOP3.LUT P0, PT, PT, PT, UP0, 0x80, 0x0 ;  /* 0x000000000000781c */ /* 0x000fe20003f0f008 */
[----:B------:R-:W-:Y:S01]  /*08d0*/  UMOV UR41, 0x1 ;  /* 0x0000000100297882 */ /* 0x000fe20000000000 */
[----:B------:R-:W-:Y:S01]  /*08e0*/  NOP ;  /* 0x0000000000007918 */ /* 0x000fe20000000000 */
[----:B------:R-:W-:Y:S01]  /*08f0*/  USEL UR41, UR41, 0x2, !UP0 ;  /* 0x0000000229297887 */ /* 0x000fe2000c000000 */
[----:B------:R-:W-:Y:S01]  /*0900*/  ULDC.64 UR46, c[0x0][0x208] ;  /* 0x00008200002e7ab9 */ /* 0x000fe20000000a00 */
[----:B012-4-:R-:W-:Y:S08]  /*0910*/  BAR.SYNC.DEFER_BLOCKING 0x0 ;  /* 0x0000000000007b1d */ /* 0x017ff00000010000 */
[----:B------:R-:W-:Y:S05]  /*0920*/  @!P0 BRA `(.L_x_1720) ;  /* 0x0000010000348947 */ /* 0x000fea0003800000 */
.L_x_1721:
[----:B------:R-:W-:-:S08]  /*0930*/  NOP ;  /* 0x0000000000007918 */ /* 0x000fd00000000000 */
[----:B------:R-:W0:Y:S02]  /*0940*/  USETMAXREG.TRY_ALLOC.CTAPOOL UP0, 0xf0 ;  /* 0x000000f0000079c8 */ /* 0x000e240008000600 */
[----:B0-----:R-:W-:-:S13]  /*0950*/  PLOP3.LUT P0, PT, PT, PT, UP0, 0x80, 0x0 ;  /* 0x000000000000781c */ /* 0x001fda0003f0f008 */
[----:B------:R-:W-:Y:S05]  /*0960*/  @!P0 BRA `(.L_x_1721) ;  /* 0xfffffffc00f08947 */ /* 0x000fea000383ffff */
[----:B------:R-:W-:Y:S01]  /*0970*/  LOP3.LUT R2, R0, 0xffffff80, RZ, 0xc0, !PT ;  /* 0xffffff8000027812 */ /* 0x000fe200078ec0ff */
[----:B------:R-:W0:Y:S08]  /*0980*/  S2UR UR4, SR_CTAID.X ;  /* 0x00000000000479c3 */ /* 0x000e300000002500 */
[----:B------:R-:W-:Y:S06]  /*0990*/  BAR.ARV 0x4, 0x180 ;  /* 0x0106000000007b1d */ /* 0x000fec0000002000 */
[----:B------:R-:W-:-:S02]  /*09a0*/  ISETP.NE.AND P0, PT, R2, 0x80, PT ;  /* 0x000000800200780c */ /* 0x000fc40003f05270 */
[----:B------:R-:W0:Y:S11]  /*09b0*/  LDC R2, c[0x0][0xc38] ;  /* 0x00030e00ff027b82 */ /* 0x000e360000000800 */
        /* <DEDUP_REMOVED lines=17> */
[----:B------:R-:W-:Y:S02]  /*0ad0*/  LOP3.LUT R13, R8, 0xfffffffc, RZ, 0xc0, !PT ;  /* 0xfffffffc080d7812 */ /* 0x000fe400078ec0ff */
[----:B------:R-:W-:Y:S02]  /*0ae0*/  LEA.HI R2, R0, R5, RZ, 0x1 ;  /* 0x0000000500027211 */ /* 0x000fe400078f08ff */
[CC--:B------:R-:W-:Y:S01]  /*0af0*/  LEA.HI R7, R3.reuse, R216.reuse, RZ, 0x7 ;  /* 0x000000d803077211 */ /* 0x0c0fe200078f38ff */
[----:B------:R-:W-:Y:S01]  /*0b00*/  IMAD.IADD R13, R216, 0x1, -R13 ;  /* 0x00000001d80d7824 */ /* 0x000fe200078e0a0d */
[----:B------:R-:W-:Y:S02]  /*0b10*/  LOP3.LUT R4, R2, 0x1ffffffe, RZ, 0xc0, !PT ;  /* 0x1ffffffe02047812 */ /* 0x000fe400078ec0ff */
[----:B------:R-:W-:-:S02]  /*0b20*/  LEA.HI R2, R3, R216, RZ, 0x5 ;  /* 0x000000d803027211 */ /* 0x000fc400078f28ff */
[----:B------:R-:W-:Y:S01]  /*0b30*/  LOP3.LUT R11, R7, 0xffffff80, RZ, 0xc0, !PT ;  /* 0xffffff80070b7812 */ /* 0x000fe200078ec0ff */
[----:B------:R-:W-:Y:S01]  /*0b40*/  IMAD.IADD R6, R5, 0x1, -R4 ;  /* 0x0000000105067824 */ /* 0x000fe200078e0a04 */
[----:B------:R-:W-:Y:S01]  /*0b50*/  LOP3.LUT R5, R0, 0xfffffff0, RZ, 0xc0, !PT ;  /* 0xfffffff000057812 */ /* 0x000fe200078ec0ff */
[----:B0-----:R-:W-:Y:S01]  /*0b60*/  ULEA UR43, UR5, UR43, 0x18 ;  /* 0x0000002b052b7291 */ /* 0x001fe2000f8ec03f */
[--C-:B------:R-:W-:Y:S01]  /*0b70*/  SHF.R.S32.HI R4, RZ, 0x5, R2.reuse ;  /* 0x00000005ff047819 */ /* 0x100fe20000011402 */
[C---:B------:R-:W-:Y:S01]  /*0b80*/  IMAD.IADD R11, R216.reuse, 0x1, -R11 ;  /* 0x00000001d80b7824 */ /* 0x040fe200078e0a0b */
[----:B------:R-:W-:Y:S01]  /*0b90*/  SHF.R.S32.HI R9, RZ, 0x1f, R2 ;  /* 0x0000001fff097819 */ /* 0x000fe20000011402 */
[----:B------:R-:W-:Y:S01]  /*0ba0*/  IMAD.IADD R5, R216, 0x1, -R5 ;  /* 0x00000001d8057824 */ /* 0x000fe200078e0a05 */
[----:B------:R-:W-:Y:S01]  /*0bb0*/  LEA.HI R10, R13, R13, RZ, 0x1 ;  /* 0x0000000d0d0a7211 */ /* 0x000fe200078f08ff */
[----:B------:R-:W-:Y:S01]  /*0bc0*/  IMAD.SHL.U32 R6, R6, 0x8, RZ ;  /* 0x0000000806067824 */ /* 0x000fe200078e00ff */
[----:B------:R-:W-:-:S02]  /*0bd0*/  LEA.HI R9, R9, R4, RZ, 0x2 ;  /* 0x0000000409097211 */ /* 0x000fc400078f10ff */
[----:B------:R-:W-:Y:S02]  /*0be0*/  SHF.R.S32.HI R2, RZ, 0x1f, R5 ;  /* 0x0000001fff027819 */ /* 0x000fe40000011405 */
[----:B------:R-:W-:Y:S02]  /*0bf0*/  SHF.R.S32.HI R212, RZ, 0x7, R7 ;  /* 0x00000007ffd47819 */ /* 0x000fe40000011407 */
[----:B------:R-:W-:Y:S02]  /*0c00*/  LEA.HI R8, R2, R5, RZ, 0x3 ;  /* 0x0000000502087211 */ /* 0x000fe400078f18ff */
[----:B------:R-:W-:Y:S01]  /*0c10*/  LOP3.LUT R9, R9, 0x3ffffc, RZ, 0xc0, !PT ;  /* 0x003ffffc09097812 */ /* 0x000fe200078ec0ff */
[----:B------:R-:W-:Y:S01]  /*0c20*/  IMAD R12, R212, 0x100, R5 ;  /* 0x00000100d40c7824 */ /* 0x000fe200078e0205 */
[----:B------:R-:W-:Y:S02]  /*0c30*/  LOP3.LUT R14, R10, 0x1ffffffe, RZ, 0xc0, !PT ;  /* 0x1ffffffe0a0e7812 */ /* 0x000fe400078ec0ff */
[----:B------:R-:W-:Y:S01]  /*0c40*/  SHF.R.S32.HI R0, RZ, 0x1f, R11 ;  /* 0x0000001fff007819 */ /* 0x000fe2000001140b */
[----:B------:R-:W-:Y:S01]  /*0c50*/  IMAD.IADD R9, R4, 0x1, -R9 ;  /* 0x0000000104097824 */ /* 0x000fe200078e0a09 */
[C---:B------:R-:W-:Y:S01]  /*0c60*/  LOP3.LUT R10, R8.reuse, 0xfffffff8, RZ, 0xc0, !PT ;  /* 0xfffffff8080a7812 */ /* 0x040fe200078ec0ff */
[----:B------:R-:W-:Y:S01]  /*0c70*/  IMAD.SHL.U32 R8, R8, 0x40, RZ ;  /* 0x0000004008087824 */ /* 0x000fe200078e00ff */
[CC--:B------:R-:W-:Y:S01]  /*0c80*/  LEA.HI R2, R0.reuse, R11.reuse, RZ, 0x2 ;  /* 0x0000000b00027211 */ /* 0x0c0fe200078f10ff */
[----:B------:R-:W-:Y:S01]  /*0c90*/  IMAD R215, R9, 0x10, R12 ;  /* 0x0000001009d77824 */ /* 0x000fe200078e020c */
[----:B------:R-:W-:Y:S01]  /*0ca0*/  LEA.HI R3, R3, R216, RZ, 0x3 ;  /* 0x000000d803037211 */ /* 0x000fe200078f18ff */
[----:B------:R-:W-:Y:S01]  /*0cb0*/  IMAD.IADD R10, R5, 0x1, -R10 ;  /* 0x00000001050a7824 */ /* 0x000fe200078e0a0a */
[----:B------:R-:W-:Y:S01]  /*0cc0*/  LEA.HI R5, R0, R11, RZ, 0x5 ;  /* 0x0000000b00057211 */ /* 0x000fe200078f28ff */
[----:B------:R-:W-:Y:S01]  /*0cd0*/  IMAD.U32 R215, R215, 0x40, R6 ;  /* 0x00000040d7d77824 */ /* 0x000fe200078e0006 */
[----:B------:R-:W-:Y:S01]  /*0ce0*/  LOP3.LUT R12, R2, 0x7ffffffc, RZ, 0xc0, !PT ;  /* 0x7ffffffc020c7812 */ /* 0x000fe200078ec0ff */
[----:B------:R-:W-:Y:S01]  /*0cf0*/  IMAD.IADD R185, R13, 0x1, -R14 ;  /* 0x000000010db97824 */ /* 0x000fe200078e0a0e */
[----:B------:R-:W-:-:S02]  /*0d00*/  SHF.R.S32.HI R0, RZ, 0x2, R2 ;  /* 0x00000002ff007819 */ /* 0x000fc40000011402 */
[----:B------:R-:W-:Y:S01]  /*0d10*/  SHF.R.S32.HI R9, RZ, 0x1f, R2 ;  /* 0x0000001fff097819 */ /* 0x000fe20000011402 */
[----:B------:R-:W-:Y:S01]  /*0d20*/  IMAD.SHL.U32 R2, R10, 0x40, RZ ;  /* 0x000000400a027824 */ /* 0x000fe200078e00ff */
[----:B------:R-:W-:Y:S01]  /*0d30*/  LOP3.LUT R13, R8, 0x7ffffe00, RZ, 0xc0, !PT ;  /* 0x7ffffe00080d7812 */ /* 0x000fe200078ec0ff */
[----:B------:R-:W-:Y:S01]  /*0d40*/  IMAD.IADD R12, R11, 0x1, -R12 ;  /* 0x000000010b0c7824 */ /* 0x000fe200078e0a0c */
[----:B------:R-:W-:Y:S02]  /*0d50*/  LEA.HI R9, R9, R0, RZ, 0x3 ;  /* 0x0000000009097211 */ /* 0x000fe400078f18ff */
[----:B------:R-:W-:Y:S01]  /*0d60*/  LOP3.LUT R11, R2, 0x1c0, RZ, 0xc0, !PT ;  /* 0x000001c0020b7812 */ /* 0x000fe200078ec0ff */
[----:B------:R-:W-:Y:S01]  /*0d70*/  IMAD R13, R4, 0x400, R13 ;  /* 0x00000400040d7824 */ /* 0x000fe200078e020d */
[----:B------:R-:W-:Y:S01]  /*0d80*/  LOP3.LUT R9, R9, 0xfffffff8, RZ, 0xc0, !PT ;  /* 0xfffffff809097812 */ /* 0x000fe200078ec0ff */
[----:B------:R-:W-:Y:S01]  /*0d90*/  IMAD.SHL.U32 R2, R12, 0x2, RZ ;  /* 0x000000020c027824 */ /* 0x000fe200078e00ff */
[----:B------:R-:W-:-:S02]  /*0da0*/  LOP3.LUT R6, R11, 0x8, R6, 0xf8, !PT ;  /* 0x000000080b067812 */ /* 0x000fc400078ef806 */
[----:B------:R-:W-:Y:S01]  /*0db0*/  SHF.R.U32.HI R11, RZ, 0x3, R11 ;  /* 0x00000003ff0b7819 */ /* 0x000fe2000001160b */
[----:B------:R-:W-:Y:S01]  /*0dc0*/  IMAD.IADD R16, R0, 0x1, -R9 ;  /* 0x0000000100107824 */ /* 0x000fe200078e0a09 */
[----:B------:R-:W-:Y:S02]  /*0dd0*/  SHF.R.S32.HI R5, RZ, 0x5, R5 ;  /* 0x00000005ff057819 */ /* 0x000fe40000011405 */
[----:B------:R-:W-:Y:S02]  /*0de0*/  LOP3.LUT R6, R6, R11, RZ, 0x3c, !PT ;  /* 0x0000000b06067212 */ /* 0x000fe400078e3cff */
[----:B------:R-:W-:Y:S01]  /*0df0*/  R2P PR, R10, 0x6 ;  /* 0x000000060a007804 */ /* 0x000fe20000000000 */
[----:B------:R-:W-:Y:S01]  /*0e00*/  IMAD R16, R5, 0x10, R16 ;  /* 0x0000001005107824 */ /* 0x000fe200078e0210 */
[----:B------:R-:W-:Y:S01]  /*0e10*/  LOP3.LUT R5, R3, 0xfffffff8, RZ, 0xc0, !PT ;  /* 0xfffffff803057812 */ /* 0x000fe200078ec0ff */
[----:B------:R-:W-:Y:S01]  /*0e20*/  IMAD.IADD R6, R13, 0x1, R6 ;  /* 0x000000010d067824 */ /* 0x000fe200078e0206 */
[----:B------:R-:W-:Y:S01]  /*0e30*/  LEA.HI R7, R7, R212, RZ, 0x1 ;  /* 0x000000d407077211 */ /* 0x000fe200078f08ff */
[----:B------:R-:W-:Y:S01]  /*0e40*/  IMAD R185, R185, 0x8, R16 ;  /* 0x00000008b9b97824 */ /* 0x000fe200078e0210 */
[----:B------:R-:W-:Y:S01]  /*0e50*/  SEL R22, R22, 0xffffffc0, !P2 ;  /* 0xffffffc016167807 */ /* 0x000fe20005000000 */
[----:B------:R-:W-:Y:S01]  /*0e60*/  IMAD.IADD R210, R216, 0x1, -R5 ;  /* 0x00000001d8d27824 */ /* 0x000fe200078e0a05 */
[----:B------:R-:W-:-:S02]  /*0e70*/  LEA R18, R6, UR43, 0x1 ;  /* 0x0000002b06127c11 */ /* 0x000fc4000f8e08ff */
[----:B------:R-:W-:Y:S01]  /*0e80*/  LOP3.LUT R7, R7, 0xfffffe, RZ, 0xc0, !PT ;  /* 0x00fffffe07077812 */ /* 0x000fe200078ec0ff */
[----:B------:R-:W-:Y:S01]  /*0e90*/  IMAD.SHL.U32 R184, R210, 0x8, RZ ;  /* 0x00000008d2b87824 */ /* 0x000fe200078e00ff */
[----:B------:R-:W-:Y:S01]  /*0ea0*/  SHF.R.S32.HI R211, RZ, 0x3, R3 ;  /* 0x00000003ffd37819 */ /* 0x000fe20000011403 */
[----:B------:R-:W-:Y:S02]  /*0eb0*/  VIADD R23, R18, 0x26800 ;  /* 0x0002680012177836 */ /* 0x000fe40000000000 */
[C---:B------:R-:W-:Y:S02]  /*0ec0*/  VIADD R191, R184.reuse, 0x40 ;  /* 0x00000040b8bf7836 */ /* 0x040fe40000000000 */
        /* <DEDUP_REMOVED lines=17> */
[----:B------:R-:W-:Y:S02]  /*0fe0*/  IMAD.SHL.U32 R17, R7, 0x100, RZ ;  /* 0x0000010007117824 */ /* 0x000fe400078e00ff */
[----:B------:R-:W-:-:S07]  /*0ff0*/  IMAD.IADD R22, R22, 0x1, R19 ;  /* 0x0000000116167824 */ /* 0x000fce00078e0213 */
.L_x_1826:
[----:B------:R-:W-:Y:S01]  /*1000*/  ULDC UR5, c[0x0][0xc60] ;  /* 0x0003180000057ab9 */ /* 0x000fe20000000800 */
[----:B------:R-:W-:Y:S01]  /*1010*/  UMOV UR8, UR4 ;  /* 0x0000000400087c82 */ /* 0x000fe20008000000 */
[----:B------:R-:W-:-:S11]  /*1020*/  UISETP.NE.AND UP0, UPT, UR5, 0x1, UPT ;  /* 0x000000010500788c */ /* 0x000fd6000bf05270 */
[----:B------:R-:W-:Y:S01]  /*1030*/  @UP0 ULDC UR6, c[0x0][0xc64] ;  /* 0x0003190000060ab9 */ /* 0x000fe20000000800 */
[----:B------:R-:W-:Y:S01]  /*1040*/  @UP0 ULDC UR9, c[0x0][0xc68] ;  /* 0x00031a0000090ab9 */ /* 0x000fe20000000800 */
[----:B------:R-:W-:-:S04]  /*1050*/  UIMAD.WIDE.U32 UR6, UR4, UR6, URZ ;  /* 0x00000006040672a5 */ /* 0x000fc8000f8e003f */
[----:B------:R-:W-:-:S03]  /*1060*/  @UP0 USHF.R.U32.HI UR8, URZ, UR9, UR7 ;  /* 0x000000093f080299 */ /* 0x000fc60008011607 */
[----:B------:R-:W-:Y:S02]  /*1070*/  ULDC UR6, c[0x0][0xc78] ;  /* 0x00031e0000067ab9 */ /* 0x000fe40000000800 */
[----:B------:R-:W-:Y:S02]  /*1080*/  UISETP.GE.AND UP0, UPT, UR8, UR6, UPT ;  /* 0x000000060800728c */ /* 0x000fe4000bf06270 */
[----:B------:R-:W-:-:S04]  /*1090*/  UIADD3 UR6, -UR8, URZ, URZ ;  /* 0x0000003f08067290 */ /* 0x000fc8000fffe13f */
[----:B------:R-:W-:Y:S01]  /*10a0*/  PLOP3.LUT P0, PT, PT, PT, UP0, 0x80, 0x0 ;  /* 0x000000000000781c */ /* 0x000fe20003f0f008 */
[----:B------:R-:W-:-:S12]  /*10b0*/  UIMAD UR9, UR5, UR6, UR4 ;  /* 0x00000006050972a4 */ /* 0x000fd8000f8e0204 */
[----:B01234-:R-:W-:Y:S05]  /*10c0*/  @!P0 BRA `(.L_x_1722) ;  /* 0x0000000000208947 */ /* 0x01ffea0003800000 */
[----:B------:R-:W-:Y:S01]  /*10d0*/  ULDC UR7, c[0x0][0xc6c] ;  /* 0x00031b0000077ab9 */ /* 0x000fe20000000800 */
[----:B------:R-:W-:Y:S01]  /*10e0*/  UMOV UR6, UR9 ;  /* 0x0000000900067c82 */ /* 0x000fe20008000000 */
[----:B------:R-:W-:-:S11]  /*10f0*/  UISETP.NE.AND UP0, UPT, UR7, 0x1, UPT ;  /* 0x000000010700788c */ /* 0x000fd6000bf05270 */
[----:B------:R-:W-:Y:S02]  /*1100*/  @UP0 ULDC.64 UR10, c[0x0][0xc70] ;  /* 0x00031c00000a0ab9 */ /* 0x000fe40000000a00 */
[----:B------:R-:W-:-:S04]  /*1110*/  UIMAD.WIDE.U32 UR4, UR9, UR10, URZ ;  /* 0x0000000a090472a5 */ /* 0x000fc8000f8e003f */
[----:B------:R-:W-:-:S04]  /*1120*/  @UP0 USHF.R.U32.HI UR6, URZ, UR11, UR5 ;  /* 0x0000000b3f060299 */ /* 0x000fc80008011605 */
[----:B------:R-:W-:Y:S01]  /*1130*/  UIMAD UR4, UR6, UR7, URZ ;  /* 0x00000007060472a4 */ /* 0x000fe2000f8e023f */
[----:B------:R-:W-:Y:S11]  /*1140*/  BRA `(.L_x_1723) ;  /* 0x00000000001c7947 */ /* 0x000ff60003800000 */
.L_x_1722:
[----:B------:R-:W-:Y:S01]  /*1150*/  ULDC UR7, c[0x0][0xc54] ;  /* 0x0003150000077ab9 */ /* 0x000fe20000000800 */
[----:B------:R-:W-:Y:S01]  /*1160*/  UMOV UR6, UR9 ;  /* 0x0000000900067c82 */ /* 0x000fe20008000000 */
[----:B------:R-:W-:-:S11]  /*1170*/  UISETP.NE.AND UP0, UPT, UR7, 0x1, UPT ;  /* 0x000000010700788c */ /* 0x000fd6000bf05270 */
[----:B------:R-:W-:Y:S02]  /*1180*/  @UP0 ULDC.64 UR10, c[0x0][0xc58] ;  /* 0x00031600000a0ab9 */ /* 0x000fe40000000a00 */
[----:B------:R-:W-:-:S04]  /*1190*/  UIMAD.WIDE.U32 UR4, UR9, UR10, URZ ;  /* 0x0000000a090472a5 */ /* 0x000fc8000f8e003f */
[----:B------:R-:W-:-:S04]  /*11a0*/  @UP0 USHF.R.U32.HI UR6, URZ, UR11, UR5 ;  /* 0x0000000b3f060299 */ /* 0x000fc80008011605 */
[----:B------:R-:W-:-:S12]  /*11b0*/  UIMAD UR4, UR6, UR7, URZ ;  /* 0x00000007060472a4 */ /* 0x000fd8000f8e023f */
.L_x_1723:
[----:B------:R-:W-:Y:S01]  /*11c0*/  ULDC UR39, c[0x0][0xc48] ;  /* 0x0003120000277ab9 */ /* 0x000fe20000000800 */
[----:B------:R-:W-:Y:S01]  /*11d0*/  ULDC.64 UR10, c[0x0][0x418] ;  /* 0x00010600000a7ab9 */ /* 0x000fe20000000a00 */
[----:B------:R-:W-:Y:S02]  /*11e0*/  UISETP.NE.AND UP1, UPT, UR39, 0x1, UPT ;  /* 0x000000012700788c */ /* 0x000fe4000bf25270 */
[----:B------:R-:W-:Y:S02]  /*11f0*/  UISETP.NE.U32.AND UP0, UPT, UR10, URZ, UPT ;  /* 0x0000003f0a00728c */ /* 0x000fe4000bf05070 */
[----:B------:R-:W-:Y:S02]  /*1200*/  UIADD3 UR4, UR9, -UR4, URZ ;  /* 0x8000000409047290 */ /* 0x000fe4000fffe03f */
[----:B------:R-:W-:Y:S01]  /*1210*/  UISETP.NE.AND.EX UP0, UPT, UR11, URZ, UPT, UP0 ;  /* 0x0000003f0b00728c */ /* 0x000fe2000bf05300 */
[----:B------:R-:W-:Y:S01]  /*1220*/  ULDC UR7, c[0x0][0xc54] ;  /* 0x0003150000077ab9 */ /* 0x000fe20000000800 */
[----:B------:R-:W-:Y:S01]  /*1230*/  ULDC UR49, c[0x0][0x424] ;  /* 0x0001090000317ab9 */ /* 0x000fe20000000800 */
[----:B------:R-:W-:-:S02]  /*1240*/  UISETP.NE.AND UP2, UPT, UR45, 0x1, UPT ;  /* 0x000000012d00788c */ /* 0x000fc4000bf45270 */
[----:B------:R-:W-:Y:S02]  /*1250*/  ULOP3.LUT UR5, URZ, UR6, URZ, 0x33, !UPT ;  /* 0x000000063f057292 */ /* 0x000fe4000f8e333f */
[----:B------:R-:W-:Y:S02]  /*1260*/  UIMAD UR8, UR8, UR7, UR4 ;  /* 0x00000007080872a4 */ /* 0x000fe4000f8e0204 */
[----:B------:R-:W-:Y:S01]  /*1270*/  USEL UR49, UR49, 0x1, UP0 ;  /* 0x0000000131317887 */ /* 0x000fe20008000000 */
[----:B------:R-:W-:Y:S01]  /*1280*/  PLOP3.LUT P0, PT, PT, PT, UP2, 0x80, 0x0 ;  /* 0x000000000000781c */ /* 0x000fe20003f0f028 */
[----:B------:R-:W-:Y:S01]  /*1290*/  ULDC UR40, c[0x0][0xc3c] ;  /* 0x00030f0000287ab9 */ /* 0x000fe20000000800 */
[----:B------:R-:W-:Y:S01]  /*12a0*/  ULDC UR6, c[0x0][0x2f0] ;  /* 0x0000bc0000067ab9 */ /* 0x000fe20000000800 */
[----:B------:R-:W-:Y:S01]  /*12b0*/  @UP1 ULDC UR4, c[0x0][0xc4c] ;  /* 0x0003130000041ab9 */ /* 0x000fe20000000800 */
[----:B------:R-:W-:Y:S02]  /*12c0*/  UIADD3 UR40, UR5, UR40, URZ ;  /* 0x0000002805287290 */ /* 0x000fe4000fffe03f */
[----:B------:R-:W-:-:S02]  /*12d0*/  UIMAD.WIDE.U32 UR4, UR8, UR4, URZ ;  /* 0x00000004080472a5 */ /* 0x000fc4000f8e003f */
[----:B------:R-:W-:Y:S01]  /*12e0*/  UIMAD UR7, UR49, UR6, 0x3f ;  /* 0x0000003f310774a4 */ /* 0x000fe2000f8e0206 */
[----:B------:R-:W-:Y:S01]  /*12f0*/  @UP1 ULDC UR9, c[0x0][0xc50] ;  /* 0x0003140000091ab9 */ /* 0x000fe20000000800 */
[----:B------:R-:W-:Y:S01]  /*1300*/  UMOV UR42, UR8 ;  /* 0x00000008002a7c82 */ /* 0x000fe20008000000 */
[----:B------:R-:W-:Y:S02]  /*1310*/  @UP1 USHF.R.U32.HI UR42, URZ, UR9, UR5 ;  /* 0x000000093f2a1299 */ /* 0x000fe40008011605 */
[----:B------:R-:W-:Y:S02]  /*1320*/  USHF.R.S32.HI UR4, URZ, 0x1f, UR7 ;  /* 0x0000001f3f047899 */ /* 0x000fe40008011407 */
[----:B------:R-:W-:Y:S02]  /*1330*/  UIADD3 UR5, -UR42, URZ, URZ ;  /* 0x0000003f2a057290 */ /* 0x000fe4000fffe13f */
[----:B------:R-:W-:Y:S02]  /*1340*/  ULEA.HI UR4, UR4, UR7, URZ, 0x6 ;  /* 0x0000000704047291 */ /* 0x000fe4000f8f303f */
[----:B------:R-:W-:-:S02]  /*1350*/  USHF.L.U32 UR40, UR40, 0x6, URZ ;  /* 0x0000000628287899 */ /* 0x000fc4000800063f */
[----:B------:R-:W-:Y:S02]  /*1360*/  UIMAD UR39, UR39, UR5, UR8 ;  /* 0x00000005272772a4 */ /* 0x000fe4000f8e0208 */
[----:B------:R-:W-:Y:S01]  /*1370*/  USHF.R.S32.HI UR50, URZ, 0x6, UR4 ;  /* 0x000000063f327899 */ /* 0x000fe20008011404 */
[----:B------:R-:W-:Y:S11]  /*1380*/  @!P0 BRA `(.L_x_1724) ;  /* 0x0000002000348947 */ /* 0x000ff60003800000 */
[----:B------:R-:W0:Y:S01]  /*1390*/  LDC R0, c[0x0][0x448] ;  /* 0x00011200ff007b82 */ /* 0x000e220000000800 */
[----:B------:R-:W-:Y:S01]  /*13a0*/  UIADD3 UR7, UR40, 0x3f, URZ ;  /* 0x0000003f28077890 */ /* 0x000fe2000fffe03f */
[----:B------:R-:W-:Y:S02]  /*13b0*/  ULDC UR5, c[0x0][0x288] ;  /* 0x0000a20000057ab9 */ /* 0x000fe40000000800 */
[----:B------:R-:W-:-:S04]  /*13c0*/  UIADD3 UR4, -UR5, 0x1, URZ ;  /* 0x0000000105047890 */ /* 0x000fc8000fffe13f */
[----:B------:R-:W1:Y:S01]  /*13d0*/  LDC.64 R6, c[0x0][0x9e0] ;  /* 0x00027800ff067b82 */ /* 0x000e620000000a00 */
[----:B------:R-:W-:Y:S01]  /*13e0*/  UIMAD UR4, UR49, UR6, UR4 ;  /* 0x00000006310472a4 */ /* 0x000fe2000f8e0204 */
[----:B0-----:R-:W-:Y:S01]  /*13f0*/  ISETP.NE.AND P1, PT, R0, 0x1, PT ;  /* 0x000000010000780c */ /* 0x001fe20003f25270 */
[----:B------:R-:W-:Y:S01]  /*1400*/  IMAD.U32 R0, RZ, RZ, UR7 ;  /* 0x00000007ff007e24 */ /* 0x000fe2000f8e00ff */
[----:B-1----:R-:W-:-:S11]  /*1410*/  ISETP.GE.AND P2, PT, R7, 0x1, PT ;  /* 0x000000010700780c */ /* 0x002fd60003f46270 */
[----:B------:R-:W0:Y:S08]  /*1420*/  @P1 LDC R3, c[0x0][0x44c] ;  /* 0x00011300ff031b82 */ /* 0x000e300000000800 */
[----:B------:R-:W1:Y:S01]  /*1430*/  @P1 LDC R4, c[0x0][0x450] ;  /* 0x00011400ff041b82 */ /* 0x000e620000000800 */
[----:B0-----:R-:W-:-:S05]  /*1440*/  @P1 IMAD.HI.U32 R3, R3, UR7, RZ ;  /* 0x0000000703031c27 */ /* 0x001fca000f8e00ff */
[----:B-1----:R-:W-:-:S05]  /*1450*/  @P1 SHF.R.U32.HI R0, RZ, R4, R3 ;  /* 0x00000004ff001219 */ /* 0x002fca0000011603 */
[----:B------:R-:W-:-:S04]  /*1460*/  VIADD R9, R0, UR4 ;  /* 0x0000000400097c36 */ /* 0x000fc80008000000 */
[----:B------:R-:W-:Y:S01]  /*1470*/  IMAD.IADD R0, R9, 0x1, R6 ;  /* 0x0000000109007824 */ /* 0x000fe200078e0206 */
[----:B------:R-:W-:Y:S06]  /*1480*/  @!P2 BRA `(.L_x_1725) ;  /* 0x000000000040a947 */ /* 0x000fec0003800000 */
[C---:B------:R-:W-:Y:S01]  /*1490*/  ISETP.GT.AND P0, PT, R9.reuse, RZ, PT ;  /* 0x000000ff0900720c */ /* 0x040fe20003f04270 */
[----:B------:R-:W-:-:S12]  /*14a0*/  VIADD R3, R9, 0xffffffff ;  /* 0xffffffff09037836 */ /* 0x000fd80000000000 */
[----:B------:R-:W-:Y:S05]  /*14b0*/  @P0 BRA `(.L_x_1726) ;  /* 0x00000000001c0947 */ /* 0x000fea0003800000 */
[----:B------:R-:W-:Y:S01]  /*14c0*/  ISETP.NE.AND P0, PT, R7, 0x1, PT ;  /* 0x000000010700780c */ /* 0x000fe20003f05270 */
[----:B------:R-:W-:-:S12]  /*14d0*/  IMAD.MOV R3, RZ, RZ, -R9 ;  /* 0x000000ffff037224 */ /* 0x000fd800078e0a09 */
[----:B------:R-:W0:Y:S02]  /*14e0*/  @P0 LDC.64 R4, c[0x0][0x9e8] ;  /* 0x00027a00ff040b82 */ /* 0x000e240000000a00 */
[----:B0-----:R-:W-:-:S05]  /*14f0*/  @P0 IMAD.HI.U32 R4, R3, R4, RZ ;  /* 0x0000000403040227 */ /* 0x001fca00078e00ff */
[----:B------:R-:W-:-:S04]  /*1500*/  @P0 SHF.R.U32.HI R3, RZ, R5, R4 ;  /* 0x00000005ff030219 */ /* 0x000fc80000011604 */
[----:B------:R-:W-:Y:S01]  /*1510*/  LOP3.LUT R3, RZ, R3, RZ, 0x33, !PT ;  /* 0x00000003ff037212 */ /* 0x000fe200078e33ff */
[----:B------:R-:W-:Y:S06]  /*1520*/  BRA `(.L_x_1727) ;  /* 0x0000000000107947 */ /* 0x000fec0003800000 */
.L_x_1726:
[----:B------:R-:W-:-:S13]  /*1530*/  ISETP.NE.AND P0, PT, R7, 0x1, PT ;  /* 0x000000010700780c */ /* 0x000fda0003f05270 */
[----:B------:R-:W0:Y:S02]  /*1540*/  @P0 LDC.64 R4, c[0x0][0x9e8] ;  /* 0x00027a00ff040b82 */ /* 0x000e240000000a00 */
[----:B0-----:R-:W-:-:S05]  /*1550*/  @P0 IMAD.HI.U32 R4, R3, R4, RZ ;  /* 0x0000000403040227 */ /* 0x001fca00078e00ff */
[----:B------:R-:W-:-:S07]  /*1560*/  @P0 SHF.R.U32.HI R3, RZ, R5, R4 ;  /* 0x00000005ff030219 */ /* 0x000fce0000011604 */
.L_x_1727:
[----:B------:R-:W-:-:S05]  /*1570*/  IMAD R3, R3, R7, R7 ;  /* 0x0000000703037224 */ /* 0x000fca00078e0207 */
[----:B------:R-:W-:-:S07]  /*1580*/  VIMNMX R0, R0, R3, PT ;  /* 0x0000000300007248 */ /* 0x000fce0003fe0100 */
.L_x_1725:
[----:B------:R-:W0:Y:S01]  /*1590*/  @P1 LDC R5, c[0x0][0x44c] ;  /* 0x00011300ff051b82 */ /* 0x000e220000000800 */
[----:B------:R-:W-:Y:S01]  /*15a0*/  VIADD R0, R0, 0x3f ;  /* 0x0000003f00007836 */ /* 0x000fe20000000000 */
[----:B------:R-:W-:Y:S01]  /*15b0*/  UIMAD UR6, UR49, UR6, -UR5 ;  /* 0x00000006310672a4 */ /* 0x000fe2000f8e0a05 */
[----:B------:R-:W-:Y:S01]  /*15c0*/  IMAD.U32 R4, RZ, RZ, UR40 ;  /* 0x00000028ff047e24 */ /* 0x000fe2000f8e00ff */
[----:B------:R-:W-:Y:S02]  /*15d0*/  ULDC UR4, c[0x0][0x9dc] ;  /* 0x0002770000047ab9 */ /* 0x000fe40000000800 */
[----:B------:R-:W-:Y:S02]  /*15e0*/  SHF.R.S32.HI R3, RZ, 0x1f, R0 ;  /* 0x0000001fff037819 */ /* 0x000fe40000011400 */
[----:B------:R-:W1:Y:S02]  /*15f0*/  @P1 LDC R6, c[0x0][0x450] ;  /* 0x00011400ff061b82 */ /* 0x000e640000000800 */
[----:B------:R-:W-:-:S04]  /*1600*/  LEA.HI R3, R3, R0, RZ, 0x6 ;  /* 0x0000000003037211 */ /* 0x000fc800078f30ff */
[----:B------:R-:W-:Y:S01]  /*1610*/  SHF.R.S32.HI R3, RZ, 0x6, R3 ;  /* 0x00000006ff037819 */ /* 0x000fe20000011403 */
[----:B0-----:R-:W-:-:S05]  /*1620*/  @P1 IMAD.HI.U32 R5, R5, UR40, RZ ;  /* 0x0000002805051c27 */ /* 0x001fca000f8e00ff */
[----:B-1----:R-:W-:-:S05]  /*1630*/  @P1 SHF.R.U32.HI R4, RZ, R6, R5 ;  /* 0x00000006ff041219 */ /* 0x002fca0000011605 */
[----:B------:R-:W-:Y:S01]  /*1640*/  VIADD R0, R4, UR6 ;  /* 0x0000000604007c36 */ /* 0x000fe20008000000 */
[----:B------:R-:W-:-:S03]  /*1650*/  VIMNMX R4, R3, UR50, PT ;  /* 0x0000003203047c48 */ /* 0x000fc6000bfe0100 */
[----:B------:R-:W-:Y:S01]  /*1660*/  VIADD R3, R0, -UR4 ;  /* 0x8000000400037c36 */ /* 0x000fe20008000000 */
[----:B------:R-:W-:Y:S06]  /*1670*/  @!P2 BRA `(.L_x_1728) ;  /* 0x00000000003ca947 */ /* 0x000fec0003800000 */
[----:B------:R-:W-:-:S13]  /*1680*/  ISETP.GT.AND P0, PT, R0, -0x1, PT ;  /* 0xffffffff0000780c */ /* 0x000fda0003f04270 */
[----:B------:R-:W-:Y:S05]  /*1690*/  @P0 BRA `(.L_x_1729) ;  /* 0x00000000001c0947 */ /* 0x000fea0003800000 */
[----:B------:R-:W-:Y:S02]  /*16a0*/  ISETP.NE.AND P0, PT, R7, 0x1, PT ;  /* 0x000000010700780c */ /* 0x000fe40003f05270 */
[----:B------:R-:W-:-:S11]  /*16b0*/  LOP3.LUT R5, RZ, R0, RZ, 0x33, !PT ;  /* 0x00000000ff057212 */ /* 0x000fd600078e33ff */
[----:B------:R-:W0:Y:S02]  /*16c0*/  @P0 LDC.64 R8, c[0x0][0x9e8] ;  /* 0x00027a00ff080b82 */ /* 0x000e240000000a00 */
[----:B0-----:R-:W-:-:S05]  /*16d0*/  @P0 IMAD.HI.U32 R0, R5, R8, RZ ;  /* 0x0000000805000227 */ /* 0x001fca00078e00ff */
[----:B------:R-:W-:-:S04]  /*16e0*/  @P0 SHF.R.U32.HI R5, RZ, R9, R0 ;  /* 0x00000009ff050219 */ /* 0x000fc80000011600 */
[----:B------:R-:W-:Y:S01]  /*16f0*/  LOP3.LUT R0, RZ, R5, RZ, 0x33, !PT ;  /* 0x00000005ff007212 */ /* 0x000fe200078e33ff */
[----:B------:R-:W-:Y:S06]  /*1700*/  BRA `(.L_x_1730) ;  /* 0x0000000000107947 */ /* 0x000fec0003800000 */
.L_x_1729:
[----:B------:R-:W-:-:S13]  /*1710*/  ISETP.NE.AND P0, PT, R7, 0x1, PT ;  /* 0x000000010700780c */ /* 0x000fda0003f05270 */
[----:B------:R-:W0:Y:S02]  /*1720*/  @P0 LDC.64 R8, c[0x0][0x9e8] ;  /* 0x00027a00ff080b82 */ /* 0x000e240000000a00 */
[----:B0-----:R-:W-:-:S05]  /*1730*/  @P0 IMAD.HI.U32 R6, R0, R8, RZ ;  /* 0x0000000800060227 */ /* 0x001fca00078e00ff */
[----:B------:R-:W-:-:S07]  /*1740*/  @P0 SHF.R.U32.HI R0, RZ, R9, R6 ;  /* 0x00000009ff000219 */ /* 0x000fce0000011606 */
.L_x_1730:
[----:B------:R-:W-:-:S05]  /*1750*/  IMAD R0, R0, R7, RZ ;  /* 0x0000000700007224 */ /* 0x000fca00078e02ff */
[----:B------:R-:W-:-:S07]  /*1760*/  VIMNMX R3, R3, R0, !PT ;  /* 0x0000000003037248 */ /* 0x000fce0007fe0100 */
.L_x_1728:
[----:B------:R-:W-:Y:S01]  /*1770*/  SHF.R.S32.HI R6, RZ, 0x1f, R3 ;  /* 0x0000001fff067819 */ /* 0x000fe20000011403 */
[----:B------:R-:W-:Y:S01]  /*1780*/  IMAD.MOV.U32 R0, RZ, RZ, RZ ;  /* 0x000000ffff007224 */ /* 0x000fe200078e00ff */
[----:B------:R-:W-:Y:S02]  /*1790*/  PLOP3.LUT P0, PT, PT, PT, PT, 0x80, 0x0 ;  /* 0x000000000000781c */ /* 0x000fe40003f0f070 */
[----:B------:R-:W-:Y:S02]  /*17a0*/  CS2R R150, SRZ ;  /* 0x0000000000967805 */ /* 0x000fe4000001ff00 */
[----:B------:R-:W-:Y:S01]  /*17b0*/  LEA.HI R6, R6, R3, RZ, 0x6 ;  /* 0x0000000306067211 */ /* 0x000fe200078f30ff */
[----:B------:R-:W-:Y:S01]  /*17c0*/  IMAD.MOV.U32 R3, RZ, RZ, RZ ;  /* 0x000000ffff037224 */ /* 0x000fe200078e00ff */
[----:B------:R-:W-:Y:S02]  /*17d0*/  CS2R R148, SRZ ;  /* 0x0000000000947805 */ /* 0x000fe4000001ff00 */
[----:B------:R-:W-:-:S02]  /*17e0*/  CS2R R168, SRZ ;  /* 0x0000000000a87805 */ /* 0x000fc4000001ff00 */
[----:B------:R-:W-:Y:S02]  /*17f0*/  SHF.R.S32.HI R5, RZ, 0x6, R6 ;  /* 0x00000006ff057819 */ /* 0x000fe40000011406 */
[----:B------:R-:W-:Y:S02]  /*1800*/  CS2R R166, SRZ ;  /* 0x0000000000a67805 */ /* 0x000fe4000001ff00 */
[----:B------:R-:W-:Y:S02]  /*1810*/  CS2R R144, SRZ ;  /* 0x0000000000907805 */ /* 0x000fe4000001ff00 */
[----:B------:R-:W-:Y:S02]  /*1820*/  CS2R R164, SRZ ;  /* 0x0000000000a47805 */ /* 0x000fe4000001ff00 */
[----:B------:R-:W-:Y:S02]  /*1830*/  VIMNMX R5, RZ, R5, !PT ;  /* 0x00000005ff057248 */ /* 0x000fe40007fe0100 */
[----:B------:R-:W-:-:S02]  /*1840*/  CS2R R140, SRZ ;  /* 0x00000000008c7805 */ /* 0x000fc4000001ff00 */
[----:B------:R-:W-:Y:S02]  /*1850*/  CS2R R162, SRZ ;  /* 0x0000000000a27805 */ /* 0x000fe4000001ff00 */
[----:B------:R-:W-:Y:S02]  /*1860*/  CS2R R136, SRZ ;  /* 0x0000000000887805 */ /* 0x000fe4000001ff00 */
[----:B------:R-:W-:Y:S02]  /*1870*/  ISETP.GT.AND P1, PT, R4, R5, PT ;  /* 0x000000050400720c */ /* 0x000fe40003f24270 */
        /* <DEDUP_REMOVED lines=54> */
[----:B------:R-:W-:Y:S01]  /*1be0*/  CS2R R26, SRZ ;  /* 0x00000000001a7805 */ /* 0x000fe2000001ff00 */
[----:B------:R-:W-:Y:S01]  /*1bf0*/  IMAD.MOV.U32 R21, RZ, RZ, RZ ;  /* 0x000000ffff157224 */ /* 0x000fe200078e00ff */
[----:B------:R-:W-:Y:S06]  /*1c00*/  @!P1 BRA `(.L_x_1731) ;  /* 0x000000c000b89947 */ /* 0x000fec0003800000 */
        /* <DEDUP_REMOVED lines=14> */
.L_x_1732:
[----:B------:R-:W-:Y:S01]  /*1cf0*/  ULEA UR21, UR36, UR43, 0x3 ;  /* 0x0000002b24157291 */ /* 0x000fe2000f8e183f */
[----:B------:R-:W-:-:S05]  /*1d00*/  IMAD.U32 R0, RZ, RZ, UR37 ;  /* 0x00000025ff007e24 */ /* 0x000fca000f8e00ff */
[----:B------:R-:W-:-:S04]  /*1d10*/  SHF.L.U32 R0, R0, 0x1f, RZ ;  /* 0x0000001f00007819 */ /* 0x000fc800000006ff */
[----:B------:R-:W0:Y:S02]  /*1d20*/  SYNCS.PHASECHK.TRANS64.TRYWAIT P1, [UR21+0x28c50], R0 ;  /* 0x028c5000ff0075a7 */ /* 0x000e240008020155 */
[----:B0-----:R-:W-:Y:S05]  /*1d30*/  @!P1 BRA `(.L_x_1733) ;  /* 0x0000014400349947 */ /* 0x001fea0003800000 */
.L_x_1952:
[----:B------:R-:W-:Y:S01]  /*1d40*/  BAR.SYNC.DEFER_BLOCKING 0xe, 0x100 ;  /* 0x0384000000007b1d */ /* 0x000fe20000010000 */
[----:B------:R-:W-:Y:S01]  /*1d50*/  UIADD3 UR4, UR43, 0x26800, URZ ;  /* 0x000268002b047890 */ /* 0x000fe2000fffe03f */
[----:B------:R-:W-:Y:S01]  /*1d60*/  VIADD R4, R4, 0xfffffffe ;  /* 0xfffffffe04047836 */ /* 0x000fe20000000000 */
[----:B------:R-:W-:Y:S01]  /*1d70*/  ULEA UR18, UR36, UR20, 0xc ;  /* 0x0000001424127291 */ /* 0x000fe2000f8e603f */
[----:B0-----:R-:W-:Y:S01]  /*1d80*/  IMAD.U32 R0, RZ, RZ, UR21 ;  /* 0x00000015ff007e24 */ /* 0x001fe2000f8e00ff */
[----:B------:R-:W-:Y:S01]  /*1d90*/  USHF.R.U32.HI UR4, URZ, 0x4, UR4 ;  /* 0x000000043f047899 */ /* 0x000fe20008011604 */
[----:B------:R-:W-:Y:S01]  /*1da0*/  UMOV UR19, 0x40000040 ;  /* 0x4000004000137882 */ /* 0x000fe20000000000 */
[----:B------:R-:W-:Y:S02]  /*1db0*/  UMOV UR17, 0x40000040 ;  /* 0x4000004000117882 */ /* 0x000fe40000000000 */
[----:B------:R-:W-:Y:S01]  /*1dc0*/  ULOP3.LUT UR4, UR4, 0x3fff, URZ, 0xc0, !UPT ;  /* 0x00003fff04047892 */ /* 0x000fe2000f8ec03f */
[----:B------:R-:W0:Y:S01]  /*1dd0*/  S2R R3, SR_TID.X ;  /* 0x0000000000037919 */ /* 0x000e220000002100 */
[----:B------:R-:W-:Y:S01]  /*1de0*/  UIADD3 UR6, UR18, 0x80, URZ ;  /* 0x0000008012067890 */ /* 0x000fe2000fffe03f */
[----:B------:R-:W-:Y:S01]  /*1df0*/  ISETP.GE.AND P1, PT, R4, R5, PT ;  /* 0x000000050400720c */ /* 0x000fe20003f26270 */
[----:B------:R-:W-:Y:S01]  /*1e00*/  ULOP3.LUT UR16, UR4, 0x10000, URZ, 0xfc, !UPT ;  /* 0x0001000004107892 */ /* 0x000fe2000f8efc3f */
[----:B------:R-:W-:Y:S01]  /*1e10*/  UMOV UR7, 0x40000040 ;  /* 0x4000004000077882 */ /* 0x000fe20000000000 */
[----:B------:R-:W-:-:S02]  /*1e20*/  UMOV UR5, 0x40000040 ;  /* 0x4000004000057882 */ /* 0x000fc40000000000 */
[----:B------:R-:W-:Y:S02]  /*1e30*/  UIADD3 UR4, UR16, 0x2, URZ ;  /* 0x0000000210047890 */ /* 0x000fe4000fffe03f */
[----:B------:R-:W-:Y:S02]  /*1e40*/  UIADD3 UR10, UR18, 0x100, URZ ;  /* 0x00000100120a7890 */ /* 0x000fe4000fffe03f */
[----:B------:R-:W-:Y:S01]  /*1e50*/  UIADD3 UR8, UR16, 0x4, URZ ;  /* 0x0000000410087890 */ /* 0x000fe2000fffe03f */
[----:B------:R-:W-:Y:S01]  /*1e60*/  UMOV UR11, 0x40000040 ;  /* 0x40000040000b7882 */ /* 0x000fe20000000000 */
[----:B------:R-:W-:Y:S01]  /*1e70*/  WARPGROUP.ARRIVE ;  /* 0x00000000000079c5 */ /* 0x000fe20000000000 */
[----:B------:R-:W-:Y:S01]  /*1e80*/  UMOV UR9, 0x40000040 ;  /* 0x4000004000097882 */ /* 0x000fe20000000000 */
[----:B------:R-:W-:Y:S02]  /*1e90*/  UIADD3 UR14, UR18, 0x180, URZ ;  /* 0x00000180120e7890 */ /* 0x000fe4000fffe03f */
[----:B------:R-:W-:-:S02]  /*1ea0*/  UIADD3 UR12, UR16, 0x6, URZ ;  /* 0x00000006100c7890 */ /* 0x000fc4000fffe03f */
[----:B------:R-:W-:Y:S01]  /*1eb0*/  HGMMA.64x256x16.F32 R24, gdesc[UR16].tnspB, RZ, !UPT, gsb0 ;  /* 0x43e00000101879f0 */ /* 0x000fe2000c0008ff */
[----:B------:R-:W-:Y:S01]  /*1ec0*/  UMOV UR15, 0x40000040 ;  /* 0x40000040000f7882 */ /* 0x000fe20000000000 */
        /* <DEDUP_REMOVED lines=20> */
.L_x_1739:
[----:B------:R-:W-:Y:S01]  /*2010*/  BAR.SYNC.DEFER_BLOCKING 0xe, 0x100 ;  /* 0x0384000000007b1d */ /* 0x000fe20000010000 */
[----:B------:R-:W-:Y:S01]  /*2020*/  IMAD.U32 R3, RZ, RZ, UR36 ;  /* 0x00000024ff037e24 */ /* 0x000fe2000f8e00ff */
[----:B------:R-:W-:Y:S01]  /*2030*/  UIADD3 UR36, UR36, 0x1, URZ ;  /* 0x0000000124247890 */ /* 0x000fe2000fffe03f */
[C---:B------:R-:W-:Y:S01]  /*2040*/  ISETP.GT.AND P3, PT, R4.reuse, R5, PT ;  /* 0x000000050400720c */ /* 0x040fe20003f64270 */
[----:B------:R-:W-:Y:S02]  /*2050*/  VIADD R4, R4, 0xffffffff ;  /* 0xffffffff04047836 */ /* 0x000fe40000000000 */
[----:B01----:R-:W-:Y:S01]  /*2060*/  IMAD R0, R3, 0x40, R16 ;  /* 0x0000004003007824 */ /* 0x003fe200078e0210 */
        /* <DEDUP_REMOVED lines=137> */
.L_x_1735:
[----:B------:R-:W-:Y:S01]  /*2900*/  ULEA UR21, UR36, UR43, 0x3 ;  /* 0x0000002b24157291 */ /* 0x000fe2000f8e183f */
[----:B------:R-:W-:-:S05]  /*2910*/  IMAD.U32 R0, RZ, RZ, UR37 ;  /* 0x00000025ff007e24 */ /* 0x000fca000f8e00ff */
[----:B------:R-:W-:-:S04]  /*2920*/  SHF.L.U32 R0, R0, 0x1f, RZ ;  /* 0x0000001f00007819 */ /* 0x000fc800000006ff */
[----:B------:R0:W1:Y:S01]  /*2930*/  SYNCS.PHASECHK.TRANS64.TRYWAIT P1, [UR21+0x28c50], R0 ;  /* 0x028c5000ff0075a7 */ /* 0x0000620008020155 */
[----:B------:R-:W-:Y:S05]  /*2940*/  @!P0 BRA `(.L_x_1736) ;  /* 0x0000000000048947 */ /* 0x000fea0003800000 */
[----:B------:R-:W-:Y:S01]  /*2950*/  BPT.TRAP 0x1 ;  /* 0x000000040000795c */ /* 0x000fe20000300000 */
.L_x_1736:
[----:B-1----:R-:W-:Y:S05]  /*2960*/  @P1 BRA `(.L_x_1737) ;  /* 0x0000000000081947 */ /* 0x002fea0003800000 */
[----:B------:R-:W1:Y:S02]  /*2970*/  SYNCS.PHASECHK.TRANS64.TRYWAIT P1, [UR21+0x28c50], R0 ;  /* 0x028c5000ff0075a7 */ /* 0x000e640008020155 */
[----:B-1----:R-:W-:Y:S05]  /*2980*/  @!P1 BRA `(.L_x_1738) ;  /* 0x0000013800389947 */ /* 0x002fea0003800000 */
.L_x_1737:
[----:B------:R-:W-:Y:S01]  /*2990*/  ULEA UR18, UR36, UR20, 0xc ;  /* 0x0000001424127291 */ /* 0x000fe2000f8e603f */
[----:B------:R-:W-:Y:S01]  /*29a0*/  WARPGROUP.ARRIVE ;  /* 0x00000000000079c5 */ /* 0x000fe20000000000 */
[----:B------:R-:W-:Y:S01]  /*29b0*/  UMOV UR19, 0x40000040 ;  /* 0x4000004000137882 */ /* 0x000fe20000000000 */
[----:B------:R-:W-:Y:S01]  /*29c0*/  UMOV UR7, 0x40000040 ;  /* 0x4000004000077882 */ /* 0x000fe20000000000 */
[----:B------:R-:W-:Y:S01]  /*29d0*/  UIADD3 UR6, UR18, 0x80, URZ ;  /* 0x0000008012067890 */ /* 0x000fe2000fffe03f */
[----:B01----:R-:W-:Y:S01]  /*29e0*/  IMAD.U32 R0, RZ, RZ, UR21 ;  /* 0x00000015ff007e24 */ /* 0x003fe2000f8e00ff */
[----:B------:R-:W-:Y:S01]  /*29f0*/  UIADD3 UR10, UR18, 0x100, URZ ;  /* 0x00000100120a7890 */ /* 0x000fe2000fffe03f */
[----:B------:R-:W-:Y:S02]  /*2a00*/  UMOV UR11, 0x40000040 ;  /* 0x40000040000b7882 */ /* 0x000fe40000000000 */
[----:B------:R-:W-:Y:S01]  /*2a10*/  HGMMA.64x256x16.F32 R24, gdesc[UR16].tnspB, R24, gsb0 ;  /* 0x43e00000101879f0 */ /* 0x000fe20008000818 */
[----:B------:R-:W-:Y:S01]  /*2a20*/  UIADD3 UR14, UR18, 0x180, URZ ;  /* 0x00000180120e7890 */ /* 0x000fe2000fffe03f */
[----:B------:R-:W-:Y:S01]  /*2a30*/  @!P2 VIADD R0, R0, 0x28c60 ;  /* 0x00028c600000a836 */ /* 0x000fe20000000000 */
[----:B------:R-:W-:-:S04]  /*2a40*/  UMOV UR15, 0x40000040 ;  /* 0x40000040000f7882 */ /* 0x000fc80000000000 */
[----:B------:R-:W-:Y:S01]  /*2a50*/  @!P2 PRMT R0, RZ, 0x654, R0 ;  /* 0x00000654ff00a816 */ /* 0x000fe20000000000 */
        /* <DEDUP_REMOVED lines=16> */
.L_x_1734:
[----:B------:R-:W-:Y:S01]  /*2b60*/  BAR.SYNC.DEFER_BLOCKING 0xe, 0x100 ;  /* 0x0384000000007b1d */ /* 0x000fe20000010000 */
[----:B------:R-:W-:Y:S01]  /*2b70*/  IMAD.U32 R3, RZ, RZ, UR36 ;  /* 0x00000024ff037e24 */ /* 0x000fe2000f8e00ff */
[----:B------:R-:W-:Y:S01]  /*2b80*/  UIADD3 UR36, UR36, 0x1, URZ ;  /* 0x0000000124247890 */ /* 0x000fe2000fffe03f */
[----:B------:R-:W-:Y:S02]  /*2b90*/  PLOP3.LUT P0, PT, PT, PT, PT, 0x8, 0x0 ;  /* 0x000000000000781c */ /* 0x000fe40003f0e170 */
        /* <DEDUP_REMOVED lines=140> */
.L_x_1724:
[----:B------:R-:W-:Y:S01]  /*3460*/  ULDC UR4, c[0x0][0x448] ;  /* 0x0001120000047ab9 */ /* 0x000fe20000000800 */
[----:B------:R-:W-:Y:S02]  /*3470*/  UIADD3 UR7, UR40, 0x3f, URZ ;  /* 0x0000003f28077890 */ /* 0x000fe4000fffe03f */
[----:B------:R-:W-:Y:S01]  /*3480*/  UISETP.NE.AND UP0, UPT, UR4, 0x1, UPT ;  /* 0x000000010400788c */ /* 0x000fe2000bf05270 */
[----:B------:R-:W-:Y:S02]  /*3490*/  ULDC UR11, c[0x0][0x288] ;  /* 0x0000a200000b7ab9 */ /* 0x000fe40000000800 */
[----:B------:R-:W-:Y:S01]  /*34a0*/  ULDC.64 UR4, c[0x0][0x9e0] ;  /* 0x0002780000047ab9 */ /* 0x000fe20000000a00 */
[----:B------:R-:W-:Y:S02]  /*34b0*/  UIADD3 UR10, -UR11, 0x1, URZ ;  /* 0x000000010b0a7890 */ /* 0x000fe4000fffe13f */
[----:B------:R-:W-:Y:S02]  /*34c0*/  UISETP.GE.AND UP1, UPT, UR5, 0x1, UPT ;  /* 0x000000010500788c */ /* 0x000fe4000bf26270 */
[----:B------:R-:W-:-:S03]  /*34d0*/  UIMAD UR10, UR49, UR6, UR10 ;  /* 0x00000006310a72a4 */ /* 0x000fc6000f8e020a */
[----:B------:R-:W-:Y:S01]  /*34e0*/  @UP0 ULDC UR8, c[0x0][0x44c] ;  /* 0x0001130000080ab9 */ /* 0x000fe20000000800 */
[----:B------:R-:W-:Y:S01]  /*34f0*/  PLOP3.LUT P1, PT, PT, PT, UP1, 0x80, 0x0 ;  /* 0x000000000000781c */ /* 0x000fe20003f2f018 */
[----:B------:R-:W-:Y:S01]  /*3500*/  UIMAD.WIDE.U32 UR8, UR7, UR8, URZ ;  /* 0x00000008070872a5 */ /* 0x000fe2000f8e003f */
[----:B------:R-:W-:-:S03]  /*3510*/  @UP0 ULDC UR12, c[0x0][0x450] ;  /* 0x00011400000c0ab9 */ /* 0x000fc60000000800 */
[----:B------:R-:W-:-:S04]  /*3520*/  @UP0 USHF.R.U32.HI UR7, URZ, UR12, UR9 ;  /* 0x0000000c3f070299 */ /* 0x000fc80008011609 */
[----:B------:R-:W-:-:S04]  /*3530*/  UIADD3 UR8, UR10, UR7, URZ ;  /* 0x000000070a087290 */ /* 0x000fc8000fffe03f */
[----:B------:R-:W-:Y:S01]  /*3540*/  UIADD3 UR4, UR8, UR4, URZ ;  /* 0x0000000408047290 */ /* 0x000fe2000fffe03f */
[----:B------:R-:W-:Y:S11]  /*3550*/  @!P1 BRA `(.L_x_1740) ;  /* 0x0000000000449947 */ /* 0x000ff60003800000 */
[----:B------:R-:W-:Y:S01]  /*3560*/  ISETP.LT.AND P0, PT, RZ, UR8, PT ;  /* 0x00000008ff007c0c */ /* 0x000fe2000bf01270 */
[----:B------:R-:W-:-:S12]  /*3570*/  UIADD3 UR7, UR8, -0x1, URZ ;  /* 0xffffffff08077890 */ /* 0x000fd8000fffe03f */
[----:B------:R-:W-:Y:S05]  /*3580*/  @P0 BRA `(.L_x_1741) ;  /* 0x00000000001c0947 */ /* 0x000fea0003800000 */
[----:B------:R-:W-:Y:S02]  /*3590*/  UISETP.NE.AND UP1, UPT, UR5, 0x1, UPT ;  /* 0x000000010500788c */ /* 0x000fe4000bf25270 */
[----:B------:R-:W-:-:S09]  /*35a0*/  UIADD3 UR7, -UR8, URZ, URZ ;  /* 0x0000003f08077290 */ /* 0x000fd2000fffe13f */
[----:B------:R-:W-:Y:S02]  /*35b0*/  @UP1 ULDC.64 UR12, c[0x0][0x9e8] ;  /* 0x00027a00000c1ab9 */ /* 0x000fe40000000a00 */
[----:B------:R-:W-:-:S04]  /*35c0*/  UIMAD.WIDE.U32 UR8, UR7, UR12, URZ ;  /* 0x0000000c070872a5 */ /* 0x000fc8000f8e003f */
[----:B------:R-:W-:-:S04]  /*35d0*/  @UP1 USHF.R.U32.HI UR7, URZ, UR13, UR9 ;  /* 0x0000000d3f071299 */ /* 0x000fc80008011609 */
[----:B------:R-:W-:Y:S01]  /*35e0*/  ULOP3.LUT UR7, URZ, UR7, URZ, 0x33, !UPT ;  /* 0x000000073f077292 */ /* 0x000fe2000f8e333f */
[----:B------:R-:W-:Y:S11]  /*35f0*/  BRA `(.L_x_1742) ;  /* 0x0000000000107947 */ /* 0x000ff60003800000 */
.L_x_1741:
[----:B------:R-:W-:-:S11]  /*3600*/  UISETP.NE.AND UP1, UPT, UR5, 0x1, UPT ;  /* 0x000000010500788c */ /* 0x000fd6000bf25270 */
[----:B------:R-:W-:Y:S02]  /*3610*/  @UP1 ULDC.64 UR12, c[0x0][0x9e8] ;  /* 0x00027a00000c1ab9 */ /* 0x000fe40000000a00 */
[----:B------:R-:W-:-:S04]  /*3620*/  UIMAD.WIDE.U32 UR8, UR7, UR12, URZ ;  /* 0x0000000c070872a5 */ /* 0x000fc8000f8e003f */
[----:B------:R-:W-:-:S12]  /*3630*/  @UP1 USHF.R.U32.HI UR7, URZ, UR13, UR9 ;  /* 0x0000000d3f071299 */ /* 0x000fd80008011609 */
.L_x_1742:
[----:B------:R-:W-:-:S04]  /*3640*/  UIMAD UR7, UR7, UR5, UR5 ;  /* 0x00000005070772a4 */ /* 0x000fc8000f8e0205 */
[----:B------:R-:W-:-:S04]  /*3650*/  UISETP.LT.AND UP1, UPT, UR4, UR7, UPT ;  /* 0x000000070400728c */ /* 0x000fc8000bf21270 */
[----:B------:R-:W-:-:S12]  /*3660*/  USEL UR4, UR4, UR7, UP1 ;  /* 0x0000000704047287 */ /* 0x000fd80008800000 */
.L_x_1740:
[----:B------:R-:W-:Y:S01]  /*3670*/  UIADD3 UR4, UR4, 0x3f, URZ ;  /* 0x0000003f04047890 */ /* 0x000fe2000fffe03f */
[----:B------:R-:W-:Y:S01]  /*3680*/  @UP0 ULDC UR8, c[0x0][0x44c] ;  /* 0x0001130000080ab9 */ /* 0x000fe20000000800 */
[----:B------:R-:W-:Y:S02]  /*3690*/  @UP0 ULDC UR12, c[0x0][0x450] ;  /* 0x00011400000c0ab9 */ /* 0x000fe40000000800 */
[----:B------:R-:W-:Y:S02]  /*36a0*/  USHF.R.S32.HI UR7, URZ, 0x1f, UR4 ;  /* 0x0000001f3f077899 */ /* 0x000fe40008011404 */
[----:B------:R-:W-:Y:S02]  /*36b0*/  UIMAD.WIDE.U32 UR8, UR40, UR8, URZ ;  /* 0x00000008280872a5 */ /* 0x000fe4000f8e003f */
[----:B------:R-:W-:Y:S01]  /*36c0*/  UMOV UR10, UR40 ;  /* 0x00000028000a7c82 */ /* 0x000fe20008000000 */
[----:B------:R-:W-:Y:S02]  /*36d0*/  ULEA.HI UR7, UR7, UR4, URZ, 0x6 ;  /* 0x0000000407077291 */ /* 0x000fe4000f8f303f */
[----:B------:R-:W-:-:S02]  /*36e0*/  UIMAD UR4, UR49, UR6, -UR11 ;  /* 0x00000006310472a4 */ /* 0x000fc4000f8e0a0b */
[----:B------:R-:W-:Y:S02]  /*36f0*/  @UP0 USHF.R.U32.HI UR10, URZ, UR12, UR9 ;  /* 0x0000000c3f0a0299 */ /* 0x000fe40008011609 */
[----:B------:R-:W-:Y:S02]  /*3700*/  USHF.R.S32.HI UR7, URZ, 0x6, UR7 ;  /* 0x000000063f077899 */ /* 0x000fe40008011407 */
[----:B------:R-:W-:Y:S01]  /*3710*/  UIADD3 UR4, UR4, UR10, URZ ;  /* 0x0000000a04047290 */ /* 0x000fe2000fffe03f */
[----:B------:R-:W-:Y:S01]  /*3720*/  ULDC UR6, c[0x0][0x9dc] ;  /* 0x0002770000067ab9 */ /* 0x000fe20000000800 */
[----:B------:R-:W-:Y:S02]  /*3730*/  UISETP.LT.AND UP0, UPT, UR50, UR7, UPT ;  /* 0x000000073200728c */ /* 0x000fe4000bf01270 */
[----:B------:R-:W-:Y:S02]  /*3740*/  UIADD3 UR6, UR4, -UR6, URZ ;  /* 0x8000000604067290 */ /* 0x000fe4000fffe03f */
[----:B------:R-:W-:-:S04]  /*3750*/  USEL UR50, UR50, UR7, UP0 ;  /* 0x0000000732327287 */ /* 0x000fc80008000000 */
[----:B------:R-:W-:Y:S01]  /*3760*/  IMAD.U32 R3, RZ, RZ, UR6 ;  /* 0x00000006ff037e24 */ /* 0x000fe2000f8e00ff */
[----:B------:R-:W-:Y:S07]  /*3770*/  @!P1 BRA `(.L_x_1743) ;  /* 0x0000000000409947 */ /* 0x000fee0003800000 */
[----:B------:R-:W-:-:S06]  /*3780*/  UISETP.GT.AND UP0, UPT, UR4, -0x1, UPT ;  /* 0xffffffff0400788c */ /* 0x000fcc000bf04270 */
[----:B------:R-:W-:-:S13]  /*3790*/  PLOP3.LUT P0, PT, PT, PT, UP0, 0x80, 0x0 ;  /* 0x000000000000781c */ /* 0x000fda0003f0f008 */
[----:B------:R-:W-:Y:S05]  /*37a0*/  @P0 BRA `(.L_x_1744) ;  /* 0x00000000001c0947 */ /* 0x000fea0003800000 */
[----:B------:R-:W-:Y:S02]  /*37b0*/  UISETP.NE.AND UP0, UPT, UR5, 0x1, UPT ;  /* 0x000000010500788c */ /* 0x000fe4000bf05270 */
[----:B------:R-:W-:-:S09]  /*37c0*/  ULOP3.LUT UR4, URZ, UR4, URZ, 0x33, !UPT ;  /* 0x000000043f047292 */ /* 0x000fd2000f8e333f */
[----:B------:R-:W-:Y:S02]  /*37d0*/  @UP0 ULDC.64 UR8, c[0x0][0x9e8] ;  /* 0x00027a0000080ab9 */ /* 0x000fe40000000a00 */
[----:B------:R-:W-:-:S04]  /*37e0*/  UIMAD.WIDE.U32 UR6, UR4, UR8, URZ ;  /* 0x00000008040672a5 */ /* 0x000fc8000f8e003f */
[----:B------:R-:W-:-:S04]  /*37f0*/  @UP0 USHF.R.U32.HI UR4, URZ, UR9, UR7 ;  /* 0x000000093f040299 */ /* 0x000fc80008011607 */
[----:B------:R-:W-:Y:S01]  /*3800*/  ULOP3.LUT UR4, URZ, UR4, URZ, 0x33, !UPT ;  /* 0x000000043f047292 */ /* 0x000fe2000f8e333f */
[----:B------:R-:W-:Y:S11]  /*3810*/  BRA `(.L_x_1745) ;  /* 0x0000000000107947 */ /* 0x000ff60003800000 */
.L_x_1744:
[----:B------:R-:W-:-:S11]  /*3820*/  UISETP.NE.AND UP0, UPT, UR5, 0x1, UPT ;  /* 0x000000010500788c */ /* 0x000fd6000bf05270 */
[----:B------:R-:W-:Y:S02]  /*3830*/  @UP0 ULDC.64 UR8, c[0x0][0x9e8] ;  /* 0x00027a0000080ab9 */ /* 0x000fe40000000a00 */
[----:B------:R-:W-:-:S04]  /*3840*/  UIMAD.WIDE.U32 UR6, UR4, UR8, URZ ;  /* 0x00000008040672a5 */ /* 0x000fc8000f8e003f */
[----:B------:R-:W-:-:S12]  /*3850*/  @UP0 USHF.R.U32.HI UR4, URZ, UR9, UR7 ;  /* 0x000000093f040299 */ /* 0x000fd80008011607 */
.L_x_1745:
[----:B------:R-:W-:-:S06]  /*3860*/  UIMAD UR4, UR4, UR5, URZ ;  /* 0x00000005040472a4 */ /* 0x000fcc000f8e023f */
[----:B------:R-:W-:-:S07]  /*3870*/  VIMNMX R3, R3, UR4, !PT ;  /* 0x0000000403037c48 */ /* 0x000fce000ffe0100 */
.L_x_1743:
        /* <DEDUP_REMOVED lines=16> */
[----:B------:R-:W-:Y:S02]  /*3980*/  ISETP.LT.AND P1, PT, R186, UR50, PT ;  /* 0x00000032ba007c0c */ /* 0x000fe4000bf21270 */
        /* <DEDUP_REMOVED lines=68> */
[----:B------:R-:W-:-:S04]  /*3dd0*/  ULOP3.LUT UR5, UR5, 0x3fff, URZ, 0xc0, !UPT ;  /* 0x00003fff05057892 */ /* 0x000fc8000f8ec03f */
[----:B------:R-:W-:-:S04]  /*3de0*/  ULOP3.LUT UR48, UR5, 0x2000000, URZ, 0xfc, !UPT ;  /* 0x0200000005307892 */ /* 0x000fc8000f8efc3f */
[----:B------:R-:W-:Y:S08]  /*3df0*/  @!P0 BRA `(.L_x_1746) ;  /* 0x0000000000408947 */ /* 0x000ff00003800000 */
        /* <DEDUP_REMOVED lines=16> */
.L_x_1746:
        /* <DEDUP_REMOVED lines=9> */
.L_x_1953:
[----:B------:R-:W-:Y:S05]  /*3f90*/  @!P3 BRA `(.L_x_1748) ;  /* 0x000000000004b947 */ /* 0x000fea0003800000 */
[----:B------:R-:W-:Y:S01]  /*3fa0*/  BPT.TRAP 0x1 ;  /* 0x000000040000795c */ /* 0x000fe20000300000 */
.L_x_1748:
[----:B------:R-:W-:Y:S02]  /*3fb0*/  IMAD.U32 R7, RZ, RZ, UR36 ;  /* 0x00000024ff077e24 */ /* 0x000fe4000f8e00ff */
[----:B------:R-:W-:-:S03]  /*3fc0*/  IMAD.U32 R10, RZ, RZ, UR37 ;  /* 0x00000025ff0a7e24 */ /* 0x000fc6000f8e00ff */
[----:B------:R-:W-:Y:S02]  /*3fd0*/  LEA R7, R7, UR43, 0x3 ;  /* 0x0000002b07077c11 */ /* 0x000fe4000f8e18ff */
[----:B------:R-:W-:-:S04]  /*3fe0*/  SHF.L.U32 R10, R10, 0x1f, RZ ;  /* 0x0000001f0a0a7819 */ /* 0x000fc800000006ff */
[----:B------:R1:W2:Y:S01]  /*3ff0*/  SYNCS.PHASECHK.TRANS64.TRYWAIT P0, [R7+URZ+0x28c30], R10 ;  /* 0x028c300a070075a7 */ /* 0x0002a2000800017f */
[----:B------:R-:W-:Y:S05]  /*4000*/  @!P3 BRA `(.L_x_1749) ;  /* 0x000000000004b947 */ /* 0x000fea0003800000 */
[----:B------:R-:W-:Y:S01]  /*4010*/  BPT.TRAP 0x1 ;  /* 0x000000040000795c */ /* 0x000fe20000300000 */
.L_x_1749:
[----:B--2---:R-:W-:Y:S05]  /*4020*/  @P0 BRA `(.L_x_1750) ;  /* 0x0000000000080947 */ /* 0x004fea0003800000 */
[----:B------:R-:W2:Y:S02]  /*4030*/  SYNCS.PHASECHK.TRANS64.TRYWAIT P0, [R7+URZ+0x28c30], R10 ;  /* 0x028c300a070075a7 */ /* 0x000ea4000800017f */
[----:B--2---:R-:W-:Y:S05]  /*4040*/  @!P0 BRA `(.L_x_1751) ;  /* 0x0000012000b88947 */ /* 0x004fea0003800000 */
.L_x_1750:
        /* <DEDUP_REMOVED lines=15> */
[----:B------:R-:W0:Y:S01]  /*4140*/  LDC R3, c[0x0][0x448] ;  /* 0x00011200ff037b82 */ /* 0x000e220000000800 */
[----:B------:R-:W-:Y:S01]  /*4150*/  UMOV UR7, 0x40000040 ;  /* 0x4000004000077882 */ /* 0x000fe20000000000 */
[----:B------:R-:W-:Y:S01]  /*4160*/  UMOV UR5, 0x40000040 ;  /* 0x4000004000057882 */ /* 0x000fe20000000000 */
[----:B------:R-:W-:Y:S01]  /*4170*/  ULOP3.LUT UR4, UR4, 0x3fff, URZ, 0xc0, !UPT ;  /* 0x00003fff04047892 */ /* 0x000fe2000f8ec03f */
[----:B------:R-:W-:Y:S01]  /*4180*/  UMOV UR11, 0x40000040 ;  /* 0x40000040000b7882 */ /* 0x000fe20000000000 */
[----:B------:R-:W-:-:S02]  /*4190*/  UMOV UR9, 0x40000040 ;  /* 0x4000004000097882 */ /* 0x000fc40000000000 */
[----:B------:R-:W-:Y:S01]  /*41a0*/  ULEA UR18, UR36, UR18, 0x9 ;  /* 0x0000001224127291 */ /* 0x000fe2000f8e483f */
[----:B------:R-:W3:Y:S01]  /*41b0*/  LDC.64 R8, c[0x0][0x9e0] ;  /* 0x00027800ff087b82 */ /* 0x000ee20000000a00 */
        /* <DEDUP_REMOVED lines=10> */
[----:B0-----:R-:W-:Y:S01]  /*4260*/  ISETP.NE.AND P5, PT, R3, 0x1, PT ;  /* 0x000000010300780c */ /* 0x001fe20003fa5270 */
[----:B------:R-:W-:Y:S01]  /*4270*/  VIADD R3, R185, UR40 ;  /* 0x00000028b9037c36 */ /* 0x000fe20008000000 */
[----:B------:R-:W-:Y:S02]  /*4280*/  ULDC UR20, c[0x0][0x9dc] ;  /* 0x0002770000147ab9 */ /* 0x000fe40000000800 */
[----:B------:R-:W-:Y:S01]  /*4290*/  ULOP3.LUT UR20, URZ, UR20, URZ, 0x33, !UPT ;  /* 0x000000143f147292 */ /* 0x000fe2000f8e333f */
[----:B---3--:R-:W-:-:S08]  /*42a0*/  ISETP.GE.AND P6, PT, R9, 0x1, PT ;  /* 0x000000010900780c */ /* 0x008fd00003fc6270 */
[----:B------:R-:W0:Y:S08]  /*42b0*/  @P5 LDC R4, c[0x0][0x44c] ;  /* 0x00011300ff045b82 */ /* 0x000e300000000800 */
[----:B------:R-:W3:Y:S01]  /*42c0*/  @P5 LDC R6, c[0x0][0x450] ;  /* 0x00011400ff065b82 */ /* 0x000ee20000000800 */
[----:B0-----:R-:W-:-:S04]  /*42d0*/  @P5 IMAD.HI.U32 R5, R3, R4, RZ ;  /* 0x0000000403055227 */ /* 0x001fc800078e00ff */
[----:B------:R-:W-:Y:S02]  /*42e0*/  IMAD.MOV.U32 R4, RZ, RZ, R3 ;  /* 0x000000ffff047224 */ /* 0x000fe400078e0003 */
[----:B------:R-:W-:Y:S01]  /*42f0*/  @!P4 VIADD R3, R7, 0x28c40 ;  /* 0x00028c400703c836 */ /* 0x000fe20000000000 */
[----:B---3--:R-:W-:-:S04]  /*4300*/  @P5 SHF.R.U32.HI R4, RZ, R6, R5 ;  /* 0x00000006ff045219 */ /* 0x008fc80000011605 */
[----:B------:R-:W-:Y:S01]  /*4310*/  @!P4 PRMT R3, RZ, 0x654, R3 ;  /* 0x00000654ff03c816 */ /* 0x000fe20000000003 */
[----:B------:R-:W0:Y:S01]  /*4320*/  SHFL.IDX PT, R12, R4, RZ, 0x1c1f ;  /* 0x001c1fff040c7589 */ /* 0x000e2200000e0000 */
[----:B------:R-:W-:Y:S02]  /*4330*/  WARPGROUP.DEPBAR.LE gsb0, 0x0 ;  /* 0x00008000000079c5 */ /* 0x000fe40000010000 */
[----:B------:R-:W-:-:S06]  /*4340*/  WARPGROUP.ARRIVE ;  /* 0x00000000000079c5 */ /* 0x000fcc0000000000 */
[----:B------:R-:W-:Y:S01]  /*4350*/  HGMMA.64x64x16.F32 R24, gdesc[UR4], R24, gsb0 ;  /* 0x00e00000041879f0 */ /* 0x000fe20008000818 */
[----:B------:R-:W-:Y:S01]  /*4360*/  UMOV UR6, 0xffffffc0 ;  /* 0xffffffc000067882 */ /* 0x000fe20000000000 */
[----:B------:R-:W-:Y:S01]  /*4370*/  ULDC UR7, c[0x0][0x9d8] ;  /* 0x0002760000077ab9 */ /* 0x000fe20000000800 */
[----:B------:R-:W-:Y:S01]  /*4380*/  UIMAD UR6, UR50, UR6, 0x41 ;  /* 0x00000041320674a4 */ /* 0x000fe2000f8e0206 */
[----:B------:R-:W-:Y:S02]  /*4390*/  WARPGROUP.DEPBAR.LE gsb0, 0x0 ;  /* 0x00008000000079c5 */ /* 0x000fe40000010000 */
[----:B------:R-:W-:-:S06]  /*43a0*/  WARPGROUP.ARRIVE ;  /* 0x00000000000079c5 */ /* 0x000fcc0000000000 */
[----:B------:R-:W-:Y:S01]  /*43b0*/  HGMMA.64x64x16.F32 R24, gdesc[UR8], R24, gsb0 ;  /* 0x00e00000081879f0 */ /* 0x000fe20008000818 */
[----:B------:R-:W-:Y:S02]  /*43c0*/  ULDC UR11, c[0x0][0x2f0] ;  /* 0x0000bc00000b7ab9 */ /* 0x000fe40000000800 */
[----:B------:R-:W-:Y:S02]  /*43d0*/  UIMAD UR10, UR49, UR11, UR6 ;  /* 0x0000000b310a72a4 */ /* 0x000fe4000f8e0206 */
[----:B------:R-:W-:Y:S01]  /*43e0*/  UIADD3 UR6, UR6, -0x1, URZ ;  /* 0xffffffff06067890 */ /* 0x000fe2000fffe03f */
[----:B------:R-:W-:Y:S02]  /*43f0*/  WARPGROUP.DEPBAR.LE gsb0, 0x0 ;  /* 0x00008000000079c5 */ /* 0x000fe40000010000 */
[----:B------:R-:W-:-:S06]  /*4400*/  WARPGROUP.ARRIVE ;  /* 0x00000000000079c5 */ /* 0x000fcc0000000000 */
[----:B------:R-:W-:Y:S01]  /*4410*/  HGMMA.64x64x16.F32 R24, gdesc[UR12], R24, gsb0 ;  /* 0x00e000000c1879f0 */ /* 0x000fe20008000818 */
[----:B------:R-:W-:Y:S01]  /*4420*/  ULEA UR15, UR50, 0xffffffc0, 0x6 ;  /* 0xffffffc0320f7891 */ /* 0x000fe2000f8e303f */
[----:B------:R-:W-:Y:S01]  /*4430*/  ULDC UR14, c[0x0][0x288] ;  /* 0x0000a200000e7ab9 */ /* 0x000fe20000000800 */
[----:B------:R-:W-:Y:S02]  /*4440*/  WARPGROUP.DEPBAR.LE gsb0, 0x0 ;  /* 0x00008000000079c5 */ /* 0x000fe40000010000 */
[----:B------:R-:W-:Y:S01]  /*4450*/  FMUL.FTZ R24, R24, UR7 ;  /* 0x0000000718187c20 */ /* 0x000fe20008410000 */
        /* <DEDUP_REMOVED lines=28> */
[----:B------:R3:W-:Y:S01]  /*4620*/  @!P4 SYNCS.ARRIVE.TRANS64.RED.A1T0 RZ, [R3+URZ], RZ ;  /* 0x000000ff03ffc9a7 */ /* 0x0007e2000810043f */
[----:B------:R-:W-:Y:S01]  /*4630*/  FMUL.FTZ R55, R55, UR7 ;  /* 0x0000000737377c20 */ /* 0x000fe20008410000 */
[----:B------:R-:W4:Y:S01]  /*4640*/  MUFU.TANH R13, R30 ;  /* 0x0000001e000d7308 */ /* 0x000f220000002400 */
[----:B------:R-:W-:Y:S01]  /*4650*/  FMUL.FTZ R31, R31, UR7 ;  /* 0x000000071f1f7c20 */ /* 0x000fe20008410000 */
[----:B------:R-:W-:Y:S01]  /*4660*/  FMUL.FTZ R34, R34, UR7 ;  /* 0x0000000722227c20 */ /* 0x000fe20008410000 */
[----:B------:R-:W-:Y:S01]  /*4670*/  UIMAD UR7, UR49, UR11, -UR15 ;  /* 0x0000000b310772a4 */ /* 0x000fe2000f8e0a0f */
[----:B---3--:R-:W-:-:S04]  /*4680*/  IMAD.U32 R3, RZ, RZ, UR10 ;  /* 0x0000000aff037e24 */ /* 0x008fc8000f8e00ff */
[----:B------:R-:W3:Y:S01]  /*4690*/  MUFU.TANH R24, R24 ;  /* 0x0000001800187308 */ /* 0x000ee20000002400 */
[----:B------:R-:W-:Y:S02]  /*46a0*/  IADD3 R11, -R2, UR7, RZ ;  /* 0x00000007020b7c10 */ /* 0x000fe4000fffe1ff */
[----:B------:R-:W-:-:S05]  /*46b0*/  IADD3 R3, R3, -UR14, -R2 ;  /* 0x8000000e03037c10 */ /* 0x000fca000fffe802 */
[----:B------:R-:W0:Y:S08]  /*46c0*/  MUFU.TANH R25, R25 ;  /* 0x0000001900197308 */ /* 0x000e300000002400 */
        /* <DEDUP_REMOVED lines=27> */
[----:B------:R5:W1:Y:S08]  /*4880*/  MUFU.TANH R15, R34 ;  /* 0x00000022000f7308 */ /* 0x000a700000002400 */
[----:B------:R2:W1:Y:S01]  /*4890*/  MUFU.TANH R14, R31 ;  /* 0x0000001f000e7308 */ /* 0x0004620000002400 */
[----:B-----5:R-:W-:-:S05]  /*48a0*/  IMAD.IADD R34, R3, 0x1, R8 ;  /* 0x0000000103227824 */ /* 0x020fca00078e0208 */
[----:B0-----:R-:W-:Y:S01]  /*48b0*/  VIADDMNMX R6, R12, R34, R11, PT ;  /* 0x000000220c067246 */ /* 0x001fe2000380010b */
[----:B--2---:R-:W-:-:S04]  /*48c0*/  VIADD R31, R3, UR20 ;  /* 0x00000014031f7c36 */ /* 0x004fc80008000000 */
[----:B------:R-:W-:Y:S01]  /*48d0*/  IMAD.IADD R3, R31, 0x1, R12 ;  /* 0x000000011f037824 */ /* 0x000fe200078e020c */
[----:B---34-:R-:W-:Y:S06]  /*48e0*/  @!P6 BRA `(.L_x_1752) ;  /* 0x000000000058e947 */ /* 0x018fec0003800000 */
[----:B------:R-:W-:Y:S01]  /*48f0*/  IMAD.U32 R5, RZ, RZ, UR49 ;  /* 0x00000031ff057e24 */ /* 0x000fe2000f8e00ff */
[----:B------:R-:W-:Y:S03]  /*4900*/  BSSY B0, `(.L_x_1753) ;  /* 0x0000010000007945 */ /* 0x000fe60003800000 */
[----:B------:R-:W-:-:S04]  /*4910*/  IMAD R5, R5, UR11, R12 ;  /* 0x0000000b05057c24 */ /* 0x000fc8000f8e020c */
[----:B------:R-:W-:-:S05]  /*4920*/  VIADD R5, R5, -UR14 ;  /* 0x8000000e05057c36 */ /* 0x000fca0008000000 */
        /* <DEDUP_REMOVED lines=9> */
.L_x_1754:
[----:B------:R-:W-:-:S13]  /*49c0*/  ISETP.NE.AND P0, PT, R9, 0x1, PT ;  /* 0x000000010900780c */ /* 0x000fda0003f05270 */
[----:B------:R-:W0:Y:S02]  /*49d0*/  @P0 LDC.64 R56, c[0x0][0x9e8] ;  /* 0x00027a00ff380b82 */ /* 0x000e240000000a00 */
[----:B0-----:R-:W-:-:S05]  /*49e0*/  @P0 IMAD.HI.U32 R12, R5, R56, RZ ;  /* 0x00000038050c0227 */ /* 0x001fca00078e00ff */
[----:B------:R-:W-:-:S07]  /*49f0*/  @P0 SHF.R.U32.HI R5, RZ, R57, R12 ;  /* 0x00000039ff050219 */ /* 0x000fce000001160c */
.L_x_1755:
[----:B------:R-:W-:Y:S05]  /*4a00*/  BSYNC B0 ;  /* 0x0000000000007941 */ /* 0x000fea0003800000 */
.L_x_1753:
[----:B------:R-:W-:-:S04]  /*4a10*/  IMAD R5, R5, R9, -UR15 ;  /* 0x8000000f05057e24 */ /* 0x000fc8000f8e0209 */
[----:B------:R-:W-:-:S05]  /*4a20*/  IMAD.IADD R12, R5, 0x1, -R2 ;  /* 0x00000001050c7824 */ /* 0x000fca00078e0a02 */
[----:B------:R-:W-:Y:S02]  /*4a30*/  VIMNMX R3, R3, R12, !PT ;  /* 0x0000000c03037248 */ /* 0x000fe40007fe0100 */
[----:B------:R-:W-:-:S07]  /*4a40*/  VIADDMNMX R6, R12, R9, R6, PT ;  /* 0x000000090c067246 */ /* 0x000fce0003800106 */
.L_x_1752:
[----:B------:R-:W-:Y:S01]  /*4a50*/  UISETP.GE.AND UP0, UPT, UR6, 0x1, UPT ;  /* 0x000000010600788c */ /* 0x000fe2000bf06270 */
[----:B------:R-:W0:Y:S01]  /*4a60*/  SHFL.IDX PT, R12, R4, 0x1, 0x1c1f ;  /* 0x003c1f00040c7f89 */ /* 0x000e2200000e0000 */
[----:B------:R-:W-:Y:S02]  /*4a70*/  UISETP.GE.AND UP1, UPT, UR6, 0x2, UPT ;  /* 0x000000020600788c */ /* 0x000fe4000bf26270 */
[----:B------:R-:W-:Y:S02]  /*4a80*/  UP2UR UR10, UPR, URZ, 0x1 ;  /* 0x000000013f0a7883 */ /* 0x000fe40008000000 */
[----:B------:R-:W-:Y:S01]  /*4a90*/  PLOP3.LUT P1, PT, PT, PT, UP0, 0x40, 0x0 ;  /* 0x000000000000781c */ /* 0x000fe20003f2e808 */
[----:B------:R-:W-:Y:S01]  /*4aa0*/  UISETP.GE.AND UP0, UPT, UR6, 0xa, UPT ;  /* 0x0000000a0600788c */ /* 0x000fe2000bf06270 */
[----:B------:R-:W-:Y:S01]  /*4ab0*/  PLOP3.LUT P0, PT, PT, PT, UP1, 0x40, 0x0 ;  /* 0x000000000000781c */ /* 0x000fe20003f0e818 */
[----:B------:R-:W-:Y:S01]  /*4ac0*/  UISETP.GE.AND UP3, UPT, UR6, 0x9, UPT ;  /* 0x000000090600788c */ /* 0x000fe2000bf66270 */
[C---:B------:R-:W-:Y:S01]  /*4ad0*/  ISETP.GT.AND P1, PT, R3.reuse, RZ, P1 ;  /* 0x000000ff0300720c */ /* 0x040fe20000f24270 */
[----:B------:R-:W-:Y:S01]  /*4ae0*/  UISETP.GE.AND UP2, UPT, UR6, 0x11, UPT ;  /* 0x000000110600788c */ /* 0x000fe2000bf46270 */
[C---:B------:R-:W-:Y:S01]  /*4af0*/  ISETP.GT.AND P0, PT, R3.reuse, 0x1, P0 ;  /* 0x000000010300780c */ /* 0x040fe20000704270 */
[----:B------:R-:W-:Y:S01]  /*4b00*/  UP2UR UR22, UPR, URZ, 0x1 ;  /* 0x000000013f167883 */ /* 0x000fe20008000000 */
[----:B------:R-:W-:Y:S01]  /*4b10*/  ISETP.LT.OR P1, PT, R6, 0x1, P1 ;  /* 0x000000010600780c */ /* 0x000fe20000f21670 */
[----:B------:R-:W-:Y:S01]  /*4b20*/  UP2UR UR7, UPR, URZ, 0x2 ;  /* 0x000000023f077883 */ /* 0x000fe20008000000 */
[----:B------:R-:W-:Y:S01]  /*4b30*/  PLOP3.LUT P2, PT, PT, PT, UP3, 0x40, 0x0 ;  /* 0x000000000000781c */ /* 0x000fe20003f4e838 */
[----:B------:R-:W-:Y:S01]  /*4b40*/  UISETP.GE.AND UP1, UPT, UR6, 0x12, UPT ;  /* 0x000000120600788c */ /* 0x000fe2000bf26270 */
[----:B------:R-:W-:Y:S01]  /*4b50*/  FSEL R38, R24, -INF , !P1 ;  /* 0xff80000018267808 */ /* 0x000fe20004800000 */
[----:B------:R-:W-:Y:S01]  /*4b60*/  UP2UR UR21, UPR, URZ, 0x8 ;  /* 0x000000083f157883 */ /* 0x000fe20008000000 */
[----:B------:R-:W-:Y:S01]  /*4b70*/  PLOP3.LUT P1, PT, PT, PT, UP0, 0x40, 0x0 ;  /* 0x000000000000781c */ /* 0x000fe20003f2e808 */
[----:B------:R-:W-:Y:S01]  /*4b80*/  UISETP.GE.AND UP0, UPT, UR6, 0x19, UPT ;  /* 0x000000190600788c */ /* 0x000fe2000bf06270 */
[C---:B------:R-:W-:Y:S01]  /*4b90*/  ISETP.LT.OR P0, PT, R6.reuse, 0x2, P0 ;  /* 0x000000020600780c */ /* 0x040fe20000701670 */
[----:B------:R-:W-:Y:S01]  /*4ba0*/  UP2UR UR23, UPR, URZ, 0x4 ;  /* 0x000000043f177883 */ /* 0x000fe20008000000 */
[C---:B------:R-:W-:Y:S01]  /*4bb0*/  ISETP.GT.AND P1, PT, R3.reuse, 0x9, P1 ;  /* 0x000000090300780c */ /* 0x040fe20000f24270 */
[----:B------:R-:W-:Y:S01]  /*4bc0*/  UP2UR UR25, UPR, URZ, 0x1 ;  /* 0x000000013f197883 */ /* 0x000fe20008000000 */
[----:B------:R-:W-:Y:S01]  /*4bd0*/  ISETP.GT.AND P2, PT, R3, 0x8, P2 ;  /* 0x000000080300780c */ /* 0x000fe20001744270 */
[----:B------:R-:W-:Y:S01]  /*4be0*/  UP2UR UR24, UPR, URZ, 0x2 ;  /* 0x000000023f187883 */ /* 0x000fe20008000000 */
[----:B------:R-:W-:Y:S01]  /*4bf0*/  FSEL R56, R25, -INF , !P0 ;  /* 0xff80000019387808 */ /* 0x000fe20004000000 */
[----:B------:R-:W-:Y:S01]  /*4c00*/  UISETP.GE.AND UP3, UPT, UR6, 0x31, UPT ;  /* 0x000000310600788c */ /* 0x000fe2000bf66270 */
[----:B------:R-:W-:Y:S01]  /*4c10*/  PLOP3.LUT P0, PT, PT, PT, UP2, 0x40, 0x0 ;  /* 0x000000000000781c */ /* 0x000fe20003f0e828 */
[----:B------:R-:W-:Y:S01]  /*4c20*/  UISETP.GE.AND UP2, UPT, UR6, 0x2a, UPT ;  /* 0x0000002a0600788c */ /* 0x000fe2000bf46270 */
[C---:B------:R-:W-:Y:S01]  /*4c30*/  ISETP.LT.OR P1, PT, R6.reuse, 0xa, P1 ;  /* 0x0000000a0600780c */ /* 0x040fe20000f21670 */
[----:B------:R-:W-:Y:S01]  /*4c40*/  UISETP.GE.AND UP4, UPT, UR6, 0x32, UPT ;  /* 0x000000320600788c */ /* 0x000fe2000bf86270 */
[----:B------:R-:W-:Y:S01]  /*4c50*/  ISETP.LT.OR P2, PT, R6, 0x9, P2 ;  /* 0x000000090600780c */ /* 0x000fe20001741670 */
[----:B------:R-:W-:Y:S01]  /*4c60*/  UISETP.GE.AND UP5, UPT, UR6, 0x39, UPT ;  /* 0x000000390600788c */ /* 0x000fe2000bfa6270 */
[----:B------:R-:W-:Y:S01]  /*4c70*/  ISETP.GT.AND P0, PT, R3, 0x10, P0 ;  /* 0x000000100300780c */ /* 0x000fe20000704270 */
[----:B------:R-:W-:Y:S01]  /*4c80*/  UISETP.GE.AND UP6, UPT, UR6, 0x3a, UPT ;  /* 0x0000003a0600788c */ /* 0x000fe2000bfc6270 */
[----:B------:R-:W-:-:S02]  /*4c90*/  FSEL R60, R29, -INF , !P1 ;  /* 0xff8000001d3c7808 */ /* 0x000fc40004800000 */
[----:B------:R-:W-:Y:S02]  /*4ca0*/  FSEL R58, R28, -INF , !P2 ;  /* 0xff8000001c3a7808 */ /* 0x000fe40005000000 */
[----:B------:R-:W-:Y:S01]  /*4cb0*/  PLOP3.LUT P1, PT, PT, PT, UP0, 0x40, 0x0 ;  /* 0x000000000000781c */ /* 0x000fe20003f2e808 */
[----:B------:R-:W-:Y:S01]  /*4cc0*/  UISETP.GE.AND UP0, UPT, UR6, 0x1a, UPT ;  /* 0x0000001a0600788c */ /* 0x000fe2000bf06270 */
[----:B------:R-:W-:Y:S01]  /*4cd0*/  PLOP3.LUT P2, PT, PT, PT, UP1, 0x40, 0x0 ;  /* 0x000000000000781c */ /* 0x000fe20003f4e818 */
[----:B------:R-:W-:Y:S01]  /*4ce0*/  UISETP.GE.AND UP1, UPT, UR6, 0x29, UPT ;  /* 0x000000290600788c */ /* 0x000fe2000bf26270 */
[----:B------:R-:W-:Y:S01]  /*4cf0*/  ISETP.LT.OR P0, PT, R6, 0x11, P0 ;  /* 0x000000110600780c */ /* 0x000fe20000701670 */
[----:B------:R-:W-:Y:S01]  /*4d00*/  UP2UR UR26, UPR, URZ, 0x1 ;  /* 0x000000013f1a7883 */ /* 0x000fe20008000000 */
[----:B------:R-:W-:Y:S02]  /*4d10*/  ISETP.GT.AND P2, PT, R3, 0x11, P2 ;  /* 0x000000110300780c */ /* 0x000fe40001744270 */
[----:B------:R-:W-:-:S02]  /*4d20*/  FSEL R62, R32, -INF , !P0 ;  /* 0xff800000203e7808 */ /* 0x000fc40004000000 */
[----:B------:R-:W-:Y:S01]  /*4d30*/  PLOP3.LUT P0, PT, PT, PT, UP0, 0x40, 0x0 ;  /* 0x000000000000781c */ /* 0x000fe20003f0e808 */
[----:B------:R-:W-:Y:S01]  /*4d40*/  UISETP.GE.AND UP0, UPT, UR6, 0x21, UPT ;  /* 0x000000210600788c */ /* 0x000fe2000bf06270 */
[C---:B------:R-:W-:Y:S02]  /*4d50*/  ISETP.LT.OR P2, PT, R6.reuse, 0x12, P2 ;  /* 0x000000120600780c */ /* 0x040fe40001741670 */
[----:B------:R-:W-:Y:S01]  /*4d60*/  ISETP.GT.AND P1, PT, R3, 0x18, P1 ;  /* 0x000000180300780c */ /* 0x000fe20000f24270 */
[----:B------:R-:W-:Y:S01]  /*4d70*/  UP2UR UR27, UPR, URZ, 0x1 ;  /* 0x000000013f1b7883 */ /* 0x000fe20008000000 */
[----:B------:R-:W-:Y:S02]  /*4d80*/  FSEL R64, R33, -INF , !P2 ;  /* 0xff80000021407808 */ /* 0x000fe40005000000 */
[----:B------:R-:W-:Y:S01]  /*4d90*/  PLOP3.LUT P2, PT, PT, PT, UP0, 0x40, 0x0 ;  /* 0x000000000000781c */ /* 0x000fe20003f4e808 */
[----:B------:R-:W-:Y:S01]  /*4da0*/  UISETP.GE.AND UP0, UPT, UR6, 0x22, UPT ;  /* 0x000000220600788c */ /* 0x000fe2000bf06270 */
[----:B------:R-:W-:-:S02]  /*4db0*/  ISETP.LT.OR P1, PT, R6, 0x19, P1 ;  /* 0x000000190600780c */ /* 0x000fc40000f21670 */
[C---:B------:R-:W-:Y:S02]  /*4dc0*/  ISETP.GT.AND P0, PT, R3.reuse, 0x19, P0 ;  /* 0x000000190300780c */ /* 0x040fe40000704270 */
[----:B------:R-:W-:Y:S02]  /*4dd0*/  FSEL R66, R36, -INF , !P1 ;  /* 0xff80000024427808 */ /* 0x000fe40004800000 */
[----:B------:R-:W-:Y:S02]  /*4de0*/  PLOP3.LUT P1, PT, PT, PT, UP0, 0x40, 0x0 ;  /* 0x000000000000781c */ /* 0x000fe40003f2e808 */
[C---:B------:R-:W-:Y:S02]  /*4df0*/  ISETP.GT.AND P2, PT, R3.reuse, 0x20, P2 ;  /* 0x000000200300780c */ /* 0x040fe40001744270 */
[----:B------:R-:W-:Y:S02]  /*4e00*/  ISETP.GT.AND P1, PT, R3, 0x21, P1 ;  /* 0x000000210300780c */ /* 0x000fe40000f24270 */
[----:B------:R-:W-:-:S02]  /*4e10*/  ISETP.LT.OR P0, PT, R6, 0x1a, P0 ;  /* 0x0000001a0600780c */ /* 0x000fc40000701670 */
[C---:B------:R-:W-:Y:S02]  /*4e20*/  ISETP.LT.OR P2, PT, R6.reuse, 0x21, P2 ;  /* 0x000000210600780c */ /* 0x040fe40001741670 */
[----:B------:R-:W-:Y:S02]  /*4e30*/  ISETP.LT.OR P1, PT, R6, 0x22, P1 ;  /* 0x000000220600780c */ /* 0x000fe40000f21670 */
[----:B------:R-:W-:Y:S02]  /*4e40*/  FSEL R68, R37, -INF , !P0 ;  /* 0xff80000025447808 */ /* 0x000fe40004000000 */
[----:B------:R-:W-:Y:S02]  /*4e50*/  FSEL R70, R40, -INF , !P2 ;  /* 0xff80000028467808 */ /* 0x000fe40005000000 */
[----:B------:R-:W-:Y:S02]  /*4e60*/  FSEL R72, R41, -INF , !P1 ;  /* 0xff80000029487808 */ /* 0x000fe40004800000 */
[----:B------:R-:W-:-:S02]  /*4e70*/  PLOP3.LUT P0, PT, PT, PT, UP1, 0x40, 0x0 ;  /* 0x000000000000781c */ /* 0x000fc40003f0e818 */
[----:B------:R-:W-:Y:S02]  /*4e80*/  PLOP3.LUT P2, PT, PT, PT, UP2, 0x40, 0x0 ;  /* 0x000000000000781c */ /* 0x000fe40003f4e828 */
[----:B------:R-:W-:Y:S02]  /*4e90*/  PLOP3.LUT P1, PT, PT, PT, UP3, 0x40, 0x0 ;  /* 0x000000000000781c */ /* 0x000fe40003f2e838 */
[C---:B------:R-:W-:Y:S02]  /*4ea0*/  ISETP.GT.AND P0, PT, R3.reuse, 0x28, P0 ;  /* 0x000000280300780c */ /* 0x040fe40000704270 */
        /* <DEDUP_REMOVED lines=13> */
[----:B------:R-:W-:Y:S01]  /*4f80*/  ISETP.GT.AND P1, PT, R3, 0x39, P1 ;  /* 0x000000390300780c */ /* 0x000fe20000f24270 */
[----:B0-----:R-:W-:Y:S01]  /*4f90*/  IMAD.IADD R3, R31, 0x1, R12 ;  /* 0x000000011f037824 */ /* 0x001fe200078e020c */
[----:B------:R-:W-:-:S02]  /*4fa0*/  ISETP.LT.OR P0, PT, R6, 0x32, P0 ;  /* 0x000000320600780c */ /* 0x000fc40000701670 */
[C---:B------:R-:W-:Y:S02]  /*4fb0*/  ISETP.LT.OR P2, PT, R6.reuse, 0x39, P2 ;  /* 0x000000390600780c */ /* 0x040fe40001741670 */
[----:B------:R-:W-:Y:S02]  /*4fc0*/  ISETP.LT.OR P1, PT, R6, 0x3a, P1 ;  /* 0x0000003a0600780c */ /* 0x000fe40000f21670 */
[----:B------:R-:W-:Y:S02]  /*4fd0*/  VIADDMNMX R4, R12, R34, R11, PT ;  /* 0x000000220c047246 */ /* 0x000fe4000380010b */
[----:B------:R-:W-:Y:S02]  /*4fe0*/  FSEL R76, R49, -INF , !P0 ;  /* 0xff800000314c7808 */ /* 0x000fe40004000000 */
[----:B------:R-:W-:Y:S02]  /*4ff0*/  FSEL R52, R52, -INF , !P2 ;  /* 0xff80000034347808 */ /* 0x000fe40005000000 */
[----:B------:R-:W-:Y:S01]  /*5000*/  FSEL R78, R53, -INF , !P1 ;  /* 0xff800000354e7808 */ /* 0x000fe20004800000 */
[----:B------:R-:W-:Y:S06]  /*5010*/  @!P6 BRA `(.L_x_1756) ;  /* 0x000000000058e947 */ /* 0x000fec0003800000 */
        /* <DEDUP_REMOVED lines=13> */
.L_x_1758:
[----:B------:R-:W-:-:S13]  /*50f0*/  ISETP.NE.AND P0, PT, R9, 0x1, PT ;  /* 0x000000010900780c */ /* 0x000fda0003f05270 */
[----:B------:R-:W0:Y:S02]  /*5100*/  @P0 LDC.64 R24, c[0x0][0x9e8] ;  /* 0x00027a00ff180b82 */ /* 0x000e240000000a00 */
[----:B0-----:R-:W-:-:S05]  /*5110*/  @P0 IMAD.HI.U32 R6, R5, R24, RZ ;  /* 0x0000001805060227 */ /* 0x001fca00078e00ff */
[----:B------:R-:W-:-:S07]  /*5120*/  @P0 SHF.R.U32.HI R5, RZ, R25, R6 ;  /* 0x00000019ff050219 */ /* 0x000fce0000011606 */
.L_x_1759:
[----:B------:R-:W-:Y:S05]  /*5130*/  BSYNC B0 ;  /* 0x0000000000007941 */ /* 0x000fea0003800000 */
.L_x_1757:
[----:B------:R-:W-:-:S04]  /*5140*/  IMAD R5, R5, R9, -UR15 ;  /* 0x8000000f05057e24 */ /* 0x000fc8000f8e0209 */
[----:B------:R-:W-:-:S05]  /*5150*/  IMAD.IADD R6, R5, 0x1, -R2 ;  /* 0x0000000105067824 */ /* 0x000fca00078e0a02 */
[----:B------:R-:W-:Y:S02]  /*5160*/  VIMNMX R3, R3, R6, !PT ;  /* 0x0000000603037248 */ /* 0x000fe40007fe0100 */
[----:B------:R-:W-:-:S07]  /*5170*/  VIADDMNMX R4, R6, R9, R4, PT ;  /* 0x0000000906047246 */ /* 0x000fce0003800104 */
.L_x_1756:
[----:B------:R-:W-:Y:S01]  /*5180*/  FMNMX.FTZ R5, R38, R56, !PT ;  /* 0x0000003826057209 */ /* 0x000fe20007810000 */
[----:B------:R-:W-:Y:S01]  /*5190*/  UP2UR UR6, UPR, URZ, 0x4 ;  /* 0x000000043f067883 */ /* 0x000fe20008000000 */
[----:B------:R-:W-:Y:S01]  /*51a0*/  BAR.SYNC.DEFER_BLOCKING 0xf, 0x100 ;  /* 0x03c4000000007b1d */ /* 0x000fe20000010000 */
[----:B------:R-:W-:Y:S01]  /*51b0*/  UISETP.NE.AND UP2, UPT, UR7, URZ, UPT ;  /* 0x0000003f0700728c */ /* 0x000fe2000bf45270 */
[----:B------:R-:W-:Y:S01]  /*51c0*/  FMNMX.FTZ R5, R58, R5, !PT ;  /* 0x000000053a057209 */ /* 0x000fe20007810000 */
[----:B------:R-:W-:Y:S02]  /*51d0*/  UP2UR UR7, UPR, URZ, 0x8 ;  /* 0x000000083f077883 */ /* 0x000fe40008000000 */
[----:B------:R-:W-:Y:S01]  /*51e0*/  UISETP.NE.AND UP3, UPT, UR10, URZ, UPT ;  /* 0x0000003f0a00728c */ /* 0x000fe2000bf65270 */
[----:B------:R-:W-:Y:S01]  /*51f0*/  FMNMX.FTZ R5, R60, R5, !PT ;  /* 0x000000053c057209 */ /* 0x000fe20007810000 */
[----:B------:R-:W-:Y:S01]  /*5200*/  UP2UR UR15, UPR, URZ, 0x10 ;  /* 0x000000103f0f7883 */ /* 0x000fe20008000000 */
[----:B------:R-:W-:Y:S01]  /*5210*/  PLOP3.LUT P0, PT, PT, PT, UP2, 0x40, 0x0 ;  /* 0x000000000000781c */ /* 0x000fe20003f0e828 */
[----:B------:R-:W-:Y:S01]  /*5220*/  ULDC UR10, c[0x0][0x988] ;  /* 0x00026200000a7ab9 */ /* 0x000fe20000000800 */
[----:B------:R-:W-:Y:S01]  /*5230*/  FMNMX.FTZ R5, R62, R5, !PT ;  /* 0x000000053e057209 */ /* 0x000fe20007810000 */
[----:B------:R-:W-:Y:S01]  /*5240*/  UISETP.NE.AND UP4, UPT, UR21, URZ, UPT ;  /* 0x0000003f1500728c */ /* 0x000fe2000bf85270 */
[----:B------:R-:W-:Y:S01]  /*5250*/  PLOP3.LUT P1, PT, PT, PT, UP3, 0x40, 0x0 ;  /* 0x000000000000781c */ /* 0x000fe20003f2e838 */
[----:B------:R-:W-:Y:S01]  /*5260*/  UP2UR UR18, UPR, URZ, 0x20 ;  /* 0x000000203f127883 */ /* 0x000fe20008000000 */
[----:B------:R-:W-:Y:S01]  /*5270*/  FMNMX.FTZ R5, R64, R5, !PT ;  /* 0x0000000540057209 */ /* 0x000fe20007810000 */
[----:B------:R-:W-:Y:S01]  /*5280*/  UISETP.NE.AND UP5, UPT, UR22, URZ, UPT ;  /* 0x0000003f1600728c */ /* 0x000fe2000bfa5270 */
[C---:B------:R-:W-:Y:S01]  /*5290*/  ISETP.GT.AND P1, PT, R3.reuse, RZ, P1 ;  /* 0x000000ff0300720c */ /* 0x040fe20000f24270 */
[----:B------:R-:W-:Y:S01]  /*52a0*/  UISETP.NE.AND UP2, UPT, UR23, URZ, UPT ;  /* 0x0000003f1700728c */ /* 0x000fe2000bf45270 */
[----:B------:R-:W-:Y:S01]  /*52b0*/  FMNMX.FTZ R5, R66, R5, !PT ;  /* 0x0000000542057209 */ /* 0x000fe20007810000 */
[----:B------:R-:W-:Y:S01]  /*52c0*/  UISETP.NE.AND UP3, UPT, UR24, URZ, UPT ;  /* 0x0000003f1800728c */ /* 0x000fe2000bf65270 */
[----:B------:R-:W-:Y:S01]  /*52d0*/  ISETP.LT.OR P1, PT, R4, 0x1, P1 ;  /* 0x000000010400780c */ /* 0x000fe20000f21670 */
[----:B------:R-:W-:Y:S01]  /*52e0*/  UP2UR UR19, UPR, URZ, 0x40 ;  /* 0x000000403f137883 */ /* 0x000fe20008000000 */
[----:B------:R-:W-:Y:S01]  /*52f0*/  FMNMX.FTZ R5, R68, R5, !PT ;  /* 0x0000000544057209 */ /* 0x000fe20007810000 */
[----:B------:R-:W-:Y:S01]  /*5300*/  UISETP.NE.AND UP6, UPT, UR27, URZ, UPT ;  /* 0x0000003f1b00728c */ /* 0x000fe2000bfc5270 */
[----:B------:R-:W-:-:S02]  /*5310*/  ISETP.GT.AND P0, PT, R3, 0x1, P0 ;  /* 0x000000010300780c */ /* 0x000fc40000704270 */
[----:B------:R-:W-:Y:S02]  /*5320*/  FMNMX.FTZ R5, R70, R5, !PT ;  /* 0x0000000546057209 */ /* 0x000fe40007810000 */
[----:B------:R-:W-:Y:S02]  /*5330*/  ISETP.LT.OR P0, PT, R4, 0x2, P0 ;  /* 0x000000020400780c */ /* 0x000fe40000701670 */
[----:B------:R-:W-:-:S04]  /*5340*/  FMNMX.FTZ R5, R72, R5, !PT ;  /* 0x0000000548057209 */ /* 0x000fc80007810000 */
[----:B------:R-:W-:-:S04]  /*5350*/  FMNMX.FTZ R5, R44, R5, !PT ;  /* 0x000000052c057209 */ /* 0x000fc80007810000 */
[----:B------:R-:W-:-:S04]  /*5360*/  FMNMX.FTZ R5, R74, R5, !PT ;  /* 0x000000054a057209 */ /* 0x000fc80007810000 */
[----:B------:R-:W-:-:S04]  /*5370*/  FMNMX.FTZ R5, R48, R5, !PT ;  /* 0x0000000530057209 */ /* 0x000fc80007810000 */
[----:B------:R-:W-:-:S04]  /*5380*/  FMNMX.FTZ R5, R76, R5, !PT ;  /* 0x000000054c057209 */ /* 0x000fc80007810000 */
[----:B------:R-:W-:-:S04]  /*5390*/  FMNMX.FTZ R5, R52, R5, !PT ;  /* 0x0000000534057209 */ /* 0x000fc80007810000 */
[----:B------:R-:W-:-:S05]  /*53a0*/  FMNMX.FTZ R6, R78, R5, !PT ;  /* 0x000000054e067209 */ /* 0x000fca0007810000 */
[----:B------:R-:W0:Y:S02]  /*53b0*/  SHFL.BFLY PT, R5, R6, 0x2, 0x1f ;  /* 0x0c401f0006057f89 */ /* 0x000e2400000e0000 */
[----:B0-----:R-:W-:-:S05]  /*53c0*/  FMNMX.FTZ R12, R6, R5, !PT ;  /* 0x00000005060c7209 */ /* 0x001fca0007810000 */
[----:B------:R-:W0:Y:S02]  /*53d0*/  SHFL.BFLY PT, R5, R12, 0x1, 0x1f ;  /* 0x0c201f000c057f89 */ /* 0x000e2400000e0000 */
[----:B0-----:R-:W-:Y:S02]  /*53e0*/  FMNMX.FTZ R5, R12, R5, !PT ;  /* 0x000000050c057209 */ /* 0x001fe40007810000 */
[----:B------:R-:W-:Y:S02]  /*53f0*/  FSEL R12, R27, -INF , !P0 ;  /* 0xff8000001b0c7808 */ /* 0x000fe40004000000 */
[C---:B------:R-:W-:Y:S01]  /*5400*/  FSETP.NEU.FTZ.AND P2, PT, R5.reuse, -INF , PT ;  /* 0xff8000000500780b */ /* 0x040fe20003f5d000 */
[----:B------:R-:W-:Y:S01]  /*5410*/  FMUL.FTZ R11, R5, UR10 ;  /* 0x0000000a050b7c20 */ /* 0x000fe20008410000 */
[----:B------:R-:W-:Y:S01]  /*5420*/  PLOP3.LUT P0, PT, PT, PT, UP2, 0x40, 0x0 ;  /* 0x000000000000781c */ /* 0x000fe20003f0e828 */
[----:B------:R-:W-:-:S03]  /*5430*/  UISETP.NE.AND UP2, UPT, UR6, URZ, UPT ;  /* 0x0000003f0600728c */ /* 0x000fc6000bf45270 */
[----:B------:R-:W-:Y:S02]  /*5440*/  FSEL R33, R11, RZ, P2 ;  /* 0x000000ff0b217208 */ /* 0x000fe40001000000 */
[----:B------:R-:W-:Y:S01]  /*5450*/  PLOP3.LUT P2, PT, PT, PT, UP4, 0x40, 0x0 ;  /* 0x000000000000781c */ /* 0x000fe20003f4e848 */
[----:B------:R-:W-:Y:S01]  /*5460*/  UISETP.NE.AND UP4, UPT, UR25, URZ, UPT ;  /* 0x0000003f1900728c */ /* 0x000fe2000bf85270 */
[----:B------:R-:W-:Y:S01]  /*5470*/  FSEL R11, R26, -INF , !P1 ;  /* 0xff8000001a0b7808 */ /* 0x000fe20004800000 */
[--C-:B------:R-:W-:Y:S01]  /*5480*/  FFMA.FTZ R32, R38, UR10, -R33.reuse ;  /* 0x0000000a26207c23 */ /* 0x100fe20008010821 */
[----:B------:R-:W-:Y:S01]  /*5490*/  PLOP3.LUT P1, PT, PT, PT, UP5, 0x40, 0x0 ;  /* 0x000000000000781c */ /* 0x000fe20003f2e858 */
[----:B------:R-:W-:Y:S01]  /*54a0*/  UISETP.NE.AND UP5, UPT, UR26, URZ, UPT ;  /* 0x0000003f1a00728c */ /* 0x000fe2000bfa5270 */
[C---:B------:R-:W-:Y:S01]  /*54b0*/  ISETP.GT.AND P2, PT, R3.reuse, 0x8, P2 ;  /* 0x000000080300780c */ /* 0x040fe20001744270 */
[----:B------:R0:W-:Y:S01]  /*54c0*/  MUFU.EX2 R152, R32 ;  /* 0x0000002000987308 */ /* 0x0001e20000000800 */
[----:B------:R-:W-:Y:S01]  /*54d0*/  ISETP.GT.AND P1, PT, R3, 0x9, P1 ;  /* 0x000000090300780c */ /* 0x000fe20000f24270 */
[--C-:B------:R-:W-:Y:S01]  /*54e0*/  FFMA.FTZ R36, R60, UR10, -R33.reuse ;  /* 0x0000000a3c247c23 */ /* 0x100fe20008010821 */
[----:B------:R-:W-:Y:S01]  /*54f0*/  ISETP.LT.OR P2, PT, R4, 0x9, P2 ;  /* 0x000000090400780c */ /* 0x000fe20001741670 */
[--C-:B------:R-:W-:Y:S01]  /*5500*/  FFMA.FTZ R34, R56, UR10, -R33.reuse ;  /* 0x0000000a38227c23 */ /* 0x100fe20008010821 */
[----:B------:R-:W-:Y:S01]  /*5510*/  ISETP.LT.OR P1, PT, R4, 0xa, P1 ;  /* 0x0000000a0400780c */ /* 0x000fe20000f21670 */
[--C-:B------:R-:W-:Y:S01]  /*5520*/  FFMA.FTZ R38, R62, UR10, -R33.reuse ;  /* 0x0000000a3e267c23 */ /* 0x100fe20008010821 */
[----:B------:R-:W-:Y:S01]  /*5530*/  FSEL R13, R13, -INF , !P2 ;  /* 0xff8000000d0d7808 */ /* 0x000fe20005000000 */
[----:B------:R2:W-:Y:S01]  /*5540*/  MUFU.EX2 R37, R36 ;  /* 0x0000002400257308 */ /* 0x0005e20000000800 */
[----:B------:R-:W-:Y:S01]  /*5550*/  PLOP3.LUT P2, PT, PT, PT, UP3, 0x40, 0x0 ;  /* 0x000000000000781c */ /* 0x000fe20003f4e838 */
[----:B------:R-:W-:Y:S01]  /*5560*/  UISETP.NE.AND UP3, UPT, UR7, URZ, UPT ;  /* 0x0000003f0700728c */ /* 0x000fe2000bf65270 */
[----:B------:R-:W-:Y:S01]  /*5570*/  ISETP.GT.AND P0, PT, R3, 0x10, P0 ;  /* 0x000000100300780c */ /* 0x000fe20000704270 */
[--C-:B0-----:R-:W-:Y:S01]  /*5580*/  FFMA.FTZ R32, R58, UR10, -R33.reuse ;  /* 0x0000000a3a207c23 */ /* 0x101fe20008010821 */
[----:B-1----:R-:W-:Y:S01]  /*5590*/  FSEL R14, R14, -INF , !P1 ;  /* 0xff8000000e0e7808 */ /* 0x002fe20004800000 */
[--C-:B------:R-:W-:Y:S01]  /*55a0*/  FFMA.FTZ R40, R66, UR10, -R33.reuse ;  /* 0x0000000a42287c23 */ /* 0x100fe20008010821 */
[----:B------:R-:W-:Y:S01]  /*55b0*/  PLOP3.LUT P1, PT, PT, PT, UP4, 0x40, 0x0 ;  /* 0x000000000000781c */ /* 0x000fe20003f2e848 */
[----:B------:R-:W-:Y:S01]  /*55c0*/  UISETP.NE.AND UP4, UPT, UR15, URZ, UPT ;  /* 0x0000003f0f00728c */ /* 0x000fe2000bf85270 */
[----:B------:R-:W-:Y:S01]  /*55d0*/  FMNMX.FTZ R6, R11, R12, !PT ;  /* 0x0000000c0b067209 */ /* 0x000fe20007810000 */
[----:B------:R-:W-:Y:S01]  /*55e0*/  MUFU.EX2 R154, R32 ;  /* 0x00000020009a7308 */ /* 0x000fe20000000800 */
[----:B------:R-:W-:Y:S01]  /*55f0*/  ISETP.LT.OR P0, PT, R4, 0x11, P0 ;  /* 0x000000110400780c */ /* 0x000fe20000701670 */
[--C-:B--2---:R-:W-:Y:S01]  /*5600*/  FFMA.FTZ R36, R72, UR10, -R33.reuse ;  /* 0x0000000a48247c23 */ /* 0x104fe20008010821 */
[C---:B------:R-:W-:Y:S01]  /*5610*/  ISETP.GT.AND P2, PT, R3.reuse, 0x11, P2 ;  /* 0x000000110300780c */ /* 0x040fe20001744270 */
[----:B------:R-:W-:Y:S01]  /*5620*/  FFMA.FTZ R41, R68, UR10, -R33 ;  /* 0x0000000a44297c23 */ /* 0x000fe20008010821 */
[----:B------:R-:W-:-:S02]  /*5630*/  ISETP.GT.AND P1, PT, R3, 0x18, P1 ;  /* 0x000000180300780c */ /* 0x000fc40000f24270 */
[----:B------:R-:W-:Y:S01]  /*5640*/  FMNMX.FTZ R25, R13, R6, !PT ;  /* 0x000000060d197209 */ /* 0x000fe20007810000 */
[----:B------:R0:W-:Y:S01]  /*5650*/  MUFU.EX2 R35, R34 ;  /* 0x0000002200237308 */ /* 0x0001e20000000800 */
[----:B------:R-:W-:Y:S02]  /*5660*/  FSEL R15, R15, -INF , !P0 ;  /* 0xff8000000f0f7808 */ /* 0x000fe40004000000 */
[C---:B------:R-:W-:Y:S02]  /*5670*/  ISETP.LT.OR P2, PT, R4.reuse, 0x12, P2 ;  /* 0x000000120400780c */ /* 0x040fe40001741670 */
[----:B------:R-:W-:Y:S01]  /*5680*/  PLOP3.LUT P0, PT, PT, PT, UP5, 0x40, 0x0 ;  /* 0x000000000000781c */ /* 0x000fe20003f0e858 */
[----:B------:R-:W-:Y:S01]  /*5690*/  UISETP.NE.AND UP5, UPT, UR18, URZ, UPT ;  /* 0x0000003f1200728c */ /* 0x000fe2000bfa5270 */
[----:B------:R-:W-:Y:S01]  /*56a0*/  ISETP.LT.OR P1, PT, R4, 0x19, P1 ;  /* 0x000000190400780c */ /* 0x000fe20000f21670 */
[----:B------:R-:W-:Y:S01]  /*56b0*/  MUFU.EX2 R38, R38 ;  /* 0x0000002600267308 */ /* 0x000fe20000000800 */
[----:B------:R-:W-:Y:S01]  /*56c0*/  FMNMX.FTZ R6, R14, R25, !PT ;  /* 0x000000190e067209 */ /* 0x000fe20007810000 */
[----:B0-----:R-:W-:Y:S01]  /*56d0*/  FFMA.FTZ R34, R64, UR10, -R33 ;  /* 0x0000000a40227c23 */ /* 0x001fe20008010821 */
[----:B------:R-:W-:-:S02]  /*56e0*/  FSEL R20, R20, -INF , !P2 ;  /* 0xff80000014147808 */ /* 0x000fc40005000000 */
[----:B------:R-:W-:Y:S01]  /*56f0*/  PLOP3.LUT P2, PT, PT, PT, UP6, 0x40, 0x0 ;  /* 0x000000000000781c */ /* 0x000fe20003f4e868 */
[----:B------:R-:W-:Y:S01]  /*5700*/  UISETP.NE.AND UP6, UPT, UR19, URZ, UPT ;  /* 0x0000003f1300728c */ /* 0x000fe2000bfc5270 */
[----:B------:R-:W-:Y:S01]  /*5710*/  ISETP.GT.AND P0, PT, R3, 0x19, P0 ;  /* 0x000000190300780c */ /* 0x000fe20000704270 */
[----:B------:R-:W-:Y:S01]  /*5720*/  MUFU.EX2 R40, R40 ;  /* 0x0000002800287308 */ /* 0x000fe20000000800 */
[----:B------:R-:W-:Y:S02]  /*5730*/  FSEL R21, R21, -INF , !P1 ;  /* 0xff80000015157808 */ /* 0x000fe40004800000 */
[----:B------:R-:W-:Y:S02]  /*5740*/  FMNMX.FTZ R27, R15, R6, !PT ;  /* 0x000000060f1b7209 */ /* 0x000fe40007810000 */
[----:B------:R-:W-:Y:S02]  /*5750*/  PLOP3.LUT P1, PT, PT, PT, UP0, 0x40, 0x0 ;  /* 0x000000000000781c */ /* 0x000fe40003f2e808 */
[----:B------:R-:W-:Y:S01]  /*5760*/  ISETP.GT.AND P2, PT, R3, 0x20, P2 ;  /* 0x000000200300780c */ /* 0x000fe20001744270 */
[----:B------:R-:W-:Y:S01]  /*5770*/  MUFU.EX2 R41, R41 ;  /* 0x0000002900297308 */ /* 0x000fe20000000800 */
[----:B------:R-:W-:-:S02]  /*5780*/  ISETP.LT.OR P0, PT, R4, 0x1a, P0 ;  /* 0x0000001a0400780c */ /* 0x000fc40000701670 */
[----:B------:R-:W-:Y:S02]  /*5790*/  FMNMX.FTZ R6, R20, R27, !PT ;  /* 0x0000001b14067209 */ /* 0x000fe40007810000 */
[----:B------:R-:W-:Y:S02]  /*57a0*/  ISETP.GT.AND P1, PT, R3, 0x21, P1 ;  /* 0x000000210300780c */ /* 0x000fe40000f24270 */
[----:B------:R-:W-:Y:S02]  /*57b0*/  ISETP.LT.OR P2, PT, R4, 0x21, P2 ;  /* 0x000000210400780c */ /* 0x000fe40001741670 */
[----:B------:R-:W-:Y:S02]  /*57c0*/  FSEL R24, R39, -INF , !P0 ;  /* 0xff80000027187808 */ /* 0x000fe40004000000 */
[----:B------:R-:W-:Y:S01]  /*57d0*/  PLOP3.LUT P0, PT, PT, PT, UP1, 0x40, 0x0 ;  /* 0x000000000000781c */ /* 0x000fe20003f0e818 */
[----:B------:R0:W1:Y:S01]  /*57e0*/  MUFU.EX2 R39, R34 ;  /* 0x0000002200277308 */ /* 0x0000620000000800 */
[----:B------:R-:W-:-:S02]  /*57f0*/  FMNMX.FTZ R29, R21, R6, !PT ;  /* 0x00000006151d7209 */ /* 0x000fc40007810000 */
[----:B------:R-:W-:Y:S02]  /*5800*/  ISETP.LT.OR P1, PT, R4, 0x22, P1 ;  /* 0x000000220400780c */ /* 0x000fe40000f21670 */
[----:B------:R-:W-:Y:S01]  /*5810*/  FSEL R25, R42, -INF , !P2 ;  /* 0xff8000002a197808 */ /* 0x000fe20005000000 */
[--C-:B------:R-:W-:Y:S01]  /*5820*/  FFMA.FTZ R42, R70, UR10, -R33.reuse ;  /* 0x0000000a462a7c23 */ /* 0x100fe20008010821 */
[----:B------:R-:W-:Y:S02]  /*5830*/  PLOP3.LUT P2, PT, PT, PT, UP2, 0x40, 0x0 ;  /* 0x000000000000781c */ /* 0x000fe40003f4e828 */
[----:B------:R-:W-:Y:S01]  /*5840*/  ISETP.GT.AND P0, PT, R3, 0x28, P0 ;  /* 0x000000280300780c */ /* 0x000fe20000704270 */
[--C-:B0-----:R-:W-:Y:S01]  /*5850*/  FFMA.FTZ R34, R44, UR10, -R33.reuse ;  /* 0x0000000a2c227c23 */ /* 0x101fe20008010821 */
[----:B------:R-:W-:Y:S01]  /*5860*/  FMNMX.FTZ R6, R24, R29, !PT ;  /* 0x0000001d18067209 */ /* 0x000fe20007810000 */
[----:B------:R-:W-:Y:S01]  /*5870*/  FFMA.FTZ R44, R74, UR10, -R33 ;  /* 0x0000000a4a2c7c23 */ /* 0x000fe20008010821 */
[----:B------:R-:W-:Y:S01]  /*5880*/  FSEL R26, R43, -INF , !P1 ;  /* 0xff8000002b1a7808 */ /* 0x000fe20004800000 */
[----:B------:R-:W-:Y:S01]  /*5890*/  MUFU.EX2 R42, R42 ;  /* 0x0000002a002a7308 */ /* 0x000fe20000000800 */
[----:B------:R-:W-:-:S02]  /*58a0*/  PLOP3.LUT P1, PT, PT, PT, UP3, 0x40, 0x0 ;  /* 0x000000000000781c */ /* 0x000fc40003f2e838 */
[----:B------:R-:W-:Y:S02]  /*58b0*/  ISETP.GT.AND P2, PT, R3, 0x29, P2 ;  /* 0x000000290300780c */ /* 0x000fe40001744270 */
[C---:B------:R-:W-:Y:S02]  /*58c0*/  ISETP.LT.OR P0, PT, R4.reuse, 0x29, P0 ;  /* 0x000000290400780c */ /* 0x040fe40000701670 */
[----:B------:R-:W-:Y:S01]  /*58d0*/  FMNMX.FTZ R31, R25, R6, !PT ;  /* 0x00000006191f7209 */ /* 0x000fe20007810000 */
[----:B------:R-:W-:Y:S01]  /*58e0*/  MUFU.EX2 R43, R36 ;  /* 0x00000024002b7308 */ /* 0x000fe20000000800 */
[----:B------:R-:W-:Y:S02]  /*58f0*/  ISETP.GT.AND P1, PT, R3, 0x30, P1 ;  /* 0x000000300300780c */ /* 0x000fe40000f24270 */
[----:B------:R-:W-:Y:S02]  /*5900*/  ISETP.LT.OR P2, PT, R4, 0x2a, P2 ;  /* 0x0000002a0400780c */ /* 0x000fe40001741670 */
[----:B------:R-:W-:Y:S01]  /*5910*/  FSEL R27, R46, -INF , !P0 ;  /* 0xff8000002e1b7808 */ /* 0x000fe20004000000 */
[----:B------:R-:W-:Y:S01]  /*5920*/  FFMA.FTZ R46, R48, UR10, -R33 ;  /* 0x0000000a302e7c23 */ /* 0x000fe20008010821 */
[----:B------:R-:W-:Y:S01]  /*5930*/  PLOP3.LUT P0, PT, PT, PT, UP4, 0x40, 0x0 ;  /* 0x000000000000781c */ /* 0x000fe20003f0e848 */
[----:B------:R-:W-:Y:S01]  /*5940*/  MUFU.EX2 R45, R44 ;  /* 0x0000002c002d7308 */ /* 0x000fe20000000800 */
[----:B------:R-:W-:-:S02]  /*5950*/  FMNMX.FTZ R6, R26, R31, !PT ;  /* 0x0000001f1a067209 */ /* 0x000fc40007810000 */
[----:B------:R-:W-:Y:S02]  /*5960*/  ISETP.LT.OR P1, PT, R4, 0x31, P1 ;  /* 0x000000310400780c */ /* 0x000fe40000f21670 */
[----:B------:R-:W-:Y:S01]  /*5970*/  FSEL R28, R47, -INF , !P2 ;  /* 0xff8000002f1c7808 */ /* 0x000fe20005000000 */
[----:B------:R-:W-:Y:S01]  /*5980*/  FFMA.FTZ R47, R76, UR10, -R33 ;  /* 0x0000000a4c2f7c23 */ /* 0x000fe20008010821 */
[----:B------:R-:W-:Y:S01]  /*5990*/  PLOP3.LUT P2, PT, PT, PT, UP5, 0x40, 0x0 ;  /* 0x000000000000781c */ /* 0x000fe20003f4e858 */
[----:B------:R-:W0:Y:S01]  /*59a0*/  MUFU.EX2 R34, R34 ;  /* 0x0000002200227308 */ /* 0x000e220000000800 */
[----:B------:R-:W-:Y:S02]  /*59b0*/  ISETP.GT.AND P0, PT, R3, 0x31, P0 ;  /* 0x000000310300780c */ /* 0x000fe40000704270 */
[----:B------:R-:W-:Y:S02]  /*59c0*/  FMNMX.FTZ R31, R27, R6, !PT ;  /* 0x000000061b1f7209 */ /* 0x000fe40007810000 */
[----:B------:R-:W-:-:S02]  /*59d0*/  FSEL R29, R50, -INF , !P1 ;  /* 0xff800000321d7808 */ /* 0x000fc40004800000 */
[----:B------:R-:W-:Y:S01]  /*59e0*/  PLOP3.LUT P1, PT, PT, PT, UP6, 0x40, 0x0 ;  /* 0x000000000000781c */ /* 0x000fe20003f2e868 */
[----:B------:R-:W-:Y:S01]  /*59f0*/  MUFU.EX2 R46, R46 ;  /* 0x0000002e002e7308 */ /* 0x000fe20000000800 */
[C---:B------:R-:W-:Y:S02]  /*5a00*/  ISETP.GT.AND P2, PT, R3.reuse, 0x38, P2 ;  /* 0x000000380300780c */ /* 0x040fe40001744270 */
[----:B------:R-:W-:Y:S02]  /*5a10*/  ISETP.LT.OR P0, PT, R4, 0x32, P0 ;  /* 0x000000320400780c */ /* 0x000fe40000701670 */
[----:B------:R-:W-:Y:S02]  /*5a20*/  FMNMX.FTZ R6, R28, R31, !PT ;  /* 0x0000001f1c067209 */ /* 0x000fe40007810000 */
[----:B------:R-:W-:Y:S01]  /*5a30*/  ISETP.GT.AND P1, PT, R3, 0x39, P1 ;  /* 0x000000390300780c */ /* 0x000fe20000f24270 */
[----:B------:R-:W2:Y:S01]  /*5a40*/  MUFU.EX2 R47, R47 ;  /* 0x0000002f002f7308 */ /* 0x000ea20000000800 */
[----:B------:R-:W-:-:S02]  /*5a50*/  ISETP.LT.OR P2, PT, R4, 0x39, P2 ;  /* 0x000000390400780c */ /* 0x000fc40001741670 */
[----:B------:R-:W-:Y:S02]  /*5a60*/  FSEL R3, R51, -INF , !P0 ;  /* 0xff80000033037808 */ /* 0x000fe40004000000 */
[----:B------:R-:W-:Y:S02]  /*5a70*/  FMNMX.FTZ R6, R29, R6, !PT ;  /* 0x000000061d067209 */ /* 0x000fe40007810000 */
[----:B------:R-:W-:Y:S02]  /*5a80*/  ISETP.LT.OR P1, PT, R4, 0x3a, P1 ;  /* 0x0000003a0400780c */ /* 0x000fe40000f21670 */
[----:B------:R-:W-:Y:S02]  /*5a90*/  FSEL R4, R54, -INF , !P2 ;  /* 0xff80000036047808 */ /* 0x000fe40005000000 */
[----:B------:R-:W-:Y:S02]  /*5aa0*/  FMNMX.FTZ R31, R3, R6, !PT ;  /* 0x00000006031f7209 */ /* 0x000fe40007810000 */
[----:B------:R-:W-:-:S02]  /*5ab0*/  FSEL R30, R30, -INF , !P1 ;  /* 0xff8000001e1e7808 */ /* 0x000fc40004800000 */
[----:B------:R-:W-:Y:S02]  /*5ac0*/  FMNMX.FTZ R31, R4, R31, !PT ;  /* 0x0000001f041f7209 */ /* 0x000fe40007810000 */
[----:B-1----:R-:W-:Y:S02]  /*5ad0*/  F2FP.F16.F32.PACK_AB R156, R39, R38 ;  /* 0x00000026279c723e */ /* 0x002fe400000000ff */
[----:B------:R-:W-:Y:S02]  /*5ae0*/  FMNMX.FTZ R31, R30, R31, !PT ;  /* 0x0000001f1e1f7209 */ /* 0x000fe40007810000 */
[----:B0-----:R-:W-:Y:S02]  /*5af0*/  F2FP.F16.F32.PACK_AB R162, R45, R34 ;  /* 0x000000222da2723e */ /* 0x001fe400000000ff */
[----:B--2---:R-:W-:Y:S01]  /*5b00*/  F2FP.F16.F32.PACK_AB R164, R47, R46 ;  /* 0x0000002e2fa4723e */ /* 0x004fe200000000ff */
[----:B------:R-:W0:Y:S01]  /*5b10*/  SHFL.BFLY PT, R6, R31, 0x2, 0x1f ;  /* 0x0c401f001f067f89 */ /* 0x000e2200000e0000 */
[----:B------:R-:W-:-:S02]  /*5b20*/  F2FP.F16.F32.PACK_AB R158, R41, R40 ;  /* 0x00000028299e723e */ /* 0x000fc400000000ff */
[----:B------:R-:W-:Y:S02]  /*5b30*/  F2FP.F16.F32.PACK_AB R160, R43, R42 ;  /* 0x0000002a2ba0723e */ /* 0x000fe400000000ff */
[----:B0-----:R-:W-:-:S05]  /*5b40*/  FMNMX.FTZ R32, R31, R6, !PT ;  /* 0x000000061f207209 */ /* 0x001fca0007810000 */
[----:B------:R-:W0:Y:S02]  /*5b50*/  SHFL.BFLY PT, R31, R32, 0x1, 0x1f ;  /* 0x0c201f00201f7f89 */ /* 0x000e2400000e0000 */
[----:B0-----:R-:W-:Y:S01]  /*5b60*/  FMNMX.FTZ R6, R32, R31, !PT ;  /* 0x0000001f20067209 */ /* 0x001fe20007810000 */
[--C-:B------:R-:W-:Y:S01]  /*5b70*/  FFMA.FTZ R31, R52, UR10, -R33.reuse ;  /* 0x0000000a341f7c23 */ /* 0x100fe20008010821 */
[----:B------:R-:W-:Y:S02]  /*5b80*/  FFMA.FTZ R33, R78, UR10, -R33 ;  /* 0x0000000a4e217c23 */ /* 0x000fe40008010821 */
[C---:B------:R-:W-:Y:S01]  /*5b90*/  FSETP.NEU.FTZ.AND P0, PT, R6.reuse, -INF , PT ;  /* 0xff8000000600780b */ /* 0x040fe20003f1d000 */
[----:B------:R-:W-:Y:S02]  /*5ba0*/  FMUL.FTZ R32, R6, UR10 ;  /* 0x0000000a06207c20 */ /* 0x000fe40008410000 */
[----:B------:R-:W-:Y:S03]  /*5bb0*/  MUFU.EX2 R31, R31 ;  /* 0x0000001f001f7308 */ /* 0x000fe60000000800 */
[----:B------:R-:W-:-:S05]  /*5bc0*/  FSEL R36, R32, RZ, P0 ;  /* 0x000000ff20247208 */ /* 0x000fca0000000000 */
[--C-:B------:R-:W-:Y:S01]  /*5bd0*/  FFMA.FTZ R11, R11, UR10, -R36.reuse ;  /* 0x0000000a0b0b7c23 */ /* 0x100fe20008010824 */
[--C-:B------:R-:W-:Y:S01]  /*5be0*/  FFMA.FTZ R12, R12, UR10, -R36.reuse ;  /* 0x0000000a0c0c7c23 */ /* 0x100fe20008010824 */
[--C-:B------:R-:W-:Y:S01]  /*5bf0*/  FFMA.FTZ R13, R13, UR10, -R36.reuse ;  /* 0x0000000a0d0d7c23 */ /* 0x100fe20008010824 */
[--C-:B------:R-:W-:Y:S01]  /*5c00*/  FFMA.FTZ R14, R14, UR10, -R36.reuse ;  /* 0x0000000a0e0e7c23 */ /* 0x100fe20008010824 */
[--C-:B------:R-:W-:Y:S01]  /*5c10*/  FFMA.FTZ R15, R15, UR10, -R36.reuse ;  /* 0x0000000a0f0f7c23 */ /* 0x100fe20008010824 */
[--C-:B------:R-:W-:Y:S01]  /*5c20*/  FFMA.FTZ R20, R20, UR10, -R36.reuse ;  /* 0x0000000a14147c23 */ /* 0x100fe20008010824 */
[----:B------:R-:W-:Y:S01]  /*5c30*/  MUFU.EX2 R11, R11 ;  /* 0x0000000b000b7308 */ /* 0x000fe20000000800 */
[--C-:B------:R-:W-:Y:S01]  /*5c40*/  FFMA.FTZ R21, R21, UR10, -R36.reuse ;  /* 0x0000000a15157c23 */ /* 0x100fe20008010824 */
[--C-:B------:R-:W-:Y:S01]  /*5c50*/  FFMA.FTZ R24, R24, UR10, -R36.reuse ;  /* 0x0000000a18187c23 */ /* 0x100fe20008010824 */
[--C-:B------:R-:W-:Y:S01]  /*5c60*/  FFMA.FTZ R25, R25, UR10, -R36.reuse ;  /* 0x0000000a19197c23 */ /* 0x100fe20008010824 */
[--C-:B------:R-:W-:Y:S01]  /*5c70*/  FFMA.FTZ R26, R26, UR10, -R36.reuse ;  /* 0x0000000a1a1a7c23 */ /* 0x100fe20008010824 */
[--C-:B------:R-:W-:Y:S01]  /*5c80*/  FFMA.FTZ R27, R27, UR10, -R36.reuse ;  /* 0x0000000a1b1b7c23 */ /* 0x100fe20008010824 */
[--C-:B------:R-:W-:Y:S01]  /*5c90*/  FFMA.FTZ R28, R28, UR10, -R36.reuse ;  /* 0x0000000a1c1c7c23 */ /* 0x100fe20008010824 */
[--C-:B------:R-:W-:Y:S01]  /*5ca0*/  FFMA.FTZ R29, R29, UR10, -R36.reuse ;  /* 0x0000000a1d1d7c23 */ /* 0x100fe20008010824 */
[----:B------:R-:W0:Y:S01]  /*5cb0*/  MUFU.EX2 R12, R12 ;  /* 0x0000000c000c7308 */ /* 0x000e220000000800 */
[--C-:B------:R-:W-:Y:S01]  /*5cc0*/  FFMA.FTZ R3, R3, UR10, -R36.reuse ;  /* 0x0000000a03037c23 */ /* 0x100fe20008010824 */
[--C-:B------:R-:W-:Y:S01]  /*5cd0*/  FFMA.FTZ R4, R4, UR10, -R36.reuse ;  /* 0x0000000a04047c23 */ /* 0x100fe20008010824 */
[----:B------:R-:W-:-:S05]  /*5ce0*/  FFMA.FTZ R30, R30, UR10, -R36 ;  /* 0x0000000a1e1e7c23 */ /* 0x000fca0008010824 */
[----:B------:R-:W-:Y:S08]  /*5cf0*/  MUFU.EX2 R13, R13 ;  /* 0x0000000d000d7308 */ /* 0x000ff00000000800 */
[----:B------:R-:W1:Y:S01]  /*5d00*/  MUFU.EX2 R14, R14 ;  /* 0x0000000e000e7308 */ /* 0x000e620000000800 */
[----:B0-----:R-:W-:Y:S01]  /*5d10*/  FADD.FTZ R44, R11, R12 ;  /* 0x0000000c0b2c7221 */ /* 0x001fe20000010000 */
[----:B------:R-:W-:-:S06]  /*5d20*/  F2FP.F16.F32.PACK_AB R153, R12, R11 ;  /* 0x0000000b0c99723e */ /* 0x000fcc00000000ff */
[----:B------:R-:W-:Y:S08]  /*5d30*/  MUFU.EX2 R15, R15 ;  /* 0x0000000f000f7308 */ /* 0x000ff00000000800 */
[----:B------:R0:W2:Y:S01]  /*5d40*/  MUFU.EX2 R32, R33 ;  /* 0x0000002100207308 */ /* 0x0000a20000000800 */
[----:B-1----:R-:W-:-:S07]  /*5d50*/  F2FP.F16.F32.PACK_AB R155, R14, R13 ;  /* 0x0000000d0e9b723e */ /* 0x002fce00000000ff */
[----:B------:R-:W1:Y:S01]  /*5d60*/  MUFU.EX2 R20, R20 ;  /* 0x0000001400147308 */ /* 0x000e620000000800 */
[----:B0-----:R-:W-:Y:S01]  /*5d70*/  FADD.FTZ R33, R152, R35 ;  /* 0x0000002398217221 */ /* 0x001fe20000010000 */
[----:B------:R-:W-:-:S03]  /*5d80*/  F2FP.F16.F32.PACK_AB R152, R35, R152 ;  /* 0x000000982398723e */ /* 0x000fc600000000ff */
[----:B------:R-:W-:Y:S01]  /*5d90*/  FADD.FTZ R48, R154, R33 ;  /* 0x000000219a307221 */ /* 0x000fe20000010000 */
[----:B------:R-:W-:Y:S01]  /*5da0*/  FADD.FTZ R33, R13, R44 ;  /* 0x0000002c0d217221 */ /* 0x000fe20000010000 */
[C---:B------:R-:W-:Y:S01]  /*5db0*/  F2FP.F16.F32.PACK_AB R154, R37.reuse, R154 ;  /* 0x0000009a259a723e */ /* 0x040fe200000000ff */
[----:B------:R-:W-:Y:S01]  /*5dc0*/  MUFU.EX2 R21, R21 ;  /* 0x0000001500157308 */ /* 0x000fe20000000800 */
[----:B------:R-:W-:Y:S01]  /*5dd0*/  FADD.FTZ R49, R37, R48 ;  /* 0x0000003025317221 */ /* 0x000fe20000010000 */
[----:B------:R-:W-:Y:S01]  /*5de0*/  FADD.FTZ R48, R14, R33 ;  /* 0x000000210e307221 */ /* 0x000fe20000010000 */
[----:B--2---:R-:W-:Y:S01]  /*5df0*/  F2FP.F16.F32.PACK_AB R166, R32, R31 ;  /* 0x0000001f20a6723e */ /* 0x004fe200000000ff */
[----:B------:R0:W-:Y:S01]  /*5e00*/  STSM.16.M88.4 [R18+0x26800], R152 ;  /* 0x0268009812007844 */ /* 0x0001e20000000200 */
[----:B------:R-:W-:Y:S01]  /*5e10*/  FADD.FTZ R50, R38, R49 ;  /* 0x0000003126327221 */ /* 0x000fe20000010000 */
[----:B------:R-:W-:Y:S02]  /*5e20*/  FADD.FTZ R33, R15, R48 ;  /* 0x000000300f217221 */ /* 0x000fe40000010000 */
[----:B------:R-:W2:Y:S01]  /*5e30*/  MUFU.EX2 R24, R24 ;  /* 0x0000001800187308 */ /* 0x000ea20000000800 */
[----:B------:R-:W-:Y:S01]  /*5e40*/  FADD.FTZ R49, R39, R50 ;  /* 0x0000003227317221 */ /* 0x000fe20000010000 */
[C---:B-1----:R-:W-:Y:S01]  /*5e50*/  FADD.FTZ R36, R20.reuse, R33 ;  /* 0x0000002114247221 */ /* 0x042fe20000010000 */
[----:B------:R-:W-:-:S02]  /*5e60*/  F2FP.F16.F32.PACK_AB R157, R20, R15 ;  /* 0x0000000f149d723e */ /* 0x000fc400000000ff */
[----:B------:R-:W-:-:S03]  /*5e70*/  FADD.FTZ R48, R40, R49 ;  /* 0x0000003128307221 */ /* 0x000fc60000010000 */
[----:B------:R-:W-:Y:S01]  /*5e80*/  MUFU.EX2 R25, R25 ;  /* 0x0000001900197308 */ /* 0x000fe20000000800 */
[----:B------:R-:W-:-:S04]  /*5e90*/  FADD.FTZ R33, R41, R48 ;  /* 0x0000003029217221 */ /* 0x000fc80000010000 */
[----:B------:R-:W-:-:S03]  /*5ea0*/  FADD.FTZ R38, R42, R33 ;  /* 0x000000212a267221 */ /* 0x000fc60000010000 */
[----:B------:R-:W1:Y:S01]  /*5eb0*/  MUFU.EX2 R26, R26 ;  /* 0x0000001a001a7308 */ /* 0x000e620000000800 */
[----:B------:R-:W-:Y:S01]  /*5ec0*/  FADD.FTZ R35, R43, R38 ;  /* 0x000000262b237221 */ /* 0x000fe20000010000 */
[----:B--2---:R-:W-:-:S03]  /*5ed0*/  F2FP.F16.F32.PACK_AB R159, R24, R21 ;  /* 0x00000015189f723e */ /* 0x004fc600000000ff */
[----:B------:R-:W-:Y:S02]  /*5ee0*/  FADD.FTZ R14, R34, R35 ;  /* 0x00000023220e7221 */ /* 0x000fe40000010000 */
[----:B------:R0:W-:Y:S01]  /*5ef0*/  STSM.16.M88.4 [R19], R156 ;  /* 0x0000009c13007844 */ /* 0x0001e20000000200 */
[----:B------:R-:W2:Y:S01]  /*5f00*/  MUFU.EX2 R27, R27 ;  /* 0x0000001b001b7308 */ /* 0x000ea20000000800 */
[----:B------:R-:W-:-:S04]  /*5f10*/  FADD.FTZ R45, R45, R14 ;  /* 0x0000000e2d2d7221 */ /* 0x000fc80000010000 */
[----:B------:R-:W-:-:S03]  /*5f20*/  FADD.FTZ R46, R46, R45 ;  /* 0x0000002d2e2e7221 */ /* 0x000fc60000010000 */
[----:B------:R3:W-:Y:S01]  /*5f30*/  MUFU.EX2 R44, R3 ;  /* 0x00000003002c7308 */ /* 0x0007e20000000800 */
[----:B-1----:R-:W-:Y:S01]  /*5f40*/  F2FP.F16.F32.PACK_AB R161, R26, R25 ;  /* 0x000000191aa1723e */ /* 0x002fe200000000ff */
[----:B------:R-:W-:-:S06]  /*5f50*/  FADD.FTZ R46, R47, R46 ;  /* 0x0000002e2f2e7221 */ /* 0x000fcc0000010000 */
[----:B------:R-:W1:Y:S01]  /*5f60*/  MUFU.EX2 R28, R28 ;  /* 0x0000001c001c7308 */ /* 0x000e620000000800 */
[----:B---3--:R-:W-:-:S04]  /*5f70*/  FADD.FTZ R3, R21, R36 ;  /* 0x0000002415037221 */ /* 0x008fc80000010000 */
[----:B------:R-:W-:-:S03]  /*5f80*/  FADD.FTZ R36, R24, R3 ;  /* 0x0000000318247221 */ /* 0x000fc60000010000 */
[----:B------:R-:W3:Y:S01]  /*5f90*/  MUFU.EX2 R29, R29 ;  /* 0x0000001d001d7308 */ /* 0x000ee20000000800 */
[----:B------:R-:W-:-:S04]  /*5fa0*/  FADD.FTZ R3, R25, R36 ;  /* 0x0000002419037221 */ /* 0x000fc80000010000 */
[----:B------:R-:W-:-:S03]  /*5fb0*/  FADD.FTZ R12, R26, R3 ;  /* 0x000000031a0c7221 */ /* 0x000fc60000010000 */
[----:B------:R-:W-:Y:S01]  /*5fc0*/  MUFU.EX2 R4, R4 ;  /* 0x0000000400047308 */ /* 0x000fe20000000800 */
[----:B--2---:R-:W-:Y:S01]  /*5fd0*/  FADD.FTZ R3, R27, R12 ;  /* 0x0000000c1b037221 */ /* 0x004fe20000010000 */
[----:B-1----:R-:W-:-:S03]  /*5fe0*/  F2FP.F16.F32.PACK_AB R163, R28, R27 ;  /* 0x0000001b1ca3723e */ /* 0x002fc600000000ff */
[----:B------:R-:W-:Y:S01]  /*5ff0*/  FADD.FTZ R28, R28, R3 ;  /* 0x000000031c1c7221 */ /* 0x000fe20000010000 */
[----:B------:R-:W-:Y:S01]  /*6000*/  FADD.FTZ R3, R31, R46 ;  /* 0x0000002e1f037221 */ /* 0x000fe20000010000 */
[----:B------:R0:W-:Y:S01]  /*6010*/  STSM.16.M88.4 [R23], R160 ;  /* 0x000000a017007844 */ /* 0x0001e20000000200 */
[----:B------:R-:W1:Y:S01]  /*6020*/  MUFU.EX2 R33, R30 ;  /* 0x0000001e00217308 */ /* 0x000e620000000800 */
[----:B---3--:R-:W-:Y:S01]  /*6030*/  F2FP.F16.F32.PACK_AB R165, R44, R29 ;  /* 0x0000001d2ca5723e */ /* 0x008fe200000000ff */
[----:B------:R-:W-:Y:S01]  /*6040*/  FADD.FTZ R29, R29, R28 ;  /* 0x0000001c1d1d7221 */ /* 0x000fe20000010000 */
[----:B------:R-:W-:-:S03]  /*6050*/  FADD.FTZ R3, R32, R3 ;  /* 0x0000000320037221 */ /* 0x000fc60000010000 */
[----:B------:R-:W-:Y:S01]  /*6060*/  FADD.FTZ R29, R44, R29 ;  /* 0x0000001d2c1d7221 */ /* 0x000fe20000010000 */
[----:B-1----:R-:W-:-:S03]  /*6070*/  F2FP.F16.F32.PACK_AB R167, R33, R4 ;  /* 0x0000000421a7723e */ /* 0x002fc600000000ff */
[----:B------:R-:W-:Y:S02]  /*6080*/  FADD.FTZ R4, R4, R29 ;  /* 0x0000001d04047221 */ /* 0x000fe40000010000 */
[----:B------:R0:W-:Y:S02]  /*6090*/  STSM.16.M88.4 [R22], R164 ;  /* 0x000000a416007844 */ /* 0x0001e40000000200 */
[----:B------:R-:W-:Y:S01]  /*60a0*/  FADD.FTZ R4, R33, R4 ;  /* 0x0000000421047221 */ /* 0x000fe20000010000 */
[----:B------:R-:W-:Y:S06]  /*60b0*/  @!P3 BRA `(.L_x_1760) ;  /* 0x000000000004b947 */ /* 0x000fec0003800000 */
[----:B------:R-:W-:Y:S01]  /*60c0*/  BPT.TRAP 0x1 ;  /* 0x000000040000795c */ /* 0x000fe20000300000 */
.L_x_1760:
[----:B------:R1:W2:Y:S01]  /*60d0*/  SYNCS.PHASECHK.TRANS64.TRYWAIT P0, [R7+URZ+0x28c50], R10 ;  /* 0x028c500a070075a7 */ /* 0x0002a2000800017f */
[----:B------:R-:W-:Y:S05]  /*60e0*/  @!P3 BRA `(.L_x_1761) ;  /* 0x000000000004b947 */ /* 0x000fea0003800000 */
[----:B------:R-:W-:Y:S01]  /*60f0*/  BPT.TRAP 0x1 ;  /* 0x000000040000795c */ /* 0x000fe20000300000 */
.L_x_1761:
[----:B--2---:R-:W-:Y:S05]  /*6100*/  @P0 BRA `(.L_x_1762) ;  /* 0x0000000000080947 */ /* 0x004fea0003800000 */
[----:B------:R-:W2:Y:S02]  /*6110*/  SYNCS.PHASECHK.TRANS64.TRYWAIT P0, [R7+URZ+0x28c50], R10 ;  /* 0x028c500a070075a7 */ /* 0x000ea4000800017f */
[----:B--2---:R-:W-:Y:S05]  /*6120*/  @!P0 BRA `(.L_x_1763) ;  /* 0x0000010000948947 */ /* 0x004fea0003800000 */
.L_x_1762:
[----:B------:R-:W-:Y:S01]  /*6130*/  ULEA UR15, UR36, UR48, 0xc ;  /* 0x00000030240f7291 */ /* 0x000fe2000f8e603f */
[----:B------:R-:W-:Y:S01]  /*6140*/  WARPGROUP.ARRIVE ;  /* 0x00000000000079c5 */ /* 0x000fe20000000000 */
[----:B------:R-:W-:Y:S01]  /*6150*/  UMOV UR7, 0x40000040 ;  /* 0x4000004000077882 */ /* 0x000fe20000000000 */
[----:B-12---:R-:W1:Y:S01]  /*6160*/  @P5 LDC R10, c[0x0][0x44c] ;  /* 0x00011300ff0a5b82 */ /* 0x006e620000000800 */
[----:B------:R-:W-:Y:S01]  /*6170*/  @!P4 VIADD R7, R7, 0x28c60 ;  /* 0x00028c600707c836 */ /* 0x000fe20000000000 */
[----:B------:R-:W-:Y:S02]  /*6180*/  UIADD3 UR50, UR50, -0x2, URZ ;  /* 0xfffffffe32327890 */ /* 0x000fe4000fffe03f */
[----:B------:R-:W-:Y:S02]  /*6190*/  UMOV UR6, UR15 ;  /* 0x0000000f00067c82 */ /* 0x000fe40008000000 */
[----:B------:R-:W-:Y:S01]  /*61a0*/  HGMMA.64x256x16.F32 R24, R152, gdesc[UR4].tnspB, RZ, !UPT, gsb0 ;  /* 0x43e0000498187df0 */ /* 0x000fe2000c0008ff */
[----:B------:R-:W-:Y:S01]  /*61b0*/  UIADD3 UR6, UR15, 0x80, URZ ;  /* 0x000000800f067890 */ /* 0x000fe2000fffe03f */
[----:B------:R-:W2:Y:S01]  /*61c0*/  @P5 LDC R11, c[0x0][0x450] ;  /* 0x00011400ff0b5b82 */ /* 0x000ea20000000800 */
[----:B------:R-:W-:Y:S01]  /*61d0*/  UMOV UR7, 0x40000040 ;  /* 0x4000004000077882 */ /* 0x000fe20000000000 */
[----:B------:R-:W-:Y:S01]  /*61e0*/  @!P4 PRMT R7, RZ, 0x654, R7 ;  /* 0x00000654ff07c816 */ /* 0x000fe20000000007 */
[----:B-1----:R-:W-:Y:S01]  /*61f0*/  @P5 IMAD.HI.U32 R10, R10, UR40, RZ ;  /* 0x000000280a0a5c27 */ /* 0x002fe2000f8e00ff */
[----:B------:R-:W-:-:S02]  /*6200*/  WARPGROUP.DEPBAR.LE gsb0, 0x0 ;  /* 0x00008000000079c5 */ /* 0x000fc40000010000 */
[----:B------:R-:W-:-:S15]  /*6210*/  WARPGROUP.ARRIVE ;  /* 0x00000000000079c5 */ /* 0x000fde0000000000 */
[----:B------:R-:W-:-:S05]  /*6220*/  NOP ;  /* 0x0000000000007918 */ /* 0x000fca0000000000 */
        /* <DEDUP_REMOVED lines=12> */
[----:B------:R-:W-:Y:S01]  /*62f0*/  HGMMA.64x256x16.F32 R24, R164, gdesc[UR4].tnspB, R24, gsb0 ;  /* 0x43e00004a4187df0 */ /* 0x000fe20008000818 */
[----:B------:R-:W-:Y:S02]  /*6300*/  UIMAD UR6, UR49, UR11, -UR14 ;  /* 0x0000000b310672a4 */ /* 0x000fe4000f8e0a0e */
        /* <DEDUP_REMOVED lines=10> */
[----:B-1----:R-:W-:Y:S01]  /*63b0*/  IMAD.U32 R7, RZ, RZ, UR40 ;  /* 0x00000028ff077e24 */ /* 0x002fe2000f8e00ff */
[----:B--2---:R-:W-:-:S05]  /*63c0*/  @P5 SHF.R.U32.HI R7, RZ, R11, R10 ;  /* 0x0000000bff075219 */ /* 0x004fca000001160a */
        /* <DEDUP_REMOVED lines=8> */
[----:B------:R-:W1:Y:S02]  /*6450*/  @P0 LDC.64 R12, c[0x0][0x9e8] ;  /* 0x00027a00ff0c0b82 */ /* 0x000e640000000a00 */
[----:B-1----:R-:W-:-:S05]  /*6460*/  @P0 IMAD.HI.U32 R10, R7, R12, RZ ;  /* 0x0000000c070a0227 */ /* 0x002fca00078e00ff */
[----:B------:R-:W-:-:S04]  /*6470*/  @P0 SHF.R.U32.HI R7, RZ, R13, R10 ;  /* 0x0000000dff070219 */ /* 0x000fc8000001160a */
[----:B------:R-:W-:Y:S01]  /*6480*/  LOP3.LUT R7, RZ, R7, RZ, 0x33, !PT ;  /* 0x00000007ff077212 */ /* 0x000fe200078e33ff */
[----:B------:R-:W-:Y:S06]  /*6490*/  BRA `(.L_x_1766) ;  /* 0x0000000000107947 */ /* 0x000fec0003800000 */
.L_x_1765:
[----:B------:R-:W-:-:S13]  /*64a0*/  ISETP.NE.AND P0, PT, R9, 0x1, PT ;  /* 0x000000010900780c */ /* 0x000fda0003f05270 */
[----:B------:R-:W1:Y:S02]  /*64b0*/  @P0 LDC.64 R10, c[0x0][0x9e8] ;  /* 0x00027a00ff0a0b82 */ /* 0x000e640000000a00 */
[----:B-1----:R-:W-:-:S05]  /*64c0*/  @P0 IMAD.HI.U32 R10, R7, R10, RZ ;  /* 0x0000000a070a0227 */ /* 0x002fca00078e00ff */
[----:B------:R-:W-:-:S07]  /*64d0*/  @P0 SHF.R.U32.HI R7, RZ, R11, R10 ;  /* 0x0000000bff070219 */ /* 0x000fce000001160a */
.L_x_1766:
[----:B------:R-:W-:-:S05]  /*64e0*/  IMAD R7, R7, R9, R9 ;  /* 0x0000000907077224 */ /* 0x000fca00078e0209 */
[----:B------:R-:W-:-:S07]  /*64f0*/  VIMNMX R8, R8, R7, PT ;  /* 0x0000000708087248 */ /* 0x000fce0003fe0100 */
.L_x_1764:
[----:B------:R-:W-:Y:S01]  /*6500*/  SHF.R.S32.HI R7, RZ, 0x1f, R8 ;  /* 0x0000001fff077819 */ /* 0x000fe20000011408 */
[----:B------:R-:W-:Y:S01]  /*6510*/  ULDC UR25, c[0x0][0x9e4] ;  /* 0x0002790000197ab9 */ /* 0x000fe20000000800 */
[----:B------:R-:W-:Y:S01]  /*6520*/  ULDC UR21, c[0x0][0x288] ;  /* 0x0000a20000157ab9 */ /* 0x000fe20000000800 */
[----:B------:R-:W-:Y:S01]  /*6530*/  ULDC UR22, c[0x0][0x2f0] ;  /* 0x0000bc0000167ab9 */ /* 0x000fe20000000800 */
[----:B------:R-:W-:Y:S01]  /*6540*/  LEA.HI R7, R7, R8, RZ, 0x6 ;  /* 0x0000000807077211 */ /* 0x000fe200078f30ff */
[----:B------:R-:W-:Y:S01]  /*6550*/  ULDC UR26, c[0x0][0x9d8] ;  /* 0x00027600001a7ab9 */ /* 0x000fe20000000800 */
[----:B------:R-:W-:Y:S01]  /*6560*/  ULDC UR23, c[0x0][0x988] ;  /* 0x0002620000177ab9 */ /* 0x000fe20000000800 */
[----:B------:R-:W-:Y:S01]  /*6570*/  ULDC UR27, c[0x0][0x9e0] ;  /* 0x00027800001b7ab9 */ /* 0x000fe20000000800 */
[----:B------:R-:W-:-:S04]  /*6580*/  SHF.R.S32.HI R7, RZ, 0x6, R7 ;  /* 0x00000006ff077819 */ /* 0x000fc80000011407 */
[----:B------:R-:W-:-:S04]  /*6590*/  VIMNMX R8, R186, R7, !PT ;  /* 0x00000007ba087248 */ /* 0x000fc80007fe0100 */
[----:B------:R-:W-:-:S13]  /*65a0*/  ISETP.LE.AND P0, PT, R8, UR50, PT ;  /* 0x0000003208007c0c */ /* 0x000fda000bf03270 */
[----:B------:R-:W-:Y:S05]  /*65b0*/  @!P0 BRA `(.L_x_1767) ;  /* 0x0000002400dc8947 */ /* 0x000fea0003800000 */
.L_x_1784:
[----:B------:R-:W-:-:S04]  /*65c0*/  UIADD3 UR24, UR36, 0x1, URZ ;  /* 0x0000000124187890 */ /* 0x000fc8000fffe03f */
[----:B------:R-:W-:-:S04]  /*65d0*/  UISETP.NE.AND UP0, UPT, UR24, 0x2, UPT ;  /* 0x000000021800788c */ /* 0x000fc8000bf05270 */
[----:B------:R-:W-:Y:S02]  /*65e0*/  USEL UR6, URZ, 0x1, UP0 ;  /* 0x000000013f067887 */ /* 0x000fe40008000000 */
[----:B------:R-:W-:Y:S02]  /*65f0*/  USEL UR24, UR24, URZ, UP0 ;  /* 0x0000003f18187287 */ /* 0x000fe40008000000 */
[----:B------:R-:W-:Y:S01]  /*6600*/  ULOP3.LUT UR37, UR37, UR6, URZ, 0x3c, !UPT ;  /* 0x0000000625257292 */ /* 0x000fe2000f8e3c3f */
[----:B01----:R-:W-:Y:S11]  /*6610*/  @!P3 BRA `(.L_x_1768) ;  /* 0x000000000004b947 */ /* 0x003ff60003800000 */
[----:B------:R-:W-:Y:S01]  /*6620*/  BPT.TRAP 0x1 ;  /* 0x000000040000795c */ /* 0x000fe20000300000 */
.L_x_1768:
[----:B------:R-:W-:Y:S01]  /*6630*/  ULEA UR28, UR24, UR43, 0x3 ;  /* 0x0000002b181c7291 */ /* 0x000fe2000f8e183f */
[----:B------:R-:W-:-:S05]  /*6640*/  IMAD.U32 R7, RZ, RZ, UR37 ;  /* 0x00000025ff077e24 */ /* 0x000fca000f8e00ff */
[----:B------:R-:W-:-:S04]  /*6650*/  SHF.L.U32 R7, R7, 0x1f, RZ ;  /* 0x0000001f07077819 */ /* 0x000fc800000006ff */
[----:B------:R1:W2:Y:S01]  /*6660*/  SYNCS.PHASECHK.TRANS64.TRYWAIT P0, [UR28+0x28c30], R7 ;  /* 0x028c3007ff0075a7 */ /* 0x0002a2000800015c */
[----:B------:R-:W-:Y:S05]  /*6670*/  @!P3 BRA `(.L_x_1769) ;  /* 0x000000000004b947 */ /* 0x000fea0003800000 */
[----:B------:R-:W-:Y:S01]  /*6680*/  BPT.TRAP 0x1 ;  /* 0x000000040000795c */ /* 0x000fe20000300000 */
.L_x_1769:
[----:B--2---:R-:W-:Y:S05]  /*6690*/  @P0 BRA `(.L_x_1770) ;  /* 0x0000000000080947 */ /* 0x004fea0003800000 */
[----:B------:R-:W2:Y:S02]  /*66a0*/  SYNCS.PHASECHK.TRANS64.TRYWAIT P0, [UR28+0x28c30], R7 ;  /* 0x028c3007ff0075a7 */ /* 0x000ea4000800015c */
[----:B--2---:R-:W-:Y:S05]  /*66b0*/  @!P0 BRA `(.L_x_1771) ;  /* 0x000000fc00448947 */ /* 0x004fea0003800000 */
.L_x_1770:
[----:B------:R-:W-:Y:S01]  /*66c0*/  R2UR UR18, R0 ;  /* 0x00000000001272ca */ /* 0x000fe200000e0000 */
[----:B0-----:R-:W-:Y:S01]  /*66d0*/  WARPGROUP.ARRIVE ;  /* 0x00000000000079c5 */ /* 0x001fe20000000000 */
[----:B------:R-:W-:Y:S01]  /*66e0*/  UMOV UR19, 0x40000040 ;  /* 0x4000004000137882 */ /* 0x000fe20000000000 */
[----:B------:R-:W-:Y:S01]  /*66f0*/  UMOV UR7, 0x40000040 ;  /* 0x4000004000077882 */ /* 0x000fe20000000000 */
[----:B------:R-:W-:Y:S01]  /*6700*/  UMOV UR11, 0x40000040 ;  /* 0x40000040000b7882 */ /* 0x000fe20000000000 */
[----:B------:R-:W-:Y:S01]  /*6710*/  UMOV UR15, 0x40000040 ;  /* 0x40000040000f7882 */ /* 0x000fe20000000000 */
[----:B------:R-:W0:Y:S07]  /*6720*/  @P5 LDC R11, c[0x0][0x44c] ;  /* 0x00011300ff0b5b82 */ /* 0x000e2e0000000800 */
[----:B------:R-:W-:Y:S01]  /*6730*/  ULEA UR18, UR24, UR18, 0x9 ;  /* 0x0000001218127291 */ /* 0x000fe2000f8e483f */
[----:B--2---:R-:W2:Y:S03]  /*6740*/  @P5 LDC R10, c[0x0][0x450] ;  /* 0x00011400ff0a5b82 */ /* 0x004ea60000000800 */
[----:B------:R-:W-:-:S02]  /*6750*/  UIADD3 UR6, UR18, 0x2, URZ ;  /* 0x0000000212067890 */ /* 0x000fc4000fffe03f */
[----:B------:R-:W-:Y:S02]  /*6760*/  UIADD3 UR10, UR18, 0x4, URZ ;  /* 0x00000004120a7890 */ /* 0x000fe4000fffe03f */
[----:B------:R-:W-:Y:S02]  /*6770*/  UIADD3 UR14, UR18, 0x6, URZ ;  /* 0x00000006120e7890 */ /* 0x000fe4000fffe03f */
[----:B------:R-:W-:Y:S03]  /*6780*/  HGMMA.64x64x16.F32 R152, gdesc[UR16], RZ, !UPT, gsb0 ;  /* 0x00e00000109879f0 */ /* 0x000fe6000c0008ff */
[----:B------:R-:W-:Y:S02]  /*6790*/  WARPGROUP.DEPBAR.LE gsb0, 0x0 ;  /* 0x00008000000079c5 */ /* 0x000fe40000010000 */
[----:B------:R-:W-:-:S06]  /*67a0*/  WARPGROUP.ARRIVE ;  /* 0x00000000000079c5 */ /* 0x000fcc0000000000 */
[----:B------:R-:W-:Y:S01]  /*67b0*/  HGMMA.64x64x16.F32 R152, gdesc[UR4], R152, gsb0 ;  /* 0x00e00000049879f0 */ /* 0x000fe20008000898 */
[----:B------:R-:W-:Y:S02]  /*67c0*/  USHF.L.U32 UR6, UR50, 0x6, URZ ;  /* 0x0000000632067899 */ /* 0x000fe4000800063f */
[----:B------:R-:W-:Y:S02]  /*67d0*/  WARPGROUP.DEPBAR.LE gsb0, 0x0 ;  /* 0x00008000000079c5 */ /* 0x000fe40000010000 */
[----:B------:R-:W-:-:S06]  /*67e0*/  WARPGROUP.ARRIVE ;  /* 0x00000000000079c5 */ /* 0x000fcc0000000000 */
[----:B------:R-:W-:Y:S01]  /*67f0*/  HGMMA.64x64x16.F32 R152, gdesc[UR8], R152, gsb0 ;  /* 0x00e00000089879f0 */ /* 0x000fe20008000898 */
[----:B------:R-:W-:Y:S02]  /*6800*/  UMOV UR11, UR22 ;  /* 0x00000016000b7c82 */ /* 0x000fe40008000000 */
[----:B------:R-:W-:Y:S02]  /*6810*/  WARPGROUP.DEPBAR.LE gsb0, 0x0 ;  /* 0x00008000000079c5 */ /* 0x000fe40000010000 */
[----:B------:R-:W-:-:S06]  /*6820*/  WARPGROUP.ARRIVE ;  /* 0x00000000000079c5 */ /* 0x000fcc0000000000 */
[----:B------:R-:W-:Y:S01]  /*6830*/  HGMMA.64x64x16.F32 R152, gdesc[UR12], R152, gsb0 ;  /* 0x00e000000c9879f0 */ /* 0x000fe20008000898 */
[----:B------:R-:W-:Y:S02]  /*6840*/  UMOV UR14, UR21 ;  /* 0x00000015000e7c82 */ /* 0x000fe40008000000 */
[----:B------:R-:W-:Y:S02]  /*6850*/  WARPGROUP.DEPBAR.LE gsb0, 0x0 ;  /* 0x00008000000079c5 */ /* 0x000fe40000010000 */
[----:B------:R-:W-:Y:S01]  /*6860*/  FMUL.FTZ R193, R153, UR26 ;  /* 0x0000001a99c17c20 */ /* 0x000fe20008410000 */
[----:B------:R-:W-:Y:S01]  /*6870*/  FMUL.FTZ R153, R170, UR26 ;  /* 0x0000001aaa997c20 */ /* 0x000fe20008410000 */
[----:B------:R-:W-:Y:S01]  /*6880*/  FMUL.FTZ R170, R176, UR26 ;  /* 0x0000001ab0aa7c20 */ /* 0x000fe20008410000 */
[----:B------:R-:W-:Y:S02]  /*6890*/  VIADD R176, R185, UR40 ;  /* 0x00000028b9b07c36 */ /* 0x000fe40008000000 */
[----:B------:R-:W-:Y:S01]  /*68a0*/  FMUL.FTZ R12, R155, UR26 ;  /* 0x0000001a9b0c7c20 */ /* 0x000fe20008410000 */
[----:B------:R-:W-:Y:S01]  /*68b0*/  FMUL.FTZ R155, R174, UR26 ;  /* 0x0000001aae9b7c20 */ /* 0x000fe20008410000 */
[----:B------:R-:W-:Y:S01]  /*68c0*/  FMUL.FTZ R192, R152, UR26 ;  /* 0x0000001a98c07c20 */ /* 0x000fe20008410000 */
[----:B0-----:R-:W-:-:S04]  /*68d0*/  @P5 IMAD.HI.U32 R11, R176, R11, RZ ;  /* 0x0000000bb00b5227 */ /* 0x001fc800078e00ff */
[----:B------:R-:W-:Y:S01]  /*68e0*/  FMUL.FTZ R20, R163, UR26 ;  /* 0x0000001aa3147c20 */ /* 0x000fe20008410000 */
[----:B------:R-:W-:Y:S01]  /*68f0*/  FMUL.FTZ R21, R166, UR26 ;  /* 0x0000001aa6157c20 */ /* 0x000fe20008410000 */
[----:B------:R-:W-:Y:S01]  /*6900*/  FMUL.FTZ R9, R154, UR26 ;  /* 0x0000001a9a097c20 */ /* 0x000fe20008410000 */
[----:B------:R-:W-:Y:S01]  /*6910*/  FMUL.FTZ R163, R164, UR26 ;  /* 0x0000001aa4a37c20 */ /* 0x000fe20008410000 */
[----:B--2---:R-:W-:Y:S01]  /*6920*/  @P5 SHF.R.U32.HI R176, RZ, R10, R11 ;  /* 0x0000000affb05219 */ /* 0x004fe2000001160b */
[----:B------:R-:W-:Y:S02]  /*6930*/  IMAD.U32 R11, RZ, RZ, UR6 ;  /* 0x00000006ff0b7e24 */ /* 0x000fe4000f8e00ff */
[----:B------:R-:W-:Y:S01]  /*6940*/  FMUL.FTZ R152, R167, UR26 ;  /* 0x0000001aa7987c20 */ /* 0x000fe20008410000 */
[----:B------:R-:W-:Y:S01]  /*6950*/  FMUL.FTZ R166, R169, UR26 ;  /* 0x0000001aa9a67c20 */ /* 0x000fe20008410000 */
[----:B------:R-:W-:Y:S01]  /*6960*/  FMUL.FTZ R194, R156, UR26 ;  /* 0x0000001a9cc27c20 */ /* 0x000fe20008410000 */
[----:B------:R-:W0:Y:S01]  /*6970*/  SHFL.IDX PT, R174, R176, RZ, 0x1c1f ;  /* 0x001c1fffb0ae7589 */ /* 0x000e2200000e0000 */
        /* <DEDUP_REMOVED lines=19> */
[----:B------:R-:W-:Y:S01]  /*6ab0*/  IADD3 R162, -R2, 0x1, -R11 ;  /* 0x0000000102a27810 */ /* 0x000fe20007ffe90b */
[----:B------:R-:W-:Y:S01]  /*6ac0*/  IMAD.U32 R168, RZ, RZ, UR28 ;  /* 0x0000001cffa87e24 */ /* 0x000fe2000f8e00ff */
[----:B------:R-:W2:Y:S01]  /*6ad0*/  MUFU.TANH R192, R192 ;  /* 0x000000c000c07308 */ /* 0x000ea20000002400 */
[----:B------:R-:W-:-:S02]  /*6ae0*/  IMAD.U32 R175, RZ, RZ, UR49 ;  /* 0x00000031ffaf7e24 */ /* 0x000fc4000f8e00ff */
[----:B------:R-:W-:Y:S02]  /*6af0*/  @!P4 VIADD R10, R168, 0x28c40 ;  /* 0x00028c40a80ac836 */ /* 0x000fe40000000000 */
[----:B------:R-:W-:-:S03]  /*6b00*/  IMAD R162, R175, UR11, R162 ;  /* 0x0000000bafa27c24 */ /* 0x000fc6000f8e02a2 */
[----:B------:R-:W3:Y:S01]  /*6b10*/  MUFU.TANH R193, R193 ;  /* 0x000000c100c17308 */ /* 0x000ee20000002400 */
[----:B------:R-:W-:Y:S01]  /*6b20*/  VIADD R162, R162, -UR14 ;  /* 0x8000000ea2a27c36 */ /* 0x000fe20008000000 */
[----:B------:R-:W-:-:S03]  /*6b30*/  @!P4 PRMT R10, RZ, 0x654, R10 ;  /* 0x00000654ff0ac816 */ /* 0x000fc6000000000a */
[C---:B------:R-:W-:Y:S01]  /*6b40*/  VIADD R179, R162.reuse, UR27 ;  /* 0x0000001ba2b37c36 */ /* 0x040fe20008000000 */
[----:B------:R4:W-:Y:S01]  /*6b50*/  @!P4 SYNCS.ARRIVE.TRANS64.RED.A1T0 RZ, [R10+URZ], RZ ;  /* 0x000000ff0affc9a7 */ /* 0x0009e2000810043f */
[----:B------:R-:W-:Y:S01]  /*6b60*/  VIADD R181, R162, UR20 ;  /* 0x00000014a2b57c36 */ /* 0x000fe20008000000 */
[----:B------:R-:W1:Y:S01]  /*6b70*/  MUFU.TANH R9, R9 ;  /* 0x0000000900097308 */ /* 0x000e620000002400 */
[C---:B0-----:R-:W-:Y:S02]  /*6b80*/  IMAD.IADD R177, R174.reuse, 0x1, R179 ;  /* 0x00000001aeb17824 */ /* 0x041fe400078e02b3 */
[----:B------:R-:W-:-:S05]  /*6b90*/  IMAD.IADD R178, R174, 0x1, R181 ;  /* 0x00000001aeb27824 */ /* 0x000fca00078e02b5 */
        /* <DEDUP_REMOVED lines=28> */
[----:B------:R-:W0:Y:S01]  /*6d60*/  MUFU.TANH R160, R160 ;  /* 0x000000a000a07308 */ /* 0x000e220000002400 */
[----:B-1234-:R-:W-:Y:S05]  /*6d70*/  @!P6 BRA `(.L_x_1772) ;  /* 0x00000000005ce947 */ /* 0x01efea0003800000 */
[----:B------:R-:W-:Y:S01]  /*6d80*/  IMAD R10, R175, UR11, R174 ;  /* 0x0000000baf0a7c24 */ /* 0x000fe2000f8e02ae */
[----:B------:R-:W-:Y:S03]  /*6d90*/  BSSY B0, `(.L_x_1773) ;  /* 0x0000011000007945 */ /* 0x000fe60003800000 */
[----:B------:R-:W-:-:S05]  /*6da0*/  VIADD R161, R10, -UR14 ;  /* 0x8000000e0aa17c36 */ /* 0x000fca0008000000 */
[----:B------:R-:W-:-:S13]  /*6db0*/  ISETP.GT.AND P0, PT, R161, -0x1, PT ;  /* 0xffffffffa100780c */ /* 0x000fda0003f04270 */
[----:B------:R-:W-:Y:S05]  /*6dc0*/  @P0 BRA `(.L_x_1774) ;  /* 0x0000000000200947 */ /* 0x000fea0003800000 */
[----:B------:R-:W-:Y:S01]  /*6dd0*/  IMAD.U32 R162, RZ, RZ, UR25 ;  /* 0x00000019ffa27e24 */ /* 0x000fe2000f8e00ff */
[----:B------:R-:W-:-:S04]  /*6de0*/  LOP3.LUT R161, RZ, R161, RZ, 0x33, !PT ;  /* 0x000000a1ffa17212 */ /* 0x000fc800078e33ff */
[----:B------:R-:W-:-:S13]  /*6df0*/  ISETP.NE.AND P0, PT, R162, 0x1, PT ;  /* 0x00000001a200780c */ /* 0x000fda0003f05270 */
[----:B------:R-:W1:Y:S02]  /*6e00*/  @P0 LDC.64 R10, c[0x0][0x9e8] ;  /* 0x00027a00ff0a0b82 */ /* 0x000e640000000a00 */
[----:B-1----:R-:W-:-:S05]  /*6e10*/  @P0 IMAD.HI.U32 R10, R161, R10, RZ ;  /* 0x0000000aa10a0227 */ /* 0x002fca00078e00ff */
[----:B------:R-:W-:-:S04]  /*6e20*/  @P0 SHF.R.U32.HI R161, RZ, R11, R10 ;  /* 0x0000000bffa10219 */ /* 0x000fc8000001160a */
[----:B------:R-:W-:Y:S01]  /*6e30*/  LOP3.LUT R161, RZ, R161, RZ, 0x33, !PT ;  /* 0x000000a1ffa17212 */ /* 0x000fe200078e33ff */
[----:B------:R-:W-:Y:S06]  /*6e40*/  BRA `(.L_x_1775) ;  /* 0x0000000000147947 */ /* 0x000fec0003800000 */
.L_x_1774:
[----:B------:R-:W-:-:S05]  /*6e50*/  IMAD.U32 R162, RZ, RZ, UR25 ;  /* 0x00000019ffa27e24 */ /* 0x000fca000f8e00ff */
[----:B------:R-:W-:-:S13]  /*6e60*/  ISETP.NE.AND P0, PT, R162, 0x1, PT ;  /* 0x00000001a200780c */ /* 0x000fda0003f05270 */
[----:B------:R-:W1:Y:S02]  /*6e70*/  @P0 LDC.64 R10, c[0x0][0x9e8] ;  /* 0x00027a00ff0a0b82 */ /* 0x000e640000000a00 */
[----:B-1----:R-:W-:-:S05]  /*6e80*/  @P0 IMAD.HI.U32 R10, R161, R10, RZ ;  /* 0x0000000aa10a0227 */ /* 0x002fca00078e00ff */
[----:B------:R-:W-:-:S07]  /*6e90*/  @P0 SHF.R.U32.HI R161, RZ, R11, R10 ;  /* 0x0000000bffa10219 */ /* 0x000fce000001160a */
.L_x_1775:
[----:B------:R-:W-:Y:S05]  /*6ea0*/  BSYNC B0 ;  /* 0x0000000000007941 */ /* 0x000fea0003800000 */
.L_x_1773:
[----:B------:R-:W-:-:S04]  /*6eb0*/  IMAD R161, R161, R162, -UR6 ;  /* 0x80000006a1a17e24 */ /* 0x000fc8000f8e02a2 */
[----:B------:R-:W-:-:S05]  /*6ec0*/  IMAD.IADD R161, R161, 0x1, -R2 ;  /* 0x00000001a1a17824 */ /* 0x000fca00078e0a02 */
[----:B------:R-:W-:Y:S02]  /*6ed0*/  VIADDMNMX R177, R161, R162, R177, PT ;  /* 0x000000a2a1b17246 */ /* 0x000fe400038001b1 */
[----:B------:R-:W-:-:S07]  /*6ee0*/  VIMNMX R178, R178, R161, !PT ;  /* 0x000000a1b2b27248 */ /* 0x000fce0007fe0100 */
.L_x_1772:
[----:B------:R-:W-:Y:S01]  /*6ef0*/  UISETP.GT.AND UP0, UPT, UR50, -0x1, UPT ;  /* 0xffffffff3200788c */ /* 0x000fe2000bf04270 */
[----:B------:R-:W1:Y:S05]  /*6f00*/  SHFL.IDX PT, R10, R176, 0x1, 0x1c1f ;  /* 0x003c1f00b00a7f89 */ /* 0x000e6a00000e0000 */
[----:B------:R-:W-:-:S04]  /*6f10*/  PLOP3.LUT P0, PT, PT, PT, UP0, 0x80, 0x0 ;  /* 0x000000000000781c */ /* 0x000fc80003f0f008 */
[C---:B------:R-:W-:Y:S02]  /*6f20*/  ISETP.GT.AND P2, PT, R178.reuse, RZ, P0 ;  /* 0x000000ffb200720c */ /* 0x040fe40000744270 */
[----:B------:R-:W-:Y:S02]  /*6f30*/  ISETP.GT.AND P1, PT, R178, 0x1, P0 ;  /* 0x00000001b200780c */ /* 0x000fe40000724270 */
[C---:B------:R-:W-:Y:S02]  /*6f40*/  ISETP.LT.OR P2, PT, R177.reuse, 0x1, P2 ;  /* 0x00000001b100780c */ /* 0x040fe40001741670 */
[----:B------:R-:W-:Y:S02]  /*6f50*/  ISETP.LT.OR P1, PT, R177, 0x2, P1 ;  /* 0x00000002b100780c */ /* 0x000fe40000f21670 */
[----:B------:R-:W-:Y:S02]  /*6f60*/  FSEL R192, R192, -INF , !P2 ;  /* 0xff800000c0c07808 */ /* 0x000fe40005000000 */
[----:B------:R-:W-:-:S02]  /*6f70*/  FSEL R193, R193, -INF , !P1 ;  /* 0xff800000c1c17808 */ /* 0x000fc40004800000 */
[C---:B------:R-:W-:Y:S02]  /*6f80*/  ISETP.GT.AND P2, PT, R178.reuse, 0x8, P0 ;  /* 0x00000008b200780c */ /* 0x040fe40000744270 */
[----:B------:R-:W-:Y:S01]  /*6f90*/  ISETP.GT.AND P1, PT, R178, 0x9, P0 ;  /* 0x00000009b200780c */ /* 0x000fe20000724270 */
[----:B-1----:R-:W-:Y:S01]  /*6fa0*/  IMAD.IADD R176, R179, 0x1, R10 ;  /* 0x00000001b3b07824 */ /* 0x002fe200078e020a */
[C---:B------:R-:W-:Y:S02]  /*6fb0*/  ISETP.LT.OR P2, PT, R177.reuse, 0x9, P2 ;  /* 0x00000009b100780c */ /* 0x040fe40001741670 */
[----:B------:R-:W-:Y:S02]  /*6fc0*/  ISETP.LT.OR P1, PT, R177, 0xa, P1 ;  /* 0x0000000ab100780c */ /* 0x000fe40000f21670 */
[----:B0-----:R-:W-:Y:S02]  /*6fd0*/  FSEL R194, R194, -INF , !P2 ;  /* 0xff800000c2c27808 */ /* 0x001fe40005000000 */
[----:B------:R-:W-:-:S02]  /*6fe0*/  FSEL R174, R195, -INF , !P1 ;  /* 0xff800000c3ae7808 */ /* 0x000fc40004800000 */
[C---:B------:R-:W-:Y:S02]  /*6ff0*/  ISETP.GT.AND P2, PT, R178.reuse, 0x10, P0 ;  /* 0x00000010b200780c */ /* 0x040fe40000744270 */
[----:B------:R-:W-:Y:S02]  /*7000*/  ISETP.GT.AND P1, PT, R178, 0x11, P0 ;  /* 0x00000011b200780c */ /* 0x000fe40000724270 */
[C---:B------:R-:W-:Y:S02]  /*7010*/  ISETP.LT.OR P2, PT, R177.reuse, 0x11, P2 ;  /* 0x00000011b100780c */ /* 0x040fe40001741670 */
[----:B------:R-:W-:Y:S02]  /*7020*/  ISETP.LT.OR P1, PT, R177, 0x12, P1 ;  /* 0x00000012b100780c */ /* 0x000fe40000f21670 */
[----:B------:R-:W-:Y:S02]  /*7030*/  FSEL R161, R196, -INF , !P2 ;  /* 0xff800000c4a17808 */ /* 0x000fe40005000000 */
        /* <DEDUP_REMOVED lines=28> */
[----:B------:R-:W-:Y:S01]  /*7200*/  ISETP.LT.OR P1, PT, R177, 0x3a, P1 ;  /* 0x0000003ab100780c */ /* 0x000fe20000f21670 */
[----:B------:R-:W-:Y:S01]  /*7210*/  IMAD.IADD R177, R181, 0x1, R10 ;  /* 0x00000001b5b17824 */ /* 0x000fe200078e020a */
[----:B------:R-:W-:Y:S02]  /*7220*/  FSEL R172, R172, -INF , !P2 ;  /* 0xff800000acac7808 */ /* 0x000fe40005000000 */
[----:B------:R-:W-:Y:S01]  /*7230*/  FSEL R173, R173, -INF , !P1 ;  /* 0xff800000adad7808 */ /* 0x000fe20004800000 */
[----:B------:R-:W-:Y:S08]  /*7240*/  @!P6 BRA `(.L_x_1776) ;  /* 0x00000000005ce947 */ /* 0x000ff00003800000 */
        /* <DEDUP_REMOVED lines=8> */
[----:B------:R-:W0:Y:S02]  /*72d0*/  @P1 LDC.64 R10, c[0x0][0x9e8] ;  /* 0x00027a00ff0a1b82 */ /* 0x000e240000000a00 */
[----:B0-----:R-:W-:-:S05]  /*72e0*/  @P1 IMAD.HI.U32 R10, R175, R10, RZ ;  /* 0x0000000aaf0a1227 */ /* 0x001fca00078e00ff */
[----:B------:R-:W-:-:S04]  /*72f0*/  @P1 SHF.R.U32.HI R175, RZ, R11, R10 ;  /* 0x0000000bffaf1219 */ /* 0x000fc8000001160a */
[----:B------:R-:W-:Y:S01]  /*7300*/  LOP3.LUT R175, RZ, R175, RZ, 0x33, !PT ;  /* 0x000000afffaf7212 */ /* 0x000fe200078e33ff */
[----:B------:R-:W-:Y:S06]  /*7310*/  BRA `(.L_x_1779) ;  /* 0x0000000000147947 */ /* 0x000fec0003800000 */
.L_x_1778:
[----:B------:R-:W-:-:S05]  /*7320*/  IMAD.U32 R178, RZ, RZ, UR25 ;  /* 0x00000019ffb27e24 */ /* 0x000fca000f8e00ff */
[----:B------:R-:W-:-:S13]  /*7330*/  ISETP.NE.AND P1, PT, R178, 0x1, PT ;  /* 0x00000001b200780c */ /* 0x000fda0003f25270 */
[----:B------:R-:W0:Y:S02]  /*7340*/  @P1 LDC.64 R10, c[0x0][0x9e8] ;  /* 0x00027a00ff0a1b82 */ /* 0x000e240000000a00 */
[----:B0-----:R-:W-:-:S05]  /*7350*/  @P1 IMAD.HI.U32 R10, R175, R10, RZ ;  /* 0x0000000aaf0a1227 */ /* 0x001fca00078e00ff */
[----:B------:R-:W-:-:S07]  /*7360*/  @P1 SHF.R.U32.HI R175, RZ, R11, R10 ;  /* 0x0000000bffaf1219 */ /* 0x000fce000001160a */
.L_x_1779:
[----:B------:R-:W-:Y:S05]  /*7370*/  BSYNC B0 ;  /* 0x0000000000007941 */ /* 0x000fea0003800000 */
.L_x_1777:
[----:B------:R-:W-:-:S04]  /*7380*/  IMAD R175, R175, R178, -UR6 ;  /* 0x80000006afaf7e24 */ /* 0x000fc8000f8e02b2 */
[----:B------:R-:W-:-:S05]  /*7390*/  IMAD.IADD R175, R175, 0x1, -R2 ;  /* 0x00000001afaf7824 */ /* 0x000fca00078e0a02 */
[----:B------:R-:W-:Y:S02]  /*73a0*/  VIADDMNMX R176, R175, R178, R176, PT ;  /* 0x000000b2afb07246 */ /* 0x000fe400038001b0 */
[----:B------:R-:W-:-:S07]  /*73b0*/  VIMNMX R177, R177, R175, !PT ;  /* 0x000000afb1b17248 */ /* 0x000fce0007fe0100 */
.L_x_1776:
[----:B------:R-:W-:Y:S01]  /*73c0*/  FMNMX.FTZ R10, R192, R5, !PT ;  /* 0x00000005c00a7209 */ /* 0x000fe20007810000 */
[----:B------:R-:W-:Y:S01]  /*73d0*/  UMOV UR10, UR23 ;  /* 0x00000017000a7c82 */ /* 0x000fe20008000000 */
[----:B------:R-:W-:Y:S01]  /*73e0*/  ISETP.GT.AND P2, PT, R177, 0x1, P0 ;  /* 0x00000001b100780c */ /* 0x000fe20000744270 */
[----:B------:R-:W-:Y:S01]  /*73f0*/  IMAD.MOV R183, RZ, RZ, -R17 ;  /* 0x000000ffffb77224 */ /* 0x000fe200078e0a11 */
[----:B------:R-:W-:Y:S02]  /*7400*/  FMNMX.FTZ R11, R193, R10, !PT ;  /* 0x0000000ac10b7209 */ /* 0x000fe40007810000 */
[----:B------:R-:W-:Y:S02]  /*7410*/  ISETP.LT.OR P2, PT, R176, 0x2, P2 ;  /* 0x00000002b000780c */ /* 0x000fe40001741670 */
[----:B------:R-:W-:Y:S02]  /*7420*/  FMNMX.FTZ R11, R194, R11, !PT ;  /* 0x0000000bc20b7209 */ /* 0x000fe40007810000 */
[----:B------:R-:W-:-:S02]  /*7430*/  FSEL R12, R12, -INF , !P2 ;  /* 0xff8000000c0c7808 */ /* 0x000fc40005000000 */
[----:B------:R-:W-:Y:S02]  /*7440*/  FMNMX.FTZ R10, R174, R11, !PT ;  /* 0x0000000bae0a7209 */ /* 0x000fe40007810000 */
[----:B------:R-:W-:Y:S02]  /*7450*/  ISETP.GT.AND P2, PT, R177, 0x9, P0 ;  /* 0x00000009b100780c */ /* 0x000fe40000744270 */
[----:B------:R-:W-:Y:S02]  /*7460*/  FMNMX.FTZ R11, R161, R10, !PT ;  /* 0x0000000aa10b7209 */ /* 0x000fe40007810000 */
[----:B------:R-:W-:Y:S02]  /*7470*/  ISETP.GT.AND P1, PT, R177, 0x8, P0 ;  /* 0x00000008b100780c */ /* 0x000fe40000724270 */
[----:B------:R-:W-:Y:S02]  /*7480*/  FMNMX.FTZ R10, R162, R11, !PT ;  /* 0x0000000ba20a7209 */ /* 0x000fe40007810000 */
[----:B------:R-:W-:-:S02]  /*7490*/  ISETP.LT.OR P2, PT, R176, 0xa, P2 ;  /* 0x0000000ab000780c */ /* 0x000fc40001741670 */
[----:B------:R-:W-:Y:S02]  /*74a0*/  FMNMX.FTZ R11, R163, R10, !PT ;  /* 0x0000000aa30b7209 */ /* 0x000fe40007810000 */
[----:B------:R-:W-:Y:S02]  /*74b0*/  ISETP.LT.OR P1, PT, R176, 0x9, P1 ;  /* 0x00000009b000780c */ /* 0x000fe40000f21670 */
[----:B------:R-:W-:Y:S02]  /*74c0*/  FMNMX.FTZ R10, R164, R11, !PT ;  /* 0x0000000ba40a7209 */ /* 0x000fe40007810000 */
[----:B------:R-:W-:Y:S02]  /*74d0*/  FSEL R14, R14, -INF , !P2 ;  /* 0xff8000000e0e7808 */ /* 0x000fe40005000000 */
[----:B------:R-:W-:Y:S02]  /*74e0*/  FMNMX.FTZ R11, R165, R10, !PT ;  /* 0x0000000aa50b7209 */ /* 0x000fe40007810000 */
[----:B------:R-:W-:-:S02]  /*74f0*/  ISETP.GT.AND P2, PT, R177, 0x11, P0 ;  /* 0x00000011b100780c */ /* 0x000fc40000744270 */
[----:B------:R-:W-:Y:S02]  /*7500*/  FMNMX.FTZ R10, R166, R11, !PT ;  /* 0x0000000ba60a7209 */ /* 0x000fe40007810000 */
[----:B------:R-:W-:Y:S02]  /*7510*/  FSEL R13, R13, -INF , !P1 ;  /* 0xff8000000d0d7808 */ /* 0x000fe40004800000 */
        /* <DEDUP_REMOVED lines=9> */
[----:B------:R-:W-:-:S02]  /*75b0*/  ISETP.GT.AND P2, PT, R177, RZ, P0 ;  /* 0x000000ffb100720c */ /* 0x000fc40000744270 */
[----:B------:R-:W-:Y:S02]  /*75c0*/  FMNMX.FTZ R10, R173, R10, !PT ;  /* 0x0000000aad0a7209 */ /* 0x000fe40007810000 */
[----:B------:R-:W-:Y:S02]  /*75d0*/  FSEL R15, R15, -INF , !P1 ;  /* 0xff8000000f0f7808 */ /* 0x000fe40004800000 */
[----:B------:R-:W-:Y:S01]  /*75e0*/  ISETP.GT.AND P1, PT, R177, 0x18, P0 ;  /* 0x00000018b100780c */ /* 0x000fe20000724270 */
[----:B------:R-:W0:Y:S01]  /*75f0*/  SHFL.BFLY PT, R11, R10, 0x2, 0x1f ;  /* 0x0c401f000a0b7f89 */ /* 0x000e2200000e0000 */
[C---:B------:R-:W-:Y:S02]  /*7600*/  ISETP.LT.OR P2, PT, R176.reuse, 0x1, P2 ;  /* 0x00000001b000780c */ /* 0x040fe40001741670 */
[----:B------:R-:W-:-:S04]  /*7610*/  ISETP.LT.OR P1, PT, R176, 0x19, P1 ;  /* 0x00000019b000780c */ /* 0x000fc80000f21670 */
[----:B------:R-:W-:Y:S02]  /*7620*/  FSEL R21, R21, -INF , !P1 ;  /* 0xff80000015157808 */ /* 0x000fe40004800000 */
[----:B------:R-:W-:-:S04]  /*7630*/  ISETP.GT.AND P1, PT, R177, 0x19, P0 ;  /* 0x00000019b100780c */ /* 0x000fc80000724270 */
[----:B------:R-:W-:-:S04]  /*7640*/  ISETP.LT.OR P1, PT, R176, 0x1a, P1 ;  /* 0x0000001ab000780c */ /* 0x000fc80000f21670 */
[----:B------:R-:W-:Y:S02]  /*7650*/  FSEL R152, R152, -INF , !P1 ;  /* 0xff80000098987808 */ /* 0x000fe40004800000 */
[----:B------:R-:W-:-:S04]  /*7660*/  ISETP.GT.AND P1, PT, R177, 0x21, P0 ;  /* 0x00000021b100780c */ /* 0x000fc80000724270 */
[----:B------:R-:W-:Y:S02]  /*7670*/  ISETP.LT.OR P1, PT, R176, 0x22, P1 ;  /* 0x00000022b000780c */ /* 0x000fe40000f21670 */
[----:B0-----:R-:W-:Y:S02]  /*7680*/  FMNMX.FTZ R178, R10, R11, !PT ;  /* 0x0000000b0ab27209 */ /* 0x001fe40007810000 */
[----:B------:R-:W-:Y:S02]  /*7690*/  FSEL R11, R9, -INF , !P2 ;  /* 0xff800000090b7808 */ /* 0x000fe40005000000 */
[----:B------:R-:W-:Y:S01]  /*76a0*/  ISETP.GT.AND P2, PT, R177, 0x20, P0 ;  /* 0x00000020b100780c */ /* 0x000fe20000744270 */
[----:B------:R-:W0:Y:S01]  /*76b0*/  SHFL.BFLY PT, R179, R178, 0x1, 0x1f ;  /* 0x0c201f00b2b37f89 */ /* 0x000e2200000e0000 */
[----:B------:R-:W-:Y:S02]  /*76c0*/  FMNMX.FTZ R175, R11, R6, !PT ;  /* 0x000000060baf7209 */ /* 0x000fe40007810000 */
[----:B------:R-:W-:-:S02]  /*76d0*/  ISETP.LT.OR P2, PT, R176, 0x21, P2 ;  /* 0x00000021b000780c */ /* 0x000fc40001741670 */
[----:B------:R-:W-:Y:S02]  /*76e0*/  FMNMX.FTZ R10, R12, R175, !PT ;  /* 0x000000af0c0a7209 */ /* 0x000fe40007810000 */
[----:B------:R-:W-:Y:S02]  /*76f0*/  FSEL R153, R153, -INF , !P2 ;  /* 0xff80000099997808 */ /* 0x000fe40005000000 */
[----:B------:R-:W-:Y:S02]  /*7700*/  FMNMX.FTZ R175, R13, R10, !PT ;  /* 0x0000000a0daf7209 */ /* 0x000fe40007810000 */
[----:B------:R-:W-:Y:S02]  /*7710*/  ISETP.GT.AND P2, PT, R177, 0x28, P0 ;  /* 0x00000028b100780c */ /* 0x000fe40000744270 */
[----:B------:R-:W-:Y:S02]  /*7720*/  FMNMX.FTZ R10, R14, R175, !PT ;  /* 0x000000af0e0a7209 */ /* 0x000fe40007810000 */
[----:B------:R-:W-:-:S02]  /*7730*/  FSEL R154, R154, -INF , !P1 ;  /* 0xff8000009a9a7808 */ /* 0x000fc40004800000 */
[----:B------:R-:W-:Y:S02]  /*7740*/  FMNMX.FTZ R175, R15, R10, !PT ;  /* 0x0000000a0faf7209 */ /* 0x000fe40007810000 */
[----:B------:R-:W-:Y:S02]  /*7750*/  ISETP.GT.AND P1, PT, R177, 0x29, P0 ;  /* 0x00000029b100780c */ /* 0x000fe40000724270 */
[----:B------:R-:W-:Y:S02]  /*7760*/  ISETP.LT.OR P2, PT, R176, 0x29, P2 ;  /* 0x00000029b000780c */ /* 0x000fe40001741670 */
[----:B------:R-:W-:Y:S02]  /*7770*/  FMNMX.FTZ R10, R20, R175, !PT ;  /* 0x000000af140a7209 */ /* 0x000fe40007810000 */
[----:B0-----:R-:W-:Y:S02]  /*7780*/  FMNMX.FTZ R9, R178, R179, !PT ;  /* 0x000000b3b2097209 */ /* 0x001fe40007810000 */
[----:B------:R-:W-:-:S02]  /*7790*/  ISETP.LT.OR P1, PT, R176, 0x2a, P1 ;  /* 0x0000002ab000780c */ /* 0x000fc40000f21670 */
[----:B------:R-:W-:Y:S01]  /*77a0*/  FSEL R155, R155, -INF , !P2 ;  /* 0xff8000009b9b7808 */ /* 0x000fe20005000000 */
[C---:B------:R-:W-:Y:S01]  /*77b0*/  FMUL.FTZ R178, R9.reuse, UR10 ;  /* 0x0000000a09b27c20 */ /* 0x040fe20008410000 */
[----:B------:R-:W-:Y:S02]  /*77c0*/  FSETP.NEU.FTZ.AND P2, PT, R9, -INF , PT ;  /* 0xff8000000900780b */ /* 0x000fe40003f5d000 */
[----:B------:R-:W-:Y:S02]  /*77d0*/  FMNMX.FTZ R179, R21, R10, !PT ;  /* 0x0000000a15b37209 */ /* 0x000fe40007810000 */
[----:B------:R-:W-:Y:S02]  /*77e0*/  FSEL R156, R156, -INF , !P1 ;  /* 0xff8000009c9c7808 */ /* 0x000fe40004800000 */
[----:B------:R-:W-:Y:S02]  /*77f0*/  ISETP.GT.AND P1, PT, R177, 0x30, P0 ;  /* 0x00000030b100780c */ /* 0x000fe40000724270 */
[----:B------:R-:W-:-:S02]  /*7800*/  FSEL R175, R178, RZ, P2 ;  /* 0x000000ffb2af7208 */ /* 0x000fc40001000000 */
[----:B------:R-:W-:Y:S02]  /*7810*/  FMNMX.FTZ R178, R152, R179, !PT ;  /* 0x000000b398b27209 */ /* 0x000fe40007810000 */
[----:B------:R-:W-:Y:S01]  /*7820*/  ISETP.LT.OR P1, PT, R176, 0x31, P1 ;  /* 0x00000031b000780c */ /* 0x000fe20000f21670 */
[--C-:B------:R-:W-:Y:S01]  /*7830*/  FFMA.FTZ R10, R192, UR10, -R175.reuse ;  /* 0x0000000ac00a7c23 */ /* 0x100fe200080108af */
[----:B------:R-:W-:Y:S01]  /*7840*/  FMNMX.FTZ R179, R153, R178, !PT ;  /* 0x000000b299b37209 */ /* 0x000fe20007810000 */
[--C-:B------:R-:W-:Y:S01]  /*7850*/  FFMA.FTZ R193, R193, UR10, -R175.reuse ;  /* 0x0000000ac1c17c23 */ /* 0x100fe200080108af */
[----:B------:R-:W-:Y:S01]  /*7860*/  FSEL R157, R157, -INF , !P1 ;  /* 0xff8000009d9d7808 */ /* 0x000fe20004800000 */
[--C-:B------:R-:W-:Y:S01]  /*7870*/  FFMA.FTZ R194, R194, UR10, -R175.reuse ;  /* 0x0000000ac2c27c23 */ /* 0x100fe200080108af */
[----:B------:R-:W-:Y:S01]  /*7880*/  ISETP.GT.AND P1, PT, R177, 0x31, P0 ;  /* 0x00000031b100780c */ /* 0x000fe20000724270 */
[----:B------:R-:W-:Y:S01]  /*7890*/  MUFU.EX2 R10, R10 ;  /* 0x0000000a000a7308 */ /* 0x000fe20000000800 */
[----:B------:R-:W-:Y:S01]  /*78a0*/  FMNMX.FTZ R178, R154, R179, !PT ;  /* 0x000000b39ab27209 */ /* 0x000fe20007810000 */
[--C-:B------:R-:W-:Y:S01]  /*78b0*/  FFMA.FTZ R161, R161, UR10, -R175.reuse ;  /* 0x0000000aa1a17c23 */ /* 0x100fe200080108af */
[----:B------:R-:W-:Y:S01]  /*78c0*/  ISETP.LT.OR P1, PT, R176, 0x32, P1 ;  /* 0x00000032b000780c */ /* 0x000fe20000f21670 */
[--C-:B------:R-:W-:Y:S01]  /*78d0*/  FFMA.FTZ R180, R169, UR10, -R175.reuse ;  /* 0x0000000aa9b47c23 */ /* 0x100fe200080108af */
[----:B------:R-:W-:Y:S01]  /*78e0*/  FMNMX.FTZ R181, R155, R178, !PT ;  /* 0x000000b29bb57209 */ /* 0x000fe20007810000 */
[--C-:B------:R-:W-:Y:S01]  /*78f0*/  FFMA.FTZ R162, R162, UR10, -R175.reuse ;  /* 0x0000000aa2a27c23 */ /* 0x100fe200080108af */
[----:B------:R-:W-:Y:S01]  /*7900*/  FSEL R158, R158, -INF , !P1 ;  /* 0xff8000009e9e7808 */ /* 0x000fe20004800000 */
[----:B------:R-:W-:Y:S01]  /*7910*/  MUFU.EX2 R179, R193 ;  /* 0x000000c100b37308 */ /* 0x000fe20000000800 */
[----:B------:R-:W-:Y:S01]  /*7920*/  ISETP.GT.AND P1, PT, R177, 0x38, P0 ;  /* 0x00000038b100780c */ /* 0x000fe20000724270 */
[--C-:B------:R-:W-:Y:S01]  /*7930*/  FFMA.FTZ R163, R163, UR10, -R175.reuse ;  /* 0x0000000aa3a37c23 */ /* 0x100fe200080108af */
[----:B------:R-:W-:Y:S01]  /*7940*/  FMNMX.FTZ R178, R156, R181, !PT ;  /* 0x000000b59cb27209 */ /* 0x000fe20007810000 */
[--C-:B------:R-:W-:Y:S01]  /*7950*/  FFMA.FTZ R164, R164, UR10, -R175.reuse ;  /* 0x0000000aa4a47c23 */ /* 0x100fe200080108af */
[----:B------:R-:W-:Y:S01]  /*7960*/  ISETP.GT.AND P0, PT, R177, 0x39, P0 ;  /* 0x00000039b100780c */ /* 0x000fe20000704270 */
[--C-:B------:R-:W-:Y:S01]  /*7970*/  FFMA.FTZ R165, R165, UR10, -R175.reuse ;  /* 0x0000000aa5a57c23 */ /* 0x100fe200080108af */
[----:B------:R-:W-:Y:S01]  /*7980*/  ISETP.LT.OR P1, PT, R176, 0x39, P1 ;  /* 0x00000039b000780c */ /* 0x000fe20000f21670 */
[----:B------:R-:W-:Y:S01]  /*7990*/  MUFU.EX2 R177, R194 ;  /* 0x000000c200b17308 */ /* 0x000fe20000000800 */
[----:B------:R-:W-:Y:S01]  /*79a0*/  FMNMX.FTZ R181, R157, R178, !PT ;  /* 0x000000b29db57209 */ /* 0x000fe20007810000 */
[--C-:B------:R-:W-:Y:S01]  /*79b0*/  FFMA.FTZ R178, R174, UR10, -R175.reuse ;  /* 0x0000000aaeb27c23 */ /* 0x100fe200080108af */
[----:B------:R-:W-:Y:S01]  /*79c0*/  ISETP.LT.OR P0, PT, R176, 0x3a, P0 ;  /* 0x0000003ab000780c */ /* 0x000fe20000701670 */
[--C-:B------:R-:W-:Y:S01]  /*79d0*/  FFMA.FTZ R166, R166, UR10, -R175.reuse ;  /* 0x0000000aa6a67c23 */ /* 0x100fe200080108af */
[----:B------:R-:W-:Y:S01]  /*79e0*/  FSEL R159, R159, -INF , !P1 ;  /* 0xff8000009f9f7808 */ /* 0x000fe20004800000 */
[--C-:B------:R-:W-:Y:S01]  /*79f0*/  FFMA.FTZ R167, R167, UR10, -R175.reuse ;  /* 0x0000000aa7a77c23 */ /* 0x100fe200080108af */
[----:B------:R-:W-:Y:S01]  /*7a00*/  FMNMX.FTZ R176, R158, R181, !PT ;  /* 0x000000b59eb07209 */ /* 0x000fe20007810000 */
[----:B------:R-:W-:Y:S01]  /*7a10*/  MUFU.EX2 R161, R161 ;  /* 0x000000a100a17308 */ /* 0x000fe20000000800 */
[----:B------:R-:W-:Y:S01]  /*7a20*/  FSEL R174, R160, -INF , !P0 ;  /* 0xff800000a0ae7808 */ /* 0x000fe20004000000 */
[--C-:B------:R-:W-:Y:S01]  /*7a30*/  FFMA.FTZ R170, R170, UR10, -R175.reuse ;  /* 0x0000000aaaaa7c23 */ /* 0x100fe200080108af */
[----:B------:R-:W-:Y:S01]  /*7a40*/  FMNMX.FTZ R181, R159, R176, !PT ;  /* 0x000000b09fb57209 */ /* 0x000fe20007810000 */
[--C-:B------:R-:W-:Y:S01]  /*7a50*/  FFMA.FTZ R171, R171, UR10, -R175.reuse ;  /* 0x0000000aabab7c23 */ /* 0x100fe200080108af */
[----:B------:R-:W-:Y:S01]  /*7a60*/  ISETP.NE.AND P0, PT, R2, R183, PT ;  /* 0x000000b70200720c */ /* 0x000fe20003f05270 */
[--C-:B------:R-:W-:Y:S01]  /*7a70*/  FFMA.FTZ R172, R172, UR10, -R175.reuse ;  /* 0x0000000aacac7c23 */ /* 0x100fe200080108af */
[----:B------:R-:W-:Y:S01]  /*7a80*/  FMNMX.FTZ R181, R174, R181, !PT ;  /* 0x000000b5aeb57209 */ /* 0x000fe20007810000 */
[----:B------:R0:W-:Y:S01]  /*7a90*/  MUFU.EX2 R160, R178 ;  /* 0x000000b200a07308 */ /* 0x0001e20000000800 */
[----:B------:R-:W-:Y:S01]  /*7aa0*/  FFMA.FTZ R173, R173, UR10, -R175 ;  /* 0x0000000aadad7c23 */ /* 0x000fe200080108af */
[----:B------:R-:W-:-:S02]  /*7ab0*/  IMAD.U32 R175, RZ, RZ, UR36 ;  /* 0x00000024ffaf7e24 */ /* 0x000fc4000f8e00ff */
[----:B------:R-:W0:Y:S04]  /*7ac0*/  SHFL.BFLY PT, R176, R181, 0x2, 0x1f ;  /* 0x0c401f00b5b07f89 */ /* 0x000e2800000e0000 */
[----:B------:R-:W-:Y:S02]  /*7ad0*/  MUFU.EX2 R162, R162 ;  /* 0x000000a200a27308 */ /* 0x000fe40000000800 */
[----:B------:R-:W-:-:S05]  /*7ae0*/  @!P0 IMAD R175, R175, 0x40, R16 ;  /* 0x00000040afaf8824 */ /* 0x000fca00078e0210 */
[----:B------:R-:W-:Y:S01]  /*7af0*/  @!P0 LEA R175, R175, UR43, 0x2 ;  /* 0x0000002bafaf8c11 */ /* 0x000fe2000f8e10ff */
[----:B------:R-:W-:Y:S08]  /*7b00*/  MUFU.EX2 R163, R163 ;  /* 0x000000a300a37308 */ /* 0x000ff00000000800 */
[----:B------:R-:W-:Y:S01]  /*7b10*/  MUFU.EX2 R164, R164 ;  /* 0x000000a400a47308 */ /* 0x000fe20000000800 */
[----:B0-----:R-:W-:-:S02]  /*7b20*/  FMNMX.FTZ R178, R181, R176, !PT ;  /* 0x000000b0b5b27209 */ /* 0x001fc40007810000 */
[----:B------:R-:W-:-:S05]  /*7b30*/  FSEL R176, R9, RZ, P2 ;  /* 0x000000ff09b07208 */ /* 0x000fca0001000000 */
[----:B------:R-:W-:Y:S01]  /*7b40*/  MUFU.EX2 R165, R165 ;  /* 0x000000a500a57308 */ /* 0x000fe20000000800 */
[----:B------:R-:W0:Y:S01]  /*7b50*/  SHFL.BFLY PT, R181, R178, 0x1, 0x1f ;  /* 0x0c201f00b2b57f89 */ /* 0x000e2200000e0000 */
[----:B------:R-:W-:-:S04]  /*7b60*/  FADD.FTZ R5, -R176, R5 ;  /* 0x00000005b0057221 */ /* 0x000fc80000010100 */
[----:B------:R-:W-:Y:S02]  /*7b70*/  FMUL.FTZ R5, R5, UR10 ;  /* 0x0000000a05057c20 */ /* 0x000fe40008410000 */
[----:B------:R-:W-:Y:S08]  /*7b80*/  MUFU.EX2 R176, R180 ;  /* 0x000000b400b07308 */ /* 0x000ff00000000800 */
[----:B------:R-:W1:Y:S08]  /*7b90*/  MUFU.EX2 R5, R5 ;  /* 0x0000000500057308 */ /* 0x000e700000000800 */
[----:B------:R-:W2:Y:S01]  /*7ba0*/  MUFU.EX2 R166, R166 ;  /* 0x000000a600a67308 */ /* 0x000ea20000000800 */
[----:B0-----:R-:W-:-:S04]  /*7bb0*/  FMNMX.FTZ R169, R178, R181, !PT ;  /* 0x000000b5b2a97209 */ /* 0x001fc80007810000 */
[----:B------:R-:W-:-:S03]  /*7bc0*/  FSETP.NEU.FTZ.AND P1, PT, R169, -INF , PT ;  /* 0xff800000a900780b */ /* 0x000fc60003f3d000 */
[----:B------:R-:W0:Y:S01]  /*7bd0*/  MUFU.EX2 R167, R167 ;  /* 0x000000a700a77308 */ /* 0x000e220000000800 */
[----:B-1----:R-:W-:Y:S01]  /*7be0*/  FFMA.FTZ R178, R5, R3, R10 ;  /* 0x0000000305b27223 */ /* 0x002fe2000001000a */
[----:B------:R-:W-:Y:S01]  /*7bf0*/  FMUL.FTZ R3, R169, UR10 ;  /* 0x0000000aa9037c20 */ /* 0x000fe20008410000 */
[----:B------:R1:W-:Y:S01]  /*7c00*/  @!P0 STS [R175+0x28800], R5 ;  /* 0x02880005af008388 */ /* 0x0003e20000000800 */
[-C--:B------:R-:W-:Y:S01]  /*7c10*/  FMUL.FTZ R24, R24, R5.reuse ;  /* 0x0000000518187220 */ /* 0x080fe20000410000 */
[----:B------:R-:W-:Y:S01]  /*7c20*/  FADD.FTZ R180, R179, R178 ;  /* 0x000000b2b3b47221 */ /* 0x000fe20000010000 */
[-C--:B------:R-:W-:Y:S01]  /*7c30*/  FMUL.FTZ R25, R25, R5.reuse ;  /* 0x0000000519197220 */ /* 0x080fe20000410000 */
[----:B------:R-:W-:Y:S01]  /*7c40*/  FSEL R178, R3, RZ, P1 ;  /* 0x000000ff03b27208 */ /* 0x000fe20000800000 */
[----:B------:R-:W3:Y:S01]  /*7c50*/  MUFU.EX2 R170, R170 ;  /* 0x000000aa00aa7308 */ /* 0x000ee20000000800 */
[----:B------:R-:W-:Y:S01]  /*7c60*/  FADD.FTZ R3, R177, R180 ;  /* 0x000000b4b1037221 */ /* 0x000fe20000010000 */
[-C--:B------:R-:W-:Y:S01]  /*7c70*/  FMUL.FTZ R28, R28, R5.reuse ;  /* 0x000000051c1c7220 */ /* 0x080fe20000410000 */
[----:B------:R-:W-:Y:S01]  /*7c80*/  FMUL.FTZ R29, R29, R5 ;  /* 0x000000051d1d7220 */ /* 0x000fe20000410000 */
[--C-:B------:R-:W-:Y:S01]  /*7c90*/  FFMA.FTZ R11, R11, UR10, -R178.reuse ;  /* 0x0000000a0b0b7c23 */ /* 0x100fe200080108b2 */
[----:B------:R-:W-:Y:S01]  /*7ca0*/  FADD.FTZ R180, R160, R3 ;  /* 0x00000003a0b47221 */ /* 0x000fe20000010000 */
[----:B------:R-:W-:Y:S01]  /*7cb0*/  FSEL R3, R169, RZ, P1 ;  /* 0x000000ffa9037208 */ /* 0x000fe20000800000 */
[--C-:B------:R-:W-:Y:S01]  /*7cc0*/  FFMA.FTZ R12, R12, UR10, -R178.reuse ;  /* 0x0000000a0c0c7c23 */ /* 0x100fe200080108b2 */
[----:B------:R-:W-:Y:S01]  /*7cd0*/  FFMA.FTZ R13, R13, UR10, -R178 ;  /* 0x0000000a0d0d7c23 */ /* 0x000fe200080108b2 */
[----:B------:R-:W-:Y:S01]  /*7ce0*/  FADD.FTZ R181, R161, R180 ;  /* 0x000000b4a1b57221 */ /* 0x000fe20000010000 */
[----:B------:R-:W-:Y:S01]  /*7cf0*/  MUFU.EX2 R11, R11 ;  /* 0x0000000b000b7308 */ /* 0x000fe20000000800 */
[----:B------:R-:W-:Y:S01]  /*7d00*/  FADD.FTZ R3, -R3, R6 ;  /* 0x0000000603037221 */ /* 0x000fe20000010100 */
[--C-:B------:R-:W-:Y:S01]  /*7d10*/  FFMA.FTZ R14, R14, UR10, -R178.reuse ;  /* 0x0000000a0e0e7c23 */ /* 0x100fe200080108b2 */
[----:B------:R-:W-:Y:S01]  /*7d20*/  FADD.FTZ R6, R162, R181 ;  /* 0x000000b5a2067221 */ /* 0x000fe20000010000 */
[--C-:B------:R-:W-:Y:S01]  /*7d30*/  FFMA.FTZ R182, R155, UR10, -R178.reuse ;  /* 0x0000000a9bb67c23 */ /* 0x100fe200080108b2 */
[----:B------:R-:W-:Y:S01]  /*7d40*/  FMUL.FTZ R3, R3, UR10 ;  /* 0x0000000a03037c20 */ /* 0x000fe20008410000 */
[----:B------:R-:W-:Y:S01]  /*7d50*/  FFMA.FTZ R15, R15, UR10, -R178 ;  /* 0x0000000a0f0f7c23 */ /* 0x000fe200080108b2 */
[----:B------:R-:W-:Y:S01]  /*7d60*/  FADD.FTZ R181, R163, R6 ;  /* 0x00000006a3b57221 */ /* 0x000fe20000010000 */
[----:B------:R-:W-:Y:S01]  /*7d70*/  MUFU.EX2 R12, R12 ;  /* 0x0000000c000c7308 */ /* 0x000fe20000000800 */
[--C-:B------:R-:W-:Y:S01]  /*7d80*/  FFMA.FTZ R20, R20, UR10, -R178.reuse ;  /* 0x0000000a14147c23 */ /* 0x100fe200080108b2 */
[--C-:B------:R-:W-:Y:S01]  /*7d90*/  FFMA.FTZ R21, R21, UR10, -R178.reuse ;  /* 0x0000000a15157c23 */ /* 0x100fe200080108b2 */
[----:B------:R-:W-:Y:S01]  /*7da0*/  FADD.FTZ R180, R164, R181 ;  /* 0x000000b5a4b47221 */ /* 0x000fe20000010000 */
[--C-:B------:R-:W-:Y:S01]  /*7db0*/  FFMA.FTZ R192, R158, UR10, -R178.reuse ;  /* 0x0000000a9ec07c23 */ /* 0x100fe200080108b2 */
[----:B------:R-:W-:Y:S01]  /*7dc0*/  F2FP.F16.F32.PACK_AB R158, R164, R163 ;  /* 0x000000a3a49e723e */ /* 0x000fe200000000ff */
[----:B------:R-:W-:Y:S01]  /*7dd0*/  FFMA.FTZ R153, R153, UR10, -R178 ;  /* 0x0000000a99997c23 */ /* 0x000fe200080108b2 */
[----:B------:R-:W-:Y:S01]  /*7de0*/  FADD.FTZ R183, R165, R180 ;  /* 0x000000b4a5b77221 */ /* 0x000fe20000010000 */
[----:B------:R-:W4:Y:S01]  /*7df0*/  MUFU.EX2 R6, R3 ;  /* 0x0000000300067308 */ /* 0x000f220000000800 */
[--C-:B------:R-:W-:Y:S01]  /*7e00*/  FFMA.FTZ R180, R152, UR10, -R178.reuse ;  /* 0x0000000a98b47c23 */ /* 0x100fe200080108b2 */
[--C-:B------:R-:W-:Y:S01]  /*7e10*/  FFMA.FTZ R181, R154, UR10, -R178.reuse ;  /* 0x0000000a9ab57c23 */ /* 0x100fe200080108b2 */
[----:B--2---:R-:W-:Y:S01]  /*7e20*/  FADD.FTZ R152, R166, R183 ;  /* 0x000000b7a6987221 */ /* 0x004fe20000010000 */
[--C-:B------:R-:W-:Y:S01]  /*7e30*/  FFMA.FTZ R183, R156, UR10, -R178.reuse ;  /* 0x0000000a9cb77c23 */ /* 0x100fe200080108b2 */
[----:B------:R-:W-:Y:S01]  /*7e40*/  FFMA.FTZ R157, R157, UR10, -R178 ;  /* 0x0000000a9d9d7c23 */ /* 0x000fe200080108b2 */
[----:B------:R-:W-:Y:S01]  /*7e50*/  F2FP.F16.F32.PACK_AB R154, R160, R177 ;  /* 0x000000b1a09a723e */ /* 0x000fe200000000ff */
[----:B0-----:R-:W-:Y:S01]  /*7e60*/  FADD.FTZ R193, R167, R152 ;  /* 0x00000098a7c17221 */ /* 0x001fe20000010000 */
[----:B------:R4:W0:Y:S01]  /*7e70*/  MUFU.EX2 R155, R13 ;  /* 0x0000000d009b7308 */ /* 0x0008220000000800 */
[----:B------:R-:W-:Y:S01]  /*7e80*/  F2FP.F16.F32.PACK_AB R152, R179, R10 ;  /* 0x0000000ab398723e */ /* 0x000fe200000000ff */
[--C-:B------:R-:W-:Y:S01]  /*7e90*/  FFMA.FTZ R174, R174, UR10, -R178.reuse ;  /* 0x0000000aaeae7c23 */ /* 0x100fe200080108b2 */
[----:B------:R-:W-:Y:S01]  /*7ea0*/  FADD.FTZ R193, R176, R193 ;  /* 0x000000c1b0c17221 */ /* 0x000fe20000010000 */
[----:B------:R-:W-:Y:S01]  /*7eb0*/  F2FP.F16.F32.PACK_AB R160, R166, R165 ;  /* 0x000000a5a6a0723e */ /* 0x000fe200000000ff */
[----:B------:R-:W-:Y:S01]  /*7ec0*/  FFMA.FTZ R159, R159, UR10, -R178 ;  /* 0x0000000a9f9f7c23 */ /* 0x000fe200080108b2 */
[-C--:B------:R-:W-:Y:S01]  /*7ed0*/  FMUL.FTZ R32, R32, R5.reuse ;  /* 0x0000000520207220 */ /* 0x080fe20000410000 */
[----:B---3--:R-:W-:Y:S01]  /*7ee0*/  FADD.FTZ R156, R170, R193 ;  /* 0x000000c1aa9c7221 */ /* 0x008fe20000010000 */
[----:B------:R-:W2:Y:S01]  /*7ef0*/  MUFU.EX2 R171, R171 ;  /* 0x000000ab00ab7308 */ /* 0x000ea20000000800 */
[----:B----4-:R-:W-:Y:S01]  /*7f00*/  FFMA.FTZ R13, R6, R4, R11 ;  /* 0x00000004060d7223 */ /* 0x010fe2000001000b */
[----:B------:R3:W-:Y:S01]  /*7f10*/  @!P0 STS [R175+0x28820], R6 ;  /* 0x02882006af008388 */ /* 0x0007e20000000800 */
[-C--:B------:R-:W-:Y:S01]  /*7f20*/  FMUL.FTZ R33, R33, R5.reuse ;  /* 0x0000000521217220 */ /* 0x080fe20000410000 */
[-C--:B------:R-:W-:Y:S01]  /*7f30*/  FMUL.FTZ R36, R36, R5.reuse ;  /* 0x0000000524247220 */ /* 0x080fe20000410000 */
[----:B------:R-:W-:Y:S01]  /*7f40*/  FADD.FTZ R4, R12, R13 ;  /* 0x0000000d0c047221 */ /* 0x000fe20000010000 */
[-C--:B------:R-:W-:Y:S01]  /*7f50*/  FMUL.FTZ R37, R37, R5.reuse ;  /* 0x0000000525257220 */ /* 0x080fe20000410000 */
[-C--:B------:R-:W-:Y:S01]  /*7f60*/  FMUL.FTZ R40, R40, R5.reuse ;  /* 0x0000000528287220 */ /* 0x080fe20000410000 */
[----:B------:R-:W4:Y:S01]  /*7f70*/  MUFU.EX2 R14, R14 ;  /* 0x0000000e000e7308 */ /* 0x000f220000000800 */
        /* <DEDUP_REMOVED lines=10> */
[----:B------:R-:W-:Y:S01]  /*8020*/  FMUL.FTZ R53, R53, R5 ;  /* 0x0000000535357220 */ /* 0x000fe20000410000 */
[----:B------:R-:W-:Y:S01]  /*8030*/  F2FP.F16.F32.PACK_AB R156, R162, R161 ;  /* 0x000000a1a29c723e */ /* 0x000fe200000000ff */
[----:B------:R-:W-:Y:S01]  /*8040*/  FMUL.FTZ R56, R56, R5 ;  /* 0x0000000538387220 */ /* 0x000fe20000410000 */
[----:B------:R-:W-:Y:S01]  /*8050*/  F2FP.F16.F32.PACK_AB R162, R176, R167 ;  /* 0x000000a7b0a2723e */ /* 0x000fe200000000ff */
[----:B------:R-:W-:Y:S01]  /*8060*/  FMUL.FTZ R57, R57, R5 ;  /* 0x0000000539397220 */ /* 0x000fe20000410000 */
[----:B------:R-:W2:Y:S01]  /*8070*/  MUFU.EX2 R15, R15 ;  /* 0x0000000f000f7308 */ /* 0x000ea20000000800 */
[C---:B----4-:R-:W-:Y:S01]  /*8080*/  FADD.FTZ R170, R14.reuse, R13 ;  /* 0x0000000d0eaa7221 */ /* 0x050fe20000010000 */
[----:B------:R-:W-:Y:S01]  /*8090*/  F2FP.F16.F32.PACK_AB R155, R14, R155 ;  /* 0x0000009b0e9b723e */ /* 0x000fe200000000ff */
[-C--:B------:R-:W-:Y:S01]  /*80a0*/  FMUL.FTZ R60, R60, R5.reuse ;  /* 0x000000053c3c7220 */ /* 0x080fe20000410000 */
[-C--:B------:R-:W-:Y:S01]  /*80b0*/  FMUL.FTZ R61, R61, R5.reuse ;  /* 0x000000053d3d7220 */ /* 0x080fe20000410000 */
[-C--:B------:R-:W-:Y:S01]  /*80c0*/  FMUL.FTZ R64, R64, R5.reuse ;  /* 0x0000000540407220 */ /* 0x080fe20000410000 */
        /* <DEDUP_REMOVED lines=19> */
[----:B----4-:R-:W-:Y:S01]  /*8200*/  FADD.FTZ R3, R173, R10 ;  /* 0x0000000aad037221 */ /* 0x010fe20000010000 */
[-C--:B------:R-:W-:Y:S01]  /*8210*/  FMUL.FTZ R93, R93, R5.reuse ;  /* 0x000000055d5d7220 */ /* 0x080fe20000410000 */
        /* <DEDUP_REMOVED lines=22> */
[----:B----4-:R-:W-:Y:S01]  /*8380*/  FADD.FTZ R170, R180, R13 ;  /* 0x0000000db4aa7221 */ /* 0x010fe20000010000 */
[----:B0-----:R-:W-:Y:S01]  /*8390*/  F2FP.F16.F32.PACK_AB R153, R12, R11 ;  /* 0x0000000b0c99723e */ /* 0x001fe200000000ff */
[----:B------:R-:W-:Y:S01]  /*83a0*/  BAR.SYNC.DEFER_BLOCKING 0xf, 0x100 ;  /* 0x03c4000000007b1d */ /* 0x000fe20000010000 */
[-C--:B------:R-:W-:Y:S01]  /*83b0*/  FMUL.FTZ R129, R129, R5.reuse ;  /* 0x0000000581817220 */ /* 0x080fe20000410000 */
[-C--:B------:R-:W-:Y:S01]  /*83c0*/  FMUL.FTZ R132, R132, R5.reuse ;  /* 0x0000000584847220 */ /* 0x080fe20000410000 */
[-C--:B------:R-:W-:Y:S01]  /*83d0*/  FMUL.FTZ R133, R133, R5.reuse ;  /* 0x0000000585857220 */ /* 0x080fe20000410000 */
[-C--:B------:R-:W-:Y:S01]  /*83e0*/  FMUL.FTZ R136, R136, R5.reuse ;  /* 0x0000000588887220 */ /* 0x080fe20000410000 */
[-C--:B------:R-:W-:Y:S01]  /*83f0*/  FMUL.FTZ R137, R137, R5.reuse ;  /* 0x0000000589897220 */ /* 0x080fe20000410000 */
[----:B------:R-:W0:Y:S01]  /*8400*/  MUFU.EX2 R163, R182 ;  /* 0x000000b600a37308 */ /* 0x000e220000000800 */
[----:B-----5:R-:W-:Y:S01]  /*8410*/  FADD.FTZ R13, R161, R170 ;  /* 0x000000aaa10d7221 */ /* 0x020fe20000010000 */
[-C--:B------:R-:W-:Y:S01]  /*8420*/  FMUL.FTZ R140, R140, R5.reuse ;  /* 0x000000058c8c7220 */ /* 0x080fe20000410000 */
[-C--:B------:R-:W-:Y:S01]  /*8430*/  FMUL.FTZ R141, R141, R5.reuse ;  /* 0x000000058d8d7220 */ /* 0x080fe20000410000 */
[-C--:B------:R-:W-:Y:S01]  /*8440*/  FMUL.FTZ R144, R144, R5.reuse ;  /* 0x0000000590907220 */ /* 0x080fe20000410000 */
[-C--:B------:R-:W-:Y:S01]  /*8450*/  FMUL.FTZ R145, R145, R5.reuse ;  /* 0x0000000591917220 */ /* 0x080fe20000410000 */
[-C--:B------:R-:W-:Y:S01]  /*8460*/  FMUL.FTZ R148, R148, R5.reuse ;  /* 0x0000000594947220 */ /* 0x080fe20000410000 */
[----:B------:R-:W-:Y:S01]  /*8470*/  FMUL.FTZ R149, R149, R5 ;  /* 0x0000000595957220 */ /* 0x000fe20000410000 */
[----:B------:R-:W4:Y:S01]  /*8480*/  MUFU.EX2 R4, R183 ;  /* 0x000000b700047308 */ /* 0x000f220000000800 */
[C---:B--2---:R-:W-:Y:S01]  /*8490*/  FADD.FTZ R170, R10.reuse, R13 ;  /* 0x0000000d0aaa7221 */ /* 0x044fe20000010000 */
[----:B------:R-:W-:Y:S01]  /*84a0*/  F2FP.F16.F32.PACK_AB R161, R10, R161 ;  /* 0x000000a10aa1723e */ /* 0x000fe200000000ff */
[----:B------:R-:W-:Y:S01]  /*84b0*/  FMUL.FTZ R26, R26, R6 ;  /* 0x000000061a1a7220 */ /* 0x000fe20000410000 */
[----:B------:R-:W-:Y:S01]  /*84c0*/  F2FP.F16.F32.PACK_AB R166, R173, R172 ;  /* 0x000000acada6723e */ /* 0x000fe200000000ff */
[-C--:B------:R-:W-:Y:S01]  /*84d0*/  FMUL.FTZ R27, R27, R6.reuse ;  /* 0x000000061b1b7220 */ /* 0x080fe20000410000 */
[-C--:B------:R-:W-:Y:S01]  /*84e0*/  FMUL.FTZ R30, R30, R6.reuse ;  /* 0x000000061e1e7220 */ /* 0x080fe20000410000 */
[-C--:B------:R-:W-:Y:S01]  /*84f0*/  FMUL.FTZ R31, R31, R6.reuse ;  /* 0x000000061f1f7220 */ /* 0x080fe20000410000 */
[----:B------:R2:W5:Y:S01]  /*8500*/  MUFU.EX2 R165, R157 ;  /* 0x0000009d00a57308 */ /* 0x0005620000000800 */
[----:B0-----:R-:W-:Y:S01]  /*8510*/  FADD.FTZ R13, R163, R170 ;  /* 0x000000aaa30d7221 */ /* 0x001fe20000010000 */
[----:B------:R3:W-:Y:S01]  /*8520*/  STSM.16.M88.4 [R18+0x26800], R152 ;  /* 0x0268009812007844 */ /* 0x0007e20000000200 */
[-C--:B------:R-:W-:Y:S01]  /*8530*/  FMUL.FTZ R34, R34, R6.reuse ;  /* 0x0000000622227220 */ /* 0x080fe20000410000 */
[-C--:B------:R-:W-:Y:S01]  /*8540*/  FMUL.FTZ R35, R35, R6.reuse ;  /* 0x0000000623237220 */ /* 0x080fe20000410000 */
[-C--:B------:R-:W-:Y:S01]  /*8550*/  FMUL.FTZ R38, R38, R6.reuse ;  /* 0x0000000626267220 */ /* 0x080fe20000410000 */
[-C--:B------:R-:W-:Y:S01]  /*8560*/  FMUL.FTZ R39, R39, R6.reuse ;  /* 0x0000000627277220 */ /* 0x080fe20000410000 */
[-C--:B------:R-:W-:Y:S01]  /*8570*/  FMUL.FTZ R42, R42, R6.reuse ;  /* 0x000000062a2a7220 */ /* 0x080fe20000410000 */
[----:B------:R-:W0:Y:S01]  /*8580*/  MUFU.EX2 R192, R192 ;  /* 0x000000c000c07308 */ /* 0x000e220000000800 */
[----:B----4-:R-:W-:Y:S01]  /*8590*/  FADD.FTZ R170, R4, R13 ;  /* 0x0000000d04aa7221 */ /* 0x010fe20000010000 */
[----:B--2---:R-:W-:Y:S01]  /*85a0*/  F2FP.F16.F32.PACK_AB R157, R20, R15 ;  /* 0x0000000f149d723e */ /* 0x004fe200000000ff */
[-C--:B------:R-:W-:Y:S01]  /*85b0*/  FMUL.FTZ R43, R43, R6.reuse ;  /* 0x000000062b2b7220 */ /* 0x080fe20000410000 */
[----:B------:R-:W-:Y:S01]  /*85c0*/  F2FP.F16.F32.PACK_AB R163, R4, R163 ;  /* 0x000000a304a3723e */ /* 0x000fe200000000ff */
[-C--:B------:R-:W-:Y:S01]  /*85d0*/  FMUL.FTZ R46, R46, R6.reuse ;  /* 0x000000062e2e7220 */ /* 0x080fe20000410000 */
[-C--:B------:R-:W-:Y:S01]  /*85e0*/  FMUL.FTZ R47, R47, R6.reuse ;  /* 0x000000062f2f7220 */ /* 0x080fe20000410000 */
[-C--:B------:R-:W-:Y:S01]  /*85f0*/  FMUL.FTZ R50, R50, R6.reuse ;  /* 0x0000000632327220 */ /* 0x080fe20000410000 */
[----:B------:R2:W1:Y:S01]  /*8600*/  MUFU.EX2 R167, R159 ;  /* 0x0000009f00a77308 */ /* 0x0004620000000800 */
[----:B-----5:R-:W-:Y:S01]  /*8610*/  FADD.FTZ R13, R165, R170 ;  /* 0x000000aaa50d7221 */ /* 0x020fe20000010000 */
        /* <DEDUP_REMOVED lines=8> */
[----:B--2---:R-:W-:Y:S01]  /*86a0*/  F2FP.F16.F32.PACK_AB R159, R180, R21 ;  /* 0x00000015b49f723e */ /* 0x004fe200000000ff */
[-C--:B------:R-:W-:Y:S01]  /*86b0*/  FMUL.FTZ R63, R63, R6.reuse ;  /* 0x000000063f3f7220 */ /* 0x080fe20000410000 */
[----:B------:R-:W-:Y:S01]  /*86c0*/  F2FP.F16.F32.PACK_AB R165, R192, R165 ;  /* 0x000000a5c0a5723e */ /* 0x000fe200000000ff */
[-C--:B------:R-:W-:Y:S01]  /*86d0*/  FMUL.FTZ R66, R66, R6.reuse ;  /* 0x0000000642427220 */ /* 0x080fe20000410000 */
[-C--:B------:R-:W-:Y:S01]  /*86e0*/  FMUL.FTZ R67, R67, R6.reuse ;  /* 0x0000000643437220 */ /* 0x080fe20000410000 */
[----:B------:R3:W-:Y:S01]  /*86f0*/  STSM.16.M88.4 [R19], R156 ;  /* 0x0000009c13007844 */ /* 0x0007e20000000200 */
[-C--:B------:R-:W-:Y:S01]  /*8700*/  FMUL.FTZ R70, R70, R6.reuse ;  /* 0x0000000646467220 */ /* 0x080fe20000410000 */
[----:B-1----:R-:W-:Y:S01]  /*8710*/  FADD.FTZ R5, R167, R12 ;  /* 0x0000000ca7057221 */ /* 0x002fe20000010000 */
[-C--:B------:R-:W-:Y:S01]  /*8720*/  FMUL.FTZ R71, R71, R6.reuse ;  /* 0x0000000647477220 */ /* 0x080fe20000410000 */
[----:B------:R3:W-:Y:S01]  /*8730*/  STSM.16.M88.4 [R23], R160 ;  /* 0x000000a017007844 */ /* 0x0007e20000000200 */
[-C--:B------:R-:W-:Y:S01]  /*8740*/  FMUL.FTZ R74, R74, R6.reuse ;  /* 0x000000064a4a7220 */ /* 0x080fe20000410000 */
[-C--:B------:R-:W-:Y:S01]  /*8750*/  FMUL.FTZ R75, R75, R6.reuse ;  /* 0x000000064b4b7220 */ /* 0x080fe20000410000 */
[-C--:B------:R-:W-:Y:S01]  /*8760*/  FMUL.FTZ R78, R78, R6.reuse ;  /* 0x000000064e4e7220 */ /* 0x080fe20000410000 */
[-C--:B------:R-:W-:Y:S01]  /*8770*/  FMUL.FTZ R79, R79, R6.reuse ;  /* 0x000000064f4f7220 */ /* 0x080fe20000410000 */
[-C--:B------:R-:W-:Y:S01]  /*8780*/  FMUL.FTZ R82, R82, R6.reuse ;  /* 0x0000000652527220 */ /* 0x080fe20000410000 */
[C---:B----4-:R-:W-:Y:S01]  /*8790*/  F2FP.F16.F32.PACK_AB R167, R174.reuse, R167 ;  /* 0x000000a7aea7723e */ /* 0x050fe200000000ff */
[----:B------:R-:W-:Y:S01]  /*87a0*/  FADD.FTZ R4, R174, R5 ;  /* 0x00000005ae047221 */ /* 0x000fe20000010000 */
[-C--:B------:R-:W-:Y:S01]  /*87b0*/  FMUL.FTZ R83, R83, R6.reuse ;  /* 0x0000000653537220 */ /* 0x080fe20000410000 */
[-C--:B------:R-:W-:Y:S01]  /*87c0*/  FMUL.FTZ R86, R86, R6.reuse ;  /* 0x0000000656567220 */ /* 0x080fe20000410000 */
[-C--:B------:R-:W-:Y:S01]  /*87d0*/  FMUL.FTZ R87, R87, R6.reuse ;  /* 0x0000000657577220 */ /* 0x080fe20000410000 */
[----:B------:R3:W-:Y:S01]  /*87e0*/  STSM.16.M88.4 [R22], R164 ;  /* 0x000000a416007844 */ /* 0x0007e20000000200 */
        /* <DEDUP_REMOVED lines=32> */
[----:B---3--:R-:W-:Y:S06]  /*89f0*/  @!P3 BRA `(.L_x_1780) ;  /* 0x000000000004b947 */ /* 0x008fec0003800000 */
[----:B------:R-:W-:Y:S01]  /*8a00*/  BPT.TRAP 0x1 ;  /* 0x000000040000795c */ /* 0x000fe20000300000 */
.L_x_1780:
[----:B------:R0:W1:Y:S01]  /*8a10*/  SYNCS.PHASECHK.TRANS64.TRYWAIT P0, [UR28+0x28c50], R7 ;  /* 0x028c5007ff0075a7 */ /* 0x000062000800015c */
[----:B------:R-:W-:Y:S05]  /*8a20*/  @!P3 BRA `(.L_x_1781) ;  /* 0x000000000004b947 */ /* 0x000fea0003800000 */
[----:B------:R-:W-:Y:S01]  /*8a30*/  BPT.TRAP 0x1 ;  /* 0x000000040000795c */ /* 0x000fe20000300000 */
.L_x_1781:
[----:B-1----:R-:W-:Y:S05]  /*8a40*/  @P0 BRA `(.L_x_1782) ;  /* 0x0000000000080947 */ /* 0x002fea0003800000 */
[----:B------:R-:W1:Y:S02]  /*8a50*/  SYNCS.PHASECHK.TRANS64.TRYWAIT P0, [UR28+0x28c50], R7 ;  /* 0x028c5007ff0075a7 */ /* 0x000e64000800015c */
[----:B-1----:R-:W-:Y:S05]  /*8a60*/  @!P0 BRA `(.L_x_1783) ;  /* 0x000000d800708947 */ /* 0x002fea0003800000 */
.L_x_1782:
[----:B------:R-:W-:Y:S01]  /*8a70*/  ULEA UR15, UR24, UR48, 0xc ;  /* 0x00000030180f7291 */ /* 0x000fe2000f8e603f */
[----:B------:R-:W-:Y:S01]  /*8a80*/  WARPGROUP.ARRIVE ;  /* 0x00000000000079c5 */ /* 0x000fe20000000000 */
[----:B------:R-:W-:Y:S01]  /*8a90*/  UMOV UR7, 0x40000040 ;  /* 0x4000004000077882 */ /* 0x000fe20000000000 */
[----:B------:R-:W-:Y:S01]  /*8aa0*/  ISETP.LT.AND P0, PT, R8, UR50, PT ;  /* 0x0000003208007c0c */ /* 0x000fe2000bf01270 */
[----:B-1----:R-:W-:Y:S01]  /*8ab0*/  @!P4 VIADD R168, R168, 0x28c60 ;  /* 0x00028c60a8a8c836 */ /* 0x002fe20000000000 */
[----:B------:R-:W-:Y:S01]  /*8ac0*/  UIADD3 UR50, UR50, -0x1, URZ ;  /* 0xffffffff32327890 */ /* 0x000fe2000fffe03f */
[----:B------:R-:W-:Y:S01]  /*8ad0*/  IMAD.MOV.U32 R6, RZ, RZ, R169 ;  /* 0x000000ffff067224 */ /* 0x000fe200078e00a9 */
[----:B------:R-:W-:Y:S01]  /*8ae0*/  UMOV UR6, UR15 ;  /* 0x0000000f00067c82 */ /* 0x000fe20008000000 */
[----:B------:R-:W-:Y:S01]  /*8af0*/  UMOV UR36, UR24 ;  /* 0x0000001800247c82 */ /* 0x000fe20008000000 */
[----:B------:R-:W-:Y:S01]  /*8b00*/  HGMMA.64x256x16.F32 R24, R152, gdesc[UR4].tnspB, R24, gsb0 ;  /* 0x43e0000498187df0 */ /* 0x000fe20008000818 */
[----:B------:R-:W-:Y:S01]  /*8b10*/  UIADD3 UR6, UR15, 0x80, URZ ;  /* 0x000000800f067890 */ /* 0x000fe2000fffe03f */
[----:B------:R-:W-:Y:S01]  /*8b20*/  @!P4 PRMT R168, RZ, 0x654, R168 ;  /* 0x00000654ffa8c816 */ /* 0x000fe200000000a8 */
[----:B------:R-:W-:Y:S01]  /*8b30*/  UMOV UR7, 0x40000040 ;  /* 0x4000004000077882 */ /* 0x000fe20000000000 */
[----:B------:R-:W-:Y:S01]  /*8b40*/  IMAD.MOV.U32 R5, RZ, RZ, R9 ;  /* 0x000000ffff057224 */ /* 0x000fe200078e0009 */
[----:B------:R-:W-:-:S02]  /*8b50*/  WARPGROUP.DEPBAR.LE gsb0, 0x0 ;  /* 0x00008000000079c5 */ /* 0x000fc40000010000 */
        /* <DEDUP_REMOVED lines=26> */
[----:B------:R-:W-:Y:S01]  /*8d00*/  IMAD.MOV.U32 R6, RZ, RZ, R169 ;  /* 0x000000ffff067224 */ /* 0x000fe200078e00a9 */
[----:B------:R-:W-:Y:S01]  /*8d10*/  UMOV UR36, UR24 ;  /* 0x0000001800247c82 */ /* 0x000fe20008000000 */
[----:B------:R-:W-:-:S07]  /*8d20*/  IMAD.MOV.U32 R5, RZ, RZ, R9 ;  /* 0x000000ffff057224 */ /* 0x000fce00078e0009 */
.L_x_1767:
[----:B0-----:R-:W0:Y:S01]  /*8d30*/  LDC R7, c[0x0][0x448] ;  /* 0x00011200ff077b82 */ /* 0x001e220000000800 */
[----:B------:R-:W-:Y:S02]  /*8d40*/  UIADD3 UR6, UR40, 0x3f, URZ ;  /* 0x0000003f28067890 */ /* 0x000fe4000fffe03f */
[----:B------:R-:W-:-:S04]  /*8d50*/  UIADD3 UR14, -UR14, 0x1, URZ ;  /* 0x000000010e0e7890 */ /* 0x000fc8000fffe13f */
[----:B------:R-:W-:Y:S01]  /*8d60*/  UIMAD UR14, UR49, UR11, UR14 ;  /* 0x0000000b310e72a4 */ /* 0x000fe2000f8e020e */
[----:B------:R-:W2:Y:S01]  /*8d70*/  LDC R12, c[0x0][0x9e4] ;  /* 0x00027900ff0c7b82 */ /* 0x000ea20000000800 */
[----:B0-----:R-:W-:Y:S02]  /*8d80*/  ISETP.NE.AND P5, PT, R7, 0x1, PT ;  /* 0x000000010700780c */ /* 0x001fe40003fa5270 */
[----:B--2---:R-:W-:-:S11]  /*8d90*/  ISETP.GE.AND P6, PT, R12, 0x1, PT ;  /* 0x000000010c00780c */ /* 0x004fd60003fc6270 */
[----:B------:R-:W0:Y:S08]  /*8da0*/  @P5 LDC R7, c[0x0][0x44c] ;  /* 0x00011300ff075b82 */ /* 0x000e300000000800 */
[----:B------:R-:W2:Y:S01]  /*8db0*/  @P5 LDC R9, c[0x0][0x450] ;  /* 0x00011400ff095b82 */ /* 0x000ea20000000800 */
[----:B0-----:R-:W-:-:S04]  /*8dc0*/  @P5 IMAD.HI.U32 R8, R7, UR6, RZ ;  /* 0x0000000607085c27 */ /* 0x001fc8000f8e00ff */
[----:B------:R-:W-:Y:S01]  /*8dd0*/  IMAD.U32 R7, RZ, RZ, UR6 ;  /* 0x00000006ff077e24 */ /* 0x000fe2000f8e00ff */
[----:B------:R-:W-:Y:S01]  /*8de0*/  ULDC UR6, c[0x0][0x9dc] ;  /* 0x0002770000067ab9 */ /* 0x000fe20000000800 */
[----:B--2---:R-:W-:-:S05]  /*8df0*/  @P5 SHF.R.U32.HI R7, RZ, R9, R8 ;  /* 0x00000009ff075219 */ /* 0x004fca0000011608 */
[----:B------:R-:W-:-:S04]  /*8e00*/  VIADD R7, R7, UR14 ;  /* 0x0000000e07077c36 */ /* 0x000fc80008000000 */
        /* <DEDUP_REMOVED lines=11> */
.L_x_1786:
[----:B------:R-:W-:-:S13]  /*8ec0*/  ISETP.NE.AND P0, PT, R12, 0x1, PT ;  /* 0x000000010c00780c */ /* 0x000fda0003f05270 */
[----:B------:R-:W0:Y:S02]  /*8ed0*/  @P0 LDC.64 R10, c[0x0][0x9e8] ;  /* 0x00027a00ff0a0b82 */ /* 0x000e240000000a00 */
[----:B0-----:R-:W-:-:S05]  /*8ee0*/  @P0 IMAD.HI.U32 R10, R7, R10, RZ ;  /* 0x0000000a070a0227 */ /* 0x001fca00078e00ff */
[----:B------:R-:W-:-:S07]  /*8ef0*/  @P0 SHF.R.U32.HI R7, RZ, R11, R10 ;  /* 0x0000000bff070219 */ /* 0x000fce000001160a */
.L_x_1787:
[----:B------:R-:W-:-:S05]  /*8f00*/  IMAD R7, R7, R12, RZ ;  /* 0x0000000c07077224 */ /* 0x000fca00078e02ff */
[----:B------:R-:W-:-:S07]  /*8f10*/  VIMNMX R8, R8, R7, !PT ;  /* 0x0000000708087248 */ /* 0x000fce0007fe0100 */
.L_x_1785:
[----:B------:R-:W-:-:S05]  /*8f20*/  VIADD R8, R8, 0x3f ;  /* 0x0000003f08087836 */ /* 0x000fca0000000000 */
[----:B------:R-:W-:-:S04]  /*8f30*/  SHF.R.S32.HI R7, RZ, 0x1f, R8 ;  /* 0x0000001fff077819 */ /* 0x000fc80000011408 */
[----:B------:R-:W-:-:S04]  /*8f40*/  LEA.HI R7, R7, R8, RZ, 0x6 ;  /* 0x0000000807077211 */ /* 0x000fc800078f30ff */
[----:B------:R-:W-:-:S04]  /*8f50*/  SHF.R.S32.HI R7, RZ, 0x6, R7 ;  /* 0x00000006ff077819 */ /* 0x000fc80000011407 */
[----:B------:R-:W-:-:S04]  /*8f60*/  VIMNMX R7, R186, R7, !PT ;  /* 0x00000007ba077248 */ /* 0x000fc80007fe0100 */
[----:B------:R-:W-:-:S13]  /*8f70*/  ISETP.LE.AND P0, PT, R7, UR50, PT ;  /* 0x0000003207007c0c */ /* 0x000fda000bf03270 */
[----:B------:R-:W-:Y:S05]  /*8f80*/  @!P0 BRA `(.L_x_1788) ;  /* 0x0000001c003c8947 */ /* 0x000fea0003800000 */
[----:B------:R-:W-:Y:S01]  /*8f90*/  IMAD.MOV.U32 R9, RZ, RZ, R6 ;  /* 0x000000ffff097224 */ /* 0x000fe200078e0006 */
[----:B------:R-:W-:Y:S01]  /*8fa0*/  UMOV UR23, UR36 ;  /* 0x0000002400177c82 */ /* 0x000fe20008000000 */
[----:B------:R-:W-:Y:S01]  /*8fb0*/  IMAD.MOV.U32 R14, RZ, RZ, R5 ;  /* 0x000000ffff0e7224 */ /* 0x000fe200078e0005 */
[----:B------:R-:W-:Y:S01]  /*8fc0*/  ULDC UR24, c[0x0][0x9d8] ;  /* 0x0002760000187ab9 */ /* 0x000fe20000000800 */
[----:B------:R-:W-:-:S05]  /*8fd0*/  ULDC UR22, c[0x0][0x988] ;  /* 0x0002620000167ab9 */ /* 0x000fca0000000800 */
.L_x_1797:
[----:B------:R-:W-:Y:S01]  /*8fe0*/  UIADD3 UR36, UR23, 0x1, URZ ;  /* 0x0000000117247890 */ /* 0x000fe2000fffe03f */
[----:B------:R-:W-:Y:S01]  /*8ff0*/  IMAD.U32 R6, RZ, RZ, UR50 ;  /* 0x00000032ff067e24 */ /* 0x000fe2000f8e00ff */
[----:B------:R-:W-:Y:S02]  /*9000*/  UIADD3 UR21, UR50, -0x1, URZ ;  /* 0xffffffff32157890 */ /* 0x000fe4000fffe03f */
[----:B------:R-:W-:Y:S02]  /*9010*/  UISETP.NE.AND UP0, UPT, UR36, 0x2, UPT ;  /* 0x000000022400788c */ /* 0x000fe4000bf05270 */
[----:B------:R-:W-:Y:S02]  /*9020*/  ISETP.GT.AND P0, PT, R6, R7, PT ;  /* 0x000000070600720c */ /* 0x000fe40003f04270 */
[----:B------:R-:W-:Y:S02]  /*9030*/  USEL UR6, URZ, 0x1, UP0 ;  /* 0x000000013f067887 */ /* 0x000fe40008000000 */
[----:B------:R-:W-:-:S02]  /*9040*/  USEL UR36, UR36, URZ, UP0 ;  /* 0x0000003f24247287 */ /* 0x000fc40008000000 */
[----:B------:R-:W-:Y:S01]  /*9050*/  ULOP3.LUT UR37, UR37, UR6, URZ, 0x3c, !UPT ;  /* 0x0000000625257292 */ /* 0x000fe2000f8e3c3f */
[----:B------:R-:W-:Y:S01]  /*9060*/  UMOV UR50, UR21 ;  /* 0x0000001500327c82 */ /* 0x000fe20008000000 */
[----:B0123--:R-:W-:Y:S10]  /*9070*/  @!P3 BRA `(.L_x_1789) ;  /* 0x000000000004b947 */ /* 0x00fff40003800000 */
[----:B------:R-:W-:Y:S01]  /*9080*/  BPT.TRAP 0x1 ;  /* 0x000000040000795c */ /* 0x000fe20000300000 */
.L_x_1789:
[----:B------:R-:W-:Y:S01]  /*9090*/  ULEA UR25, UR36, UR43, 0x3 ;  /* 0x0000002b24197291 */ /* 0x000fe2000f8e183f */
[----:B------:R-:W-:-:S05]  /*90a0*/  IMAD.U32 R8, RZ, RZ, UR37 ;  /* 0x00000025ff087e24 */ /* 0x000fca000f8e00ff */
[----:B------:R-:W-:-:S04]  /*90b0*/  SHF.L.U32 R8, R8, 0x1f, RZ ;  /* 0x0000001f08087819 */ /* 0x000fc800000006ff */
[----:B------:R0:W2:Y:S01]  /*90c0*/  SYNCS.PHASECHK.TRANS64.TRYWAIT P1, [UR25+0x28c30], R8 ;  /* 0x028c3008ff0075a7 */ /* 0x0000a20008020159 */
[----:B------:R-:W-:Y:S05]  /*90d0*/  @!P3 BRA `(.L_x_1790) ;  /* 0x000000000004b947 */ /* 0x000fea0003800000 */
[----:B------:R-:W-:Y:S01]  /*90e0*/  BPT.TRAP 0x1 ;  /* 0x000000040000795c */ /* 0x000fe20000300000 */
.L_x_1790:
[----:B--2---:R-:W-:Y:S05]  /*90f0*/  @P1 BRA `(.L_x_1791) ;  /* 0x0000000000081947 */ /* 0x004fea0003800000 */
[----:B------:R-:W2:Y:S02]  /*9100*/  SYNCS.PHASECHK.TRANS64.TRYWAIT P1, [UR25+0x28c30], R8 ;  /* 0x028c3008ff0075a7 */ /* 0x000ea40008020159 */
[----:B--2---:R-:W-:Y:S05]  /*9110*/  @!P1 BRA `(.L_x_1792) ;  /* 0x000000d000d89947 */ /* 0x004fea0003800000 */
.L_x_1791:
[----:B------:R-:W-:Y:S01]  /*9120*/  R2UR UR18, R0 ;  /* 0x00000000001272ca */ /* 0x000fe200000e0000 */
[----:B-1----:R-:W-:Y:S01]  /*9130*/  WARPGROUP.ARRIVE ;  /* 0x00000000000079c5 */ /* 0x002fe20000000000 */
[----:B------:R-:W-:Y:S01]  /*9140*/  UMOV UR19, 0x40000040 ;  /* 0x4000004000137882 */ /* 0x000fe20000000000 */
[----:B------:R-:W-:Y:S01]  /*9150*/  UMOV UR7, 0x40000040 ;  /* 0x4000004000077882 */ /* 0x000fe20000000000 */
[----:B------:R-:W-:Y:S01]  /*9160*/  UMOV UR11, 0x40000040 ;  /* 0x40000040000b7882 */ /* 0x000fe20000000000 */
[----:B------:R-:W-:-:S08]  /*9170*/  UMOV UR15, 0x40000040 ;  /* 0x40000040000f7882 */ /* 0x000fd00000000000 */
[----:B------:R-:W-:-:S04]  /*9180*/  ULEA UR18, UR36, UR18, 0x9 ;  /* 0x0000001224127291 */ /* 0x000fc8000f8e483f */
[----:B------:R-:W-:Y:S02]  /*9190*/  UIADD3 UR6, UR18, 0x2, URZ ;  /* 0x0000000212067890 */ /* 0x000fe4000fffe03f */
[----:B------:R-:W-:Y:S02]  /*91a0*/  UIADD3 UR10, UR18, 0x4, URZ ;  /* 0x00000004120a7890 */ /* 0x000fe4000fffe03f */
[----:B------:R-:W-:Y:S02]  /*91b0*/  UIADD3 UR14, UR18, 0x6, URZ ;  /* 0x00000006120e7890 */ /* 0x000fe4000fffe03f */
[----:B------:R-:W-:Y:S03]  /*91c0*/  HGMMA.64x64x16.F32 R152, gdesc[UR16], RZ, !UPT, gsb0 ;  /* 0x00e00000109879f0 */ /* 0x000fe6000c0008ff */
[----:B------:R-:W-:Y:S02]  /*91d0*/  WARPGROUP.DEPBAR.LE gsb0, 0x0 ;  /* 0x00008000000079c5 */ /* 0x000fe40000010000 */
[----:B------:R-:W-:-:S06]  /*91e0*/  WARPGROUP.ARRIVE ;  /* 0x00000000000079c5 */ /* 0x000fcc0000000000 */
[----:B------:R-:W-:Y:S03]  /*91f0*/  HGMMA.64x64x16.F32 R152, gdesc[UR4], R152, gsb0 ;  /* 0x00e00000049879f0 */ /* 0x000fe60008000898 */
[----:B------:R-:W-:Y:S02]  /*9200*/  WARPGROUP.DEPBAR.LE gsb0, 0x0 ;  /* 0x00008000000079c5 */ /* 0x000fe40000010000 */
[----:B------:R-:W-:-:S06]  /*9210*/  WARPGROUP.ARRIVE ;  /* 0x00000000000079c5 */ /* 0x000fcc0000000000 */
[----:B------:R-:W-:Y:S01]  /*9220*/  HGMMA.64x64x16.F32 R152, gdesc[UR8], R152, gsb0 ;  /* 0x00e00000089879f0 */ /* 0x000fe20008000898 */
[----:B------:R-:W-:Y:S02]  /*9230*/  UMOV UR10, UR22 ;  /* 0x00000016000a7c82 */ /* 0x000fe40008000000 */
        /* <DEDUP_REMOVED lines=35> */
[----:B-1----:R-:W-:-:S07]  /*9470*/  FMNMX.FTZ R5, R6, R5, !PT ;  /* 0x0000000506057209 */ /* 0x002fce0007810000 */
[----:B------:R-:W1:Y:S01]  /*9480*/  MUFU.TANH R152, R152 ;  /* 0x0000009800987308 */ /* 0x000e620000002400 */
[----:B---3--:R-:W-:-:S07]  /*9490*/  FMNMX.FTZ R156, R20, R5, !PT ;  /* 0x00000005149c7209 */ /* 0x008fce0007810000 */
[----:B------:R-:W3:Y:S01]  /*94a0*/  MUFU.TANH R154, R154 ;  /* 0x0000009a009a7308 */ /* 0x000ee20000002400 */
[----:B--2---:R-:W-:-:S07]  /*94b0*/  FMNMX.FTZ R5, R21, R156, !PT ;  /* 0x0000009c15057209 */ /* 0x004fce0007810000 */
        /* <DEDUP_REMOVED lines=17> */
[----:B--2---:R-:W-:Y:S01]  /*95d0*/  FMNMX.FTZ R162, R165, R156, !PT ;  /* 0x0000009ca5a27209 */ /* 0x004fe20007810000 */
[----:B------:R-:W-:Y:S01]  /*95e0*/  FMUL.FTZ R156, R163, UR24 ;  /* 0x00000018a39c7c20 */ /* 0x000fe20008410000 */
[----:B------:R-:W-:Y:S01]  /*95f0*/  FMUL.FTZ R163, R170, UR24 ;  /* 0x00000018aaa37c20 */ /* 0x000fe20008410000 */
[----:B------:R-:W-:-:S04]  /*9600*/  FMUL.FTZ R170, R174, UR24 ;  /* 0x00000018aeaa7c20 */ /* 0x000fc80008410000 */
[----:B------:R-:W2:Y:S01]  /*9610*/  MUFU.TANH R168, R168 ;  /* 0x000000a800a87308 */ /* 0x000ea20000002400 */
[----:B-1----:R-:W-:Y:S01]  /*9620*/  FMNMX.FTZ R5, R169, R162, !PT ;  /* 0x000000a2a9057209 */ /* 0x002fe20007810000 */
[----:B------:R-:W-:Y:S01]  /*9630*/  FMUL.FTZ R162, R167, UR24 ;  /* 0x00000018a7a27c20 */ /* 0x000fe20008410000 */
[----:B------:R-:W-:-:S05]  /*9640*/  FMUL.FTZ R167, R179, UR24 ;  /* 0x00000018b3a77c20 */ /* 0x000fca0008410000 */
[----:B------:R-:W1:Y:S01]  /*9650*/  MUFU.TANH R10, R10 ;  /* 0x0000000a000a7308 */ /* 0x000e620000002400 */
[----:B---3--:R-:W-:-:S07]  /*9660*/  FMNMX.FTZ R5, R172, R5, !PT ;  /* 0x00000005ac057209 */ /* 0x008fce0007810000 */
[----:B------:R-:W3:Y:S01]  /*9670*/  MUFU.TANH R11, R11 ;  /* 0x0000000b000b7308 */ /* 0x000ee20000002400 */
[----:B--2---:R-:W-:-:S05]  /*9680*/  FMNMX.FTZ R5, R168, R5, !PT ;  /* 0x00000005a8057209 */ /* 0x004fca0007810000 */
[----:B------:R-:W2:Y:S02]  /*9690*/  SHFL.BFLY PT, R176, R5, 0x2, 0x1f ;  /* 0x0c401f0005b07f89 */ /* 0x000ea400000e0000 */
[----:B------:R-:W4:Y:S01]  /*96a0*/  MUFU.TANH R12, R12 ;  /* 0x0000000c000c7308 */ /* 0x000f220000002400 */
[----:B-1----:R-:W-:-:S07]  /*96b0*/  FMNMX.FTZ R174, R10, R9, !PT ;  /* 0x000000090aae7209 */ /* 0x002fce0007810000 */
[----:B------:R-:W1:Y:S08]  /*96c0*/  MUFU.TANH R13, R13 ;  /* 0x0000000d000d7308 */ /* 0x000e700000002400 */
        /* <DEDUP_REMOVED lines=8> */
[----:B-1----:R-:W-:-:S04]  /*9750*/  FMNMX.FTZ R176, R13, R176, !PT ;  /* 0x000000b00db07209 */ /* 0x002fc80007810000 */
[----:B-----5:R-:W-:-:S03]  /*9760*/  FMNMX.FTZ R177, R153, R176, !PT ;  /* 0x000000b099b17209 */ /* 0x020fc60007810000 */
[----:B------:R-:W1:Y:S01]  /*9770*/  MUFU.TANH R162, R162 ;  /* 0x000000a200a27308 */ /* 0x000e620000002400 */
[----:B--2---:R-:W-:-:S07]  /*9780*/  FMNMX.FTZ R176, R156, R177, !PT ;  /* 0x000000b19cb07209 */ /* 0x004fce0007810000 */
[----:B------:R-:W2:Y:S01]  /*9790*/  MUFU.TANH R163, R163 ;  /* 0x000000a300a37308 */ /* 0x000ea20000002400 */
[----:B----4-:R-:W-:Y:S02]  /*97a0*/  FMNMX.FTZ R177, R159, R176, !PT ;  /* 0x000000b09fb17209 */ /* 0x010fe40007810000 */
[----:B---3--:R-:W-:-:S05]  /*97b0*/  FMNMX.FTZ R5, R180, R181, !PT ;  /* 0x000000b5b4057209 */ /* 0x008fca0007810000 */
[----:B------:R-:W3:Y:S01]  /*97c0*/  MUFU.TANH R166, R166 ;  /* 0x000000a600a67308 */ /* 0x000ee20000002400 */
[----:B-1----:R-:W-:Y:S01]  /*97d0*/  FMNMX.FTZ R176, R162, R177, !PT ;  /* 0x000000b1a2b07209 */ /* 0x002fe20007810000 */
[C---:B------:R-:W-:Y:S01]  /*97e0*/  FMUL.FTZ R179, R5.reuse, UR10 ;  /* 0x0000000a05b37c20 */ /* 0x040fe20008410000 */
[----:B------:R-:W-:-:S03]  /*97f0*/  FADD.FTZ R14, -R5, R14 ;  /* 0x0000000e050e7221 */ /* 0x000fc60000010100 */
[--C-:B------:R-:W-:Y:S01]  /*9800*/  FFMA.FTZ R178, R6, UR10, -R179.reuse ;  /* 0x0000000a06b27c23 */ /* 0x100fe200080108b3 */
[----:B------:R-:W-:Y:S01]  /*9810*/  FMUL.FTZ R14, R14, UR10 ;  /* 0x0000000a0e0e7c20 */ /* 0x000fe20008410000 */
[----:B------:R-:W1:Y:S01]  /*9820*/  MUFU.TANH R170, R170 ;  /* 0x000000aa00aa7308 */ /* 0x000e620000002400 */
        /* <DEDUP_REMOVED lines=16> */
[----:B-1----:R-:W-:Y:S01]  /*9930*/  FMNMX.FTZ R176, R170, R177, !PT ;  /* 0x000000b1aab07209 */ /* 0x002fe20007810000 */
[----:B------:R-:W-:-:S06]  /*9940*/  FFMA.FTZ R168, R168, UR10, -R179 ;  /* 0x0000000aa8a87c23 */ /* 0x000fcc00080108b3 */
[----:B------:R-:W1:Y:S01]  /*9950*/  MUFU.TANH R167, R167 ;  /* 0x000000a700a77308 */ /* 0x000e620000002400 */
[----:B--2---:R-:W-:-:S07]  /*9960*/  FMNMX.FTZ R6, R173, R176, !PT ;  /* 0x000000b0ad067209 */ /* 0x004fce0007810000 */
[----:B------:R-:W2:Y:S01]  /*9970*/  MUFU.TANH R174, R174 ;  /* 0x000000ae00ae7308 */ /* 0x000ea20000002400 */
[----:B---3--:R-:W-:-:S07]  /*9980*/  FMNMX.FTZ R6, R171, R6, !PT ;  /* 0x00000006ab067209 */ /* 0x008fce0007810000 */
[----:B------:R-:W3:Y:S01]  /*9990*/  MUFU.TANH R175, R175 ;  /* 0x000000af00af7308 */ /* 0x000ee20000002400 */
[----:B-1----:R-:W-:-:S07]  /*99a0*/  FMNMX.FTZ R177, R167, R6, !PT ;  /* 0x00000006a7b17209 */ /* 0x002fce0007810000 */
[----:B------:R1:W-:Y:S01]  /*99b0*/  MUFU.EX2 R176, R178 ;  /* 0x000000b200b07308 */ /* 0x0003e20000000800 */
[----:B--2---:R-:W-:Y:S01]  /*99c0*/  FMNMX.FTZ R6, R174, R177, !PT ;  /* 0x000000b1ae067209 */ /* 0x004fe20007810000 */
[----:B------:R-:W-:-:S06]  /*99d0*/  FFMA.FTZ R177, R152, UR10, -R179 ;  /* 0x0000000a98b17c23 */ /* 0x000fcc00080108b3 */
[----:B------:R-:W2:Y:S01]  /*99e0*/  MUFU.EX2 R14, R14 ;  /* 0x0000000e000e7308 */ /* 0x000ea20000000800 */
[----:B---3--:R-:W-:Y:S01]  /*99f0*/  FMNMX.FTZ R6, R175, R6, !PT ;  /* 0x00000006af067209 */ /* 0x008fe20007810000 */
[----:B-1----:R-:W-:-:S04]  /*9a00*/  FFMA.FTZ R178, R154, UR10, -R179 ;  /* 0x0000000a9ab27c23 */ /* 0x002fc800080108b3 */
[----:B------:R-:W1:Y:S02]  /*9a10*/  SHFL.BFLY PT, R181, R6, 0x2, 0x1f ;  /* 0x0c401f0006b57f89 */ /* 0x000e6400000e0000 */
        /* <DEDUP_REMOVED lines=15> */
[----:B-1----:R-:W-:Y:S01]  /*9b10*/  FMNMX.FTZ R181, R6, R181, !PT ;  /* 0x000000b506b57209 */ /* 0x002fe20007810000 */
        /* <DEDUP_REMOVED lines=39> */
[----:B------:R-:W-:Y:S01]  /*9d90*/  FFMA.FTZ R172, R153, UR10, -R154 ;  /* 0x0000000a99ac7c23 */ /* 0x000fe2000801089a */
[----:B------:R-:W-:-:S02]  /*9da0*/  IMAD.MOV R153, RZ, RZ, -R17 ;  /* 0x000000ffff997224 */ /* 0x000fc400078e0a11 */
[--C-:B------:R-:W-:Y:S01]  /*9db0*/  FFMA.FTZ R11, R11, UR10, -R154.reuse ;  /* 0x0000000a0b0b7c23 */ /* 0x100fe2000801089a */
[--C-:B------:R-:W-:Y:S01]  /*9dc0*/  FFMA.FTZ R181, R173, UR10, -R154.reuse ;  /* 0x0000000aadb57c23 */ /* 0x100fe2000801089a */
[----:B------:R-:W-:Y:S01]  /*9dd0*/  MUFU.EX2 R9, R9 ;  /* 0x0000000900097308 */ /* 0x000fe20000000800 */
[--C-:B------:R-:W-:Y:S01]  /*9de0*/  FFMA.FTZ R12, R12, UR10, -R154.reuse ;  /* 0x0000000a0c0c7c23 */ /* 0x100fe2000801089a */
[----:B------:R-:W-:Y:S01]  /*9df0*/  ISETP.NE.AND P1, PT, R2, R153, PT ;  /* 0x000000990200720c */ /* 0x000fe20003f25270 */
[----:B------:R-:W-:Y:S02]  /*9e00*/  IMAD.U32 R173, RZ, RZ, UR25 ;  /* 0x00000019ffad7e24 */ /* 0x000fe4000f8e00ff */
[--C-:B------:R-:W-:Y:S01]  /*9e10*/  FFMA.FTZ R13, R13, UR10, -R154.reuse ;  /* 0x0000000a0d0d7c23 */ /* 0x100fe2000801089a */
[----:B------:R-:W-:Y:S02]  /*9e20*/  IMAD.U32 R153, RZ, RZ, UR23 ;  /* 0x00000017ff997e24 */ /* 0x000fe4000f8e00ff */
[--C-:B------:R-:W-:Y:S01]  /*9e30*/  FFMA.FTZ R179, R156, UR10, -R154.reuse ;  /* 0x0000000a9cb37c23 */ /* 0x100fe2000801089a */
[----:B------:R-:W-:Y:S01]  /*9e40*/  @!P4 VIADD R152, R173, 0x28c40 ;  /* 0x00028c40ad98c836 */ /* 0x000fe20000000000 */
[----:B------:R-:W1:Y:S01]  /*9e50*/  MUFU.EX2 R10, R10 ;  /* 0x0000000a000a7308 */ /* 0x000e620000000800 */
[--C-:B------:R-:W-:Y:S01]  /*9e60*/  FFMA.FTZ R159, R159, UR10, -R154.reuse ;  /* 0x0000000a9f9f7c23 */ /* 0x100fe2000801089a */
[--C-:B------:R-:W-:Y:S01]  /*9e70*/  FFMA.FTZ R192, R162, UR10, -R154.reuse ;  /* 0x0000000aa2c07c23 */ /* 0x100fe2000801089a */
[----:B------:R-:W-:Y:S01]  /*9e80*/  FFMA.FTZ R163, R163, UR10, -R154 ;  /* 0x0000000aa3a37c23 */ /* 0x000fe2000801089a */
[----:B------:R-:W-:Y:S01]  /*9e90*/  @!P4 PRMT R152, RZ, 0x654, R152 ;  /* 0x00000654ff98c816 */ /* 0x000fe20000000098 */
[--C-:B------:R-:W-:Y:S01]  /*9ea0*/  FFMA.FTZ R194, R166, UR10, -R154.reuse ;  /* 0x0000000aa6c27c23 */ /* 0x100fe2000801089a */
[----:B------:R-:W-:Y:S01]  /*9eb0*/  FFMA.FTZ R170, R170, UR10, -R154 ;  /* 0x0000000aaaaa7c23 */ /* 0x000fe2000801089a */
[----:B------:R-:W-:Y:S01]  /*9ec0*/  @!P1 IMAD R153, R153, 0x40, R16 ;  /* 0x0000004099999824 */ /* 0x000fe200078e0210 */
[----:B------:R-:W2:Y:S01]  /*9ed0*/  MUFU.EX2 R11, R11 ;  /* 0x0000000b000b7308 */ /* 0x000ea20000000800 */
[----:B------:R4:W-:Y:S01]  /*9ee0*/  @!P4 SYNCS.ARRIVE.TRANS64.RED.A1T0 RZ, [R152+URZ], RZ ;  /* 0x000000ff98ffc9a7 */ /* 0x0009e2000810043f */
[--C-:B------:R-:W-:Y:S01]  /*9ef0*/  FFMA.FTZ R171, R171, UR10, -R154.reuse ;  /* 0x0000000aabab7c23 */ /* 0x100fe2000801089a */
[--C-:B------:R-:W-:Y:S01]  /*9f00*/  FFMA.FTZ R167, R167, UR10, -R154.reuse ;  /* 0x0000000aa7a77c23 */ /* 0x100fe2000801089a */
[----:B------:R-:W-:Y:S01]  /*9f10*/  @!P1 LEA R153, R153, UR43, 0x2 ;  /* 0x0000002b99999c11 */ /* 0x000fe2000f8e10ff */
[--C-:B------:R-:W-:Y:S01]  /*9f20*/  FFMA.FTZ R162, R174, UR10, -R154.reuse ;  /* 0x0000000aaea27c23 */ /* 0x100fe2000801089a */
[----:B------:R-:W-:Y:S01]  /*9f30*/  FFMA.FTZ R175, R175, UR10, -R154 ;  /* 0x0000000aafaf7c23 */ /* 0x000fe2000801089a */
[----:B------:R-:W-:Y:S01]  /*9f40*/  FMUL.FTZ R100, R100, R14 ;  /* 0x0000000e64647220 */ /* 0x000fe20000410000 */
[----:B------:R-:W3:Y:S01]  /*9f50*/  MUFU.EX2 R12, R12 ;  /* 0x0000000c000c7308 */ /* 0x000ee20000000800 */
[----:B----4-:R-:W-:Y:S01]  /*9f60*/  FADD.FTZ R152, R20, R3 ;  /* 0x0000000314987221 */ /* 0x010fe20000010000 */
[----:B-1----:R-:W-:Y:S01]  /*9f70*/  FFMA.FTZ R4, R9, R4, R10 ;  /* 0x0000000409047223 */ /* 0x002fe2000001000a */
[----:B------:R-:W-:Y:S01]  /*9f80*/  @!P1 STS [R153+0x28800], R14 ;  /* 0x0288000e99009388 */ /* 0x000fe20000000800 */
[-C--:B------:R-:W-:Y:S01]  /*9f90*/  FMUL.FTZ R101, R101, R14.reuse ;  /* 0x0000000e65657220 */ /* 0x080fe20000410000 */
[----:B------:R-:W-:Y:S01]  /*9fa0*/  FADD.FTZ R152, R21, R152 ;  /* 0x0000009815987221 */ /* 0x000fe20000010000 */
[-C--:B------:R-:W-:Y:S01]  /*9fb0*/  FMUL.FTZ R104, R104, R14.reuse ;  /* 0x0000000e68687220 */ /* 0x080fe20000410000 */
[----:B------:R1:W-:Y:S01]  /*9fc0*/  @!P1 STS [R153+0x28820], R9 ;  /* 0x0288200999009388 */ /* 0x0003e20000000800 */
[----:B------:R-:W4:Y:S01]  /*9fd0*/  MUFU.EX2 R13, R13 ;  /* 0x0000000d000d7308 */ /* 0x000f220000000800 */
        /* <DEDUP_REMOVED lines=9> */
[----:B---3--:R-:W-:Y:S01]  /*a070*/  FADD.FTZ R4, R12, R3 ;  /* 0x000000030c047221 */ /* 0x008fe20000010000 */
[-C--:B------:R-:W-:Y:S01]  /*a080*/  FMUL.FTZ R117, R117, R14.reuse ;  /* 0x0000000e75757220 */ /* 0x080fe20000410000 */
[-C--:B------:R-:W-:Y:S01]  /*a090*/  FMUL.FTZ R120, R120, R14.reuse ;  /* 0x0000000e78787220 */ /* 0x080fe20000410000 */
[----:B------:R-:W-:Y:S01]  /*a0a0*/  FADD.FTZ R152, R178, R153 ;  /* 0x00000099b2987221 */ /* 0x000fe20000010000 */
[-C--:B------:R-:W-:Y:S01]  /*a0b0*/  FMUL.FTZ R121, R121, R14.reuse ;  /* 0x0000000e79797220 */ /* 0x080fe20000410000 */
[-C--:B------:R-:W-:Y:S01]  /*a0c0*/  FMUL.FTZ R124, R124, R14.reuse ;  /* 0x0000000e7c7c7220 */ /* 0x080fe20000410000 */
[----:B------:R-:W1:Y:S01]  /*a0d0*/  MUFU.EX2 R179, R179 ;  /* 0x000000b300b37308 */ /* 0x000e620000000800 */
        /* <DEDUP_REMOVED lines=8> */
[----:B--2---:R-:W-:Y:S01]  /*a160*/  FADD.FTZ R4, R172, R3 ;  /* 0x00000003ac047221 */ /* 0x004fe20000010000 */
[----:B------:R-:W-:Y:S01]  /*a170*/  FADD.FTZ R153, R157, R152 ;  /* 0x000000989d997221 */ /* 0x000fe20000010000 */
        /* <DEDUP_REMOVED lines=10> */
[----:B------:R-:W-:Y:S01]  /*a220*/  FMUL.FTZ R149, R149, R14 ;  /* 0x0000000e95957220 */ /* 0x000fe20000410000 */
[----:B------:R-:W-:Y:S01]  /*a230*/  F2FP.F16.F32.PACK_AB R154, R21, R20 ;  /* 0x00000014159a723e */ /* 0x000fe200000000ff */
[----:B------:R-:W-:Y:S01]  /*a240*/  FMUL.FTZ R26, R26, R9 ;  /* 0x000000091a1a7220 */ /* 0x000fe20000410000 */
[----:B------:R-:W1:Y:S01]  /*a250*/  MUFU.EX2 R192, R192 ;  /* 0x000000c000c07308 */ /* 0x000e620000000800 */
[----:B---3--:R-:W-:Y:S01]  /*a260*/  FADD.FTZ R3, R159, R4 ;  /* 0x000000049f037221 */ /* 0x008fe20000010000 */
[----:B------:R-:W-:Y:S01]  /*a270*/  F2FP.F16.F32.PACK_AB R158, R180, R155 ;  /* 0x0000009bb49e723e */ /* 0x000fe200000000ff */
[-C--:B------:R-:W-:Y:S01]  /*a280*/  FMUL.FTZ R27, R27, R9.reuse ;  /* 0x000000091b1b7220 */ /* 0x080fe20000410000 */
[----:B------:R-:W-:Y:S01]  /*a290*/  F2FP.F16.F32.PACK_AB R155, R13, R12 ;  /* 0x0000000c0d9b723e */ /* 0x000fe200000000ff */
[----:B------:R-:W-:Y:S01]  /*a2a0*/  FMUL.FTZ R30, R30, R9 ;  /* 0x000000091e1e7220 */ /* 0x000fe20000410000 */
[----:B------:R-:W-:Y:S01]  /*a2b0*/  F2FP.F16.F32.PACK_AB R156, R178, R177 ;  /* 0x000000b1b29c723e */ /* 0x000fe200000000ff */
[----:B------:R-:W-:Y:S01]  /*a2c0*/  FMUL.FTZ R31, R31, R9 ;  /* 0x000000091f1f7220 */ /* 0x000fe20000410000 */
[----:B------:R-:W3:Y:S01]  /*a2d0*/  MUFU.EX2 R161, R161 ;  /* 0x000000a100a17308 */ /* 0x000ee20000000800 */
[C---:B--2---:R-:W-:Y:S01]  /*a2e0*/  FADD.FTZ R152, R160.reuse, R153 ;  /* 0x00000099a0987221 */ /* 0x044fe20000010000 */
[----:B------:R-:W-:Y:S01]  /*a2f0*/  F2FP.F16.F32.PACK_AB R160, R160, R157 ;  /* 0x0000009da0a0723e */ /* 0x000fe200000000ff */
[-C--:B------:R-:W-:Y:S01]  /*a300*/  FMUL.FTZ R34, R34, R9.reuse ;  /* 0x0000000922227220 */ /* 0x080fe20000410000 */
[----:B------:R-:W-:Y:S01]  /*a310*/  F2FP.F16.F32.PACK_AB R157, R179, R172 ;  /* 0x000000acb39d723e */ /* 0x000fe200000000ff */
[-C--:B------:R-:W-:Y:S01]  /*a320*/  FMUL.FTZ R35, R35, R9.reuse ;  /* 0x0000000923237220 */ /* 0x080fe20000410000 */
[-C--:B------:R-:W-:Y:S01]  /*a330*/  FMUL.FTZ R38, R38, R9.reuse ;  /* 0x0000000926267220 */ /* 0x080fe20000410000 */
[----:B------:R-:W-:Y:S01]  /*a340*/  FMUL.FTZ R39, R39, R9 ;  /* 0x0000000927277220 */ /* 0x000fe20000410000 */
[----:B------:R-:W2:Y:S01]  /*a350*/  MUFU.EX2 R163, R163 ;  /* 0x000000a300a37308 */ /* 0x000ea20000000800 */
[C---:B-1----:R-:W-:Y:S01]  /*a360*/  FADD.FTZ R4, R192.reuse, R3 ;  /* 0x00000003c0047221 */ /* 0x042fe20000010000 */
[----:B------:R-:W-:Y:S01]  /*a370*/  F2FP.F16.F32.PACK_AB R159, R192, R159 ;  /* 0x0000009fc09f723e */ /* 0x000fe200000000ff */
[-C--:B------:R-:W-:Y:S01]  /*a380*/  FMUL.FTZ R42, R42, R9.reuse ;  /* 0x000000092a2a7220 */ /* 0x080fe20000410000 */
[-C--:B------:R-:W-:Y:S01]  /*a390*/  FMUL.FTZ R43, R43, R9.reuse ;  /* 0x000000092b2b7220 */ /* 0x080fe20000410000 */
[-C--:B------:R-:W-:Y:S01]  /*a3a0*/  FMUL.FTZ R46, R46, R9.reuse ;  /* 0x000000092e2e7220 */ /* 0x080fe20000410000 */
[-C--:B------:R-:W-:Y:S01]  /*a3b0*/  FMUL.FTZ R47, R47, R9.reuse ;  /* 0x000000092f2f7220 */ /* 0x080fe20000410000 */
[----:B------:R-:W-:Y:S01]  /*a3c0*/  FMUL.FTZ R50, R50, R9 ;  /* 0x0000000932327220 */ /* 0x000fe20000410000 */
[----:B------:R-:W1:Y:S01]  /*a3d0*/  MUFU.EX2 R164, R164 ;  /* 0x000000a400a47308 */ /* 0x000e620000000800 */
        /* <DEDUP_REMOVED lines=70> */
[-C--:B------:R-:W-:Y:S01]  /*a840*/  FMUL.FTZ R147, R147, R9.reuse ;  /* 0x0000000993937220 */ /* 0x080fe20000410000 */
[----:B------:R-:W-:Y:S01]  /*a850*/  FMUL.FTZ R150, R150, R9 ;  /* 0x0000000996967220 */ /* 0x000fe20000410000 */
[----:B------:R-:W4:Y:S01]  /*a860*/  MUFU.EX2 R169, R169 ;  /* 0x000000a900a97308 */ /* 0x000f220000000800 */
[----:B---3--:R-:W-:Y:S01]  /*a870*/  FADD.FTZ R4, R174, R15 ;  /* 0x0000000fae047221 */ /* 0x008fe20000010000 */
[----:B--2---:R-:W-:Y:S01]  /*a880*/  F2FP.F16.F32.PACK_AB R162, R164, R161 ;  /* 0x000000a1a4a2723e */ /* 0x004fe200000000ff */
[----:B------:R-:W-:Y:S01]  /*a890*/  FMUL.FTZ R151, R151, R9 ;  /* 0x0000000997977220 */ /* 0x000fe20000410000 */
[----:B------:R-:W-:-:S02]  /*a8a0*/  F2FP.F16.F32.PACK_AB R161, R194, R163 ;  /* 0x000000a3c2a1723e */ /* 0x000fc400000000ff */
[----:B------:R-:W-:Y:S02]  /*a8b0*/  F2FP.F16.F32.PACK_AB R164, R182, R165 ;  /* 0x000000a5b6a4723e */ /* 0x000fe400000000ff */
[----:B------:R-:W2:Y:S01]  /*a8c0*/  MUFU.EX2 R168, R168 ;  /* 0x000000a800a87308 */ /* 0x000ea20000000800 */
[----:B-----5:R-:W-:Y:S01]  /*a8d0*/  FADD.FTZ R11, R167, R4 ;  /* 0x00000004a70b7221 */ /* 0x020fe20000010000 */
[----:B------:R-:W-:Y:S02]  /*a8e0*/  F2FP.F16.F32.PACK_AB R163, R181, R170 ;  /* 0x000000aab5a3723e */ /* 0x000fe400000000ff */
[----:B------:R-:W-:-:S03]  /*a8f0*/  F2FP.F16.F32.PACK_AB R165, R174, R171 ;  /* 0x000000abaea5723e */ /* 0x000fc600000000ff */
[----:B------:R1:W-:Y:S01]  /*a900*/  STSM.16.M88.4 [R23], R160 ;  /* 0x000000a017007844 */ /* 0x0003e20000000200 */
[----:B------:R-:W3:Y:S01]  /*a910*/  MUFU.EX2 R14, R175 ;  /* 0x000000af000e7308 */ /* 0x000ee20000000800 */
[----:B----4-:R-:W-:Y:S01]  /*a920*/  FADD.FTZ R3, R169, R20 ;  /* 0x00000014a9037221 */ /* 0x010fe20000010000 */
[----:B--2---:R-:W-:-:S03]  /*a930*/  F2FP.F16.F32.PACK_AB R166, R168, R169 ;  /* 0x000000a9a8a6723e */ /* 0x004fc600000000ff */
[----:B------:R-:W-:Y:S01]  /*a940*/  FADD.FTZ R3, R168, R3 ;  /* 0x00000003a8037221 */ /* 0x000fe20000010000 */
[C---:B---3--:R-:W-:Y:S01]  /*a950*/  F2FP.F16.F32.PACK_AB R167, R14.reuse, R167 ;  /* 0x000000a70ea7723e */ /* 0x048fe200000000ff */
[----:B------:R-:W-:-:S04]  /*a960*/  FADD.FTZ R4, R14, R11 ;  /* 0x0000000b0e047221 */ /* 0x000fc80000010000 */
[----:B------:R1:W-:Y:S01]  /*a970*/  STSM.16.M88.4 [R22], R164 ;  /* 0x000000a416007844 */ /* 0x0003e20000000200 */
[----:B------:R-:W-:Y:S05]  /*a980*/  @!P3 BRA `(.L_x_1793) ;  /* 0x000000000004b947 */ /* 0x000fea0003800000 */
[----:B------:R-:W-:Y:S01]  /*a990*/  BPT.TRAP 0x1 ;  /* 0x000000040000795c */ /* 0x000fe20000300000 */
.L_x_1793:
[----:B------:R2:W3:Y:S01]  /*a9a0*/  SYNCS.PHASECHK.TRANS64.TRYWAIT P1, [UR25+0x28c50], R8 ;  /* 0x028c5008ff0075a7 */ /* 0x0004e20008020159 */
[----:B------:R-:W-:Y:S05]  /*a9b0*/  @!P3 BRA `(.L_x_1794) ;  /* 0x000000000004b947 */ /* 0x000fea0003800000 */
[----:B------:R-:W-:Y:S01]  /*a9c0*/  BPT.TRAP 0x1 ;  /* 0x000000040000795c */ /* 0x000fe20000300000 */
.L_x_1794:
[----:B---3--:R-:W-:Y:S05]  /*a9d0*/  @P1 BRA `(.L_x_1795) ;  /* 0x0000000000081947 */ /* 0x008fea0003800000 */
[----:B------:R-:W3:Y:S02]  /*a9e0*/  SYNCS.PHASECHK.TRANS64.TRYWAIT P1, [UR25+0x28c50], R8 ;  /* 0x028c5008ff0075a7 */ /* 0x000ee40008020159 */
[----:B---3--:R-:W-:Y:S05]  /*a9f0*/  @!P1 BRA `(.L_x_1796) ;  /* 0x000000b800b89947 */ /* 0x008fea0003800000 */
.L_x_1795:
        /* <DEDUP_REMOVED lines=39> */
[----:B------:R-:W-:-:S05]  /*ac70*/  UMOV UR50, UR21 ;  /* 0x0000001500327c82 */ /* 0x000fca0008000000 */
.L_x_1788:
[----:B------:R-:W-:-:S13]  /*ac80*/  ISETP.LE.AND P0, PT, R186, UR50, PT ;  /* 0x00000032ba007c0c */ /* 0x000fda000bf03270 */
[----:B------:R-:W-:Y:S05]  /*ac90*/  @!P0 BRA `(.L_x_1798) ;  /* 0x0000002400e88947 */ /* 0x000fea0003800000 */
[----:B------:R-:W-:Y:S01]  /*aca0*/  IMAD.MOV.U32 R11, RZ, RZ, R6 ;  /* 0x000000ffff0b7224 */ /* 0x000fe200078e0006 */
[----:B------:R-:W-:Y:S01]  /*acb0*/  UMOV UR22, UR36 ;  /* 0x0000002400167c82 */ /* 0x000fe20008000000 */
[----:B------:R-:W-:Y:S01]  /*acc0*/  IMAD.MOV.U32 R10, RZ, RZ, R5 ;  /* 0x000000ffff0a7224 */ /* 0x000fe200078e0005 */
[----:B------:R-:W-:Y:S01]  /*acd0*/  ULDC UR23, c[0x0][0x9e4] ;  /* 0x0002790000177ab9 */ /* 0x000fe20000000800 */
[----:B------:R-:W-:Y:S01]  /*ace0*/  ULDC UR24, c[0x0][0x288] ;  /* 0x0000a20000187ab9 */ /* 0x000fe20000000800 */
[----:B------:R-:W-:Y:S01]  /*acf0*/  ULDC UR25, c[0x0][0x9d8] ;  /* 0x0002760000197ab9 */ /* 0x000fe20000000800 */
[----:B------:R-:W-:Y:S01]  /*ad00*/  ULDC UR21, c[0x0][0x988] ;  /* 0x0002620000157ab9 */ /* 0x000fe20000000800 */
[----:B------:R-:W-:-:S05]  /*ad10*/  ULDC UR26, c[0x0][0x9e0] ;  /* 0x00027800001a7ab9 */ /* 0x000fca0000000800 */
.L_x_1815:
[----:B------:R-:W-:-:S04]  /*ad20*/  UIADD3 UR36, UR22, 0x1, URZ ;  /* 0x0000000116247890 */ /* 0x000fc8000fffe03f */
[----:B------:R-:W-:-:S04]  /*ad30*/  UISETP.NE.AND UP0, UPT, UR36, 0x2, UPT ;  /* 0x000000022400788c */ /* 0x000fc8000bf05270 */
[----:B------:R-:W-:Y:S02]  /*ad40*/  USEL UR6, URZ, 0x1, UP0 ;  /* 0x000000013f067887 */ /* 0x000fe40008000000 */
[----:B------:R-:W-:Y:S02]  /*ad50*/  USEL UR36, UR36, URZ, UP0 ;  /* 0x0000003f24247287 */ /* 0x000fe40008000000 */
[----:B------:R-:W-:Y:S01]  /*ad60*/  ULOP3.LUT UR37, UR37, UR6, URZ, 0x3c, !UPT ;  /* 0x0000000625257292 */ /* 0x000fe2000f8e3c3f */
[----:B012-4-:R-:W-:Y:S11]  /*ad70*/  @!P3 BRA `(.L_x_1799) ;  /* 0x000000000004b947 */ /* 0x017ff60003800000 */
[----:B------:R-:W-:Y:S01]  /*ad80*/  BPT.TRAP 0x1 ;  /* 0x000000040000795c */ /* 0x000fe20000300000 */
.L_x_1799:
[----:B------:R-:W-:Y:S01]  /*ad90*/  ULEA UR27, UR36, UR43, 0x3 ;  /* 0x0000002b241b7291 */ /* 0x000fe2000f8e183f */
[----:B------:R-:W-:-:S05]  /*ada0*/  IMAD.U32 R7, RZ, RZ, UR37 ;  /* 0x00000025ff077e24 */ /* 0x000fca000f8e00ff */
[----:B------:R-:W-:-:S04]  /*adb0*/  SHF.L.U32 R7, R7, 0x1f, RZ ;  /* 0x0000001f07077819 */ /* 0x000fc800000006ff */
[----:B------:R4:W0:Y:S01]  /*adc0*/  SYNCS.PHASECHK.TRANS64.TRYWAIT P0, [UR27+0x28c30], R7 ;  /* 0x028c3007ff0075a7 */ /* 0x000822000800015b */
[----:B------:R-:W-:Y:S05]  /*add0*/  @!P3 BRA `(.L_x_1800) ;  /* 0x000000000004b947 */ /* 0x000fea0003800000 */
[----:B------:R-:W-:Y:S01]  /*ade0*/  BPT.TRAP 0x1 ;  /* 0x000000040000795c */ /* 0x000fe20000300000 */
.L_x_1800:
[----:B0-----:R-:W-:Y:S05]  /*adf0*/  @P0 BRA `(.L_x_1801) ;  /* 0x0000000000080947 */ /* 0x001fea0003800000 */
[----:B------:R-:W0:Y:S02]  /*ae00*/  SYNCS.PHASECHK.TRANS64.TRYWAIT P0, [UR27+0x28c30], R7 ;  /* 0x028c3007ff0075a7 */ /* 0x000e24000800015b */
[----:B0-----:R-:W-:Y:S05]  /*ae10*/  @!P0 BRA `(.L_x_1802) ;  /* 0x000000b400c48947 */ /* 0x001fea0003800000 */
.L_x_1801:
[----:B------:R-:W-:Y:S01]  /*ae20*/  R2UR UR18, R0 ;  /* 0x00000000001272ca */ /* 0x000fe200000e0000 */
[----:B-1-3--:R-:W-:Y:S01]  /*ae30*/  WARPGROUP.ARRIVE ;  /* 0x00000000000079c5 */ /* 0x00afe20000000000 */
[----:B------:R-:W-:Y:S01]  /*ae40*/  UMOV UR19, 0x40000040 ;  /* 0x4000004000137882 */ /* 0x000fe20000000000 */
[----:B------:R-:W-:Y:S01]  /*ae50*/  UMOV UR7, 0x40000040 ;  /* 0x4000004000077882 */ /* 0x000fe20000000000 */
[----:B------:R-:W-:Y:S01]  /*ae60*/  UMOV UR11, 0x40000040 ;  /* 0x40000040000b7882 */ /* 0x000fe20000000000 */
[----:B------:R-:W-:Y:S01]  /*ae70*/  UMOV UR15, 0x40000040 ;  /* 0x40000040000f7882 */ /* 0x000fe20000000000 */
[----:B------:R-:W0:Y:S01]  /*ae80*/  @P5 LDC R9, c[0x0][0x44c] ;  /* 0x00011300ff095b82 */ /* 0x000e220000000800 */
[----:B------:R-:W-:-:S06]  /*ae90*/  IMAD.U32 R20, RZ, RZ, UR27 ;  /* 0x0000001bff147e24 */ /* 0x000fcc000f8e00ff */
[----:B------:R-:W-:Y:S01]  /*aea0*/  ULEA UR18, UR36, UR18, 0x9 ;  /* 0x0000001224127291 */ /* 0x000fe2000f8e483f */
[----:B--2---:R-:W1:Y:S03]  /*aeb0*/  @P5 LDC R8, c[0x0][0x450] ;  /* 0x00011400ff085b82 */ /* 0x004e660000000800 */
[----:B------:R-:W-:Y:S02]  /*aec0*/  UIADD3 UR6, UR18, 0x2, URZ ;  /* 0x0000000212067890 */ /* 0x000fe4000fffe03f */
[----:B------:R-:W-:Y:S02]  /*aed0*/  UIADD3 UR10, UR18, 0x4, URZ ;  /* 0x00000004120a7890 */ /* 0x000fe4000fffe03f */
[----:B------:R-:W-:Y:S02]  /*aee0*/  UIADD3 UR14, UR18, 0x6, URZ ;  /* 0x00000006120e7890 */ /* 0x000fe4000fffe03f */
[----:B------:R-:W-:Y:S03]  /*aef0*/  HGMMA.64x64x16.F32 R152, gdesc[UR16], RZ, !UPT, gsb0 ;  /* 0x00e00000109879f0 */ /* 0x000fe6000c0008ff */
[----:B------:R-:W-:-:S02]  /*af00*/  WARPGROUP.DEPBAR.LE gsb0, 0x0 ;  /* 0x00008000000079c5 */ /* 0x000fc40000010000 */
[----:B------:R-:W-:-:S06]  /*af10*/  WARPGROUP.ARRIVE ;  /* 0x00000000000079c5 */ /* 0x000fcc0000000000 */
[----:B------:R-:W-:Y:S01]  /*af20*/  HGMMA.64x64x16.F32 R152, gdesc[UR4], R152, gsb0 ;  /* 0x00e00000049879f0 */ /* 0x000fe20008000898 */
[----:B------:R-:W-:Y:S02]  /*af30*/  USHF.L.U32 UR6, UR50, 0x6, URZ ;  /* 0x0000000632067899 */ /* 0x000fe4000800063f */
        /* <DEDUP_REMOVED lines=12> */
[----:B------:R-:W-:-:S02]  /*b000*/  VIADD R178, R185, UR40 ;  /* 0x00000028b9b27c36 */ /* 0x000fc40008000000 */
[----:B------:R-:W-:Y:S01]  /*b010*/  FMUL.FTZ R172, R173, UR25 ;  /* 0x00000019adac7c20 */ /* 0x000fe20008410000 */
[----:B------:R-:W-:Y:S01]  /*b020*/  FMUL.FTZ R14, R162, UR25 ;  /* 0x00000019a20e7c20 */ /* 0x000fe20008410000 */
[----:B------:R-:W2:Y:S01]  /*b030*/  LDC R173, c[0x0][0x2f0] ;  /* 0x0000bc00ffad7b82 */ /* 0x000ea20000000800 */
[----:B0-----:R-:W-:-:S04]  /*b040*/  @P5 IMAD.HI.U32 R9, R178, R9, RZ ;  /* 0x00000009b2095227 */ /* 0x001fc800078e00ff */
[----:B------:R-:W-:Y:S01]  /*b050*/  FMUL.FTZ R162, R164, UR25 ;  /* 0x00000019a4a27c20 */ /* 0x000fe20008410000 */
[----:B------:R-:W-:Y:S01]  /*b060*/  FMUL.FTZ R164, R168, UR25 ;  /* 0x00000019a8a47c20 */ /* 0x000fe20008410000 */
[----:B------:R-:W-:Y:S01]  /*b070*/  FMUL.FTZ R6, R155, UR25 ;  /* 0x000000199b067c20 */ /* 0x000fe20008410000 */
[----:B------:R-:W-:Y:S01]  /*b080*/  FMUL.FTZ R194, R156, UR25 ;  /* 0x000000199cc27c20 */ /* 0x000fe20008410000 */
[----:B-1----:R-:W-:Y:S01]  /*b090*/  @P5 SHF.R.U32.HI R178, RZ, R8, R9 ;  /* 0x00000008ffb25219 */ /* 0x002fe20000011609 */
        /* <DEDUP_REMOVED lines=24> */
[----:B------:R-:W1:Y:S01]  /*b220*/  MUFU.TANH R192, R192 ;  /* 0x000000c000c07308 */ /* 0x000e620000002400 */
[----:B------:R-:W-:-:S03]  /*b230*/  @!P4 VIADD R8, R20, 0x28c40 ;  /* 0x00028c401408c836 */ /* 0x000fc60000000000 */
[----:B--2---:R-:W-:Y:S02]  /*b240*/  IMAD R166, R173, UR49, R166 ;  /* 0x00000031ada67c24 */ /* 0x004fe4000f8e02a6 */
[----:B------:R-:W-:Y:S02]  /*b250*/  @!P4 PRMT R8, RZ, 0x654, R8 ;  /* 0x00000654ff08c816 */ /* 0x000fe40000000008 */
[----:B------:R-:W2:Y:S01]  /*b260*/  MUFU.TANH R193, R193 ;  /* 0x000000c100c17308 */ /* 0x000ea20000002400 */
[----:B------:R-:W-:Y:S01]  /*b270*/  VIADD R166, R166, -UR24 ;  /* 0x80000018a6a67c36 */ /* 0x000fe20008000000 */
[----:B------:R3:W-:Y:S03]  /*b280*/  @!P4 SYNCS.ARRIVE.TRANS64.RED.A1T0 RZ, [R8+URZ], RZ ;  /* 0x000000ff08ffc9a7 */ /* 0x0007e6000810043f */
[C---:B------:R-:W-:Y:S02]  /*b290*/  VIADD R182, R166.reuse, UR26 ;  /* 0x0000001aa6b67c36 */ /* 0x040fe40008000000 */
[----:B------:R-:W-:Y:S01]  /*b2a0*/  VIADD R183, R166, UR20 ;  /* 0x00000014a6b77c36 */ /* 0x000fe20008000000 */
[----:B------:R-:W1:Y:S01]  /*b2b0*/  MUFU.TANH R5, R5 ;  /* 0x0000000500057308 */ /* 0x000e620000002400 */
[----:B0-----:R-:W-:-:S02]  /*b2c0*/  IMAD.IADD R180, R182, 0x1, R168 ;  /* 0x00000001b6b47824 */ /* 0x001fc400078e02a8 */
        /* <DEDUP_REMOVED lines=30> */
[----:B-123--:R-:W-:Y:S05]  /*b4b0*/  @!P6 BRA `(.L_x_1803) ;  /* 0x00000000005ce947 */ /* 0x00efea0003800000 */
        /* <DEDUP_REMOVED lines=13> */
.L_x_1805:
[----:B------:R-:W-:-:S05]  /*b590*/  IMAD.U32 R166, RZ, RZ, UR23 ;  /* 0x00000017ffa67e24 */ /* 0x000fca000f8e00ff */
[----:B------:R-:W-:-:S13]  /*b5a0*/  ISETP.NE.AND P0, PT, R166, 0x1, PT ;  /* 0x00000001a600780c */ /* 0x000fda0003f05270 */
[----:B------:R-:W1:Y:S02]  /*b5b0*/  @P0 LDC.64 R8, c[0x0][0x9e8] ;  /* 0x00027a00ff080b82 */ /* 0x000e640000000a00 */
[----:B-1----:R-:W-:-:S05]  /*b5c0*/  @P0 IMAD.HI.U32 R8, R165, R8, RZ ;  /* 0x00000008a5080227 */ /* 0x002fca00078e00ff */
[----:B------:R-:W-:-:S07]  /*b5d0*/  @P0 SHF.R.U32.HI R165, RZ, R9, R8 ;  /* 0x00000009ffa50219 */ /* 0x000fce0000011608 */
.L_x_1806:
[----:B------:R-:W-:Y:S05]  /*b5e0*/  BSYNC B0 ;  /* 0x0000000000007941 */ /* 0x000fea0003800000 */
.L_x_1804:
[----:B------:R-:W-:-:S04]  /*b5f0*/  IMAD R165, R165, R166, -UR6 ;  /* 0x80000006a5a57e24 */ /* 0x000fc8000f8e02a6 */
[----:B------:R-:W-:-:S05]  /*b600*/  IMAD.IADD R165, R165, 0x1, -R2 ;  /* 0x00000001a5a57824 */ /* 0x000fca00078e0a02 */
[----:B------:R-:W-:Y:S02]  /*b610*/  VIADDMNMX R180, R165, R166, R180, PT ;  /* 0x000000a6a5b47246 */ /* 0x000fe400038001b4 */
[----:B------:R-:W-:-:S07]  /*b620*/  VIMNMX R181, R181, R165, !PT ;  /* 0x000000a5b5b57248 */ /* 0x000fce0007fe0100 */
.L_x_1803:
        /* <DEDUP_REMOVED lines=43> */
[----:B------:R-:W-:Y:S01]  /*b8e0*/  FSEL R161, R174, -INF , !P2 ;  /* 0xff800000aea17808 */ /* 0x000fe20005000000 */
[--C-:B-1----:R-:W-:Y:S01]  /*b8f0*/  IMAD.IADD R174, R182, 0x1, R178.reuse ;  /* 0x00000001b6ae7824 */ /* 0x102fe200078e02b2 */
[----:B------:R-:W-:Y:S01]  /*b900*/  FSEL R162, R175, -INF , !P1 ;  /* 0xff800000afa27808 */ /* 0x000fe20004800000 */
[----:B------:R-:W-:Y:S01]  /*b910*/  IMAD.IADD R175, R183, 0x1, R178 ;  /* 0x00000001b7af7824 */ /* 0x000fe200078e02b2 */
[----:B------:R-:W-:-:S02]  /*b920*/  ISETP.GT.AND P2, PT, R181, 0x38, P0 ;  /* 0x00000038b500780c */ /* 0x000fc40000744270 */
[----:B------:R-:W-:Y:S02]  /*b930*/  ISETP.GT.AND P1, PT, R181, 0x39, P0 ;  /* 0x00000039b500780c */ /* 0x000fe40000724270 */
[C---:B------:R-:W-:Y:S02]  /*b940*/  ISETP.LT.OR P2, PT, R180.reuse, 0x39, P2 ;  /* 0x00000039b400780c */ /* 0x040fe40001741670 */
[----:B------:R-:W-:Y:S02]  /*b950*/  ISETP.LT.OR P1, PT, R180, 0x3a, P1 ;  /* 0x0000003ab400780c */ /* 0x000fe40000f21670 */
        /* <DEDUP_REMOVED lines=16> */
.L_x_1809:
[----:B------:R-:W-:-:S05]  /*ba60*/  IMAD.U32 R176, RZ, RZ, UR23 ;  /* 0x00000017ffb07e24 */ /* 0x000fca000f8e00ff */
[----:B------:R-:W-:-:S13]  /*ba70*/  ISETP.NE.AND P1, PT, R176, 0x1, PT ;  /* 0x00000001b000780c */ /* 0x000fda0003f25270 */
[----:B------:R-:W0:Y:S02]  /*ba80*/  @P1 LDC.64 R8, c[0x0][0x9e8] ;  /* 0x00027a00ff081b82 */ /* 0x000e240000000a00 */
[----:B0-----:R-:W-:-:S05]  /*ba90*/  @P1 IMAD.HI.U32 R8, R173, R8, RZ ;  /* 0x00000008ad081227 */ /* 0x001fca00078e00ff */
[----:B------:R-:W-:-:S07]  /*baa0*/  @P1 SHF.R.U32.HI R173, RZ, R9, R8 ;  /* 0x00000009ffad1219 */ /* 0x000fce0000011608 */
.L_x_1810:
[----:B------:R-:W-:Y:S05]  /*bab0*/  BSYNC B0 ;  /* 0x0000000000007941 */ /* 0x000fea0003800000 */
.L_x_1808:
[----:B------:R-:W-:-:S04]  /*bac0*/  IMAD R173, R173, R176, -UR6 ;  /* 0x80000006adad7e24 */ /* 0x000fc8000f8e02b0 */
[----:B------:R-:W-:-:S05]  /*bad0*/  IMAD.IADD R173, R173, 0x1, -R2 ;  /* 0x00000001adad7824 */ /* 0x000fca00078e0a02 */
[----:B------:R-:W-:Y:S02]  /*bae0*/  VIADDMNMX R174, R173, R176, R174, PT ;  /* 0x000000b0adae7246 */ /* 0x000fe400038001ae */
[----:B------:R-:W-:-:S07]  /*baf0*/  VIMNMX R175, R175, R173, !PT ;  /* 0x000000adafaf7248 */ /* 0x000fce0007fe0100 */
.L_x_1807:
[----:B------:R-:W-:Y:S01]  /*bb00*/  FMNMX.FTZ R8, R179, R10, !PT ;  /* 0x0000000ab3087209 */ /* 0x000fe20007810000 */
[----:B------:R-:W-:Y:S01]  /*bb10*/  UMOV UR10, UR21 ;  /* 0x00000015000a7c82 */ /* 0x000fe20008000000 */
[----:B------:R-:W-:Y:S01]  /*bb20*/  ISETP.GT.AND P2, PT, R175, 0x1, P0 ;  /* 0x00000001af00780c */ /* 0x000fe20000744270 */
[----:B------:R-:W-:Y:S01]  /*bb30*/  IMAD.MOV R181, RZ, RZ, -R17 ;  /* 0x000000ffffb57224 */ /* 0x000fe200078e0a11 */
[----:B------:R-:W-:Y:S02]  /*bb40*/  FMNMX.FTZ R9, R193, R8, !PT ;  /* 0x00000008c1097209 */ /* 0x000fe40007810000 */
[----:B------:R-:W-:Y:S02]  /*bb50*/  ISETP.LT.OR P2, PT, R174, 0x2, P2 ;  /* 0x00000002ae00780c */ /* 0x000fe40001741670 */
[----:B------:R-:W-:Y:S02]  /*bb60*/  FMNMX.FTZ R8, R194, R9, !PT ;  /* 0x00000009c2087209 */ /* 0x000fe40007810000 */
[----:B------:R-:W-:-:S02]  /*bb70*/  ISETP.GT.AND P1, PT, R175, 0x8, P0 ;  /* 0x00000008af00780c */ /* 0x000fc40000724270 */
[----:B------:R-:W-:Y:S02]  /*bb80*/  FMNMX.FTZ R8, R195, R8, !PT ;  /* 0x00000008c3087209 */ /* 0x000fe40007810000 */
[----:B------:R-:W-:Y:S02]  /*bb90*/  ISETP.LT.OR P1, PT, R174, 0x9, P1 ;  /* 0x00000009ae00780c */ /* 0x000fe40000f21670 */
[----:B------:R-:W-:Y:S02]  /*bba0*/  FMNMX.FTZ R9, R165, R8, !PT ;  /* 0x00000008a5097209 */ /* 0x000fe40007810000 */
[----:B------:R-:W-:Y:S02]  /*bbb0*/  FSEL R12, R12, -INF , !P1 ;  /* 0xff8000000c0c7808 */ /* 0x000fe40004800000 */
        /* <DEDUP_REMOVED lines=19> */
[----:B------:R-:W-:-:S02]  /*bcf0*/  FSEL R8, R6, -INF , !P2 ;  /* 0xff80000006087808 */ /* 0x000fc40005000000 */
[----:B------:R-:W-:Y:S02]  /*bd00*/  FMNMX.FTZ R9, R164, R9, !PT ;  /* 0x00000009a4097209 */ /* 0x000fe40007810000 */
[C---:B------:R-:W-:Y:S02]  /*bd10*/  ISETP.GT.AND P2, PT, R175.reuse, 0x9, P0 ;  /* 0x00000009af00780c */ /* 0x040fe40000744270 */
[----:B------:R-:W-:Y:S01]  /*bd20*/  ISETP.GT.AND P1, PT, R175, 0x21, P0 ;  /* 0x00000021af00780c */ /* 0x000fe20000724270 */
[----:B------:R-:W0:Y:S01]  /*bd30*/  SHFL.BFLY PT, R176, R9, 0x2, 0x1f ;  /* 0x0c401f0009b07f89 */ /* 0x000e2200000e0000 */
[C---:B------:R-:W-:Y:S02]  /*bd40*/  ISETP.LT.OR P2, PT, R174.reuse, 0xa, P2 ;  /* 0x0000000aae00780c */ /* 0x040fe40001741670 */
[----:B------:R-:W-:Y:S02]  /*bd50*/  ISETP.LT.OR P1, PT, R174, 0x22, P1 ;  /* 0x00000022ae00780c */ /* 0x000fe40000f21670 */
[----:B------:R-:W-:-:S02]  /*bd60*/  FSEL R13, R13, -INF , !P2 ;  /* 0xff8000000d0d7808 */ /* 0x000fc40005000000 */
[C---:B------:R-:W-:Y:S02]  /*bd70*/  ISETP.GT.AND P2, PT, R175.reuse, 0x11, P0 ;  /* 0x00000011af00780c */ /* 0x040fe40000744270 */
[----:B------:R-:W-:Y:S02]  /*bd80*/  FSEL R154, R154, -INF , !P1 ;  /* 0xff8000009a9a7808 */ /* 0x000fe40004800000 */
[----:B------:R-:W-:Y:S02]  /*bd90*/  ISETP.LT.OR P2, PT, R174, 0x12, P2 ;  /* 0x00000012ae00780c */ /* 0x000fe40001741670 */
[----:B------:R-:W-:Y:S02]  /*bda0*/  ISETP.GT.AND P1, PT, R175, 0x29, P0 ;  /* 0x00000029af00780c */ /* 0x000fe40000724270 */
[----:B------:R-:W-:Y:S02]  /*bdb0*/  FSEL R15, R15, -INF , !P2 ;  /* 0xff8000000f0f7808 */ /* 0x000fe40005000000 */
[----:B------:R-:W-:-:S02]  /*bdc0*/  ISETP.GT.AND P2, PT, R175, RZ, P0 ;  /* 0x000000ffaf00720c */ /* 0x000fc40000744270 */
[C---:B------:R-:W-:Y:S02]  /*bdd0*/  ISETP.LT.OR P1, PT, R174.reuse, 0x2a, P1 ;  /* 0x0000002aae00780c */ /* 0x040fe40000f21670 */
[----:B------:R-:W-:Y:S02]  /*bde0*/  ISETP.LT.OR P2, PT, R174, 0x1, P2 ;  /* 0x00000001ae00780c */ /* 0x000fe40001741670 */
[----:B------:R-:W-:Y:S02]  /*bdf0*/  FSEL R156, R156, -INF , !P1 ;  /* 0xff8000009c9c7808 */ /* 0x000fe40004800000 */
[----:B0-----:R-:W-:Y:S02]  /*be00*/  FMNMX.FTZ R6, R9, R176, !PT ;  /* 0x000000b009067209 */ /* 0x001fe40007810000 */
[----:B------:R-:W-:Y:S02]  /*be10*/  FSEL R176, R5, -INF , !P2 ;  /* 0xff80000005b07808 */ /* 0x000fe40005000000 */
[----:B------:R-:W-:Y:S01]  /*be20*/  ISETP.GT.AND P2, PT, R175, 0x20, P0 ;  /* 0x00000020af00780c */ /* 0x000fe20000744270 */
[----:B------:R-:W0:Y:S01]  /*be30*/  SHFL.BFLY PT, R173, R6, 0x1, 0x1f ;  /* 0x0c201f0006ad7f89 */ /* 0x000e2200000e0000 */
[----:B------:R-:W-:-:S02]  /*be40*/  FMNMX.FTZ R9, R176, R11, !PT ;  /* 0x0000000bb0097209 */ /* 0x000fc40007810000 */
[----:B------:R-:W-:Y:S02]  /*be50*/  ISETP.LT.OR P2, PT, R174, 0x21, P2 ;  /* 0x00000021ae00780c */ /* 0x000fe40001741670 */
[----:B------:R-:W-:Y:S02]  /*be60*/  FMNMX.FTZ R9, R8, R9, !PT ;  /* 0x0000000908097209 */ /* 0x000fe40007810000 */
[----:B------:R-:W-:Y:S02]  /*be70*/  ISETP.GT.AND P1, PT, R175, 0x30, P0 ;  /* 0x00000030af00780c */ /* 0x000fe40000724270 */
[----:B------:R-:W-:Y:S02]  /*be80*/  FSEL R153, R153, -INF , !P2 ;  /* 0xff80000099997808 */ /* 0x000fe40005000000 */
[----:B------:R-:W-:Y:S02]  /*be90*/  ISETP.GT.AND P2, PT, R175, 0x28, P0 ;  /* 0x00000028af00780c */ /* 0x000fe40000744270 */
[----:B------:R-:W-:-:S02]  /*bea0*/  ISETP.LT.OR P1, PT, R174, 0x31, P1 ;  /* 0x00000031ae00780c */ /* 0x000fc40000f21670 */
[C---:B------:R-:W-:Y:S02]  /*beb0*/  ISETP.LT.OR P2, PT, R174.reuse, 0x29, P2 ;  /* 0x00000029ae00780c */ /* 0x040fe40001741670 */
[----:B------:R-:W-:Y:S02]  /*bec0*/  FSEL R157, R157, -INF , !P1 ;  /* 0xff8000009d9d7808 */ /* 0x000fe40004800000 */
[----:B------:R-:W-:Y:S02]  /*bed0*/  ISETP.GT.AND P1, PT, R175, 0x31, P0 ;  /* 0x00000031af00780c */ /* 0x000fe40000724270 */
[----:B------:R-:W-:Y:S02]  /*bee0*/  FSEL R155, R155, -INF , !P2 ;  /* 0xff8000009b9b7808 */ /* 0x000fe40005000000 */
[----:B------:R-:W-:Y:S02]  /*bef0*/  ISETP.LT.OR P1, PT, R174, 0x32, P1 ;  /* 0x00000032ae00780c */ /* 0x000fe40000f21670 */
[----:B0-----:R-:W-:-:S02]  /*bf00*/  FMNMX.FTZ R5, R6, R173, !PT ;  /* 0x000000ad06057209 */ /* 0x001fc40007810000 */
[----:B------:R-:W-:Y:S02]  /*bf10*/  FMNMX.FTZ R6, R12, R9, !PT ;  /* 0x000000090c067209 */ /* 0x000fe40007810000 */
[----:B------:R-:W-:Y:S01]  /*bf20*/  FSEL R158, R158, -INF , !P1 ;  /* 0xff8000009e9e7808 */ /* 0x000fe20004800000 */
[----:B------:R-:W-:Y:S01]  /*bf30*/  FMUL.FTZ R180, R5, UR10 ;  /* 0x0000000a05b47c20 */ /* 0x000fe20008410000 */
[----:B------:R-:W-:Y:S02]  /*bf40*/  FMNMX.FTZ R9, R13, R6, !PT ;  /* 0x000000060d097209 */ /* 0x000fe40007810000 */
[C---:B------:R-:W-:Y:S02]  /*bf50*/  ISETP.GT.AND P1, PT, R175.reuse, 0x38, P0 ;  /* 0x00000038af00780c */ /* 0x040fe40000724270 */
[----:B------:R-:W-:Y:S02]  /*bf60*/  FMNMX.FTZ R6, R14, R9, !PT ;  /* 0x000000090e067209 */ /* 0x000fe40007810000 */
[----:B------:R-:W-:-:S02]  /*bf70*/  ISETP.GT.AND P0, PT, R175, 0x39, P0 ;  /* 0x00000039af00780c */ /* 0x000fc40000704270 */
[----:B------:R-:W-:Y:S02]  /*bf80*/  FMNMX.FTZ R6, R15, R6, !PT ;  /* 0x000000060f067209 */ /* 0x000fe40007810000 */
[C---:B------:R-:W-:Y:S02]  /*bf90*/  ISETP.LT.OR P1, PT, R174.reuse, 0x39, P1 ;  /* 0x00000039ae00780c */ /* 0x040fe40000f21670 */
[----:B------:R-:W-:Y:S02]  /*bfa0*/  FMNMX.FTZ R9, R21, R6, !PT ;  /* 0x0000000615097209 */ /* 0x000fe40007810000 */
[----:B------:R-:W-:Y:S02]  /*bfb0*/  ISETP.LT.OR P0, PT, R174, 0x3a, P0 ;  /* 0x0000003aae00780c */ /* 0x000fe40000701670 */
[----:B------:R-:W-:Y:S02]  /*bfc0*/  FMNMX.FTZ R6, R152, R9, !PT ;  /* 0x0000000998067209 */ /* 0x000fe40007810000 */
[----:B------:R-:W-:-:S02]  /*bfd0*/  FSEL R159, R159, -INF , !P1 ;  /* 0xff8000009f9f7808 */ /* 0x000fc40004800000 */
[----:B------:R-:W-:Y:S02]  /*bfe0*/  FMNMX.FTZ R9, R153, R6, !PT ;  /* 0x0000000699097209 */ /* 0x000fe40007810000 */
[----:B------:R-:W-:Y:S02]  /*bff0*/  FSEL R174, R160, -INF , !P0 ;  /* 0xff800000a0ae7808 */ /* 0x000fe40004000000 */
[----:B------:R-:W-:Y:S02]  /*c000*/  FMNMX.FTZ R6, R154, R9, !PT ;  /* 0x000000099a067209 */ /* 0x000fe40007810000 */
[----:B------:R-:W-:Y:S02]  /*c010*/  FSETP.NEU.FTZ.AND P2, PT, R5, -INF , PT ;  /* 0xff8000000500780b */ /* 0x000fe40003f5d000 */
[----:B------:R-:W-:Y:S02]  /*c020*/  FMNMX.FTZ R173, R155, R6, !PT ;  /* 0x000000069bad7209 */ /* 0x000fe40007810000 */
[----:B------:R-:W-:-:S02]  /*c030*/  FSEL R180, R180, RZ, P2 ;  /* 0x000000ffb4b47208 */ /* 0x000fc40001000000 */
[----:B------:R-:W-:Y:S02]  /*c040*/  FMNMX.FTZ R6, R156, R173, !PT ;  /* 0x000000ad9c067209 */ /* 0x000fe40007810000 */
[----:B------:R-:W-:Y:S01]  /*c050*/  ISETP.NE.AND P1, PT, R2, R181, PT ;  /* 0x000000b50200720c */ /* 0x000fe20003f25270 */
        /* <DEDUP_REMOVED lines=17> */
[--C-:B------:R-:W-:Y:S01]  /*c170*/  FFMA.FTZ R170, R170, UR10, -R180.reuse ;  /* 0x0000000aaaaa7c23 */ /* 0x100fe200080108b4 */
[----:B------:R-:W0:Y:S01]  /*c180*/  SHFL.BFLY PT, R6, R175, 0x2, 0x1f ;  /* 0x0c401f00af067f89 */ /* 0x000e2200000e0000 */
[--C-:B------:R-:W-:Y:S01]  /*c190*/  FFMA.FTZ R171, R171, UR10, -R180.reuse ;  /* 0x0000000aabab7c23 */ /* 0x100fe200080108b4 */
[--C-:B------:R-:W-:Y:S01]  /*c1a0*/  FFMA.FTZ R161, R161, UR10, -R180.reuse ;  /* 0x0000000aa1a17c23 */ /* 0x100fe200080108b4 */
[--C-:B------:R-:W-:Y:S01]  /*c1b0*/  FFMA.FTZ R163, R163, UR10, -R180.reuse ;  /* 0x0000000aa3a37c23 */ /* 0x100fe200080108b4 */
[----:B------:R-:W-:Y:S01]  /*c1c0*/  MUFU.EX2 R173, R194 ;  /* 0x000000c200ad7308 */ /* 0x000fe20000000800 */
[----:B------:R-:W-:-:S07]  /*c1d0*/  FFMA.FTZ R180, R164, UR10, -R180 ;  /* 0x0000000aa4b47c23 */ /* 0x000fce00080108b4 */
[----:B------:R-:W-:Y:S08]  /*c1e0*/  MUFU.EX2 R160, R195 ;  /* 0x000000c300a07308 */ /* 0x000ff00000000800 */
[----:B------:R-:W-:Y:S01]  /*c1f0*/  MUFU.EX2 R165, R165 ;  /* 0x000000a500a57308 */ /* 0x000fe20000000800 */
[----:B0-----:R-:W-:Y:S02]  /*c200*/  FMNMX.FTZ R6, R175, R6, !PT ;  /* 0x00000006af067209 */ /* 0x001fe40007810000 */
[----:B------:R-:W-:-:S05]  /*c210*/  FSEL R175, R5, RZ, P2 ;  /* 0x000000ff05af7208 */ /* 0x000fca0001000000 */
[----:B------:R-:W-:Y:S01]  /*c220*/  MUFU.EX2 R166, R166 ;  /* 0x000000a600a67308 */ /* 0x000fe20000000800 */
[----:B------:R-:W0:Y:S01]  /*c230*/  SHFL.BFLY PT, R177, R6, 0x1, 0x1f ;  /* 0x0c201f0006b17f89 */ /* 0x000e2200000e0000 */
[----:B------:R-:W-:-:S04]  /*c240*/  FADD.FTZ R175, -R175, R10 ;  /* 0x0000000aafaf7221 */ /* 0x000fc80000010100 */
[----:B------:R-:W-:Y:S02]  /*c250*/  FMUL.FTZ R175, R175, UR10 ;  /* 0x0000000aafaf7c20 */ /* 0x000fe40008410000 */
[----:B------:R1:W-:Y:S08]  /*c260*/  MUFU.EX2 R10, R179 ;  /* 0x000000b3000a7308 */ /* 0x0003f00000000800 */
[----:B------:R-:W2:Y:S08]  /*c270*/  MUFU.EX2 R175, R175 ;  /* 0x000000af00af7308 */ /* 0x000eb00000000800 */
[----:B------:R-:W3:Y:S01]  /*c280*/  MUFU.EX2 R167, R167 ;  /* 0x000000a700a77308 */ /* 0x000ee20000000800 */
[----:B0-----:R-:W-:-:S04]  /*c290*/  FMNMX.FTZ R6, R6, R177, !PT ;  /* 0x000000b106067209 */ /* 0x001fc80007810000 */
[C---:B------:R-:W-:Y:S01]  /*c2a0*/  FSETP.NEU.FTZ.AND P0, PT, R6.reuse, -INF , PT ;  /* 0xff8000000600780b */ /* 0x040fe20003f1d000 */
[----:B-1----:R-:W-:Y:S02]  /*c2b0*/  FMUL.FTZ R179, R6, UR10 ;  /* 0x0000000a06b37c20 */ /* 0x002fe40008410000 */
[----:B------:R-:W0:Y:S01]  /*c2c0*/  MUFU.EX2 R168, R168 ;  /* 0x000000a800a87308 */ /* 0x000e220000000800 */
[----:B--2---:R-:W-:Y:S01]  /*c2d0*/  FFMA.FTZ R162, R175, R3, R178 ;  /* 0x00000003afa27223 */ /* 0x004fe200000100b2 */
[-C--:B------:R-:W-:Y:S01]  /*c2e0*/  FMUL.FTZ R24, R24, R175.reuse ;  /* 0x000000af18187220 */ /* 0x080fe20000410000 */
[----:B------:R-:W-:Y:S01]  /*c2f0*/  FSEL R179, R179, RZ, P0 ;  /* 0x000000ffb3b37208 */ /* 0x000fe20000000000 */
[-C--:B------:R-:W-:Y:S01]  /*c300*/  FMUL.FTZ R25, R25, R175.reuse ;  /* 0x000000af19197220 */ /* 0x080fe20000410000 */
[----:B------:R-:W-:Y:S01]  /*c310*/  FADD.FTZ R162, R9, R162 ;  /* 0x000000a209a27221 */ /* 0x000fe20000010000 */
[-C--:B------:R-:W-:Y:S01]  /*c320*/  FMUL.FTZ R28, R28, R175.reuse ;  /* 0x000000af1c1c7220 */ /* 0x080fe20000410000 */
[----:B------:R-:W-:Y:S01]  /*c330*/  FMUL.FTZ R29, R29, R175 ;  /* 0x000000af1d1d7220 */ /* 0x000fe20000410000 */
[--C-:B------:R-:W-:Y:S01]  /*c340*/  FFMA.FTZ R164, R176, UR10, -R179.reuse ;  /* 0x0000000ab0a47c23 */ /* 0x100fe200080108b3 */
[----:B------:R-:W-:Y:S01]  /*c350*/  FADD.FTZ R3, R173, R162 ;  /* 0x000000a2ad037221 */ /* 0x000fe20000010000 */
[----:B------:R-:W1:Y:S01]  /*c360*/  MUFU.EX2 R169, R169 ;  /* 0x000000a900a97308 */ /* 0x000e620000000800 */
[----:B------:R-:W-:Y:S01]  /*c370*/  FSEL R162, R6, RZ, P0 ;  /* 0x000000ff06a27208 */ /* 0x000fe20000000000 */
[----:B------:R-:W-:Y:S01]  /*c380*/  FFMA.FTZ R14, R14, UR10, -R179 ;  /* 0x0000000a0e0e7c23 */ /* 0x000fe200080108b3 */
[----:B------:R-:W-:Y:S01]  /*c390*/  FADD.FTZ R176, R160, R3 ;  /* 0x00000003a0b07221 */ /* 0x000fe20000010000 */
[----:B------:R-:W-:-:S02]  /*c3a0*/  IMAD.U32 R3, RZ, RZ, UR22 ;  /* 0x00000016ff037e24 */ /* 0x000fc4000f8e00ff */
[----:B------:R-:W-:Y:S01]  /*c3b0*/  FFMA.FTZ R15, R15, UR10, -R179 ;  /* 0x0000000a0f0f7c23 */ /* 0x000fe200080108b3 */
[----:B------:R-:W-:Y:S01]  /*c3c0*/  FADD.FTZ R162, -R162, R11 ;  /* 0x0000000ba2a27221 */ /* 0x000fe20000010100 */
[----:B------:R-:W-:Y:S01]  /*c3d0*/  FADD.FTZ R181, R165, R176 ;  /* 0x000000b0a5b57221 */ /* 0x000fe20000010000 */
[----:B------:R-:W2:Y:S01]  /*c3e0*/  MUFU.EX2 R170, R170 ;  /* 0x000000aa00aa7308 */ /* 0x000ea20000000800 */
[--C-:B------:R-:W-:Y:S01]  /*c3f0*/  FFMA.FTZ R176, R8, UR10, -R179.reuse ;  /* 0x0000000a08b07c23 */ /* 0x100fe200080108b3 */
[----:B------:R-:W-:Y:S01]  /*c400*/  FFMA.FTZ R11, R12, UR10, -R179 ;  /* 0x0000000a0c0b7c23 */ /* 0x000fe200080108b3 */
[----:B------:R-:W-:Y:S01]  /*c410*/  FADD.FTZ R8, R166, R181 ;  /* 0x000000b5a6087221 */ /* 0x000fe20000010000 */
[--C-:B------:R-:W-:Y:S01]  /*c420*/  FFMA.FTZ R12, R13, UR10, -R179.reuse ;  /* 0x0000000a0d0c7c23 */ /* 0x100fe200080108b3 */
[--C-:B------:R-:W-:Y:S01]  /*c430*/  FFMA.FTZ R13, R152, UR10, -R179.reuse ;  /* 0x0000000a980d7c23 */ /* 0x100fe200080108b3 */
[--C-:B------:R-:W-:Y:S01]  /*c440*/  FFMA.FTZ R21, R21, UR10, -R179.reuse ;  /* 0x0000000a15157c23 */ /* 0x100fe200080108b3 */
[----:B---3--:R-:W-:Y:S01]  /*c450*/  FADD.FTZ R181, R167, R8 ;  /* 0x00000008a7b57221 */ /* 0x008fe20000010000 */
[----:B------:R-:W3:Y:S01]  /*c460*/  MUFU.EX2 R171, R171 ;  /* 0x000000ab00ab7308 */ /* 0x000ee20000000800 */
[----:B------:R-:W-:Y:S01]  /*c470*/  FMUL.FTZ R8, R162, UR10 ;  /* 0x0000000aa2087c20 */ /* 0x000fe20008410000 */
[----:B------:R-:W-:Y:S01]  /*c480*/  FFMA.FTZ R153, R153, UR10, -R179 ;  /* 0x0000000a99997c23 */ /* 0x000fe200080108b3 */
[----:B0-----:R-:W-:Y:S01]  /*c490*/  FADD.FTZ R162, R168, R181 ;  /* 0x000000b5a8a27221 */ /* 0x001fe20000010000 */
[--C-:B------:R-:W-:Y:S01]  /*c4a0*/  FFMA.FTZ R181, R154, UR10, -R179.reuse ;  /* 0x0000000a9ab57c23 */ /* 0x100fe200080108b3 */
[--C-:B------:R-:W-:Y:S01]  /*c4b0*/  FFMA.FTZ R182, R155, UR10, -R179.reuse ;  /* 0x0000000a9bb67c23 */ /* 0x100fe200080108b3 */
[--C-:B------:R-:W-:Y:S01]  /*c4c0*/  FFMA.FTZ R157, R157, UR10, -R179.reuse ;  /* 0x0000000a9d9d7c23 */ /* 0x100fe200080108b3 */
[----:B-1----:R-:W-:Y:S01]  /*c4d0*/  FADD.FTZ R183, R169, R162 ;  /* 0x000000a2a9b77221 */ /* 0x002fe20000010000 */
[----:B------:R-:W0:Y:S01]  /*c4e0*/  MUFU.EX2 R161, R161 ;  /* 0x000000a100a17308 */ /* 0x000e220000000800 */
[--C-:B------:R-:W-:Y:S01]  /*c4f0*/  FFMA.FTZ R192, R158, UR10, -R179.reuse ;  /* 0x0000000a9ec07c23 */ /* 0x100fe200080108b3 */
[----:B------:R-:W-:Y:S01]  /*c500*/  FFMA.FTZ R159, R159, UR10, -R179 ;  /* 0x0000000a9f9f7c23 */ /* 0x000fe200080108b3 */
[----:B--2---:R-:W-:Y:S01]  /*c510*/  FADD.FTZ R152, R170, R183 ;  /* 0x000000b7aa987221 */ /* 0x004fe20000010000 */
[--C-:B------:R-:W-:Y:S01]  /*c520*/  FFMA.FTZ R183, R156, UR10, -R179.reuse ;  /* 0x0000000a9cb77c23 */ /* 0x100fe200080108b3 */
[----:B------:R-:W-:Y:S01]  /*c530*/  FFMA.FTZ R174, R174, UR10, -R179 ;  /* 0x0000000aaeae7c23 */ /* 0x000fe200080108b3 */
[----:B------:R-:W-:Y:S01]  /*c540*/  @!P1 IMAD R3, R3, 0x40, R16 ;  /* 0x0000004003039824 */ /* 0x000fe200078e0210 */
[----:B------:R-:W-:Y:S01]  /*c550*/  F2FP.F16.F32.PACK_AB R154, R160, R173 ;  /* 0x000000ada09a723e */ /* 0x000fe200000000ff */
[----:B------:R-:W1:Y:S01]  /*c560*/  MUFU.EX2 R172, R172 ;  /* 0x000000ac00ac7308 */ /* 0x000e620000000800 */
[----:B---3--:R-:W-:Y:S01]  /*c570*/  FADD.FTZ R193, R171, R152 ;  /* 0x00000098abc17221 */ /* 0x008fe20000010000 */
[----:B------:R-:W-:Y:S01]  /*c580*/  F2FP.F16.F32.PACK_AB R162, R10, R171 ;  /* 0x000000ab0aa2723e */ /* 0x000fe200000000ff */
[----:B------:R-:W-:Y:S01]  /*c590*/  FMUL.FTZ R32, R32, R175 ;  /* 0x000000af20207220 */ /* 0x000fe20000410000 */
[----:B------:R-:W-:Y:S01]  /*c5a0*/  @!P1 LEA R3, R3, UR43, 0x2 ;  /* 0x0000002b03039c11 */ /* 0x000fe2000f8e10ff */
[----:B------:R-:W-:Y:S01]  /*c5b0*/  FADD.FTZ R152, R10, R193 ;  /* 0x000000c10a987221 */ /* 0x000fe20000010000 */
[----:B------:R-:W-:Y:S01]  /*c5c0*/  F2FP.F16.F32.PACK_AB R158, R168, R167 ;  /* 0x000000a7a89e723e */ /* 0x000fe200000000ff */
[----:B------:R-:W-:Y:S01]  /*c5d0*/  FMUL.FTZ R33, R33, R175 ;  /* 0x000000af21217220 */ /* 0x000fe20000410000 */
[----:B------:R-:W2:Y:S01]  /*c5e0*/  MUFU.EX2 R177, R163 ;  /* 0x000000a300b17308 */ /* 0x000ea20000000800 */
[----:B0-----:R-:W-:Y:S01]  /*c5f0*/  FADD.FTZ R179, R161, R152 ;  /* 0x00000098a1b37221 */ /* 0x001fe20000010000 */
[----:B------:R-:W-:Y:S01]  /*c600*/  F2FP.F16.F32.PACK_AB R152, R9, R178 ;  /* 0x000000b20998723e */ /* 0x000fe200000000ff */
[----:B------:R-:W-:Y:S01]  /*c610*/  @!P1 STS [R3+0x28800], R175 ;  /* 0x028800af03009388 */ /* 0x000fe20000000800 */
[----:B------:R-:W-:Y:S01]  /*c620*/  F2FP.F16.F32.PACK_AB R156, R166, R165 ;  /* 0x000000a5a69c723e */ /* 0x000fe200000000ff */
[-C--:B------:R-:W-:Y:S01]  /*c630*/  FMUL.FTZ R36, R36, R175.reuse ;  /* 0x000000af24247220 */ /* 0x080fe20000410000 */
[-C--:B------:R-:W-:Y:S01]  /*c640*/  FMUL.FTZ R37, R37, R175.reuse ;  /* 0x000000af25257220 */ /* 0x080fe20000410000 */
[-C--:B------:R-:W-:Y:S01]  /*c650*/  FMUL.FTZ R40, R40, R175.reuse ;  /* 0x000000af28287220 */ /* 0x080fe20000410000 */
[----:B------:R-:W0:Y:S01]  /*c660*/  MUFU.EX2 R8, R8 ;  /* 0x0000000800087308 */ /* 0x000e220000000800 */
[----:B-1----:R-:W-:Y:S01]  /*c670*/  FADD.FTZ R160, R172, R179 ;  /* 0x000000b3aca07221 */ /* 0x002fe20000010000 */
[-C--:B------:R-:W-:Y:S01]  /*c680*/  FMUL.FTZ R41, R41, R175.reuse ;  /* 0x000000af29297220 */ /* 0x080fe20000410000 */
[-C--:B------:R-:W-:Y:S01]  /*c690*/  FMUL.FTZ R44, R44, R175.reuse ;  /* 0x000000af2c2c7220 */ /* 0x080fe20000410000 */
[-C--:B------:R-:W-:Y:S01]  /*c6a0*/  FMUL.FTZ R45, R45, R175.reuse ;  /* 0x000000af2d2d7220 */ /* 0x080fe20000410000 */
[-C--:B------:R-:W-:Y:S01]  /*c6b0*/  FMUL.FTZ R48, R48, R175.reuse ;  /* 0x000000af30307220 */ /* 0x080fe20000410000 */
[-C--:B------:R-:W-:Y:S01]  /*c6c0*/  FMUL.FTZ R49, R49, R175.reuse ;  /* 0x000000af31317220 */ /* 0x080fe20000410000 */
[----:B------:R-:W-:Y:S01]  /*c6d0*/  FMUL.FTZ R52, R52, R175 ;  /* 0x000000af34347220 */ /* 0x000fe20000410000 */
[----:B------:R-:W1:Y:S01]  /*c6e0*/  MUFU.EX2 R180, R180 ;  /* 0x000000b400b47308 */ /* 0x000e620000000800 */
[----:B--2---:R-:W-:Y:S01]  /*c6f0*/  FADD.FTZ R9, R177, R160 ;  /* 0x000000a0b1097221 */ /* 0x004fe20000010000 */
[----:B------:R-:W-:Y:S01]  /*c700*/  F2FP.F16.F32.PACK_AB R160, R170, R169 ;  /* 0x000000a9aaa0723e */ /* 0x000fe200000000ff */
[-C--:B------:R-:W-:Y:S01]  /*c710*/  FMUL.FTZ R53, R53, R175.reuse ;  /* 0x000000af35357220 */ /* 0x080fe20000410000 */
[-C--:B------:R-:W-:Y:S01]  /*c720*/  FMUL.FTZ R56, R56, R175.reuse ;  /* 0x000000af38387220 */ /* 0x080fe20000410000 */
[-C--:B------:R-:W-:Y:S01]  /*c730*/  FMUL.FTZ R57, R57, R175.reuse ;  /* 0x000000af39397220 */ /* 0x080fe20000410000 */
[-C--:B------:R-:W-:Y:S01]  /*c740*/  FMUL.FTZ R60, R60, R175.reuse ;  /* 0x000000af3c3c7220 */ /* 0x080fe20000410000 */
[-C--:B------:R-:W-:Y:S01]  /*c750*/  FMUL.FTZ R61, R61, R175.reuse ;  /* 0x000000af3d3d7220 */ /* 0x080fe20000410000 */
[----:B------:R2:W3:Y:S01]  /*c760*/  MUFU.EX2 R163, R164 ;  /* 0x000000a400a37308 */ /* 0x0004e20000000800 */
[----:B0-----:R1:W-:Y:S01]  /*c770*/  @!P1 STS [R3+0x28820], R8 ;  /* 0x0288200803009388 */ /* 0x0013e20000000800 */
[-C--:B------:R-:W-:Y:S01]  /*c780*/  FMUL.FTZ R64, R64, R175.reuse ;  /* 0x000000af40407220 */ /* 0x080fe20000410000 */
[-C--:B------:R-:W-:Y:S01]  /*c790*/  FMUL.FTZ R65, R65, R175.reuse ;  /* 0x000000af41417220 */ /* 0x080fe20000410000 */
[-C--:B------:R-:W-:Y:S01]  /*c7a0*/  FMUL.FTZ R68, R68, R175.reuse ;  /* 0x000000af44447220 */ /* 0x080fe20000410000 */
[-C--:B------:R-:W-:Y:S01]  /*c7b0*/  FMUL.FTZ R69, R69, R175.reuse ;  /* 0x000000af45457220 */ /* 0x080fe20000410000 */
[-C--:B------:R-:W-:Y:S01]  /*c7c0*/  FMUL.FTZ R72, R72, R175.reuse ;  /* 0x000000af48487220 */ /* 0x080fe20000410000 */
[----:B------:R-:W-:Y:S01]  /*c7d0*/  FMUL.FTZ R73, R73, R175 ;  /* 0x000000af49497220 */ /* 0x000fe20000410000 */
[----:B------:R-:W0:Y:S01]  /*c7e0*/  MUFU.EX2 R176, R176 ;  /* 0x000000b000b07308 */ /* 0x000e220000000800 */
[----:B--2---:R-:W-:Y:S01]  /*c7f0*/  F2FP.F16.F32.PACK_AB R164, R172, R161 ;  /* 0x000000a1aca4723e */ /* 0x004fe200000000ff */
[----:B------:R-:W-:Y:S01]  /*c800*/  FMUL.FTZ R76, R76, R175 ;  /* 0x000000af4c4c7220 */ /* 0x000fe20000410000 */
[C---:B-1----:R-:W-:Y:S01]  /*c810*/  FADD.FTZ R3, R180.reuse, R9 ;  /* 0x00000009b4037221 */ /* 0x042fe20000010000 */
[----:B------:R-:W-:Y:S01]  /*c820*/  F2FP.F16.F32.PACK_AB R166, R180, R177 ;  /* 0x000000b1b4a6723e */ /* 0x000fe200000000ff */
[-C--:B------:R-:W-:Y:S01]  /*c830*/  FMUL.FTZ R77, R77, R175.reuse ;  /* 0x000000af4d4d7220 */ /* 0x080fe20000410000 */
[-C--:B------:R-:W-:Y:S01]  /*c840*/  FMUL.FTZ R80, R80, R175.reuse ;  /* 0x000000af50507220 */ /* 0x080fe20000410000 */
[-C--:B------:R-:W-:Y:S01]  /*c850*/  FMUL.FTZ R81, R81, R175.reuse ;  /* 0x000000af51517220 */ /* 0x080fe20000410000 */
[----:B------:R-:W1:Y:S01]  /*c860*/  MUFU.EX2 R155, R11 ;  /* 0x0000000b009b7308 */ /* 0x000e620000000800 */
[----:B---3--:R-:W-:Y:S01]  /*c870*/  FFMA.FTZ R9, R8, R4, R163 ;  /* 0x0000000408097223 */ /* 0x008fe200000100a3 */
[-C--:B------:R-:W-:Y:S01]  /*c880*/  FMUL.FTZ R84, R84, R175.reuse ;  /* 0x000000af54547220 */ /* 0x080fe20000410000 */
[-C--:B------:R-:W-:Y:S01]  /*c890*/  FMUL.FTZ R85, R85, R175.reuse ;  /* 0x000000af55557220 */ /* 0x080fe20000410000 */
[-C--:B------:R-:W-:Y:S01]  /*c8a0*/  FMUL.FTZ R88, R88, R175.reuse ;  /* 0x000000af58587220 */ /* 0x080fe20000410000 */
[-C--:B------:R-:W-:Y:S01]  /*c8b0*/  FMUL.FTZ R89, R89, R175.reuse ;  /* 0x000000af59597220 */ /* 0x080fe20000410000 */
[-C--:B------:R-:W-:Y:S01]  /*c8c0*/  FMUL.FTZ R92, R92, R175.reuse ;  /* 0x000000af5c5c7220 */ /* 0x080fe20000410000 */
[-C--:B------:R-:W-:Y:S01]  /*c8d0*/  FMUL.FTZ R93, R93, R175.reuse ;  /* 0x000000af5d5d7220 */ /* 0x080fe20000410000 */
[----:B------:R-:W2:Y:S01]  /*c8e0*/  MUFU.EX2 R12, R12 ;  /* 0x0000000c000c7308 */ /* 0x000ea20000000800 */
        /* <DEDUP_REMOVED lines=16> */
[C---:B--2---:R-:W-:Y:S01]  /*c9f0*/  FADD.FTZ R9, R12.reuse, R9 ;  /* 0x000000090c097221 */ /* 0x044fe20000010000 */
[----:B------:R-:W-:Y:S01]  /*ca00*/  F2FP.F16.F32.PACK_AB R155, R12, R155 ;  /* 0x0000009b0c9b723e */ /* 0x000fe200000000ff */
        /* <DEDUP_REMOVED lines=19> */
[----:B------:R-:W-:Y:S01]  /*cb40*/  FMUL.FTZ R149, R149, R175 ;  /* 0x000000af95957220 */ /* 0x000fe20000410000 */
[-C--:B------:R-:W-:Y:S01]  /*cb50*/  FMUL.FTZ R26, R26, R8.reuse ;  /* 0x000000081a1a7220 */ /* 0x080fe20000410000 */
[----:B------:R1:W3:Y:S01]  /*cb60*/  MUFU.EX2 R161, R153 ;  /* 0x0000009900a17308 */ /* 0x0002e20000000800 */
        /* <DEDUP_REMOVED lines=9> */
[----:B-1----:R-:W-:Y:S01]  /*cc00*/  F2FP.F16.F32.PACK_AB R153, R176, R163 ;  /* 0x000000a3b099723e */ /* 0x002fe200000000ff */
[----:B------:R-:W-:Y:S01]  /*cc10*/  BAR.SYNC.DEFER_BLOCKING 0xf, 0x100 ;  /* 0x03c4000000007b1d */ /* 0x000fe20000010000 */
        /* <DEDUP_REMOVED lines=21> */
[----:B------:R2:W3:Y:S01]  /*cd70*/  MUFU.EX2 R165, R157 ;  /* 0x0000009d00a57308 */ /* 0x0004e20000000800 */
[----:B0-----:R-:W-:Y:S01]  /*cd80*/  FADD.FTZ R4, R182, R9 ;  /* 0x00000009b6047221 */ /* 0x001fe20000010000 */
[----:B------:R0:W-:Y:S01]  /*cd90*/  STSM.16.M88.4 [R18+0x26800], R152 ;  /* 0x0268009812007844 */ /* 0x0001e20000000200 */
[-C--:B------:R-:W-:Y:S01]  /*cda0*/  FMUL.FTZ R71, R71, R8.reuse ;  /* 0x0000000847477220 */ /* 0x080fe20000410000 */
[-C--:B------:R-:W-:Y:S01]  /*cdb0*/  FMUL.FTZ R74, R74, R8.reuse ;  /* 0x000000084a4a7220 */ /* 0x080fe20000410000 */
[-C--:B------:R-:W-:Y:S01]  /*cdc0*/  FMUL.FTZ R75, R75, R8.reuse ;  /* 0x000000084b4b7220 */ /* 0x080fe20000410000 */
[-C--:B------:R-:W-:Y:S01]  /*cdd0*/  FMUL.FTZ R78, R78, R8.reuse ;  /* 0x000000084e4e7220 */ /* 0x080fe20000410000 */
[----:B------:R-:W-:Y:S01]  /*cde0*/  FMUL.FTZ R79, R79, R8 ;  /* 0x000000084f4f7220 */ /* 0x000fe20000410000 */
[----:B------:R-:W5:Y:S01]  /*cdf0*/  MUFU.EX2 R192, R192 ;  /* 0x000000c000c07308 */ /* 0x000f620000000800 */
[----:B-1----:R-:W-:Y:S01]  /*ce00*/  FADD.FTZ R4, R183, R4 ;  /* 0x00000004b7047221 */ /* 0x002fe20000010000 */
[----:B--2---:R-:W-:Y:S01]  /*ce10*/  F2FP.F16.F32.PACK_AB R157, R15, R14 ;  /* 0x0000000e0f9d723e */ /* 0x004fe200000000ff */
[----:B------:R-:W-:Y:S01]  /*ce20*/  FMUL.FTZ R82, R82, R8 ;  /* 0x0000000852527220 */ /* 0x000fe20000410000 */
        /* <DEDUP_REMOVED lines=13> */
[----:B-----5:R-:W-:Y:S01]  /*cf00*/  FADD.FTZ R4, R192, R9 ;  /* 0x00000009c0047221 */ /* 0x020fe20000010000 */
[----:B-1----:R-:W-:Y:S01]  /*cf10*/  F2FP.F16.F32.PACK_AB R159, R10, R21 ;  /* 0x000000150a9f723e */ /* 0x002fe200000000ff */
[-C--:B------:R-:W-:Y:S01]  /*cf20*/  FMUL.FTZ R102, R102, R8.reuse ;  /* 0x0000000866667220 */ /* 0x080fe20000410000 */
[----:B------:R-:W-:Y:S01]  /*cf30*/  F2FP.F16.F32.PACK_AB R165, R192, R165 ;  /* 0x000000a5c0a5723e */ /* 0x000fe200000000ff */
[-C--:B------:R-:W-:Y:S01]  /*cf40*/  FMUL.FTZ R103, R103, R8.reuse ;  /* 0x0000000867677220 */ /* 0x080fe20000410000 */
[-C--:B------:R-:W-:Y:S01]  /*cf50*/  FMUL.FTZ R106, R106, R8.reuse ;  /* 0x000000086a6a7220 */ /* 0x080fe20000410000 */
[----:B------:R0:W-:Y:S01]  /*cf60*/  STSM.16.M88.4 [R19], R156 ;  /* 0x0000009c13007844 */ /* 0x0001e20000000200 */
[-C--:B------:R-:W-:Y:S01]  /*cf70*/  FMUL.FTZ R107, R107, R8.reuse ;  /* 0x000000086b6b7220 */ /* 0x080fe20000410000 */
[----:B--2---:R-:W-:Y:S01]  /*cf80*/  FADD.FTZ R9, R167, R4 ;  /* 0x00000004a7097221 */ /* 0x004fe20000010000 */
[-C--:B------:R-:W-:Y:S01]  /*cf90*/  FMUL.FTZ R110, R110, R8.reuse ;  /* 0x000000086e6e7220 */ /* 0x080fe20000410000 */
[----:B------:R0:W-:Y:S01]  /*cfa0*/  STSM.16.M88.4 [R23], R160 ;  /* 0x000000a017007844 */ /* 0x0001e20000000200 */
[-C--:B------:R-:W-:Y:S01]  /*cfb0*/  FMUL.FTZ R111, R111, R8.reuse ;  /* 0x000000086f6f7220 */ /* 0x080fe20000410000 */
[-C--:B------:R-:W-:Y:S01]  /*cfc0*/  FMUL.FTZ R114, R114, R8.reuse ;  /* 0x0000000872727220 */ /* 0x080fe20000410000 */
[-C--:B------:R-:W-:Y:S01]  /*cfd0*/  FMUL.FTZ R115, R115, R8.reuse ;  /* 0x0000000873737220 */ /* 0x080fe20000410000 */
[-C--:B------:R-:W-:Y:S01]  /*cfe0*/  FMUL.FTZ R118, R118, R8.reuse ;  /* 0x0000000876767220 */ /* 0x080fe20000410000 */
[-C--:B------:R-:W-:Y:S01]  /*cff0*/  FMUL.FTZ R119, R119, R8.reuse ;  /* 0x0000000877777220 */ /* 0x080fe20000410000 */
[C---:B---3--:R-:W-:Y:S01]  /*d000*/  F2FP.F16.F32.PACK_AB R167, R174.reuse, R167 ;  /* 0x000000a7aea7723e */ /* 0x048fe200000000ff */
        /* <DEDUP_REMOVED lines=20> */
.L_x_1811:
[----:B------:R1:W2:Y:S01]  /*d150*/  SYNCS.PHASECHK.TRANS64.TRYWAIT P0, [UR27+0x28c50], R7 ;  /* 0x028c5007ff0075a7 */ /* 0x0002a2000800015b */
[----:B------:R-:W-:Y:S05]  /*d160*/  @!P3 BRA `(.L_x_1812) ;  /* 0x000000000004b947 */ /* 0x000fea0003800000 */
[----:B------:R-:W-:Y:S01]  /*d170*/  BPT.TRAP 0x1 ;  /* 0x000000040000795c */ /* 0x000fe20000300000 */
.L_x_1812:
[----:B--2---:R-:W-:Y:S05]  /*d180*/  @P0 BRA `(.L_x_1813) ;  /* 0x0000000000080947 */ /* 0x004fea0003800000 */
[----:B------:R-:W2:Y:S02]  /*d190*/  SYNCS.PHASECHK.TRANS64.TRYWAIT P0, [UR27+0x28c50], R7 ;  /* 0x028c5007ff0075a7 */ /* 0x000ea4000800015b */
[----:B--2---:R-:W-:Y:S05]  /*d1a0*/  @!P0 BRA `(.L_x_1814) ;  /* 0x0000009000f88947 */ /* 0x004fea0003800000 */
.L_x_1813:
[----:B------:R-:W-:Y:S01]  /*d1b0*/  ULEA UR11, UR36, UR48, 0xc ;  /* 0x00000030240b7291 */ /* 0x000fe2000f8e603f */
[----:B------:R-:W-:Y:S01]  /*d1c0*/  WARPGROUP.ARRIVE ;  /* 0x00000000000079c5 */ /* 0x000fe20000000000 */
[----:B------:R-:W-:Y:S01]  /*d1d0*/  UMOV UR7, 0x40000040 ;  /* 0x4000004000077882 */ /* 0x000fe20000000000 */
[----:B------:R-:W-:Y:S01]  /*d1e0*/  ISETP.LT.AND P0, PT, R186, UR50, PT ;  /* 0x00000032ba007c0c */ /* 0x000fe2000bf01270 */
[----:B--2---:R-:W-:Y:S01]  /*d1f0*/  @!P4 VIADD R20, R20, 0x28c60 ;  /* 0x00028c601414c836 */ /* 0x004fe20000000000 */
        /* <DEDUP_REMOVED lines=36> */
.L_x_1798:
[----:B------:R-:W5:Y:S01]  /*d440*/  SHFL.BFLY PT, R0, R3, 0x2, 0x1f ;  /* 0x0c401f0003007f89 */ /* 0x000f6200000e0000 */
[----:B------:R-:W-:Y:S01]  /*d450*/  IMAD.MOV.U32 R10, RZ, RZ, RZ ;  /* 0x000000ffff0a7224 */ /* 0x000fe200078e00ff */
[----:B------:R-:W-:Y:S01]  /*d460*/  UIADD3 UR38, UR38, 0x1, URZ ;  /* 0x0000000126267890 */ /* 0x000fe2000fffe03f */
[----:B------:R-:W-:Y:S01]  /*d470*/  IMAD.U32 R14, RZ, RZ, UR10 ;  /* 0x0000000aff0e7e24 */ /* 0x000fe2000f8e00ff */
[----:B------:R-:W0:Y:S01]  /*d480*/  SHFL.BFLY PT, R9, R4, 0x2, 0x1f ;  /* 0x0c401f0004097f89 */ /* 0x000e2200000e0000 */
[----:B------:R-:W-:Y:S08]  /*d490*/  BAR.ARV 0x8, 0x100 ;  /* 0x0204000000007b1d */ /* 0x000ff00000002000 */
[----:B------:R-:W-:Y:S01]  /*d4a0*/  BAR.SYNC.DEFER_BLOCKING 0xf, 0x100 ;  /* 0x03c4000000007b1d */ /* 0x000fe20000010000 */
[----:B-----5:R-:W-:Y:S01]  /*d4b0*/  FADD.FTZ R0, R0, R3 ;  /* 0x0000000300007221 */ /* 0x020fe20000010000 */
[----:B------:R-:W-:Y:S01]  /*d4c0*/  IMAD.U32 R3, RZ, RZ, UR36 ;  /* 0x00000024ff037e24 */ /* 0x000fe2000f8e00ff */
[----:B------:R-:W-:Y:S01]  /*d4d0*/  UIADD3 UR36, UR36, 0x1, URZ ;  /* 0x0000000124247890 */ /* 0x000fe2000fffe03f */
[----:B0-----:R-:W-:-:S02]  /*d4e0*/  FADD.FTZ R9, R9, R4 ;  /* 0x0000000409097221 */ /* 0x001fc40000010000 */
[----:B-1--4-:R-:W0:Y:S01]  /*d4f0*/  SHFL.BFLY PT, R7, R0, 0x1, 0x1f ;  /* 0x0c201f0000077f89 */ /* 0x012e2200000e0000 */
[----:B------:R-:W-:Y:S01]  /*d500*/  IMAD.MOV.U32 R4, RZ, RZ, RZ ;  /* 0x000000ffff047224 */ /* 0x000fe200078e00ff */
[----:B------:R-:W-:Y:S02]  /*d510*/  UISETP.NE.AND UP0, UPT, UR36, 0x2, UPT ;  /* 0x000000022400788c */ /* 0x000fe4000bf05270 */
[----:B--2---:R-:W1:Y:S02]  /*d520*/  SHFL.BFLY PT, R8, R9, 0x1, 0x1f ;  /* 0x0c201f0009087f89 */ /* 0x004e6400000e0000 */
[----:B------:R-:W-:Y:S02]  /*d530*/  USEL UR4, URZ, 0x1, UP0 ;  /* 0x000000013f047887 */ /* 0x000fe40008000000 */
[----:B------:R-:W-:Y:S02]  /*d540*/  USEL UR36, UR36, URZ, UP0 ;  /* 0x0000003f24247287 */ /* 0x000fe40008000000 */
[----:B------:R-:W-:Y:S01]  /*d550*/  ULOP3.LUT UR37, UR37, UR4, URZ, 0x3c, !UPT ;  /* 0x0000000425257292 */ /* 0x000fe2000f8e3c3f */
[----:B0-----:R-:W-:Y:S01]  /*d560*/  FADD.FTZ R12, R0, R7 ;  /* 0x00000007000c7221 */ /* 0x001fe20000010000 */
[----:B------:R-:W-:-:S02]  /*d570*/  IMAD.MOV R7, RZ, RZ, -R17 ;  /* 0x000000ffff077224 */ /* 0x000fc400078e0a11 */
[----:B-1----:R-:W-:Y:S02]  /*d580*/  FADD.FTZ R13, R9, R8 ;  /* 0x00000008090d7221 */ /* 0x002fe40000010000 */
[----:B------:R-:W-:Y:S01]  /*d590*/  FSETP.NE.FTZ.AND P1, PT, R12, RZ, PT ;  /* 0x000000ff0c00720b */ /* 0x000fe20003f35000 */
[----:B------:R-:W-:Y:S01]  /*d5a0*/  IMAD.U32 R8, RZ, RZ, UR10 ;  /* 0x0000000aff087e24 */ /* 0x000fe2000f8e00ff */
[----:B------:R-:W-:Y:S02]  /*d5b0*/  ISETP.NE.AND P0, PT, R2, R7, PT ;  /* 0x000000070200720c */ /* 0x000fe40003f05270 */
[----:B------:R-:W-:-:S09]  /*d5c0*/  FSETP.NE.FTZ.AND P2, PT, R13, RZ, PT ;  /* 0x000000ff0d00720b */ /* 0x000fd20003f55000 */
[----:B------:R-:W0:Y:S01]  /*d5d0*/  @P1 MUFU.RCP R10, R12 ;  /* 0x0000000c000a1308 */ /* 0x000e220000001000 */
[----:B------:R-:W-:Y:S01]  /*d5e0*/  @P1 FMUL.FTZ R8, R8, 0.69314718246459960938 ;  /* 0x3f31721808081820 */ /* 0x000fe20000410000 */
[----:B------:R-:W-:Y:S02]  /*d5f0*/  @!P0 IMAD R0, R3, 0x40, R16 ;  /* 0x0000004003008824 */ /* 0x000fe400078e0210 */
[----:B------:R-:W-:Y:S01]  /*d600*/  @P2 FMUL.FTZ R14, R14, 0.69314718246459960938 ;  /* 0x3f3172180e0e2820 */ /* 0x000fe20000410000 */
[----:B------:R-:W-:Y:S02]  /*d610*/  IMAD.MOV.U32 R3, RZ, RZ, -0x800000 ;  /* 0xff800000ff037424 */ /* 0x000fe400078e00ff */
        /* <DEDUP_REMOVED lines=73> */
[----:B------:R-:W-:Y:S01]  /*dab0*/  PLOP3.LUT P0, PT, PT, PT, PT, 0x8, 0x0 ;  /* 0x000000000000781c */ /* 0x000fe20003f0e170 */
[-C--:B------:R-:W-:Y:S01]  /*dac0*/  FMUL.FTZ R30, R30, R4.reuse ;  /* 0x000000041e1e7220 */ /* 0x080fe20000410000 */
[-C--:B------:R-:W-:Y:S01]  /*dad0*/  FMUL.FTZ R31, R31, R4.reuse ;  /* 0x000000041f1f7220 */ /* 0x080fe20000410000 */
[-C--:B------:R-:W-:Y:S01]  /*dae0*/  FMUL.FTZ R34, R34, R4.reuse ;  /* 0x0000000422227220 */ /* 0x080fe20000410000 */
[-C--:B------:R-:W-:Y:S01]  /*daf0*/  FMUL.FTZ R35, R35, R4.reuse ;  /* 0x0000000423237220 */ /* 0x080fe20000410000 */
[----:B0-----:R-:W1:Y:S01]  /*db00*/  @P2 MUFU.LG2 R10, R13 ;  /* 0x0000000d000a2308 */ /* 0x001e620000000c00 */
        /* <DEDUP_REMOVED lines=62> */
.L_x_1731:
[----:B------:R-:W0:Y:S08]  /*def0*/  S2UR UR4, SR_CgaCtaId ;  /* 0x00000000000479c3 */ /* 0x000e300000008800 */
[----:B------:R-:W-:Y:S06]  /*df00*/  BAR.SYNC.DEFER_BLOCKING 0x5, 0x180 ;  /* 0x0146000000007b1d */ /* 0x000fec0000010000 */
[----:B------:R-:W-:Y:S01]  /*df10*/  UMOV UR43, 0x400 ;  /* 0x00000400002b7882 */ /* 0x000fe20000000000 */
[----:B------:R-:W-:Y:S01]  /*df20*/  BSSY B0, `(.L_x_1816) ;  /* 0x00002a8000007945 */ /* 0x000fe20003800000 */
[----:B0-----:R-:W-:-:S09]  /*df30*/  ULEA UR43, UR4, UR43, 0x18 ;  /* 0x0000002b042b7291 */ /* 0x001fd2000f8ec03f */
[----:B------:R-:W0:Y:S02]  /*df40*/  LDS R4, [UR43+0x28cd0] ;  /* 0x028cd02bff047984 */ /* 0x000e240008000800 */
[----:B0-----:R-:W-:Y:S01]  /*df50*/  R2UR UR4, R4 ;  /* 0x00000000040472ca */ /* 0x001fe200000e0000 */
[----:B------:R-:W-:Y:S06]  /*df60*/  BAR.ARV 0x4, 0x180 ;  /* 0x0106000000007b1d */ /* 0x000fec0000002000 */
[----:B------:R-:W-:Y:S08]  /*df70*/  @P0 BRA `(.L_x_1817) ;  /* 0x0000001c00900947 */ /* 0x000ff00003800000 */
[----:B------:R-:W0:Y:S01]  /*df80*/  S2UR UR5, SR_SWINHI ;  /* 0x00000000000579c3 */ /* 0x000e220000002f00 */
[----:B------:R-:W-:Y:S01]  /*df90*/  IMAD R9, R211, 0x40, R184 ;  /* 0x00000040d3097824 */ /* 0x000fe200078e02b8 */
[----:B------:R-:W1:Y:S01]  /*dfa0*/  SHFL.IDX PT, R6, R212, RZ, 0x1f ;  /* 0x00001fffd4067589 */ /* 0x000e6200000e0000 */
[----:B------:R-:W-:Y:S01]  /*dfb0*/  F2FP.F16.F32.PACK_AB R104, R105, R104 ;  /* 0x000000686968723e */ /* 0x000fe200000000ff */
[----:B------:R-:W-:Y:S01]  /*dfc0*/  USHF.R.S32.HI UR12, URZ, 0x1f, UR39 ;  /* 0x0000001f3f0c7899 */ /* 0x000fe20008011427 */
[----:B------:R-:W-:-:S03]  /*dfd0*/  F2FP.F16.F32.PACK_AB R105, R107, R106 ;  /* 0x0000006a6b69723e */ /* 0x000fc600000000ff */
[----:B------:R-:W-:Y:S01]  /*dfe0*/  BAR.SYNC.DEFER_BLOCKING 0x1, 0x100 ;  /* 0x0044000000007b1d */ /* 0x000fe20000010000 */
[----:B------:R-:W-:Y:S01]  /*dff0*/  F2FP.F16.F32.PACK_AB R106, R109, R108 ;  /* 0x0000006c6d6a723e */ /* 0x000fe200000000ff */
[----:B------:R-:W-:Y:S01]  /*e000*/  USHF.R.S32.HI UR13, URZ, 0x1f, UR42 ;  /* 0x0000001f3f0d7899 */ /* 0x000fe2000801142a */
        /* <DEDUP_REMOVED lines=9> */
[----:B------:R-:W-:Y:S01]  /*e0a0*/  IMAD.U32 R114, RZ, RZ, UR6 ;  /* 0x00000006ff727e24 */ /* 0x000fe2000f8e00ff */
[----:B-1----:R-:W-:Y:S01]  /*e0b0*/  ISETP.NE.AND P0, PT, R6, RZ, PT ;  /* 0x000000ff0600720c */ /* 0x002fe20003f05270 */
[----:B------:R-:W-:Y:S02]  /*e0c0*/  IMAD.U32 R115, RZ, RZ, UR7 ;  /* 0x00000007ff737e24 */ /* 0x000fe4000f8e00ff */
[----:B------:R-:W-:-:S04]  /*e0d0*/  IMAD.WIDE R4, R215, 0x2, R114 ;  /* 0x00000002d7047825 */ /* 0x000fc800078e0272 */
[----:B------:R-:W-:Y:S01]  /*e0e0*/  IMAD.WIDE R114, R9, 0x2, R114 ;  /* 0x0000000209727825 */ /* 0x000fe200078e0272 */
[C---:B------:R-:W-:Y:S02]  /*e0f0*/  IADD3 R41, P2, R4.reuse, 0x20, RZ ;  /* 0x0000002004297810 */ /* 0x040fe40007f5e0ff */
[C---:B------:R-:W-:Y:S02]  /*e100*/  IADD3 R53, P4, R4.reuse, 0x60, RZ ;  /* 0x0000006004357810 */ /* 0x040fe40007f9e0ff */
[----:B------:R-:W-:Y:S01]  /*e110*/  LOP3.LUT R12, R41, 0x380, RZ, 0xc0, !PT ;  /* 0x00000380290c7812 */ /* 0x000fe200078ec0ff */
[--C-:B------:R-:W-:Y:S01]  /*e120*/  IMAD.X R13, RZ, RZ, R5.reuse, P2 ;  /* 0x000000ffff0d7224 */ /* 0x100fe200010e0605 */
[C---:B------:R-:W-:Y:S01]  /*e130*/  IADD3 R44, P2, R4.reuse, 0x2060, RZ ;  /* 0x00002060042c7810 */ /* 0x040fe20007f5e0ff */
[--C-:B------:R-:W-:Y:S01]  /*e140*/  IMAD.X R25, RZ, RZ, R5.reuse, P4 ;  /* 0x000000ffff197224 */ /* 0x100fe200020e0605 */
[----:B------:R-:W-:Y:S02]  /*e150*/  LOP3.LUT R24, R53, 0x380, RZ, 0xc0, !PT ;  /* 0x0000038035187812 */ /* 0x000fe400078ec0ff */
[C---:B------:R-:W-:Y:S01]  /*e160*/  IADD3 R57, P5, R4.reuse, 0x2000, RZ ;  /* 0x0000200004397810 */ /* 0x040fe20007fbe0ff */
[----:B------:R-:W-:Y:S01]  /*e170*/  IMAD.X R123, RZ, RZ, R5, P2 ;  /* 0x000000ffff7b7224 */ /* 0x000fe200010e0605 */
[----:B------:R-:W-:-:S02]  /*e180*/  IADD3 R20, P2, R4, 0x6020, RZ ;  /* 0x0000602004147810 */ /* 0x000fc40007f5e0ff */
[----:B------:R-:W-:Y:S01]  /*e190*/  SHF.R.U64 R12, R12, 0x3, RZ ;  /* 0x000000030c0c7819 */ /* 0x000fe200000012ff */
[--C-:B------:R-:W-:Y:S01]  /*e1a0*/  IMAD.X R29, RZ, RZ, R5.reuse, P5 ;  /* 0x000000ffff1d7224 */ /* 0x100fe200028e0605 */
[----:B------:R-:W-:Y:S01]  /*e1b0*/  SHF.R.U64 R24, R24, 0x3, RZ ;  /* 0x0000000318187819 */ /* 0x000fe200000012ff */
[--C-:B------:R-:W-:Y:S01]  /*e1c0*/  IMAD.X R147, RZ, RZ, R5.reuse, P2 ;  /* 0x000000ffff937224 */ /* 0x100fe200010e0605 */
[----:B------:R-:W-:Y:S02]  /*e1d0*/  IADD3 R81, P2, R114, 0x3000, RZ ;  /* 0x0000300072517810 */ /* 0x000fe40007f5e0ff */
[----:B------:R-:W-:Y:S02]  /*e1e0*/  IADD3 R56, P4, R4, 0x4020, RZ ;  /* 0x0000402004387810 */ /* 0x000fe40007f9e0ff */
[----:B------:R-:W-:Y:S02]  /*e1f0*/  LOP3.LUT R80, R81, 0x380, RZ, 0xc0, !PT ;  /* 0x0000038051507812 */ /* 0x000fe400078ec0ff */
[----:B------:R-:W-:Y:S01]  /*e200*/  LOP3.LUT R28, R57, 0x380, RZ, 0xc0, !PT ;  /* 0x00000380391c7812 */ /* 0x000fe200078ec0ff */
[----:B------:R-:W-:Y:S01]  /*e210*/  IMAD.X R131, RZ, RZ, R5, P4 ;  /* 0x000000ffff837224 */ /* 0x000fe200020e0605 */
[----:B------:R-:W-:-:S02]  /*e220*/  LOP3.LUT R12, R12, R41, RZ, 0x3c, !PT ;  /* 0x000000290c0c7212 */ /* 0x000fc400078e3cff */
[----:B------:R-:W-:Y:S02]  /*e230*/  LOP3.LUT R41, R44, 0x380, RZ, 0xc0, !PT ;  /* 0x000003802c297812 */ /* 0x000fe400078ec0ff */
[----:B------:R-:W-:Y:S02]  /*e240*/  LOP3.LUT R24, R24, R53, RZ, 0x3c, !PT ;  /* 0x0000003518187212 */ /* 0x000fe400078e3cff */
[----:B------:R-:W-:Y:S02]  /*e250*/  SHF.R.U64 R80, R80, 0x3, RZ ;  /* 0x0000000350507819 */ /* 0x000fe400000012ff */
[----:B------:R-:W-:Y:S02]  /*e260*/  IADD3 R45, P3, R4, 0x40, RZ ;  /* 0x00000040042d7810 */ /* 0x000fe40007f7e0ff */
[----:B------:R-:W-:Y:S02]  /*e270*/  SHF.R.U64 R28, R28, 0x3, RZ ;  /* 0x000000031c1c7819 */ /* 0x000fe400000012ff */
[----:B------:R-:W-:Y:S01]  /*e280*/  LOP3.LUT R53, R56, 0x380, RZ, 0xc0, !PT ;  /* 0x0000038038357812 */ /* 0x000fe200078ec0ff */
[----:B------:R-:W-:Y:S01]  /*e290*/  IMAD.X R15, RZ, RZ, R5, P3 ;  /* 0x000000ffff0f7224 */ /* 0x000fe200018e0605 */
[----:B------:R-:W-:-:S02]  /*e2a0*/  IADD3 R65, P1, R4, 0x2040, RZ ;  /* 0x0000204004417810 */ /* 0x000fc40007f3e0ff */
[----:B------:R-:W-:Y:S02]  /*e2b0*/  SHF.R.U64 R41, R41, 0x3, RZ ;  /* 0x0000000329297819 */ /* 0x000fe400000012ff */
[----:B------:R-:W-:Y:S01]  /*e2c0*/  IADD3 R10, P5, R4, 0x4040, RZ ;  /* 0x00004040040a7810 */ /* 0x000fe20007fbe0ff */
[----:B------:R-:W-:Y:S01]  /*e2d0*/  IMAD.X R49, RZ, RZ, R5, P1 ;  /* 0x000000ffff317224 */ /* 0x000fe200008e0605 */
[----:B------:R-:W-:Y:S01]  /*e2e0*/  LOP3.LUT R80, R80, R81, RZ, 0x3c, !PT ;  /* 0x0000005150507212 */ /* 0x000fe200078e3cff */
[----:B------:R-:W-:Y:S01]  /*e2f0*/  IMAD.X R81, RZ, RZ, R115, P2 ;  /* 0x000000ffff517224 */ /* 0x000fe200010e0673 */
[----:B------:R-:W-:Y:S01]  /*e300*/  IADD3 R61, P6, R4, 0x2020, RZ ;  /* 0x00002020043d7810 */ /* 0x000fe20007fde0ff */
[--C-:B------:R-:W-:Y:S01]  /*e310*/  IMAD.X R135, RZ, RZ, R5.reuse, P5 ;  /* 0x000000ffff877224 */ /* 0x100fe200028e0605 */
[----:B------:R-:W-:Y:S02]  /*e320*/  LOP3.LUT R28, R28, R57, RZ, 0x3c, !PT ;  /* 0x000000391c1c7212 */ /* 0x000fe400078e3cff */
[----:B------:R-:W-:Y:S01]  /*e330*/  SHF.R.U64 R53, R53, 0x3, RZ ;  /* 0x0000000335357819 */ /* 0x000fe200000012ff */
[----:B------:R-:W-:Y:S01]  /*e340*/  IMAD.X R33, RZ, RZ, R5, P6 ;  /* 0x000000ffff217224 */ /* 0x000fe200030e0605 */
[----:B------:R-:W-:-:S02]  /*e350*/  LOP3.LUT R9, R4, 0x380, RZ, 0xc0, !PT ;  /* 0x0000038004097812 */ /* 0x000fc400078ec0ff */
[----:B------:R-:W-:Y:S02]  /*e360*/  LOP3.LUT R40, R65, 0x380, RZ, 0xc0, !PT ;  /* 0x0000038041287812 */ /* 0x000fe400078ec0ff */
[----:B------:R-:W-:Y:S02]  /*e370*/  IADD3 R57, P2, R114, 0x9000, RZ ;  /* 0x0000900072397810 */ /* 0x000fe40007f5e0ff */
[----:B------:R-:W-:Y:S02]  /*e380*/  IADD3 R52, P3, R4, 0x4000, RZ ;  /* 0x0000400004347810 */ /* 0x000fe40007f7e0ff */
[----:B------:R-:W-:Y:S02]  /*e390*/  LOP3.LUT R122, R41, R44, RZ, 0x3c, !PT ;  /* 0x0000002c297a7212 */ /* 0x000fe400078e3cff */
[----:B------:R-:W-:Y:S01]  /*e3a0*/  LOP3.LUT R41, R10, 0x380, RZ, 0xc0, !PT ;  /* 0x000003800a297812 */ /* 0x000fe200078ec0ff */
[----:B------:R-:W-:Y:S01]  /*e3b0*/  IMAD.X R127, RZ, RZ, R5, P3 ;  /* 0x000000ffff7f7224 */ /* 0x000fe200018e0605 */
[----:B------:R-:W-:-:S02]  /*e3c0*/  LOP3.LUT R130, R53, R56, RZ, 0x3c, !PT ;  /* 0x0000003835827212 */ /* 0x000fc400078e3cff */
[----:B------:R-:W-:Y:S02]  /*e3d0*/  SHF.R.U64 R9, R9, 0x3, RZ ;  /* 0x0000000309097819 */ /* 0x000fe400000012ff */
[----:B------:R-:W-:Y:S02]  /*e3e0*/  SHF.R.U64 R40, R40, 0x3, RZ ;  /* 0x0000000328287819 */ /* 0x000fe400000012ff */
[----:B------:R-:W-:Y:S02]  /*e3f0*/  LOP3.LUT R56, R57, 0x380, RZ, 0xc0, !PT ;  /* 0x0000038039387812 */ /* 0x000fe400078ec0ff */
[C---:B------:R-:W-:Y:S02]  /*e400*/  IADD3 R37, P6, R4.reuse, 0x4060, RZ ;  /* 0x0000406004257810 */ /* 0x040fe40007fde0ff */
[----:B------:R-:W-:Y:S02]  /*e410*/  SHF.R.U64 R41, R41, 0x3, RZ ;  /* 0x0000000329297819 */ /* 0x000fe400000012ff */
[C---:B------:R-:W-:Y:S01]  /*e420*/  IADD3 R36, P1, R4.reuse, 0x6000, RZ ;  /* 0x0000600004247810 */ /* 0x040fe20007f3e0ff */
[----:B------:R-:W-:Y:S01]  /*e430*/  IMAD.X R139, RZ, RZ, R5, P6 ;  /* 0x000000ffff8b7224 */ /* 0x000fe200030e0605 */
[----:B------:R-:W-:-:S02]  /*e440*/  IADD3 R8, P3, R4, 0x6040, RZ ;  /* 0x0000604004087810 */ /* 0x000fc40007f7e0ff */
[----:B------:R-:W-:Y:S01]  /*e450*/  IADD3 R6, P4, R4, 0x6060, RZ ;  /* 0x0000606004067810 */ /* 0x000fe20007f9e0ff */
[--C-:B------:R-:W-:Y:S01]  /*e460*/  IMAD.X R143, RZ, RZ, R5.reuse, P1 ;  /* 0x000000ffff8f7224 */ /* 0x100fe200008e0605 */
[----:B------:R-:W-:Y:S01]  /*e470*/  LOP3.LUT R4, R9, R4, RZ, 0x3c, !PT ;  /* 0x0000000409047212 */ /* 0x000fe200078e3cff */
[--C-:B------:R-:W-:Y:S01]  /*e480*/  IMAD.X R9, RZ, RZ, R5.reuse, P3 ;  /* 0x000000ffff097224 */ /* 0x100fe200018e0605 */
[----:B------:R-:W-:Y:S01]  /*e490*/  LOP3.LUT R48, R40, R65, RZ, 0x3c, !PT ;  /* 0x0000004128307212 */ /* 0x000fe200078e3cff */
[----:B------:R-:W-:Y:S01]  /*e4a0*/  IMAD.X R11, RZ, RZ, R5, P4 ;  /* 0x000000ffff0b7224 */ /* 0x000fe200020e0605 */
[----:B------:R-:W-:Y:S02]  /*e4b0*/  SHF.R.U64 R56, R56, 0x3, RZ ;  /* 0x0000000338387819 */ /* 0x000fe400000012ff */
[----:B------:R-:W-:Y:S02]  /*e4c0*/  LOP3.LUT R40, R37, 0x380, RZ, 0xc0, !PT ;  /* 0x0000038025287812 */ /* 0x000fe400078ec0ff */
[----:B------:R-:W-:-:S02]  /*e4d0*/  LOP3.LUT R134, R41, R10, RZ, 0x3c, !PT ;  /* 0x0000000a29867212 */ /* 0x000fc400078e3cff */
[----:B------:R-:W-:Y:S02]  /*e4e0*/  LOP3.LUT R41, R6, 0x380, RZ, 0xc0, !PT ;  /* 0x0000038006297812 */ /* 0x000fe400078ec0ff */
[----:B------:R-:W-:Y:S01]  /*e4f0*/  LOP3.LUT R56, R56, R57, RZ, 0x3c, !PT ;  /* 0x0000003938387212 */ /* 0x000fe200078e3cff */
[----:B------:R-:W-:Y:S01]  /*e500*/  IMAD.X R57, RZ, RZ, R115, P2 ;  /* 0x000000ffff397224 */ /* 0x000fe200010e0673 */
[----:B------:R-:W-:Y:S02]  /*e510*/  MOV R224, R4 ;  /* 0x0000000400e07202 */ /* 0x000fe40000000f00 */
[----:B------:R-:W-:Y:S02]  /*e520*/  SHF.R.U64 R40, R40, 0x3, RZ ;  /* 0x0000000328287819 */ /* 0x000fe400000012ff */
[----:B------:R-:W-:Y:S02]  /*e530*/  F2FP.F16.F32.PACK_AB R5, R27, R26 ;  /* 0x0000001a1b05723e */ /* 0x000fe400000000ff */
[----:B------:R-:W-:-:S02]  /*e540*/  IADD3 R27, P2, R114, 0xf000, RZ ;  /* 0x0000f000721b7810 */ /* 0x000fc40007f5e0ff */
[----:B------:R-:W-:Y:S02]  /*e550*/  SHF.R.U64 R41, R41, 0x3, RZ ;  /* 0x0000000329297819 */ /* 0x000fe400000012ff */
[----:B------:R-:W-:Y:S01]  /*e560*/  LOP3.LUT R138, R40, R37, RZ, 0x3c, !PT ;  /* 0x00000025288a7212 */ /* 0x000fe200078e3cff */
[----:B------:R-:W-:Y:S01]  /*e570*/  IMAD.X R119, RZ, RZ, R115, P2 ;  /* 0x000000ffff777224 */ /* 0x000fe200010e0673 */
[----:B------:R-:W-:Y:S02]  /*e580*/  LOP3.LUT R14, R45, 0x380, RZ, 0xc0, !PT ;  /* 0x000003802d0e7812 */ /* 0x000fe400078ec0ff */
[----:B------:R-:W-:Y:S02]  /*e590*/  LOP3.LUT R37, R8, 0x380, RZ, 0xc0, !PT ;  /* 0x0000038008257812 */ /* 0x000fe400078ec0ff */
[----:B------:R-:W-:Y:S02]  /*e5a0*/  LOP3.LUT R26, R27, 0x380, RZ, 0xc0, !PT ;  /* 0x000003801b1a7812 */ /* 0x000fe400078ec0ff */
[----:B------:R-:W-:-:S02]  /*e5b0*/  IADD3 R89, P4, R114, 0x1000, RZ ;  /* 0x0000100072597810 */ /* 0x000fc40007f9e0ff */
[C---:B------:R-:W-:Y:S02]  /*e5c0*/  IADD3 R85, P3, R114.reuse, 0x2000, RZ ;  /* 0x0000200072557810 */ /* 0x040fe40007f7e0ff */
[----:B------:R-:W-:Y:S02]  /*e5d0*/  LOP3.LUT R10, R41, R6, RZ, 0x3c, !PT ;  /* 0x00000006290a7212 */ /* 0x000fe400078e3cff */
[----:B------:R-:W-:Y:S02]  /*e5e0*/  IADD3 R77, P1, R114, 0x4000, RZ ;  /* 0x00004000724d7810 */ /* 0x000fe40007f3e0ff */
[----:B------:R-:W-:Y:S02]  /*e5f0*/  F2FP.F16.F32.PACK_AB R6, R7, R205 ;  /* 0x000000cd0706723e */ /* 0x000fe400000000ff */
[----:B------:R-:W-:Y:S02]  /*e600*/  F2FP.F16.F32.PACK_AB R4, R21, R208 ;  /* 0x000000d01504723e */ /* 0x000fe400000000ff */
[----:B------:R-:W-:-:S02]  /*e610*/  F2FP.F16.F32.PACK_AB R7, R31, R30 ;  /* 0x0000001e1f07723e */ /* 0x000fc400000000ff */
[----:B------:R-:W-:Y:S02]  /*e620*/  LOP3.LUT R32, R61, 0x380, RZ, 0xc0, !PT ;  /* 0x000003803d207812 */ /* 0x000fe400078ec0ff */
[----:B------:R-:W-:Y:S01]  /*e630*/  SHF.R.U64 R14, R14, 0x3, RZ ;  /* 0x000000030e0e7819 */ /* 0x000fe200000012ff */
[----:B------:R0:W-:Y:S01]  /*e640*/  STSM.16.M88.4 [R224], R4 ;  /* 0x00000004e0007844 */ /* 0x0001e20000000200 */
[----:B------:R-:W-:Y:S02]  /*e650*/  SHF.R.U64 R37, R37, 0x3, RZ ;  /* 0x0000000325257819 */ /* 0x000fe400000012ff */
[----:B------:R-:W-:Y:S02]  /*e660*/  SHF.R.U64 R26, R26, 0x3, RZ ;  /* 0x000000031a1a7819 */ /* 0x000fe400000012ff */
[----:B------:R-:W-:Y:S02]  /*e670*/  LOP3.LUT R88, R89, 0x380, RZ, 0xc0, !PT ;  /* 0x0000038059587812 */ /* 0x000fe400078ec0ff */
[----:B------:R-:W-:-:S02]  /*e680*/  LOP3.LUT R84, R85, 0x380, RZ, 0xc0, !PT ;  /* 0x0000038055547812 */ /* 0x000fc400078ec0ff */
[----:B------:R-:W-:Y:S02]  /*e690*/  LOP3.LUT R76, R77, 0x380, RZ, 0xc0, !PT ;  /* 0x000003804d4c7812 */ /* 0x000fe400078ec0ff */
[----:B------:R-:W-:Y:S02]  /*e6a0*/  LOP3.LUT R53, R20, 0x380, RZ, 0xc0, !PT ;  /* 0x0000038014357812 */ /* 0x000fe400078ec0ff */
[----:B------:R-:W-:Y:S02]  /*e6b0*/  SHF.R.U64 R32, R32, 0x3, RZ ;  /* 0x0000000320207819 */ /* 0x000fe400000012ff */
[----:B------:R-:W-:Y:S02]  /*e6c0*/  LOP3.LUT R14, R14, R45, RZ, 0x3c, !PT ;  /* 0x0000002d0e0e7212 */ /* 0x000fe400078e3cff */
[----:B------:R-:W-:Y:S02]  /*e6d0*/  LOP3.LUT R8, R37, R8, RZ, 0x3c, !PT ;  /* 0x0000000825087212 */ /* 0x000fe400078e3cff */
[----:B------:R-:W-:-:S02]  /*e6e0*/  LOP3.LUT R118, R26, R27, RZ, 0x3c, !PT ;  /* 0x0000001b1a767212 */ /* 0x000fc400078e3cff */
[----:B------:R-:W-:Y:S02]  /*e6f0*/  LOP3.LUT R45, R52, 0x380, RZ, 0xc0, !PT ;  /* 0x00000380342d7812 */ /* 0x000fe400078ec0ff */
[----:B------:R-:W-:Y:S02]  /*e700*/  SHF.R.U64 R88, R88, 0x3, RZ ;  /* 0x0000000358587819 */ /* 0x000fe400000012ff */
[----:B------:R-:W-:Y:S02]  /*e710*/  SHF.R.U64 R84, R84, 0x3, RZ ;  /* 0x0000000354547819 */ /* 0x000fe400000012ff */
[----:B------:R-:W-:Y:S02]  /*e720*/  MOV R26, R12 ;  /* 0x0000000c001a7202 */ /* 0x000fe40000000f00 */
[----:B0-----:R-:W-:Y:S02]  /*e730*/  F2FP.F16.F32.PACK_AB R4, R206, R209 ;  /* 0x000000d1ce04723e */ /* 0x001fe400000000ff */
[----:B------:R-:W-:-:S02]  /*e740*/  F2FP.F16.F32.PACK_AB R5, R35, R34 ;  /* 0x000000222305723e */ /* 0x000fc400000000ff */
[----:B------:R-:W-:Y:S02]  /*e750*/  F2FP.F16.F32.PACK_AB R6, R203, R207 ;  /* 0x000000cfcb06723e */ /* 0x000fe400000000ff */
[----:B------:R-:W-:Y:S02]  /*e760*/  F2FP.F16.F32.PACK_AB R7, R39, R38 ;  /* 0x000000262707723e */ /* 0x000fe400000000ff */
[----:B------:R-:W-:Y:S02]  /*e770*/  SHF.R.U64 R76, R76, 0x3, RZ ;  /* 0x000000034c4c7819 */ /* 0x000fe400000012ff */
[----:B------:R-:W-:Y:S01]  /*e780*/  SHF.R.U64 R53, R53, 0x3, RZ ;  /* 0x0000000335357819 */ /* 0x000fe200000012ff */
[----:B------:R0:W-:Y:S01]  /*e790*/  STSM.16.M88.4 [R26], R4 ;  /* 0x000000041a007844 */ /* 0x0001e20000000200 */
[----:B------:R-:W-:Y:S02]  /*e7a0*/  LOP3.LUT R32, R32, R61, RZ, 0x3c, !PT ;  /* 0x0000003d20207212 */ /* 0x000fe400078e3cff */
[----:B------:R-:W-:-:S02]  /*e7b0*/  MOV R38, R8 ;  /* 0x0000000800267202 */ /* 0x000fc40000000f00 */
[----:B------:R-:W-:Y:S02]  /*e7c0*/  MOV R39, R10 ;  /* 0x0000000a00277202 */ /* 0x000fe40000000f00 */
[----:B------:R-:W-:Y:S02]  /*e7d0*/  SHF.R.U64 R45, R45, 0x3, RZ ;  /* 0x000000032d2d7819 */ /* 0x000fe400000012ff */
[----:B------:R-:W-:Y:S01]  /*e7e0*/  LOP3.LUT R88, R88, R89, RZ, 0x3c, !PT ;  /* 0x0000005958587212 */ /* 0x000fe200078e3cff */
[--C-:B------:R-:W-:Y:S01]  /*e7f0*/  IMAD.X R89, RZ, RZ, R115.reuse, P4 ;  /* 0x000000ffff597224 */ /* 0x100fe200020e0673 */
[----:B------:R-:W-:Y:S01]  /*e800*/  LOP3.LUT R84, R84, R85, RZ, 0x3c, !PT ;  /* 0x0000005554547212 */ /* 0x000fe200078e3cff */
[----:B------:R-:W-:Y:S01]  /*e810*/  IMAD.X R85, RZ, RZ, R115, P3 ;  /* 0x000000ffff557224 */ /* 0x000fe200018e0673 */
[----:B------:R-:W-:Y:S02]  /*e820*/  MOV R186, R14 ;  /* 0x0000000e00ba7202 */ /* 0x000fe40000000f00 */
[----:B------:R-:W-:-:S02]  /*e830*/  F2FP.F16.F32.PACK_AB R8, R201, R204 ;  /* 0x000000ccc908723e */ /* 0x000fc400000000ff */
[----:B------:R-:W-:Y:S02]  /*e840*/  F2FP.F16.F32.PACK_AB R9, R43, R42 ;  /* 0x0000002a2b09723e */ /* 0x000fe400000000ff */
[----:B------:R-:W-:Y:S02]  /*e850*/  F2FP.F16.F32.PACK_AB R10, R199, R202 ;  /* 0x000000cac70a723e */ /* 0x000fe400000000ff */
[----:B------:R-:W-:Y:S02]  /*e860*/  F2FP.F16.F32.PACK_AB R11, R47, R46 ;  /* 0x0000002e2f0b723e */ /* 0x000fe400000000ff */
[----:B------:R-:W-:Y:S01]  /*e870*/  LOP3.LUT R76, R76, R77, RZ, 0x3c, !PT ;  /* 0x0000004d4c4c7212 */ /* 0x000fe200078e3cff */
[----:B------:R-:W-:Y:S01]  /*e880*/  IMAD.X R77, RZ, RZ, R115, P1 ;  /* 0x000000ffff4d7224 */ /* 0x000fe200008e0673 */
[----:B------:R-:W-:Y:S01]  /*e890*/  MOV R205, R24 ;  /* 0x0000001800cd7202 */ /* 0x000fe20000000f00 */
[----:B------:R-:W-:Y:S01]  /*e8a0*/  STSM.16.M88.4 [R186], R8 ;  /* 0x00000008ba007844 */ /* 0x000fe20000000200 */
[----:B------:R-:W-:-:S02]  /*e8b0*/  F2FP.F16.F32.PACK_AB R12, R197, R200 ;  /* 0x000000c8c50c723e */ /* 0x000fc400000000ff */
[----:B------:R-:W-:Y:S02]  /*e8c0*/  F2FP.F16.F32.PACK_AB R13, R51, R50 ;  /* 0x00000032330d723e */ /* 0x000fe400000000ff */
[----:B------:R-:W-:Y:S02]  /*e8d0*/  F2FP.F16.F32.PACK_AB R14, R195, R198 ;  /* 0x000000c6c30e723e */ /* 0x000fe400000000ff */
[----:B------:R-:W-:Y:S02]  /*e8e0*/  F2FP.F16.F32.PACK_AB R15, R55, R54 ;  /* 0x00000036370f723e */ /* 0x000fe400000000ff */
[----:B------:R-:W-:Y:S02]  /*e8f0*/  LOP3.LUT R146, R53, R20, RZ, 0x3c, !PT ;  /* 0x0000001435927212 */ /* 0x000fe400078e3cff */
[C---:B------:R-:W-:Y:S01]  /*e900*/  IADD3 R73, P6, R114.reuse, 0x5000, RZ ;  /* 0x0000500072497810 */ /* 0x040fe20007fde0ff */
[----:B------:R-:W-:Y:S01]  /*e910*/  STSM.16.M88.4 [R205], R12 ;  /* 0x0000000ccd007844 */ /* 0x000fe20000000200 */
[----:B------:R-:W-:-:S02]  /*e920*/  IADD3 R69, P5, R114, 0x6000, RZ ;  /* 0x0000600072457810 */ /* 0x000fc40007fbe0ff */
[C---:B------:R-:W-:Y:S02]  /*e930*/  IADD3 R65, P4, R114.reuse, 0x7000, RZ ;  /* 0x0000700072417810 */ /* 0x040fe40007f9e0ff */
[----:B------:R-:W-:Y:S02]  /*e940*/  IADD3 R61, P3, R114, 0x8000, RZ ;  /* 0x00008000723d7810 */ /* 0x000fe40007f7e0ff */
[----:B------:R-:W-:Y:S02]  /*e950*/  MOV R208, R28 ;  /* 0x0000001c00d07202 */ /* 0x000fe40000000f00 */
[----:B0-----:R-:W-:Y:S02]  /*e960*/  F2FP.F16.F32.PACK_AB R4, R193, R196 ;  /* 0x000000c4c104723e */ /* 0x001fe400000000ff */
[----:B------:R-:W-:Y:S02]  /*e970*/  F2FP.F16.F32.PACK_AB R5, R59, R58 ;  /* 0x0000003a3b05723e */ /* 0x000fe400000000ff */
[----:B------:R-:W-:-:S02]  /*e980*/  F2FP.F16.F32.PACK_AB R6, R183, R194 ;  /* 0x000000c2b706723e */ /* 0x000fc400000000ff */
[----:B------:R-:W-:Y:S02]  /*e990*/  F2FP.F16.F32.PACK_AB R7, R63, R62 ;  /* 0x0000003e3f07723e */ /* 0x000fe400000000ff */
[----:B------:R-:W-:Y:S02]  /*e9a0*/  IADD3 R53, P1, R114, 0xa000, RZ ;  /* 0x0000a00072357810 */ /* 0x000fe40007f3e0ff */
[----:B------:R-:W-:Y:S01]  /*e9b0*/  MOV R32, R32 ;  /* 0x0000002000207202 */ /* 0x000fe20000000f00 */
[----:B------:R-:W-:Y:S01]  /*e9c0*/  STSM.16.M88.4 [R208], R4 ;  /* 0x00000004d0007844 */ /* 0x000fe20000000200 */
[----:B------:R-:W-:Y:S02]  /*e9d0*/  F2FP.F16.F32.PACK_AB R24, R181, R192 ;  /* 0x000000c0b518723e */ /* 0x000fe400000000ff */
[----:B------:R-:W-:Y:S02]  /*e9e0*/  F2FP.F16.F32.PACK_AB R25, R67, R66 ;  /* 0x000000424319723e */ /* 0x000fe400000000ff */
[----:B------:R-:W-:-:S02]  /*e9f0*/  F2FP.F16.F32.PACK_AB R26, R179, R182 ;  /* 0x000000b6b31a723e */ /* 0x000fc400000000ff */
[----:B------:R-:W-:Y:S02]  /*ea00*/  F2FP.F16.F32.PACK_AB R27, R71, R70 ;  /* 0x00000046471b723e */ /* 0x000fe400000000ff */
[----:B------:R-:W-:Y:S02]  /*ea10*/  LOP3.LUT R126, R45, R52, RZ, 0x3c, !PT ;  /* 0x000000342d7e7212 */ /* 0x000fe400078e3cff */
[----:B------:R-:W-:Y:S01]  /*ea20*/  MOV R48, R48 ;  /* 0x0000003000307202 */ /* 0x000fe20000000f00 */
[----:B------:R0:W-:Y:S01]  /*ea30*/  STSM.16.M88.4 [R32], R24 ;  /* 0x0000001820007844 */ /* 0x0001e20000000200 */
[----:B------:R-:W-:Y:S02]  /*ea40*/  F2FP.F16.F32.PACK_AB R28, R177, R180 ;  /* 0x000000b4b11c723e */ /* 0x000fe400000000ff */
[----:B------:R-:W-:Y:S02]  /*ea50*/  F2FP.F16.F32.PACK_AB R29, R75, R74 ;  /* 0x0000004a4b1d723e */ /* 0x000fe400000000ff */
[----:B------:R-:W-:-:S02]  /*ea60*/  F2FP.F16.F32.PACK_AB R30, R175, R178 ;  /* 0x000000b2af1e723e */ /* 0x000fc400000000ff */
[----:B------:R-:W-:Y:S02]  /*ea70*/  F2FP.F16.F32.PACK_AB R31, R79, R78 ;  /* 0x0000004e4f1f723e */ /* 0x000fe400000000ff */
[----:B------:R-:W-:Y:S02]  /*ea80*/  LOP3.LUT R45, R36, 0x380, RZ, 0xc0, !PT ;  /* 0x00000380242d7812 */ /* 0x000fe400078ec0ff */
[----:B------:R-:W-:Y:S01]  /*ea90*/  LOP3.LUT R72, R73, 0x380, RZ, 0xc0, !PT ;  /* 0x0000038049487812 */ /* 0x000fe200078ec0ff */
[----:B------:R1:W-:Y:S01]  /*eaa0*/  STSM.16.M88.4 [R48], R28 ;  /* 0x0000001c30007844 */ /* 0x0003e20000000200 */
[----:B------:R-:W-:Y:S02]  /*eab0*/  LOP3.LUT R68, R69, 0x380, RZ, 0xc0, !PT ;  /* 0x0000038045447812 */ /* 0x000fe400078ec0ff */
[----:B------:R-:W-:Y:S02]  /*eac0*/  LOP3.LUT R64, R65, 0x380, RZ, 0xc0, !PT ;  /* 0x0000038041407812 */ /* 0x000fe400078ec0ff */
[----:B------:R-:W-:-:S02]  /*ead0*/  LOP3.LUT R60, R61, 0x380, RZ, 0xc0, !PT ;  /* 0x000003803d3c7812 */ /* 0x000fc400078ec0ff */
[----:B------:R-:W-:Y:S02]  /*eae0*/  LOP3.LUT R52, R53, 0x380, RZ, 0xc0, !PT ;  /* 0x0000038035347812 */ /* 0x000fe400078ec0ff */
[----:B------:R-:W-:Y:S02]  /*eaf0*/  SHF.R.U64 R45, R45, 0x3, RZ ;  /* 0x000000032d2d7819 */ /* 0x000fe400000012ff */
[----:B------:R-:W-:Y:S02]  /*eb00*/  MOV R122, R122 ;  /* 0x0000007a007a7202 */ /* 0x000fe40000000f00 */
[----:B0-----:R-:W-:Y:S02]  /*eb10*/  F2FP.F16.F32.PACK_AB R32, R173, R176 ;  /* 0x000000b0ad20723e */ /* 0x001fe400000000ff */
[----:B------:R-:W-:Y:S02]  /*eb20*/  F2FP.F16.F32.PACK_AB R33, R83, R82 ;  /* 0x000000525321723e */ /* 0x000fe400000000ff */
[----:B------:R-:W-:-:S02]  /*eb30*/  F2FP.F16.F32.PACK_AB R34, R171, R174 ;  /* 0x000000aeab22723e */ /* 0x000fc400000000ff */
[----:B------:R-:W-:Y:S02]  /*eb40*/  F2FP.F16.F32.PACK_AB R35, R87, R86 ;  /* 0x000000565723723e */ /* 0x000fe400000000ff */
[----:B------:R-:W-:Y:S02]  /*eb50*/  SHF.R.U64 R72, R72, 0x3, RZ ;  /* 0x0000000348487819 */ /* 0x000fe400000012ff */
[----:B------:R-:W-:Y:S01]  /*eb60*/  SHF.R.U64 R68, R68, 0x3, RZ ;  /* 0x0000000344447819 */ /* 0x000fe200000012ff */
[----:B------:R0:W-:Y:S01]  /*eb70*/  STSM.16.M88.4 [R122], R32 ;  /* 0x000000207a007844 */ /* 0x0001e20000000200 */
[----:B------:R-:W-:Y:S02]  /*eb80*/  SHF.R.U64 R64, R64, 0x3, RZ ;  /* 0x0000000340407819 */ /* 0x000fe400000012ff */
[----:B------:R-:W-:Y:S02]  /*eb90*/  SHF.R.U64 R60, R60, 0x3, RZ ;  /* 0x000000033c3c7819 */ /* 0x000fe400000012ff */
[----:B------:R-:W-:-:S02]  /*eba0*/  MOV R126, R126 ;  /* 0x0000007e007e7202 */ /* 0x000fc40000000f00 */
[----:B-1----:R-:W-:Y:S02]  /*ebb0*/  F2FP.F16.F32.PACK_AB R48, R169, R172 ;  /* 0x000000aca930723e */ /* 0x002fe400000000ff */
[----:B------:R-:W-:Y:S02]  /*ebc0*/  F2FP.F16.F32.PACK_AB R49, R91, R90 ;  /* 0x0000005a5b31723e */ /* 0x000fe400000000ff */
[----:B------:R-:W-:Y:S02]  /*ebd0*/  F2FP.F16.F32.PACK_AB R50, R93, R170 ;  /* 0x000000aa5d32723e */ /* 0x000fe400000000ff */
[----:B------:R-:W-:Y:S02]  /*ebe0*/  F2FP.F16.F32.PACK_AB R51, R95, R94 ;  /* 0x0000005e5f33723e */ /* 0x000fe400000000ff */
[----:B------:R-:W-:Y:S02]  /*ebf0*/  SHF.R.U64 R52, R52, 0x3, RZ ;  /* 0x0000000334347819 */ /* 0x000fe400000012ff */
[----:B------:R-:W-:Y:S01]  /*ec00*/  MOV R130, R130 ;  /* 0x0000008200827202 */ /* 0x000fe20000000f00 */
[----:B------:R-:W-:Y:S01]  /*ec10*/  STSM.16.M88.4 [R126], R48 ;  /* 0x000000307e007844 */ /* 0x000fe20000000200 */
[----:B------:R-:W-:-:S02]  /*ec20*/  F2FP.F16.F32.PACK_AB R4, R97, R156 ;  /* 0x0000009c6104723e */ /* 0x000fc400000000ff */
[----:B------:R-:W-:Y:S02]  /*ec30*/  F2FP.F16.F32.PACK_AB R5, R99, R98 ;  /* 0x000000626305723e */ /* 0x000fe400000000ff */
[----:B------:R-:W-:Y:S02]  /*ec40*/  F2FP.F16.F32.PACK_AB R6, R101, R100 ;  /* 0x000000646506723e */ /* 0x000fe400000000ff */
[----:B------:R-:W-:Y:S02]  /*ec50*/  F2FP.F16.F32.PACK_AB R7, R103, R102 ;  /* 0x000000666707723e */ /* 0x000fe400000000ff */
[----:B------:R-:W-:Y:S02]  /*ec60*/  MOV R134, R134 ;  /* 0x0000008600867202 */ /* 0x000fe40000000f00 */
[----:B------:R-:W-:Y:S01]  /*ec70*/  LOP3.LUT R142, R45, R36, RZ, 0x3c, !PT ;  /* 0x000000242d8e7212 */ /* 0x000fe200078e3cff */
[----:B------:R1:W-:Y:S01]  /*ec80*/  STSM.16.M88.4 [R130], R4 ;  /* 0x0000000482007844 */ /* 0x0003e20000000200 */
[----:B------:R-:W-:-:S02]  /*ec90*/  MOV R138, R138 ;  /* 0x0000008a008a7202 */ /* 0x000fc40000000f00 */
[----:B------:R-:W-:Y:S01]  /*eca0*/  F2FP.F16.F32.PACK_AB R8, R113, R112 ;  /* 0x000000707108723e */ /* 0x000fe200000000ff */
[----:B------:R-:W-:Y:S01]  /*ecb0*/  STSM.16.M88.4 [R134], R104 ;  /* 0x0000006886007844 */ /* 0x000fe20000000200 */
[----:B------:R-:W-:Y:S02]  /*ecc0*/  F2FP.F16.F32.PACK_AB R9, R96, R92 ;  /* 0x0000005c6009723e */ /* 0x000fe400000000ff */
[----:B------:R-:W-:Y:S02]  /*ecd0*/  F2FP.F16.F32.PACK_AB R10, R117, R116 ;  /* 0x00000074750a723e */ /* 0x000fe400000000ff */
[----:B------:R-:W-:Y:S02]  /*ece0*/  F2FP.F16.F32.PACK_AB R11, R153, R152 ;  /* 0x00000098990b723e */ /* 0x000fe400000000ff */
        /* <DEDUP_REMOVED lines=8> */
[----:B------:R-:W-:Y:S01]  /*ed70*/  LOP3.LUT R52, R52, R53, RZ, 0x3c, !PT ;  /* 0x0000003534347212 */ /* 0x000fe200078e3cff */
[----:B------:R2:W-:Y:S01]  /*ed80*/  STSM.16.M88.4 [R138], R8 ;  /* 0x000000088a007844 */ /* 0x0005e20000000200 */
[----:B------:R-:W-:-:S02]  /*ed90*/  IADD3 R53, P6, R114, 0xb000, RZ ;  /* 0x0000b00072357810 */ /* 0x000fc40007fde0ff */
[C---:B------:R-:W-:Y:S02]  /*eda0*/  IADD3 R45, P5, R114.reuse, 0xc000, RZ ;  /* 0x0000c000722d7810 */ /* 0x040fe40007fbe0ff */
[C---:B------:R-:W-:Y:S02]  /*edb0*/  IADD3 R41, P4, R114.reuse, 0xd000, RZ ;  /* 0x0000d00072297810 */ /* 0x040fe40007f9e0ff */
[----:B------:R-:W-:Y:S02]  /*edc0*/  IADD3 R37, P3, R114, 0xe000, RZ ;  /* 0x0000e00072257810 */ /* 0x000fe40007f7e0ff */
[----:B------:R-:W-:Y:S02]  /*edd0*/  MOV R142, R142 ;  /* 0x0000008e008e7202 */ /* 0x000fe40000000f00 */
[----:B0-----:R-:W-:Y:S02]  /*ede0*/  F2FP.F16.F32.PACK_AB R122, R125, R124 ;  /* 0x0000007c7d7a723e */ /* 0x001fe400000000ff */
[----:B------:R-:W-:-:S02]  /*edf0*/  F2FP.F16.F32.PACK_AB R123, R158, R157 ;  /* 0x0000009d9e7b723e */ /* 0x000fc400000000ff */
[----:B------:R-:W-:Y:S02]  /*ee00*/  MOV R146, R146 ;  /* 0x0000009200927202 */ /* 0x000fe40000000f00 */
[----:B-1----:R-:W-:Y:S01]  /*ee10*/  F2FP.F16.F32.PACK_AB R130, R133, R132 ;  /* 0x000000848582723e */ /* 0x002fe200000000ff */
[----:B------:R0:W-:Y:S01]  /*ee20*/  STSM.16.M88.4 [R142], R120 ;  /* 0x000000788e007844 */ /* 0x0001e20000000200 */
[----:B------:R-:W-:Y:S02]  /*ee30*/  F2FP.F16.F32.PACK_AB R131, R162, R161 ;  /* 0x000000a1a283723e */ /* 0x000fe400000000ff */
[----:B--2---:R-:W-:Y:S02]  /*ee40*/  F2FP.F16.F32.PACK_AB R138, R141, R140 ;  /* 0x0000008c8d8a723e */ /* 0x004fe400000000ff */
[----:B------:R-:W-:Y:S01]  /*ee50*/  F2FP.F16.F32.PACK_AB R139, R166, R165 ;  /* 0x000000a5a68b723e */ /* 0x000fe200000000ff */
[----:B------:R0:W-:Y:S01]  /*ee60*/  STSM.16.M88.4 [R146], R128 ;  /* 0x0000008092007844 */ /* 0x0001e20000000200 */
[----:B------:R-:W-:-:S02]  /*ee70*/  LOP3.LUT R44, R53, 0x380, RZ, 0xc0, !PT ;  /* 0x00000380352c7812 */ /* 0x000fc400078ec0ff */
[----:B------:R-:W-:Y:S01]  /*ee80*/  LOP3.LUT R40, R45, 0x380, RZ, 0xc0, !PT ;  /* 0x000003802d287812 */ /* 0x000fe200078ec0ff */
[----:B------:R0:W-:Y:S01]  /*ee90*/  STSM.16.M88.4 [R38], R136 ;  /* 0x0000008826007844 */ /* 0x0001e20000000200 */
[----:B------:R-:W-:Y:S02]  /*eea0*/  LOP3.LUT R36, R41, 0x380, RZ, 0xc0, !PT ;  /* 0x0000038029247812 */ /* 0x000fe400078ec0ff */
[----:B------:R-:W-:Y:S02]  /*eeb0*/  LOP3.LUT R20, R37, 0x380, RZ, 0xc0, !PT ;  /* 0x0000038025147812 */ /* 0x000fe400078ec0ff */
[----:B------:R-:W-:Y:S02]  /*eec0*/  LOP3.LUT R21, R114, 0x380, RZ, 0xc0, !PT ;  /* 0x0000038072157812 */ /* 0x000fe400078ec0ff */
[----:B------:R-:W-:Y:S02]  /*eed0*/  F2FP.F16.F32.PACK_AB R4, R145, R144 ;  /* 0x000000909104723e */ /* 0x000fe400000000ff */
[----:B------:R-:W-:-:S02]  /*eee0*/  F2FP.F16.F32.PACK_AB R5, R168, R167 ;  /* 0x000000a7a805723e */ /* 0x000fc400000000ff */
[----:B------:R-:W-:Y:S02]  /*eef0*/  F2FP.F16.F32.PACK_AB R6, R149, R148 ;  /* 0x000000949506723e */ /* 0x000fe400000000ff */
[----:B------:R-:W-:Y:S02]  /*ef00*/  F2FP.F16.F32.PACK_AB R7, R151, R150 ;  /* 0x000000969707723e */ /* 0x000fe400000000ff */
[----:B------:R-:W-:Y:S02]  /*ef10*/  SHF.R.U64 R44, R44, 0x3, RZ ;  /* 0x000000032c2c7819 */ /* 0x000fe400000012ff */
[----:B------:R-:W-:Y:S01]  /*ef20*/  SHF.R.U64 R40, R40, 0x3, RZ ;  /* 0x0000000328287819 */ /* 0x000fe200000012ff */
[----:B------:R0:W-:Y:S01]  /*ef30*/  STSM.16.M88.4 [R39], R4 ;  /* 0x0000000427007844 */ /* 0x0001e20000000200 */
[----:B------:R-:W-:Y:S02]  /*ef40*/  SHF.R.U64 R36, R36, 0x3, RZ ;  /* 0x0000000324247819 */ /* 0x000fe400000012ff */
[----:B------:R-:W-:-:S02]  /*ef50*/  SHF.R.U64 R20, R20, 0x3, RZ ;  /* 0x0000000314147819 */ /* 0x000fc400000012ff */
        /* <DEDUP_REMOVED lines=11> */
[----:B------:R-:W-:Y:S06]  /*f010*/  BAR.SYNC.DEFER_BLOCKING 0x1, 0x100 ;  /* 0x0044000000007b1d */ /* 0x000fec0000010000 */
[----:B0-----:R-:W-:Y:S05]  /*f020*/  @P0 BRA `(.L_x_1818) ;  /* 0x0000000000b80947 */ /* 0x001fea0003800000 */
[----:B------:R-:W0:Y:S01]  /*f030*/  LDC R8, c[0x0][0xbe8] ;  /* 0x0002fa00ff087b82 */ /* 0x000e220000000800 */
[----:B------:R-:W-:Y:S01]  /*f040*/  VIADD R10, R185, UR40 ;  /* 0x00000028b90a7c36 */ /* 0x000fe20008000000 */
[----:B------:R-:W-:Y:S01]  /*f050*/  ULDC.64 UR8, c[0x0][0xb90] ;  /* 0x0002e40000087ab9 */ /* 0x000fe20000000a00 */
[----:B------:R-:W-:Y:S01]  /*f060*/  ULDC.64 UR10, c[0x0][0xb98] ;  /* 0x0002e600000a7ab9 */ /* 0x000fe20000000a00 */
[----:B------:R-:W-:Y:S01]  /*f070*/  UIMAD UR5, UR12, UR8, URZ ;  /* 0x000000080c0572a4 */ /* 0x000fe2000f8e023f */
[----:B------:R-:W-:Y:S01]  /*f080*/  IMAD.MOV.U32 R4, RZ, RZ, R10 ;  /* 0x000000ffff047224 */ /* 0x000fe200078e000a */
[----:B------:R-:W-:Y:S01]  /*f090*/  UIMAD.WIDE.U32 UR6, UR39, UR8, URZ ;  /* 0x00000008270672a5 */ /* 0x000fe2000f8e003f */
[----:B------:R-:W-:Y:S01]  /*f0a0*/  IMAD.MOV R9, RZ, RZ, -R17 ;  /* 0x000000ffff097224 */ /* 0x000fe200078e0a11 */
[----:B------:R-:W-:Y:S01]  /*f0b0*/  UIMAD UR5, UR39, UR9, UR5 ;  /* 0x00000009270572a4 */ /* 0x000fe2000f8e0205 */
[----:B------:R-:W-:Y:S01]  /*f0c0*/  VIADD R13, R16, UR40 ;  /* 0x00000028100d7c36 */ /* 0x000fe20008000000 */
[----:B------:R-:W-:-:S02]  /*f0d0*/  UIMAD UR8, UR13, UR10, URZ ;  /* 0x0000000a0d0872a4 */ /* 0x000fc4000f8e023f */
[----:B------:R-:W-:Y:S02]  /*f0e0*/  UIADD3 UR7, UR7, UR5, URZ ;  /* 0x0000000507077290 */ /* 0x000fe4000fffe03f */
[----:B------:R-:W-:Y:S02]  /*f0f0*/  UIMAD UR8, UR42, UR11, UR8 ;  /* 0x0000000b2a0872a4 */ /* 0x000fe4000f8e0208 */
[----:B------:R-:W-:Y:S01]  /*f100*/  UIMAD.WIDE.U32 UR6, UR42, UR10, UR6 ;  /* 0x0000000a2a0672a5 */ /* 0x000fe2000f8e0006 */
[----:B------:R-:W-:Y:S01]  /*f110*/  ULDC UR5, c[0x0][0xa88] ;  /* 0x0002a20000057ab9 */ /* 0x000fe20000000800 */
[----:B0-----:R-:W-:-:S13]  /*f120*/  ISETP.NE.AND P0, PT, R8, 0x1, PT ;  /* 0x000000010800780c */ /* 0x001fda0003f05270 */
[----:B------:R-:W0:Y:S08]  /*f130*/  @P0 LDC R5, c[0x0][0xbec] ;  /* 0x0002fb00ff050b82 */ /* 0x000e300000000800 */
[----:B------:R-:W1:Y:S01]  /*f140*/  @P0 LDC R6, c[0x0][0xbf0] ;  /* 0x0002fc00ff060b82 */ /* 0x000e620000000800 */
[----:B0-----:R-:W-:-:S05]  /*f150*/  @P0 IMAD.HI.U32 R5, R10, R5, RZ ;  /* 0x000000050a050227 */ /* 0x001fca00078e00ff */
[----:B-1----:R-:W-:-:S04]  /*f160*/  @P0 SHF.R.U32.HI R4, RZ, R6, R5 ;  /* 0x00000006ff040219 */ /* 0x002fc80000011605 */
[--C-:B------:R-:W-:Y:S01]  /*f170*/  SHF.R.S32.HI R5, RZ, 0x1f, R4.reuse ;  /* 0x0000001fff057819 */ /* 0x100fe20000011404 */
[----:B------:R-:W-:Y:S01]  /*f180*/  IMAD.MOV R7, RZ, RZ, -R4 ;  /* 0x000000ffff077224 */ /* 0x000fe200078e0a04 */
[----:B------:R-:W-:-:S03]  /*f190*/  IADD3 R4, P0, R4, UR6, RZ ;  /* 0x0000000604047c10 */ /* 0x000fc6000ff1e0ff */
[C---:B------:R-:W-:Y:S02]  /*f1a0*/  IMAD R7, R8.reuse, R7, R10 ;  /* 0x0000000708077224 */ /* 0x040fe400078e020a */
[----:B------:R-:W-:Y:S02]  /*f1b0*/  IMAD.U32 R10, RZ, RZ, UR8 ;  /* 0x00000008ff0a7e24 */ /* 0x000fe4000f8e00ff */
[----:B------:R-:W-:Y:S01]  /*f1c0*/  IMAD R8, R8, UR5, RZ ;  /* 0x0000000508087c24 */ /* 0x000fe2000f8e02ff */
[----:B------:R-:W-:Y:S02]  /*f1d0*/  SHF.R.S32.HI R6, RZ, 0x1f, R7 ;  /* 0x0000001fff067819 */ /* 0x000fe40000011407 */
[----:B------:R-:W-:Y:S01]  /*f1e0*/  IADD3.X R5, R5, UR7, R10, P0, !PT ;  /* 0x0000000705057c10 */ /* 0x000fe200087fe40a */
[----:B------:R-:W-:Y:S02]  /*f1f0*/  ULDC.64 UR6, c[0x0][0xb88] ;  /* 0x0002e20000067ab9 */ /* 0x000fe40000000a00 */
[----:B------:R-:W-:-:S02]  /*f200*/  IMAD R6, R6, UR6, RZ ;  /* 0x0000000606067c24 */ /* 0x000fc4000f8e02ff */
[----:B------:R-:W-:-:S04]  /*f210*/  IMAD.WIDE.U32 R4, R7, UR6, R4 ;  /* 0x0000000607047c25 */ /* 0x000fc8000f8e0004 */
[----:B------:R-:W-:Y:S01]  /*f220*/  IMAD R7, R7, UR7, R6 ;  /* 0x0000000707077c24 */ /* 0x000fe2000f8e0206 */
[----:B------:R-:W-:Y:S02]  /*f230*/  ULDC.64 UR6, c[0x0][0xb50] ;  /* 0x0002d40000067ab9 */ /* 0x000fe40000000a00 */
        /* <DEDUP_REMOVED lines=13> */
.L_x_1818:
[----:B------:R-:W1:Y:S01]  /*f310*/  LDC R15, c[0x0][0xbe8] ;  /* 0x0002fa00ff0f7b82 */ /* 0x000e620000000800 */
[----:B------:R-:W-:Y:S01]  /*f320*/  ULDC UR10, c[0x0][0xac8] ;  /* 0x0002b200000a7ab9 */ /* 0x000fe20000000800 */
[----:B------:R-:W-:Y:S01]  /*f330*/  ULDC.64 UR8, c[0x0][0xae8] ;  /* 0x0002ba0000087ab9 */ /* 0x000fe20000000a00 */
[----:B------:R-:W-:Y:S01]  /*f340*/  ISETP.GE.AND P0, PT, R191, UR10, PT ;  /* 0x0000000abf007c0c */ /* 0x000fe2000bf06270 */
[----:B------:R-:W5:Y:S01]  /*f350*/  LD.E.128 R112, desc[UR46][R114.64] ;  /* 0x0000002e72707980 */ /* 0x000f62000c101d00 */
[----:B------:R-:W-:Y:S02]  /*f360*/  ISETP.GE.AND P1, PT, R184, UR10, PT ;  /* 0x0000000ab8007c0c */ /* 0x000fe4000bf26270 */
[----:B0-----:R-:W-:Y:S01]  /*f370*/  SEL R3, RZ, 0xffffffff, P0 ;  /* 0xffffffffff037807 */ /* 0x001fe20000000000 */
[----:B------:R-:W5:Y:S01]  /*f380*/  LD.E.128 R88, desc[UR46][R88.64] ;  /* 0x0000002e58587980 */ /* 0x000f62000c101d00 */
[----:B------:R-:W-:Y:S02]  /*f390*/  ISETP.GE.AND P0, PT, R190, UR10, PT ;  /* 0x0000000abe007c0c */ /* 0x000fe4000bf06270 */
[----:B------:R-:W-:Y:S01]  /*f3a0*/  SEL R0, RZ, 0x1, P1 ;  /* 0x00000001ff007807 */ /* 0x000fe20000800000 */
[----:B------:R-:W-:Y:S01]  /*f3b0*/  IMAD.SHL.U32 R11, R3, 0x2, RZ ;  /* 0x00000002030b7824 */ /* 0x000fe200078e00ff */
[----:B------:R-:W5:Y:S04]  /*f3c0*/  LD.E.128 R84, desc[UR46][R84.64] ;  /* 0x0000002e54547980 */ /* 0x000f68000c101d00 */
[----:B------:R-:W5:Y:S04]  /*f3d0*/  LD.E.128 R80, desc[UR46][R80.64] ;  /* 0x0000002e50507980 */ /* 0x000f68000c101d00 */
[----:B------:R-:W5:Y:S01]  /*f3e0*/  LD.E.128 R76, desc[UR46][R76.64] ;  /* 0x0000002e4c4c7980 */ /* 0x000f62000c101d00 */
[----:B-1----:R-:W-:-:S03]  /*f3f0*/  ISETP.NE.AND P2, PT, R15, 0x1, PT ;  /* 0x000000010f00780c */ /* 0x002fc60003f45270 */
[----:B------:R-:W5:Y:S01]  /*f400*/  LD.E.128 R72, desc[UR46][R72.64] ;  /* 0x0000002e48487980 */ /* 0x000f62000c101d00 */
[----:B------:R-:W-:Y:S02]  /*f410*/  SEL R3, RZ, 0xffffffff, P0 ;  /* 0xffffffffff037807 */ /* 0x000fe40000000000 */
[----:B------:R-:W-:Y:S01]  /*f420*/  LOP3.LUT R0, R11, 0x2, R0, 0xe2, !PT ;  /* 0x000000020b007812 */ /* 0x000fe200078ee200 */
[----:B------:R-:W5:Y:S04]  /*f430*/  LD.E.128 R68, desc[UR46][R68.64] ;  /* 0x0000002e44447980 */ /* 0x000f68000c101d00 */
[----:B------:R-:W5:Y:S02]  /*f440*/  LD.E.128 R64, desc[UR46][R64.64] ;  /* 0x0000002e40407980 */ /* 0x000f64000c101d00 */
[----:B------:R-:W0:Y:S01]  /*f450*/  @P2 LDC R9, c[0x0][0xbec] ;  /* 0x0002fb00ff092b82 */ /* 0x000e220000000800 */
[----:B------:R-:W-:Y:S01]  /*f460*/  IMAD.SHL.U32 R3, R3, 0x4, RZ ;  /* 0x0000000403037824 */ /* 0x000fe200078e00ff */
[----:B------:R-:W-:Y:S01]  /*f470*/  ISETP.GE.AND P0, PT, R189, UR10, PT ;  /* 0x0000000abd007c0c */ /* 0x000fe2000bf06270 */
[----:B------:R-:W5:Y:S04]  /*f480*/  LD.E.128 R60, desc[UR46][R60.64] ;  /* 0x0000002e3c3c7980 */ /* 0x000f68000c101d00 */
[----:B------:R-:W5:Y:S01]  /*f490*/  LD.E.128 R56, desc[UR46][R56.64] ;  /* 0x0000002e38387980 */ /* 0x000f62000c101d00 */
[----:B------:R-:W1:Y:S01]  /*f4a0*/  @P2 LDC R11, c[0x0][0xbf0] ;  /* 0x0002fc00ff0b2b82 */ /* 0x000e620000000800 */
[----:B------:R-:W-:Y:S01]  /*f4b0*/  LOP3.LUT R3, R3, 0x4, R0, 0xe2, !PT ;  /* 0x0000000403037812 */ /* 0x000fe200078ee200 */
[----:B------:R-:W-:Y:S01]  /*f4c0*/  IMAD R0, R210, 0x20, R211 ;  /* 0x00000020d2007824 */ /* 0x000fe200078e02d3 */
[----:B------:R-:W-:Y:S01]  /*f4d0*/  SEL R8, RZ, 0xffffffff, P0 ;  /* 0xffffffffff087807 */ /* 0x000fe20000000000 */
[----:B------:R-:W5:Y:S01]  /*f4e0*/  LD.E.128 R52, desc[UR46][R52.64] ;  /* 0x0000002e34347980 */ /* 0x000f62000c101d00 */
[----:B------:R-:W-:Y:S01]  /*f4f0*/  ISETP.GE.AND P0, PT, R188, UR10, PT ;  /* 0x0000000abc007c0c */ /* 0x000fe2000bf06270 */
[----:B------:R-:W-:Y:S01]  /*f500*/  UIMAD UR5, UR12, UR8, URZ ;  /* 0x000000080c0572a4 */ /* 0x000fe2000f8e023f */
[----:B------:R-:W-:Y:S01]  /*f510*/  VIADD R14, R0, UR40 ;  /* 0x00000028000e7c36 */ /* 0x000fe20008000000 */
[----:B------:R-:W5:Y:S01]  /*f520*/  LD.E.128 R44, desc[UR46][R44.64] ;  /* 0x0000002e2c2c7980 */ /* 0x000f62000c101d00 */
[----:B------:R-:W-:Y:S01]  /*f530*/  SEL R0, RZ, 0xffffffff, P0 ;  /* 0xffffffffff007807 */ /* 0x000fe20000000000 */
[----:B------:R-:W-:Y:S01]  /*f540*/  UIMAD.WIDE.U32 UR6, UR39, UR8, URZ ;  /* 0x00000008270672a5 */ /* 0x000fe2000f8e003f */
[----:B------:R-:W-:Y:S01]  /*f550*/  IMAD.SHL.U32 R8, R8, 0x8, RZ ;  /* 0x0000000808087824 */ /* 0x000fe200078e00ff */
[----:B------:R-:W-:Y:S01]  /*f560*/  UIMAD UR5, UR39, UR9, UR5 ;  /* 0x00000009270572a4 */ /* 0x000fe2000f8e0205 */
[----:B------:R-:W5:Y:S01]  /*f570*/  LD.E.128 R40, desc[UR46][R40.64] ;  /* 0x0000002e28287980 */ /* 0x000f62000c101d00 */
[----:B------:R-:W-:Y:S01]  /*f580*/  IMAD.SHL.U32 R13, R0, 0x10, RZ ;  /* 0x00000010000d7824 */ /* 0x000fe200078e00ff */
[----:B------:R-:W-:Y:S01]  /*f590*/  ULDC.64 UR8, c[0x0][0xaf0] ;  /* 0x0002bc0000087ab9 */ /* 0x000fe20000000a00 */
[----:B0-----:R-:W-:Y:S01]  /*f5a0*/  @P2 IMAD.HI.U32 R0, R14, R9, RZ ;  /* 0x000000090e002227 */ /* 0x001fe200078e00ff */
[----:B------:R-:W-:Y:S01]  /*f5b0*/  UIADD3 UR7, UR7, UR5, URZ ;  /* 0x0000000507077290 */ /* 0x000fe2000fffe03f */
[----:B------:R-:W-:Y:S01]  /*f5c0*/  LOP3.LUT R8, R8, 0x8, R3, 0xe2, !PT ;  /* 0x0000000808087812 */ /* 0x000fe200078ee203 */
[----:B------:R-:W-:Y:S01]  /*f5d0*/  UIMAD UR5, UR13, UR8, URZ ;  /* 0x000000080d0572a4 */ /* 0x000fe2000f8e023f */
[----:B------:R-:W-:Y:S01]  /*f5e0*/  IMAD.MOV.U32 R3, RZ, RZ, R14 ;  /* 0x000000ffff037224 */ /* 0x000fe200078e000e */
[----:B------:R-:W-:Y:S01]  /*f5f0*/  UIMAD.WIDE.U32 UR6, UR42, UR8, UR6 ;  /* 0x000000082a0672a5 */ /* 0x000fe2000f8e0006 */
[----:B------:R-:W5:Y:S01]  /*f600*/  LD.E.128 R36, desc[UR46][R36.64] ;  /* 0x0000002e24247980 */ /* 0x000f62000c101d00 */
[----:B-1----:R-:W-:Y:S01]  /*f610*/  @P2 SHF.R.U32.HI R3, RZ, R11, R0 ;  /* 0x0000000bff032219 */ /* 0x002fe20000011600 */
[----:B------:R-:W-:Y:S01]  /*f620*/  UIMAD UR5, UR42, UR9, UR5 ;  /* 0x000000092a0572a4 */ /* 0x000fe2000f8e0205 */
[----:B------:R-:W-:Y:S01]  /*f630*/  LOP3.LUT R10, R13, 0x10, R8, 0xe2, !PT ;  /* 0x000000100d0a7812 */ /* 0x000fe200078ee208 */
[----:B------:R0:W5:Y:S01]  /*f640*/  LD.E.128 R4, desc[UR46][R20.64] ;  /* 0x0000002e14047980 */ /* 0x000162000c101d00 */
        /* <DEDUP_REMOVED lines=10> */
[----:B------:R-:W-:Y:S01]  /*f6f0*/  @!PT LDS RZ, [RZ] ;  /* 0x00000000fffff984 */ /* 0x000fe20000000800 */
[----:B------:R-:W-:Y:S01]  /*f700*/  @!PT LDS RZ, [RZ] ;  /* 0x00000000fffff984 */ /* 0x000fe20000000800 */
[----:B------:R-:W-:Y:S01]  /*f710*/  @!PT LDS RZ, [RZ] ;  /* 0x00000000fffff984 */ /* 0x000fe20000000800 */
[----:B------:R-:W-:Y:S01]  /*f720*/  @!PT LDS RZ, [RZ] ;  /* 0x00000000fffff984 */ /* 0x000fe20000000800 */
[----:B------:R1:W-:Y:S06]  /*f730*/  MEMBAR.ALL.CTA ;  /* 0x0000000000007992 */ /* 0x0003ec0000008000 */
[----:B-1----:R-:W1:Y:S01]  /*f740*/  FENCE.VIEW.ASYNC.S ;  /* 0x00000000000073c6 */ /* 0x002e620000000000 */
[----:B------:R-:W-:Y:S01]  /*f750*/  IMAD R11, R15, R13, R14 ;  /* 0x0000000d0f0b7224 */ /* 0x000fe200078e020e */
[----:B------:R-:W-:Y:S01]  /*f760*/  ISETP.GE.AND P0, PT, R214, UR10, PT ;  /* 0x0000000ad6007c0c */ /* 0x000fe2000bf06270 */
[----:B------:R-:W-:Y:S01]  /*f770*/  IMAD.U32 R9, RZ, RZ, UR5 ;  /* 0x00000005ff097e24 */ /* 0x000fe2000f8e00ff */
[----:B------:R-:W-:Y:S01]  /*f780*/  ULDC UR8, c[0x0][0xa88] ;  /* 0x0002a20000087ab9 */ /* 0x000fe20000000800 */
[----:B0-----:R-:W-:Y:S01]  /*f790*/  IMAD.SHL.U32 R21, R0, 0x20, RZ ;  /* 0x0000002000157824 */ /* 0x001fe200078e00ff */
[----:B------:R-:W-:Y:S01]  /*f7a0*/  SHF.R.S32.HI R0, RZ, 0x1f, R11 ;  /* 0x0000001fff007819 */ /* 0x000fe2000001140b */
[C---:B------:R-:W-:Y:S01]  /*f7b0*/  IMAD R13, R3.reuse, UR7, R12 ;  /* 0x00000007030d7c24 */ /* 0x040fe2000f8e020c */
[----:B------:R-:W-:Y:S01]  /*f7c0*/  UIADD3 UR5, UR43, 0x28c20, URZ ;  /* 0x00028c202b057890 */ /* 0x000fe2000fffe03f */
[----:B------:R-:W-:Y:S01]  /*f7d0*/  IMAD.WIDE.U32 R8, R3, UR6, R8 ;  /* 0x0000000603087c25 */ /* 0x000fe2000f8e0008 */
[----:B------:R-:W-:Y:S01]  /*f7e0*/  ULDC.64 UR6, c[0x0][0xad8] ;  /* 0x0002b60000067ab9 */ /* 0x000fe20000000a00 */
[----:B------:R-:W-:Y:S01]  /*f7f0*/  SEL R3, RZ, 0x40, P0 ;  /* 0x00000040ff037807 */ /* 0x000fe20000000000 */
[----:B------:R-:W-:Y:S01]  /*f800*/  UPRMT UR5, URZ, 0x654, UR5 ;  /* 0x000006543f057896 */ /* 0x000fe20008000005 */
[----:B------:R-:W-:Y:S01]  /*f810*/  IMAD.IADD R9, R9, 0x1, R13 ;  /* 0x0000000109097824 */ /* 0x000fe200078e020d */
[----:B------:R-:W-:Y:S01]  /*f820*/  ISETP.GE.AND P0, PT, R213, UR10, PT ;  /* 0x0000000ad5007c0c */ /* 0x000fe2000bf06270 */
[----:B------:R-:W-:Y:S01]  /*f830*/  IMAD R0, R0, UR6, RZ ;  /* 0x0000000600007c24 */ /* 0x000fe2000f8e02ff */
[----:B------:R-:W-:Y:S01]  /*f840*/  LOP3.LUT R10, R21, 0x20, R10, 0xe2, !PT ;  /* 0x00000020150a7812 */ /* 0x000fe200078ee20a */
[----:B------:R-:W-:Y:S01]  /*f850*/  VIADD R28, R211, UR40 ;  /* 0x00000028d31c7c36 */ /* 0x000fe20008000000 */
[----:B------:R-:W-:Y:S01]  /*f860*/  BSSY B1, `(.L_x_1819) ;  /* 0x000002f000017945 */ /* 0x000fe20003800000 */
[----:B------:R-:W-:Y:S01]  /*f870*/  IMAD R29, R15, UR8, RZ ;  /* 0x000000080f1d7c24 */ /* 0x000fe2000f8e02ff */
[----:B------:R-:W-:Y:S01]  /*f880*/  LOP3.LUT R3, R10, R3, RZ, 0xfc, !PT ;  /* 0x000000030a037212 */ /* 0x000fe200078efcff */
[C---:B------:R-:W-:Y:S01]  /*f890*/  IMAD R13, R11.reuse, UR7, R0 ;  /* 0x000000070b0d7c24 */ /* 0x040fe2000f8e0200 */
[----:B------:R-:W-:Y:S01]  /*f8a0*/  SEL R0, RZ, 0x80, P0 ;  /* 0x00000080ff007807 */ /* 0x000fe20000000000 */
[----:B------:R-:W-:Y:S01]  /*f8b0*/  IMAD.WIDE.U32 R8, R11, UR6, R8 ;  /* 0x000000060b087c25 */ /* 0x000fe2000f8e0008 */
[----:B------:R-:W-:Y:S01]  /*f8c0*/  ISETP.GE.AND P0, PT, R28, R29, PT ;  /* 0x0000001d1c00720c */ /* 0x000fe20003f06270 */
[----:B------:R-:W-:Y:S01]  /*f8d0*/  ULDC.64 UR6, c[0x0][0xa80] ;  /* 0x0002a00000067ab9 */ /* 0x000fe20000000a00 */
[----:B-1----:R-:W-:Y:S01]  /*f8e0*/  SYNCS.ARRIVE.TRANS64.RED.A1T0 RZ, [UR5], RZ ;  /* 0x000000ffffff79a7 */ /* 0x002fe20008100405 */
[----:B------:R-:W-:Y:S01]  /*f8f0*/  IMAD.IADD R9, R9, 0x1, R13 ;  /* 0x0000000109097824 */ /* 0x000fe200078e020d */
[----:B------:R-:W-:-:S02]  /*f900*/  LEA R26, P1, R8, UR6, 0x1 ;  /* 0x00000006081a7c11 */ /* 0x000fc4000f8208ff */
[----:B------:R-:W-:Y:S02]  /*f910*/  LOP3.LUT R0, R3, R0, RZ, 0xfc, !PT ;  /* 0x0000000003007212 */ /* 0x000fe400078efcff */
        /* <DEDUP_REMOVED lines=35> */
.L_x_1820:
[----:B------:R-:W-:Y:S05]  /*fb50*/  BSYNC B1 ;  /* 0x0000000000017941 */ /* 0x000fea0003800000 */
.L_x_1819:
[----:B---3-5:R-:W-:Y:S01]  /*fb60*/  VIADD R4, R28, 0x20 ;  /* 0x000000201c047836 */ /* 0x028fe20000000000 */
        /* <DEDUP_REMOVED lines=20> */
[-C--:B------:R-:W-:Y:S02]  /*fcb0*/  @!P2 LEA.HI.X R13, R189, R7.reuse, R221, 0x1, P5 ;  /* 0x00000007bd0da211 */ /* 0x080fe400028f0cdd */
[CC--:B------:R-:W-:Y:S02]  /*fcc0*/  @!P0 LEA R14, P3, R187.reuse, R6.reuse, 0x1 ;  /* 0x00000006bb0e8211 */ /* 0x0c0fe400078608ff */
[-C--:B0-----:R-:W-:Y:S01]  /*fcd0*/  @!P1 LEA R4, P6, R188, R6.reuse, 0x1 ;  /* 0x00000006bc049211 */ /* 0x081fe200078c08ff */
[----:B------:R4:W-:Y:S01]  /*fce0*/  @!P2 ST.E.128 desc[UR46][R12.64], R64 ;  /* 0x000000400c00a985 */ /* 0x0009e2000c101d2e */
[----:B------:R-:W-:Y:S02]  /*fcf0*/  @P4 LEA R20, P5, R214, R6, 0x1 ;  /* 0x00000006d6144211 */ /* 0x000fe400078a08ff */
[-C--:B------:R-:W-:Y:S02]  /*fd00*/  @!P1 LEA.HI.X R5, R188, R7.reuse, R220, 0x1, P6 ;  /* 0x00000007bc059211 */ /* 0x080fe400030f0cdc */
[----:B------:R-:W-:-:S02]  /*fd10*/  @!P0 LEA.HI.X R15, R187, R7, R219, 0x1, P3 ;  /* 0x00000007bb0f8211 */ /* 0x000fc400018f0cdb */
        /* <DEDUP_REMOVED lines=10> */
.L_x_1817:
[----:B------:R-:W0:Y:S01]  /*fdc0*/  LDC R10, c[0x0][0xbe8] ;  /* 0x0002fa00ff0a7b82 */ /* 0x000e220000000800 */
[----:B------:R-:W-:Y:S01]  /*fdd0*/  ISETP.GE.AND P2, PT, R216, 0x40, PT ;  /* 0x00000040d800780c */ /* 0x000fe20003f46270 */
[----:B------:R-:W-:Y:S01]  /*fde0*/  ULDC UR12, c[0x0][0xac8] ;  /* 0x0002b200000c7ab9 */ /* 0x000fe20000000800 */
[----:B------:R-:W-:Y:S01]  /*fdf0*/  IMAD R0, R210, 0x20, R211 ;  /* 0x00000020d2007824 */ /* 0x000fe200078e02d3 */
[----:B------:R-:W-:Y:S01]  /*fe00*/  ISETP.GE.AND P4, PT, R184, UR12, PT ;  /* 0x0000000cb8007c0c */ /* 0x000fe2000bf86270 */
[----:B------:R-:W-:Y:S01]  /*fe10*/  USHF.R.S32.HI UR8, URZ, 0x1f, UR39 ;  /* 0x0000001f3f087899 */ /* 0x000fe20008011427 */
[----:B------:R-:W-:Y:S01]  /*fe20*/  ISETP.GE.AND P3, PT, R191, UR12, PT ;  /* 0x0000000cbf007c0c */ /* 0x000fe2000bf66270 */
[----:B------:R-:W-:Y:S01]  /*fe30*/  USHF.R.S32.HI UR9, URZ, 0x1f, UR42 ;  /* 0x0000001f3f097899 */ /* 0x000fe2000801142a */
[----:B------:R-:W-:Y:S01]  /*fe40*/  BSSY B1, `(.L_x_1822) ;  /* 0x0000031000017945 */ /* 0x000fe20003800000 */
[----:B------:R-:W-:Y:S01]  /*fe50*/  ISETP.GE.AND P1, PT, R190, UR12, PT ;  /* 0x0000000cbe007c0c */ /* 0x000fe2000bf26270 */
[----:B------:R-:W-:Y:S01]  /*fe60*/  VIADD R8, R0, UR40 ;  /* 0x0000002800087c36 */ /* 0x000fe20008000000 */
[----:B------:R-:W-:-:S02]  /*fe70*/  SEL R12, RZ, 0x1, P4 ;  /* 0x00000001ff0c7807 */ /* 0x000fc40002000000 */
[----:B------:R-:W-:Y:S02]  /*fe80*/  SEL R13, RZ, 0xffffffff, P3 ;  /* 0xffffffffff0d7807 */ /* 0x000fe40001800000 */
[----:B0-----:R-:W-:-:S13]  /*fe90*/  ISETP.NE.AND P0, PT, R10, 0x1, PT ;  /* 0x000000010a00780c */ /* 0x001fda0003f05270 */
[----:B------:R-:W0:Y:S08]  /*fea0*/  @P0 LDC R9, c[0x0][0xbec] ;  /* 0x0002fb00ff090b82 */ /* 0x000e300000000800 */
[----:B------:R-:W1:Y:S01]  /*feb0*/  @P0 LDC R11, c[0x0][0xbf0] ;  /* 0x0002fc00ff0b0b82 */ /* 0x000e620000000800 */
[----:B------:R-:W-:Y:S05]  /*fec0*/  @P2 BRA `(.L_x_1823) ;  /* 0x0000000000a02947 */ /* 0x000fea0003800000 */
[----:B------:R-:W2:Y:S01]  /*fed0*/  S2R R6, SR_TID.X ;  /* 0x0000000000067919 */ /* 0x000ea20000002100 */
[----:B------:R-:W3:Y:S01]  /*fee0*/  LDC R5, c[0x0][0xbe8] ;  /* 0x0002fa00ff057b82 */ /* 0x000ee20000000800 */
[----:B------:R-:W-:Y:S01]  /*fef0*/  IMAD.U32 R7, RZ, RZ, UR40 ;  /* 0x00000028ff077e24 */ /* 0x000fe2000f8e00ff */
[----:B------:R-:W-:Y:S02]  /*ff00*/  ULDC UR5, c[0x0][0xa88] ;  /* 0x0002a20000057ab9 */ /* 0x000fe40000000800 */
[----:B---3--:R-:W-:Y:S02]  /*ff10*/  IMAD R3, R5, UR5, RZ ;  /* 0x0000000505037c24 */ /* 0x008fe4000f8e02ff */
[----:B--2---:R-:W-:-:S04]  /*ff20*/  IADD3 R6, R7, -0x80, R6 ;  /* 0xffffff8007067810 */ /* 0x004fc80007ffe006 */
[----:B------:R-:W-:-:S13]  /*ff30*/  ISETP.GE.AND P2, PT, R6, R3, PT ;  /* 0x000000030600720c */ /* 0x000fda0003f46270 */
[----:B------:R-:W-:Y:S05]  /*ff40*/  @P2 BRA `(.L_x_1823) ;  /* 0x0000000000802947 */ /* 0x000fea0003800000 */
[----:B------:R-:W-:Y:S01]  /*ff50*/  ISETP.NE.AND P2, PT, R5, 0x1, PT ;  /* 0x000000010500780c */ /* 0x000fe20003f45270 */
[----:B------:R-:W-:Y:S01]  /*ff60*/  ULDC.64 UR10, c[0x0][0xb90] ;  /* 0x0002e400000a7ab9 */ /* 0x000fe20000000a00 */
[----:B------:R-:W-:Y:S01]  /*ff70*/  IMAD.MOV.U32 R4, RZ, RZ, R6 ;  /* 0x000000ffff047224 */ /* 0x000fe200078e0006 */
[----:B------:R-:W-:Y:S02]  /*ff80*/  UIMAD UR5, UR8, UR10, URZ ;  /* 0x0000000a080572a4 */ /* 0x000fe4000f8e023f */
[----:B------:R-:W-:Y:S02]  /*ff90*/  UIMAD.WIDE.U32 UR6, UR39, UR10, URZ ;  /* 0x0000000a270672a5 */ /* 0x000fe4000f8e003f */
[----:B------:R-:W-:-:S03]  /*ffa0*/  UIMAD UR5, UR39, UR11, UR5 ;  /* 0x0000000b270572a4 */ /* 0x000fc6000f8e0205 */
[----:B------:R-:W-:Y:S01]  /*ffb0*/  ULDC.64 UR10, c[0x0][0xb98] ;  /* 0x0002e600000a7ab9 */ /* 0x000fe20000000a00 */
[----:B------:R-:W-:Y:S02]  /*ffc0*/  UIADD3 UR7, UR7, UR5, URZ ;  /* 0x0000000507077290 */ /* 0x000fe4000fffe03f */
[----:B------:R-:W2:Y:S01]  /*ffd0*/  @P2 LDC R3, c[0x0][0xbec] ;  /* 0x0002fb00ff032b82 */ /* 0x000ea20000000800 */
[----:B------:R-:W-:Y:S02]  /*ffe0*/  UIMAD UR5, UR9, UR10, URZ ;  /* 0x0000000a090572a4 */ /* 0x000fe4000f8e023f */
[----:B------:R-:W-:Y:S02]  /*fff0*/  UIMAD.WIDE.U32 UR6, UR42, UR10, UR6 ;  /* 0x0000000a2a0672a5 */ /* 0x000fe4000f8e0006 */
[----:B------:R-:W-:-:S03]  /*10000*/  UIMAD UR5, UR42, UR11, UR5 ;  /* 0x0000000b2a0572a4 */ /* 0x000fc6000f8e0205 */
[----:B------:R-:W3:Y:S01]  /*10010*/  @P2 LDC R7, c[0x0][0xbf0] ;  /* 0x0002fc00ff072b82 */ /* 0x000ee20000000800 */
[----:B------:R-:W-:Y:S01]  /*10020*/  ULDC.64 UR10, c[0x0][0xb88] ;  /* 0x0002e200000a7ab9 */ /* 0x000fe20000000a00 */
[----:B--2---:R-:W-:-:S05]  /*10030*/  @P2 IMAD.HI.U32 R0, R6, R3, RZ ;  /* 0x0000000306002227 */ /* 0x004fca00078e00ff */
[----:B---3--:R-:W-:-:S05]  /*10040*/  @P2 SHF.R.U32.HI R4, RZ, R7, R0 ;  /* 0x00000007ff042219 */ /* 0x008fca0000011600 */
[----:B------:R-:W-:-:S04]  /*10050*/  IMAD.MOV R3, RZ, RZ, -R4 ;  /* 0x000000ffff037224 */ /* 0x000fc800078e0a04 */
[----:B------:R-:W-:Y:S01]  /*10060*/  IMAD R3, R5, R3, R6 ;  /* 0x0000000305037224 */ /* 0x000fe200078e0206 */
[----:B------:R-:W-:Y:S01]  /*10070*/  SHF.R.S32.HI R5, RZ, 0x1f, R4 ;  /* 0x0000001fff057819 */ /* 0x000fe20000011404 */
[----:B------:R-:W-:Y:S01]  /*10080*/  IMAD.U32 R6, RZ, RZ, UR5 ;  /* 0x00000005ff067e24 */ /* 0x000fe2000f8e00ff */
        /* <DEDUP_REMOVED lines=12> */
.L_x_1823:
[----:B------:R-:W-:Y:S05]  /*10150*/  BSYNC B1 ;  /* 0x0000000000017941 */ /* 0x000fea0003800000 */
.L_x_1822:
[----:B------:R-:W-:Y:S01]  /*10160*/  SEL R0, RZ, 0xffffffff, P1 ;  /* 0xffffffffff007807 */ /* 0x000fe20000800000 */
[----:B------:R-:W-:Y:S01]  /*10170*/  ULDC.64 UR10, c[0x0][0xae8] ;  /* 0x0002ba00000a7ab9 */ /* 0x000fe20000000a00 */
[----:B------:R-:W-:Y:S01]  /*10180*/  IMAD.SHL.U32 R13, R13, 0x2, RZ ;  /* 0x000000020d0d7824 */ /* 0x000fe200078e00ff */
[----:B------:R-:W-:Y:S01]  /*10190*/  UIMAD UR5, UR8, UR10, URZ ;  /* 0x0000000a080572a4 */ /* 0x000fe2000f8e023f */
[----:B------:R-:W-:Y:S01]  /*101a0*/  ISETP.GE.AND P1, PT, R189, UR12, PT ;  /* 0x0000000cbd007c0c */ /* 0x000fe2000bf26270 */
[----:B------:R-:W-:Y:S01]  /*101b0*/  IMAD.SHL.U32 R5, R0, 0x4, RZ ;  /* 0x0000000400057824 */ /* 0x000fe200078e00ff */
[----:B------:R-:W-:Y:S01]  /*101c0*/  UIMAD.WIDE.U32 UR6, UR39, UR10, URZ ;  /* 0x0000000a270672a5 */ /* 0x000fe2000f8e003f */
[----:B0-----:R-:W-:Y:S01]  /*101d0*/  @P0 IMAD.HI.U32 R0, R8, R9, RZ ;  /* 0x0000000908000227 */ /* 0x001fe200078e00ff */
[----:B------:R-:W-:Y:S01]  /*101e0*/  UIMAD UR5, UR39, UR11, UR5 ;  /* 0x0000000b270572a4 */ /* 0x000fe2000f8e0205 */
[----:B------:R-:W-:Y:S01]  /*101f0*/  LOP3.LUT R12, R13, 0x2, R12, 0xe2, !PT ;  /* 0x000000020d0c7812 */ /* 0x000fe200078ee20c */
[----:B------:R-:W-:Y:S01]  /*10200*/  BSSY B1, `(.L_x_1824) ;  /* 0x0000055000017945 */ /* 0x000fe20003800000 */
[----:B--2---:R-:W-:Y:S01]  /*10210*/  IMAD.MOV.U32 R3, RZ, RZ, R8 ;  /* 0x000000ffff037224 */ /* 0x004fe200078e0008 */
[----:B-1----:R-:W-:Y:S01]  /*10220*/  @P0 SHF.R.U32.HI R3, RZ, R11, R0 ;  /* 0x0000000bff030219 */ /* 0x002fe20000011600 */
[----:B------:R-:W-:Y:S01]  /*10230*/  ULDC.64 UR10, c[0x0][0xaf0] ;  /* 0x0002bc00000a7ab9 */ /* 0x000fe20000000a00 */
[----:B------:R-:W-:Y:S01]  /*10240*/  SEL R0, RZ, 0xffffffff, P1 ;  /* 0xffffffffff007807 */ /* 0x000fe20000800000 */
[----:B------:R-:W-:Y:S01]  /*10250*/  UIADD3 UR7, UR7, UR5, URZ ;  /* 0x0000000507077290 */ /* 0x000fe2000fffe03f */
[----:B------:R-:W-:Y:S01]  /*10260*/  LOP3.LUT R12, R5, 0x4, R12, 0xe2, !PT ;  /* 0x00000004050c7812 */ /* 0x000fe200078ee20c */
[----:B------:R-:W-:Y:S01]  /*10270*/  UIMAD UR5, UR9, UR10, URZ ;  /* 0x0000000a090572a4 */ /* 0x000fe2000f8e023f */
[----:B------:R-:W-:Y:S01]  /*10280*/  ISETP.GE.AND P1, PT, R188, UR12, PT ;  /* 0x0000000cbc007c0c */ /* 0x000fe2000bf26270 */
[----:B------:R-:W-:Y:S01]  /*10290*/  UIMAD.WIDE.U32 UR6, UR42, UR10, UR6 ;  /* 0x0000000a2a0672a5 */ /* 0x000fe2000f8e0006 */
[----:B------:R-:W-:Y:S01]  /*102a0*/  IMAD.SHL.U32 R5, R0, 0x8, RZ ;  /* 0x0000000800057824 */ /* 0x000fe200078e00ff */
[----:B------:R-:W-:Y:S01]  /*102b0*/  UIMAD UR5, UR42, UR11, UR5 ;  /* 0x0000000b2a0572a4 */ /* 0x000fe2000f8e0205 */
[--C-:B------:R-:W-:Y:S01]  /*102c0*/  SHF.R.S32.HI R0, RZ, 0x1f, R3.reuse ;  /* 0x0000001fff007819 */ /* 0x100fe20000011403 */
[----:B------:R-:W-:Y:S01]  /*102d0*/  IMAD.MOV R7, RZ, RZ, -R3 ;  /* 0x000000ffff077224 */ /* 0x000fe200078e0a03 */
[----:B------:R-:W-:Y:S01]  /*102e0*/  ISETP.GE.AND P0, PT, R187, UR12, PT ;  /* 0x0000000cbb007c0c */ /* 0x000fe2000bf06270 */
[----:B------:R-:W-:Y:S01]  /*102f0*/  UIADD3 UR5, UR7, UR5, URZ ;  /* 0x0000000507057290 */ /* 0x000fe2000fffe03f */
[----:B------:R-:W-:Y:S01]  /*10300*/  LOP3.LUT R12, R5, 0x8, R12, 0xe2, !PT ;  /* 0x00000008050c7812 */ /* 0x000fe200078ee20c */
[----:B------:R-:W-:Y:S01]  /*10310*/  IMAD.U32 R4, RZ, RZ, UR6 ;  /* 0x00000006ff047e24 */ /* 0x000fe2000f8e00ff */
[----:B------:R-:W-:Y:S01]  /*10320*/  SEL R6, RZ, 0xffffffff, P1 ;  /* 0xffffffffff067807 */ /* 0x000fe20000800000 */
[----:B------:R-:W-:Y:S01]  /*10330*/  IMAD.U32 R5, RZ, RZ, UR7 ;  /* 0x00000007ff057e24 */ /* 0x000fe2000f8e00ff */
[----:B------:R-:W-:Y:S01]  /*10340*/  ULDC.64 UR6, c[0x0][0xae0] ;  /* 0x0002b80000067ab9 */ /* 0x000fe20000000a00 */
[----:B------:R-:W-:Y:S01]  /*10350*/  IMAD R7, R10, R7, R8 ;  /* 0x000000070a077224 */ /* 0x000fe200078e0208 */
[----:B------:R-:W-:Y:S01]  /*10360*/  SEL R8, RZ, 0xffffffff, P0 ;  /* 0xffffffffff087807 */ /* 0x000fe20000000000 */
[----:B------:R-:W-:Y:S01]  /*10370*/  IMAD R0, R0, UR6, RZ ;  /* 0x0000000600007c24 */ /* 0x000fe2000f8e02ff */
[----:B------:R-:W-:Y:S01]  /*10380*/  ISETP.GE.AND P0, PT, R214, UR12, PT ;  /* 0x0000000cd6007c0c */ /* 0x000fe2000bf06270 */
[----:B------:R-:W-:Y:S01]  /*10390*/  IMAD.U32 R5, RZ, RZ, UR5 ;  /* 0x00000005ff057e24 */ /* 0x000fe2000f8e00ff */
[----:B------:R-:W-:Y:S01]  /*103a0*/  ULDC UR5, c[0x0][0xa88] ;  /* 0x0002a20000057ab9 */ /* 0x000fe20000000800 */
[----:B------:R-:W-:Y:S01]  /*103b0*/  IMAD.SHL.U32 R11, R6, 0x10, RZ ;  /* 0x00000010060b7824 */ /* 0x000fe200078e00ff */
[----:B------:R-:W-:Y:S01]  /*103c0*/  ISETP.GE.AND P2, PT, R213, UR12, PT ;  /* 0x0000000cd5007c0c */ /* 0x000fe2000bf46270 */
[C---:B------:R-:W-:Y:S01]  /*103d0*/  IMAD R9, R3.reuse, UR7, R0 ;  /* 0x0000000703097c24 */ /* 0x040fe2000f8e0200 */
[----:B------:R-:W-:Y:S01]  /*103e0*/  SHF.R.S32.HI R0, RZ, 0x1f, R7 ;  /* 0x0000001fff007819 */ /* 0x000fe20000011407 */
[----:B------:R-:W-:Y:S01]  /*103f0*/  IMAD.WIDE.U32 R4, R3, UR6, R4 ;  /* 0x0000000603047c25 */ /* 0x000fe2000f8e0004 */
[----:B------:R-:W-:Y:S01]  /*10400*/  ULDC.64 UR6, c[0x0][0xad8] ;  /* 0x0002b60000067ab9 */ /* 0x000fe20000000a00 */
[----:B------:R-:W-:-:S02]  /*10410*/  LOP3.LUT R12, R11, 0x10, R12, 0xe2, !PT ;  /* 0x000000100b0c7812 */ /* 0x000fc400078ee20c */
[----:B------:R-:W-:Y:S02]  /*10420*/  IMAD.SHL.U32 R3, R8, 0x20, RZ ;  /* 0x0000002008037824 */ /* 0x000fe400078e00ff */
[----:B------:R-:W-:Y:S02]  /*10430*/  IMAD R0, R0, UR6, RZ ;  /* 0x0000000600007c24 */ /* 0x000fe4000f8e02ff */
[----:B------:R-:W-:Y:S01]  /*10440*/  IMAD.IADD R5, R5, 0x1, R9 ;  /* 0x0000000105057824 */ /* 0x000fe200078e0209 */
[----:B------:R-:W-:Y:S01]  /*10450*/  LOP3.LUT R12, R3, 0x20, R12, 0xe2, !PT ;  /* 0x00000020030c7812 */ /* 0x000fe200078ee20c */
[----:B------:R-:W-:Y:S02]  /*10460*/  VIADD R26, R211, UR40 ;  /* 0x00000028d31a7c36 */ /* 0x000fe40008000000 */
[----:B------:R-:W-:Y:S02]  /*10470*/  IMAD R25, R10, UR5, RZ ;  /* 0x000000050a197c24 */ /* 0x000fe4000f8e02ff */
[C---:B------:R-:W-:Y:S01]  /*10480*/  IMAD R3, R7.reuse, UR7, R0 ;  /* 0x0000000707037c24 */ /* 0x040fe2000f8e0200 */
[----:B------:R-:W-:Y:S01]  /*10490*/  SEL R0, RZ, 0x80, P2 ;  /* 0x00000080ff007807 */ /* 0x000fe20001000000 */
[----:B------:R-:W-:Y:S01]  /*104a0*/  IMAD.WIDE.U32 R4, R7, UR6, R4 ;  /* 0x0000000607047c25 */ /* 0x000fe2000f8e0004 */
[----:B------:R-:W-:Y:S01]  /*104b0*/  SEL R7, RZ, 0x40, P0 ;  /* 0x00000040ff077807 */ /* 0x000fe20000000000 */
[----:B------:R-:W-:Y:S01]  /*104c0*/  ULDC.64 UR6, c[0x0][0xa80] ;  /* 0x0002a00000067ab9 */ /* 0x000fe20000000a00 */
[----:B------:R-:W-:Y:S01]  /*104d0*/  ISETP.GE.AND P0, PT, R26, R25, PT ;  /* 0x000000191a00720c */ /* 0x000fe20003f06270 */
[----:B------:R-:W-:Y:S01]  /*104e0*/  IMAD.IADD R3, R5, 0x1, R3 ;  /* 0x0000000105037824 */ /* 0x000fe200078e0203 */
[----:B------:R-:W-:-:S02]  /*104f0*/  LEA R20, P1, R4, UR6, 0x1 ;  /* 0x0000000604147c11 */ /* 0x000fc4000f8208ff */
[----:B------:R-:W-:Y:S02]  /*10500*/  LOP3.LUT R21, R12, R7, RZ, 0xfc, !PT ;  /* 0x000000070c157212 */ /* 0x000fe400078efcff */
[----:B------:R-:W-:Y:S01]  /*10510*/  LEA.HI.X R3, R4, UR7, R3, 0x1, P1 ;  /* 0x0000000704037c11 */ /* 0x000fe200088f0c03 */
[----:B------:R0:W1:Y:S01]  /*10520*/  SHFL.IDX PT, R6, R20, RZ, 0x181f ;  /* 0x00181fff14067589 */ /* 0x00006200000e0000 */
[----:B------:R-:W-:-:S03]  /*10530*/  LOP3.LUT R24, R21, R0, RZ, 0xfc, !PT ;  /* 0x0000000015187212 */ /* 0x000fc600078efcff */
        /* <DEDUP_REMOVED lines=33> */
.L_x_1825:
[----:B------:R-:W-:Y:S05]  /*10750*/  BSYNC B1 ;  /* 0x0000000000017941 */ /* 0x000fea0003800000 */
.L_x_1824:
        /* <DEDUP_REMOVED lines=26> */
[-C--:B0-----:R-:W-:Y:S02]  /*10900*/  @P1 LEA R20, P4, R214, R6.reuse, 0x1 ;  /* 0x00000006d6141211 */ /* 0x081fe400078808ff */
        /* <DEDUP_REMOVED lines=9> */
.L_x_1821:
[----:B------:R-:W-:Y:S05]  /*109a0*/  BSYNC B0 ;  /* 0x0000000000007941 */ /* 0x000fea0003800000 */
.L_x_1816:
[----:B------:R-:W-:Y:S02]  /*109b0*/  ULDC UR5, c[0x0][0xc38] ;  /* 0x00030e0000057ab9 */ /* 0x000fe40000000800 */
[----:B------:R-:W-:-:S06]  /*109c0*/  UISETP.GE.AND UP0, UPT, UR4, UR5, UPT ;  /* 0x000000050400728c */ /* 0x000fcc000bf06270 */
[----:B------:R-:W-:-:S13]  /*109d0*/  PLOP3.LUT P0, PT, PT, PT, UP0, 0x80, 0x0 ;  /* 0x000000000000781c */ /* 0x000fda0003f0f008 */
[----:B------:R-:W-:Y:S05]  /*109e0*/  @!P0 BRA `(.L_x_1826) ;  /* 0xffffff0400848947 */ /* 0x000fea000383ffff */
[----:B------:R-:W-:Y:S05]  /*109f0*/  EXIT ;  /* 0x000000000000794d */ /* 0x000fea0003800000 */
.L_x_1720:
[----:B------:R-:W-:-:S08]  /*10a00*/  NOP ;  /* 0x0000000000007918 */ /* 0x000fd00000000000 */
[----:B------:R-:W0:-:S00]  /*10a10*/  USETMAXREG.DEALLOC.CTAPOOL 0x18 ;  /* 0x00000018000079c8 */ /* 0x000e0000080e0500 */
[----:B0-----:R-:W-:-:S06]  /*10a20*/  LOP3.LUT R2, R2, 0x3, RZ, 0xc0, !PT ;  /* 0x0000000302027812 */ /* 0x001fcc00078ec0ff */
[----:B------:R-:W0:Y:S01]  /*10a30*/  S2UR UR6, SR_CTAID.X ;  /* 0x00000000000679c3 */ /* 0x000e220000002500 */
[----:B------:R-:W-:Y:S01]  /*10a40*/  IMAD.MOV.U32 R18, RZ, RZ, RZ ;  /* 0x000000ffff127224 */ /* 0x000fe200078e00ff */
[----:B------:R-:W1:Y:S02]  /*10a50*/  SHFL.IDX PT, R2, R2, RZ, 0x1f ;  /* 0x00001fff02027589 */ /* 0x000e6400000e0000 */
[----:B-1----:R-:W-:-:S04]  /*10a60*/  ISETP.NE.AND P0, PT, R2, RZ, PT ;  /* 0x000000ff0200720c */ /* 0x002fc80003f05270 */
[----:B------:R-:W0:Y:S01]  /*10a70*/  LDC R2, c[0x0][0xc38] ;  /* 0x00030e00ff027b82 */ /* 0x000e220000000800 */
[----:B------:R-:W-:-:S05]  /*10a80*/  P2R R3, PR, RZ, 0x1 ;  /* 0x00000001ff037803 */ /* 0x000fca0000000000 */
[----:B------:R1:W-:Y:S03]  /*10a90*/  STL [R1+0x20], R3 ;  /* 0x0000200301007387 */ /* 0x0003e60000100800 */
[----:B------:R-:W-:Y:S06]  /*10aa0*/  @P0 BAR.ARV 0x4, 0x180 ;  /* 0x0106000000000b1d */ /* 0x000fec0000002000 */
[----:B------:R1:W-:Y:S01]  /*10ab0*/  STL [R1+0x18], RZ ;  /* 0x000018ff01007387 */ /* 0x0003e20000100800 */
[----:B0-----:R-:W-:Y:S01]  /*10ac0*/  ISETP.LE.AND P0, PT, R2, UR6, PT ;  /* 0x0000000602007c0c */ /* 0x001fe2000bf03270 */
[----:B------:R-:W-:-:S05]  /*10ad0*/  IMAD.MOV.U32 R2, RZ, RZ, 0x1 ;  /* 0x00000001ff027424 */ /* 0x000fca00078e00ff */
[----:B------:R1:W-:Y:S07]  /*10ae0*/  STL [R1], R2 ;  /* 0x0000000201007387 */ /* 0x0003ee0000100800 */
[----:B------:R-:W-:Y:S05]  /*10af0*/  @P0 BRA `(.L_x_1827) ;  /* 0x0000005000d80947 */ /* 0x000fea0003800000 */
[----:B------:R-:W0:Y:S01]  /*10b00*/  S2UR UR5, SR_CgaCtaId ;  /* 0x00000000000579c3 */ /* 0x000e220000008800 */
[C---:B-1----:R-:W-:Y:S01]  /*10b10*/  IMAD.SHL.U32 R2, R0.reuse, 0x8, RZ ;  /* 0x0000000800027824 */ /* 0x042fe200078e00ff */
[----:B------:R-:W-:Y:S01]  /*10b20*/  LOP3.LUT R5, R0, 0x7f, RZ, 0xc0, !PT ;  /* 0x0000007f00057812 */ /* 0x000fe200078ec0ff */
[----:B------:R-:W-:Y:S01]  /*10b30*/  UMOV UR4, 0x400 ;  /* 0x0000040000047882 */ /* 0x000fe20000000000 */
[----:B------:R-:W-:Y:S01]  /*10b40*/  IMAD.MOV.U32 R18, RZ, RZ, RZ ;  /* 0x000000ffff127224 */ /* 0x000fe200078e00ff */
[----:B------:R-:W-:Y:S01]  /*10b50*/  ULDC UR42, c[0x0][0xc] ;  /* 0x00000300002a7ab9 */ /* 0x000fe20000000800 */
[----:B------:R-:W-:Y:S01]  /*10b60*/  LOP3.LUT R3, R2, 0x1f8, RZ, 0xc0, !PT ;  /* 0x000001f802037812 */ /* 0x000fe200078ec0ff */
[----:B------:R-:W-:Y:S01]  /*10b70*/  IMAD.U32 R2, RZ, RZ, UR6 ;  /* 0x00000006ff027e24 */ /* 0x000fe2000f8e00ff */
[----:B------:R-:W-:Y:S02]  /*10b80*/  ULDC.64 UR44, c[0x0][0x198] ;  /* 0x00006600002c7ab9 */ /* 0x000fe40000000a00 */
[----:B------:R-:W-:Y:S01]  /*10b90*/  LOP3.LUT R4, R3, 0x38, R0, 0x78, !PT ;  /* 0x0000003803047812 */ /* 0x000fe200078e7800 */
[----:B------:R-:W-:Y:S01]  /*10ba0*/  IMAD.SHL.U32 R3, R5, 0x8, RZ ;  /* 0x0000000805037824 */ /* 0x000fe200078e00ff */
[----:B------:R-:W-:-:S04]  /*10bb0*/  SHF.R.U32.HI R5, RZ, 0x3, R5 ;  /* 0x00000003ff057819 */ /* 0x000fc80000011605 */
[----:B------:R-:W-:Y:S01]  /*10bc0*/  LOP3.LUT R4, R4, 0x200, R3, 0xf8, !PT ;  /* 0x0000020004047812 */ /* 0x000fe200078ef803 */
[----:B------:R-:W-:-:S05]  /*10bd0*/  IMAD.SHL.U32 R3, R0, 0x10, RZ ;  /* 0x0000001000037824 */ /* 0x000fca00078e00ff */
[----:B------:R-:W-:Y:S01]  /*10be0*/  LOP3.LUT R0, R5, 0x70, R3, 0xf8, !PT ;  /* 0x0000007005007812 */ /* 0x000fe200078ef803 */
[----:B------:R-:W-:Y:S01]  /*10bf0*/  IMAD.MOV.U32 R0, RZ, RZ, 0x1 ;  /* 0x00000001ff007424 */ /* 0x000fe200078e00ff */
[----:B0-----:R-:W-:-:S06]  /*10c00*/  ULEA UR4, UR5, UR4, 0x18 ;  /* 0x0000000405047291 */ /* 0x001fcc000f8ec03f */
[----:B------:R-:W-:-:S04]  /*10c10*/  IMAD.U32 R17, RZ, RZ, UR4 ;  /* 0x00000004ff117e24 */ /* 0x000fc8000f8e00ff */
[----:B------:R-:W-:-:S05]  /*10c20*/  IMAD R3, R4, 0x2, R17 ;  /* 0x0000000204037824 */ /* 0x000fca00078e0211 */
[----:B------:R0:W-:Y:S04]  /*10c30*/  STL [R1+0x1c], R3 ;  /* 0x00001c0301007387 */ /* 0x0001e80000100800 */
[----:B------:R0:W-:Y:S04]  /*10c40*/  STL [R1+0x10], R2 ;  /* 0x0000100201007387 */ /* 0x0001e80000100800 */
[----:B------:R0:W-:Y:S04]  /*10c50*/  STL [R1+0x18], RZ ;  /* 0x000018ff01007387 */ /* 0x0001e80000100800 */
[----:B------:R0:W-:Y:S02]  /*10c60*/  STL [R1], R0 ;  /* 0x0000000001007387 */ /* 0x0001e40000100800 */
.L_x_1939:
[----:B0-2---:R-:W2:Y:S01]  /*10c70*/  LDL R0, [R1+0x10] ;  /* 0x0000100001007983 */ /* 0x005ea20000100800 */
[----:B------:R-:W-:Y:S02]  /*10c80*/  ULDC UR8, c[0x0][0xc60] ;  /* 0x0003180000087ab9 */ /* 0x000fe40000000800 */
[----:B------:R-:W-:-:S11]  /*10c90*/  UISETP.NE.AND UP0, UPT, UR8, 0x1, UPT ;  /* 0x000000010800788c */ /* 0x000fd6000bf05270 */
[----:B------:R-:W-:Y:S01]  /*10ca0*/  @UP0 ULDC UR4, c[0x0][0xc64] ;  /* 0x0003190000040ab9 */ /* 0x000fe20000000800 */
[----:B------:R-:W-:Y:S01]  /*10cb0*/  @UP0 ULDC UR9, c[0x0][0xc68] ;  /* 0x00031a0000090ab9 */ /* 0x000fe20000000800 */
[C---:B--2---:R-:W-:Y:S02]  /*10cc0*/  R2UR UR7, R0.reuse ;  /* 0x00000000000772ca */ /* 0x044fe400000e0000 */
[----:B------:R-:W-:-:S11]  /*10cd0*/  R2UR UR6, R0 ;  /* 0x00000000000672ca */ /* 0x000fd600000e0000 */
[----:B------:R-:W-:-:S04]  /*10ce0*/  UIMAD.WIDE.U32 UR4, UR7, UR4, URZ ;  /* 0x00000004070472a5 */ /* 0x000fc8000f8e003f */
[----:B------:R-:W-:-:S03]  /*10cf0*/  @UP0 USHF.R.U32.HI UR7, URZ, UR9, UR5 ;  /* 0x000000093f070299 */ /* 0x000fc60008011605 */
[----:B------:R-:W-:Y:S02]  /*10d00*/  ULDC UR4, c[0x0][0xc78] ;  /* 0x00031e0000047ab9 */ /* 0x000fe40000000800 */
[----:B------:R-:W-:Y:S02]  /*10d10*/  UISETP.GE.AND UP0, UPT, UR7, UR4, UPT ;  /* 0x000000040700728c */ /* 0x000fe4000bf06270 */
[----:B------:R-:W-:-:S04]  /*10d20*/  UIADD3 UR4, -UR7, URZ, URZ ;  /* 0x0000003f07047290 */ /* 0x000fc8000fffe13f */
[----:B------:R-:W-:Y:S01]  /*10d30*/  PLOP3.LUT P0, PT, PT, PT, UP0, 0x80, 0x0 ;  /* 0x000000000000781c */ /* 0x000fe20003f0f008 */
[----:B------:R-:W-:-:S12]  /*10d40*/  UIMAD UR8, UR8, UR4, UR6 ;  /* 0x00000004080872a4 */ /* 0x000fd8000f8e0206 */
[----:B-1----:R-:W-:Y:S05]  /*10d50*/  @!P0 BRA `(.L_x_1828) ;  /* 0x0000000000208947 */ /* 0x002fea0003800000 */
        /* <DEDUP_REMOVED lines=8> */
.L_x_1828:
[----:B------:R-:W-:Y:S01]  /*10de0*/  ULDC UR9, c[0x0][0xc54] ;  /* 0x0003150000097ab9 */ /* 0x000fe20000000800 */
[----:B------:R-:W-:Y:S01]  /*10df0*/  UMOV UR6, UR8 ;  /* 0x0000000800067c82 */ /* 0x000fe20008000000 */
[----:B------:R-:W-:-:S11]  /*10e00*/  UISETP.NE.AND UP0, UPT, UR9, 0x1, UPT ;  /* 0x000000010900788c */ /* 0x000fd6000bf05270 */
[----:B------:R-:W-:Y:S02]  /*10e10*/  @UP0 ULDC.64 UR10, c[0x0][0xc58] ;  /* 0x00031600000a0ab9 */ /* 0x000fe40000000a00 */
[----:B------:R-:W-:-:S04]  /*10e20*/  UIMAD.WIDE.U32 UR4, UR8, UR10, URZ ;  /* 0x0000000a080472a5 */ /* 0x000fc8000f8e003f */
[----:B------:R-:W-:-:S04]  /*10e30*/  @UP0 USHF.R.U32.HI UR6, URZ, UR11, UR5 ;  /* 0x0000000b3f060299 */ /* 0x000fc80008011605 */
[----:B------:R-:W-:-:S12]  /*10e40*/  UIMAD UR4, UR6, UR9, URZ ;  /* 0x00000009060472a4 */ /* 0x000fd8000f8e023f */
.L_x_1829:
[----:B------:R-:W-:Y:S02]  /*10e50*/  UIADD3 UR4, UR8, -UR4, URZ ;  /* 0x8000000408047290 */ /* 0x000fe4000fffe03f */
[----:B------:R-:W-:Y:S01]  /*10e60*/  ULOP3.LUT UR5, URZ, UR6, URZ, 0x33, !UPT ;  /* 0x000000063f057292 */ /* 0x000fe2000f8e333f */
[----:B------:R-:W-:Y:S01]  /*10e70*/  ULDC UR14, c[0x0][0xc48] ;  /* 0x00031200000e7ab9 */ /* 0x000fe20000000800 */
[----:B------:R-:W-:Y:S01]  /*10e80*/  ULDC UR8, c[0x0][0x448] ;  /* 0x0001120000087ab9 */ /* 0x000fe20000000800 */
[----:B------:R-:W-:Y:S01]  /*10e90*/  ULDC UR40, c[0x0][0xc3c] ;  /* 0x00030f0000287ab9 */ /* 0x000fe20000000800 */
[----:B------:R-:W-:Y:S02]  /*10ea0*/  UISETP.NE.AND UP1, UPT, UR14, 0x1, UPT ;  /* 0x000000010e00788c */ /* 0x000fe4000bf25270 */
[----:B------:R-:W-:Y:S02]  /*10eb0*/  UISETP.NE.AND UP2, UPT, UR8, 0x1, UPT ;  /* 0x000000010800788c */ /* 0x000fe4000bf45270 */
[----:B------:R-:W-:Y:S01]  /*10ec0*/  UIADD3 UR40, UR5, UR40, URZ ;  /* 0x0000002805287290 */ /* 0x000fe2000fffe03f */
[----:B------:R-:W-:Y:S01]  /*10ed0*/  ULDC.64 UR10, c[0x0][0x418] ;  /* 0x00010600000a7ab9 */ /* 0x000fe20000000a00 */
[----:B------:R-:W-:Y:S01]  /*10ee0*/  ULDC UR13, c[0x0][0xc54] ;  /* 0x00031500000d7ab9 */ /* 0x000fe20000000800 */
[----:B------:R-:W-:-:S02]  /*10ef0*/  UISETP.NE.U32.AND UP0, UPT, UR10, URZ, UPT ;  /* 0x0000003f0a00728c */ /* 0x000fc4000bf05070 */
[----:B------:R-:W-:Y:S02]  /*10f00*/  UIMAD UR13, UR7, UR13, UR4 ;  /* 0x0000000d070d72a4 */ /* 0x000fe4000f8e0204 */
[----:B------:R-:W-:Y:S01]  /*10f10*/  USHF.L.U32 UR40, UR40, 0x6, URZ ;  /* 0x0000000628287899 */ /* 0x000fe2000800063f */
[----:B------:R-:W-:Y:S01]  /*10f20*/  ULDC.64 UR4, c[0x0][0x9e0] ;  /* 0x0002780000047ab9 */ /* 0x000fe20000000a00 */
[----:B------:R-:W-:Y:S02]  /*10f30*/  UISETP.NE.AND.EX UP0, UPT, UR11, URZ, UPT, UP0 ;  /* 0x0000003f0b00728c */ /* 0x000fe4000bf05300 */
[----:B------:R-:W-:Y:S02]  /*10f40*/  UISETP.GE.AND UP3, UPT, UR5, 0x1, UPT ;  /* 0x000000010500788c */ /* 0x000fe4000bf66270 */
[----:B------:R-:W-:Y:S01]  /*10f50*/  UIADD3 UR12, UR40, 0x3f, URZ ;  /* 0x0000003f280c7890 */ /* 0x000fe2000fffe03f */
[----:B------:R-:W-:Y:S01]  /*10f60*/  ULDC UR10, c[0x0][0x424] ;  /* 0x00010900000a7ab9 */ /* 0x000fe20000000800 */
[----:B------:R-:W-:Y:S01]  /*10f70*/  ULDC UR6, c[0x0][0x288] ;  /* 0x0000a20000067ab9 */ /* 0x000fe20000000800 */
[----:B------:R-:W-:Y:S01]  /*10f80*/  @UP1 ULDC UR8, c[0x0][0xc4c] ;  /* 0x0003130000081ab9 */ /* 0x000fe20000000800 */
[----:B------:R-:W-:Y:S01]  /*10f90*/  @UP2 ULDC UR11, c[0x0][0x44c] ;  /* 0x00011300000b2ab9 */ /* 0x000fe20000000800 */
[----:B------:R-:W-:Y:S01]  /*10fa0*/  USEL UR15, UR10, 0x1, UP0 ;  /* 0x000000010a0f7887 */ /* 0x000fe20008000000 */
[----:B------:R-:W-:Y:S01]  /*10fb0*/  PLOP3.LUT P1, PT, PT, PT, UP3, 0x80, 0x0 ;  /* 0x000000000000781c */ /* 0x000fe20003f2f038 */
[----:B------:R-:W-:-:S02]  /*10fc0*/  UIADD3 UR16, -UR6, 0x1, URZ ;  /* 0x0000000106107890 */ /* 0x000fc4000fffe13f */
[----:B------:R-:W-:Y:S02]  /*10fd0*/  UIMAD.WIDE.U32 UR8, UR13, UR8, URZ ;  /* 0x000000080d0872a5 */ /* 0x000fe4000f8e003f */
[----:B------:R-:W-:Y:S01]  /*10fe0*/  UIMAD.WIDE.U32 UR10, UR12, UR11, URZ ;  /* 0x0000000b0c0a72a5 */ /* 0x000fe2000f8e003f */
[----:B------:R-:W-:Y:S01]  /*10ff0*/  ULDC UR7, c[0x0][0x2f0] ;  /* 0x0000bc0000077ab9 */ /* 0x000fe20000000800 */
[----:B------:R-:W-:Y:S01]  /*11000*/  @UP1 ULDC UR17, c[0x0][0xc50] ;  /* 0x0003140000111ab9 */ /* 0x000fe20000000800 */
[----:B------:R-:W-:Y:S01]  /*11010*/  @UP2 ULDC UR18, c[0x0][0x450] ;  /* 0x0001140000122ab9 */ /* 0x000fe20000000800 */
[----:B------:R-:W-:Y:S01]  /*11020*/  UMOV UR43, UR13 ;  /* 0x0000000d002b7c82 */ /* 0x000fe20008000000 */
[----:B------:R-:W-:Y:S02]  /*11030*/  UIMAD UR16, UR15, UR7, UR16 ;  /* 0x000000070f1072a4 */ /* 0x000fe4000f8e0210 */
[----:B------:R-:W-:Y:S02]  /*11040*/  @UP1 USHF.R.U32.HI UR43, URZ, UR17, UR9 ;  /* 0x000000113f2b1299 */ /* 0x000fe40008011609 */
[----:B------:R-:W-:-:S02]  /*11050*/  @UP2 USHF.R.U32.HI UR12, URZ, UR18, UR11 ;  /* 0x000000123f0c2299 */ /* 0x000fc4000801160b */
[----:B------:R-:W-:Y:S02]  /*11060*/  UIADD3 UR36, -UR43, URZ, URZ ;  /* 0x0000003f2b247290 */ /* 0x000fe4000fffe13f */
[----:B------:R-:W-:Y:S02]  /*11070*/  UIADD3 UR12, UR16, UR12, URZ ;  /* 0x0000000c100c7290 */ /* 0x000fe4000fffe03f */
[----:B------:R-:W-:Y:S02]  /*11080*/  UIMAD UR36, UR14, UR36, UR13 ;  /* 0x000000240e2472a4 */ /* 0x000fe4000f8e020d */
        /* <DEDUP_REMOVED lines=12> */
.L_x_1831:
[----:B------:R-:W-:-:S11]  /*11150*/  UISETP.NE.AND UP0, UPT, UR5, 0x1, UPT ;  /* 0x000000010500788c */ /* 0x000fd6000bf05270 */
[----:B------:R-:W-:Y:S02]  /*11160*/  @UP0 ULDC.64 UR12, c[0x0][0x9e8] ;  /* 0x00027a00000c0ab9 */ /* 0x000fe40000000a00 */
[----:B------:R-:W-:-:S04]  /*11170*/  UIMAD.WIDE.U32 UR8, UR10, UR12, URZ ;  /* 0x0000000c0a0872a5 */ /* 0x000fc8000f8e003f */
[----:B------:R-:W-:-:S12]  /*11180*/  @UP0 USHF.R.U32.HI UR10, URZ, UR13, UR9 ;  /* 0x0000000d3f0a0299 */ /* 0x000fd80008011609 */
.L_x_1832:
[----:B------:R-:W-:-:S04]  /*11190*/  UIMAD UR10, UR10, UR5, UR5 ;  /* 0x000000050a0a72a4 */ /* 0x000fc8000f8e0205 */
[----:B------:R-:W-:-:S04]  /*111a0*/  UISETP.LT.AND UP0, UPT, UR4, UR10, UPT ;  /* 0x0000000a0400728c */ /* 0x000fc8000bf01270 */
[----:B------:R-:W-:-:S12]  /*111b0*/  USEL UR4, UR4, UR10, UP0 ;  /* 0x0000000a04047287 */ /* 0x000fd80008000000 */
.L_x_1830:
[----:B------:R-:W-:Y:S02]  /*111c0*/  UIMAD UR12, UR15, UR7, 0x3f ;  /* 0x0000003f0f0c74a4 */ /* 0x000fe4000f8e0207 */
[----:B------:R-:W-:Y:S02]  /*111d0*/  UIADD3 UR4, UR4, 0x3f, URZ ;  /* 0x0000003f04047890 */ /* 0x000fe4000fffe03f */
[----:B------:R-:W-:Y:S02]  /*111e0*/  USHF.R.S32.HI UR13, URZ, 0x1f, UR12 ;  /* 0x0000001f3f0d7899 */ /* 0x000fe4000801140c */
[----:B------:R-:W-:Y:S01]  /*111f0*/  USHF.R.S32.HI UR10, URZ, 0x1f, UR4 ;  /* 0x0000001f3f0a7899 */ /* 0x000fe20008011404 */
[----:B------:R-:W-:Y:S01]  /*11200*/  @UP2 ULDC UR8, c[0x0][0x44c] ;  /* 0x0001130000082ab9 */ /* 0x000fe20000000800 */
[----:B------:R-:W-:Y:S02]  /*11210*/  ULEA.HI UR13, UR13, UR12, URZ, 0x6 ;  /* 0x0000000c0d0d7291 */ /* 0x000fe4000f8f303f */
[----:B------:R-:W-:-:S02]  /*11220*/  UIMAD.WIDE.U32 UR8, UR40, UR8, URZ ;  /* 0x00000008280872a5 */ /* 0x000fc4000f8e003f */
[----:B------:R-:W-:Y:S01]  /*11230*/  ULEA.HI UR10, UR10, UR4, URZ, 0x6 ;  /* 0x000000040a0a7291 */ /* 0x000fe2000f8f303f */
[----:B------:R-:W-:Y:S01]  /*11240*/  @UP2 ULDC UR14, c[0x0][0x450] ;  /* 0x00011400000e2ab9 */ /* 0x000fe20000000800 */
[----:B------:R-:W-:Y:S01]  /*11250*/  UMOV UR11, UR40 ;  /* 0x00000028000b7c82 */ /* 0x000fe20008000000 */
[----:B------:R-:W-:Y:S02]  /*11260*/  UIMAD UR4, UR15, UR7, -UR6 ;  /* 0x000000070f0472a4 */ /* 0x000fe4000f8e0a06 */
[----:B------:R-:W-:Y:S02]  /*11270*/  USHF.R.S32.HI UR13, URZ, 0x6, UR13 ;  /* 0x000000063f0d7899 */ /* 0x000fe4000801140d */
[----:B------:R-:W-:Y:S02]  /*11280*/  USHF.R.S32.HI UR10, URZ, 0x6, UR10 ;  /* 0x000000063f0a7899 */ /* 0x000fe4000801140a */
[----:B------:R-:W-:Y:S02]  /*11290*/  @UP2 USHF.R.U32.HI UR11, URZ, UR14, UR9 ;  /* 0x0000000e3f0b2299 */ /* 0x000fe40008011609 */
[----:B------:R-:W-:-:S02]  /*112a0*/  UISETP.LT.AND UP0, UPT, UR13, UR10, UPT ;  /* 0x0000000a0d00728c */ /* 0x000fc4000bf01270 */
[----:B------:R-:W-:Y:S01]  /*112b0*/  UIADD3 UR4, UR4, UR11, URZ ;  /* 0x0000000b04047290 */ /* 0x000fe2000fffe03f */
[----:B------:R-:W-:Y:S01]  /*112c0*/  ULDC UR8, c[0x0][0x9dc] ;  /* 0x0002770000087ab9 */ /* 0x000fe20000000800 */
[----:B------:R-:W-:Y:S02]  /*112d0*/  USEL UR39, UR13, UR10, UP0 ;  /* 0x0000000a0d277287 */ /* 0x000fe40008000000 */
[----:B------:R-:W-:Y:S01]  /*112e0*/  UIADD3 UR8, UR4, -UR8, URZ ;  /* 0x8000000804087290 */ /* 0x000fe2000fffe03f */
[----:B------:R-:W-:Y:S11]  /*112f0*/  @!P1 BRA `(.L_x_1833) ;  /* 0x0000000000449947 */ /* 0x000ff60003800000 */
        /* <DEDUP_REMOVED lines=10> */
.L_x_1834:
[----:B------:R-:W-:-:S11]  /*113a0*/  UISETP.NE.AND UP0, UPT, UR5, 0x1, UPT ;  /* 0x000000010500788c */ /* 0x000fd6000bf05270 */
[----:B------:R-:W-:Y:S02]  /*113b0*/  @UP0 ULDC.64 UR10, c[0x0][0x9e8] ;  /* 0x00027a00000a0ab9 */ /* 0x000fe40000000a00 */
[----:B------:R-:W-:-:S04]  /*113c0*/  UIMAD.WIDE.U32 UR6, UR4, UR10, URZ ;  /* 0x0000000a040672a5 */ /* 0x000fc8000f8e003f */
[----:B------:R-:W-:-:S12]  /*113d0*/  @UP0 USHF.R.U32.HI UR4, URZ, UR11, UR7 ;  /* 0x0000000b3f040299 */ /* 0x000fd80008011607 */
.L_x_1835:
[----:B------:R-:W-:-:S04]  /*113e0*/  UIMAD UR4, UR4, UR5, URZ ;  /* 0x00000005040472a4 */ /* 0x000fc8000f8e023f */
[----:B------:R-:W-:-:S04]  /*113f0*/  UISETP.LT.AND UP0, UPT, UR8, UR4, UPT ;  /* 0x000000040800728c */ /* 0x000fc8000bf01270 */
[----:B------:R-:W-:-:S12]  /*11400*/  USEL UR8, UR8, UR4, !UP0 ;  /* 0x0000000408087287 */ /* 0x000fd8000c000000 */
.L_x_1833:
[----:B------:R-:W-:Y:S01]  /*11410*/  USHF.R.S32.HI UR4, URZ, 0x1f, UR8 ;  /* 0x0000001f3f047899 */ /* 0x000fe20008011408 */
[----:B------:R-:W-:Y:S03]  /*11420*/  BSSY B7, `(.L_x_1836) ;  /* 0x0000486000077945 */ /* 0x000fe60003800000 */
[----:B------:R-:W-:-:S04]  /*11430*/  ULEA.HI UR4, UR4, UR8, URZ, 0x6 ;  /* 0x0000000804047291 */ /* 0x000fc8000f8f303f */
[----:B------:R-:W-:-:S04]  /*11440*/  USHF.R.S32.HI UR4, URZ, 0x6, UR4 ;  /* 0x000000063f047899 */ /* 0x000fc80008011404 */
[----:B------:R-:W-:-:S04]  /*11450*/  UISETP.LT.AND UP0, UPT, URZ, UR4, UPT ;  /* 0x000000043f00728c */ /* 0x000fc8000bf01270 */
[----:B------:R-:W-:-:S04]  /*11460*/  USEL UR38, URZ, UR4, !UP0 ;  /* 0x000000043f267287 */ /* 0x000fc8000c000000 */
[----:B------:R-:W-:-:S06]  /*11470*/  UISETP.GT.AND UP0, UPT, UR39, UR38, UPT ;  /* 0x000000262700728c */ /* 0x000fcc000bf04270 */
[----:B------:R-:W-:-:S13]  /*11480*/  PLOP3.LUT P0, PT, PT, PT, UP0, 0x80, 0x0 ;  /* 0x000000000000781c */ /* 0x000fda0003f0f008 */
        /* <DEDUP_REMOVED lines=11> */
[----:B-1----:R-:W2:Y:S01]  /*11540*/  @P0 ATOMG.E.ADD.STRONG.GPU PT, R3, desc[UR46][R2.64], R5 ;  /* 0x00000005020309a8 */ /* 0x002ea200081ee1ee */
[----:B------:R-:W0:Y:S02]  /*11550*/  S2R R4, SR_LTMASK ;  /* 0x0000000000047919 */ /* 0x000e240000003900 */
[----:B0-----:R-:W-:-:S04]  /*11560*/  LOP3.LUT R4, R4, UR4, RZ, 0xc0, !PT ;  /* 0x0000000404047c12 */ /* 0x001fc8000f8ec0ff */
[----:B------:R-:W0:Y:S01]  /*11570*/  POPC R7, R4 ;  /* 0x0000000400077309 */ /* 0x000e220000000000 */
[----:B--2---:R-:W0:Y:S02]  /*11580*/  SHFL.IDX PT, R0, R3, R0, 0x1f ;  /* 0x00001f0003007589 */ /* 0x004e2400000e0000 */
[----:B0-----:R-:W-:-:S05]  /*11590*/  IADD3 R0, R0, UR42, R7 ;  /* 0x0000002a00007c10 */ /* 0x001fca000fffe007 */
[----:B------:R0:W-:Y:S01]  /*115a0*/  STL [R1+0x10], R0 ;  /* 0x0000100001007387 */ /* 0x0001e20000100800 */
[----:B------:R-:W-:Y:S05]  /*115b0*/  BRA `(.L_x_1838) ;  /* 0x0000004400b07947 */ /* 0x000fea0003800000 */
.L_x_1837:
[----:B------:R-:W-:Y:S01]  /*115c0*/  VIADD R0, R17, 0x22400 ;  /* 0x0002240011007836 */ /* 0x000fe20000000000 */
[----:B------:R-:W-:Y:S04]  /*115d0*/  BSSY B6, `(.L_x_1839) ;  /* 0x0000013000067945 */ /* 0x000fe80003800000 */
        /* <DEDUP_REMOVED lines=18> */
.L_x_1840:
[----:B------:R-:W-:Y:S05]  /*11700*/  BSYNC B6 ;  /* 0x0000000000067941 */ /* 0x000fea0003800000 */
.L_x_1839:
        /* <DEDUP_REMOVED lines=20> */
.L_x_1843:
        /* <DEDUP_REMOVED lines=15> */
.L_x_1842:
[----:B------:R-:W-:Y:S05]  /*11940*/  BSYNC B6 ;  /* 0x0000000000067941 */ /* 0x000fea0003800000 */
.L_x_1841:
[----:B------:R-:W-:Y:S01]  /*11950*/  ULDC.64 UR4, c[0x0][0x9f8] ;  /* 0x00027e0000047ab9 */ /* 0x000fe20000000a00 */
[----:B------:R-:W-:Y:S01]  /*11960*/  IMAD.U32 R19, RZ, RZ, UR43 ;  /* 0x0000002bff137e24 */ /* 0x000fe2000f8e00ff */
[----:B------:R-:W-:-:S04]  /*11970*/  UISETP.NE.U32.AND UP0, UPT, UR4, URZ, UPT ;  /* 0x0000003f0400728c */ /* 0x000fc8000bf05070 */
[----:B------:R-:W-:-:S06]  /*11980*/  UISETP.NE.AND.EX UP0, UPT, UR5, URZ, UPT, UP0 ;  /* 0x0000003f0500728c */ /* 0x000fcc000bf05300 */
[----:B------:R-:W-:-:S05]  /*11990*/  PLOP3.LUT P0, PT, PT, PT, UP0, 0x80, 0x0 ;  /* 0x000000000000781c */ /* 0x000fca0003f0f008 */
[----:B------:R-:W-:Y:S02]  /*119a0*/  @UP0 ULDC.64 UR4, c[0x0][0x9f8] ;  /* 0x00027e0000040ab9 */ /* 0x000fe40000000a00 */
[----:B------:R-:W-:-:S06]  /*119b0*/  @UP0 UIMAD.WIDE UR4, UR43, 0x4, UR4 ;  /* 0x000000042b0408a5 */ /* 0x000fcc000f8e0204 */
[----:B------:R-:W-:Y:S02]  /*119c0*/  IMAD.U32 R2, RZ, RZ, UR4 ;  /* 0x00000004ff027e24 */ /* 0x000fe4000f8e00ff */
[----:B------:R-:W-:-:S05]  /*119d0*/  IMAD.U32 R3, RZ, RZ, UR5 ;  /* 0x00000005ff037e24 */ /* 0x000fca000f8e00ff */
[----:B------:R0:W2:Y:S01]  /*119e0*/  @P0 LDG.E R19, desc[UR46][R2.64] ;  /* 0x0000002e02130981 */ /* 0x0000a2000c1e1900 */
[----:B------:R-:W-:Y:S01]  /*119f0*/  UMOV UR4, 0xffffffff ;  /* 0xffffffff00047882 */ /* 0x000fe20000000000 */
[----:B------:R-:W-:Y:S01]  /*11a00*/  IMAD.U32 R0, RZ, RZ, UR39 ;  /* 0x00000027ff007e24 */ /* 0x000fe2000f8e00ff */
[----:B------:R-:W1:Y:S03]  /*11a10*/  S2R R4, SR_TID.X ;  /* 0x0000000000047919 */ /* 0x000e660000002100 */
[----:B------:R-:W-:Y:S01]  /*11a20*/  VIADD R0, R0, 0xffffffff ;  /* 0xffffffff00007836 */ /* 0x000fe20000000000 */
[----:B0-----:R-:W0:Y:S02]  /*11a30*/  LDC.64 R2, c[0x0][0x418] ;  /* 0x00010600ff027b82 */ /* 0x001e240000000a00 */
[----:B0-----:R-:W-:Y:S02]  /*11a40*/  ISETP.NE.U32.AND P0, PT, R2, RZ, PT ;  /* 0x000000ff0200720c */ /* 0x001fe40003f05070 */
[----:B-1----:R-:W-:-:S02]  /*11a50*/  SHF.R.U32.HI R4, RZ, 0x5, R4 ;  /* 0x00000005ff047819 */ /* 0x002fc40000011604 */
[----:B------:R-:W-:Y:S02]  /*11a60*/  ISETP.NE.AND.EX P1, PT, R3, RZ, PT, P0 ;  /* 0x000000ff0300720c */ /* 0x000fe40003f25300 */
[----:B------:R-:W-:Y:S02]  /*11a70*/  LOP3.LUT R4, R4, 0x3, RZ, 0xc0, !PT ;  /* 0x0000000304047812 */ /* 0x000fe400078ec0ff */
[----:B------:R-:W-:-:S05]  /*11a80*/  P2R R5, PR, RZ, 0x2 ;  /* 0x00000002ff057803 */ /* 0x000fca0000000000 */
[----:B------:R0:W-:Y:S01]  /*11a90*/  STL [R1+0xc], R5 ;  /* 0x00000c0501007387 */ /* 0x0001e20000100800 */
[----:B--2---:R-:W-:Y:S02]  /*11aa0*/  SHF.R.S32.HI R7, RZ, 0x1f, R19 ;  /* 0x0000001fff077819 */ /* 0x004fe40000011413 */
[----:B------:R-:W-:-:S03]  /*11ab0*/  SEL R16, R19, RZ, !P1 ;  /* 0x000000ff13107207 */ /* 0x000fc60004800000 */
[----:B------:R0:W-:Y:S01]  /*11ac0*/  STL [R1+0x4], R7 ;  /* 0x0000040701007387 */ /* 0x0001e20000100800 */
[----:B------:R-:W-:Y:S05]  /*11ad0*/  BRA.DIV UR4, `(.L_x_1844) ;  /* 0x0000004a04c07947 */ /* 0x000fea000b800000 */
[----:B------:R1:W2:Y:S02]  /*11ae0*/  SHFL.IDX PT, R14, R4, RZ, 0x1f ;  /* 0x00001fff040e7589 */ /* 0x0002a400000e0000 */
.L_x_1955:
[----:B------:R-:W-:Y:S01]  /*11af0*/  PLOP3.LUT P2, PT, PT, PT, PT, 0x8, 0x0 ;  /* 0x000000000000781c */ /* 0x000fe20003f4e170 */
[----:B------:R3:W-:Y:S01]  /*11b00*/  STL [R1+0x14], R0 ;  /* 0x0000140001007387 */ /* 0x0007e20000100800 */
[----:B--2---:R-:W-:Y:S02]  /*11b10*/  ISETP.NE.AND P0, PT, R14, RZ, PT ;  /* 0x000000ff0e00720c */ /* 0x004fe40003f05270 */
[----:B-1----:R-:W-:-:S05]  /*11b20*/  P2R R4, PR, RZ, 0x4 ;  /* 0x00000004ff047803 */ /* 0x002fca0000000000 */
[----:B------:R3:W-:Y:S06]  /*11b30*/  STL [R1+0x8], R4 ;  /* 0x0000080401007387 */ /* 0x0007ec0000100800 */
[----:B------:R-:W-:Y:S05]  /*11b40*/  @P0 BRA `(.L_x_1845) ;  /* 0x0000000000f00947 */ /* 0x000fea0003800000 */
[----:B------:R-:W-:-:S03]  /*11b50*/  UMOV UR4, 0xffffffff ;  /* 0xffffffff00047882 */ /* 0x000fc60000000000 */
[----:B------:R-:W-:Y:S05]  /*11b60*/  BRA.DIV UR4, `(.L_x_1846) ;  /* 0x0000004a04bc7947 */ /* 0x000fea000b800000 */
[----:B------:R-:W-:-:S13]  /*11b70*/  ELECT P6, URZ, PT ;  /* 0x00000000003f782f */ /* 0x000fda00038c0000 */
.L_x_1958:
[----:B------:R-:W-:Y:S05]  /*11b80*/  @!P6 BRA `(.L_x_1845) ;  /* 0x0000000000e0e947 */ /* 0x000fea0003800000 */
[----:B------:R-:W-:Y:S01]  /*11b90*/  IMAD.MOV.U32 R16, RZ, RZ, R19 ;  /* 0x000000ffff107224 */ /* 0x000fe200078e0013 */
[----:B------:R-:W-:Y:S06]  /*11ba0*/  @!P1 BRA `(.L_x_1847) ;  /* 0x00000000004c9947 */ /* 0x000fec0003800000 */
[----:B------:R-:W1:Y:S01]  /*11bb0*/  LDC R6, c[0x0][0x43c] ;  /* 0x00010f00ff067b82 */ /* 0x000e620000000800 */
[----:B------:R-:W-:Y:S01]  /*11bc0*/  IMAD.MOV.U32 R8, RZ, RZ, R0 ;  /* 0x000000ffff087224 */ /* 0x000fe200078e0000 */
[----:B------:R-:W-:Y:S01]  /*11bd0*/  ULDC.64 UR4, c[0x0][0x428] ;  /* 0x00010a0000047ab9 */ /* 0x000fe20000000a00 */
[----:B-1----:R-:W-:-:S13]  /*11be0*/  ISETP.NE.AND P0, PT, R6, 0x1, PT ;  /* 0x000000010600780c */ /* 0x002fda0003f05270 */
[----:B0--3--:R-:W0:Y:S02]  /*11bf0*/  @P0 LDC.64 R4, c[0x0][0x440] ;  /* 0x00011000ff040b82 */ /* 0x009e240000000a00 */
[----:B0-----:R-:W-:-:S04]  /*11c00*/  @P0 IMAD.HI.U32 R0, R8, R4, RZ ;  /* 0x0000000408000227 */ /* 0x001fc800078e00ff */
[----:B------:R-:W-:Y:S01]  /*11c10*/  IMAD.MOV.U32 R4, RZ, RZ, R8 ;  /* 0x000000ffff047224 */ /* 0x000fe200078e0008 */
[----:B------:R-:W-:-:S04]  /*11c20*/  @P0 SHF.R.U32.HI R4, RZ, R5, R0 ;  /* 0x00000005ff040219 */ /* 0x000fc80000011600 */
[--C-:B------:R-:W-:Y:S01]  /*11c30*/  SHF.R.S32.HI R5, RZ, 0x1f, R4.reuse ;  /* 0x0000001fff057819 */ /* 0x100fe20000011404 */
[----:B------:R-:W-:-:S04]  /*11c40*/  IMAD.MOV R0, RZ, RZ, -R4 ;  /* 0x000000ffff007224 */ /* 0x000fc800078e0a04 */
[----:B------:R-:W-:Y:S02]  /*11c50*/  IMAD R8, R6, R0, R8 ;  /* 0x0000000006087224 */ /* 0x000fe400078e0208 */
[----:B------:R-:W-:Y:S02]  /*11c60*/  IMAD R0, R7, UR4, RZ ;  /* 0x0000000407007c24 */ /* 0x000fe4000f8e02ff */
[C---:B------:R-:W-:Y:S01]  /*11c70*/  IMAD.WIDE.U32 R4, R19.reuse, UR4, R4 ;  /* 0x0000000413047c25 */ /* 0x040fe2000f8e0004 */
[----:B------:R1:W-:Y:S03]  /*11c80*/  STL [R1+0x14], R8 ;  /* 0x0000140801007387 */ /* 0x0003e60000100800 */
[----:B------:R-:W-:Y:S01]  /*11c90*/  IMAD R0, R19, UR5, R0 ;  /* 0x0000000513007c24 */ /* 0x000fe2000f8e0200 */
[----:B------:R-:W-:-:S03]  /*11ca0*/  LEA R2, P0, R4, R2, 0x2 ;  /* 0x0000000204027211 */ /* 0x000fc600078010ff */
[----:B------:R-:W-:-:S05]  /*11cb0*/  IMAD.IADD R0, R5, 0x1, R0 ;  /* 0x0000000105007824 */ /* 0x000fca00078e0200 */
[----:B------:R-:W-:-:S05]  /*11cc0*/  LEA.HI.X R3, R4, R3, R0, 0x2, P0 ;  /* 0x0000000304037211 */ /* 0x000fca00000f1400 */
[----:B------:R1:W5:Y:S02]  /*11cd0*/  LDG.E R16, desc[UR46][R2.64] ;  /* 0x0000002e02107981 */ /* 0x000364000c1e1900 */
.L_x_1847:
[----:B---3--:R-:W2:Y:S01]  /*11ce0*/  LDL R0, [R1] ;  /* 0x0000000001007983 */ /* 0x008ea20000100800 */
[----:B-1----:R-:W-:Y:S01]  /*11cf0*/  IMAD R3, R18, 0x8, R17 ;  /* 0x0000000812037824 */ /* 0x002fe200078e0211 */
[----:B0-----:R-:W0:Y:S02]  /*11d00*/  S2R R7, SR_TID.X ;  /* 0x0000000000077919 */ /* 0x001e240000002100 */
[----:B0-----:R-:W-:-:S04]  /*11d10*/  LOP3.LUT R7, R7, 0x7f, RZ, 0xc0, !PT ;  /* 0x0000007f07077812 */ /* 0x001fc800078ec0ff */
[----:B------:R-:W-:Y:S02]  /*11d20*/  ISETP.NE.AND P1, PT, R7, RZ, PT ;  /* 0x000000ff0700720c */ /* 0x000fe40003f25270 */
[----:B--2---:R-:W-:-:S04]  /*11d30*/  SHF.L.U32 R0, R0, 0x1f, RZ ;  /* 0x0000001f00007819 */ /* 0x004fc800000006ff */
[----:B------:R-:W0:Y:S02]  /*11d40*/  SYNCS.PHASECHK.TRANS64.TRYWAIT P0, [R3+URZ+0x28c40], R0 ;  /* 0x028c4000030075a7 */ /* 0x000e24000800017f */
[----:B0-----:R-:W-:Y:S05]  /*11d50*/  @!P0 BRA `(.L_x_1848) ;  /* 0x0000004800608947 */ /* 0x001fea0003800000 */
.L_x_1959:
        /* <DEDUP_REMOVED lines=8> */
.L_x_1849:
[----:B------:R-:W2:Y:S01]  /*11de0*/  LDL R2, [R1+0x14] ;  /* 0x0000140001027983 */ /* 0x000ea20000100800 */
[----:B0-----:R-:W-:Y:S01]  /*11df0*/  IMAD R0, R18, 0x2000, R17 ;  /* 0x0000200012007824 */ /* 0x001fe200078e0211 */
[----:B------:R-:W-:Y:S01]  /*11e00*/  R2UR UR33, R3 ;  /* 0x00000000032172ca */ /* 0x000fe200000e0000 */
[----:B------:R-:W-:Y:S01]  /*11e10*/  UIADD3 UR4, UP0, UR44, 0x370, URZ ;  /* 0x000003702c047890 */ /* 0x000fe2000ff1e03f */
[----:B-----5:R-:W-:Y:S01]  /*11e20*/  R2UR UR37, R16 ;  /* 0x00000000102572ca */ /* 0x020fe200000e0000 */
[----:B------:R-:W-:Y:S01]  /*11e30*/  UMOV UR6, 0x0 ;  /* 0x0000000000067882 */ /* 0x000fe20000000000 */
[----:B------:R-:W-:Y:S01]  /*11e40*/  R2UR UR32, R0 ;  /* 0x00000000002072ca */ /* 0x000fe200000e0000 */
[----:B------:R-:W-:Y:S01]  /*11e50*/  UIADD3.X UR5, URZ, UR45, URZ, UP0, !UPT ;  /* 0x0000002d3f057290 */ /* 0x000fe200087fe43f */
[----:B------:R-:W-:Y:S01]  /*11e60*/  PLOP3.LUT P0, PT, PT, PT, PT, 0x80, 0x0 ;  /* 0x000000000000781c */ /* 0x000fe20003f0f070 */
[----:B------:R-:W-:Y:S01]  /*11e70*/  UMOV UR7, 0x14f00000 ;  /* 0x14f0000000077882 */ /* 0x000fe20000000000 */
[----:B------:R-:W-:-:S02]  /*11e80*/  UMOV UR34, URZ ;  /* 0x0000003f00227c82 */ /* 0x000fc40008000000 */
[----:B------:R-:W-:-:S03]  /*11e90*/  P2R R0, PR, RZ, 0x1 ;  /* 0x00000001ff007803 */ /* 0x000fc60000000000 */
[----:B------:R-:W-:Y:S02]  /*11ea0*/  UIADD3 UR33, UR33, 0x28c30, URZ ;  /* 0x00028c3021217890 */ /* 0x000fe4000fffe03f */
[----:B------:R1:W-:Y:S02]  /*11eb0*/  STL [R1+0x8], R0 ;  /* 0x0000080001007387 */ /* 0x0003e40000100800 */
[----:B------:R-:W-:Y:S01]  /*11ec0*/  UIADD3 UR32, UR32, 0x22400, URZ ;  /* 0x0002240020207890 */ /* 0x000fe2000fffe03f */
[----:B--2---:R-:W-:-:S13]  /*11ed0*/  R2UR UR35, R2 ;  /* 0x00000000022372ca */ /* 0x004fda00000e0000 */
[----:B------:R-:W-:-:S09]  /*11ee0*/  USHF.L.U32 UR35, UR35, 0x6, URZ ;  /* 0x0000000623237899 */ /* 0x000fd2000800063f */
[----:B------:R1:W-:Y:S02]  /*11ef0*/  UTMALDG.4D [UR32], [UR4], desc[UR6] ;  /* 0x00000620040075b4 */ /* 0x0003e40008019000 */
[----:B-1----:R-:W-:Y:S01]  /*11f00*/  NOP ;  /* 0x0000000000007918 */ /* 0x002fe20000000000 */
.L_x_1845:
[----:B---3--:R-:W-:Y:S01]  /*11f10*/  VIADD R0, R17, 0x20400 ;  /* 0x0002040011007836 */ /* 0x008fe20000000000 */
[----:B------:R-:W-:Y:S05]  /*11f20*/  WARPSYNC.ALL ;  /* 0x0000000000007948 */ /* 0x000fea0003800000 */
[----:B------:R-:W-:Y:S01]  /*11f30*/  BAR.SYNC.DEFER_BLOCKING 0x8, 0x100 ;  /* 0x0204000000007b1d */ /* 0x000fe20000010000 */
[----:B------:R-:W-:-:S05]  /*11f40*/  LOP3.LUT P0, RZ, R0, 0x3ff, RZ, 0xc0, !PT ;  /* 0x000003ff00ff7812 */ /* 0x000fca000780c0ff */
[----:B------:R-:W-:Y:S08]  /*11f50*/  BSSY B6, `(.L_x_1850) ;  /* 0x0000012000067945 */ /* 0x000ff00003800000 */
[----:B------:R-:W-:Y:S05]  /*11f60*/  @!P0 BRA `(.L_x_1851) ;  /* 0x0000000000408947 */ /* 0x000fea0003800000 */
[----:B------:R-:W-:Y:S01]  /*11f70*/  MOV R2, 0x0 ;  /* 0x0000000000027802 */ /* 0x000fe20000000f00 */
[----:B------:R-:W-:Y:S01]  /*11f80*/  ULDC.64 UR4, c[0x4][0x90] ;  /* 0x0100240000047ab9 */ /* 0x000fe20000000a00 */
[----:B------:R-:W-:Y:S01]  /*11f90*/  ULDC.64 UR6, c[0x4][0x98] ;  /* 0x0100260000067ab9 */ /* 0x000fe20000000a00 */
[----:B------:R-:W-:Y:S01]  /*11fa0*/  ULDC.64 UR8, c[0x4][0x20] ;  /* 0x0100080000087ab9 */ /* 0x000fe20000000a00 */
[----:B------:R-:W-:Y:S02]  /*11fb0*/  IMAD.U32 R4, RZ, RZ, UR4 ;  /* 0x00000004ff047e24 */ /* 0x000fe4000f8e00ff */
[----:B------:R-:W1:Y:S01]  /*11fc0*/  LDC.64 R2, c[0x4][R2] ;  /* 0x0100000002027b82 */ /* 0x000e620000000a00 */
[----:B0-----:R-:W-:Y:S02]  /*11fd0*/  IMAD.U32 R5, RZ, RZ, UR5 ;  /* 0x00000005ff057e24 */ /* 0x001fe4000f8e00ff */
        /* <DEDUP_REMOVED lines=8> */
[----:B-1----:R-:W-:Y:S05]  /*12060*/  CALL.ABS.NOINC R2 ;  /* 0x0000000002007343 */ /* 0x002fea0003c00000 */
.L_x_1851:
[----:B------:R-:W-:Y:S05]  /*12070*/  BSYNC B6 ;  /* 0x0000000000067941 */ /* 0x000fea0003800000 */
.L_x_1850:
[----:B------:R1:W5:Y:S01]  /*12080*/  LDL R9, [R1+0x1c] ;  /* 0x00001c0001097983 */ /* 0x0003620000100800 */
[----:B0-----:R-:W0:Y:S01]  /*12090*/  LDC R7, c[0x0][0x448] ;  /* 0x00011200ff077b82 */ /* 0x001e220000000800 */
[----:B------:R-:W2:Y:S01]  /*120a0*/  S2R R2, SR_TID.X ;  /* 0x0000000000027919 */ /* 0x000ea20000002100 */
[----:B------:R-:W-:Y:S01]  /*120b0*/  USHF.R.S32.HI UR4, URZ, 0x1f, UR36 ;  /* 0x0000001f3f047899 */ /* 0x000fe20008011424 */
[----:B------:R-:W-:Y:S01]  /*120c0*/  ULDC.64 UR8, c[0x0][0x2d8] ;  /* 0x0000b60000087ab9 */ /* 0x000fe20000000a00 */
[----:B0-----:R-:W-:Y:S02]  /*120d0*/  ISETP.NE.AND P0, PT, R7, 0x1, PT ;  /* 0x000000010700780c */ /* 0x001fe40003f05270 */
[----:B--2---:R-:W-:-:S11]  /*120e0*/  LOP3.LUT R2, R2, 0x7f, RZ, 0xc0, !PT ;  /* 0x0000007f02027812 */ /* 0x004fd600078ec0ff */
[----:B------:R-:W0:Y:S01]  /*120f0*/  @P0 LDC R3, c[0x0][0x44c] ;  /* 0x00011300ff030b82 */ /* 0x000e220000000800 */
[----:B------:R-:W-:Y:S02]  /*12100*/  SHF.R.U32.HI R0, RZ, 0x3, R2 ;  /* 0x00000003ff007819 */ /* 0x000fe40000011602 */
[----:B------:R-:W2:Y:S01]  /*12110*/  S2R R2, SR_TID.X ;  /* 0x0000000000027919 */ /* 0x000ea20000002100 */
[----:B------:R-:W-:Y:S02]  /*12120*/  UIMAD UR6, UR4, UR8, URZ ;  /* 0x00000008040672a4 */ /* 0x000fe4000f8e023f */
[----:B------:R-:W-:Y:S02]  /*12130*/  UIMAD.WIDE.U32 UR4, UR36, UR8, URZ ;  /* 0x00000008240472a5 */ /* 0x000fe4000f8e003f */
[----:B------:R-:W-:Y:S02]  /*12140*/  UIMAD UR6, UR36, UR9, UR6 ;  /* 0x00000009240672a4 */ /* 0x000fe4000f8e0206 */
[----:B------:R-:W-:Y:S01]  /*12150*/  USHF.R.S32.HI UR7, URZ, 0x1f, UR43 ;  /* 0x0000001f3f077899 */ /* 0x000fe2000801142b */
[----:B--2---:R-:W-:Y:S01]  /*12160*/  IMAD.SHL.U32 R2, R2, 0x10, RZ ;  /* 0x0000001002027824 */ /* 0x004fe200078e00ff */
[----:B------:R-:W-:-:S04]  /*12170*/  ULDC.64 UR8, c[0x0][0x2e0] ;  /* 0x0000b80000087ab9 */ /* 0x000fc80000000a00 */
[----:B------:R-:W-:Y:S02]  /*12180*/  LOP3.LUT R2, R0, 0x70, R2, 0xf8, !PT ;  /* 0x0000007000027812 */ /* 0x000fe400078ef802 */
[----:B------:R-:W2:Y:S03]  /*12190*/  @P0 LDC R0, c[0x0][0x450] ;  /* 0x00011400ff000b82 */ /* 0x000ea60000000800 */
[----:B------:R-:W-:Y:S01]  /*121a0*/  VIADD R2, R2, UR40 ;  /* 0x0000002802027c36 */ /* 0x000fe20008000000 */
[----:B------:R-:W-:-:S03]  /*121b0*/  UIADD3 UR5, UR5, UR6, URZ ;  /* 0x0000000605057290 */ /* 0x000fc6000fffe03f */
[----:B0-----:R-:W-:Y:S01]  /*121c0*/  @P0 IMAD.HI.U32 R3, R2, R3, RZ ;  /* 0x0000000302030227 */ /* 0x001fe200078e00ff */
[----:B------:R-:W-:-:S03]  /*121d0*/  UIMAD.WIDE.U32 UR4, UR43, UR8, UR4 ;  /* 0x000000082b0472a5 */ /* 0x000fc6000f8e0004 */
[----:B------:R-:W-:Y:S01]  /*121e0*/  IMAD.MOV.U32 R6, RZ, RZ, R2 ;  /* 0x000000ffff067224 */ /* 0x000fe200078e0002 */
[----:B------:R-:W-:Y:S01]  /*121f0*/  UIMAD UR6, UR7, UR8, URZ ;  /* 0x00000008070672a4 */ /* 0x000fe2000f8e023f */
[----:B------:R-:W0:Y:S01]  /*12200*/  S2R R10, SR_TID.X ;  /* 0x00000000000a7919 */ /* 0x000e220000002100 */
[----:B------:R-:W-:Y:S02]  /*12210*/  IMAD.U32 R4, RZ, RZ, UR4 ;  /* 0x00000004ff047e24 */ /* 0x000fe4000f8e00ff */
[----:B------:R-:W-:Y:S01]  /*12220*/  UIMAD UR6, UR43, UR9, UR6 ;  /* 0x000000092b0672a4 */ /* 0x000fe2000f8e0206 */
[----:B--2---:R-:W-:-:S05]  /*12230*/  @P0 SHF.R.U32.HI R6, RZ, R0, R3 ;  /* 0x00000000ff060219 */ /* 0x004fca0000011603 */
[----:B------:R-:W-:Y:S01]  /*12240*/  IMAD.MOV R0, RZ, RZ, -R6 ;  /* 0x000000ffff007224 */ /* 0x000fe200078e0a06 */
[----:B------:R-:W-:-:S03]  /*12250*/  UIADD3 UR6, UR5, UR6, URZ ;  /* 0x0000000605067290 */ /* 0x000fc6000fffe03f */
[----:B------:R-:W-:Y:S02]  /*12260*/  IMAD R0, R7, R0, R2 ;  /* 0x0000000007007224 */ /* 0x000fe400078e0202 */
[----:B------:R-:W-:Y:S01]  /*12270*/  IMAD.MOV.U32 R2, RZ, RZ, R4 ;  /* 0x000000ffff027224 */ /* 0x000fe200078e0004 */
[----:B------:R-:W-:Y:S01]  /*12280*/  SHF.R.S32.HI R4, RZ, 0x1f, R6 ;  /* 0x0000001fff047819 */ /* 0x000fe20000011406 */
[----:B------:R-:W-:Y:S01]  /*12290*/  IMAD.U32 R5, RZ, RZ, UR5 ;  /* 0x00000005ff057e24 */ /* 0x000fe2000f8e00ff */
[----:B------:R-:W-:Y:S01]  /*122a0*/  ULDC.64 UR4, c[0x0][0x2d0] ;  /* 0x0000b40000047ab9 */ /* 0x000fe20000000a00 */
[----:B------:R-:W-:Y:S01]  /*122b0*/  IMAD.U32 R3, RZ, RZ, UR6 ;  /* 0x00000006ff037e24 */ /* 0x000fe2000f8e00ff */
[----:B------:R-:W-:Y:S01]  /*122c0*/  ULDC UR6, c[0x0][0x2b8] ;  /* 0x0000ae0000067ab9 */ /* 0x000fe20000000800 */
[----:B------:R-:W-:Y:S02]  /*122d0*/  IMAD R4, R4, UR4, RZ ;  /* 0x0000000404047c24 */ /* 0x000fe4000f8e02ff */
[----:B------:R-:W-:-:S04]  /*122e0*/  IMAD.WIDE.U32 R2, R6, UR4, R2 ;  /* 0x0000000406027c25 */ /* 0x000fc8000f8e0002 */
[----:B------:R-:W-:Y:S01]  /*122f0*/  IMAD R4, R6, UR5, R4 ;  /* 0x0000000506047c24 */ /* 0x000fe2000f8e0204 */
[----:B------:R-:W-:-:S03]  /*12300*/  ULDC.64 UR4, c[0x0][0x2c8] ;  /* 0x0000b20000047ab9 */ /* 0x000fc60000000a00 */
[----:B------:R-:W-:Y:S01]  /*12310*/  IMAD.IADD R3, R3, 0x1, R4 ;  /* 0x0000000103037824 */ /* 0x000fe200078e0204 */
[----:B------:R-:W-:Y:S01]  /*12320*/  SHF.R.S32.HI R4, RZ, 0x1f, R0 ;  /* 0x0000001fff047819 */ /* 0x000fe20000011400 */
[----:B0-----:R-:W-:-:S04]  /*12330*/  IMAD.SHL.U32 R10, R10, 0x8, RZ ;  /* 0x000000080a0a7824 */ /* 0x001fc800078e00ff */
[----:B------:R-:W-:Y:S02]  /*12340*/  IMAD R4, R4, UR4, RZ ;  /* 0x0000000404047c24 */ /* 0x000fe4000f8e02ff */
[----:B------:R-:W-:-:S04]  /*12350*/  IMAD.WIDE.U32 R2, R0, UR4, R2 ;  /* 0x0000000400027c25 */ /* 0x000fc8000f8e0002 */
[----:B------:R-:W-:Y:S01]  /*12360*/  IMAD R4, R0, UR5, R4 ;  /* 0x0000000500047c24 */ /* 0x000fe2000f8e0204 */
[----:B------:R-:W-:Y:S01]  /*12370*/  ULDC.64 UR4, c[0x0][0x280] ;  /* 0x0000a00000047ab9 */ /* 0x000fe20000000a00 */
[----:B------:R-:W-:Y:S02]  /*12380*/  LOP3.LUT R10, R10, 0x38, RZ, 0xc0, !PT ;  /* 0x000000380a0a7812 */ /* 0x000fe400078ec0ff */
[----:B------:R-:W-:Y:S01]  /*12390*/  IMAD.IADD R3, R3, 0x1, R4 ;  /* 0x0000000103037824 */ /* 0x000fe200078e0204 */
[----:B------:R-:W-:Y:S01]  /*123a0*/  LEA R0, P1, R2, UR4, 0x1 ;  /* 0x0000000402007c11 */ /* 0x000fe2000f8208ff */
[----:B------:R-:W-:Y:S01]  /*123b0*/  UMOV UR4, 0xffffffff ;  /* 0xffffffff00047882 */ /* 0x000fe20000000000 */
[----:B------:R-:W-:Y:S02]  /*123c0*/  ISETP.GE.AND P0, PT, R10, UR6, PT ;  /* 0x000000060a007c0c */ /* 0x000fe4000bf06270 */
[----:B------:R-:W-:Y:S01]  /*123d0*/  LEA.HI.X R2, R2, UR5, R3, 0x1, P1 ;  /* 0x0000000502027c11 */ /* 0x000fe200088f0c03 */
[----:B-1----:R-:W-:Y:S10]  /*123e0*/  BRA.DIV UR4, `(.L_x_1852) ;  /* 0x0000004204d07947 */ /* 0x002ff4000b800000 */
[----:B------:R-:W0:Y:S01]  /*123f0*/  S2R R8, SR_TID.X ;  /* 0x0000000000087919 */ /* 0x000e220000002100 */
[----:B------:R-:W-:Y:S02]  /*12400*/  ULDC UR4, c[0x0][0x288] ;  /* 0x0000a20000047ab9 */ /* 0x000fe40000000800 */
[----:B------:R-:W-:Y:S01]  /*12410*/  IMAD R3, R7, UR4, RZ ;  /* 0x0000000407037c24 */ /* 0x000fe2000f8e02ff */
[----:B------:R-:W1:Y:S04]  /*12420*/  SHFL.IDX PT, R6, R0, RZ, 0x181f ;  /* 0x00181fff00067589 */ /* 0x000e6800000e0000 */
[----:B------:R-:W2:Y:S01]  /*12430*/  SHFL.IDX PT, R5, R2, RZ, 0x181f ;  /* 0x00181fff02057589 */ /* 0x000ea200000e0000 */
[----:B0-----:R-:W-:-:S04]  /*12440*/  LOP3.LUT R8, R8, 0x7f, RZ, 0xc0, !PT ;  /* 0x0000007f08087812 */ /* 0x001fc800078ec0ff */
[----:B------:R-:W-:-:S05]  /*12450*/  SHF.R.U32.HI R8, RZ, 0x3, R8 ;  /* 0x00000003ff087819 */ /* 0x000fca0000011608 */
[----:B------:R-:W-:-:S05]  /*12460*/  VIADD R4, R8, UR40 ;  /* 0x0000002808047c36 */ /* 0x000fca0008000000 */
[----:B------:R-:W-:-:S13]  /*12470*/  ISETP.GE.AND P1, PT, R4, R3, PT ;  /* 0x000000030400720c */ /* 0x000fda0003f26270 */
[----:B-1----:R-:W-:-:S05]  /*12480*/  @!P1 LEA R6, P2, R10, R6, 0x1 ;  /* 0x000000060a069211 */ /* 0x002fca00078408ff */
[----:B--2---:R-:W-:-:S04]  /*12490*/  @!P1 IMAD.X R5, RZ, RZ, R5, P2 ;  /* 0x000000ffff059224 */ /* 0x004fc800010e0605 */
[----:B------:R-:W-:Y:S02]  /*124a0*/  @!P1 IMAD.MOV.U32 R7, RZ, RZ, R5 ;  /* 0x000000ffff079224 */ /* 0x000fe400078e0005 */
[----:B------:R-:W-:-:S03]  /*124b0*/  VIADD R5, R4, 0x10 ;  /* 0x0000001004057836 */ /* 0x000fc60000000000 */
[----:B------:R-:W-:Y:S01]  /*124c0*/  @!PT LDS RZ, [RZ] ;  /* 0x00000000fffff984 */ /* 0x000fe20000000800 */
[----:B-----5:R0:W-:Y:S02]  /*124d0*/  @!P1 LDGSTS.E.BYPASS.LTC128B.128 [R9+0x20400], desc[UR46][R6.64], !P0 ;  /* 0x2040000006099fae */ /* 0x0201e4000c101d6e */
[----:B------:R-:W-:Y:S02]  /*124e0*/  ISETP.GE.AND P1, PT, R5, R3, PT ;  /* 0x000000030500720c */ /* 0x000fe40003f26270 */
[----:B------:R-:W-:Y:S04]  /*124f0*/  SHFL.IDX PT, R5, R2, 0x1, 0x181f ;  /* 0x00381f0002057f89 */ /* 0x000fe800000e0000 */
[----:B0-----:R-:W0:Y:S07]  /*12500*/  SHFL.IDX PT, R6, R0, 0x1, 0x181f ;  /* 0x00381f0000067f89 */ /* 0x001e2e00000e0000 */
[----:B0-----:R-:W-:-:S05]  /*12510*/  @!P1 LEA R6, P2, R10, R6, 0x1 ;  /* 0x000000060a069211 */ /* 0x001fca00078408ff */
[----:B------:R-:W-:-:S04]  /*12520*/  @!P1 IMAD.X R5, RZ, RZ, R5, P2 ;  /* 0x000000ffff059224 */ /* 0x000fc800010e0605 */
[----:B------:R-:W-:Y:S02]  /*12530*/  @!P1 IMAD.MOV.U32 R7, RZ, RZ, R5 ;  /* 0x000000ffff079224 */ /* 0x000fe400078e0005 */
[----:B------:R-:W-:-:S03]  /*12540*/  VIADD R5, R4, 0x20 ;  /* 0x0000002004057836 */ /* 0x000fc60000000000 */
[----:B------:R0:W-:Y:S02]  /*12550*/  @!P1 LDGSTS.E.BYPASS.LTC128B.128 [R9+0x20c00], desc[UR46][R6.64], !P0 ;  /* 0x20c0000006099fae */ /* 0x0001e4000c101d6e */
[----:B------:R-:W-:Y:S02]  /*12560*/  ISETP.GE.AND P1, PT, R5, R3, PT ;  /* 0x000000030500720c */ /* 0x000fe40003f26270 */
[----:B------:R-:W-:Y:S04]  /*12570*/  SHFL.IDX PT, R5, R2, 0x2, 0x181f ;  /* 0x00581f0002057f89 */ /* 0x000fe800000e0000 */
[----:B0-----:R-:W0:Y:S04]  /*12580*/  SHFL.IDX PT, R6, R0, 0x2, 0x181f ;  /* 0x00581f0000067f89 */ /* 0x001e2800000e0000 */
[----:B------:R-:W1:Y:S03]  /*12590*/  SHFL.IDX PT, R0, R0, 0x3, 0x181f ;  /* 0x00781f0000007f89 */ /* 0x000e6600000e0000 */
[----:B0-----:R-:W-:-:S05]  /*125a0*/  @!P1 LEA R6, P2, R10, R6, 0x1 ;  /* 0x000000060a069211 */ /* 0x001fca00078408ff */
[----:B------:R-:W-:-:S04]  /*125b0*/  @!P1 IMAD.X R5, RZ, RZ, R5, P2 ;  /* 0x000000ffff059224 */ /* 0x000fc800010e0605 */
[----:B------:R-:W-:Y:S02]  /*125c0*/  @!P1 IMAD.MOV.U32 R7, RZ, RZ, R5 ;  /* 0x000000ffff079224 */ /* 0x000fe400078e0005 */
[----:B------:R0:W2:Y:S04]  /*125d0*/  SHFL.IDX PT, R5, R2, 0x3, 0x181f ;  /* 0x00781f0002057f89 */ /* 0x0000a800000e0000 */
[----:B-1----:R0:W-:Y:S02]  /*125e0*/  @!P1 LDGSTS.E.BYPASS.LTC128B.128 [R9+0x21400], desc[UR46][R6.64], !P0 ;  /* 0x2140000006099fae */ /* 0x0021e4000c101d6e */
.L_x_1968:
        /* <DEDUP_REMOVED lines=10> */
.L_x_1853:
[----:B------:R-:W-:Y:S02]  /*12690*/  PLOP3.LUT P1, PT, P1, P0, PT, 0xa2, 0x0 ;  /* 0x000000000000781c */ /* 0x000fe40000f21472 */
[----:B------:R-:W-:-:S08]  /*126a0*/  @P0 R2UR P1, UR4, R17 ;  /* 0x00000000110402ca */ /* 0x000fd00000020000 */
[----:B------:R-:W-:-:S05]  /*126b0*/  @P0 PLOP3.LUT P0, PT, P1, PT, PT, 0x80, 0x0 ;  /* 0x000000000000081c */ /* 0x000fca0000f0f070 */
[----:B------:R-:W-:Y:S01]  /*126c0*/  @!P1 SYNCS.ARRIVE.TRANS64.RED.A0T1 RZ, [UR4+0x28c00], RZ ;  /* 0x028c00ffffff99a7 */ /* 0x000fe20008200404 */
[----:B------:R-:W-:Y:S07]  /*126d0*/  @!P1 ARRIVES.LDGSTSBAR.64.TRANSCNT [UR4+0x28c00] ;  /* 0x028c0000ff0099b0 */ /* 0x000fee0008000a84 */
[----:B------:R-:W-:Y:S05]  /*126e0*/  @P0 BRA.U.ANY `(.L_x_1853) ;  /* 0xfffffffd00e80947 */ /* 0x000fea000393ffff */
[----:B0-----:R-:W2:Y:S02]  /*126f0*/  LDL.LU R2, [R1+0x18] ;  /* 0x0000180001027983 */ /* 0x001ea40000300800 */
        /* <DEDUP_REMOVED lines=11> */
.L_x_1969:
[----:B------:R-:W-:Y:S05]  /*127b0*/  BSYNC B0 ;  /* 0x0000000000007941 */ /* 0x000fea0003800000 */
.L_x_1854:
[----:B------:R-:W2:Y:S01]  /*127c0*/  LDL R2, [R1+0x8] ;  /* 0x0000080001027983 */ /* 0x000ea20000100800 */
[----:B------:R-:W-:Y:S01]  /*127d0*/  BSSY B0, `(.L_x_1856) ;  /* 0x0000095000007945 */ /* 0x000fe20003800000 */
[----:B--2---:R-:W-:-:S13]  /*127e0*/  ISETP.NE.AND P0, PT, R2, RZ, PT ;  /* 0x000000ff0200720c */ /* 0x004fda0003f05270 */
[----:B------:R-:W-:Y:S05]  /*127f0*/  @!P0 BRA `(.L_x_1857) ;  /* 0x0000000800488947 */ /* 0x000fea0003800000 */
[----:B------:R-:W2:Y:S01]  /*12800*/  LDL R3, [R1] ;  /* 0x0000000001037983 */ /* 0x000ea20000100800 */
[----:B0-----:R-:W-:Y:S01]  /*12810*/  IMAD R0, R18, 0x8, R17 ;  /* 0x0000000812007824 */ /* 0x001fe200078e0211 */
[----:B------:R-:W-:Y:S01]  /*12820*/  BSSY B1, `(.L_x_1858) ;  /* 0x0000007000017945 */ /* 0x000fe20003800000 */
[----:B------:R-:W0:Y:S02]  /*12830*/  S2R R2, SR_TID.X ;  /* 0x0000000000027919 */ /* 0x000e240000002100 */
[----:B0-----:R-:W-:-:S04]  /*12840*/  LOP3.LUT R2, R2, 0x7f, RZ, 0xc0, !PT ;  /* 0x0000007f02027812 */ /* 0x001fc800078ec0ff */
[----:B------:R-:W-:Y:S02]  /*12850*/  ISETP.NE.AND P1, PT, R2, RZ, PT ;  /* 0x000000ff0200720c */ /* 0x000fe40003f25270 */
[----:B--2---:R-:W-:-:S04]  /*12860*/  SHF.L.U32 R3, R3, 0x1f, RZ ;  /* 0x0000001f03037819 */ /* 0x004fc800000006ff */
[----:B------:R-:W0:Y:S02]  /*12870*/  SYNCS.PHASECHK.TRANS64.TRYWAIT P0, [R0+URZ+0x28c60], R3 ;  /* 0x028c6003000075a7 */ /* 0x000e24000800017f */
[----:B0-----:R-:W-:Y:S05]  /*12880*/  @!P0 BRA `(.L_x_1859) ;  /* 0x0000004000f88947 */ /* 0x001fea0003800000 */
.L_x_1970:
[----:B------:R-:W-:Y:S05]  /*12890*/  BSYNC B1 ;  /* 0x0000000000017941 */ /* 0x000fea0003800000 */
.L_x_1858:
        /* <DEDUP_REMOVED lines=9> */
.L_x_1861:
[----:B------:R-:W-:Y:S05]  /*12930*/  BSYNC B1 ;  /* 0x0000000000017941 */ /* 0x000fea0003800000 */
.L_x_1860:
[----:B------:R-:W2:Y:S01]  /*12940*/  LDL.LU R2, [R1+0x14] ;  /* 0x0000140001027983 */ /* 0x000ea20000300800 */
[----:B------:R-:W-:Y:S01]  /*12950*/  UIADD3 UR4, UP0, UR44, 0x470, URZ ;  /* 0x000004702c047890 */ /* 0x000fe2000ff1e03f */
[----:B------:R-:W-:Y:S01]  /*12960*/  PLOP3.LUT P0, PT, PT, PT, PT, 0x80, 0x0 ;  /* 0x000000000000781c */ /* 0x000fe20003f0f070 */
[----:B0-----:R-:W-:Y:S01]  /*12970*/  VIADD R0, R0, 0x28c50 ;  /* 0x00028c5000007836 */ /* 0x001fe20000000000 */
[----:B------:R-:W-:Y:S01]  /*12980*/  UMOV UR6, 0x0 ;  /* 0x0000000000067882 */ /* 0x000fe20000000000 */
[----:B------:R-:W-:Y:S01]  /*12990*/  UIADD3.X UR5, URZ, UR45, URZ, UP0, !UPT ;  /* 0x0000002d3f057290 */ /* 0x000fe200087fe43f */
[----:B------:R-:W-:Y:S01]  /*129a0*/  UMOV UR7, 0x14f00000 ;  /* 0x14f0000000077882 */ /* 0x000fe20000000000 */
[----:B------:R-:W-:Y:S01]  /*129b0*/  UMOV UR10, URZ ;  /* 0x0000003f000a7c82 */ /* 0x000fe20008000000 */
[----:B--2---:R-:W-:Y:S02]  /*129c0*/  IMAD.SHL.U32 R3, R2, 0x40, RZ ;  /* 0x0000004002037824 */ /* 0x004fe400078e00ff */
[----:B------:R-:W-:-:S04]  /*129d0*/  IMAD R2, R18, 0x10000, R17 ;  /* 0x0001000012027824 */ /* 0x000fc800078e0211 */
[----:B------:R-:W-:-:S07]  /*129e0*/  VIADD R4, R2, 0x400 ;  /* 0x0000040002047836 */ /* 0x000fce0000000000 */
.L_x_1862:
[----:B------:R-:W-:-:S13]  /*129f0*/  @P0 ELECT P1, URZ, PT ;  /* 0x00000000003f082f */ /* 0x000fda0003820000 */
[----:B------:R-:W-:Y:S01]  /*12a00*/  @P1 R2UR UR13, R16 ;  /* 0x00000000100d12ca */ /* 0x000fe200000e0000 */
[----:B------:R-:W-:Y:S01]  /*12a10*/  UMOV UR12, UR36 ;  /* 0x00000024000c7c82 */ /* 0x000fe20008000000 */
[----:B------:R-:W-:Y:S02]  /*12a20*/  @P1 R2UR UR11, R3 ;  /* 0x00000000030b12ca */ /* 0x000fe400000e0000 */
[----:B------:R-:W-:Y:S02]  /*12a30*/  @P1 R2UR UR9, R0 ;  /* 0x00000000000912ca */ /* 0x000fe400000e0000 */
[----:B------:R-:W-:Y:S02]  /*12a40*/  @P1 R2UR UR8, R4 ;  /* 0x00000000040812ca */ /* 0x000fe400000e0000 */
[----:B------:R-:W-:Y:S02]  /*12a50*/  @P1 PLOP3.LUT P0, PT, P1, PT, PT, 0x8, 0x0 ;  /* 0x000000000000181c */ /* 0x000fe40000f0e170 */
        /* <DEDUP_REMOVED lines=8> */
.L_x_1863:
        /* <DEDUP_REMOVED lines=15> */
.L_x_1864:
        /* <DEDUP_REMOVED lines=15> */
.L_x_1865:
        /* <DEDUP_REMOVED lines=15> */
.L_x_1866:
        /* <DEDUP_REMOVED lines=15> */
.L_x_1867:
        /* <DEDUP_REMOVED lines=15> */
.L_x_1868:
        /* <DEDUP_REMOVED lines=15> */
.L_x_1869:
        /* <DEDUP_REMOVED lines=9> */
[----:B-1----:R-:W-:Y:S05]  /*13110*/  @P0 BRA.U.ANY `(.L_x_1869) ;  /* 0xfffffffd00d80947 */ /* 0x002fea000393ffff */
.L_x_1857:
[----:B------:R-:W-:Y:S05]  /*13120*/  BSYNC B0 ;  /* 0x0000000000007941 */ /* 0x000fea0003800000 */
.L_x_1856:
[----:B------:R-:W-:-:S04]  /*13130*/  UIADD3 UR4, UR39, -0x2, URZ ;  /* 0xfffffffe27047890 */ /* 0x000fc8000fffe03f */
[----:B------:R-:W-:-:S06]  /*13140*/  UISETP.GE.AND UP0, UPT, UR4, UR38, UPT ;  /* 0x000000260400728c */ /* 0x000fcc000bf06270 */
[----:B------:R-:W-:-:S13]  /*13150*/  PLOP3.LUT P0, PT, PT, PT, UP0, 0x80, 0x0 ;  /* 0x000000000000781c */ /* 0x000fda0003f0f008 */
[----:B------:R-:W-:Y:S05]  /*13160*/  @!P0 BRA `(.L_x_1870) ;  /* 0x00000028005c8947 */ /* 0x000fea0003800000 */
[----:B------:R-:W-:Y:S01]  /*13170*/  IMAD R3, RZ, RZ, -UR39 ;  /* 0x80000027ff037e24 */ /* 0x000fe2000f8e02ff */
[----:B------:R-:W-:-:S04]  /*13180*/  LOP3.LUT R6, RZ, UR38, RZ, 0x33, !PT ;  /* 0x00000026ff067c12 */ /* 0x000fc8000f8e33ff */
[----:B------:R-:W-:-:S05]  /*13190*/  VIADDMNMX R6, R3, 0x1, R6, !PT ;  /* 0x0000000103067846 */ /* 0x000fca0007800106 */
[----:B0-----:R-:W-:-:S05]  /*131a0*/  VIADD R0, R6, UR39 ;  /* 0x0000002706007c36 */ /* 0x001fca0008000000 */
[----:B------:R-:W-:-:S04]  /*131b0*/  LOP3.LUT R0, R0, 0x1, RZ, 0xc0, !PT ;  /* 0x0000000100007812 */ /* 0x000fc800078ec0ff */
[----:B------:R-:W-:Y:S01]  /*131c0*/  ISETP.NE.U32.AND P0, PT, R0, 0x1, PT ;  /* 0x000000010000780c */ /* 0x000fe20003f05070 */
[----:B------:R-:W-:-:S12]  /*131d0*/  IMAD.U32 R0, RZ, RZ, UR4 ;  /* 0x00000004ff007e24 */ /* 0x000fd8000f8e00ff */
[----:B------:R-:W-:Y:S05]  /*131e0*/  @P0 BRA `(.L_x_1871) ;  /* 0x0000000c00600947 */ /* 0x000fea0003800000 */
[----:B------:R-:W2:Y:S04]  /*131f0*/  LDL R4, [R1+0x8] ;  /* 0x0000080001047983 */ /* 0x000ea80000100800 */
[----:B------:R-:W3:Y:S01]  /*13200*/  LDL.LU R8, [R1] ;  /* 0x0000000001087983 */ /* 0x000ee20000300800 */
[----:B------:R-:W-:Y:S01]  /*13210*/  VIADD R18, R18, 0x1 ;  /* 0x0000000112127836 */ /* 0x000fe20000000000 */
[----:B------:R-:W-:Y:S04]  /*13220*/  BSSY B0, `(.L_x_1872) ;  /* 0x00000d2000007945 */ /* 0x000fe80003800000 */
[----:B------:R-:W-:-:S04]  /*13230*/  ISETP.NE.AND P0, PT, R18, 0x2, PT ;  /* 0x000000021200780c */ /* 0x000fc80003f05270 */
[----:B------:R-:W-:Y:S02]  /*13240*/  SEL R2, RZ, 0x1, P0 ;  /* 0x00000001ff027807 */ /* 0x000fe40000000000 */
[----:B------:R-:W-:Y:S02]  /*13250*/  SEL R18, R18, RZ, P0 ;  /* 0x000000ff12127207 */ /* 0x000fe40000000000 */
[----:B--2---:R-:W-:Y:S02]  /*13260*/  ISETP.NE.AND P2, PT, R4, RZ, PT ;  /* 0x000000ff0400720c */ /* 0x004fe40003f45270 */
[----:B---3--:R-:W-:-:S05]  /*13270*/  LOP3.LUT R8, R8, R2, RZ, 0x3c, !PT ;  /* 0x0000000208087212 */ /* 0x008fca00078e3cff */
[----:B------:R0:W-:Y:S06]  /*13280*/  STL [R1], R8 ;  /* 0x0000000801007387 */ /* 0x0001ec0000100800 */
[----:B------:R-:W-:Y:S05]  /*13290*/  @!P2 BRA `(.L_x_1873) ;  /* 0x0000000c0028a947 */ /* 0x000fea0003800000 */
[----:B------:R-:W2:Y:S02]  /*132a0*/  LDL R4, [R1+0xc] ;  /* 0x00000c0001047983 */ /* 0x000ea40000100800 */
[----:B--2---:R-:W-:-:S13]  /*132b0*/  ISETP.NE.AND P2, PT, R4, RZ, PT ;  /* 0x000000ff0400720c */ /* 0x004fda0003f45270 */
[----:B------:R-:W-:Y:S05]  /*132c0*/  @!P2 BRA `(.L_x_1874) ;  /* 0x00000000004ca947 */ /* 0x000fea0003800000 */
[----:B------:R-:W2:Y:S01]  /*132d0*/  LDL R7, [R1+0x4] ;  /* 0x0000040001077983 */ /* 0x000ea20000100800 */
[----:B------:R-:W1:Y:S01]  /*132e0*/  LDC R5, c[0x0][0x43c] ;  /* 0x00010f00ff057b82 */ /* 0x000e620000000800 */
[----:B------:R-:W-:Y:S01]  /*132f0*/  IMAD.MOV.U32 R4, RZ, RZ, R0 ;  /* 0x000000ffff047224 */ /* 0x000fe200078e0000 */
[----:B------:R-:W-:Y:S01]  /*13300*/  ULDC.64 UR4, c[0x0][0x428] ;  /* 0x00010a0000047ab9 */ /* 0x000fe20000000a00 */
[----:B-1----:R-:W-:-:S13]  /*13310*/  ISETP.NE.AND P0, PT, R5, 0x1, PT ;  /* 0x000000010500780c */ /* 0x002fda0003f05270 */
[----:B------:R-:W1:Y:S02]  /*13320*/  @P0 LDC.64 R2, c[0x0][0x440] ;  /* 0x00011000ff020b82 */ /* 0x000e640000000a00 */
[----:B-1----:R-:W-:-:S05]  /*13330*/  @P0 IMAD.HI.U32 R2, R0, R2, RZ ;  /* 0x0000000200020227 */ /* 0x002fca00078e00ff */
[----:B------:R-:W-:-:S05]  /*13340*/  @P0 SHF.R.U32.HI R4, RZ, R3, R2 ;  /* 0x00000003ff040219 */ /* 0x000fca0000011602 */
[----:B------:R-:W-:-:S04]  /*13350*/  IMAD.MOV R2, RZ, RZ, -R4 ;  /* 0x000000ffff027224 */ /* 0x000fc800078e0a04 */
[----:B------:R-:W-:Y:S01]  /*13360*/  IMAD R0, R5, R2, R0 ;  /* 0x0000000205007224 */ /* 0x000fe200078e0200 */
[--C-:B------:R-:W-:Y:S01]  /*13370*/  SHF.R.S32.HI R5, RZ, 0x1f, R4.reuse ;  /* 0x0000001fff057819 */ /* 0x100fe20000011404 */
[----:B------:R-:W1:Y:S02]  /*13380*/  LDC.64 R2, c[0x0][0x418] ;  /* 0x00010600ff027b82 */ /* 0x000e640000000a00 */
[----:B------:R-:W-:-:S03]  /*13390*/  IMAD.WIDE.U32 R4, R19, UR4, R4 ;  /* 0x0000000413047c25 */ /* 0x000fc6000f8e0004 */
[----:B-1----:R-:W-:Y:S01]  /*133a0*/  LEA R2, P0, R4, R2, 0x2 ;  /* 0x0000000204027211 */ /* 0x002fe200078010ff */
[----:B--2---:R-:W-:-:S04]  /*133b0*/  IMAD R7, R7, UR4, RZ ;  /* 0x0000000407077c24 */ /* 0x004fc8000f8e02ff */
[----:B------:R-:W-:-:S04]  /*133c0*/  IMAD R7, R19, UR5, R7 ;  /* 0x0000000513077c24 */ /* 0x000fc8000f8e0207 */
[----:B------:R-:W-:-:S05]  /*133d0*/  IMAD.IADD R7, R7, 0x1, R5 ;  /* 0x0000000107077824 */ /* 0x000fca00078e0205 */
[----:B------:R-:W-:-:S05]  /*133e0*/  LEA.HI.X R3, R4, R3, R7, 0x2, P0 ;  /* 0x0000000304037211 */ /* 0x000fca00000f1407 */
[----:B------:R1:W5:Y:S02]  /*133f0*/  LDG.E R16, desc[UR46][R2.64] ;  /* 0x0000002e02107981 */ /* 0x000364000c1e1900 */
.L_x_1874:
[----:B-1----:R-:W-:Y:S01]  /*13400*/  IMAD R2, R18, 0x8, R17 ;  /* 0x0000000812027824 */ /* 0x002fe200078e0211 */
[----:B------:R-:W-:Y:S01]  /*13410*/  SHF.L.U32 R4, R8, 0x1f, RZ ;  /* 0x0000001f08047819 */ /* 0x000fe200000006ff */
[----:B------:R-:W1:Y:S01]  /*13420*/  S2R R3, SR_TID.X ;  /* 0x0000000000037919 */ /* 0x000e620000002100 */
[----:B------:R-:W-:Y:S02]  /*13430*/  BSSY B1, `(.L_x_1875) ;  /* 0x0000005000017945 */ /* 0x000fe40003800000 */
[----:B------:R-:W2:Y:S01]  /*13440*/  SYNCS.PHASECHK.TRANS64.TRYWAIT P0, [R2+URZ+0x28c40], R4 ;  /* 0x028c4004020075a7 */ /* 0x000ea2000800017f */
[----:B-1----:R-:W-:-:S04]  /*13450*/  LOP3.LUT R3, R3, 0x7f, RZ, 0xc0, !PT ;  /* 0x0000007f03037812 */ /* 0x002fc800078ec0ff */
[----:B------:R-:W-:Y:S01]  /*13460*/  ISETP.NE.AND P1, PT, R3, RZ, PT ;  /* 0x000000ff0300720c */ /* 0x000fe20003f25270 */
[----:B--2---:R-:W-:-:S12]  /*13470*/  @!P0 BRA `(.L_x_1876) ;  /* 0x0000003800108947 */ /* 0x004fd80003800000 */
.L_x_1971:
[----:B------:R-:W-:Y:S05]  /*13480*/  BSYNC B1 ;  /* 0x0000000000017941 */ /* 0x000fea0003800000 */
.L_x_1875:
        /* <DEDUP_REMOVED lines=9> */
.L_x_1878:
[----:B------:R-:W-:Y:S05]  /*13520*/  BSYNC B1 ;  /* 0x0000000000017941 */ /* 0x000fea0003800000 */
.L_x_1877:
[----:B------:R-:W-:Y:S01]  /*13530*/  IMAD.MOV.U32 R7, RZ, RZ, RZ ;  /* 0x000000ffff077224 */ /* 0x000fe200078e00ff */
[----:B------:R-:W-:Y:S01]  /*13540*/  UIADD3 UR4, UP0, UR44, 0x370, URZ ;  /* 0x000003702c047890 */ /* 0x000fe2000ff1e03f */
[----:B------:R-:W-:Y:S01]  /*13550*/  IMAD R5, R18, 0x2000, R17 ;  /* 0x0000200012057824 */ /* 0x000fe200078e0211 */
        /* <DEDUP_REMOVED lines=8> */
.L_x_1879:
[----:B------:R-:W-:-:S13]  /*135e0*/  @P0 ELECT P2, URZ, PT ;  /* 0x00000000003f082f */ /* 0x000fda0003840000 */
[----:B-----5:R-:W-:Y:S01]  /*135f0*/  @P2 R2UR UR13, R16 ;  /* 0x00000000100d22ca */ /* 0x020fe200000e0000 */
[----:B------:R-:W-:Y:S01]  /*13600*/  UMOV UR12, UR36 ;  /* 0x00000024000c7c82 */ /* 0x000fe20008000000 */
[----:B------:R-:W-:Y:S02]  /*13610*/  @P2 R2UR UR11, R3 ;  /* 0x00000000030b22ca */ /* 0x000fe400000e0000 */
[----:B------:R-:W-:Y:S02]  /*13620*/  @P2 R2UR UR9, R5 ;  /* 0x00000000050922ca */ /* 0x000fe400000e0000 */
[----:B------:R-:W-:Y:S02]  /*13630*/  @P2 R2UR UR8, R0 ;  /* 0x00000000000822ca */ /* 0x000fe400000e0000 */
[----:B------:R-:W-:Y:S02]  /*13640*/  @P2 PLOP3.LUT P0, PT, P2, PT, PT, 0x8, 0x0 ;  /* 0x000000000000281c */ /* 0x000fe4000170e170 */
[----:B------:R-:W-:-:S09]  /*13650*/  PLOP3.LUT P2, PT, PT, PT, PT, 0x8, 0x0 ;  /* 0x000000000000781c */ /* 0x000fd20003f4e170 */
[----:B------:R2:W-:Y:S02]  /*13660*/  UTMALDG.4D [UR8], [UR4], desc[UR6] ;  /* 0x00000608040075b4 */ /* 0x0005e40008019000 */
[----:B--2---:R-:W-:Y:S05]  /*13670*/  @P0 BRA.U.ANY `(.L_x_1879) ;  /* 0xfffffffd00d80947 */ /* 0x004fea000393ffff */
[----:B------:R-:W2:Y:S01]  /*13680*/  SYNCS.PHASECHK.TRANS64.TRYWAIT P0, [R2+URZ+0x28c60], R4 ;  /* 0x028c6004020075a7 */ /* 0x000ea2000800017f */
[----:B------:R-:W-:Y:S04]  /*13690*/  BSSY B1, `(.L_x_1880) ;  /* 0x0000002000017945 */ /* 0x000fe80003800000 */
[----:B--2---:R-:W-:Y:S05]  /*136a0*/  @!P0 BRA `(.L_x_1881) ;  /* 0x0000003400988947 */ /* 0x004fea0003800000 */
.L_x_1972:
[----:B------:R-:W-:Y:S05]  /*136b0*/  BSYNC B1 ;  /* 0x0000000000017941 */ /* 0x000fea0003800000 */
.L_x_1880:
[----:B------:R-:W-:Y:S01]  /*136c0*/  BSSY B1, `(.L_x_1882) ;  /* 0x000000b000017945 */ /* 0x000fe20003800000 */
[----:B0-----:R-:W-:Y:S02]  /*136d0*/  IMAD.MOV.U32 R8, RZ, RZ, 0x0 ;  /* 0x00000000ff087424 */ /* 0x001fe400078e00ff */
[----:B------:R-:W-:Y:S01]  /*136e0*/  IMAD.MOV.U32 R9, RZ, RZ, 0x14f00000 ;  /* 0x14f00000ff097424 */ /* 0x000fe200078e00ff */
[----:B------:R-:W-:Y:S06]  /*136f0*/  @P1 BRA `(.L_x_1883) ;  /* 0x00000000001c1947 */ /* 0x000fec0003800000 */
[----:B------:R-:W0:Y:S01]  /*13700*/  S2R R5, SR_TID.X ;  /* 0x0000000000057919 */ /* 0x000e220000002100 */
[----:B------:R-:W-:-:S04]  /*13710*/  IMAD.MOV.U32 R0, RZ, RZ, 0x10000 ;  /* 0x00010000ff007424 */ /* 0x000fc800078e00ff */
[----:B------:R3:W-:Y:S01]  /*13720*/  SYNCS.ARRIVE.TRANS64 RZ, [R2+URZ+0x28c50], R0 ;  /* 0x028c500002ff79a7 */ /* 0x0007e2000800003f */
[----:B0-----:R-:W-:-:S04]  /*13730*/  LOP3.LUT R5, R5, 0x1f, RZ, 0xc0, !PT ;  /* 0x0000001f05057812 */ /* 0x001fc800078ec0ff */
[----:B------:R-:W-:-:S13]  /*13740*/  ISETP.NE.AND P0, PT, R5, RZ, PT ;  /* 0x000000ff0500720c */ /* 0x000fda0003f05270 */
[----:B---3--:R-:W-:Y:S05]  /*13750*/  @!P0 BRA `(.L_x_1883) ;  /* 0x0000000000048947 */ /* 0x008fea0003800000 */
[----:B------:R-:W-:Y:S01]  /*13760*/  BPT.TRAP 0x1 ;  /* 0x000000040000795c */ /* 0x000fe20000300000 */
.L_x_1883:
[----:B------:R-:W-:Y:S05]  /*13770*/  BSYNC B1 ;  /* 0x0000000000017941 */ /* 0x000fea0003800000 */
.L_x_1882:
[----:B------:R-:W-:Y:S01]  /*13780*/  R2UR UR10, R7 ;  /* 0x00000000070a72ca */ /* 0x000fe200000e0000 */
[----:B------:R-:W-:Y:S01]  /*13790*/  IMAD R0, R18, 0x10000, R17 ;  /* 0x0001000012007824 */ /* 0x000fe200078e0211 */
[----:B------:R-:W-:Y:S01]  /*137a0*/  R2UR UR6, R8 ;  /* 0x00000000080672ca */ /* 0x000fe200000e0000 */
[----:B------:R-:W-:Y:S01]  /*137b0*/  UIADD3 UR4, UP0, UR44, 0x470, URZ ;  /* 0x000004702c047890 */ /* 0x000fe2000ff1e03f */
[----:B------:R-:W-:Y:S01]  /*137c0*/  R2UR UR7, R9 ;  /* 0x00000000090772ca */ /* 0x000fe200000e0000 */
[----:B-12---:R-:W-:Y:S01]  /*137d0*/  VIADD R2, R2, 0x28c50 ;  /* 0x00028c5002027836 */ /* 0x006fe20000000000 */
[----:B------:R-:W-:Y:S01]  /*137e0*/  PLOP3.LUT P0, PT, PT, PT, PT, 0x80, 0x0 ;  /* 0x000000000000781c */ /* 0x000fe20003f0f070 */
[----:B------:R-:W-:Y:S01]  /*137f0*/  VIADD R4, R0, 0x400 ;  /* 0x0000040000047836 */ /* 0x000fe20000000000 */
[----:B------:R-:W-:-:S12]  /*13800*/  UIADD3.X UR5, URZ, UR45, URZ, UP0, !UPT ;  /* 0x0000002d3f057290 */ /* 0x000fd800087fe43f */
.L_x_1884:
        /* <DEDUP_REMOVED lines=15> */
.L_x_1885:
        /* <DEDUP_REMOVED lines=15> */
.L_x_1886:
        /* <DEDUP_REMOVED lines=15> */
.L_x_1887:
        /* <DEDUP_REMOVED lines=15> */
.L_x_1888:
        /* <DEDUP_REMOVED lines=15> */
.L_x_1889:
        /* <DEDUP_REMOVED lines=15> */
.L_x_1890:
        /* <DEDUP_REMOVED lines=15> */
.L_x_1891:
        /* <DEDUP_REMOVED lines=10> */
.L_x_1873:
[----:B------:R-:W-:Y:S05]  /*13f40*/  BSYNC B0 ;  /* 0x0000000000007941 */ /* 0x000fea0003800000 */
.L_x_1872:
[----:B------:R-:W-:-:S06]  /*13f50*/  UIADD3 UR4, UR39, -0x3, URZ ;  /* 0xfffffffd27047890 */ /* 0x000fcc000fffe03f */
[----:B------:R-:W-:-:S07]  /*13f60*/  IMAD.U32 R0, RZ, RZ, UR4 ;  /* 0x00000004ff007e24 */ /* 0x000fce000f8e00ff */
.L_x_1871:
[----:B------:R-:W-:Y:S01]  /*13f70*/  ULOP3.LUT UR4, URZ, UR39, URZ, 0x33, !UPT ;  /* 0x000000273f047292 */ /* 0x000fe2000f8e333f */
[----:B------:R-:W-:Y:S01]  /*13f80*/  VIADD R6, R6, 0xfffffffe ;  /* 0xfffffffe06067836 */ /* 0x000fe20000000000 */
[----:B------:R-:W-:Y:S04]  /*13f90*/  BSSY B0, `(.L_x_1870) ;  /* 0x00001b4000007945 */ /* 0x000fe80003800000 */
[----:B------:R-:W-:-:S13]  /*13fa0*/  ISETP.NE.AND P0, PT, R6, UR4, PT ;  /* 0x0000000406007c0c */ /* 0x000fda000bf05270 */
[----:B------:R-:W-:Y:S05]  /*13fb0*/  @!P0 BRA `(.L_x_1892) ;  /* 0x0000001800c48947 */ /* 0x000fea0003800000 */
.L_x_1933:
[----:B------:R-:W2:Y:S04]  /*13fc0*/  LDL R3, [R1+0x8] ;  /* 0x0000080001037983 */ /* 0x000ea80000100800 */
[----:B------:R-:W3:Y:S01]  /*13fd0*/  LDL.LU R2, [R1] ;  /* 0x0000000001027983 */ /* 0x000ee20000300800 */
[----:B------:R-:W-:Y:S01]  /*13fe0*/  VIADD R7, R18, 0x1 ;  /* 0x0000000112077836 */ /* 0x000fe20000000000 */
[----:B------:R-:W-:Y:S05]  /*13ff0*/  YIELD ;  /* 0x0000000000007946 */ /* 0x000fea0003800000 */
[----:B------:R-:W-:Y:S01]  /*14000*/  ISETP.NE.AND P0, PT, R7, 0x2, PT ;  /* 0x000000020700780c */ /* 0x000fe20003f05270 */
[----:B------:R-:W-:Y:S03]  /*14010*/  BSSY B1, `(.L_x_1893) ;  /* 0x00000d1000017945 */ /* 0x000fe60003800000 */
[----:B------:R-:W-:-:S02]  /*14020*/  SEL R6, RZ, 0x1, P0 ;  /* 0x00000001ff067807 */ /* 0x000fc40000000000 */
[----:B------:R-:W-:Y:S02]  /*14030*/  SEL R7, R7, RZ, P0 ;  /* 0x000000ff07077207 */ /* 0x000fe40000000000 */
[----:B--2---:R-:W-:Y:S02]  /*14040*/  ISETP.NE.AND P1, PT, R3, RZ, PT ;  /* 0x000000ff0300720c */ /* 0x004fe40003f25270 */
[----:B---3--:R-:W-:-:S11]  /*14050*/  LOP3.LUT R6, R2, R6, RZ, 0x3c, !PT ;  /* 0x0000000602067212 */ /* 0x008fd600078e3cff */
[----:B------:R-:W-:Y:S05]  /*14060*/  @!P1 BRA `(.L_x_1894) ;  /* 0x0000000c002c9947 */ /* 0x000fea0003800000 */
[----:B------:R-:W2:Y:S01]  /*14070*/  LDL R2, [R1+0xc] ;  /* 0x00000c0001027983 */ /* 0x000ea20000100800 */
[----:B0-----:R-:W-:Y:S01]  /*14080*/  IMAD.MOV.U32 R8, RZ, RZ, R0 ;  /* 0x000000ffff087224 */ /* 0x001fe200078e0000 */
[----:B--2---:R-:W-:-:S13]  /*14090*/  ISETP.NE.AND P1, PT, R2, RZ, PT ;  /* 0x000000ff0200720c */ /* 0x004fda0003f25270 */
[----:B------:R-:W-:Y:S05]  /*140a0*/  @!P1 BRA `(.L_x_1895) ;  /* 0x00000000004c9947 */ /* 0x000fea0003800000 */
[----:B------:R-:W2:Y:S01]  /*140b0*/  LDL R5, [R1+0x4] ;  /* 0x0000040001057983 */ /* 0x000ea20000100800 */
[----:B------:R-:W0:Y:S01]  /*140c0*/  LDC R8, c[0x0][0x43c] ;  /* 0x00010f00ff087b82 */ /* 0x000e220000000800 */
[----:B------:R-:W-:Y:S01]  /*140d0*/  ULDC.64 UR4, c[0x0][0x428] ;  /* 0x00010a0000047ab9 */ /* 0x000fe20000000a00 */
[----:B0-----:R-:W-:-:S13]  /*140e0*/  ISETP.NE.AND P0, PT, R8, 0x1, PT ;  /* 0x000000010800780c */ /* 0x001fda0003f05270 */
[----:B------:R-:W0:Y:S02]  /*140f0*/  @P0 LDC.64 R2, c[0x0][0x440] ;  /* 0x00011000ff020b82 */ /* 0x000e240000000a00 */
[----:B0-----:R-:W-:-:S04]  /*14100*/  @P0 IMAD.HI.U32 R4, R0, R2, RZ ;  /* 0x0000000200040227 */ /* 0x001fc800078e00ff */
        /* <DEDUP_REMOVED lines=13> */
.L_x_1895:
[----:B0-----:R-:W-:Y:S01]  /*141e0*/  IMAD R4, R7, 0x8, R17 ;  /* 0x0000000807047824 */ /* 0x001fe200078e0211 */
[----:B------:R-:W-:Y:S01]  /*141f0*/  SHF.L.U32 R2, R6, 0x1f, RZ ;  /* 0x0000001f06027819 */ /* 0x000fe200000006ff */
[----:B------:R-:W0:Y:S01]  /*14200*/  S2R R3, SR_TID.X ;  /* 0x0000000000037919 */ /* 0x000e220000002100 */
[----:B------:R-:W-:Y:S02]  /*14210*/  BSSY B2, `(.L_x_1896) ;  /* 0x0000005000027945 */ /* 0x000fe40003800000 */
[----:B------:R-:W1:Y:S01]  /*14220*/  SYNCS.PHASECHK.TRANS64.TRYWAIT P0, [R4+URZ+0x28c40], R2 ;  /* 0x028c4002040075a7 */ /* 0x000e62000800017f */
[----:B0-----:R-:W-:-:S04]  /*14230*/  LOP3.LUT R3, R3, 0x7f, RZ, 0xc0, !PT ;  /* 0x0000007f03037812 */ /* 0x001fc800078ec0ff */
[----:B------:R-:W-:Y:S01]  /*14240*/  ISETP.NE.AND P1, PT, R3, RZ, PT ;  /* 0x000000ff0300720c */ /* 0x000fe20003f25270 */
[----:B-1----:R-:W-:-:S12]  /*14250*/  @!P0 BRA `(.L_x_1897) ;  /* 0x0000002800c08947 */ /* 0x002fd80003800000 */
.L_x_1973:
[----:B------:R-:W-:Y:S05]  /*14260*/  BSYNC B2 ;  /* 0x0000000000027941 */ /* 0x000fea0003800000 */
.L_x_1896:
[----:B------:R-:W-:Y:S04]  /*14270*/  BSSY B2, `(.L_x_1898) ;  /* 0x0000009000027945 */ /* 0x000fe80003800000 */
[----:B------:R-:W-:Y:S05]  /*14280*/  @P1 BRA `(.L_x_1899) ;  /* 0x00000000001c1947 */ /* 0x000fea0003800000 */
[----:B------:R-:W1:Y:S01]  /*14290*/  S2R R5, SR_TID.X ;  /* 0x0000000000057919 */ /* 0x000e620000002100 */
[----:B------:R-:W-:-:S04]  /*142a0*/  IMAD.MOV.U32 R3, RZ, RZ, 0x2000 ;  /* 0x00002000ff037424 */ /* 0x000fc800078e00ff */
[----:B------:R2:W-:Y:S01]  /*142b0*/  SYNCS.ARRIVE.TRANS64 RZ, [R4+URZ+0x28c30], R3 ;  /* 0x028c300304ff79a7 */ /* 0x0005e2000800003f */
[----:B-1----:R-:W-:-:S04]  /*142c0*/  LOP3.LUT R5, R5, 0x1f, RZ, 0xc0, !PT ;  /* 0x0000001f05057812 */ /* 0x002fc800078ec0ff */
[----:B------:R-:W-:-:S13]  /*142d0*/  ISETP.NE.AND P0, PT, R5, RZ, PT ;  /* 0x000000ff0500720c */ /* 0x000fda0003f05270 */
[----:B--2---:R-:W-:Y:S05]  /*142e0*/  @!P0 BRA `(.L_x_1899) ;  /* 0x0000000000048947 */ /* 0x004fea0003800000 */
[----:B------:R-:W-:Y:S01]  /*142f0*/  BPT.TRAP 0x1 ;  /* 0x000000040000795c */ /* 0x000fe20000300000 */
.L_x_1899:
[----:B------:R-:W-:Y:S05]  /*14300*/  BSYNC B2 ;  /* 0x0000000000027941 */ /* 0x000fea0003800000 */
.L_x_1898:
        /* <DEDUP_REMOVED lines=11> */
.L_x_1900:
        /* <DEDUP_REMOVED lines=10> */
[----:B------:R-:W1:Y:S01]  /*14460*/  SYNCS.PHASECHK.TRANS64.TRYWAIT P0, [R4+URZ+0x28c60], R2 ;  /* 0x028c6002040075a7 */ /* 0x000e62000800017f */
[----:B------:R-:W-:Y:S04]  /*14470*/  BSSY B2, `(.L_x_1901) ;  /* 0x0000002000027945 */ /* 0x000fe80003800000 */
[----:B-1----:R-:W-:Y:S05]  /*14480*/  @!P0 BRA `(.L_x_1902) ;  /* 0x0000002800488947 */ /* 0x002fea0003800000 */
.L_x_1974:
[----:B------:R-:W-:Y:S05]  /*14490*/  BSYNC B2 ;  /* 0x0000000000027941 */ /* 0x000fea0003800000 */
.L_x_1901:
        /* <DEDUP_REMOVED lines=11> */
.L_x_1904:
[----:B------:R-:W-:Y:S05]  /*14550*/  BSYNC B2 ;  /* 0x0000000000027941 */ /* 0x000fea0003800000 */
.L_x_1903:
[----:B------:R-:W-:Y:S01]  /*14560*/  R2UR UR6, R2 ;  /* 0x00000000020672ca */ /* 0x000fe200000e0000 */
[----:B------:R-:W-:Y:S01]  /*14570*/  UIADD3 UR4, UP0, UR44, 0x470, URZ ;  /* 0x000004702c047890 */ /* 0x000fe2000ff1e03f */
[----:B------:R-:W-:Y:S01]  /*14580*/  R2UR UR7, R3 ;  /* 0x00000000030772ca */ /* 0x000fe200000e0000 */
[----:B------:R-:W-:Y:S01]  /*14590*/  VIADD R4, R4, 0x28c50 ;  /* 0x00028c5004047836 */ /* 0x000fe20000000000 */
[----:B------:R-:W-:Y:S01]  /*145a0*/  R2UR UR10, R5 ;  /* 0x00000000050a72ca */ /* 0x000fe200000e0000 */
[----:B------:R-:W-:Y:S01]  /*145b0*/  IMAD R5, R7, 0x10000, R17 ;  /* 0x0001000007057824 */ /* 0x000fe200078e0211 */
[----:B------:R-:W-:Y:S01]  /*145c0*/  PLOP3.LUT P0, PT, PT, PT, PT, 0x80, 0x0 ;  /* 0x000000000000781c */ /* 0x000fe20003f0f070 */
[----:B------:R-:W-:Y:S02]  /*145d0*/  UIADD3.X UR5, URZ, UR45, URZ, UP0, !UPT ;  /* 0x0000002d3f057290 */ /* 0x000fe400087fe43f */
[----:B------:R-:W-:-:S10]  /*145e0*/  VIADD R9, R5, 0x400 ;  /* 0x0000040005097836 */ /* 0x000fd40000000000 */
.L_x_1905:
        /* <DEDUP_REMOVED lines=15> */
.L_x_1906:
        /* <DEDUP_REMOVED lines=15> */
.L_x_1907:
        /* <DEDUP_REMOVED lines=15> */
.L_x_1908:
        /* <DEDUP_REMOVED lines=15> */
.L_x_1909:
        /* <DEDUP_REMOVED lines=15> */
.L_x_1910:
        /* <DEDUP_REMOVED lines=15> */
.L_x_1911:
        /* <DEDUP_REMOVED lines=15> */
.L_x_1912:
        /* <DEDUP_REMOVED lines=10> */
.L_x_1894:
[----:B------:R-:W-:Y:S05]  /*14d20*/  BSYNC B1 ;  /* 0x0000000000017941 */ /* 0x000fea0003800000 */
.L_x_1893:
[----:B------:R-:W2:Y:S01]  /*14d30*/  LDL R2, [R1+0x8] ;  /* 0x0000080001027983 */ /* 0x000ea20000100800 */
[----:B------:R-:W-:Y:S01]  /*14d40*/  VIADD R7, R7, 0x1 ;  /* 0x0000000107077836 */ /* 0x000fe20000000000 */
[----:B------:R-:W-:Y:S04]  /*14d50*/  BSSY B1, `(.L_x_1913) ;  /* 0x00000d4000017945 */ /* 0x000fe80003800000 */
[----:B------:R-:W-:-:S04]  /*14d60*/  ISETP.NE.AND P0, PT, R7, 0x2, PT ;  /* 0x000000020700780c */ /* 0x000fc80003f05270 */
[----:B------:R-:W-:Y:S02]  /*14d70*/  SEL R3, RZ, 0x1, P0 ;  /* 0x00000001ff037807 */ /* 0x000fe40000000000 */
[----:B------:R-:W-:Y:S02]  /*14d80*/  SEL R18, R7, RZ, P0 ;  /* 0x000000ff07127207 */ /* 0x000fe40000000000 */
[----:B0-----:R-:W-:Y:S01]  /*14d90*/  LOP3.LUT R8, R6, R3, RZ, 0x3c, !PT ;  /* 0x0000000306087212 */ /* 0x001fe200078e3cff */
[----:B------:R-:W-:-:S04]  /*14da0*/  VIADD R6, R0, 0xffffffff ;  /* 0xffffffff00067836 */ /* 0x000fc80000000000 */
[----:B------:R0:W-:Y:S01]  /*14db0*/  STL [R1], R8 ;  /* 0x0000000801007387 */ /* 0x0001e20000100800 */
[----:B--2---:R-:W-:-:S13]  /*14dc0*/  ISETP.NE.AND P2, PT, R2, RZ, PT ;  /* 0x000000ff0200720c */ /* 0x004fda0003f45270 */
[----:B0-----:R-:W-:Y:S05]  /*14dd0*/  @!P2 BRA `(.L_x_1914) ;  /* 0x0000000c002ca947 */ /* 0x001fea0003800000 */
[----:B------:R-:W2:Y:S01]  /*14de0*/  LDL R2, [R1+0xc] ;  /* 0x00000c0001027983 */ /* 0x000ea20000100800 */
[----:B------:R-:W-:Y:S01]  /*14df0*/  IMAD.MOV.U32 R7, RZ, RZ, R6 ;  /* 0x000000ffff077224 */ /* 0x000fe200078e0006 */
        /* <DEDUP_REMOVED lines=21> */
.L_x_1915:
        /* <DEDUP_REMOVED lines=8> */
.L_x_1975:
[----:B------:R-:W-:Y:S05]  /*14fd0*/  BSYNC B2 ;  /* 0x0000000000027941 */ /* 0x000fea0003800000 */
.L_x_1916:
        /* <DEDUP_REMOVED lines=9> */
.L_x_1919:
[----:B------:R-:W-:Y:S05]  /*15070*/  BSYNC B2 ;  /* 0x0000000000027941 */ /* 0x000fea0003800000 */
.L_x_1918:
        /* <DEDUP_REMOVED lines=11> */
.L_x_1920:
        /* <DEDUP_REMOVED lines=13> */
.L_x_1976:
[----:B------:R-:W-:Y:S05]  /*15200*/  BSYNC B2 ;  /* 0x0000000000027941 */ /* 0x000fea0003800000 */
.L_x_1921:
        /* <DEDUP_REMOVED lines=11> */
.L_x_1924:
[----:B------:R-:W-:Y:S05]  /*152c0*/  BSYNC B2 ;  /* 0x0000000000027941 */ /* 0x000fea0003800000 */
.L_x_1923:
        /* <DEDUP_REMOVED lines=9> */
.L_x_1925:
        /* <DEDUP_REMOVED lines=15> */
.L_x_1926:
        /* <DEDUP_REMOVED lines=15> */
.L_x_1927:
        /* <DEDUP_REMOVED lines=15> */
.L_x_1928:
        /* <DEDUP_REMOVED lines=15> */
.L_x_1929:
        /* <DEDUP_REMOVED lines=15> */
.L_x_1930:
        /* <DEDUP_REMOVED lines=15> */
.L_x_1931:
        /* <DEDUP_REMOVED lines=15> */
.L_x_1932:
        /* <DEDUP_REMOVED lines=10> */
.L_x_1914:
[----:B------:R-:W-:Y:S05]  /*15a90*/  BSYNC B1 ;  /* 0x0000000000017941 */ /* 0x000fea0003800000 */
.L_x_1913:
[----:B------:R-:W-:Y:S01]  /*15aa0*/  ISETP.GT.AND P0, PT, R6, UR38, PT ;  /* 0x0000002606007c0c */ /* 0x000fe2000bf04270 */
[----:B------:R-:W-:-:S12]  /*15ab0*/  VIADD R0, R0, 0xfffffffe ;  /* 0xfffffffe00007836 */ /* 0x000fd80000000000 */
[----:B------:R-:W-:Y:S05]  /*15ac0*/  @P0 BRA `(.L_x_1933) ;  /* 0xffffffe4003c0947 */ /* 0x000fea000383ffff */
.L_x_1892:
[----:B------:R-:W-:Y:S05]  /*15ad0*/  BSYNC B0 ;  /* 0x0000000000007941 */ /* 0x000fea0003800000 */
.L_x_1870:
[----:B------:R-:W2:Y:S01]  /*15ae0*/  LDL.LU R2, [R1] ;  /* 0x0000000001027983 */ /* 0x000ea20000300800 */
[----:B0-----:R-:W0:Y:S01]  /*15af0*/  S2R R0, SR_TID.X ;  /* 0x0000000000007919 */ /* 0x001e220000002100 */
[----:B------:R-:W-:-:S05]  /*15b00*/  VIADD R18, R18, 0x1 ;  /* 0x0000000112127836 */ /* 0x000fca0000000000 */
[----:B------:R-:W-:Y:S02]  /*15b10*/  ISETP.NE.AND P0, PT, R18, 0x2, PT ;  /* 0x000000021200780c */ /* 0x000fe40003f05270 */
[----:B0-----:R-:W-:-:S04]  /*15b20*/  LOP3.LUT R0, R0, 0x7f, RZ, 0xc0, !PT ;  /* 0x0000007f00007812 */ /* 0x001fc800078ec0ff */
[----:B------:R-:W-:Y:S02]  /*15b30*/  ISETP.NE.AND P2, PT, R0, RZ, PT ;  /* 0x000000ff0000720c */ /* 0x000fe40003f45270 */
[----:B------:R-:W-:Y:S01]  /*15b40*/  SEL R0, RZ, 0x1, P0 ;  /* 0x00000001ff007807 */ /* 0x000fe20000000000 */
[----:B------:R-:W-:Y:S03]  /*15b50*/  BSSY B0, `(.L_x_1934) ;  /* 0x0000011000007945 */ /* 0x000fe60003800000 */
[----:B--2---:R-:W-:-:S05]  /*15b60*/  LOP3.LUT R2, R2, R0, RZ, 0x3c, !PT ;  /* 0x0000000002027212 */ /* 0x004fca00078e3cff */
[----:B------:R0:W-:Y:S02]  /*15b70*/  STL [R1], R2 ;  /* 0x0000000201007387 */ /* 0x0001e40000100800 */
[----:B------:R-:W-:Y:S05]  /*15b80*/  @P2 BRA `(.L_x_1935) ;  /* 0x0000000000342947 */ /* 0x000fea0003800000 */
[----:B------:R-:W1:Y:S01]  /*15b90*/  S2R R5, SR_LANEID ;  /* 0x0000000000057919 */ /* 0x000e620000000000 */
[----:B------:R-:W-:Y:S01]  /*15ba0*/  VOTEU.ANY UR4, UPT, PT ;  /* 0x0000000000047886 */ /* 0x000fe200038e0100 */
[----:B0-----:R-:W0:Y:S01]  /*15bb0*/  LDC.64 R2, c[0x0][0xc80] ;  /* 0x00032000ff027b82 */ /* 0x001e220000000a00 */
[----:B------:R-:W1:Y:S02]  /*15bc0*/  FLO.U32 R0, UR4 ;  /* 0x0000000400007d00 */ /* 0x000e6400080e0000 */
[----:B-1----:R-:W-:-:S06]  /*15bd0*/  ISETP.EQ.U32.AND P1, PT, R0, R5, PT ;  /* 0x000000050000720c */ /* 0x002fcc0003f22070 */
[----:B------:R-:W0:Y:S07]  /*15be0*/  POPC R5, UR4 ;  /* 0x0000000400057d09 */ /* 0x000e2e0008000000 */
[----:B0-----:R-:W2:Y:S01]  /*15bf0*/  @P1 ATOMG.E.ADD.STRONG.GPU PT, R3, desc[UR46][R2.64], R5 ;  /* 0x00000005020319a8 */ /* 0x001ea200081ee1ee */
[----:B------:R-:W0:Y:S02]  /*15c00*/  S2R R4, SR_LTMASK ;  /* 0x0000000000047919 */ /* 0x000e240000003900 */
[----:B0-----:R-:W-:-:S04]  /*15c10*/  LOP3.LUT R4, R4, UR4, RZ, 0xc0, !PT ;  /* 0x0000000404047c12 */ /* 0x001fc8000f8ec0ff */
[----:B------:R-:W0:Y:S01]  /*15c20*/  POPC R7, R4 ;  /* 0x0000000400077309 */ /* 0x000e220000000000 */
[----:B--2---:R-:W0:Y:S02]  /*15c30*/  SHFL.IDX PT, R0, R3, R0, 0x1f ;  /* 0x00001f0003007589 */ /* 0x004e2400000e0000 */
[----:B0-----:R-:W-:-:S05]  /*15c40*/  IADD3 R0, R0, UR42, R7 ;  /* 0x0000002a00007c10 */ /* 0x001fca000fffe007 */
[----:B------:R1:W-:Y:S02]  /*15c50*/  STL [R1+0x10], R0 ;  /* 0x0000100001007387 */ /* 0x0003e40000100800 */
.L_x_1935:
[----:B------:R-:W-:Y:S05]  /*15c60*/  BSYNC B0 ;  /* 0x0000000000007941 */ /* 0x000fea0003800000 */
.L_x_1934:
[----:B------:R-:W-:-:S07]  /*15c70*/  SEL R18, R18, RZ, P0 ;  /* 0x000000ff12127207 */ /* 0x000fce0000000000 */
.L_x_1838:
[----:B------:R-:W-:Y:S05]  /*15c80*/  BSYNC B7 ;  /* 0x0000000000077941 */ /* 0x000fea0003800000 */
.L_x_1836:
[----:B01----:R-:W2:Y:S04]  /*15c90*/  LDL R0, [R1+0x20] ;  /* 0x0000200001007983 */ /* 0x003ea80000100800 */
[----:B------:R0:W5:Y:S01]  /*15ca0*/  LDL R2, [R1+0x10] ;  /* 0x0000100001027983 */ /* 0x0001620000100800 */
[----:B--2---:R-:W-:-:S13]  /*15cb0*/  ISETP.NE.AND P0, PT, R0, RZ, PT ;  /* 0x000000ff0000720c */ /* 0x004fda0003f05270 */
[----:B0-----:R-:W-:Y:S05]  /*15cc0*/  @!P0 BRA `(.L_x_1936) ;  /* 0x0000000000288947 */ /* 0x001fea0003800000 */
[----:B------:R-:W-:Y:S05]  /*15cd0*/  WARPSYNC.ALL ;  /* 0x0000000000007948 */ /* 0x000fea0003800000 */
[----:B------:R-:W0:Y:S08]  /*15ce0*/  S2UR UR5, SR_CgaCtaId ;  /* 0x00000000000579c3 */ /* 0x000e300000008800 */
[----:B------:R-:W-:Y:S06]  /*15cf0*/  BAR.SYNC.DEFER_BLOCKING 0x5, 0x180 ;  /* 0x0146000000007b1d */ /* 0x000fec0000010000 */
[----:B------:R-:W-:-:S02]  /*15d00*/  UMOV UR4, 0x400 ;  /* 0x0000040000047882 */ /* 0x000fc40000000000 */
[----:B0-----:R-:W-:-:S06]  /*15d10*/  ULEA UR4, UR5, UR4, 0x18 ;  /* 0x0000000405047291 */ /* 0x001fcc000f8ec03f */
[----:B------:R-:W-:-:S05]  /*15d20*/  IMAD.U32 R17, RZ, RZ, UR4 ;  /* 0x00000004ff117e24 */ /* 0x000fca000f8e00ff */
[----:B-----5:R-:W0:Y:S04]  /*15d30*/  LDS R2, [R17+0x28cd0] ;  /* 0x028cd00011027984 */ /* 0x020e280000000800 */
[----:B0-----:R2:W-:Y:S01]  /*15d40*/  STL [R1+0x10], R2 ;  /* 0x0000100201007387 */ /* 0x0015e20000100800 */
[----:B------:R-:W-:Y:S06]  /*15d50*/  BAR.ARV 0x4, 0x180 ;  /* 0x0106000000007b1d */ /* 0x000fec0000002000 */
[----:B------:R-:W-:Y:S05]  /*15d60*/  BRA `(.L_x_1937) ;  /* 0x00000000002c7947 */ /* 0x000fea0003800000 */
.L_x_1936:
[----:B------:R-:W-:-:S03]  /*15d70*/  UMOV UR4, 0xffffffff ;  /* 0xffffffff00047882 */ /* 0x000fc60000000000 */
[----:B------:R-:W-:Y:S05]  /*15d80*/  BRA.DIV UR4, `(.L_x_1938) ;  /* 0x0000001204447947 */ /* 0x000fea000b800000 */
[----:B-----5:R0:W1:Y:S02]  /*15d90*/  SHFL.IDX PT, R14, R2, RZ, 0x1f ;  /* 0x00001fff020e7589 */ /* 0x02006400000e0000 */
.L_x_1979:
[----:B------:R-:W2:Y:S01]  /*15da0*/  @!P2 S2R R3, SR_CgaCtaId ;  /* 0x000000000003a919 */ /* 0x000ea20000008800 */
[----:B------:R-:W-:Y:S05]  /*15db0*/  WARPSYNC.ALL ;  /* 0x0000000000007948 */ /* 0x000fea0003800000 */
[----:B------:R-:W-:Y:S01]  /*15dc0*/  BAR.SYNC.DEFER_BLOCKING 0x4, 0x180 ;  /* 0x0106000000007b1d */ /* 0x000fe20000010000 */
[----:B------:R-:W-:-:S05]  /*15dd0*/  @!P2 MOV R0, 0x400 ;  /* 0x000004000000a802 */ /* 0x000fca0000000f00 */
[----:B-1----:R1:W-:Y:S01]  /*15de0*/  STL [R1+0x10], R14 ;  /* 0x0000100e01007387 */ /* 0x0023e20000100800 */
[----:B--2---:R-:W-:-:S05]  /*15df0*/  @!P2 LEA R17, R3, R0, 0x18 ;  /* 0x000000000311a211 */ /* 0x004fca00078ec0ff */
[----:B------:R1:W-:Y:S01]  /*15e00*/  @!P2 STS [R17+0x28cd0], R2 ;  /* 0x028cd0021100a388 */ /* 0x0003e20000000800 */
[----:B------:R-:W-:Y:S06]  /*15e10*/  BAR.ARV 0x5, 0x180 ;  /* 0x0146000000007b1d */ /* 0x000fec0000002000 */
.L_x_1937:
[----:B------:R-:W3:Y:S01]  /*15e20*/  LDL R0, [R1+0x10] ;  /* 0x0000100001007983 */ /* 0x000ee20000100800 */
[----:B------:R-:W-:Y:S02]  /*15e30*/  ULDC UR4, c[0x0][0xc38] ;  /* 0x00030e0000047ab9 */ /* 0x000fe40000000800 */
[----:B---3--:R-:W-:-:S13]  /*15e40*/  ISETP.GE.AND P0, PT, R0, UR4, PT ;  /* 0x0000000400007c0c */ /* 0x008fda000bf06270 */
[----:B------:R-:W-:Y:S05]  /*15e50*/  @!P0 BRA `(.L_x_1939) ;  /* 0xffffffac00848947 */ /* 0x000fea000383ffff */
.L_x_1827:
[----:B------:R-:W3:Y:S01]  /*15e60*/  LDL.LU R0, [R1+0x18] ;  /* 0x0000180001007983 */ /* 0x000ee20000300800 */
[----:B------:R-:W-:Y:S01]  /*15e70*/  BSSY B0, `(.L_x_1940) ;  /* 0x000000b000007945 */ /* 0x000fe20003800000 */
[----:B------:R-:W4:Y:S01]  /*15e80*/  S2R R5, SR_CgaCtaId ;  /* 0x0000000000057919 */ /* 0x000f220000008800 */
[----:B---3--:R-:W-:-:S05]  /*15e90*/  VIADD R0, R0, 0x1 ;  /* 0x0000000100007836 */ /* 0x008fca0000000000 */
[----:B012---:R-:W-:-:S04]  /*15ea0*/  LEA.HI R2, R0, R0, RZ, 0x1 ;  /* 0x0000000000027211 */ /* 0x007fc800078f08ff */
[----:B------:R-:W-:-:S05]  /*15eb0*/  LOP3.LUT R3, R2, 0xfffffffe, RZ, 0xc0, !PT ;  /* 0xfffffffe02037812 */ /* 0x000fca00078ec0ff */
[----:B------:R-:W-:Y:S01]  /*15ec0*/  IMAD.IADD R3, R0, 0x1, -R3 ;  /* 0x0000000100037824 */ /* 0x000fe200078e0a03 */
[----:B------:R-:W-:-:S04]  /*15ed0*/  MOV R0, 0x400 ;  /* 0x0000040000007802 */ /* 0x000fc80000000f00 */
[----:B----4-:R-:W-:Y:S02]  /*15ee0*/  LEA R0, R5, R0, 0x18 ;  /* 0x0000000005007211 */ /* 0x010fe400078ec0ff */
[----:B------:R-:W-:-:S04]  /*15ef0*/  SHF.L.U32 R3, R3, 0x1f, RZ ;  /* 0x0000001f03037819 */ /* 0x000fc800000006ff */
[----:B------:R-:W0:Y:S02]  /*15f00*/  SYNCS.PHASECHK.TRANS64.TRYWAIT P0, [R0+URZ+0x28c20], R3 ;  /* 0x028c2003000075a7 */ /* 0x000e24000800017f */
[----:B0-----:R-:W-:Y:S05]  /*15f10*/  @!P0 BRA `(.L_x_1941) ;  /* 0x0000001000088947 */ /* 0x001fea0003800000 */
.L_x_1980:
[----:B------:R-:W-:Y:S05]  /*15f20*/  BSYNC B0 ;  /* 0x0000000000007941 */ /* 0x000fea0003800000 */
.L_x_1940:
[----:B------:R-:W-:-:S03]  /*15f30*/  UMOV UR4, 0xffffffff ;  /* 0xffffffff00047882 */ /* 0x000fc60000000000 */
[----:B------:R-:W-:Y:S05]  /*15f40*/  BRA.DIV UR4, `(.L_x_1942) ;  /* 0x0000001204107947 */ /* 0x000fea000b800000 */
[----:B------:R-:W1:Y:S02]  /*15f50*/  S2R R2, SR_TID.X ;  /* 0x0000000000027919 */ /* 0x000e640000002100 */
[----:B-1----:R-:W-:-:S04]  /*15f60*/  SHF.R.U32.HI R2, RZ, 0x5, R2 ;  /* 0x00000005ff027819 */ /* 0x002fc80000011602 */
[----:B------:R-:W-:-:S05]  /*15f70*/  LOP3.LUT R2, R2, 0x3, RZ, 0xc0, !PT ;  /* 0x0000000302027812 */ /* 0x000fca00078ec0ff */
[----:B------:R1:W2:Y:S02]  /*15f80*/  SHFL.IDX PT, R14, R2, RZ, 0x1f ;  /* 0x00001fff020e7589 */ /* 0x0002a400000e0000 */
.L_x_1983:
[----:B--2---:R-:W-:Y:S01]  /*15f90*/  ISETP.NE.AND P0, PT, R14, RZ, PT ;  /* 0x000000ff0e00720c */ /* 0x004fe20003f05270 */
[----:B------:R-:W-:-:S12]  /*15fa0*/  BSSY B0, `(.L_x_1943) ;  /* 0x0000025000007945 */ /* 0x000fd80003800000 */
[----:B------:R-:W-:Y:S05]  /*15fb0*/  @P0 BRA `(.L_x_1944) ;  /* 0x00000000008c0947 */ /* 0x000fea0003800000 */
[----:B------:R-:W-:-:S03]  /*15fc0*/  UMOV UR4, 0xffffffff ;  /* 0xffffffff00047882 */ /* 0x000fc60000000000 */
[----:B------:R-:W-:Y:S05]  /*15fd0*/  BRA.DIV UR4, `(.L_x_1945) ;  /* 0x0000001204207947 */ /* 0x000fea000b800000 */
[----:B------:R-:W-:-:S13]  /*15fe0*/  ELECT P6, URZ, PT ;  /* 0x00000000003f782f */ /* 0x000fda00038c0000 */
.L_x_1986:
[----:B------:R-:W-:Y:S05]  /*15ff0*/  @!P6 BRA `(.L_x_1944) ;  /* 0x00000000007ce947 */ /* 0x000fea0003800000 */
[----:B------:R-:W-:-:S06]  /*16000*/  ULOP3.LUT UR4, UR41, 0x2, URZ, 0xfc, !UPT ;  /* 0x0000000229047892 */ /* 0x000fcc000f8efc3f */
[----:B-1----:R-:W-:-:S05]  /*16010*/  IMAD.U32 R2, RZ, RZ, UR4 ;  /* 0x00000004ff027e24 */ /* 0x002fca000f8e00ff */
[----:B------:R-:W-:-:S13]  /*16020*/  ISETP.NE.AND P2, PT, R2, 0x3, PT ;  /* 0x000000030200780c */ /* 0x000fda0003f45270 */
[----:B------:R-:W-:Y:S05]  /*16030*/  @!P2 BRA `(.L_x_1946) ;  /* 0x000000000004a947 */ /* 0x000fea0003800000 */
[----:B------:R-:W-:Y:S01]  /*16040*/  BPT.TRAP 0x1 ;  /* 0x000000040000795c */ /* 0x000fe20000300000 */
.L_x_1946:
[----:B------:R-:W2:Y:S01]  /*16050*/  LDL.LU R7, [R1] ;  /* 0x0000000001077983 */ /* 0x000ea20000300800 */
[----:B0-----:R-:W-:Y:S02]  /*16060*/  VIADD R3, R0, 0x28c40 ;  /* 0x00028c4000037836 */ /* 0x001fe40000000000 */
[C---:B------:R-:W-:Y:S02]  /*16070*/  VIADD R2, R18.reuse, 0x1 ;  /* 0x0000000112027836 */ /* 0x040fe40000000000 */
[----:B------:R-:W-:-:S03]  /*16080*/  IMAD R6, R18, 0x8, R3 ;  /* 0x0000000812067824 */ /* 0x000fc600078e0203 */
[----:B------:R-:W-:-:S04]  /*16090*/  ISETP.NE.AND P1, PT, R2, 0x2, PT ;  /* 0x000000020200780c */ /* 0x000fc80003f25270 */
[----:B------:R-:W-:Y:S02]  /*160a0*/  SEL R4, RZ, 0x1, P1 ;  /* 0x00000001ff047807 */ /* 0x000fe40000800000 */
[C---:B--2---:R-:W-:Y:S02]  /*160b0*/  SHF.L.U32 R5, R7.reuse, 0x1f, RZ ;  /* 0x0000001f07057819 */ /* 0x044fe400000006ff */
[----:B------:R-:W-:Y:S02]  /*160c0*/  LOP3.LUT R7, R7, R4, RZ, 0x3c, !PT ;  /* 0x0000000407077212 */ /* 0x000fe400078e3cff */
[----:B------:R-:W0:Y:S01]  /*160d0*/  SYNCS.PHASECHK.TRANS64.TRYWAIT P0, [R6+URZ], R5 ;  /* 0x00000005060075a7 */ /* 0x000e22000800017f */
[----:B------:R-:W-:Y:S02]  /*160e0*/  SEL R4, R2, RZ, P1 ;  /* 0x000000ff02047207 */ /* 0x000fe40000800000 */
[----:B------:R-:W-:-:S03]  /*160f0*/  SHF.L.U32 R2, R7, 0x1f, RZ ;  /* 0x0000001f07027819 */ /* 0x000fc600000006ff */
[----:B------:R-:W-:Y:S01]  /*16100*/  IMAD R3, R4, 0x8, R3 ;  /* 0x0000000804037824 */ /* 0x000fe200078e0203 */
[----:B0-----:R-:W-:Y:S06]  /*16110*/  @!P0 BRA `(.L_x_1947) ;  /* 0x0000000c00f08947 */ /* 0x001fec0003800000 */
.L_x_1987:
[----:B------:R-:W1:Y:S02]  /*16120*/  SYNCS.PHASECHK.TRANS64.TRYWAIT P0, [R3+URZ], R2 ;  /* 0x00000002030075a7 */ /* 0x000e64000800017f */
[----:B-1----:R-:W-:Y:S05]  /*16130*/  @!P0 BRA `(.L_x_1948) ;  /* 0x0000000c00fc8947 */ /* 0x002fea0003800000 */
.L_x_1988:
[----:B------:R-:W-:Y:S05]  /*16140*/  @!P2 BRA `(.L_x_1949) ;  /* 0x000000000004a947 */ /* 0x000fea0003800000 */
[----:B------:R-:W-:Y:S01]  /*16150*/  BPT.TRAP 0x1 ;  /* 0x000000040000795c */ /* 0x000fe20000300000 */
.L_x_1949:
[----:B-1----:R-:W-:-:S04]  /*16160*/  VIADD R3, R0, 0x28c60 ;  /* 0x00028c6000037836 */ /* 0x002fc80000000000 */
[----:B------:R-:W-:-:S04]  /*16170*/  IMAD R18, R18, 0x8, R3 ;  /* 0x0000000812127824 */ /* 0x000fc800078e0203 */
[----:B------:R-:W1:Y:S02]  /*16180*/  SYNCS.PHASECHK.TRANS64.TRYWAIT P0, [R18+URZ], R5 ;  /* 0x00000005120075a7 */ /* 0x000e64000800017f */
[----:B-1----:R-:W-:Y:S05]  /*16190*/  @!P0 BRA `(.L_x_1950) ;  /* 0x0000000c00f88947 */ /* 0x002fea0003800000 */
.L_x_1989:
[----:B------:R-:W-:-:S07]  /*161a0*/  IMAD R3, R4, 0x8, R3 ;  /* 0x0000000804037824 */ /* 0x000fce00078e0203 */
.L_x_1951:
[----:B--2---:R2:W3:Y:S02]  /*161b0*/  SYNCS.PHASECHK.TRANS64.TRYWAIT P0, [R3+URZ], R2 ;  /* 0x00000002030075a7 */ /* 0x0044e4000800017f */
[----:B---3--:R-:W-:Y:S05]  /*161c0*/  @!P0 NANOSLEEP.SYNCS 0x989680 ;  /* 0x009896800000895d */ /* 0x008fea0003900000 */
[----:B------:R-:W3:Y:S02]  /*161d0*/  @!P0 SYNCS.PHASECHK.TRANS64 P0, [R3+URZ], R2 ;  /* 0x00000002030085a7 */ /* 0x000ee4000800007f */
[----:B---3--:R-:W-:Y:S05]  /*161e0*/  @!P0 BRA `(.L_x_1951) ;  /* 0xfffffffc00f08947 */ /* 0x008fea000383ffff */
.L_x_1944:
[----:B------:R-:W-:Y:S05]  /*161f0*/  BSYNC B0 ;  /* 0x0000000000007941 */ /* 0x000fea0003800000 */
.L_x_1943:
[----:B------:R-:W-:Y:S05]  /*16200*/  EXIT ;  /* 0x000000000000794d */ /* 0x000fea0003800000 */
.L_x_1733:
[----:B0-----:R-:W-:-:S04]  /*16210*/  IMAD.U32 R3, RZ, RZ, UR21 ;  /* 0x00000015ff037e24 */ /* 0x001fc8000f8e00ff */
[----:B------:R0:W1:Y:S03]  /*16220*/  SYNCS.PHASECHK.TRANS64.TRYWAIT P1, [R3+URZ+0x28c50], R0 ;  /* 0x028c5000030075a7 */ /* 0x000066000802017f */
[----:B-1----:R-:W-:Y:S05]  /*16230*/  @!P1 NANOSLEEP.SYNCS 0x989680 ;  /* 0x009896800000995d */ /* 0x002fea0003900000 */
[----:B------:R-:W1:Y:S02]  /*16240*/  @!P1 SYNCS.PHASECHK.TRANS64 P1, [R3+URZ+0x28c50], R0 ;  /* 0x028c5000030095a7 */ /* 0x000e64000802007f */
[----:B-1----:R-:W-:Y:S05]  /*16250*/  @!P1 BRA `(.L_x_1733) ;  /* 0xfffffffc00ec9947 */ /* 0x002fea000383ffff */
[----:B------:R-:W-:Y:S05]  /*16260*/  BRA `(.L_x_1952) ;  /* 0xfffffeb800b47947 */ /* 0x000fea000383ffff */
.L_x_1738:
[----:B-1----:R-:W-:-:S04]  /*16270*/  IMAD.U32 R3, RZ, RZ, UR21 ;  /* 0x00000015ff037e24 */ /* 0x002fc8000f8e00ff */
[----:B------:R1:W2:Y:S03]  /*16280*/  SYNCS.PHASECHK.TRANS64.TRYWAIT P1, [R3+URZ+0x28c50], R0 ;  /* 0x028c5000030075a7 */ /* 0x0002a6000802017f */
[----:B--2---:R-:W-:Y:S05]  /*16290*/  @!P1 NANOSLEEP.SYNCS 0x989680 ;  /* 0x009896800000995d */ /* 0x004fea0003900000 */
[----:B------:R-:W2:Y:S02]  /*162a0*/  @!P1 SYNCS.PHASECHK.TRANS64 P1, [R3+URZ+0x28c50], R0 ;  /* 0x028c5000030095a7 */ /* 0x000ea4000802007f */
[----:B--2---:R-:W-:Y:S05]  /*162b0*/  @!P1 BRA `(.L_x_1738) ;  /* 0xfffffffc00ec9947 */ /* 0x004fea000383ffff */
[----:B------:R-:W-:Y:S05]  /*162c0*/  BRA `(.L_x_1737) ;  /* 0xfffffec400b07947 */ /* 0x000fea000383ffff */
.L_x_1747:
[----:B0-----:R-:W-:-:S04]  /*162d0*/  IMAD.U32 R3, RZ, RZ, UR43 ;  /* 0x0000002bff037e24 */ /* 0x001fc8000f8e00ff */
[----:B------:R0:W1:Y:S03]  /*162e0*/  SYNCS.PHASECHK.TRANS64.TRYWAIT P0, [R3+URZ+0x28c00], R0 ;  /* 0x028c0000030075a7 */ /* 0x000066000800017f */
[----:B-1----:R-:W-:Y:S05]  /*162f0*/  @!P0 NANOSLEEP.SYNCS 0x989680 ;  /* 0x009896800000895d */ /* 0x002fea0003900000 */
[----:B------:R-:W1:Y:S02]  /*16300*/  @!P0 SYNCS.PHASECHK.TRANS64 P0, [R3+URZ+0x28c00], R0 ;  /* 0x028c0000030085a7 */ /* 0x000e64000800007f */
[----:B-1----:R-:W-:Y:S05]  /*16310*/  @!P0 BRA `(.L_x_1747) ;  /* 0xfffffffc00ec8947 */ /* 0x002fea000383ffff */
[----:B------:R-:W-:Y:S05]  /*16320*/  BRA `(.L_x_1953) ;  /* 0xfffffedc00187947 */ /* 0x000fea000383ffff */
.L_x_1751:
[----:B--2---:R2:W3:Y:S02]  /*16330*/  SYNCS.PHASECHK.TRANS64.TRYWAIT P0, [R7+URZ+0x28c30], R10 ;  /* 0x028c300a070075a7 */ /* 0x0044e4000800017f */
[----:B---3--:R-:W-:Y:S05]  /*16340*/  @!P0 NANOSLEEP.SYNCS 0x989680 ;  /* 0x009896800000895d */ /* 0x008fea0003900000 */
[----:B------:R-:W3:Y:S02]  /*16350*/  @!P0 SYNCS.PHASECHK.TRANS64 P0, [R7+URZ+0x28c30], R10 ;  /* 0x028c300a070085a7 */ /* 0x000ee4000800007f */
[----:B---3--:R-:W-:Y:S05]  /*16360*/  @!P0 BRA `(.L_x_1751) ;  /* 0xfffffffc00f08947 */ /* 0x008fea000383ffff */
[----:B------:R-:W-:Y:S05]  /*16370*/  BRA `(.L_x_1750) ;  /* 0xfffffedc00347947 */ /* 0x000fea000383ffff */
.L_x_1763:
[----:B--2---:R2:W3:Y:S02]  /*16380*/  SYNCS.PHASECHK.TRANS64.TRYWAIT P0, [R7+URZ+0x28c50], R10 ;  /* 0x028c500a070075a7 */ /* 0x0044e4000800017f */
[----:B---3--:R-:W-:Y:S05]  /*16390*/  @!P0 NANOSLEEP.SYNCS 0x989680 ;  /* 0x009896800000895d */ /* 0x008fea0003900000 */
[----:B------:R-:W3:Y:S02]  /*163a0*/  @!P0 SYNCS.PHASECHK.TRANS64 P0, [R7+URZ+0x28c50], R10 ;  /* 0x028c500a070085a7 */ /* 0x000ee4000800007f */
[----:B---3--:R-:W-:Y:S05]  /*163b0*/  @!P0 BRA `(.L_x_1763) ;  /* 0xfffffffc00f08947 */ /* 0x008fea000383ffff */
[----:B------:R-:W-:Y:S05]  /*163c0*/  BRA `(.L_x_1762) ;  /* 0xfffffefc00587947 */ /* 0x000fea000383ffff */
.L_x_1771:
[----:B--2---:R-:W-:-:S04]  /*163d0*/  IMAD.U32 R10, RZ, RZ, UR28 ;  /* 0x0000001cff0a7e24 */ /* 0x004fc8000f8e00ff */
[----:B------:R2:W3:Y:S03]  /*163e0*/  SYNCS.PHASECHK.TRANS64.TRYWAIT P0, [R10+URZ+0x28c30], R7 ;  /* 0x028c30070a0075a7 */ /* 0x0004e6000800017f */
[----:B---3--:R-:W-:Y:S05]  /*163f0*/  @!P0 NANOSLEEP.SYNCS 0x989680 ;  /* 0x009896800000895d */ /* 0x008fea0003900000 */
[----:B------:R-:W3:Y:S02]  /*16400*/  @!P0 SYNCS.PHASECHK.TRANS64 P0, [R10+URZ+0x28c30], R7 ;  /* 0x028c30070a0085a7 */ /* 0x000ee4000800007f */
[----:B---3--:R-:W-:Y:S05]  /*16410*/  @!P0 BRA `(.L_x_1771) ;  /* 0xfffffffc00ec8947 */ /* 0x008fea000383ffff */
[----:B------:R-:W-:Y:S05]  /*16420*/  BRA `(.L_x_1770) ;  /* 0xffffff0000a47947 */ /* 0x000fea000383ffff */
.L_x_1783:
[----:B-1----:R1:W2:Y:S02]  /*16430*/  SYNCS.PHASECHK.TRANS64.TRYWAIT P0, [R168+URZ+0x28c50], R7 ;  /* 0x028c5007a80075a7 */ /* 0x0022a4000800017f */
[----:B--2---:R-:W-:Y:S05]  /*16440*/  @!P0 NANOSLEEP.SYNCS 0x989680 ;  /* 0x009896800000895d */ /* 0x004fea0003900000 */
[----:B------:R-:W2:Y:S02]  /*16450*/  @!P0 SYNCS.PHASECHK.TRANS64 P0, [R168+URZ+0x28c50], R7 ;  /* 0x028c5007a80085a7 */ /* 0x000ea4000800007f */
[----:B--2---:R-:W-:Y:S05]  /*16460*/  @!P0 BRA `(.L_x_1783) ;  /* 0xfffffffc00f08947 */ /* 0x004fea000383ffff */
[----:B------:R-:W-:Y:S05]  /*16470*/  BRA `(.L_x_1782) ;  /* 0xffffff24007c7947 */ /* 0x000fea000383ffff */
.L_x_1792:
[----:B--2---:R-:W-:-:S04]  /*16480*/  IMAD.U32 R5, RZ, RZ, UR25 ;  /* 0x00000019ff057e24 */ /* 0x004fc8000f8e00ff */
[----:B------:R2:W3:Y:S03]  /*16490*/  SYNCS.PHASECHK.TRANS64.TRYWAIT P1, [R5+URZ+0x28c30], R8 ;  /* 0x028c3008050075a7 */ /* 0x0004e6000802017f */
[----:B---3--:R-:W-:Y:S05]  /*164a0*/  @!P1 NANOSLEEP.SYNCS 0x989680 ;  /* 0x009896800000995d */ /* 0x008fea0003900000 */
[----:B------:R-:W3:Y:S02]  /*164b0*/  @!P1 SYNCS.PHASECHK.TRANS64 P1, [R5+URZ+0x28c30], R8 ;  /* 0x028c3008050095a7 */ /* 0x000ee4000802007f */
[----:B---3--:R-:W-:Y:S05]  /*164c0*/  @!P1 BRA `(.L_x_1792) ;  /* 0xfffffffc00ec9947 */ /* 0x008fea000383ffff */
[----:B------:R-:W-:Y:S05]  /*164d0*/  BRA `(.L_x_1791) ;  /* 0xffffff2c00107947 */ /* 0x000fea000383ffff */
.L_x_1796:
[----:B---3--:R3:W4:Y:S02]  /*164e0*/  SYNCS.PHASECHK.TRANS64.TRYWAIT P1, [R173+URZ+0x28c50], R8 ;  /* 0x028c5008ad0075a7 */ /* 0x008724000802017f */
[----:B----4-:R-:W-:Y:S05]  /*164f0*/  @!P1 NANOSLEEP.SYNCS 0x989680 ;  /* 0x009896800000995d */ /* 0x010fea0003900000 */
[----:B------:R-:W4:Y:S02]  /*16500*/  @!P1 SYNCS.PHASECHK.TRANS64 P1, [R173+URZ+0x28c50], R8 ;  /* 0x028c5008ad0095a7 */ /* 0x000f24000802007f */
[----:B----4-:R-:W-:Y:S05]  /*16510*/  @!P1 BRA `(.L_x_1796) ;  /* 0xfffffffc00f09947 */ /* 0x010fea000383ffff */
[----:B------:R-:W-:Y:S05]  /*16520*/  BRA `(.L_x_1795) ;  /* 0xffffff4400347947 */ /* 0x000fea000383ffff */
.L_x_1802:
[----:B------:R-:W-:-:S04]  /*16530*/  IMAD.U32 R6, RZ, RZ, UR27 ;  /* 0x0000001bff067e24 */ /* 0x000fc8000f8e00ff */
[----:B------:R0:W0:Y:S03]  /*16540*/  SYNCS.PHASECHK.TRANS64.TRYWAIT P0, [R6+URZ+0x28c30], R7 ;  /* 0x028c3007060075a7 */ /* 0x000026000800017f */
[----:B0-----:R-:W-:Y:S05]  /*16550*/  @!P0 NANOSLEEP.SYNCS 0x989680 ;  /* 0x009896800000895d */ /* 0x001fea0003900000 */
[----:B------:R-:W0:Y:S02]  /*16560*/  @!P0 SYNCS.PHASECHK.TRANS64 P0, [R6+URZ+0x28c30], R7 ;  /* 0x028c3007060085a7 */ /* 0x000e24000800007f */
[----:B0-----:R-:W-:Y:S05]  /*16570*/  @!P0 BRA `(.L_x_1802) ;  /* 0xfffffffc00ec8947 */ /* 0x001fea000383ffff */
[----:B------:R-:W-:Y:S05]  /*16580*/  BRA `(.L_x_1801) ;  /* 0xffffff4800247947 */ /* 0x000fea000383ffff */
.L_x_1814:
[----:B--2---:R2:W3:Y:S02]  /*16590*/  SYNCS.PHASECHK.TRANS64.TRYWAIT P0, [R20+URZ+0x28c50], R7 ;  /* 0x028c5007140075a7 */ /* 0x0044e4000800017f */
[----:B---3--:R-:W-:Y:S05]  /*165a0*/  @!P0 NANOSLEEP.SYNCS 0x989680 ;  /* 0x009896800000895d */ /* 0x008fea0003900000 */
[----:B------:R-:W3:Y:S02]  /*165b0*/  @!P0 SYNCS.PHASECHK.TRANS64 P0, [R20+URZ+0x28c50], R7 ;  /* 0x028c5007140085a7 */ /* 0x000ee4000800007f */
[----:B---3--:R-:W-:Y:S05]  /*165c0*/  @!P0 BRA `(.L_x_1814) ;  /* 0xfffffffc00f08947 */ /* 0x008fea000383ffff */
[----:B------:R-:W-:Y:S05]  /*165d0*/  BRA `(.L_x_1813) ;  /* 0xffffff6800f47947 */ /* 0x000fea000383ffff */
.L_x_1844:
[----:B------:R-:W-:Y:S02]  /*165e0*/  IMAD.MOV.U32 R13, RZ, RZ, R4 ;  /* 0x000000ffff0d7224 */ /* 0x000fe400078e0004 */
[----:B------:R-:W-:Y:S02]  /*165f0*/  IMAD.MOV.U32 R12, RZ, RZ, RZ ;  /* 0x000000ffff0c7224 */ /* 0x000fe400078e00ff */
[----:B------:R-:W-:Y:S02]  /*16600*/  IMAD.MOV.U32 R11, RZ, RZ, 0x1f ;  /* 0x0000001fff0b7424 */ /* 0x000fe400078e00ff */
[----:B------:R-:W-:-:S07]  /*16610*/  IMAD.MOV.U32 R15, RZ, RZ, -0x1 ;  /* 0xffffffffff0f7424 */ /* 0x000fce00078e00ff */
[----:B0-----:R-:W-:Y:S05]  /*16620*/  WARPSYNC.COLLECTIVE R15, `(.L_x_1954) ;  /* 0x000000000f087348 */ /* 0x001fea0003c00000 */
[----:B------:R1:W2:Y:S02]  /*16630*/  SHFL.IDX P6, R14, R13, R12, R11 ;  /* 0x0000000c0d0e7389 */ /* 0x0002a400000c000b */
[----:B012---:R-:W-:Y:S01]  /*16640*/  ENDCOLLECTIVE ;  /* 0x000000000000791b */ /* 0x007fe20003800000 */
.L_x_1954:
[----:B------:R-:W-:Y:S05]  /*16650*/  BRA `(.L_x_1955) ;  /* 0xffffffb400247947 */ /* 0x000fea000383ffff */
.L_x_1846:
[----:B------:R-:W-:Y:S01]  /*16660*/  BSSY B0, `(.L_x_1956) ;  /* 0x0000006000007945 */ /* 0x000fe20003800000 */
[----:B------:R-:W-:-:S07]  /*16670*/  IMAD.MOV.U32 R15, RZ, RZ, -0x1 ;  /* 0xffffffffff0f7424 */ /* 0x000fce00078e00ff */
[----:B0--3--:R-:W-:Y:S05]  /*16680*/  WARPSYNC.COLLECTIVE R15, `(.L_x_1957) ;  /* 0x000000000f0c7348 */ /* 0x009fea0003c00000 */
[----:B------:R-:W-:Y:S02]  /*16690*/  ELECT P6, UR62, PT ;  /* 0x00000000003e782f */ /* 0x000fe400038c0000 */
[----:B------:R-:W-:Y:S01]  /*166a0*/  MOV R14, UR62 ;  /* 0x0000003e000e7c02 */ /* 0x000fe20008000f00 */
[----:B0--3--:R-:W-:Y:S10]  /*166b0*/  ENDCOLLECTIVE ;  /* 0x000000000000791b */ /* 0x009ff40003800000 */
.L_x_1957:
[----:B------:R-:W-:Y:S05]  /*166c0*/  BSYNC B0 ;  /* 0x0000000000007941 */ /* 0x000fea0003800000 */
.L_x_1956:
[----:B------:R-:W-:Y:S05]  /*166d0*/  BRA `(.L_x_1958) ;  /* 0xffffffb400287947 */ /* 0x000fea000383ffff */
.L_x_1848:
[----:B0-----:R0:W1:Y:S02]  /*166e0*/  SYNCS.PHASECHK.TRANS64.TRYWAIT P0, [R3+URZ+0x28c40], R0 ;  /* 0x028c4000030075a7 */ /* 0x001064000800017f */
[----:B-1----:R-:W-:Y:S05]  /*166f0*/  @!P0 NANOSLEEP.SYNCS 0x989680 ;  /* 0x009896800000895d */ /* 0x002fea0003900000 */
[----:B------:R-:W1:Y:S02]  /*16700*/  @!P0 SYNCS.PHASECHK.TRANS64 P0, [R3+URZ+0x28c40], R0 ;  /* 0x028c4000030085a7 */ /* 0x000e64000800007f */
[----:B-1----:R-:W-:Y:S05]  /*16710*/  @!P0 BRA `(.L_x_1848) ;  /* 0xfffffffc00f08947 */ /* 0x002fea000383ffff */
[----:B------:R-:W-:Y:S05]  /*16720*/  BRA `(.L_x_1959) ;  /* 0xffffffb4008c7947 */ /* 0x000fea000383ffff */
.L_x_1852:
        /* <DEDUP_REMOVED lines=8> */
.L_x_1960:
[----:B------:R-:W-:Y:S01]  /*167b0*/  IMAD.MOV.U32 R13, RZ, RZ, R0 ;  /* 0x000000ffff0d7224 */ /* 0x000fe200078e0000 */
[----:B------:R-:W-:Y:S01]  /*167c0*/  LOP3.LUT R8, R8, 0x7f, RZ, 0xc0, !PT ;  /* 0x0000007f08087812 */ /* 0x000fe200078ec0ff */
[----:B------:R-:W-:-:S07]  /*167d0*/  IMAD.MOV.U32 R5, RZ, RZ, R14 ;  /* 0x000000ffff057224 */ /* 0x000fce00078e000e */
[----:B------:R-:W-:Y:S05]  /*167e0*/  WARPSYNC.COLLECTIVE R15, `(.L_x_1961) ;  /* 0x000000000f087348 */ /* 0x000fea0003c00000 */
[----:B------:R0:W1:Y:S02]  /*167f0*/  SHFL.IDX P6, R14, R13, R12, R11 ;  /* 0x0000000c0d0e7389 */ /* 0x00006400000c000b */
[----:B01----:R-:W-:Y:S01]  /*16800*/  ENDCOLLECTIVE ;  /* 0x000000000000791b */ /* 0x003fe20003800000 */
.L_x_1961:
[----:B------:R-:W-:Y:S01]  /*16810*/  SHF.R.U32.HI R8, RZ, 0x3, R8 ;  /* 0x00000003ff087819 */ /* 0x000fe20000011608 */
[----:B------:R-:W-:Y:S02]  /*16820*/  ULDC UR4, c[0x0][0x288] ;  /* 0x0000a20000047ab9 */ /* 0x000fe40000000800 */
[----:B------:R-:W-:Y:S02]  /*16830*/  IMAD R3, R7, UR4, RZ ;  /* 0x0000000407037c24 */ /* 0x000fe4000f8e02ff */
[----:B------:R-:W-:-:S04]  /*16840*/  VIADD R4, R8, UR40 ;  /* 0x0000002808047c36 */ /* 0x000fc80008000000 */
        /* <DEDUP_REMOVED lines=8> */
.L_x_1962:
[----:B------:R-:W-:-:S05]  /*168d0*/  @!P1 LEA R6, P2, R10, R6, 0x1 ;  /* 0x000000060a069211 */ /* 0x000fca00078408ff */
[----:B------:R-:W-:-:S04]  /*168e0*/  @!P1 IMAD.X R5, RZ, RZ, R5, P2 ;  /* 0x000000ffff059224 */ /* 0x000fc800010e0605 */
[----:B------:R-:W-:Y:S02]  /*168f0*/  @!P1 IMAD.MOV.U32 R7, RZ, RZ, R5 ;  /* 0x000000ffff079224 */ /* 0x000fe400078e0005 */
[----:B------:R-:W-:-:S03]  /*16900*/  IMAD.MOV.U32 R13, RZ, RZ, R0 ;  /* 0x000000ffff0d7224 */ /* 0x000fc600078e0000 */
[----:B------:R-:W-:Y:S01]  /*16910*/  @!PT LDS RZ, [RZ] ;  /* 0x00000000fffff984 */ /* 0x000fe20000000800 */
[----:B------:R-:W-:Y:S01]  /*16920*/  @!PT LDS RZ, [RZ] ;  /* 0x00000000fffff984 */ /* 0x000fe20000000800 */
[----:B------:R-:W-:Y:S01]  /*16930*/  @!PT LDS RZ, [RZ] ;  /* 0x00000000fffff984 */ /* 0x000fe20000000800 */
[----:B------:R0:W-:Y:S01]  /*16940*/  @!P1 LDGSTS.E.BYPASS.LTC128B.128 [R9+0x20400], desc[UR46][R6.64], !P0 ;  /* 0x2040000006099fae */ /* 0x0001e2000c101d6e */
[----:B------:R-:W-:Y:S01]  /*16950*/  ISETP.GE.AND P1, PT, R8, R3, PT ;  /* 0x000000030800720c */ /* 0x000fe20003f26270 */
[----:B------:R-:W-:-:S12]  /*16960*/  IMAD.MOV.U32 R5, RZ, RZ, R14 ;  /* 0x000000ffff057224 */ /* 0x000fd800078e000e */
[----:B0-----:R-:W-:Y:S05]  /*16970*/  WARPSYNC.COLLECTIVE R15, `(.L_x_1963) ;  /* 0x000000000f087348 */ /* 0x001fea0003c00000 */
[----:B------:R1:W2:Y:S02]  /*16980*/  SHFL.IDX P6, R14, R13, R12, R11 ;  /* 0x0000000c0d0e7389 */ /* 0x0002a400000c000b */
[----:B012---:R-:W-:Y:S01]  /*16990*/  ENDCOLLECTIVE ;  /* 0x000000000000791b */ /* 0x007fe20003800000 */
.L_x_1963:
[----:B------:R-:W-:Y:S02]  /*169a0*/  IMAD.MOV.U32 R13, RZ, RZ, R2 ;  /* 0x000000ffff0d7224 */ /* 0x000fe400078e0002 */
[----:B------:R-:W-:Y:S02]  /*169b0*/  IMAD.MOV.U32 R12, RZ, RZ, 0x2 ;  /* 0x00000002ff0c7424 */ /* 0x000fe400078e00ff */
[----:B------:R-:W-:-:S07]  /*169c0*/  IMAD.MOV.U32 R6, RZ, RZ, R14 ;  /* 0x000000ffff067224 */ /* 0x000fce00078e000e */
[----:B------:R-:W-:Y:S05]  /*169d0*/  WARPSYNC.COLLECTIVE R15, `(.L_x_1964) ;  /* 0x000000000f087348 */ /* 0x000fea0003c00000 */
[----:B------:R0:W1:Y:S02]  /*169e0*/  SHFL.IDX P6, R14, R13, R12, R11 ;  /* 0x0000000c0d0e7389 */ /* 0x00006400000c000b */
[----:B01----:R-:W-:Y:S01]  /*169f0*/  ENDCOLLECTIVE ;  /* 0x000000000000791b */ /* 0x003fe20003800000 */
.L_x_1964:
[----:B------:R-:W-:-:S05]  /*16a00*/  @!P1 LEA R6, P2, R10, R6, 0x1 ;  /* 0x000000060a069211 */ /* 0x000fca00078408ff */
[----:B------:R-:W-:-:S04]  /*16a10*/  @!P1 IMAD.X R5, RZ, RZ, R5, P2 ;  /* 0x000000ffff059224 */ /* 0x000fc800010e0605 */
[----:B------:R-:W-:Y:S02]  /*16a20*/  @!P1 IMAD.MOV.U32 R7, RZ, RZ, R5 ;  /* 0x000000ffff079224 */ /* 0x000fe400078e0005 */
[----:B------:R-:W-:Y:S02]  /*16a30*/  VIADD R5, R4, 0x20 ;  /* 0x0000002004057836 */ /* 0x000fe40000000000 */
[----:B------:R-:W-:Y:S01]  /*16a40*/  IMAD.MOV.U32 R13, RZ, RZ, R0 ;  /* 0x000000ffff0d7224 */ /* 0x000fe200078e0000 */
[----:B------:R-:W-:Y:S01]  /*16a50*/  @!PT LDS RZ, [RZ] ;  /* 0x00000000fffff984 */ /* 0x000fe20000000800 */
[----:B------:R-:W-:Y:S01]  /*16a60*/  @!PT LDS RZ, [RZ] ;  /* 0x00000000fffff984 */ /* 0x000fe20000000800 */
[----:B------:R-:W-:Y:S01]  /*16a70*/  @!PT LDS RZ, [RZ] ;  /* 0x00000000fffff984 */ /* 0x000fe20000000800 */
[----:B------:R0:W-:Y:S02]  /*16a80*/  @!P1 LDGSTS.E.BYPASS.LTC128B.128 [R9+0x20c00], desc[UR46][R6.64], !P0 ;  /* 0x20c0000006099fae */ /* 0x0001e4000c101d6e */
[----:B------:R-:W-:Y:S01]  /*16a90*/  ISETP.GE.AND P1, PT, R5, R3, PT ;  /* 0x000000030500720c */ /* 0x000fe20003f26270 */
[----:B------:R-:W-:-:S12]  /*16aa0*/  IMAD.MOV.U32 R5, RZ, RZ, R14 ;  /* 0x000000ffff057224 */ /* 0x000fd800078e000e */
[----:B0-----:R-:W-:Y:S05]  /*16ab0*/  WARPSYNC.COLLECTIVE R15, `(.L_x_1965) ;  /* 0x000000000f087348 */ /* 0x001fea0003c00000 */
[----:B------:R1:W2:Y:S02]  /*16ac0*/  SHFL.IDX P6, R14, R13, R12, R11 ;  /* 0x0000000c0d0e7389 */ /* 0x0002a400000c000b */
[----:B012---:R-:W-:Y:S01]  /*16ad0*/  ENDCOLLECTIVE ;  /* 0x000000000000791b */ /* 0x007fe20003800000 */
.L_x_1965:
[----:B------:R-:W-:Y:S02]  /*16ae0*/  IMAD.MOV.U32 R13, RZ, RZ, R2 ;  /* 0x000000ffff0d7224 */ /* 0x000fe400078e0002 */
[----:B------:R-:W-:Y:S02]  /*16af0*/  IMAD.MOV.U32 R12, RZ, RZ, 0x3 ;  /* 0x00000003ff0c7424 */ /* 0x000fe400078e00ff */
[----:B------:R-:W-:-:S07]  /*16b00*/  IMAD.MOV.U32 R6, RZ, RZ, R14 ;  /* 0x000000ffff067224 */ /* 0x000fce00078e000e */
[----:B------:R-:W-:Y:S05]  /*16b10*/  WARPSYNC.COLLECTIVE R15, `(.L_x_1966) ;  /* 0x000000000f087348 */ /* 0x000fea0003c00000 */
[----:B------:R0:W1:Y:S02]  /*16b20*/  SHFL.IDX P6, R14, R13, R12, R11 ;  /* 0x0000000c0d0e7389 */ /* 0x00006400000c000b */
[----:B01----:R-:W-:Y:S01]  /*16b30*/  ENDCOLLECTIVE ;  /* 0x000000000000791b */ /* 0x003fe20003800000 */
.L_x_1966:
        /* <DEDUP_REMOVED lines=8> */
[----:B------:R-:W-:-:S07]  /*16bc0*/  IMAD.MOV.U32 R5, RZ, RZ, R14 ;  /* 0x000000ffff057224 */ /* 0x000fce00078e000e */
[----:B0-----:R-:W-:Y:S05]  /*16bd0*/  WARPSYNC.COLLECTIVE R15, `(.L_x_1967) ;  /* 0x000000000f087348 */ /* 0x001fea0003c00000 */
[----:B------:R1:W2:Y:S02]  /*16be0*/  SHFL.IDX P6, R14, R13, R12, R11 ;  /* 0x0000000c0d0e7389 */ /* 0x0002a400000c000b */
[----:B012---:R-:W-:Y:S01]  /*16bf0*/  ENDCOLLECTIVE ;  /* 0x000000000000791b */ /* 0x007fe20003800000 */
.L_x_1967:
[----:B------:R-:W-:Y:S01]  /*16c00*/  IMAD.MOV.U32 R0, RZ, RZ, R14 ;  /* 0x000000ffff007224 */ /* 0x000fe200078e000e */
[----:B------:R-:W-:Y:S06]  /*16c10*/  BRA `(.L_x_1968) ;  /* 0xffffffb800747947 */ /* 0x000fec000383ffff */
.L_x_1855:
[----:B0-----:R0:W1:Y:S02]  /*16c20*/  SYNCS.PHASECHK.TRANS64.TRYWAIT P0, [R17+URZ+0x28c20], R0 ;  /* 0x028c2000110075a7 */ /* 0x001064000800017f */
[----:B-1----:R-:W-:Y:S05]  /*16c30*/  @!P0 NANOSLEEP.SYNCS 0x989680 ;  /* 0x009896800000895d */ /* 0x002fea0003900000 */
[----:B------:R-:W1:Y:S02]  /*16c40*/  @!P0 SYNCS.PHASECHK.TRANS64 P0, [R17+URZ+0x28c20], R0 ;  /* 0x028c2000110085a7 */ /* 0x000e64000800007f */
[----:B-1----:R-:W-:Y:S05]  /*16c50*/  @!P0 BRA `(.L_x_1855) ;  /* 0xfffffffc00f08947 */ /* 0x002fea000383ffff */
[----:B------:R-:W-:Y:S05]  /*16c60*/  BRA `(.L_x_1969) ;  /* 0xffffffb800d07947 */ /* 0x000fea000383ffff */
.L_x_1859:
[----:B0-----:R0:W1:Y:S02]  /*16c70*/  SYNCS.PHASECHK.TRANS64.TRYWAIT P0, [R0+URZ+0x28c60], R3 ;  /* 0x028c6003000075a7 */ /* 0x001064000800017f */
[----:B-1----:R-:W-:Y:S05]  /*16c80*/  @!P0 NANOSLEEP.SYNCS 0x989680 ;  /* 0x009896800000895d */ /* 0x002fea0003900000 */
[----:B------:R-:W1:Y:S02]  /*16c90*/  @!P0 SYNCS.PHASECHK.TRANS64 P0, [R0+URZ+0x28c60], R3 ;  /* 0x028c6003000085a7 */ /* 0x000e64000800007f */
[----:B-1----:R-:W-:Y:S05]  /*16ca0*/  @!P0 BRA `(.L_x_1859) ;  /* 0xfffffffc00f08947 */ /* 0x002fea000383ffff */
[----:B------:R-:W-:Y:S05]  /*16cb0*/  BRA `(.L_x_1970) ;  /* 0xffffffb800f47947 */ /* 0x000fea000383ffff */
.L_x_1876:
[----:B-1----:R1:W2:Y:S02]  /*16cc0*/  SYNCS.PHASECHK.TRANS64.TRYWAIT P0, [R2+URZ+0x28c40], R4 ;  /* 0x028c4004020075a7 */ /* 0x0022a4000800017f */
[----:B--2---:R-:W-:Y:S05]  /*16cd0*/  @!P0 NANOSLEEP.SYNCS 0x989680 ;  /* 0x009896800000895d */ /* 0x004fea0003900000 */
[----:B------:R-:W2:Y:S02]  /*16ce0*/  @!P0 SYNCS.PHASECHK.TRANS64 P0, [R2+URZ+0x28c40], R4 ;  /* 0x028c4004020085a7 */ /* 0x000ea4000800007f */
[----:B--2---:R-:W-:Y:S05]  /*16cf0*/  @!P0 BRA `(.L_x_1876) ;  /* 0xfffffffc00f08947 */ /* 0x004fea000383ffff */
[----:B------:R-:W-:Y:S05]  /*16d00*/  BRA `(.L_x_1971) ;  /* 0xffffffc400dc7947 */ /* 0x000fea000383ffff */
.L_x_1881:
[----:B--2---:R2:W3:Y:S02]  /*16d10*/  SYNCS.PHASECHK.TRANS64.TRYWAIT P0, [R2+URZ+0x28c60], R4 ;  /* 0x028c6004020075a7 */ /* 0x0044e4000800017f */
[----:B---3--:R-:W-:Y:S05]  /*16d20*/  @!P0 NANOSLEEP.SYNCS 0x989680 ;  /* 0x009896800000895d */ /* 0x008fea0003900000 */
[----:B------:R-:W3:Y:S02]  /*16d30*/  @!P0 SYNCS.PHASECHK.TRANS64 P0, [R2+URZ+0x28c60], R4 ;  /* 0x028c6004020085a7 */ /* 0x000ee4000800007f */
[----:B---3--:R-:W-:Y:S05]  /*16d40*/  @!P0 BRA `(.L_x_1881) ;  /* 0xfffffffc00f08947 */ /* 0x008fea000383ffff */
[----:B------:R-:W-:Y:S05]  /*16d50*/  BRA `(.L_x_1972) ;  /* 0xffffffc800547947 */ /* 0x000fea000383ffff */
.L_x_1897:
[----:B0-----:R0:W1:Y:S02]  /*16d60*/  SYNCS.PHASECHK.TRANS64.TRYWAIT P0, [R4+URZ+0x28c40], R2 ;  /* 0x028c4002040075a7 */ /* 0x001064000800017f */
[----:B-1----:R-:W-:Y:S05]  /*16d70*/  @!P0 NANOSLEEP.SYNCS 0x989680 ;  /* 0x009896800000895d */ /* 0x002fea0003900000 */
[----:B------:R-:W1:Y:S02]  /*16d80*/  @!P0 SYNCS.PHASECHK.TRANS64 P0, [R4+URZ+0x28c40], R2 ;  /* 0x028c4002040085a7 */ /* 0x000e64000800007f */
[----:B-1----:R-:W-:Y:S05]  /*16d90*/  @!P0 BRA `(.L_x_1897) ;  /* 0xfffffffc00f08947 */ /* 0x002fea000383ffff */
[----:B------:R-:W-:Y:S05]  /*16da0*/  BRA `(.L_x_1973) ;  /* 0xffffffd4002c7947 */ /* 0x000fea000383ffff */
.L_x_1902:
[----:B-1----:R1:W2:Y:S02]  /*16db0*/  SYNCS.PHASECHK.TRANS64.TRYWAIT P0, [R4+URZ+0x28c60], R2 ;  /* 0x028c6002040075a7 */ /* 0x0022a4000800017f */
[----:B--2---:R-:W-:Y:S05]  /*16dc0*/  @!P0 NANOSLEEP.SYNCS 0x989680 ;  /* 0x009896800000895d */ /* 0x004fea0003900000 */
[----:B------:R-:W2:Y:S02]  /*16dd0*/  @!P0 SYNCS.PHASECHK.TRANS64 P0, [R4+URZ+0x28c60], R2 ;  /* 0x028c6002040085a7 */ /* 0x000ea4000800007f */
[----:B--2---:R-:W-:Y:S05]  /*16de0*/  @!P0 BRA `(.L_x_1902) ;  /* 0xfffffffc00f08947 */ /* 0x004fea000383ffff */
[----:B------:R-:W-:Y:S05]  /*16df0*/  BRA `(.L_x_1974) ;  /* 0xffffffd400a47947 */ /* 0x000fea000383ffff */
.L_x_1917:
[----:B0-----:R0:W1:Y:S02]  /*16e00*/  SYNCS.PHASECHK.TRANS64.TRYWAIT P0, [R4+URZ+0x28c40], R2 ;  /* 0x028c4002040075a7 */ /* 0x001064000800017f */
[----:B-1----:R-:W-:Y:S05]  /*16e10*/  @!P0 NANOSLEEP.SYNCS 0x989680 ;  /* 0x009896800000895d */ /* 0x002fea0003900000 */
[----:B------:R-:W1:Y:S02]  /*16e20*/  @!P0 SYNCS.PHASECHK.TRANS64 P0, [R4+URZ+0x28c40], R2 ;  /* 0x028c4002040085a7 */ /* 0x000e64000800007f */
[----:B-1----:R-:W-:Y:S05]  /*16e30*/  @!P0 BRA `(.L_x_1917) ;  /* 0xfffffffc00f08947 */ /* 0x002fea000383ffff */
[----:B------:R-:W-:Y:S05]  /*16e40*/  BRA `(.L_x_1975) ;  /* 0xffffffe000607947 */ /* 0x000fea000383ffff */
.L_x_1922:
[----:B-1----:R1:W2:Y:S02]  /*16e50*/  SYNCS.PHASECHK.TRANS64.TRYWAIT P0, [R4+URZ+0x28c60], R2 ;  /* 0x028c6002040075a7 */ /* 0x0022a4000800017f */
[----:B--2---:R-:W-:Y:S05]  /*16e60*/  @!P0 NANOSLEEP.SYNCS 0x989680 ;  /* 0x009896800000895d */ /* 0x004fea0003900000 */
[----:B------:R-:W2:Y:S02]  /*16e70*/  @!P0 SYNCS.PHASECHK.TRANS64 P0, [R4+URZ+0x28c60], R2 ;  /* 0x028c6002040085a7 */ /* 0x000ea4000800007f */
[----:B--2---:R-:W-:Y:S05]  /*16e80*/  @!P0 BRA `(.L_x_1922) ;  /* 0xfffffffc00f08947 */ /* 0x004fea000383ffff */
[----:B------:R-:W-:Y:S05]  /*16e90*/  BRA `(.L_x_1976) ;  /* 0xffffffe000d87947 */ /* 0x000fea000383ffff */
.L_x_1938:
[----:B------:R-:W-:Y:S01]  /*16ea0*/  BSSY B0, `(.L_x_1977) ;  /* 0x0000008000007945 */ /* 0x000fe20003800000 */
[----:B-----5:R-:W-:Y:S02]  /*16eb0*/  IMAD.MOV.U32 R13, RZ, RZ, R2 ;  /* 0x000000ffff0d7224 */ /* 0x020fe400078e0002 */
[----:B------:R-:W-:Y:S02]  /*16ec0*/  IMAD.MOV.U32 R12, RZ, RZ, RZ ;  /* 0x000000ffff0c7224 */ /* 0x000fe400078e00ff */
[----:B------:R-:W-:Y:S02]  /*16ed0*/  IMAD.MOV.U32 R11, RZ, RZ, 0x1f ;  /* 0x0000001fff0b7424 */ /* 0x000fe400078e00ff */
[----:B------:R-:W-:-:S07]  /*16ee0*/  IMAD.MOV.U32 R15, RZ, RZ, -0x1 ;  /* 0xffffffffff0f7424 */ /* 0x000fce00078e00ff */
[----:B------:R-:W-:Y:S05]  /*16ef0*/  WARPSYNC.COLLECTIVE R15, `(.L_x_1978) ;  /* 0x000000000f087348 */ /* 0x000fea0003c00000 */
[----:B------:R0:W1:Y:S02]  /*16f00*/  SHFL.IDX P6, R14, R13, R12, R11 ;  /* 0x0000000c0d0e7389 */ /* 0x00006400000c000b */
[----:B01----:R-:W-:Y:S01]  /*16f10*/  ENDCOLLECTIVE ;  /* 0x000000000000791b */ /* 0x003fe20003800000 */
.L_x_1978:
[----:B------:R-:W-:Y:S05]  /*16f20*/  BSYNC B0 ;  /* 0x0000000000007941 */ /* 0x000fea0003800000 */
.L_x_1977:
[----:B------:R-:W-:Y:S05]  /*16f30*/  BRA `(.L_x_1979) ;  /* 0xffffffec00987947 */ /* 0x000fea000383ffff */
.L_x_1941:
[----:B0-----:R0:W1:Y:S02]  /*16f40*/  SYNCS.PHASECHK.TRANS64.TRYWAIT P0, [R0+URZ+0x28c20], R3 ;  /* 0x028c2003000075a7 */ /* 0x001064000800017f */
[----:B-1----:R-:W-:Y:S05]  /*16f50*/  @!P0 NANOSLEEP.SYNCS 0x989680 ;  /* 0x009896800000895d */ /* 0x002fea0003900000 */
[----:B------:R-:W1:Y:S02]  /*16f60*/  @!P0 SYNCS.PHASECHK.TRANS64 P0, [R0+URZ+0x28c20], R3 ;  /* 0x028c2003000085a7 */ /* 0x000e64000800007f */
[----:B-1----:R-:W-:Y:S05]  /*16f70*/  @!P0 BRA `(.L_x_1941) ;  /* 0xfffffffc00f08947 */ /* 0x002fea000383ffff */
[----:B------:R-:W-:Y:S05]  /*16f80*/  BRA `(.L_x_1980) ;  /* 0xffffffec00e47947 */ /* 0x000fea000383ffff */
.L_x_1942:
        /* <DEDUP_REMOVED lines=11> */
.L_x_1982:
[----:B------:R-:W-:Y:S05]  /*17040*/  BSYNC B0 ;  /* 0x0000000000007941 */ /* 0x000fea0003800000 */
.L_x_1981:
[----:B------:R-:W-:Y:S05]  /*17050*/  BRA `(.L_x_1983) ;  /* 0xffffffec00cc7947 */ /* 0x000fea000383ffff */
.L_x_1945:
[----:B------:R-:W-:Y:S01]  /*17060*/  BSSY B1, `(.L_x_1984) ;  /* 0x0000006000017945 */ /* 0x000fe20003800000 */
[----:B------:R-:W-:-:S07]  /*17070*/  IMAD.MOV.U32 R15, RZ, RZ, -0x1 ;  /* 0xffffffffff0f7424 */ /* 0x000fce00078e00ff */
[----:B01----:R-:W-:Y:S05]  /*17080*/  WARPSYNC.COLLECTIVE R15, `(.L_x_1985) ;  /* 0x000000000f0c7348 */ /* 0x003fea0003c00000 */
[----:B------:R-:W-:Y:S02]  /*17090*/  ELECT P6, UR62, PT ;  /* 0x00000000003e782f */ /* 0x000fe400038c0000 */
[----:B------:R-:W-:Y:S01]  /*170a0*/  MOV R14, UR62 ;  /* 0x0000003e000e7c02 */ /* 0x000fe20008000f00 */
[----:B01----:R-:W-:Y:S10]  /*170b0*/  ENDCOLLECTIVE ;  /* 0x000000000000791b */ /* 0x003ff40003800000 */
.L_x_1985:
[----:B------:R-:W-:Y:S05]  /*170c0*/  BSYNC B1 ;  /* 0x0000000000017941 */ /* 0x000fea0003800000 */
.L_x_1984:
[----:B------:R-:W-:Y:S05]  /*170d0*/  BRA `(.L_x_1986) ;  /* 0xffffffec00c47947 */ /* 0x000fea000383ffff */
.L_x_1947:
[----:B0-----:R0:W1:Y:S02]  /*170e0*/  SYNCS.PHASECHK.TRANS64.TRYWAIT P0, [R6+URZ], R5 ;  /* 0x00000005060075a7 */ /* 0x001064000800017f */
[----:B-1----:R-:W-:Y:S05]  /*170f0*/  @!P0 NANOSLEEP.SYNCS 0x989680 ;  /* 0x009896800000895d */ /* 0x002fea0003900000 */
[----:B------:R-:W1:Y:S02]  /*17100*/  @!P0 SYNCS.PHASECHK.TRANS64 P0, [R6+URZ], R5 ;  /* 0x00000005060085a7 */ /* 0x000e64000800007f */
[----:B-1----:R-:W-:Y:S05]  /*17110*/  @!P0 BRA `(.L_x_1947) ;  /* 0xfffffffc00f08947 */ /* 0x002fea000383ffff */
[----:B------:R-:W-:Y:S05]  /*17120*/  BRA `(.L_x_1987) ;  /* 0xffffffec00fc7947 */ /* 0x000fea000383ffff */
.L_x_1948:
[----:B-1----:R1:W2:Y:S02]  /*17130*/  SYNCS.PHASECHK.TRANS64.TRYWAIT P0, [R3+URZ], R2 ;  /* 0x00000002030075a7 */ /* 0x0022a4000800017f */
[----:B--2---:R-:W-:Y:S05]  /*17140*/  @!P0 NANOSLEEP.SYNCS 0x989680 ;  /* 0x009896800000895d */ /* 0x004fea0003900000 */
[----:B------:R-:W2:Y:S02]  /*17150*/  @!P0 SYNCS.PHASECHK.TRANS64 P0, [R3+URZ], R2 ;  /* 0x00000002030085a7 */ /* 0x000ea4000800007f */
[----:B--2---:R-:W-:Y:S05]  /*17160*/  @!P0 BRA `(.L_x_1948) ;  /* 0xfffffffc00f08947 */ /* 0x004fea000383ffff */
[----:B------:R-:W-:Y:S05]  /*17170*/  BRA `(.L_x_1988) ;  /* 0xffffffec00f07947 */ /* 0x000fea000383ffff */
.L_x_1950:
[----:B-1----:R1:W2:Y:S02]  /*17180*/  SYNCS.PHASECHK.TRANS64.TRYWAIT P0, [R18+URZ], R5 ;  /* 0x00000005120075a7 */ /* 0x0022a4000800017f */
[----:B--2---:R-:W-:Y:S05]  /*17190*/  @!P0 NANOSLEEP.SYNCS 0x989680 ;  /* 0x009896800000895d */ /* 0x004fea0003900000 */
[----:B------:R-:W2:Y:S02]  /*171a0*/  @!P0 SYNCS.PHASECHK.TRANS64 P0, [R18+URZ], R5 ;  /* 0x00000005120085a7 */ /* 0x000ea4000800007f */
[----:B--2---:R-:W-:Y:S05]  /*171b0*/  @!P0 BRA `(.L_x_1950) ;  /* 0xfffffffc00f08947 */ /* 0x004fea000383ffff */
[----:B------:R-:W-:Y:S05]  /*171c0*/  BRA `(.L_x_1989) ;  /* 0xffffffec00f47947 */ /* 0x000fea000383ffff */
.L_x_1990:
        /* <DEDUP_REMOVED lines=11> */
.L_x_6025:


//--------------------- .text._ZN7cutlass13device_kernelIN5flash11enable_sm90INS1_16FlashAttnFwdSm90INS1_25CollectiveMainloopFwdSm90ILi2EN4cute5tupleIJNS5_1CILi1EEES8_S8_EEENS6_IJNS7_ILi64EEESA_SA_EEELi512ENS_6half_tEfNS_4arch4Sm90ELb0ELb1ELb1ELb0ELb0ELb0ELb1ELb0ELb0ELb1ELb0ELb0EEENS1_21CollectiveEpilogueFwdINS6_IJSA_NS7_ILi512EEESA_EEES9_SC_SE_Li256ELb0ELb1ELb0ELb0EEENS1_30DynamicPersistentTileSchedulerILi256ELi128ELb0ELb1ELb1EEEEEEEEEvNT_6ParamsE --------------------------
	.section	.text._ZN7cutlass13device_kernelIN5flash11enable_sm90INS1_16FlashAttnFwdSm90INS1_25CollectiveMainloopFwdSm90ILi2EN4cute5tupleIJNS5_1CILi1EEES8_S8_EEENS6_IJNS7_ILi64EEESA_SA_EEELi512ENS_6half_tEfNS_4arch4Sm90ELb0ELb1ELb1ELb0ELb0ELb0ELb1ELb0ELb0ELb1ELb0ELb0EEENS1_21CollectiveEpilogueFwdINS6_IJSA_NS7_ILi512EEESA_EEES9_SC_SE_Li256ELb0ELb1ELb0ELb0EEENS1_30DynamicPersistentTileSchedulerILi256ELi128ELb0ELb1ELb1EEEEEEEEEvNT_6ParamsE,"ax",@progbits
	.align	128
.text._ZN7cutlass13device_kernelIN5flash11enable_sm90INS1_16FlashAttnFwdSm90INS1_25CollectiveMainloopFwdSm90ILi2EN4cute5tupleIJNS5_1CILi1EEES8_S8_EEENS6_IJNS7_ILi64EEESA_SA_EEELi512ENS_6half_tEfNS_4arch4Sm90ELb0ELb1ELb1ELb0ELb0ELb0ELb1ELb0ELb0ELb1ELb0ELb0EEENS1_21CollectiveEpilogueFwdINS6_IJSA_NS7_ILi512EEESA_EEES9_SC_SE_Li256ELb0ELb1ELb0ELb0EEENS1_30DynamicPersistentTileSchedulerILi256ELi128ELb0ELb1ELb1EEEEEEEEEvNT_6ParamsE:
        .type           _ZN7cutlass13device_kernelIN5flash11enable_sm90INS1_16FlashAttnFwdSm90INS1_25CollectiveMainloopFwdSm90ILi2EN4cute5tupleIJNS5_1CILi1EEES8_S8_EEENS6_IJNS7_ILi64EEESA_SA_EEELi512ENS_6half_tEfNS_4arch4Sm90ELb0ELb1ELb1ELb0ELb0ELb0ELb1ELb0ELb0ELb1ELb0ELb0EEENS1_21CollectiveEpilogueFwdINS6_IJSA_NS7_ILi512EEESA_EEES9_SC_SE_Li256ELb0ELb1ELb0ELb0EEENS1_30DynamicPersistentTileSchedulerILi256ELi128ELb0ELb1ELb1EEEEEEEEEvNT_6ParamsE,@function
        .size           _ZN7cutlass13device_kernelIN5flash11enable_sm90INS1_16FlashAttnFwdSm90INS1_25CollectiveMainloopFwdSm90ILi2EN4cute5tupleIJNS5_1CILi1EEES8_S8_EEENS6_IJNS7_ILi64EEESA_SA_EEELi512ENS_6half_tEfNS_4arch4Sm90ELb0ELb1ELb1ELb0ELb0ELb0ELb1ELb0ELb0ELb1ELb0ELb0EEENS1_21CollectiveEpilogueFwdINS6_IJSA_NS7_ILi512EEESA_EEES9_SC_SE_Li256ELb0ELb1ELb0ELb0EEENS1_30DynamicPersistentTileSchedulerILi256ELi128ELb0ELb1ELb1EEEEEEEEEvNT_6ParamsE,(.L_x_6026 - _ZN7cutlass13device_kernelIN5flash11enable_sm90INS1_16FlashAttnFwdSm90INS1_25CollectiveMainloopFwdSm90ILi2EN4cute5tupleIJNS5_1CILi1EEES8_S8_EEENS6_IJNS7_ILi64EEESA_SA_EEELi512ENS_6half_tEfNS_4arch4Sm90ELb0ELb1ELb1ELb0ELb0ELb0ELb1ELb0ELb0ELb1ELb0ELb0EEENS1_21CollectiveEpilogueFwdINS6_IJSA_NS7_ILi512EEESA_EEES9_SC_SE_Li256ELb0ELb1ELb0ELb0EEENS1_30DynamicPersistentTileSchedulerILi256ELi128ELb0ELb1ELb1EEEEEEEEEvNT_6ParamsE)
        .other          _ZN7cutlass13device_kernelIN5flash11enable_sm90INS1_16FlashAttnFwdSm90INS1_25CollectiveMainloopFwdSm90ILi2EN4cute5tupleIJNS5_1CILi1EEES8_S8_EEENS6_IJNS7_ILi64EEESA_SA_EEELi512ENS_6half_tEfNS_4arch4Sm90ELb0ELb1ELb1ELb0ELb0ELb0ELb1ELb0ELb0ELb1ELb0ELb0EEENS1_21CollectiveEpilogueFwdINS6_IJSA_NS7_ILi512EEESA_EEES9_SC_SE_Li256ELb0ELb1ELb0ELb0EEENS1_30DynamicPersistentTileSchedulerILi256ELi128ELb0ELb1ELb1EEEEEEEEEvNT_6ParamsE,@"STO_CUDA_ENTRY STV_DEFAULT"
_ZN7cutlass13device_kernelIN5flash11enable_sm90INS1_16FlashAttnFwdSm90INS1_25CollectiveMainloopFwdSm90ILi2EN4cute5tupleIJNS5_1CILi1EEES8_S8_EEENS6_IJNS7_ILi64EEESA_SA_EEELi512ENS_6half_tEfNS_4arch4Sm90ELb0ELb1ELb1ELb0ELb0ELb0ELb1ELb0ELb0ELb1ELb0ELb0EEENS1_21CollectiveEpilogueFwdINS6_IJSA_NS7_ILi512EEESA_EEES9_SC_SE_Li256ELb0ELb1ELb0ELb0EEENS1_30DynamicPersistentTileSchedulerILi256ELi128ELb0ELb1ELb1EEEEEEEEEvNT_6ParamsE:
[----:B------:R-:W0:Y:S02]  /*0000*/  LDC R1, c[0x0][0x28] ;  /* 0x00000a00ff017b82 */ /* 0x000e240000000800 */
[----:B0-----:R-:W-:Y:S01]  /*0010*/  VIADD R1, R1, 0xfffffb70 ;  /* 0xfffffb7001017836 */ /* 0x001fe20000000000 */
[----:B------:R-:W0:Y:S01]  /*0020*/  S2R R4, SR_TID.X ;  /* 0x0000000000047919 */ /* 0x000e220000002100 */
[----:B------:R-:W-:Y:S01]  /*0030*/  ELECT P0, URZ, PT ;  /* 0x00000000003f782f */ /* 0x000fe20003800000 */
[----:B------:R-:W-:Y:S01]  /*0040*/  BSSY B0, `(.L_x_1991) ;  /* 0x0000011000007945 */ /* 0x000fe20003800000 */
[----:B------:R-:W-:Y:S01]  /*0050*/  ULDC UR4, c[0x0][0x20] ;  /* 0x0000080000047ab9 */ /* 0x000fe20000000800 */
[----:B0-----:R-:W-:-:S05]  /*0060*/  SHF.R.U32.HI R0, RZ, 0x5, R4 ;  /* 0x00000005ff007819 */ /* 0x001fca0000011604 */
[----:B------:R-:W0:Y:S02]  /*0070*/  SHFL.IDX PT, R2, R0, RZ, 0x1f ;  /* 0x00001fff00027589 */ /* 0x000e2400000e0000 */
[----:B0-----:R-:W-:Y:S02]  /*0080*/  ISETP.EQ.AND P0, PT, R2, RZ, P0 ;  /* 0x000000ff0200720c */ /* 0x001fe40000702270 */
[----:B------:R-:W-:Y:S01]  /*0090*/  IADD3 R2, P1, R1, UR4, RZ ;  /* 0x0000000401027c10 */ /* 0x000fe2000ff3e0ff */
[----:B------:R-:W-:-:S04]  /*00a0*/  ULDC UR4, c[0x0][0x24] ;  /* 0x0000090000047ab9 */ /* 0x000fc80000000800 */
[----:B------:R-:W-:-:S06]  /*00b0*/  IMAD.X R16, RZ, RZ, UR4, P1 ;  /* 0x00000004ff107e24 */ /* 0x000fcc00088e06ff */
        /* <DEDUP_REMOVED lines=9> */
.L_x_1992:
[----:B------:R-:W-:Y:S05]  /*0150*/  BSYNC B0 ;  /* 0x0000000000007941 */ /* 0x000fea0003800000 */
.L_x_1991:
[----:B------:R-:W-:Y:S01]  /*0160*/  VOTEU.ANY UP0, P0 ;  /* 0x00000000003f7886 */ /* 0x000fe20000000100 */
[----:B------:R-:W0:Y:S01]  /*0170*/  SHFL.IDX PT, R3, R0, RZ, 0x1f ;  /* 0x00001fff00037589 */ /* 0x000e2200000e0000 */
[----:B------:R-:W-:Y:S01]  /*0180*/  UMOV UR4, 0x80 ;  /* 0x0000008000047882 */ /* 0x000fe20000000000 */
[----:B------:R-:W-:Y:S01]  /*0190*/  UMOV UR7, 0x100 ;  /* 0x0000010000077882 */ /* 0x000fe20000000000 */
[----:B------:R-:W-:Y:S01]  /*01a0*/  SHF.R.U32.HI R4, RZ, 0x7, R4 ;  /* 0x00000007ff047819 */ /* 0x000fe20000011604 */
[----:B------:R-:W1:Y:S01]  /*01b0*/  @UP0 S2UR UR8, SR_CgaCtaId ;  /* 0x00000000000809c3 */ /* 0x000e620000008800 */
[----:B------:R-:W-:Y:S01]  /*01c0*/  @UP0 UMOV UR6, 0x400 ;  /* 0x0000040000060882 */ /* 0x000fe20000000000 */
[----:B------:R-:W-:-:S04]  /*01d0*/  @UP0 UIADD3 UR4, -UR4, 0x100000, URZ ;  /* 0x0010000004040890 */ /* 0x000fc8000fffe13f */
[----:B------:R-:W-:Y:S02]  /*01e0*/  @UP0 USHF.L.U32 UR5, UR4, 0xb, URZ ;  /* 0x0000000b04050899 */ /* 0x000fe4000800063f */
[----:B------:R-:W-:Y:S01]  /*01f0*/  @UP0 USHF.L.U32 UR4, UR4, 0x1, URZ ;  /* 0x0000000104040899 */ /* 0x000fe2000800063f */
[----:B------:R-:W-:Y:S01]  /*0200*/  VOTEU.ANY UP1, P0 ;  /* 0x00000000003f7886 */ /* 0x000fe20000020100 */
[----:B------:R-:W-:Y:S01]  /*0210*/  VOTEU.ANY UP2, P0 ;  /* 0x00000000003f7886 */ /* 0x000fe20000040100 */
[----:B------:R-:W2:Y:S01]  /*0220*/  SHFL.IDX PT, R4, R4, RZ, 0x1f ;  /* 0x00001fff04047589 */ /* 0x000ea200000e0000 */
[----:B0-----:R-:W-:Y:S01]  /*0230*/  ISETP.NE.AND P1, PT, R3, RZ, PT ;  /* 0x000000ff0300720c */ /* 0x001fe20003f25270 */
[----:B-1----:R-:W-:Y:S02]  /*0240*/  @UP0 ULEA UR8, UR8, UR6, 0x18 ;  /* 0x0000000608080291 */ /* 0x002fe4000f8ec03f */
[----:B------:R-:W-:-:S04]  /*0250*/  @UP0 UIADD3 UR6, -UR7, 0x100000, URZ ;  /* 0x0010000007060890 */ /* 0x000fc8000fffe13f */
[----:B------:R-:W-:Y:S02]  /*0260*/  @UP0 USHF.L.U32 UR7, UR6, 0xb, URZ ;  /* 0x0000000b06070899 */ /* 0x000fe4000800063f */
[----:B------:R-:W-:Y:S01]  /*0270*/  @UP0 USHF.L.U32 UR6, UR6, 0x1, URZ ;  /* 0x0000000106060899 */ /* 0x000fe2000800063f */
[----:B------:R-:W-:Y:S01]  /*0280*/  VOTEU.ANY UP0, P0 ;  /* 0x00000000003f7886 */ /* 0x000fe20000000100 */
[----:B------:R-:W0:Y:S04]  /*0290*/  FENCE.VIEW.ASYNC.S ;  /* 0x00000000000073c6 */ /* 0x000e280000000000 */
[----:B0-----:R0:W1:Y:S01]  /*02a0*/  @UP0 SYNCS.EXCH.64 URZ, [UR8+0x38800], UR4 ;  /* 0x03880004083f05b2 */ /* 0x0010620008000100 */
[----:B------:R0:W3:Y:S05]  /*02b0*/  @UP1 SYNCS.EXCH.64 URZ, [UR8+0x38810], UR4 ;  /* 0x03881004083f15b2 */ /* 0x0000ea0008000100 */
[----:B------:R0:W4:Y:S01]  /*02c0*/  @UP2 SYNCS.EXCH.64 URZ, [UR8+0x38820], UR6 ;  /* 0x03882006083f25b2 */ /* 0x0001220008000100 */
[----:B--2---:R-:W-:Y:S05]  /*02d0*/  @P1 BRA `(.L_x_1993) ;  /* 0x0000000000381947 */ /* 0x004fea0003800000 */
        /* <DEDUP_REMOVED lines=13> */
[----:B--2---:R-:W-:Y:S01]  /*03b0*/  NOP ;  /* 0x0000000000007918 */ /* 0x004fe20000000000 */
.L_x_1993:
[----:B------:R-:W2:Y:S01]  /*03c0*/  SHFL.IDX PT, R3, R0, RZ, 0x1f ;  /* 0x00001fff00037589 */ /* 0x000ea200000e0000 */
[----:B------:R-:W-:Y:S01]  /*03d0*/  NOP ;  /* 0x0000000000007918 */ /* 0x000fe20000000000 */
[----:B--2---:R-:W-:-:S13]  /*03e0*/  ISETP.NE.AND P0, PT, R3, RZ, PT ;  /* 0x000000ff0300720c */ /* 0x004fda0003f05270 */
        /* <DEDUP_REMOVED lines=18> */
[----:B--2---:R-:W-:Y:S01]  /*0510*/  NOP ;  /* 0x0000000000007918 */ /* 0x004fe20000000000 */
.L_x_1994:
[----:B------:R-:W2:Y:S01]  /*0520*/  SHFL.IDX PT, R3, R0, RZ, 0x1f ;  /* 0x00001fff00037589 */ /* 0x000ea200000e0000 */
[----:B------:R-:W-:Y:S01]  /*0530*/  NOP ;  /* 0x0000000000007918 */ /* 0x000fe20000000000 */
[----:B--2---:R-:W-:-:S13]  /*0540*/  ISETP.NE.AND P0, PT, R3, RZ, PT ;  /* 0x000000ff0300720c */ /* 0x004fda0003f05270 */
        /* <DEDUP_REMOVED lines=15> */
.L_x_1995:
        /* <DEDUP_REMOVED lines=22> */
.L_x_1996:
[----:B------:R-:W2:Y:S01]  /*07a0*/  SHFL.IDX PT, R3, R0, RZ, 0x1f ;  /* 0x00001fff00037589 */ /* 0x000ea200000e0000 */
[----:B------:R-:W-:Y:S01]  /*07b0*/  R2UR UR38, R4 ;  /* 0x00000000042672ca */ /* 0x000fe200000e0000 */
        /* <DEDUP_REMOVED lines=21> */
.L_x_1997:
[----:B------:R-:W-:Y:S01]  /*0910*/  UISETP.NE.AND UP0, UPT, UR38, URZ, UPT ;  /* 0x0000003f2600728c */ /* 0x000fe2000bf05270 */
[----:B------:R-:W-:Y:S01]  /*0920*/  IADD3 R17, P0, R2, 0x200, RZ ;  /* 0x0000020002117810 */ /* 0x000fe20007f1e0ff */
[----:B------:R-:W-:Y:S01]  /*0930*/  NOP ;  /* 0x0000000000007918 */ /* 0x000fe20000000000 */
[----:B------:R-:W-:Y:S01]  /*0940*/  ULDC.64 UR46, c[0x0][0x208] ;  /* 0x00008200002e7ab9 */ /* 0x000fe20000000a00 */
[----:B0-----:R-:W-:Y:S01]  /*0950*/  UP2UR UR4, UPR, URZ, 0x1 ;  /* 0x000000013f047883 */ /* 0x001fe20008000000 */
[----:B------:R-:W-:Y:S01]  /*0960*/  IMAD.MOV.U32 R152, RZ, RZ, R2 ;  /* 0x000000ffff987224 */ /* 0x000fe200078e0002 */
[----:B-1-34-:R-:W-:Y:S01]  /*0970*/  BAR.SYNC.DEFER_BLOCKING 0x0 ;  /* 0x0000000000007b1d */ /* 0x01afe20000010000 */
[----:B------:R-:W-:Y:S01]  /*0980*/  PLOP3.LUT P1, PT, PT, PT, UP0, 0x40, 0x0 ;  /* 0x000000000000781c */ /* 0x000fe20003f2e808 */
[--C-:B------:R-:W-:Y:S02]  /*0990*/  IMAD.X R19, RZ, RZ, R16.reuse, P0 ;  /* 0x000000ffff137224 */ /* 0x100fe400000e0610 */
[----:B------:R-:W-:-:S10]  /*09a0*/  IMAD.MOV.U32 R153, RZ, RZ, R16 ;  /* 0x000000ffff997224 */ /* 0x000fd400078e0010 */
[----:B------:R-:W-:Y:S05]  /*09b0*/  @P1 BRA `(.L_x_1998) ;  /* 0x000002d4008c1947 */ /* 0x000fea0003800000 */
.L_x_1999:
[----:B------:R-:W-:-:S08]  /*09c0*/  NOP ;  /* 0x0000000000007918 */ /* 0x000fd00000000000 */
[----:B------:R-:W0:Y:S02]  /*09d0*/  USETMAXREG.TRY_ALLOC.CTAPOOL UP0, 0xf0 ;  /* 0x000000f0000079c8 */ /* 0x000e240008000600 */
[----:B0-----:R-:W-:-:S13]  /*09e0*/  PLOP3.LUT P0, PT, PT, PT, UP0, 0x80, 0x0 ;  /* 0x000000000000781c */ /* 0x001fda0003f0f008 */
[----:B------:R-:W-:Y:S05]  /*09f0*/  @!P0 BRA `(.L_x_1999) ;  /* 0xfffffffc00f08947 */ /* 0x000fea000383ffff */
[----:B------:R-:W0:Y:S01]  /*0a00*/  S2R R3, SR_TID.X ;  /* 0x0000000000037919 */ /* 0x000e220000002100 */
[----:B------:R-:W1:Y:S08]  /*0a10*/  S2UR UR5, SR_CTAID.X ;  /* 0x00000000000579c3 */ /* 0x000e700000002500 */
[----:B------:R-:W-:Y:S06]  /*0a20*/  BAR.ARV 0x4, 0x180 ;  /* 0x0106000000007b1d */ /* 0x000fec0000002000 */
[----:B------:R-:W-:-:S02]  /*0a30*/  IADD3 R224, P1, R2, 0x1e8, RZ ;  /* 0x000001e802e07810 */ /* 0x000fc40007f3e0ff */
[----:B------:R-:W-:Y:S01]  /*0a40*/  IADD3 R227, P2, R2, 0x1f4, RZ ;  /* 0x000001f402e37810 */ /* 0x000fe20007f5e0ff */
[----:B------:R2:W-:Y:S02]  /*0a50*/  STL.64 [R1+0x1e8], RZ ;  /* 0x0001e8ff01007387 */ /* 0x0005e40000100a00 */
[--C-:B------:R-:W-:Y:S02]  /*0a60*/  IMAD.X R225, RZ, RZ, R16.reuse, P1 ;  /* 0x000000ffffe17224 */ /* 0x100fe400008e0610 */
[----:B------:R2:W-:Y:S01]  /*0a70*/  STL [R1+0x1f0], RZ ;  /* 0x0001f0ff01007387 */ /* 0x0005e20000100800 */
[----:B------:R-:W-:-:S03]  /*0a80*/  IMAD.X R226, RZ, RZ, R16, P2 ;  /* 0x000000ffffe27224 */ /* 0x000fc600010e0610 */
[----:B------:R2:W-:Y:S01]  /*0a90*/  STL [R1+0x1f4], RZ ;  /* 0x0001f4ff01007387 */ /* 0x0005e20000100800 */
[----:B0-----:R-:W-:-:S04]  /*0aa0*/  LOP3.LUT R0, R3, 0xffffff80, RZ, 0xc0, !PT ;  /* 0xffffff8003007812 */ /* 0x001fc800078ec0ff */
[----:B------:R-:W-:Y:S02]  /*0ab0*/  ISETP.NE.AND P0, PT, R0, 0x80, PT ;  /* 0x000000800000780c */ /* 0x000fe40003f05270 */
[----:B------:R-:W1:Y:S11]  /*0ac0*/  LDC R0, c[0x0][0xd38] ;  /* 0x00034e00ff007b82 */ /* 0x000e760000000800 */
[----:B------:R-:W-:Y:S06]  /*0ad0*/  @!P0 BAR.ARV 0x8, 0x100 ;  /* 0x0204000000008b1d */ /* 0x000fec0000002000 */
[----:B------:R-:W-:-:S13]  /*0ae0*/  ISETP.GE.U32.AND P0, PT, R3, 0x100, PT ;  /* 0x000001000300780c */ /* 0x000fda0003f06070 */
[----:B------:R-:W-:Y:S06]  /*0af0*/  @P0 BAR.ARV 0xf, 0x100 ;  /* 0x03c4000000000b1d */ /* 0x000fec0000002000 */
[----:B-1----:R-:W-:-:S13]  /*0b00*/  ISETP.LE.AND P0, PT, R0, UR5, PT ;  /* 0x0000000500007c0c */ /* 0x002fda000bf03270 */
[----:B--2---:R-:W-:Y:S05]  /*0b10*/  @P0 EXIT ;  /* 0x000000000000094d */ /* 0x004fea0003800000 */
[----:B------:R-:W-:Y:S01]  /*0b20*/  VIADD R3, R3, 0xffffff80 ;  /* 0xffffff8003037836 */ /* 0x000fe20000000000 */
[----:B------:R-:W0:Y:S01]  /*0b30*/  S2UR UR6, SR_CgaCtaId ;  /* 0x00000000000679c3 */ /* 0x000e220000008800 */
[----:B------:R-:W-:-:S03]  /*0b40*/  UMOV UR39, 0x400 ;  /* 0x0000040000277882 */ /* 0x000fc60000000000 */
[----:B------:R-:W-:-:S04]  /*0b50*/  SHF.R.S32.HI R0, RZ, 0x1f, R3 ;  /* 0x0000001fff007819 */ /* 0x000fc80000011403 */
[CC--:B------:R-:W-:Y:S01]  /*0b60*/  LEA.HI R4, R0.reuse, R3.reuse, RZ, 0x4 ;  /* 0x0000000300047211 */ /* 0x0c0fe200078f20ff */
[----:B------:R-:W1:Y:S01]  /*0b70*/  S2UR UR4, SR_SWINHI ;  /* 0x00000000000479c3 */ /* 0x000e620000002f00 */
[----:B------:R-:W-:Y:S02]  /*0b80*/  LEA.HI R8, R0, R3, RZ, 0x7 ;  /* 0x0000000300087211 */ /* 0x000fe400078f38ff */
[----:B------:R-:W-:Y:S02]  /*0b90*/  SHF.R.S32.HI R7, RZ, 0x4, R4 ;  /* 0x00000004ff077819 */ /* 0x000fe40000011404 */
[C---:B------:R-:W-:Y:S02]  /*0ba0*/  LOP3.LUT R230, R4.reuse, 0xfffffff0, RZ, 0xc0, !PT ;  /* 0xfffffff004e67812 */ /* 0x040fe400078ec0ff */
[----:B------:R-:W-:Y:S02]  /*0bb0*/  LEA.HI R5, R4, R7, RZ, 0x1 ;  /* 0x0000000704057211 */ /* 0x000fe400078f08ff */
[----:B------:R-:W-:Y:S01]  /*0bc0*/  LEA.HI R4, R0, R3, RZ, 0x2 ;  /* 0x0000000300047211 */ /* 0x000fe200078f10ff */
[----:B------:R-:W-:Y:S01]  /*0bd0*/  IMAD.IADD R230, R3, 0x1, -R230 ;  /* 0x0000000103e67824 */ /* 0x000fe200078e0ae6 */
[----:B------:R-:W-:-:S02]  /*0be0*/  LOP3.LUT R6, R5, 0x1ffffffe, RZ, 0xc0, !PT ;  /* 0x1ffffffe05067812 */ /* 0x000fc400078ec0ff */
[CC--:B------:R-:W-:Y:S02]  /*0bf0*/  LEA.HI R5, R0.reuse, R3.reuse, RZ, 0x5 ;  /* 0x0000000300057211 */ /* 0x0c0fe400078f28ff */
[----:B------:R-:W-:Y:S01]  /*0c00*/  LEA.HI R0, R0, R3, RZ, 0x3 ;  /* 0x0000000300007211 */ /* 0x000fe200078f18ff */
[----:B0-----:R-:W-:Y:S01]  /*0c10*/  ULEA UR39, UR6, UR39, 0x18 ;  /* 0x0000002706277291 */ /* 0x001fe2000f8ec03f */
[----:B------:R-:W-:Y:S01]  /*0c20*/  LOP3.LUT R12, R4, 0xfffffffc, RZ, 0xc0, !PT ;  /* 0xfffffffc040c7812 */ /* 0x000fe200078ec0ff */
[----:B------:R-:W-:Y:S01]  /*0c30*/  IMAD.IADD R6, R7, 0x1, -R6 ;  /* 0x0000000107067824 */ /* 0x000fe200078e0a06 */
[----:B------:R-:W-:Y:S02]  /*0c40*/  LOP3.LUT R194, R0, 0xfffffff8, RZ, 0xc0, !PT ;  /* 0xfffffff800c27812 */ /* 0x000fe400078ec0ff */
[----:B------:R-:W-:Y:S01]  /*0c50*/  SHF.R.S32.HI R184, RZ, 0x3, R0 ;  /* 0x00000003ffb87819 */ /* 0x000fe20000011400 */
[C---:B------:R-:W-:Y:S01]  /*0c60*/  IMAD.IADD R12, R3.reuse, 0x1, -R12 ;  /* 0x00000001030c7824 */ /* 0x040fe200078e0a0c */
[--C-:B------:R-:W-:Y:S01]  /*0c70*/  SHF.R.S32.HI R229, RZ, 0x5, R5.reuse ;  /* 0x00000005ffe57819 */ /* 0x100fe20000011405 */
[C---:B------:R-:W-:Y:S01]  /*0c80*/  IMAD.IADD R194, R3.reuse, 0x1, -R194 ;  /* 0x0000000103c27824 */ /* 0x040fe200078e0ac2 */
[----:B------:R-:W-:Y:S01]  /*0c90*/  SHF.R.S32.HI R10, RZ, 0x1f, R5 ;  /* 0x0000001fff0a7819 */ /* 0x000fe20000011405 */
[----:B------:R-:W-:Y:S01]  /*0ca0*/  UMOV UR36, UR39 ;  /* 0x0000002700247c82 */ /* 0x000fe20008000000 */
[----:B-1----:R-:W-:Y:S01]  /*0cb0*/  UMOV UR37, UR4 ;  /* 0x0000000400257c82 */ /* 0x002fe20008000000 */
[----:B------:R-:W-:Y:S01]  /*0cc0*/  LOP3.LUT R4, R8, 0xffffff80, RZ, 0xc0, !PT ;  /* 0xffffff8008047812 */ /* 0x000fe200078ec0ff */
[----:B------:R-:W-:Y:S01]  /*0cd0*/  IMAD.SHL.U32 R160, R194, 0x8, RZ ;  /* 0x00000008c2a07824 */ /* 0x000fe200078e00ff */
[----:B------:R-:W-:Y:S01]  /*0ce0*/  LEA.HI R10, R10, R229, RZ, 0x2 ;  /* 0x000000e50a0a7211 */ /* 0x000fe200078f10ff */
[----:B------:R-:W-:Y:S01]  /*0cf0*/  IMAD.U32 R22, RZ, RZ, UR36 ;  /* 0x00000024ff167e24 */ /* 0x000fe2000f8e00ff */
[----:B------:R-:W-:Y:S01]  /*0d00*/  SHF.R.S32.HI R193, RZ, 0x7, R8 ;  /* 0x00000007ffc17819 */ /* 0x000fe20000011408 */
[----:B------:R-:W-:Y:S01]  /*0d10*/  IMAD.U32 R23, RZ, RZ, UR37 ;  /* 0x00000025ff177e24 */ /* 0x000fe2000f8e00ff */
[----:B------:R-:W-:Y:S01]  /*0d20*/  LOP3.LUT R10, R10, 0x3ffffc, RZ, 0xc0, !PT ;  /* 0x003ffffc0a0a7812 */ /* 0x000fe200078ec0ff */
[----:B------:R-:W-:Y:S01]  /*0d30*/  IMAD R157, R184, 0x40, R160 ;  /* 0x00000040b89d7824 */ /* 0x000fe200078e02a0 */
[----:B------:R-:W-:Y:S01]  /*0d40*/  LEA.HI R8, R8, R193, RZ, 0x1 ;  /* 0x000000c108087211 */ /* 0x000fe200078f08ff */
[----:B------:R-:W-:Y:S01]  /*0d50*/  IMAD.IADD R4, R3, 0x1, -R4 ;  /* 0x0000000103047824 */ /* 0x000fe200078e0a04 */
[----:B------:R-:W-:Y:S01]  /*0d60*/  SHF.R.S32.HI R192, RZ, 0x1f, R160 ;  /* 0x0000001fffc07819 */ /* 0x000fe200000114a0 */
[----:B------:R-:W-:Y:S01]  /*0d70*/  IMAD.WIDE R156, R157, 0x2, R22 ;  /* 0x000000029d9c7825 */ /* 0x000fe200078e0216 */
[----:B------:R-:W-:Y:S01]  /*0d80*/  LOP3.LUT R8, R8, 0xfffffe, RZ, 0xc0, !PT ;  /* 0x00fffffe08087812 */ /* 0x000fe200078ec0ff */
[----:B------:R-:W-:Y:S01]  /*0d90*/  UMOV UR4, UR5 ;  /* 0x0000000500047c82 */ /* 0x000fe20008000000 */
[----:B------:R-:W-:Y:S01]  /*0da0*/  SHF.R.S32.HI R7, RZ, 0x1f, R4 ;  /* 0x0000001fff077819 */ /* 0x000fe20000011404 */
[----:B------:R-:W-:Y:S01]  /*0db0*/  IMAD R5, R193, 0x100, R230 ;  /* 0x00000100c1057824 */ /* 0x000fe200078e02e6 */
[----:B------:R-:W-:Y:S01]  /*0dc0*/  IADD3 R223, P6, R156, 0x8000, RZ ;  /* 0x000080009cdf7810 */ /* 0x000fe20007fde0ff */
[----:B------:R-:W-:Y:S01]  /*0dd0*/  IMAD.IADD R10, R229, 0x1, -R10 ;  /* 0x00000001e50a7824 */ /* 0x000fe200078e0a0a */
[----:B------:R-:W-:Y:S01]  /*0de0*/  LEA.HI R0, R7, R4, RZ, 0x2 ;  /* 0x0000000407007211 */ /* 0x000fe200078f10ff */
[----:B------:R-:W-:Y:S01]  /*0df0*/  IMAD.SHL.U32 R232, R6, 0x8, RZ ;  /* 0x0000000806e87824 */ /* 0x000fe200078e00ff */
[----:B------:R-:W-:Y:S01]  /*0e00*/  LOP3.LUT R222, R223, 0x380, RZ, 0xc0, !PT ;  /* 0x00000380dfde7812 */ /* 0x000fe200078ec0ff */
[----:B------:R-:W-:Y:S01]  /*0e10*/  IMAD R13, R10, 0x10, R5 ;  /* 0x000000100a0d7824 */ /* 0x000fe200078e0205 */
[----:B------:R-:W-:Y:S01]  /*0e20*/  SHF.R.S32.HI R9, RZ, 0x2, R0 ;  /* 0x00000002ff097819 */ /* 0x000fe20000011400 */
[----:B------:R-:W-:Y:S01]  /*0e30*/  IMAD.IADD R8, R193, 0x1, -R8 ;  /* 0x00000001c1087824 */ /* 0x000fe200078e0a08 */
[----:B------:R-:W-:Y:S01]  /*0e40*/  SHF.R.S32.HI R10, RZ, 0x1f, R0 ;  /* 0x0000001fff0a7819 */ /* 0x000fe20000011400 */
[----:B------:R-:W-:Y:S01]  /*0e50*/  VIADD R164, R160, 0x40 ;  /* 0x00000040a0a47836 */ /* 0x000fe20000000000 */
[----:B------:R-:W-:Y:S01]  /*0e60*/  SHF.R.U64 R222, R222, 0x3, RZ ;  /* 0x00000003dede7819 */ /* 0x000fe200000012ff */
[----:B------:R-:W-:Y:S01]  /*0e70*/  VIADD R165, R160, 0x80 ;  /* 0x00000080a0a57836 */ /* 0x000fe20000000000 */
[----:B------:R-:W-:Y:S01]  /*0e80*/  LEA.HI R10, R10, R9, RZ, 0x3 ;  /* 0x000000090a0a7211 */ /* 0x000fe200078f18ff */
[----:B------:R-:W-:Y:S01]  /*0e90*/  VIADD R163, R160, 0xc0 ;  /* 0x000000c0a0a37836 */ /* 0x000fe20000000000 */
[----:B------:R-:W-:Y:S01]  /*0ea0*/  LOP3.LUT R222, R222, R223, RZ, 0x3c, !PT ;  /* 0x000000dfdede7212 */ /* 0x000fe200078e3cff */
[----:B------:R-:W-:Y:S01]  /*0eb0*/  IMAD.X R223, RZ, RZ, R157, P6 ;  /* 0x000000ffffdf7224 */ /* 0x000fe200030e069d */
[----:B------:R-:W-:Y:S01]  /*0ec0*/  LEA.HI R5, R12, R12, RZ, 0x1 ;  /* 0x0000000c0c057211 */ /* 0x000fe200078f08ff */
[----:B------:R-:W-:Y:S01]  /*0ed0*/  VIADD R162, R160, 0x100 ;  /* 0x00000100a0a27836 */ /* 0x000fe20000000000 */
[----:B------:R-:W-:Y:S01]  /*0ee0*/  LOP3.LUT R11, R0, 0x7ffffffc, RZ, 0xc0, !PT ;  /* 0x7ffffffc000b7812 */ /* 0x000fe200078ec0ff */
[C---:B------:R-:W-:Y:S01]  /*0ef0*/  VIADD R161, R160.reuse, 0x140 ;  /* 0x00000140a0a17836 */ /* 0x040fe20000000000 */
[----:B------:R-:W-:Y:S01]  /*0f00*/  LEA.HI R7, R7, R4, RZ, 0x5 ;  /* 0x0000000407077211 */ /* 0x000fe200078f28ff */
[----:B------:R-:W-:Y:S01]  /*0f10*/  VIADD R167, R160, 0x180 ;  /* 0x00000180a0a77836 */ /* 0x000fe20000000000 */
[----:B------:R-:W-:Y:S01]  /*0f20*/  LOP3.LUT R10, R10, 0xfffffff8, RZ, 0xc0, !PT ;  /* 0xfffffff80a0a7812 */ /* 0x000fe200078ec0ff */
[----:B------:R-:W-:Y:S01]  /*0f30*/  IMAD.IADD R11, R4, 0x1, -R11 ;  /* 0x00000001040b7824 */ /* 0x000fe200078e0a0b */
[----:B------:R-:W-:Y:S01]  /*0f40*/  IADD3 R221, P5, R156, 0x9000, RZ ;  /* 0x000090009cdd7810 */ /* 0x000fe20007fbe0ff */
[----:B------:R-:W-:Y:S01]  /*0f50*/  VIADD R166, R160, 0x1c0 ;  /* 0x000001c0a0a67836 */ /* 0x000fe20000000000 */
[C---:B------:R-:W-:Y:S01]  /*0f60*/  IADD3 R219, P4, R156.reuse, 0xa000, RZ ;  /* 0x0000a0009cdb7810 */ /* 0x040fe20007f9e0ff */
[----:B------:R-:W-:Y:S01]  /*0f70*/  IMAD.IADD R10, R9, 0x1, -R10 ;  /* 0x00000001090a7824 */ /* 0x000fe200078e0a0a */
[----:B------:R-:W-:Y:S01]  /*0f80*/  IADD3 R217, P3, R156, 0xb000, RZ ;  /* 0x0000b0009cd97810 */ /* 0x000fe20007f7e0ff */
[----:B------:R-:W-:Y:S01]  /*0f90*/  IMAD.SHL.U32 R228, R8, 0x100, RZ ;  /* 0x0000010008e47824 */ /* 0x000fe200078e00ff */
[C---:B------:R-:W-:Y:S01]  /*0fa0*/  IADD3 R215, P2, R156.reuse, 0xc000, RZ ;  /* 0x0000c0009cd77810 */ /* 0x040fe20007f5e0ff */
[----:B------:R-:W-:Y:S01]  /*0fb0*/  IMAD.SHL.U32 R231, R11, 0x2, RZ ;  /* 0x000000020be77824 */ /* 0x000fe200078e00ff */
[----:B------:R-:W-:-:S02]  /*0fc0*/  IADD3 R213, P1, R156, 0xd000, RZ ;  /* 0x0000d0009cd57810 */ /* 0x000fc40007f3e0ff */
[C---:B------:R-:W-:Y:S01]  /*0fd0*/  IADD3 R199, P0, R156.reuse, 0xe000, RZ ;  /* 0x0000e0009cc77810 */ /* 0x040fe20007f1e0ff */
[----:B------:R-:W-:Y:S01]  /*0fe0*/  IMAD.IADD R159, R231, 0x1, R228 ;  /* 0x00000001e79f7824 */ /* 0x000fe200078e02e4 */
[----:B------:R-:W-:Y:S02]  /*0ff0*/  IADD3 R197, P6, R156, 0xf000, RZ ;  /* 0x0000f0009cc57810 */ /* 0x000fe40007fde0ff */
[----:B------:R-:W-:Y:S02]  /*1000*/  LOP3.LUT R5, R5, 0x1ffffffe, RZ, 0xc0, !PT ;  /* 0x1ffffffe05057812 */ /* 0x000fe400078ec0ff */
[----:B------:R-:W-:Y:S02]  /*1010*/  LOP3.LUT R220, R221, 0x380, RZ, 0xc0, !PT ;  /* 0x00000380dddc7812 */ /* 0x000fe400078ec0ff */
[----:B------:R-:W-:Y:S01]  /*1020*/  LOP3.LUT R218, R219, 0x380, RZ, 0xc0, !PT ;  /* 0x00000380dbda7812 */ /* 0x000fe200078ec0ff */
[----:B------:R-:W-:Y:S01]  /*1030*/  IMAD.IADD R233, R12, 0x1, -R5 ;  /* 0x000000010ce97824 */ /* 0x000fe200078e0a05 */
[----:B------:R-:W-:Y:S01]  /*1040*/  LOP3.LUT R216, R217, 0x380, RZ, 0xc0, !PT ;  /* 0x00000380d9d87812 */ /* 0x000fe200078ec0ff */
[----:B------:R-:W-:Y:S01]  /*1050*/  IMAD.U32 R5, R13, 0x40, R232 ;  /* 0x000000400d057824 */ /* 0x000fe200078e00e8 */
[----:B------:R-:W-:-:S02]  /*1060*/  LOP3.LUT R214, R215, 0x380, RZ, 0xc0, !PT ;  /* 0x00000380d7d67812 */ /* 0x000fc400078ec0ff */
[----:B------:R-:W-:Y:S01]  /*1070*/  LOP3.LUT R212, R213, 0x380, RZ, 0xc0, !PT ;  /* 0x00000380d5d47812 */ /* 0x000fe200078ec0ff */
[----:B------:R-:W-:Y:S01]  /*1080*/  IMAD.WIDE R22, R5, 0x2, R22 ;  /* 0x0000000205167825 */ /* 0x000fe200078e0216 */
[----:B------:R-:W-:Y:S02]  /*1090*/  LOP3.LUT R198, R199, 0x380, RZ, 0xc0, !PT ;  /* 0x00000380c7c67812 */ /* 0x000fe400078ec0ff */
[----:B------:R-:W-:Y:S02]  /*10a0*/  LOP3.LUT R196, R197, 0x380, RZ, 0xc0, !PT ;  /* 0x00000380c5c47812 */ /* 0x000fe400078ec0ff */
[----:B------:R-:W-:Y:S02]  /*10b0*/  SHF.R.S32.HI R7, RZ, 0x5, R7 ;  /* 0x00000005ff077819 */ /* 0x000fe40000011407 */
[----:B------:R-:W-:Y:S02]  /*10c0*/  SHF.R.U64 R220, R220, 0x3, RZ ;  /* 0x00000003dcdc7819 */ /* 0x000fe400000012ff */
[----:B------:R-:W-:Y:S01]  /*10d0*/  SHF.R.U64 R218, R218, 0x3, RZ ;  /* 0x00000003dada7819 */ /* 0x000fe200000012ff */
[----:B------:R-:W-:Y:S01]  /*10e0*/  IMAD R158, R7, 0x10, R10 ;  /* 0x00000010079e7824 */ /* 0x000fe200078e020a */
[----:B------:R-:W-:-:S02]  /*10f0*/  SHF.R.U64 R216, R216, 0x3, RZ ;  /* 0x00000003d8d87819 */ /* 0x000fc400000012ff */
[----:B------:R-:W-:Y:S01]  /*1100*/  SHF.R.U64 R214, R214, 0x3, RZ ;  /* 0x00000003d6d67819 */ /* 0x000fe200000012ff */
[----:B------:R-:W-:Y:S01]  /*1110*/  IMAD R233, R233, 0x8, R158 ;  /* 0x00000008e9e97824 */ /* 0x000fe200078e029e */
        /* <DEDUP_REMOVED lines=17> */
[----:B------:R-:W-:-:S02]  /*1230*/  SHF.R.S32.HI R191, RZ, 0x1f, R164 ;  /* 0x0000001fffbf7819 */ /* 0x000fc400000114a4 */
[----:B------:R-:W-:Y:S02]  /*1240*/  SHF.R.S32.HI R190, RZ, 0x1f, R165 ;  /* 0x0000001fffbe7819 */ /* 0x000fe400000114a5 */
[----:B------:R-:W-:Y:S02]  /*1250*/  SHF.R.S32.HI R189, RZ, 0x1f, R163 ;  /* 0x0000001fffbd7819 */ /* 0x000fe400000114a3 */
[----:B------:R-:W-:Y:S02]  /*1260*/  SHF.R.S32.HI R188, RZ, 0x1f, R162 ;  /* 0x0000001fffbc7819 */ /* 0x000fe400000114a2 */
[----:B------:R-:W-:Y:S02]  /*1270*/  SHF.R.S32.HI R187, RZ, 0x1f, R161 ;  /* 0x0000001fffbb7819 */ /* 0x000fe400000114a1 */
[----:B------:R-:W-:Y:S02]  /*1280*/  SHF.R.S32.HI R186, RZ, 0x1f, R167 ;  /* 0x0000001fffba7819 */ /* 0x000fe400000114a7 */
[----:B------:R-:W-:-:S07]  /*1290*/  SHF.R.S32.HI R185, RZ, 0x1f, R166 ;  /* 0x0000001fffb97819 */ /* 0x000fce00000114a6 */
.L_x_2127:
        /* <DEDUP_REMOVED lines=21> */
.L_x_2000:
[----:B------:R-:W-:Y:S01]  /*13f0*/  ULDC UR7, c[0x0][0xd54] ;  /* 0x0003550000077ab9 */ /* 0x000fe20000000800 */
[----:B------:R-:W-:Y:S01]  /*1400*/  UMOV UR6, UR9 ;  /* 0x0000000900067c82 */ /* 0x000fe20008000000 */
[----:B------:R-:W-:-:S11]  /*1410*/  UISETP.NE.AND UP0, UPT, UR7, 0x1, UPT ;  /* 0x000000010700788c */ /* 0x000fd6000bf05270 */
[----:B------:R-:W-:Y:S02]  /*1420*/  @UP0 ULDC.64 UR10, c[0x0][0xd58] ;  /* 0x00035600000a0ab9 */ /* 0x000fe40000000a00 */
[----:B------:R-:W-:-:S04]  /*1430*/  UIMAD.WIDE.U32 UR4, UR9, UR10, URZ ;  /* 0x0000000a090472a5 */ /* 0x000fc8000f8e003f */
[----:B------:R-:W-:-:S04]  /*1440*/  @UP0 USHF.R.U32.HI UR6, URZ, UR11, UR5 ;  /* 0x0000000b3f060299 */ /* 0x000fc80008011605 */
[----:B------:R-:W-:-:S12]  /*1450*/  UIMAD UR4, UR6, UR7, URZ ;  /* 0x00000007060472a4 */ /* 0x000fd8000f8e023f */
.L_x_2001:
[----:B------:R-:W0:Y:S01]  /*1460*/  LDC R0, c[0x0][0xa80] ;  /* 0x0002a000ff007b82 */ /* 0x000e220000000800 */
[----:B------:R-:W-:Y:S01]  /*1470*/  ULDC UR43, c[0x0][0xd48] ;  /* 0x00035200002b7ab9 */ /* 0x000fe20000000800 */
[----:B------:R-:W-:Y:S01]  /*1480*/  UIADD3 UR4, UR9, -UR4, URZ ;  /* 0x8000000409047290 */ /* 0x000fe2000fffe03f */
[----:B------:R1:W-:Y:S01]  /*1490*/  STL.128 [R1+0x410], RZ ;  /* 0x000410ff01007387 */ /* 0x0003e20000100c00 */
[----:B------:R-:W-:Y:S01]  /*14a0*/  UISETP.NE.AND UP1, UPT, UR43, 0x1, UPT ;  /* 0x000000012b00788c */ /* 0x000fe2000bf25270 */
[----:B------:R-:W-:Y:S01]  /*14b0*/  ULDC UR5, c[0x0][0xd54] ;  /* 0x0003550000057ab9 */ /* 0x000fe20000000800 */
[----:B------:R-:W-:Y:S01]  /*14c0*/  UISETP.NE.AND UP2, UPT, UR38, 0x1, UPT ;  /* 0x000000012600788c */ /* 0x000fe2000bf45270 */
[----:B------:R1:W-:Y:S01]  /*14d0*/  STL.128 [R1+0x420], RZ ;  /* 0x000420ff01007387 */ /* 0x0003e20000100c00 */
[----:B------:R-:W-:Y:S02]  /*14e0*/  UIMAD UR8, UR8, UR5, UR4 ;  /* 0x00000005080872a4 */ /* 0x000fe4000f8e0204 */
[----:B------:R-:W-:Y:S01]  /*14f0*/  ULOP3.LUT UR40, URZ, UR6, URZ, 0x33, !UPT ;  /* 0x000000063f287292 */ /* 0x000fe2000f8e333f */
[----:B------:R1:W-:Y:S01]  /*1500*/  STL.128 [R1+0x200], RZ ;  /* 0x000200ff01007387 */ /* 0x0003e20000100c00 */
[----:B------:R-:W-:Y:S01]  /*1510*/  ULDC.64 UR10, c[0x0][0x418] ;  /* 0x00010600000a7ab9 */ /* 0x000fe20000000a00 */
[----:B------:R-:W-:-:S02]  /*1520*/  ULDC UR6, c[0x0][0xd3c] ;  /* 0x00034f0000067ab9 */ /* 0x000fc40000000800 */
[----:B------:R-:W-:Y:S01]  /*1530*/  @UP1 ULDC UR4, c[0x0][0xd4c] ;  /* 0x0003530000041ab9 */ /* 0x000fe20000000800 */
[----:B------:R1:W-:Y:S01]  /*1540*/  STL.128 [R1+0x210], RZ ;  /* 0x000210ff01007387 */ /* 0x0003e20000100c00 */
[----:B------:R-:W-:Y:S01]  /*1550*/  UISETP.NE.U32.AND UP0, UPT, UR10, URZ, UPT ;  /* 0x0000003f0a00728c */ /* 0x000fe2000bf05070 */
[----:B------:R-:W-:Y:S01]  /*1560*/  PLOP3.LUT P0, PT, PT, PT, UP2, 0x80, 0x0 ;  /* 0x000000000000781c */ /* 0x000fe20003f0f028 */
[----:B------:R-:W-:Y:S01]  /*1570*/  UIMAD.WIDE.U32 UR4, UR8, UR4, URZ ;  /* 0x00000004080472a5 */ /* 0x000fe2000f8e003f */
[----:B------:R1:W-:Y:S01]  /*1580*/  STL.128 [R1+0x220], RZ ;  /* 0x000220ff01007387 */ /* 0x0003e20000100c00 */
[----:B------:R-:W-:Y:S01]  /*1590*/  UIADD3 UR40, UR40, UR6, URZ ;  /* 0x0000000628287290 */ /* 0x000fe2000fffe03f */
[----:B------:R-:W-:Y:S02]  /*15a0*/  UMOV UR41, UR8 ;  /* 0x0000000800297c82 */ /* 0x000fe40008000000 */
[----:B0-----:R1:W-:Y:S01]  /*15b0*/  STL [R1+0x430], R0 ;  /* 0x0004300001007387 */ /* 0x0013e20000100800 */
[----:B------:R-:W-:Y:S01]  /*15c0*/  @UP1 ULDC UR6, c[0x0][0xd50] ;  /* 0x0003540000061ab9 */ /* 0x000fe20000000800 */
[----:B------:R-:W-:-:S02]  /*15d0*/  UISETP.NE.AND.EX UP0, UPT, UR11, URZ, UPT, UP0 ;  /* 0x0000003f0b00728c */ /* 0x000fc4000bf05300 */
[----:B------:R1:W-:Y:S01]  /*15e0*/  STL.128 [R1+0x230], RZ ;  /* 0x000230ff01007387 */ /* 0x0003e20000100c00 */
[----:B------:R-:W-:Y:S01]  /*15f0*/  @UP1 USHF.R.U32.HI UR41, URZ, UR6, UR5 ;  /* 0x000000063f291299 */ /* 0x000fe20008011605 */
[----:B------:R-:W-:Y:S02]  /*1600*/  ULDC UR42, c[0x0][0x424] ;  /* 0x00010900002a7ab9 */ /* 0x000fe40000000800 */
[----:B------:R1:W-:Y:S01]  /*1610*/  STL.128 [R1+0x240], RZ ;  /* 0x000240ff01007387 */ /* 0x0003e20000100c00 */
[----:B------:R-:W-:Y:S02]  /*1620*/  USEL UR42, UR42, 0x1, UP0 ;  /* 0x000000012a2a7887 */ /* 0x000fe40008000000 */
[----:B------:R-:W-:Y:S01]  /*1630*/  UIADD3 UR4, -UR41, URZ, URZ ;  /* 0x0000003f29047290 */ /* 0x000fe2000fffe13f */
[----:B------:R1:W-:Y:S01]  /*1640*/  STL.128 [R1+0x250], RZ ;  /* 0x000250ff01007387 */ /* 0x0003e20000100c00 */
[----:B------:R-:W-:Y:S02]  /*1650*/  ULDC UR7, c[0x0][0x2f0] ;  /* 0x0000bc0000077ab9 */ /* 0x000fe40000000800 */
[----:B------:R-:W-:Y:S01]  /*1660*/  UIMAD UR42, UR42, UR7, URZ ;  /* 0x000000072a2a72a4 */ /* 0x000fe2000f8e023f */
[----:B------:R1:W-:Y:S01]  /*1670*/  STL.128 [R1+0x260], RZ ;  /* 0x000260ff01007387 */ /* 0x0003e20000100c00 */
[----:B------:R-:W-:-:S03]  /*1680*/  UIMAD UR43, UR43, UR4, UR8 ;  /* 0x000000042b2b72a4 */ /* 0x000fc6000f8e0208 */
[----:B------:R1:W-:Y:S04]  /*1690*/  STL.128 [R1+0x270], RZ ;  /* 0x000270ff01007387 */ /* 0x0003e80000100c00 */
        /* <DEDUP_REMOVED lines=23> */
[----:B------:R1:W-:Y:S01]  /*1810*/  STL.128 [R1+0x3f0], RZ ;  /* 0x0003f0ff01007387 */ /* 0x0003e20000100c00 */
[----:B------:R-:W-:Y:S05]  /*1820*/  @!P0 BRA `(.L_x_2002) ;  /* 0x0000008000048947 */ /* 0x000fea0003800000 */
[----:B------:R-:W-:Y:S01]  /*1830*/  ULDC UR4, c[0x0][0x448] ;  /* 0x0001120000047ab9 */ /* 0x000fe20000000800 */
[----:B------:R-:W-:Y:S02]  /*1840*/  USHF.L.U32 UR8, UR40, 0x6, URZ ;  /* 0x0000000628087899 */ /* 0x000fe4000800063f */
[----:B------:R-:W-:Y:S01]  /*1850*/  UISETP.NE.AND UP0, UPT, UR4, 0x1, UPT ;  /* 0x000000010400788c */ /* 0x000fe2000bf05270 */
[----:B------:R-:W-:Y:S02]  /*1860*/  ULDC UR12, c[0x0][0x288] ;  /* 0x0000a200000c7ab9 */ /* 0x000fe40000000800 */
[----:B------:R-:W-:Y:S01]  /*1870*/  ULDC.64 UR4, c[0x0][0xad8] ;  /* 0x0002b60000047ab9 */ /* 0x000fe20000000a00 */
[----:B------:R-:W-:Y:S02]  /*1880*/  UIADD3 UR9, UR8, 0x3f, URZ ;  /* 0x0000003f08097890 */ /* 0x000fe4000fffe03f */
[----:B------:R-:W-:Y:S02]  /*1890*/  UISETP.GE.AND UP1, UPT, UR5, 0x1, UPT ;  /* 0x000000010500788c */ /* 0x000fe4000bf26270 */
[----:B------:R-:W-:-:S03]  /*18a0*/  UIADD3 UR10, UR42, 0x1, -UR12 ;  /* 0x000000012a0a7890 */ /* 0x000fc6000fffe80c */
[----:B------:R-:W-:Y:S01]  /*18b0*/  @UP0 UIADD3 UR6, UR8, 0x3f, URZ ;  /* 0x0000003f08060890 */ /* 0x000fe2000fffe03f */
[----:B------:R-:W-:Y:S01]  /*18c0*/  PLOP3.LUT P1, PT, PT, PT, UP1, 0x80, 0x0 ;  /* 0x000000000000781c */ /* 0x000fe20003f2f018 */
[----:B------:R-:W-:Y:S01]  /*18d0*/  @UP0 ULDC UR7, c[0x0][0x44c] ;  /* 0x0001130000070ab9 */ /* 0x000fe20000000800 */
[----:B------:R-:W-:Y:S01]  /*18e0*/  @UP0 ULDC UR11, c[0x0][0x450] ;  /* 0x00011400000b0ab9 */ /* 0x000fe20000000800 */
[----:B------:R-:W-:-:S04]  /*18f0*/  UIMAD.WIDE.U32 UR6, UR6, UR7, URZ ;  /* 0x00000007060672a5 */ /* 0x000fc8000f8e003f */
        /* <DEDUP_REMOVED lines=14> */
.L_x_2004:
[----:B------:R-:W-:-:S11]  /*19e0*/  UISETP.NE.AND UP1, UPT, UR5, 0x1, UPT ;  /* 0x000000010500788c */ /* 0x000fd6000bf25270 */
[----:B------:R-:W-:Y:S02]  /*19f0*/  @UP1 ULDC.64 UR10, c[0x0][0xae0] ;  /* 0x0002b800000a1ab9 */ /* 0x000fe40000000a00 */
[----:B------:R-:W-:-:S04]  /*1a00*/  UIMAD.WIDE.U32 UR6, UR9, UR10, URZ ;  /* 0x0000000a090672a5 */ /* 0x000fc8000f8e003f */
[----:B------:R-:W-:-:S12]  /*1a10*/  @UP1 USHF.R.U32.HI UR9, URZ, UR11, UR7 ;  /* 0x0000000b3f091299 */ /* 0x000fd80008011607 */
.L_x_2005:
[----:B------:R-:W-:-:S04]  /*1a20*/  UIMAD UR9, UR9, UR5, UR5 ;  /* 0x00000005090972a4 */ /* 0x000fc8000f8e0205 */
[----:B------:R-:W-:-:S04]  /*1a30*/  UISETP.LT.AND UP1, UPT, UR4, UR9, UPT ;  /* 0x000000090400728c */ /* 0x000fc8000bf21270 */
[----:B------:R-:W-:-:S12]  /*1a40*/  USEL UR4, UR4, UR9, UP1 ;  /* 0x0000000904047287 */ /* 0x000fd80008800000 */
.L_x_2003:
[----:B------:R-:W-:Y:S02]  /*1a50*/  UIADD3 UR9, UR42, 0x3f, URZ ;  /* 0x0000003f2a097890 */ /* 0x000fe4000fffe03f */
[----:B------:R-:W-:Y:S02]  /*1a60*/  UIADD3 UR10, UR4, 0x3f, URZ ;  /* 0x0000003f040a7890 */ /* 0x000fe4000fffe03f */
[----:B------:R-:W-:Y:S02]  /*1a70*/  USHF.R.S32.HI UR4, URZ, 0x1f, UR9 ;  /* 0x0000001f3f047899 */ /* 0x000fe40008011409 */
[----:B------:R-:W-:Y:S01]  /*1a80*/  USHF.R.S32.HI UR11, URZ, 0x1f, UR10 ;  /* 0x0000001f3f0b7899 */ /* 0x000fe2000801140a */
[----:B------:R-:W-:Y:S01]  /*1a90*/  @UP0 ULDC UR6, c[0x0][0x44c] ;  /* 0x0001130000060ab9 */ /* 0x000fe20000000800 */
[----:B------:R-:W-:Y:S02]  /*1aa0*/  ULEA.HI UR4, UR4, UR9, URZ, 0x6 ;  /* 0x0000000904047291 */ /* 0x000fe4000f8f303f */
[----:B------:R-:W-:-:S02]  /*1ab0*/  ULEA.HI UR11, UR11, UR10, URZ, 0x6 ;  /* 0x0000000a0b0b7291 */ /* 0x000fc4000f8f303f */
[----:B------:R-:W-:Y:S01]  /*1ac0*/  UIMAD.WIDE.U32 UR6, UR8, UR6, URZ ;  /* 0x00000006080672a5 */ /* 0x000fe2000f8e003f */
[----:B------:R-:W-:Y:S01]  /*1ad0*/  @UP0 ULDC UR9, c[0x0][0x450] ;  /* 0x0001140000090ab9 */ /* 0x000fe20000000800 */
[----:B------:R-:W-:Y:S02]  /*1ae0*/  USHF.R.S32.HI UR4, URZ, 0x6, UR4 ;  /* 0x000000063f047899 */ /* 0x000fe40008011404 */
[----:B------:R-:W-:Y:S02]  /*1af0*/  USHF.R.S32.HI UR11, URZ, 0x6, UR11 ;  /* 0x000000063f0b7899 */ /* 0x000fe4000801140b */
[----:B------:R-:W-:Y:S02]  /*1b00*/  @UP0 USHF.R.U32.HI UR8, URZ, UR9, UR7 ;  /* 0x000000093f080299 */ /* 0x000fe40008011607 */
[----:B------:R-:W-:Y:S02]  /*1b10*/  UISETP.LT.AND UP0, UPT, UR4, UR11, UPT ;  /* 0x0000000b0400728c */ /* 0x000fe4000bf01270 */
[----:B------:R-:W-:Y:S01]  /*1b20*/  UIADD3 UR8, UR8, -UR12, UR42 ;  /* 0x8000000c08087290 */ /* 0x000fe2000fffe02a */
[----:B------:R-:W-:Y:S01]  /*1b30*/  ULDC UR6, c[0x0][0xad4] ;  /* 0x0002b50000067ab9 */ /* 0x000fe20000000800 */
[----:B------:R-:W-:-:S02]  /*1b40*/  USEL UR21, UR4, UR11, UP0 ;  /* 0x0000000b04157287 */ /* 0x000fc40008000000 */
        /* <DEDUP_REMOVED lines=12> */
.L_x_2007:
[----:B------:R-:W-:-:S11]  /*1c10*/  UISETP.NE.AND UP0, UPT, UR5, 0x1, UPT ;  /* 0x000000010500788c */ /* 0x000fd6000bf05270 */
[----:B------:R-:W-:Y:S02]  /*1c20*/  @UP0 ULDC.64 UR10, c[0x0][0xae0] ;  /* 0x0002b800000a0ab9 */ /* 0x000fe40000000a00 */
[----:B------:R-:W-:-:S04]  /*1c30*/  UIMAD.WIDE.U32 UR6, UR8, UR10, URZ ;  /* 0x0000000a080672a5 */ /* 0x000fc8000f8e003f */
[----:B------:R-:W-:-:S12]  /*1c40*/  @UP0 USHF.R.U32.HI UR8, URZ, UR11, UR7 ;  /* 0x0000000b3f080299 */ /* 0x000fd80008011607 */
.L_x_2008:
[----:B------:R-:W-:-:S04]  /*1c50*/  UIMAD UR5, UR8, UR5, URZ ;  /* 0x00000005080572a4 */ /* 0x000fc8000f8e023f */
[----:B------:R-:W-:-:S04]  /*1c60*/  UISETP.LT.AND UP0, UPT, UR4, UR5, UPT ;  /* 0x000000050400728c */ /* 0x000fc8000bf01270 */
[----:B------:R-:W-:-:S12]  /*1c70*/  USEL UR4, UR4, UR5, !UP0 ;  /* 0x0000000504047287 */ /* 0x000fd8000c000000 */
.L_x_2006:
[----:B------:R-:W-:Y:S01]  /*1c80*/  USHF.R.S32.HI UR5, URZ, 0x1f, UR4 ;  /* 0x0000001f3f057899 */ /* 0x000fe20008011404 */
[----:B-1----:R-:W-:-:S03]  /*1c90*/  PRMT R0, RZ, 0x7610, R0 ;  /* 0x00007610ff007816 */ /* 0x002fc60000000000 */
[----:B------:R-:W-:-:S04]  /*1ca0*/  ULEA.HI UR5, UR5, UR4, URZ, 0x6 ;  /* 0x0000000405057291 */ /* 0x000fc8000f8f303f */
[----:B------:R-:W-:-:S04]  /*1cb0*/  USHF.R.S32.HI UR5, URZ, 0x6, UR5 ;  /* 0x000000063f057899 */ /* 0x000fc80008011405 */
[----:B------:R-:W-:-:S04]  /*1cc0*/  UISETP.LT.AND UP0, UPT, URZ, UR5, UPT ;  /* 0x000000053f00728c */ /* 0x000fc8000bf01270 */
[----:B------:R-:W-:-:S04]  /*1cd0*/  USEL UR20, URZ, UR5, !UP0 ;  /* 0x000000053f147287 */ /* 0x000fc8000c000000 */
[----:B------:R-:W-:-:S06]  /*1ce0*/  UISETP.GT.AND UP0, UPT, UR21, UR20, UPT ;  /* 0x000000141500728c */ /* 0x000fcc000bf04270 */
[----:B------:R-:W-:-:S13]  /*1cf0*/  PLOP3.LUT P0, PT, PT, PT, UP0, 0x80, 0x0 ;  /* 0x000000000000781c */ /* 0x000fda0003f0f008 */
[----:B------:R-:W-:Y:S05]  /*1d00*/  @!P0 BRA `(.L_x_2009) ;  /* 0x0000029400f08947 */ /* 0x000fea0003800000 */
[----:B------:R-:W2:Y:S04]  /*1d10*/  LDL R5, [R1+0x2ec] ;  /* 0x0002ec0001057983 */ /* 0x000ea80000100800 */
[----:B------:R-:W3:Y:S04]  /*1d20*/  LDL R4, [R1+0x1e8] ;  /* 0x0001e80001047983 */ /* 0x000ee80000100800 */
[----:B------:R-:W4:Y:S04]  /*1d30*/  LDL R24, [R1+0x200] ;  /* 0x0002000001187983 */ /* 0x000f280000100800 */
[----:B------:R-:W5:Y:S04]  /*1d40*/  LDL R64, [R1+0x204] ;  /* 0x0002040001407983 */ /* 0x000f680000100800 */
        /* <DEDUP_REMOVED lines=125> */
[----:B------:R-:W0:Y:S02]  /*2520*/  SHFL.IDX PT, R55, R193, RZ, 0x1f ;  /* 0x00001fffc1377589 */ /* 0x000e2400000e0000 */
[----:B0-----:R-:W-:-:S13]  /*2530*/  R2UR UR4, R55 ;  /* 0x00000000370472ca */ /* 0x001fda00000e0000 */
[----:B------:R-:W-:-:S04]  /*2540*/  ULEA.HI UR5, UR4, UR4, URZ, 0x1 ;  /* 0x0000000404057291 */ /* 0x000fc8000f8f083f */
[----:B------:R-:W-:-:S04]  /*2550*/  ULOP3.LUT UR5, UR5, 0x1fffe, URZ, 0xc0, !UPT ;  /* 0x0001fffe05057892 */ /* 0x000fc8000f8ec03f */
[----:B------:R-:W-:-:S04]  /*2560*/  UIADD3 UR5, UR4, -UR5, URZ ;  /* 0x8000000504057290 */ /* 0x000fc8000fffe03f */
[----:B------:R-:W-:-:S04]  /*2570*/  ULEA UR5, UR5, UR39, 0xf ;  /* 0x0000002705057291 */ /* 0x000fc8000f8e783f */
[----:B------:R-:W-:-:S04]  /*2580*/  UIADD3 UR5, UR5, 0x400, URZ ;  /* 0x0000040005057890 */ /* 0x000fc8000fffe03f */
[----:B------:R-:W-:-:S04]  /*2590*/  USHF.R.U32.HI UR5, URZ, 0x4, UR5 ;  /* 0x000000043f057899 */ /* 0x000fc80008011605 */
[----:B------:R-:W-:Y:S02]  /*25a0*/  ULOP3.LUT UR5, UR5, 0x3fff, URZ, 0xc0, !UPT ;  /* 0x00003fff05057892 */ /* 0x000fe4000f8ec03f */
[----:B------:R-:W-:Y:S02]  /*25b0*/  UIADD3 UR4, UR39, 0x36400, URZ ;  /* 0x0003640027047890 */ /* 0x000fe4000fffe03f */
[----:B------:R-:W-:Y:S01]  /*25c0*/  ULOP3.LUT UR22, UR5, 0x2000000, URZ, 0xfc, !UPT ;  /* 0x0200000005167892 */ /* 0x000fe2000f8efc3f */
[----:B--2---:R0:W-:Y:S01]  /*25d0*/  STL [R1+0x2ec], R5 ;  /* 0x0002ec0501007387 */ /* 0x0041e20000100800 */
[----:B------:R-:W-:-:S04]  /*25e0*/  USHF.R.U32.HI UR4, URZ, 0x4, UR4 ;  /* 0x000000043f047899 */ /* 0x000fc80008011604 */
[----:B---3--:R-:W-:Y:S01]  /*25f0*/  LEA R4, R4, UR22, 0xc ;  /* 0x0000001604047c11 */ /* 0x008fe2000f8e60ff */
[----:B0-----:R-:W-:-:S03]  /*2600*/  IMAD.MOV.U32 R5, RZ, RZ, 0x40000040 ;  /* 0x40000040ff057424 */ /* 0x001fc600078e00ff */
[----:B------:R-:W-:Y:S01]  /*2610*/  R2UR UR14, R4 ;  /* 0x00000000040e72ca */ /* 0x000fe200000e0000 */
[----:B------:R-:W-:Y:S01]  /*2620*/  ULOP3.LUT UR4, UR4, 0x3fff, URZ, 0xc0, !UPT ;  /* 0x00003fff04047892 */ /* 0x000fe2000f8ec03f */
[----:B------:R-:W-:-:S03]  /*2630*/  R2UR UR15, R5 ;  /* 0x00000000050f72ca */ /* 0x000fc600000e0000 */
[----:B------:R-:W-:Y:S01]  /*2640*/  ULOP3.LUT UR12, UR4, 0x10000, URZ, 0xfc, !UPT ;  /* 0x00010000040c7892 */ /* 0x000fe2000f8efc3f */
[----:B----4-:R-:W-:Y:S04]  /*2650*/  STL [R1+0x200], R24 ;  /* 0x0002001801007387 */ /* 0x010fe80000100800 */
[----:B-----5:R-:W-:Y:S04]  /*2660*/  STL [R1+0x204], R64 ;  /* 0x0002044001007387 */ /* 0x020fe80000100800 */
[----:B------:R-:W-:Y:S04]  /*2670*/  STL [R1+0x208], R66 ;  /* 0x0002084201007387 */ /* 0x000fe80000100800 */
        /* <DEDUP_REMOVED lines=75> */
[----:B------:R0:W-:Y:S01]  /*2b30*/  STL [R1+0x34c], R53 ;  /* 0x00034c3501007387 */ /* 0x0001e20000100800 */
[----:B------:R-:W-:Y:S06]  /*2b40*/  BAR.SYNC.DEFER_BLOCKING 0xe, 0x100 ;  /* 0x0384000000007b1d */ /* 0x000fec0000010000 */
[----:B------:R-:W-:Y:S01]  /*2b50*/  UMOV UR13, 0x40000040 ;  /* 0x40000040000d7882 */ /* 0x000fe20000000000 */
[----:B0-----:R-:W-:-:S06]  /*2b60*/  WARPGROUP.ARRIVE ;  /* 0x00000000000079c5 */ /* 0x001fcc0000000000 */
[----:B------:R-:W-:Y:S01]  /*2b70*/  HGMMA.64x256x16.F32 R24, gdesc[UR12].tnspB, RZ, !UPT, gsb0 ;  /* 0x43e000000c1879f0 */ /* 0x000fe2000c0008ff */
[----:B------:R0:W-:Y:S04]  /*2b80*/  STL [R1+0x354], R6 ;  /* 0x0003540601007387 */ /* 0x0001e80000100800 */
[----:B------:R1:W-:Y:S01]  /*2b90*/  STL [R1+0x3b0], R7 ;  /* 0x0003b00701007387 */ /* 0x0003e20000100800 */
[----:B0-----:R-:W-:Y:S02]  /*2ba0*/  VIADD R6, R4, 0x80 ;  /* 0x0000008004067836 */ /* 0x001fe40000000000 */
[----:B-1----:R-:W-:-:S03]  /*2bb0*/  IMAD.MOV.U32 R7, RZ, RZ, 0x40000040 ;  /* 0x40000040ff077424 */ /* 0x002fc600078e00ff */
[----:B------:R-:W-:Y:S02]  /*2bc0*/  R2UR UR18, R6 ;  /* 0x00000000061272ca */ /* 0x000fe400000e0000 */
[----:B------:R-:W-:Y:S01]  /*2bd0*/  R2UR UR19, R7 ;  /* 0x00000000071372ca */ /* 0x000fe200000e0000 */
[----:B------:R-:W-:Y:S01]  /*2be0*/  UIADD3 UR16, UR12, 0x2, URZ ;  /* 0x000000020c107890 */ /* 0x000fe2000fffe03f */
        /* <DEDUP_REMOVED lines=45> */
[----:B------:R-:W-:Y:S01]  /*2ec0*/  STL [R1+0x3fc], R207 ;  /* 0x0003fccf01007387 */ /* 0x000fe20000100800 */
[----:B------:R-:W-:Y:S01]  /*2ed0*/  UMOV UR17, 0x40000040 ;  /* 0x4000004000117882 */ /* 0x000fe20000000000 */
[----:B------:R-:W-:-:S02]  /*2ee0*/  WARPGROUP.DEPBAR.LE gsb0, 0x0 ;  /* 0x00008000000079c5 */ /* 0x000fc40000010000 */
[----:B------:R-:W-:Y:S04]  /*2ef0*/  STL.128 [R1+0x200], R24 ;  /* 0x0002001801007387 */ /* 0x000fe80000100c00 */
        /* <DEDUP_REMOVED lines=30> */
[----:B------:R0:W-:Y:S02]  /*30e0*/  STL.128 [R1+0x3f0], R148 ;  /* 0x0003f09401007387 */ /* 0x0001e40000100c00 */
[----:B0-----:R-:W-:-:S06]  /*30f0*/  WARPGROUP.ARRIVE ;  /* 0x00000000000079c5 */ /* 0x001fcc0000000000 */
[----:B------:R-:W-:Y:S01]  /*3100*/  HGMMA.64x256x16.F32 R24, gdesc[UR16].tnspB, R24, gsb0 ;  /* 0x43e00000101879f0 */ /* 0x000fe20008000818 */
[----:B------:R-:W-:Y:S02]  /*3110*/  VIADD R6, R4, 0x100 ;  /* 0x0000010004067836 */ /* 0x000fe40000000000 */
[----:B------:R-:W-:-:S03]  /*3120*/  IMAD.MOV.U32 R7, RZ, RZ, 0x40000040 ;  /* 0x40000040ff077424 */ /* 0x000fc600078e00ff */
[----:B------:R-:W-:Y:S02]  /*3130*/  R2UR UR6, R6 ;  /* 0x00000000060672ca */ /* 0x000fe400000e0000 */
[----:B------:R-:W-:Y:S01]  /*3140*/  R2UR UR7, R7 ;  /* 0x00000000070772ca */ /* 0x000fe200000e0000 */
[----:B------:R-:W-:Y:S01]  /*3150*/  UIADD3 UR4, UR12, 0x4, URZ ;  /* 0x000000040c047890 */ /* 0x000fe2000fffe03f */
[----:B------:R-:W-:Y:S01]  /*3160*/  UMOV UR5, 0x40000040 ;  /* 0x4000004000057882 */ /* 0x000fe20000000000 */
[----:B------:R-:W-:Y:S02]  /*3170*/  VIADD R4, R4, 0x180 ;  /* 0x0000018004047836 */ /* 0x000fe40000000000 */
[----:B------:R-:W-:-:S03]  /*3180*/  IMAD.MOV.U32 R5, RZ, RZ, 0x40000040 ;  /* 0x40000040ff057424 */ /* 0x000fc600078e00ff */
[----:B------:R-:W-:Y:S02]  /*3190*/  R2UR UR10, R4 ;  /* 0x00000000040a72ca */ /* 0x000fe400000e0000 */
[----:B------:R-:W-:Y:S01]  /*31a0*/  R2UR UR11, R5 ;  /* 0x00000000050b72ca */ /* 0x000fe200000e0000 */
[----:B------:R-:W-:Y:S01]  /*31b0*/  UIADD3 UR8, UR12, 0x6, URZ ;  /* 0x000000060c087890 */ /* 0x000fe2000fffe03f */
[----:B------:R-:W-:Y:S01]  /*31c0*/  UMOV UR9, 0x40000040 ;  /* 0x4000004000097882 */ /* 0x000fe20000000000 */
[----:B------:R-:W-:Y:S02]  /*31d0*/  WARPGROUP.DEPBAR.LE gsb0, 0x0 ;  /* 0x00008000000079c5 */ /* 0x000fe40000010000 */
        /* <DEDUP_REMOVED lines=33> */
[----:B------:R-:W-:Y:S03]  /*33f0*/  HGMMA.64x256x16.F32 R24, gdesc[UR4].tnspB, R24, gsb0 ;  /* 0x43e00000041879f0 */ /* 0x000fe60008000818 */
        /* <DEDUP_REMOVED lines=48> */
[----:B------:R0:W-:Y:S04]  /*3700*/  STL.128 [R1+0x2c0], R72 ;  /* 0x0002c04801007387 */ /* 0x0001e80000100c00 */
        /* <DEDUP_REMOVED lines=19> */
[----:B------:R-:W5:Y:S04]  /*3840*/  LDL R0, [R1+0x200] ;  /* 0x0002000001007983 */ /* 0x000f680000100800 */
[----:B0-----:R-:W5:Y:S04]  /*3850*/  LDL R72, [R1+0x204] ;  /* 0x0002040001487983 */ /* 0x001f680000100800 */
[----:B------:R-:W5:Y:S04]  /*3860*/  LDL R74, [R1+0x208] ;  /* 0x00020800014a7983 */ /* 0x000f680000100800 */
[----:B-1----:R-:W5:Y:S04]  /*3870*/  LDL R76, [R1+0x20c] ;  /* 0x00020c00014c7983 */ /* 0x002f680000100800 */
[----:B------:R-:W5:Y:S04]  /*3880*/  LDL R4, [R1+0x210] ;  /* 0x0002100001047983 */ /* 0x000f680000100800 */
[----:B------:R-:W5:Y:S04]  /*3890*/  LDL R78, [R1+0x214] ;  /* 0x00021400014e7983 */ /* 0x000f680000100800 */
[----:B--2---:R-:W2:Y:S04]  /*38a0*/  LDL R80, [R1+0x218] ;  /* 0x0002180001507983 */ /* 0x004ea80000100800 */
[----:B------:R-:W2:Y:S04]  /*38b0*/  LDL R82, [R1+0x21c] ;  /* 0x00021c0001527983 */ /* 0x000ea80000100800 */
[----:B------:R-:W2:Y:S04]  /*38c0*/  LDL R6, [R1+0x220] ;  /* 0x0002200001067983 */ /* 0x000ea80000100800 */
[----:B---3--:R-:W3:Y:S04]  /*38d0*/  LDL R84, [R1+0x224] ;  /* 0x0002240001547983 */ /* 0x008ee80000100800 */
[----:B------:R-:W3:Y:S04]  /*38e0*/  LDL R86, [R1+0x228] ;  /* 0x0002280001567983 */ /* 0x000ee80000100800 */
[----:B----4-:R-:W4:Y:S04]  /*38f0*/  LDL R88, [R1+0x22c] ;  /* 0x00022c0001587983 */ /* 0x010f280000100800 */
[----:B------:R-:W4:Y:S04]  /*3900*/  LDL R8, [R1+0x230] ;  /* 0x0002300001087983 */ /* 0x000f280000100800 */
[----:B------:R-:W4:Y:S04]  /*3910*/  LDL R90, [R1+0x234] ;  /* 0x00023400015a7983 */ /* 0x000f280000100800 */
[----:B-----5:R-:W5:Y:S04]  /*3920*/  LDL R92, [R1+0x238] ;  /* 0x00023800015c7983 */ /* 0x020f680000100800 */
        /* <DEDUP_REMOVED lines=112> */
[----:B------:R-:W5:Y:S01]  /*4030*/  LDL R87, [R1+0x3fc] ;  /* 0x0003fc0001577983 */ /* 0x000f620000100800 */
[----:B------:R-:W0:Y:S03]  /*4040*/  S2R R211, SR_TID.X ;  /* 0x0000000000d37919 */ /* 0x000e260000002100 */
[----:B------:R1:W-:Y:S04]  /*4050*/  STL [R1+0x200], R0 ;  /* 0x0002000001007387 */ /* 0x0003e80000100800 */
[----:B------:R1:W-:Y:S04]  /*4060*/  STL [R1+0x204], R72 ;  /* 0x0002044801007387 */ /* 0x0003e80000100800 */
[----:B------:R1:W-:Y:S04]  /*4070*/  STL [R1+0x208], R74 ;  /* 0x0002084a01007387 */ /* 0x0003e80000100800 */
[----:B------:R1:W-:Y:S04]  /*4080*/  STL [R1+0x20c], R76 ;  /* 0x00020c4c01007387 */ /* 0x0003e80000100800 */
[----:B------:R1:W-:Y:S04]  /*4090*/  STL [R1+0x210], R4 ;  /* 0x0002100401007387 */ /* 0x0003e80000100800 */
[----:B------:R1:W-:Y:S04]  /*40a0*/  STL [R1+0x214], R78 ;  /* 0x0002144e01007387 */ /* 0x0003e80000100800 */
[----:B--2---:R1:W-:Y:S04]  /*40b0*/  STL [R1+0x218], R80 ;  /* 0x0002185001007387 */ /* 0x0043e80000100800 */
[----:B------:R1:W-:Y:S01]  /*40c0*/  STL [R1+0x21c], R82 ;  /* 0x00021c5201007387 */ /* 0x0003e20000100800 */
[----:B0-----:R-:W-:-:S03]  /*40d0*/  LOP3.LUT R211, R211, 0x7f, RZ, 0xc0, !PT ;  /* 0x0000007fd3d37812 */ /* 0x001fc600078ec0ff */
[----:B------:R1:W-:Y:S04]  /*40e0*/  STL [R1+0x220], R6 ;  /* 0x0002200601007387 */ /* 0x0003e80000100800 */
[----:B---3--:R1:W-:Y:S04]  /*40f0*/  STL [R1+0x224], R84 ;  /* 0x0002245401007387 */ /* 0x0083e80000100800 */
[----:B------:R1:W-:Y:S04]  /*4100*/  STL [R1+0x228], R86 ;  /* 0x0002285601007387 */ /* 0x0003e80000100800 */
[----:B----4-:R1:W-:Y:S04]  /*4110*/  STL [R1+0x22c], R88 ;  /* 0x00022c5801007387 */ /* 0x0103e80000100800 */
[----:B------:R1:W-:Y:S04]  /*4120*/  STL [R1+0x230], R8 ;  /* 0x0002300801007387 */ /* 0x0003e80000100800 */
[----:B------:R1:W-:Y:S04]  /*4130*/  STL [R1+0x234], R90 ;  /* 0x0002345a01007387 */ /* 0x0003e80000100800 */
[----:B-----5:R1:W-:Y:S04]  /*4140*/  STL [R1+0x238], R92 ;  /* 0x0002385c01007387 */ /* 0x0203e80000100800 */
[----:B------:R1:W-:Y:S04]  /*4150*/  STL [R1+0x23c], R94 ;  /* 0x00023c5e01007387 */ /* 0x0003e80000100800 */
        /* <DEDUP_REMOVED lines=111> */
[----:B------:R1:W-:Y:S01]  /*4850*/  STL [R1+0x3fc], R87 ;  /* 0x0003fc5701007387 */ /* 0x0003e20000100800 */
[----:B------:R-:W-:Y:S06]  /*4860*/  BAR.ARV 0xf, 0x100 ;  /* 0x03c4000000007b1d */ /* 0x000fec0000002000 */
[----:B------:R-:W-:Y:S01]  /*4870*/  ISETP.NE.AND P1, PT, R211, RZ, PT ;  /* 0x000000ffd300720c */ /* 0x000fe20003f25270 */
[----:B------:R-:W-:-:S12]  /*4880*/  BSSY B0, `(.L_x_2010) ;  /* 0x0000007000007945 */ /* 0x000fd80003800000 */
[----:B-1----:R-:W-:Y:S05]  /*4890*/  @P1 BRA `(.L_x_2011) ;  /* 0x0000000000141947 */ /* 0x002fea0003800000 */
[----:B------:R-:W2:Y:S02]  /*48a0*/  LDL R0, [R1+0x1e8] ;  /* 0x0001e80001007983 */ /* 0x000ea40000100800 */
[----:B--2---:R-:W-:-:S05]  /*48b0*/  LEA R0, R0, UR39, 0x3 ;  /* 0x0000002700007c11 */ /* 0x004fca000f8e18ff */
[----:B------:R-:W-:-:S05]  /*48c0*/  VIADD R0, R0, 0x38860 ;  /* 0x0003886000007836 */ /* 0x000fca0000000000 */
[----:B------:R-:W-:-:S04]  /*48d0*/  PRMT R0, RZ, 0x654, R0 ;  /* 0x00000654ff007816 */ /* 0x000fc80000000000 */
[----:B------:R0:W-:Y:S03]  /*48e0*/  SYNCS.ARRIVE.TRANS64.RED.A1T0 RZ, [R0+URZ], RZ ;  /* 0x000000ff00ff79a7 */ /* 0x0001e6000810043f */
.L_x_2011:
[----:B------:R-:W-:Y:S05]  /*48f0*/  BSYNC B0 ;  /* 0x0000000000007941 */ /* 0x000fea0003800000 */
.L_x_2010:
[----:B------:R-:W-:-:S04]  /*4900*/  UIADD3 UR21, UR21, -0x2, URZ ;  /* 0xfffffffe15157890 */ /* 0x000fc8000fffe03f */
[----:B------:R-:W-:-:S06]  /*4910*/  UISETP.GE.AND UP0, UPT, UR21, UR20, UPT ;  /* 0x000000141500728c */ /* 0x000fcc000bf06270 */
[----:B------:R-:W-:-:S13]  /*4920*/  PLOP3.LUT P0, PT, PT, PT, UP0, 0x80, 0x0 ;  /* 0x000000000000781c */ /* 0x000fda0003f0f008 */
[----:B------:R-:W-:Y:S05]  /*4930*/  @!P0 BRA `(.L_x_2012) ;  /* 0x0000003c00648947 */ /* 0x000fea0003800000 */
.L_x_2015:
[----:B0-----:R-:W0:Y:S04]  /*4940*/  LDL R155, [R1+0x1e8] ;  /* 0x0001e800019b7983 */ /* 0x001e280000100800 */
[----:B------:R-:W2:Y:S04]  /*4950*/  LDL.64 R118, [R1+0x260] ;  /* 0x0002600001767983 */ /* 0x000ea80000100a00 */
[----:B------:R-:W3:Y:S04]  /*4960*/  LDL.64 R100, [R1+0x310] ;  /* 0x0003100001647983 */ /* 0x000ee80000100a00 */
[----:B------:R-:W4:Y:S04]  /*4970*/  LDL.64 R132, [R1+0x210] ;  /* 0x0002100001847983 */ /* 0x000f280000100a00 */
[----:B------:R-:W5:Y:S04]  /*4980*/  LDL.64 R136, [R1+0x220] ;  /* 0x0002200001887983 */ /* 0x000f680000100a00 */
        /* <DEDUP_REMOVED lines=55> */
[----:B-1----:R-:W5:Y:S04]  /*4d00*/  LDL.64 R4, [R1+0x3b8] ;  /* 0x0003b80001047983 */ /* 0x002f680000100a00 */
[----:B------:R-:W5:Y:S04]  /*4d10*/  LDL.64 R12, [R1+0x3c8] ;  /* 0x0003c800010c7983 */ /* 0x000f680000100a00 */
[----:B------:R-:W5:Y:S04]  /*4d20*/  LDL.64 R10, [R1+0x3d8] ;  /* 0x0003d800010a7983 */ /* 0x000f680000100a00 */
[----:B------:R-:W5:Y:S04]  /*4d30*/  LDL.64 R8, [R1+0x3e8] ;  /* 0x0003e80001087983 */ /* 0x000f680000100a00 */
[----:B------:R-:W5:Y:S01]  /*4d40*/  LDL.64 R6, [R1+0x3f8] ;  /* 0x0003f80001067983 */ /* 0x000f620000100a00 */
[----:B0-----:R-:W-:-:S05]  /*4d50*/  IMAD R0, R155, 0x40, R158 ;  /* 0x000000409b007824 */ /* 0x001fca00078e029e */
[----:B------:R-:W-:Y:S01]  /*4d60*/  LEA R134, R0, UR39, 0x2 ;  /* 0x0000002700867c11 */ /* 0x000fe2000f8e10ff */
[----:B------:R-:W-:Y:S06]  /*4d70*/  BAR.SYNC.DEFER_BLOCKING 0xe, 0x100 ;  /* 0x0384000000007b1d */ /* 0x000fec0000010000 */
[----:B------:R-:W2:Y:S02]  /*4d80*/  LDS R0, [R134+0x38400] ;  /* 0x0384000086007984 */ /* 0x000ea40000000800 */
[C---:B--2---:R-:W-:Y:S01]  /*4d90*/  FMUL.FTZ R119, R0.reuse, R119 ;  /* 0x0000007700777220 */ /* 0x044fe20000410000 */
[----:B------:R-:W-:-:S05]  /*4da0*/  FMUL.FTZ R118, R0, R118 ;  /* 0x0000007600767220 */ /* 0x000fca0000410000 */
[----:B------:R3:W-:Y:S02]  /*4db0*/  STL.64 [R1+0x260], R118 ;  /* 0x0002607601007387 */ /* 0x0007e40000100a00 */
[C---:B---3--:R-:W-:Y:S02]  /*4dc0*/  FMUL.FTZ R118, R0.reuse, R100 ;  /* 0x0000006400767220 */ /* 0x048fe40000410000 */
[----:B------:R-:W0:Y:S01]  /*4dd0*/  LDS R100, [R134+0x38420] ;  /* 0x0384200086647984 */ /* 0x000e220000000800 */
[C---:B----4-:R-:W-:Y:S01]  /*4de0*/  FMUL.FTZ R133, R0.reuse, R133 ;  /* 0x0000008500857220 */ /* 0x050fe20000410000 */
[C---:B------:R-:W-:Y:S01]  /*4df0*/  FMUL.FTZ R132, R0.reuse, R132 ;  /* 0x0000008400847220 */ /* 0x040fe20000410000 */
[C---:B-----5:R-:W-:Y:S01]  /*4e00*/  FMUL.FTZ R137, R0.reuse, R137 ;  /* 0x0000008900897220 */ /* 0x060fe20000410000 */
[C---:B------:R-:W-:Y:S01]  /*4e10*/  FMUL.FTZ R136, R0.reuse, R136 ;  /* 0x0000008800887220 */ /* 0x040fe20000410000 */
        /* <DEDUP_REMOVED lines=52> */
[----:B------:R-:W-:Y:S01]  /*5160*/  FMUL.FTZ R96, R0, R96 ;  /* 0x0000006000607220 */ /* 0x000fe20000410000 */
[-C--:B------:R-:W-:Y:S01]  /*5170*/  FMUL.FTZ R98, R98, R0.reuse ;  /* 0x0000000062627220 */ /* 0x080fe20000410000 */
[----:B------:R-:W-:Y:S01]  /*5180*/  FMUL.FTZ R99, R99, R0 ;  /* 0x0000000063637220 */ /* 0x000fe20000410000 */
[C---:B------:R-:W-:Y:S01]  /*5190*/  FMUL.FTZ R75, R0.reuse, R75 ;  /* 0x0000004b004b7220 */ /* 0x040fe20000410000 */
[----:B------:R-:W-:Y:S01]  /*51a0*/  FMUL.FTZ R74, R0, R74 ;  /* 0x0000004a004a7220 */ /* 0x000fe20000410000 */
[C---:B0-----:R-:W-:Y:S01]  /*51b0*/  FMUL.FTZ R73, R100.reuse, R73 ;  /* 0x0000004964497220 */ /* 0x041fe20000410000 */
        /* <DEDUP_REMOVED lines=63> */
[----:B------:R-:W-:Y:S04]  /*55b0*/  STL.64 [R1+0x210], R132 ;  /* 0x0002108401007387 */ /* 0x000fe80000100a00 */
        /* <DEDUP_REMOVED lines=31> */
[----:B------:R0:W-:Y:S04]  /*57b0*/  STL.64 [R1+0x218], R70 ;  /* 0x0002184601007387 */ /* 0x0001e80000100a00 */
        /* <DEDUP_REMOVED lines=29> */
[----:B------:R2:W-:Y:S04]  /*5990*/  STL.64 [R1+0x3f8], R6 ;  /* 0x0003f80601007387 */ /* 0x0005e80000100a00 */
[----:B0-----:R-:W3:Y:S04]  /*59a0*/  LDL R70, [R1+0x204] ;  /* 0x0002040001467983 */ /* 0x001ee80000100800 */
[----:B------:R-:W4:Y:S04]  /*59b0*/  LDL R72, [R1+0x208] ;  /* 0x0002080001487983 */ /* 0x000f280000100800 */
[----:B------:R-:W5:Y:S04]  /*59c0*/  LDL R74, [R1+0x20c] ;  /* 0x00020c00014a7983 */ /* 0x000f680000100800 */
[----:B------:R-:W5:Y:S04]  /*59d0*/  LDL R0, [R1+0x210] ;  /* 0x0002100001007983 */ /* 0x000f680000100800 */
[----:B------:R-:W5:Y:S04]  /*59e0*/  LDL R76, [R1+0x214] ;  /* 0x00021400014c7983 */ /* 0x000f680000100800 */
[----:B------:R-:W5:Y:S04]  /*59f0*/  LDL R78, [R1+0x218] ;  /* 0x00021800014e7983 */ /* 0x000f680000100800 */
[----:B------:R-:W5:Y:S04]  /*5a00*/  LDL R80, [R1+0x21c] ;  /* 0x00021c0001507983 */ /* 0x000f680000100800 */
[----:B-1----:R-:W5:Y:S04]  /*5a10*/  LDL R4, [R1+0x220] ;  /* 0x0002200001047983 */ /* 0x002f680000100800 */
[----:B------:R-:W5:Y:S04]  /*5a20*/  LDL R82, [R1+0x224] ;  /* 0x0002240001527983 */ /* 0x000f680000100800 */
[----:B------:R-:W5:Y:S04]  /*5a30*/  LDL R84, [R1+0x228] ;  /* 0x0002280001547983 */ /* 0x000f680000100800 */
[----:B------:R-:W5:Y:S04]  /*5a40*/  LDL R86, [R1+0x22c] ;  /* 0x00022c0001567983 */ /* 0x000f680000100800 */
[----:B--2---:R-:W2:Y:S04]  /*5a50*/  LDL R6, [R1+0x230] ;  /* 0x0002300001067983 */ /* 0x004ea80000100800 */
[----:B------:R-:W2:Y:S04]  /*5a60*/  LDL R88, [R1+0x234] ;  /* 0x0002340001587983 */ /* 0x000ea80000100800 */
        /* <DEDUP_REMOVED lines=114> */
[----:B------:R-:W-:Y:S04]  /*6190*/  STL [R1+0x200], R98 ;  /* 0x0002006201007387 */ /* 0x000fe80000100800 */
[----:B---3--:R-:W-:Y:S04]  /*61a0*/  STL [R1+0x204], R70 ;  /* 0x0002044601007387 */ /* 0x008fe80000100800 */
        /* <DEDUP_REMOVED lines=10> */
[----:B--2---:R-:W-:Y:S04]  /*6250*/  STL [R1+0x230], R6 ;  /* 0x0002300601007387 */ /* 0x004fe80000100800 */
        /* <DEDUP_REMOVED lines=74> */
[----:B------:R0:W-:Y:S04]  /*6700*/  STL [R1+0x35c], R27 ;  /* 0x00035c1b01007387 */ /* 0x0001e80000100800 */
[----:B------:R-:W-:Y:S04]  /*6710*/  STL [R1+0x360], R50 ;  /* 0x0003603201007387 */ /* 0x000fe80000100800 */
[----:B------:R-:W-:Y:S04]  /*6720*/  STL [R1+0x364], R29 ;  /* 0x0003641d01007387 */ /* 0x000fe80000100800 */
[----:B------:R1:W-:Y:S04]  /*6730*/  STL [R1+0x368], R31 ;  /* 0x0003681f01007387 */ /* 0x0003e80000100800 */
[----:B------:R-:W-:Y:S04]  /*6740*/  STL [R1+0x36c], R33 ;  /* 0x00036c2101007387 */ /* 0x000fe80000100800 */
[----:B------:R-:W-:Y:S04]  /*6750*/  STL [R1+0x370], R52 ;  /* 0x0003703401007387 */ /* 0x000fe80000100800 */
[----:B------:R2:W-:Y:S04]  /*6760*/  STL [R1+0x374], R35 ;  /* 0x0003742301007387 */ /* 0x0005e80000100800 */
        /* <DEDUP_REMOVED lines=29> */
[----:B------:R-:W-:Y:S04]  /*6940*/  STL [R1+0x3ec], R81 ;  /* 0x0003ec5101007387 */ /* 0x000fe80000100800 */
[----:B------:R5:W-:Y:S04]  /*6950*/  STL [R1+0x3f0], R68 ;  /* 0x0003f04401007387 */ /* 0x000be80000100800 */
[----:B------:R5:W-:Y:S04]  /*6960*/  STL [R1+0x3f4], R83 ;  /* 0x0003f45301007387 */ /* 0x000be80000100800 */
[----:B------:R-:W-:Y:S04]  /*6970*/  STL [R1+0x3f8], R85 ;  /* 0x0003f85501007387 */ /* 0x000fe80000100800 */
[----:B------:R5:W-:Y:S04]  /*6980*/  STL [R1+0x3fc], R87 ;  /* 0x0003fc5701007387 */ /* 0x000be80000100800 */
[----:B0-----:R-:W5:Y:S04]  /*6990*/  LDL.128 R24, [R1+0x200] ;  /* 0x0002000001187983 */ /* 0x001f680000100c00 */
[----:B-1----:R-:W5:Y:S04]  /*69a0*/  LDL.128 R28, [R1+0x210] ;  /* 0x00021000011c7983 */ /* 0x002f680000100c00 */
[----:B--2---:R-:W2:Y:S04]  /*69b0*/  LDL.128 R32, [R1+0x220] ;  /* 0x0002200001207983 */ /* 0x004ea80000100c00 */
[----:B---3--:R-:W2:Y:S04]  /*69c0*/  LDL.128 R36, [R1+0x230] ;  /* 0x0002300001247983 */ /* 0x008ea80000100c00 */
[----:B----4-:R-:W2:Y:S04]  /*69d0*/  LDL.128 R40, [R1+0x240] ;  /* 0x0002400001287983 */ /* 0x010ea80000100c00 */
[----:B-----5:R-:W2:Y:S04]  /*69e0*/  LDL.128 R44, [R1+0x250] ;  /* 0x00025000012c7983 */ /* 0x020ea80000100c00 */
[----:B------:R-:W2:Y:S04]  /*69f0*/  LDL.128 R48, [R1+0x260] ;  /* 0x0002600001307983 */ /* 0x000ea80000100c00 */
        /* <DEDUP_REMOVED lines=24> */
[----:B------:R-:W2:Y:S01]  /*6b80*/  LDL.128 R148, [R1+0x3f0] ;  /* 0x0003f00001947983 */ /* 0x000ea20000100c00 */
[----:B------:R-:W-:-:S05]  /*6b90*/  VIADD R0, R155, 0x1 ;  /* 0x000000019b007836 */ /* 0x000fca0000000000 */
[----:B------:R-:W-:Y:S01]  /*6ba0*/  ISETP.NE.AND P0, PT, R0, 0x2, PT ;  /* 0x000000020000780c */ /* 0x000fe20003f05270 */
[----:B------:R0:W-:Y:S01]  /*6bb0*/  STL [R1+0x1e8], R0 ;  /* 0x0001e80001007387 */ /* 0x0001e20000100800 */
[----:B------:R-:W-:-:S11]  /*6bc0*/  IMAD.MOV.U32 R5, RZ, RZ, 0x40000040 ;  /* 0x40000040ff057424 */ /* 0x000fd600078e00ff */
[----:B0-----:R-:W-:Y:S01]  /*6bd0*/  @!P0 IMAD.MOV.U32 R0, RZ, RZ, RZ ;  /* 0x000000ffff008224 */ /* 0x001fe200078e00ff */
[----:B------:R-:W-:-:S04]  /*6be0*/  R2UR UR15, R5 ;  /* 0x00000000050f72ca */ /* 0x000fc800000e0000 */
[----:B------:R-:W-:Y:S01]  /*6bf0*/  LEA R4, R0, UR22, 0xc ;  /* 0x0000001600047c11 */ /* 0x000fe2000f8e60ff */
[----:B------:R-:W-:Y:S01]  /*6c00*/  IMAD.MOV.U32 R7, RZ, RZ, 0x40000040 ;  /* 0x40000040ff077424 */ /* 0x000fe200078e00ff */
[----:B------:R-:W3:Y:S02]  /*6c10*/  LDL R0, [R1+0x1f0] ;  /* 0x0001f00001007983 */ /* 0x000ee40000100800 */
[C---:B------:R-:W-:Y:S01]  /*6c20*/  R2UR UR14, R4.reuse ;  /* 0x00000000040e72ca */ /* 0x040fe200000e0000 */
[----:B------:R-:W-:Y:S01]  /*6c30*/  VIADD R6, R4, 0x80 ;  /* 0x0000008004067836 */ /* 0x000fe20000000000 */
[----:B------:R-:W-:-:S04]  /*6c40*/  R2UR UR19, R7 ;  /* 0x00000000071372ca */ /* 0x000fc800000e0000 */
[----:B------:R-:W-:Y:S01]  /*6c50*/  R2UR UR18, R6 ;  /* 0x00000000061272ca */ /* 0x000fe200000e0000 */
[----:B--2---:R-:W-:-:S06]  /*6c60*/  WARPGROUP.ARRIVE ;  /* 0x00000000000079c5 */ /* 0x004fcc0000000000 */
[----:B------:R-:W-:Y:S01]  /*6c70*/  HGMMA.64x256x16.F32 R24, gdesc[UR12].tnspB, R24, gsb0 ;  /* 0x43e000000c1879f0 */ /* 0x000fe20008000818 */
[----:B------:R-:W-:Y:S02]  /*6c80*/  VIADD R6, R4, 0x100 ;  /* 0x0000010004067836 */ /* 0x000fe40000000000 */
[----:B------:R-:W-:-:S03]  /*6c90*/  IMAD.MOV.U32 R7, RZ, RZ, 0x40000040 ;  /* 0x40000040ff077424 */ /* 0x000fc600078e00ff */
[----:B------:R-:W-:Y:S02]  /*6ca0*/  R2UR UR6, R6 ;  /* 0x00000000060672ca */ /* 0x000fe400000e0000 */
[----:B------:R-:W-:Y:S01]  /*6cb0*/  R2UR UR7, R7 ;  /* 0x00000000070772ca */ /* 0x000fe200000e0000 */
        /* <DEDUP_REMOVED lines=39> */
[----:B------:R-:W2:Y:S01]  /*6f30*/  @!P0 LDL R4, [R1+0x1ec] ;  /* 0x0001ec0001048983 */ /* 0x000ea20000100800 */
[----:B------:R-:W-:-:S03]  /*6f40*/  WARPGROUP.DEPBAR.LE gsb0, 0x0 ;  /* 0x00008000000079c5 */ /* 0x000fc60000010000 */
        /* <DEDUP_REMOVED lines=102> */
[----:B------:R-:W2:Y:S04]  /*75b0*/  LDL R6, [R1+0x200] ;  /* 0x0002000001067983 */ /* 0x000ea80000100800 */
[----:B0-----:R-:W2:Y:S04]  /*75c0*/  LDL R76, [R1+0x204] ;  /* 0x00020400014c7983 */ /* 0x001ea80000100800 */
[----:B------:R-:W2:Y:S04]  /*75d0*/  LDL R78, [R1+0x208] ;  /* 0x00020800014e7983 */ /* 0x000ea80000100800 */
[----:B-1----:R-:W2:Y:S04]  /*75e0*/  LDL R80, [R1+0x20c] ;  /* 0x00020c0001507983 */ /* 0x002ea80000100800 */
[----:B------:R-:W2:Y:S04]  /*75f0*/  LDL R8, [R1+0x210] ;  /* 0x0002100001087983 */ /* 0x000ea80000100800 */
[----:B------:R-:W2:Y:S04]  /*7600*/  LDL R82, [R1+0x214] ;  /* 0x0002140001527983 */ /* 0x000ea80000100800 */
[----:B----4-:R-:W4:Y:S04]  /*7610*/  LDL R84, [R1+0x218] ;  /* 0x0002180001547983 */ /* 0x010f280000100800 */
[----:B------:R-:W4:Y:S04]  /*7620*/  LDL R86, [R1+0x21c] ;  /* 0x00021c0001567983 */ /* 0x000f280000100800 */
[----:B------:R-:W4:Y:S04]  /*7630*/  LDL R10, [R1+0x220] ;  /* 0x00022000010a7983 */ /* 0x000f280000100800 */
[----:B-----5:R-:W5:Y:S04]  /*7640*/  LDL R88, [R1+0x224] ;  /* 0x0002240001587983 */ /* 0x020f680000100800 */
[----:B------:R-:W5:Y:S04]  /*7650*/  LDL R90, [R1+0x228] ;  /* 0x00022800015a7983 */ /* 0x000f680000100800 */
[----:B---3--:R-:W3:Y:S04]  /*7660*/  LDL R92, [R1+0x22c] ;  /* 0x00022c00015c7983 */ /* 0x008ee80000100800 */
[----:B------:R-:W3:Y:S04]  /*7670*/  LDL R12, [R1+0x230] ;  /* 0x00023000010c7983 */ /* 0x000ee80000100800 */
[----:B------:R-:W3:Y:S04]  /*7680*/  LDL R94, [R1+0x234] ;  /* 0x00023400015e7983 */ /* 0x000ee80000100800 */
        /* <DEDUP_REMOVED lines=115> */
[----:B------:R-:W-:Y:S04]  /*7dc0*/  STL [R1+0x204], R76 ;  /* 0x0002044c01007387 */ /* 0x000fe80000100800 */
[----:B------:R-:W-:Y:S04]  /*7dd0*/  STL [R1+0x208], R78 ;  /* 0x0002084e01007387 */ /* 0x000fe80000100800 */
[----:B------:R-:W-:Y:S04]  /*7de0*/  STL [R1+0x20c], R80 ;  /* 0x00020c5001007387 */ /* 0x000fe80000100800 */
[----:B------:R-:W-:Y:S04]  /*7df0*/  STL [R1+0x210], R8 ;  /* 0x0002100801007387 */ /* 0x000fe80000100800 */
[----:B------:R-:W-:Y:S04]  /*7e00*/  STL [R1+0x214], R82 ;  /* 0x0002145201007387 */ /* 0x000fe80000100800 */
[----:B----4-:R-:W-:Y:S04]  /*7e10*/  STL [R1+0x218], R84 ;  /* 0x0002185401007387 */ /* 0x010fe80000100800 */
[----:B------:R-:W-:Y:S04]  /*7e20*/  STL [R1+0x21c], R86 ;  /* 0x00021c5601007387 */ /* 0x000fe80000100800 */
[----:B------:R-:W-:Y:S04]  /*7e30*/  STL [R1+0x220], R10 ;  /* 0x0002200a01007387 */ /* 0x000fe80000100800 */
[----:B-----5:R-:W-:Y:S04]  /*7e40*/  STL [R1+0x224], R88 ;  /* 0x0002245801007387 */ /* 0x020fe80000100800 */
[----:B------:R-:W-:Y:S04]  /*7e50*/  STL [R1+0x228], R90 ;  /* 0x0002285a01007387 */ /* 0x000fe80000100800 */
[----:B---3--:R-:W-:Y:S04]  /*7e60*/  STL [R1+0x22c], R92 ;  /* 0x00022c5c01007387 */ /* 0x008fe80000100800 */
        /* <DEDUP_REMOVED lines=116> */
[----:B------:R-:W-:Y:S01]  /*85b0*/  VIADD R0, R0, 0x1 ;  /* 0x0000000100007836 */ /* 0x000fe20000000000 */
[----:B------:R-:W-:Y:S01]  /*85c0*/  @!P0 LOP3.LUT R4, R4, 0x1, RZ, 0x3c, !PT ;  /* 0x0000000104048812 */ /* 0x000fe200078e3cff */
[----:B------:R-:W-:Y:S03]  /*85d0*/  BSSY B0, `(.L_x_2013) ;  /* 0x000000e000007945 */ /* 0x000fe60003800000 */
[----:B------:R0:W-:Y:S04]  /*85e0*/  STL [R1+0x1f0], R0 ;  /* 0x0001f00001007387 */ /* 0x0001e80000100800 */
[----:B------:R1:W-:Y:S01]  /*85f0*/  @!P0 STL [R1+0x1ec], R4 ;  /* 0x0001ec0401008387 */ /* 0x0003e20000100800 */
[----:B0-----:R-:W-:Y:S01]  /*8600*/  IMAD.U32 R0, RZ, RZ, UR21 ;  /* 0x00000015ff007e24 */ /* 0x001fe2000f8e00ff */
[----:B------:R-:W-:-:S02]  /*8610*/  UIADD3 UR21, UR21, -0x1, URZ ;  /* 0xffffffff15157890 */ /* 0x000fc4000fffe03f */
[----:B------:R1:W-:Y:S01]  /*8620*/  @!P0 STL [R1+0x1e8], RZ ;  /* 0x0001e8ff01008387 */ /* 0x0003e20000100800 */
[----:B------:R-:W-:Y:S06]  /*8630*/  BAR.ARV 0xf, 0x100 ;  /* 0x03c4000000007b1d */ /* 0x000fec0000002000 */
[----:B------:R-:W-:Y:S01]  /*8640*/  ISETP.GT.AND P0, PT, R0, UR20, PT ;  /* 0x0000001400007c0c */ /* 0x000fe2000bf04270 */
[----:B------:R-:W-:-:S12]  /*8650*/  @P1 BRA `(.L_x_2014) ;  /* 0x0000000000141947 */ /* 0x000fd80003800000 */
[----:B------:R-:W2:Y:S02]  /*8660*/  LDL R0, [R1+0x1e8] ;  /* 0x0001e80001007983 */ /* 0x000ea40000100800 */
[----:B--2---:R-:W-:-:S05]  /*8670*/  LEA R0, R0, UR39, 0x3 ;  /* 0x0000002700007c11 */ /* 0x004fca000f8e18ff */
[----:B------:R-:W-:-:S05]  /*8680*/  VIADD R0, R0, 0x38860 ;  /* 0x0003886000007836 */ /* 0x000fca0000000000 */
[----:B------:R-:W-:-:S04]  /*8690*/  PRMT R0, RZ, 0x654, R0 ;  /* 0x00000654ff007816 */ /* 0x000fc80000000000 */
[----:B------:R0:W-:Y:S03]  /*86a0*/  SYNCS.ARRIVE.TRANS64.RED.A1T0 RZ, [R0+URZ], RZ ;  /* 0x000000ff00ff79a7 */ /* 0x0001e6000810043f */
.L_x_2014:
[----:B------:R-:W-:Y:S05]  /*86b0*/  BSYNC B0 ;  /* 0x0000000000007941 */ /* 0x000fea0003800000 */
.L_x_2013:
[----:B------:R-:W-:Y:S05]  /*86c0*/  @P0 BRA `(.L_x_2015) ;  /* 0xffffffc0009c0947 */ /* 0x000fea000383ffff */
.L_x_2012:
[----:B------:R-:W2:Y:S04]  /*86d0*/  LDL R137, [R1+0x1e8] ;  /* 0x0001e80001897983 */ /* 0x000ea80000100800 */
[----:B------:R-:W3:Y:S04]  /*86e0*/  LDL.64 R126, [R1+0x250] ;  /* 0x00025000017e7983 */ /* 0x000ee80000100a00 */
[----:B------:R-:W4:Y:S04]  /*86f0*/  LDL.64 R106, [R1+0x2b0] ;  /* 0x0002b000016a7983 */ /* 0x000f280000100a00 */
[----:B-1----:R-:W5:Y:S04]  /*8700*/  LDL.64 R4, [R1+0x300] ;  /* 0x0003000001047983 */ /* 0x002f680000100a00 */
        /* <DEDUP_REMOVED lines=61> */
[----:B------:R-:W5:Y:S04]  /*8ae0*/  LDL R136, [R1+0x1f0] ;  /* 0x0001f00001887983 */ /* 0x000f680000100800 */
[----:B0-----:R-:W5:Y:S01]  /*8af0*/  LDL R0, [R1+0x1e8] ;  /* 0x0001e80001007983 */ /* 0x001f620000100800 */
[----:B--2---:R-:W-:-:S05]  /*8b00*/  IMAD R137, R137, 0x40, R158 ;  /* 0x0000004089897824 */ /* 0x004fca00078e029e */
[----:B------:R-:W-:Y:S01]  /*8b10*/  LEA R138, R137, UR39, 0x2 ;  /* 0x00000027898a7c11 */ /* 0x000fe2000f8e10ff */
[----:B------:R-:W-:Y:S06]  /*8b20*/  BAR.SYNC.DEFER_BLOCKING 0xe, 0x100 ;  /* 0x0384000000007b1d */ /* 0x000fec0000010000 */
[----:B------:R-:W3:Y:S02]  /*8b30*/  LDS R137, [R138+0x38400] ;  /* 0x038400008a897984 */ /* 0x000ee40000000800 */
[C---:B---3--:R-:W-:Y:S01]  /*8b40*/  FMUL.FTZ R127, R137.reuse, R127 ;  /* 0x0000007f897f7220 */ /* 0x048fe20000410000 */
[----:B------:R-:W-:-:S05]  /*8b50*/  FMUL.FTZ R126, R137, R126 ;  /* 0x0000007e897e7220 */ /* 0x000fca0000410000 */
[----:B------:R4:W-:Y:S02]  /*8b60*/  STL.64 [R1+0x250], R126 ;  /* 0x0002507e01007387 */ /* 0x0009e40000100a00 */
[C---:B----4-:R-:W-:Y:S02]  /*8b70*/  FMUL.FTZ R126, R137.reuse, R106 ;  /* 0x0000006a897e7220 */ /* 0x050fe40000410000 */
[----:B------:R-:W0:Y:S01]  /*8b80*/  LDS R106, [R138+0x38420] ;  /* 0x038420008a6a7984 */ /* 0x000e220000000800 */
[C---:B-----5:R-:W-:Y:S01]  /*8b90*/  FMUL.FTZ R5, R137.reuse, R5 ;  /* 0x0000000589057220 */ /* 0x060fe20000410000 */
[C---:B------:R-:W-:Y:S01]  /*8ba0*/  FMUL.FTZ R4, R137.reuse, R4 ;  /* 0x0000000489047220 */ /* 0x040fe20000410000 */
[C---:B------:R-:W-:Y:S01]  /*8bb0*/  FMUL.FTZ R141, R137.reuse, R141 ;  /* 0x0000008d898d7220 */ /* 0x040fe20000410000 */
[C---:B------:R-:W-:Y:S01]  /*8bc0*/  FMUL.FTZ R140, R137.reuse, R140 ;  /* 0x0000008c898c7220 */ /* 0x040fe20000410000 */
[C---:B------:R-:W-:Y:S01]  /*8bd0*/  FMUL.FTZ R135, R137.reuse, R135 ;  /* 0x0000008789877220 */ /* 0x040fe20000410000 */
[C---:B------:R-:W-:Y:S01]  /*8be0*/  FMUL.FTZ R134, R137.reuse, R134 ;  /* 0x0000008689867220 */ /* 0x040fe20000410000 */
[----:B------:R1:W-:Y:S01]  /*8bf0*/  STL.64 [R1+0x300], R4 ;  /* 0x0003000401007387 */ /* 0x0003e20000100a00 */
        /* <DEDUP_REMOVED lines=119> */
[----:B------:R-:W-:-:S02]  /*9370*/  VIADD R136, R136, 0x1 ;  /* 0x0000000188887836 */ /* 0x000fc40000000000 */
[----:B-1----:R-:W-:Y:S01]  /*9380*/  VIADD R4, R0, 0x1 ;  /* 0x0000000100047836 */ /* 0x002fe20000000000 */
[----:B------:R0:W-:Y:S04]  /*9390*/  STL.64 [R1+0x200], R140 ;  /* 0x0002008c01007387 */ /* 0x0001e80000100a00 */
        /* <DEDUP_REMOVED lines=61> */
[----:B------:R0:W-:Y:S04]  /*9770*/  STL [R1+0x1f0], R136 ;  /* 0x0001f08801007387 */ /* 0x0001e80000100800 */
[----:B------:R0:W-:Y:S01]  /*9780*/  STL [R1+0x1e8], R4 ;  /* 0x0001e80401007387 */ /* 0x0001e20000100800 */
[----:B------:R-:W-:Y:S06]  /*9790*/  BAR.ARV 0xf, 0x100 ;  /* 0x03c4000000007b1d */ /* 0x000fec0000002000 */
[----:B------:R-:W-:Y:S01]  /*97a0*/  ISETP.NE.AND P0, PT, R4, 0x2, PT ;  /* 0x000000020400780c */ /* 0x000fe20003f05270 */
[----:B------:R-:W-:Y:S01]  /*97b0*/  BSSY B0, `(.L_x_2016) ;  /* 0x0000007000007945 */ /* 0x000fe20003800000 */
[----:B------:R-:W-:-:S11]  /*97c0*/  IMAD.MOV.U32 R0, RZ, RZ, 0x1 ;  /* 0x00000001ff007424 */ /* 0x000fd600078e00ff */
[----:B0-----:R-:W-:Y:S05]  /*97d0*/  @P0 BRA `(.L_x_2017) ;  /* 0x0000000000100947 */ /* 0x001fea0003800000 */
[----:B------:R-:W2:Y:S04]  /*97e0*/  LDL R4, [R1+0x1ec] ;  /* 0x0001ec0001047983 */ /* 0x000ea80000100800 */
[----:B------:R0:W-:Y:S01]  /*97f0*/  STL [R1+0x1e8], RZ ;  /* 0x0001e8ff01007387 */ /* 0x0001e20000100800 */
[----:B--2---:R-:W-:-:S05]  /*9800*/  LOP3.LUT R4, R4, 0x1, RZ, 0x3c, !PT ;  /* 0x0000000104047812 */ /* 0x004fca00078e3cff */
[----:B------:R0:W-:Y:S02]  /*9810*/  STL [R1+0x1ec], R4 ;  /* 0x0001ec0401007387 */ /* 0x0001e40000100800 */
.L_x_2017:
[----:B------:R-:W-:Y:S05]  /*9820*/  BSYNC B0 ;  /* 0x0000000000007941 */ /* 0x000fea0003800000 */
.L_x_2016:
[----:B------:R-:W-:Y:S05]  /*9830*/  BRA `(.L_x_2009) ;  /* 0x0000021c00247947 */ /* 0x000fea0003800000 */
.L_x_2002:
[----:B------:R-:W0:Y:S01]  /*9840*/  S2R R4, SR_TID.X ;  /* 0x0000000000047919 */ /* 0x000e220000002100 */
[----:B------:R-:W-:Y:S01]  /*9850*/  UISETP.NE.AND UP0, UPT, UR38, URZ, UPT ;  /* 0x0000003f2600728c */ /* 0x000fe2000bf05270 */
[----:B------:R-:W-:Y:S01]  /*9860*/  IMAD.MOV.U32 R10, RZ, RZ, 0x1 ;  /* 0x00000001ff0a7424 */ /* 0x000fe200078e00ff */
[----:B------:R-:W-:Y:S01]  /*9870*/  UMOV UR4, 0x1 ;  /* 0x0000000100047882 */ /* 0x000fe20000000000 */
[----:B------:R-:W-:Y:S01]  /*9880*/  UIADD3 UR8, UP3, UR36, 0x38860, URZ ;  /* 0x0003886024087890 */ /* 0x000fe2000ff7e03f */
[----:B------:R-:W-:Y:S01]  /*9890*/  IMAD.MOV.U32 R11, RZ, RZ, RZ ;  /* 0x000000ffff0b7224 */ /* 0x000fe200078e00ff */
[----:B------:R-:W-:Y:S01]  /*98a0*/  USEL UR4, UR4, 0x2, !UP0 ;  /* 0x0000000204047887 */ /* 0x000fe2000c000000 */
[----:B-1----:R-:W-:Y:S01]  /*98b0*/  IMAD.U32 R0, RZ, RZ, UR40 ;  /* 0x00000028ff007e24 */ /* 0x002fe2000f8e00ff */
[----:B------:R-:W-:Y:S01]  /*98c0*/  UIADD3.X UR9, URZ, UR37, URZ, UP3, !UPT ;  /* 0x000000253f097290 */ /* 0x000fe20009ffe43f */
[----:B------:R-:W-:Y:S01]  /*98d0*/  IMAD.MOV.U32 R5, RZ, RZ, 0x80 ;  /* 0x00000080ff057424 */ /* 0x000fe200078e00ff */
[----:B------:R-:W-:Y:S01]  /*98e0*/  UIADD3 UR6, UP1, UR36, 0x38830, URZ ;  /* 0x0003883024067890 */ /* 0x000fe2000ff3e03f */
[----:B------:R1:W-:Y:S01]  /*98f0*/  STL.64 [R1+0x60], R10 ;  /* 0x0000600a01007387 */ /* 0x0003e20000100a00 */
[----:B------:R-:W-:Y:S01]  /*9900*/  IMAD.U32 R9, RZ, RZ, UR4 ;  /* 0x00000004ff097e24 */ /* 0x000fe2000f8e00ff */
[----:B------:R-:W-:Y:S01]  /*9910*/  UIADD3 UR4, UP2, UR36, 0x38850, URZ ;  /* 0x0003885024047890 */ /* 0x000fe2000ff5e03f */
[----:B------:R-:W-:Y:S01]  /*9920*/  IMAD.MOV.U32 R6, RZ, RZ, 0x1 ;  /* 0x00000001ff067424 */ /* 0x000fe200078e00ff */
[----:B------:R-:W-:Y:S01]  /*9930*/  UIADD3 UR7, UP0, UR36, 0x38840, URZ ;  /* 0x0003884024077890 */ /* 0x000fe2000ff1e03f */
[----:B------:R2:W-:Y:S01]  /*9940*/  STL [R1+0x70], R0 ;  /* 0x0000700001007387 */ /* 0x0005e20000100800 */
[----:B------:R-:W-:Y:S01]  /*9950*/  ULDC UR10, c[0x0][0x448] ;  /* 0x00011200000a7ab9 */ /* 0x000fe20000000800 */
[----:B------:R-:W-:Y:S01]  /*9960*/  IMAD.MOV.U32 R7, RZ, RZ, RZ ;  /* 0x000000ffff077224 */ /* 0x000fe200078e00ff */
[----:B------:R-:W-:Y:S01]  /*9970*/  UIADD3.X UR5, URZ, UR37, URZ, UP2, !UPT ;  /* 0x000000253f057290 */ /* 0x000fe200097fe43f */
[----:B------:R-:W-:Y:S01]  /*9980*/  IMAD.MOV.U32 R8, RZ, RZ, 0x2000 ;  /* 0x00002000ff087424 */ /* 0x000fe200078e00ff */
[----:B------:R-:W-:Y:S01]  /*9990*/  STL.64 [R1], RZ ;  /* 0x000000ff01007387 */ /* 0x000fe20000100a00 */
[----:B------:R-:W-:Y:S01]  /*99a0*/  IMAD.MOV.U32 R13, RZ, RZ, R9 ;  /* 0x000000ffff0d7224 */ /* 0x000fe200078e0009 */
[----:B------:R-:W-:Y:S01]  /*99b0*/  ULDC UR45, c[0x0][0x288] ;  /* 0x0000a200002d7ab9 */ /* 0x000fe20000000800 */
[----:B-1----:R-:W-:Y:S01]  /*99c0*/  IMAD.U32 R11, RZ, RZ, UR9 ;  /* 0x00000009ff0b7e24 */ /* 0x002fe2000f8e00ff */
[----:B------:R-:W-:Y:S01]  /*99d0*/  UIADD3.X UR9, URZ, UR37, URZ, UP0, !UPT ;  /* 0x000000253f097290 */ /* 0x000fe200087fe43f */
[----:B--2---:R-:W-:Y:S01]  /*99e0*/  IMAD.U32 R0, RZ, RZ, UR4 ;  /* 0x00000004ff007e24 */ /* 0x004fe2000f8e00ff */
[----:B------:R-:W-:Y:S01]  /*99f0*/  UIADD3.X UR4, URZ, UR37, URZ, UP1, !UPT ;  /* 0x000000253f047290 */ /* 0x000fe20008ffe43f */
[----:B------:R1:W-:Y:S01]  /*9a00*/  STL.64 [R1+0x18], R8 ;  /* 0x0000180801007387 */ /* 0x0003e20000100a00 */
[----:B------:R-:W-:Y:S01]  /*9a10*/  UISETP.NE.AND UP1, UPT, UR10, 0x1, UPT ;  /* 0x000000010a00788c */ /* 0x000fe2000bf25270 */
[----:B------:R-:W-:Y:S01]  /*9a20*/  IMAD.MOV.U32 R12, RZ, RZ, 0x10000 ;  /* 0x00010000ff0c7424 */ /* 0x000fe200078e00ff */
[----:B------:R-:W-:Y:S01]  /*9a30*/  UIADD3 UR44, UR42, 0x1, -UR45 ;  /* 0x000000012a2c7890 */ /* 0x000fe2000fffe82d */
[----:B0-----:R-:W-:Y:S01]  /*9a40*/  LOP3.LUT R4, R4, 0x7f, RZ, 0xc0, !PT ;  /* 0x0000007f04047812 */ /* 0x001fe200078ec0ff */
[----:B------:R-:W-:Y:S01]  /*9a50*/  IMAD.MOV.U32 R15, RZ, RZ, 0x100 ;  /* 0x00000100ff0f7424 */ /* 0x000fe200078e00ff */
[----:B------:R-:W-:Y:S01]  /*9a60*/  STL.64 [R1+0x38], RZ ;  /* 0x000038ff01007387 */ /* 0x000fe20000100a00 */
[----:B------:R-:W-:Y:S01]  /*9a70*/  IMAD.U32 R10, RZ, RZ, UR8 ;  /* 0x00000008ff0a7e24 */ /* 0x000fe2000f8e00ff */
[----:B------:R-:W-:Y:S01]  /*9a80*/  ISETP.NE.AND P0, PT, R4, RZ, PT ;  /* 0x000000ff0400720c */ /* 0x000fe20003f05270 */
[----:B------:R-:W-:-:S03]  /*9a90*/  USHF.L.U32 UR8, UR40, 0x6, URZ ;  /* 0x0000000628087899 */ /* 0x000fc6000800063f */
[----:B------:R-:W-:Y:S01]  /*9aa0*/  SEL R4, RZ, 0x1, P0 ;  /* 0x00000001ff047807 */ /* 0x000fe20000000000 */
[----:B-1----:R-:W-:Y:S01]  /*9ab0*/  IMAD.U32 R9, RZ, RZ, UR5 ;  /* 0x00000005ff097e24 */ /* 0x002fe2000f8e00ff */
[----:B------:R-:W-:Y:S01]  /*9ac0*/  STL.64 [R1+0x68], R10 ;  /* 0x0000680a01007387 */ /* 0x000fe20000100a00 */
[----:B------:R-:W-:Y:S01]  /*9ad0*/  IMAD.MOV.U32 R8, RZ, RZ, R0 ;  /* 0x000000ffff087224 */ /* 0x000fe200078e0000 */
[----:B------:R-:W-:Y:S01]  /*9ae0*/  @UP1 ULDC UR10, c[0x0][0x450] ;  /* 0x00011400000a1ab9 */ /* 0x000fe20000000800 */
[----:B------:R-:W-:Y:S01]  /*9af0*/  IMAD.MOV.U32 R14, RZ, RZ, R4 ;  /* 0x000000ffff0e7224 */ /* 0x000fe200078e0004 */
[----:B------:R0:W-:Y:S01]  /*9b00*/  STL.128 [R1+0x20], R4 ;  /* 0x0000200401007387 */ /* 0x0001e20000100c00 */
[----:B------:R-:W-:-:S03]  /*9b10*/  IADD3 R36, P0, R2, 0x38, RZ ;  /* 0x0000003802247810 */ /* 0x000fc60007f1e0ff */
[----:B------:R1:W-:Y:S02]  /*9b20*/  STL.128 [R1+0x50], R12 ;  /* 0x0000500c01007387 */ /* 0x0003e40000100c00 */
[----:B------:R-:W-:Y:S02]  /*9b30*/  IMAD.X R37, RZ, RZ, R16, P0 ;  /* 0x000000ffff257224 */ /* 0x000fe400000e0610 */
[----:B------:R1:W-:Y:S01]  /*9b40*/  STL.128 [R1+0x40], R8 ;  /* 0x0000400801007387 */ /* 0x0003e20000100c00 */
[----:B0-----:R-:W-:Y:S01]  /*9b50*/  IMAD.U32 R6, RZ, RZ, UR6 ;  /* 0x00000006ff067e24 */ /* 0x001fe2000f8e00ff */
[----:B------:R-:W-:Y:S01]  /*9b60*/  @UP1 UIADD3 UR6, UR8, 0x3f, URZ ;  /* 0x0000003f08061890 */ /* 0x000fe2000fffe03f */
[----:B------:R-:W-:Y:S01]  /*9b70*/  IMAD.U32 R7, RZ, RZ, UR4 ;  /* 0x00000004ff077e24 */ /* 0x000fe2000f8e00ff */
[----:B------:R-:W-:Y:S01]  /*9b80*/  ULDC.64 UR4, c[0x0][0xad8] ;  /* 0x0002b60000047ab9 */ /* 0x000fe20000000a00 */
[----:B------:R-:W-:Y:S01]  /*9b90*/  IMAD.U32 R4, RZ, RZ, UR7 ;  /* 0x00000007ff047e24 */ /* 0x000fe2000f8e00ff */
[----:B------:R-:W-:Y:S01]  /*9ba0*/  UISETP.GE.AND UP0, UPT, UR5, 0x1, UPT ;  /* 0x000000010500788c */ /* 0x000fe2000bf06270 */
[----:B------:R-:W-:Y:S01]  /*9bb0*/  IMAD.U32 R5, RZ, RZ, UR9 ;  /* 0x00000009ff057e24 */ /* 0x000fe2000f8e00ff */
[----:B------:R1:W-:Y:S01]  /*9bc0*/  STL.64 [R1+0x8], R6 ;  /* 0x0000080601007387 */ /* 0x0003e20000100a00 */
[----:B------:R-:W-:Y:S01]  /*9bd0*/  @UP1 ULDC UR7, c[0x0][0x44c] ;  /* 0x0001130000071ab9 */ /* 0x000fe20000000800 */
[----:B------:R-:W-:-:S02]  /*9be0*/  UIADD3 UR9, UR8, 0x3f, URZ ;  /* 0x0000003f08097890 */ /* 0x000fc4000fffe03f */
[----:B------:R1:W-:Y:S01]  /*9bf0*/  STL.64 [R1+0x10], R4 ;  /* 0x0000100401007387 */ /* 0x0003e20000100a00 */
[----:B------:R-:W-:Y:S01]  /*9c00*/  UIMAD.WIDE.U32 UR6, UR6, UR7, URZ ;  /* 0x00000007060672a5 */ /* 0x000fe2000f8e003f */
[----:B------:R-:W-:Y:S02]  /*9c10*/  PLOP3.LUT P1, PT, PT, PT, UP0, 0x80, 0x0 ;  /* 0x000000000000781c */ /* 0x000fe40003f2f008 */
[----:B------:R1:W-:Y:S01]  /*9c20*/  STL.64 [R1+0x30], R4 ;  /* 0x0000300401007387 */ /* 0x0003e20000100a00 */
[----:B------:R-:W-:-:S04]  /*9c30*/  @UP1 USHF.R.U32.HI UR9, URZ, UR10, UR7 ;  /* 0x0000000a3f091299 */ /* 0x000fc80008011607 */
[----:B------:R-:W-:-:S04]  /*9c40*/  UIADD3 UR6, UR44, UR9, URZ ;  /* 0x000000092c067290 */ /* 0x000fc8000fffe03f */
[----:B------:R-:W-:Y:S02]  /*9c50*/  UIADD3 UR4, UR6, UR4, URZ ;  /* 0x0000000406047290 */ /* 0x000fe4000fffe03f */
[----:B------:R-:W-:Y:S10]  /*9c60*/  @!P1 BRA `(.L_x_2018) ;  /* 0x0000000000449947 */ /* 0x000ff40003800000 */
        /* <DEDUP_REMOVED lines=10> */
.L_x_2019:
[----:B------:R-:W-:-:S11]  /*9d10*/  UISETP.NE.AND UP0, UPT, UR5, 0x1, UPT ;  /* 0x000000010500788c */ /* 0x000fd6000bf05270 */
[----:B------:R-:W-:Y:S02]  /*9d20*/  @UP0 ULDC.64 UR10, c[0x0][0xae0] ;  /* 0x0002b800000a0ab9 */ /* 0x000fe40000000a00 */
[----:B------:R-:W-:-:S04]  /*9d30*/  UIMAD.WIDE.U32 UR6, UR9, UR10, URZ ;  /* 0x0000000a090672a5 */ /* 0x000fc8000f8e003f */
[----:B------:R-:W-:-:S12]  /*9d40*/  @UP0 USHF.R.U32.HI UR9, URZ, UR11, UR7 ;  /* 0x0000000b3f090299 */ /* 0x000fd80008011607 */
.L_x_2020:
[----:B------:R-:W-:-:S04]  /*9d50*/  UIMAD UR9, UR9, UR5, UR5 ;  /* 0x00000005090972a4 */ /* 0x000fc8000f8e0205 */
[----:B------:R-:W-:-:S04]  /*9d60*/  UISETP.LT.AND UP0, UPT, UR4, UR9, UPT ;  /* 0x000000090400728c */ /* 0x000fc8000bf01270 */
[----:B------:R-:W-:-:S12]  /*9d70*/  USEL UR4, UR4, UR9, UP0 ;  /* 0x0000000904047287 */ /* 0x000fd80008000000 */
.L_x_2018:
[----:B------:R-:W-:Y:S02]  /*9d80*/  UIADD3 UR10, UR42, 0x3f, URZ ;  /* 0x0000003f2a0a7890 */ /* 0x000fe4000fffe03f */
        /* <DEDUP_REMOVED lines=8> */
[----:B------:R-:W-:Y:S02]  /*9e10*/  UIADD3 UR45, UR42, -UR45, URZ ;  /* 0x8000002d2a2d7290 */ /* 0x000fe4000fffe03f */
        /* <DEDUP_REMOVED lines=19> */
.L_x_2022:
[----:B------:R-:W-:-:S11]  /*9f50*/  UISETP.NE.AND UP0, UPT, UR5, 0x1, UPT ;  /* 0x000000010500788c */ /* 0x000fd6000bf05270 */
[----:B------:R-:W-:Y:S02]  /*9f60*/  @UP0 ULDC.64 UR10, c[0x0][0xae0] ;  /* 0x0002b800000a0ab9 */ /* 0x000fe40000000a00 */
[----:B------:R-:W-:-:S04]  /*9f70*/  UIMAD.WIDE.U32 UR6, UR8, UR10, URZ ;  /* 0x0000000a080672a5 */ /* 0x000fc8000f8e003f */
[----:B------:R-:W-:-:S12]  /*9f80*/  @UP0 USHF.R.U32.HI UR8, URZ, UR11, UR7 ;  /* 0x0000000b3f080299 */ /* 0x000fd80008011607 */
.L_x_2023:
[----:B------:R-:W-:-:S04]  /*9f90*/  UIMAD UR5, UR8, UR5, URZ ;  /* 0x00000005080572a4 */ /* 0x000fc8000f8e023f */
[----:B------:R-:W-:-:S04]  /*9fa0*/  UISETP.LT.AND UP0, UPT, UR4, UR5, UPT ;  /* 0x000000050400728c */ /* 0x000fc8000bf01270 */
[----:B------:R-:W-:-:S12]  /*9fb0*/  USEL UR4, UR4, UR5, !UP0 ;  /* 0x0000000504047287 */ /* 0x000fd8000c000000 */
.L_x_2021:
[----:B------:R-:W-:Y:S01]  /*9fc0*/  USHF.R.S32.HI UR5, URZ, 0x1f, UR4 ;  /* 0x0000001f3f057899 */ /* 0x000fe20008011404 */
[----:B------:R-:W-:-:S03]  /*9fd0*/  PRMT R0, RZ, 0x7610, R0 ;  /* 0x00007610ff007816 */ /* 0x000fc60000000000 */
[----:B------:R-:W-:-:S04]  /*9fe0*/  ULEA.HI UR5, UR5, UR4, URZ, 0x6 ;  /* 0x0000000405057291 */ /* 0x000fc8000f8f303f */
[----:B------:R-:W-:-:S04]  /*9ff0*/  USHF.R.S32.HI UR5, URZ, 0x6, UR5 ;  /* 0x000000063f057899 */ /* 0x000fc80008011405 */
[----:B------:R-:W-:-:S04]  /*a000*/  UISETP.LT.AND UP0, UPT, URZ, UR5, UPT ;  /* 0x000000053f00728c */ /* 0x000fc8000bf01270 */
[----:B------:R-:W-:-:S04]  /*a010*/  USEL UR49, URZ, UR5, !UP0 ;  /* 0x000000053f317287 */ /* 0x000fc8000c000000 */
[----:B------:R-:W-:-:S06]  /*a020*/  UISETP.GT.AND UP0, UPT, UR48, UR49, UPT ;  /* 0x000000313000728c */ /* 0x000fcc000bf04270 */
[----:B------:R-:W-:-:S13]  /*a030*/  PLOP3.LUT P0, PT, PT, PT, UP0, 0x80, 0x0 ;  /* 0x000000000000781c */ /* 0x000fda0003f0f008 */
[----:B------:R-:W-:Y:S05]  /*a040*/  @!P0 BRA `(.L_x_2009) ;  /* 0x0000021400208947 */ /* 0x000fea0003800000 */
[----:B------:R-:W0:Y:S01]  /*a050*/  SHFL.IDX PT, R0, R193, RZ, 0x1f ;  /* 0x00001fffc1007589 */ /* 0x000e2200000e0000 */
[----:B------:R-:W-:Y:S01]  /*a060*/  UIADD3 UR8, UR39, 0x400, URZ ;  /* 0x0000040027087890 */ /* 0x000fe2000fffe03f */
[----:B-1----:R-:W-:Y:S01]  /*a070*/  IMAD.MOV.U32 R12, RZ, RZ, 0x1 ;  /* 0x00000001ff0c7424 */ /* 0x002fe200078e00ff */
[----:B------:R-:W-:Y:S01]  /*a080*/  UIADD3 UR5, UR39, 0x22400, URZ ;  /* 0x0002240027057890 */ /* 0x000fe2000fffe03f */
[----:B------:R-:W1:Y:S01]  /*a090*/  S2R R44, SR_TID.X ;  /* 0x00000000002c7919 */ /* 0x000e620000002100 */
[----:B------:R-:W-:Y:S01]  /*a0a0*/  UIADD3 UR4, UR39, 0x20400, URZ ;  /* 0x0002040027047890 */ /* 0x000fe2000fffe03f */
[----:B------:R-:W-:Y:S01]  /*a0b0*/  IMAD.MOV.U32 R13, RZ, RZ, RZ ;  /* 0x000000ffff0d7224 */ /* 0x000fe200078e00ff */
[----:B------:R-:W-:Y:S01]  /*a0c0*/  UIADD3 UR6, UR39, 0x26400, URZ ;  /* 0x0002640027067890 */ /* 0x000fe2000fffe03f */
[----:B------:R-:W-:Y:S01]  /*a0d0*/  IMAD.MOV.U32 R14, RZ, RZ, 0x1 ;  /* 0x00000001ff0e7424 */ /* 0x000fe200078e00ff */
[----:B------:R-:W-:Y:S01]  /*a0e0*/  USHF.R.U32.HI UR5, URZ, 0x4, UR5 ;  /* 0x000000043f057899 */ /* 0x000fe20008011605 */
[----:B------:R-:W-:Y:S01]  /*a0f0*/  IMAD.MOV.U32 R15, RZ, RZ, RZ ;  /* 0x000000ffff0f7224 */ /* 0x000fe200078e00ff */
[----:B------:R-:W-:Y:S01]  /*a100*/  USHF.R.U32.HI UR4, URZ, 0x4, UR4 ;  /* 0x000000043f047899 */ /* 0x000fe20008011604 */
[----:B------:R-:W-:Y:S01]  /*a110*/  IMAD.MOV.U32 R7, RZ, RZ, 0x40000040 ;  /* 0x40000040ff077424 */ /* 0x000fe200078e00ff */
[----:B------:R-:W-:Y:S01]  /*a120*/  USHF.R.U32.HI UR6, URZ, 0x4, UR6 ;  /* 0x000000043f067899 */ /* 0x000fe20008011606 */
[----:B------:R-:W-:Y:S01]  /*a130*/  IMAD.MOV.U32 R9, RZ, RZ, 0x40000040 ;  /* 0x40000040ff097424 */ /* 0x000fe200078e00ff */
[----:B------:R-:W-:Y:S01]  /*a140*/  USHF.R.U32.HI UR7, URZ, 0x4, UR8 ;  /* 0x000000043f077899 */ /* 0x000fe20008011608 */
[----:B------:R2:W-:Y:S01]  /*a150*/  STL.128 [R1+0x80], R12 ;  /* 0x0000800c01007387 */ /* 0x0005e20000100c00 */
[----:B------:R-:W-:Y:S01]  /*a160*/  ULOP3.LUT UR5, UR5, 0x3fff, URZ, 0xc0, !UPT ;  /* 0x00003fff05057892 */ /* 0x000fe2000f8ec03f */
[----:B------:R-:W-:Y:S01]  /*a170*/  IMAD.MOV.U32 R11, RZ, RZ, 0x40000040 ;  /* 0x40000040ff0b7424 */ /* 0x000fe200078e00ff */
[----:B------:R-:W-:Y:S01]  /*a180*/  ULOP3.LUT UR4, UR4, 0x3fff, URZ, 0xc0, !UPT ;  /* 0x00003fff04047892 */ /* 0x000fe2000f8ec03f */
[C---:B------:R-:W-:Y:S01]  /*a190*/  IADD3 R34, P0, R2.reuse, 0xa8, RZ ;  /* 0x000000a802227810 */ /* 0x040fe20007f1e0ff */
[----:B------:R-:W-:Y:S01]  /*a1a0*/  ULOP3.LUT UR6, UR6, 0x3fff, URZ, 0xc0, !UPT ;  /* 0x00003fff06067892 */ /* 0x000fe2000f8ec03f */
[----:B------:R-:W-:Y:S01]  /*a1b0*/  IADD3 R33, P1, R2, 0xa0, RZ ;  /* 0x000000a002217810 */ /* 0x000fe20007f3e0ff */
[----:B------:R-:W-:Y:S01]  /*a1c0*/  ULOP3.LUT UR7, UR7, 0x3fff, URZ, 0xc0, !UPT ;  /* 0x00003fff07077892 */ /* 0x000fe2000f8ec03f */
[----:B0-----:R-:W-:Y:S01]  /*a1d0*/  LEA.HI R3, R0, R0, RZ, 0x1 ;  /* 0x0000000000037211 */ /* 0x001fe200078f08ff */
[----:B------:R-:W-:Y:S01]  /*a1e0*/  ULOP3.LUT UR5, UR5, 0x10000, URZ, 0xfc, !UPT ;  /* 0x0001000005057892 */ /* 0x000fe2000f8efc3f */
[C---:B------:R-:W-:Y:S01]  /*a1f0*/  IADD3 R154, P2, R2.reuse, 0x98, RZ ;  /* 0x00000098029a7810 */ /* 0x040fe20007f5e0ff */
[----:B------:R-:W-:Y:S01]  /*a200*/  ULOP3.LUT UR4, UR4, 0x10000, URZ, 0xfc, !UPT ;  /* 0x0001000004047892 */ /* 0x000fe2000f8efc3f */
[----:B------:R-:W-:Y:S01]  /*a210*/  LOP3.LUT R3, R3, 0x6, RZ, 0xc0, !PT ;  /* 0x0000000603037812 */ /* 0x000fe200078ec0ff */
[----:B------:R-:W-:Y:S01]  /*a220*/  ULOP3.LUT UR6, UR6, 0x10000, URZ, 0xfc, !UPT ;  /* 0x0001000006067892 */ /* 0x000fe2000f8efc3f */
[----:B------:R-:W-:Y:S01]  /*a230*/  IADD3 R24, P3, R2, 0x94, RZ ;  /* 0x0000009402187810 */ /* 0x000fe20007f7e0ff */
[----:B------:R-:W-:Y:S01]  /*a240*/  ULOP3.LUT UR7, UR7, 0x10000, URZ, 0xfc, !UPT ;  /* 0x0001000007077892 */ /* 0x000fe2000f8efc3f */
[----:B--2---:R-:W-:Y:S01]  /*a250*/  IMAD.MOV.U32 R13, RZ, RZ, 0x40000040 ;  /* 0x40000040ff0d7424 */ /* 0x004fe200078e00ff */
[----:B------:R-:W-:Y:S01]  /*a260*/  UIADD3 UR9, UP0, UR36, 0x38400, URZ ;  /* 0x0003840024097890 */ /* 0x000fe2000ff1e03f */
[----:B------:R-:W-:Y:S01]  /*a270*/  IMAD.IADD R0, R0, 0x1, -R3 ;  /* 0x0000000100007824 */ /* 0x000fe200078e0a03 */
[----:B------:R-:W-:Y:S01]  /*a280*/  IADD3 R32, P4, R2, 0x88, RZ ;  /* 0x0000008802207810 */ /* 0x000fe20007f9e0ff */
[----:B-1----:R-:W-:Y:S01]  /*a290*/  VIADD R8, R44, 0xffffff80 ;  /* 0xffffff802c087836 */ /* 0x002fe20000000000 */
[----:B------:R-:W-:Y:S01]  /*a2a0*/  UIADD3.X UR10, URZ, UR37, URZ, UP0, !UPT ;  /* 0x000000253f0a7290 */ /* 0x000fe200087fe43f */
[----:B------:R-:W-:Y:S01]  /*a2b0*/  IMAD.U32 R3, RZ, RZ, UR5 ;  /* 0x00000005ff037e24 */ /* 0x000fe2000f8e00ff */
[----:B------:R-:W-:Y:S01]  /*a2c0*/  LEA R0, R0, UR8, 0xf ;  /* 0x0000000800007c11 */ /* 0x000fe2000f8e78ff */
[----:B------:R-:W-:Y:S01]  /*a2d0*/  IMAD.U32 R6, RZ, RZ, UR4 ;  /* 0x00000004ff067e24 */ /* 0x000fe2000f8e00ff */
[----:B------:R0:W-:Y:S01]  /*a2e0*/  STL [R1+0x94], R8 ;  /* 0x0000940801007387 */ /* 0x0001e20000100800 */
[----:B------:R-:W-:Y:S01]  /*a2f0*/  IMAD.U32 R12, RZ, RZ, UR6 ;  /* 0x00000006ff0c7e24 */ /* 0x000fe2000f8e00ff */
[----:B------:R-:W-:Y:S01]  /*a300*/  SHF.R.U32.HI R0, RZ, 0x4, R0 ;  /* 0x00000004ff007819 */ /* 0x000fe20000011600 */
[----:B------:R-:W-:Y:S01]  /*a310*/  IMAD.U32 R14, RZ, RZ, UR7 ;  /* 0x00000007ff0e7e24 */ /* 0x000fe2000f8e00ff */
[----:B------:R-:W-:Y:S01]  /*a320*/  UIADD3 UR4, UR39, 0x36400, URZ ;  /* 0x0003640027047890 */ /* 0x000fe2000fffe03f */
[----:B------:R-:W-:Y:S01]  /*a330*/  IMAD.MOV.U32 R15, RZ, RZ, 0x40000040 ;  /* 0x40000040ff0f7424 */ /* 0x000fe200078e00ff */
[----:B------:R-:W-:Y:S01]  /*a340*/  LOP3.LUT R0, R0, 0x3fff, RZ, 0xc0, !PT ;  /* 0x00003fff00007812 */ /* 0x000fe200078ec0ff */
[----:B------:R-:W-:Y:S01]  /*a350*/  STL.64 [R1+0x98], R6 ;  /* 0x0000980601007387 */ /* 0x000fe20000100a00 */
[----:B------:R-:W-:Y:S01]  /*a360*/  ULOP3.LUT UP0, URZ, UR4, 0x3ff, URZ, 0xc0, !UPT ;  /* 0x000003ff043f7892 */ /* 0x000fe2000f80c03f */
[----:B------:R-:W-:Y:S01]  /*a370*/  IMAD.U32 R4, RZ, RZ, UR9 ;  /* 0x00000009ff047e24 */ /* 0x000fe2000f8e00ff */
[----:B------:R-:W-:Y:S01]  /*a380*/  LOP3.LUT R0, R0, 0x2000000, RZ, 0xfc, !PT ;  /* 0x0200000000007812 */ /* 0x000fe200078efcff */
[----:B0-----:R-:W-:Y:S01]  /*a390*/  IMAD.MOV.U32 R8, RZ, RZ, R3 ;  /* 0x000000ffff087224 */ /* 0x001fe200078e0003 */
[----:B------:R-:W-:Y:S01]  /*a3a0*/  STL.128 [R1+0xb0], R12 ;  /* 0x0000b00c01007387 */ /* 0x000fe20000100c00 */
[----:B------:R-:W-:Y:S01]  /*a3b0*/  IMAD.U32 R5, RZ, RZ, UR10 ;  /* 0x0000000aff057e24 */ /* 0x000fe2000f8e00ff */
[----:B------:R-:W-:Y:S01]  /*a3c0*/  PLOP3.LUT P6, PT, PT, PT, UP0, 0x80, 0x0 ;  /* 0x000000000000781c */ /* 0x000fe20003fcf008 */
[----:B------:R-:W-:Y:S01]  /*a3d0*/  IMAD.MOV.U32 R10, RZ, RZ, R0 ;  /* 0x000000ffff0a7224 */ /* 0x000fe200078e0000 */
[----:B------:R-:W-:Y:S01]  /*a3e0*/  IADD3 R26, P5, R2, 0x78, RZ ;  /* 0x00000078021a7810 */ /* 0x000fe20007fbe0ff */
[----:B------:R-:W-:Y:S01]  /*a3f0*/  IMAD.MOV.U32 R0, RZ, RZ, R229 ;  /* 0x000000ffff007224 */ /* 0x000fe200078e00e5 */
[----:B------:R0:W-:Y:S01]  /*a400*/  STL.64 [R1+0x78], R4 ;  /* 0x0000780401007387 */ /* 0x0001e20000100a00 */
[----:B------:R-:W-:-:S02]  /*a410*/  IMAD.MOV.U32 R3, RZ, RZ, R232 ;  /* 0x000000ffff037224 */ /* 0x000fc400078e00e8 */
[--C-:B------:R-:W-:Y:S01]  /*a420*/  IMAD.X R45, RZ, RZ, R16.reuse, P0 ;  /* 0x000000ffff2d7224 */ /* 0x100fe200000e0610 */
[----:B------:R1:W-:Y:S01]  /*a430*/  STL.128 [R1+0xa0], R8 ;  /* 0x0000a00801007387 */ /* 0x0003e20000100c00 */
[--C-:B------:R-:W-:Y:S02]  /*a440*/  IMAD.X R42, RZ, RZ, R16.reuse, P1 ;  /* 0x000000ffff2a7224 */ /* 0x100fe400008e0610 */
[--C-:B------:R-:W-:Y:S02]  /*a450*/  IMAD.X R155, RZ, RZ, R16.reuse, P2 ;  /* 0x000000ffff9b7224 */ /* 0x100fe400010e0610 */
[--C-:B------:R-:W-:Y:S02]  /*a460*/  IMAD.X R25, RZ, RZ, R16.reuse, P3 ;  /* 0x000000ffff197224 */ /* 0x100fe400018e0610 */
[----:B------:R-:W-:Y:S02]  /*a470*/  IMAD.X R43, RZ, RZ, R16, P4 ;  /* 0x000000ffff2b7224 */ /* 0x000fe400020e0610 */
[----:B0-----:R-:W-:-:S02]  /*a480*/  IMAD.MOV.U32 R4, RZ, RZ, R230 ;  /* 0x000000ffff047224 */ /* 0x001fc400078e00e6 */
[----:B------:R-:W-:Y:S01]  /*a490*/  IMAD.X R27, RZ, RZ, R16, P5 ;  /* 0x000000ffff1b7224 */ /* 0x000fe200028e0610 */
[----:B------:R-:W-:Y:S06]  /*a4a0*/  @!P6 BRA `(.L_x_2024) ;  /* 0x000000000070e947 */ /* 0x000fec0003800000 */
[----:B------:R-:W-:Y:S01]  /*a4b0*/  MOV R0, 0x0 ;  /* 0x0000000000007802 */ /* 0x000fe20000000f00 */
[----:B------:R-:W-:Y:S01]  /*a4c0*/  ULDC.64 UR4, c[0x4][0x90] ;  /* 0x0100240000047ab9 */ /* 0x000fe20000000a00 */
[----:B------:R-:W-:Y:S01]  /*a4d0*/  ULDC.64 UR6, c[0x4][0x20] ;  /* 0x0100080000067ab9 */ /* 0x000fe20000000a00 */
[----:B------:R-:W-:Y:S01]  /*a4e0*/  IMAD.U32 R4, RZ, RZ, UR4 ;  /* 0x00000004ff047e24 */ /* 0x000fe2000f8e00ff */
[----:B------:R0:W2:Y:S01]  /*a4f0*/  LDC.64 R14, c[0x4][R0] ;  /* 0x01000000000e7b82 */ /* 0x0000a20000000a00 */
[----:B------:R-:W-:Y:S01]  /*a500*/  IMAD.U32 R5, RZ, RZ, UR5 ;  /* 0x00000005ff057e24 */ /* 0x000fe2000f8e00ff */
[----:B------:R-:W-:Y:S01]  /*a510*/  ULDC.64 UR4, c[0x4][0x98] ;  /* 0x0100260000047ab9 */ /* 0x000fe20000000a00 */
[----:B-1----:R-:W-:Y:S02]  /*a520*/  IMAD.U32 R10, RZ, RZ, UR6 ;  /* 0x00000006ff0a7e24 */ /* 0x002fe4000f8e00ff */
[----:B------:R-:W-:Y:S02]  /*a530*/  IMAD.U32 R6, RZ, RZ, UR4 ;  /* 0x00000004ff067e24 */ /* 0x000fe4000f8e00ff */
[----:B------:R-:W-:-:S02]  /*a540*/  IMAD.U32 R7, RZ, RZ, UR5 ;  /* 0x00000005ff077e24 */ /* 0x000fc4000f8e00ff */
[----:B------:R-:W-:Y:S02]  /*a550*/  IMAD.U32 R11, RZ, RZ, UR7 ;  /* 0x00000007ff0b7e24 */ /* 0x000fe4000f8e00ff */
[----:B------:R-:W-:Y:S02]  /*a560*/  IMAD.MOV.U32 R8, RZ, RZ, 0x70 ;  /* 0x00000070ff087424 */ /* 0x000fe400078e00ff */
[----:B------:R-:W-:Y:S02]  /*a570*/  IMAD.MOV.U32 R12, RZ, RZ, 0x1 ;  /* 0x00000001ff0c7424 */ /* 0x000fe400078e00ff */
[----:B0-----:R-:W-:-:S07]  /*a580*/  IMAD.MOV.U32 R13, RZ, RZ, RZ ;  /* 0x000000ffff0d7224 */ /* 0x001fce00078e00ff */
[----:B------:R-:W-:-:S07]  /*a590*/  LEPC R20, `(.L_x_2025) ;  /* 0x000000001014794e */ /* 0x000fce0000000000 */
[----:B--2---:R-:W-:Y:S05]  /*a5a0*/  CALL.ABS.NOINC R14 ;  /* 0x000000000e007343 */ /* 0x004fea0003c00000 */
.L_x_2025:
[----:B------:R-:W2:Y:S02]  /*a5b0*/  LDL R7, [R1+0x94] ;  /* 0x0000940001077983 */ /* 0x000ea40000100800 */
[----:B--2---:R-:W-:-:S04]  /*a5c0*/  SHF.R.S32.HI R0, RZ, 0x1f, R7 ;  /* 0x0000001fff007819 */ /* 0x004fc80000011407 */
[CC--:B------:R-:W-:Y:S02]  /*a5d0*/  LEA.HI R3, R0.reuse, R7.reuse, RZ, 0x4 ;  /* 0x0000000700037211 */ /* 0x0c0fe400078f20ff */
[----:B------:R-:W-:Y:S02]  /*a5e0*/  LEA.HI R0, R0, R7, RZ, 0x5 ;  /* 0x0000000700007211 */ /* 0x000fe400078f28ff */
[----:B------:R-:W-:Y:S02]  /*a5f0*/  SHF.R.S32.HI R4, RZ, 0x4, R3 ;  /* 0x00000004ff047819 */ /* 0x000fe40000011403 */
[----:B------:R-:W-:Y:S02]  /*a600*/  SHF.R.S32.HI R0, RZ, 0x5, R0 ;  /* 0x00000005ff007819 */ /* 0x000fe40000011400 */
[C---:B------:R-:W-:Y:S02]  /*a610*/  LEA.HI R5, R3.reuse, R4, RZ, 0x1 ;  /* 0x0000000403057211 */ /* 0x040fe400078f08ff */
[----:B------:R-:W-:-:S02]  /*a620*/  LOP3.LUT R3, R3, 0xfffffff0, RZ, 0xc0, !PT ;  /* 0xfffffff003037812 */ /* 0x000fc400078ec0ff */
[----:B------:R-:W-:-:S05]  /*a630*/  LOP3.LUT R5, R5, 0x1ffffffe, RZ, 0xc0, !PT ;  /* 0x1ffffffe05057812 */ /* 0x000fca00078ec0ff */
[----:B------:R-:W-:Y:S02]  /*a640*/  IMAD.IADD R5, R4, 0x1, -R5 ;  /* 0x0000000104057824 */ /* 0x000fe400078e0a05 */
[----:B------:R-:W-:Y:S02]  /*a650*/  IMAD.IADD R4, R7, 0x1, -R3 ;  /* 0x0000000107047824 */ /* 0x000fe400078e0a03 */
[----:B------:R-:W-:-:S07]  /*a660*/  IMAD.SHL.U32 R3, R5, 0x8, RZ ;  /* 0x0000000805037824 */ /* 0x000fce00078e00ff */
.L_x_2024:
[----:B------:R-:W2:Y:S01]  /*a670*/  LDL R35, [R1+0x1f4] ;  /* 0x0001f40001237983 */ /* 0x000ea20000100800 */
[----:B------:R-:W-:Y:S01]  /*a680*/  SHF.R.S32.HI R5, RZ, 0x1f, R4 ;  /* 0x0000001fff057819 */ /* 0x000fe20000011404 */
[----:B------:R-:W0:Y:S01]  /*a690*/  LDC.64 R30, c[0x0][0xad0] ;  /* 0x0002b400ff1e7b82 */ /* 0x000e220000000a00 */
[C---:B------:R-:W-:Y:S01]  /*a6a0*/  IADD3 R6, P1, R2.reuse, 0x90, RZ ;  /* 0x0000009002067810 */ /* 0x040fe20007f3e0ff */
[----:B-1----:R-:W-:Y:S01]  /*a6b0*/  IMAD.MOV.U32 R11, RZ, RZ, 0x10 ;  /* 0x00000010ff0b7424 */ /* 0x002fe200078e00ff */
[----:B------:R-:W-:Y:S01]  /*a6c0*/  LEA.HI R5, R5, R4, RZ, 0x3 ;  /* 0x0000000405057211 */ /* 0x000fe200078f18ff */
[----:B------:R1:W-:Y:S01]  /*a6d0*/  STL.64 [R1+0xe0], R26 ;  /* 0x0000e01a01007387 */ /* 0x0003e20000100a00 */
[----:B------:R-:W-:Y:S01]  /*a6e0*/  IADD3 R38, P2, R2, 0xd0, RZ ;  /* 0x000000d002267810 */ /* 0x000fe20007f5e0ff */
[--C-:B------:R-:W-:Y:S01]  /*a6f0*/  IMAD.X R9, RZ, RZ, R16.reuse, P1 ;  /* 0x000000ffff097224 */ /* 0x100fe200008e0610 */
[C---:B------:R-:W-:Y:S01]  /*a700*/  LOP3.LUT R7, R5.reuse, 0xfffffff8, RZ, 0xc0, !PT ;  /* 0xfffffff805077812 */ /* 0x040fe200078ec0ff */
[----:B------:R-:W-:Y:S01]  /*a710*/  IMAD.SHL.U32 R5, R5, 0x40, RZ ;  /* 0x0000004005057824 */ /* 0x000fe200078e00ff */
[----:B------:R-:W3:Y:S01]  /*a720*/  LDC.64 R40, c[0x0][0xad8] ;  /* 0x0002b600ff287b82 */ /* 0x000ee20000000a00 */
[--C-:B------:R-:W-:Y:S01]  /*a730*/  IMAD.X R39, RZ, RZ, R16.reuse, P2 ;  /* 0x000000ffff277224 */ /* 0x100fe200010e0610 */
[----:B------:R-:W-:Y:S01]  /*a740*/  STL.64 [R1+0xd0], R158 ;  /* 0x0000d09e01007387 */ /* 0x000fe20000100a00 */
[----:B------:R-:W-:Y:S01]  /*a750*/  IMAD.IADD R8, R4, 0x1, -R7 ;  /* 0x0000000104087824 */ /* 0x000fe200078e0a07 */
[----:B------:R-:W-:Y:S01]  /*a760*/  IADD3 R7, P0, R2, 0x11c, RZ ;  /* 0x0000011c02077810 */ /* 0x000fe20007f1e0ff */
[----:B------:R-:W-:Y:S01]  /*a770*/  IMAD.U32 R13, RZ, RZ, UR42 ;  /* 0x0000002aff0d7e24 */ /* 0x000fe2000f8e00ff */
[----:B------:R-:W-:Y:S01]  /*a780*/  LOP3.LUT R5, R5, 0xfffffe00, RZ, 0xc0, !PT ;  /* 0xfffffe0005057812 */ /* 0x000fe200078ec0ff */
[C---:B------:R-:W-:Y:S01]  /*a790*/  IMAD.SHL.U32 R4, R8.reuse, 0x40, RZ ;  /* 0x0000004008047824 */ /* 0x040fe200078e00ff */
[----:B------:R-:W4:Y:S01]  /*a7a0*/  LDC.64 R46, c[0x0][0xae0] ;  /* 0x0002b800ff2e7b82 */ /* 0x000f220000000a00 */
[----:B------:R-:W-:Y:S01]  /*a7b0*/  IMAD.X R10, RZ, RZ, R16, P0 ;  /* 0x000000ffff0a7224 */ /* 0x000fe200000e0610 */
[----:B------:R-:W-:Y:S01]  /*a7c0*/  LOP3.LUT P0, RZ, R8, 0x2, RZ, 0xc0, !PT ;  /* 0x0000000208ff7812 */ /* 0x000fe2000780c0ff */
[----:B------:R-:W-:Y:S01]  /*a7d0*/  IMAD R0, R0, 0x400, R5 ;  /* 0x0000040000007824 */ /* 0x000fe200078e0205 */
[----:B------:R-:W-:Y:S01]  /*a7e0*/  LOP3.LUT R4, R4, 0x1c0, RZ, 0xc0, !PT ;  /* 0x000001c004047812 */ /* 0x000fe200078ec0ff */
[----:B------:R-:W-:Y:S01]  /*a7f0*/  IMAD.MOV.U32 R5, RZ, RZ, R10 ;  /* 0x000000ffff057224 */ /* 0x000fe200078e000a */
[----:B------:R-:W-:Y:S01]  /*a800*/  LOP3.LUT P1, RZ, R8, 0x4, RZ, 0xc0, !PT ;  /* 0x0000000408ff7812 */ /* 0x000fe2000782c0ff */
[----:B------:R-:W-:Y:S01]  /*a810*/  IMAD.MOV.U32 R28, RZ, RZ, RZ ;  /* 0x000000ffff1c7224 */ /* 0x000fe200078e00ff */
[----:B------:R-:W-:Y:S01]  /*a820*/  LOP3.LUT R3, R4, 0x8, R3, 0xf8, !PT ;  /* 0x0000000804037812 */ /* 0x000fe200078ef803 */
[----:B------:R-:W5:Y:S01]  /*a830*/  LDC R12, c[0x0][0x288] ;  /* 0x0000a200ff0c7b82 */ /* 0x000f620000000800 */
[----:B------:R-:W-:Y:S01]  /*a840*/  SHF.R.U32.HI R4, RZ, 0x3, R4 ;  /* 0x00000003ff047819 */ /* 0x000fe20000011604 */
[----:B------:R-:W-:Y:S01]  /*a850*/  STL.64 [R1+0xd8], R38 ;  /* 0x0000d82601007387 */ /* 0x000fe20000100a00 */
[----:B-1----:R-:W-:Y:S01]  /*a860*/  IADD3 R26, P3, R2, 0xc0, RZ ;  /* 0x000000c0021a7810 */ /* 0x002fe20007f7e0ff */
[----:B------:R-:W-:Y:S01]  /*a870*/  BSSY B0, `(.L_x_2026) ;  /* 0x000002c000007945 */ /* 0x000fe20003800000 */
[----:B------:R-:W-:Y:S01]  /*a880*/  LOP3.LUT R3, R3, R4, RZ, 0x3c, !PT ;  /* 0x0000000403037212 */ /* 0x000fe200078e3cff */
[----:B------:R-:W-:Y:S01]  /*a890*/  IMAD.MOV.U32 R4, RZ, RZ, R7 ;  /* 0x000000ffff047224 */ /* 0x000fe200078e0007 */
[----:B------:R-:W-:Y:S01]  /*a8a0*/  STL.U8 [R1+0xe8], RZ ;  /* 0x0000e8ff01007387 */ /* 0x000fe20000100000 */
[----:B------:R-:W-:Y:S01]  /*a8b0*/  IMAD.MOV.U32 R7, RZ, RZ, R9 ;  /* 0x000000ffff077224 */ /* 0x000fe200078e0009 */
[----:B------:R-:W1:Y:S01]  /*a8c0*/  LDC R10, c[0x0][0x450] ;  /* 0x00011400ff0a7b82 */ /* 0x000e620000000800 */
[----:B------:R-:W-:Y:S01]  /*a8d0*/  IMAD.IADD R3, R0, 0x1, R3 ;  /* 0x0000000100037824 */ /* 0x000fe200078e0203 */
[----:B------:R-:W-:Y:S01]  /*a8e0*/  STL.U8 [R1+0x140], RZ ;  /* 0x000140ff01007387 */ /* 0x000fe20000100000 */
[----:B------:R-:W-:-:S02]  /*a8f0*/  IMAD.MOV.U32 R0, RZ, RZ, 0x20 ;  /* 0x00000020ff007424 */ /* 0x000fc400078e00ff */
[----:B------:R-:W-:Y:S01]  /*a900*/  IMAD.X R27, RZ, RZ, R16, P3 ;  /* 0x000000ffff1b7224 */ /* 0x000fe200018e0610 */
[----:B------:R0:W-:Y:S01]  /*a910*/  STL.128 [R1+0x120], R4 ;  /* 0x0001200401007387 */ /* 0x0001e20000100c00 */
[----:B---3--:R-:W-:Y:S01]  /*a920*/  IMAD.MOV.U32 R29, RZ, RZ, R41 ;  /* 0x000000ffff1d7224 */ /* 0x008fe200078e0029 */
[----:B------:R-:W1:Y:S02]  /*a930*/  LDC.64 R8, c[0x0][0x448] ;  /* 0x00011200ff087b82 */ /* 0x000e640000000a00 */
[----:B------:R-:W-:Y:S01]  /*a940*/  STL.128 [R1+0x130], R24 ;  /* 0x0001301801007387 */ /* 0x000fe20000100c00 */
[----:B0-----:R-:W-:Y:S01]  /*a950*/  IMAD.U32 R6, RZ, RZ, UR36 ;  /* 0x00000024ff067e24 */ /* 0x001fe2000f8e00ff */
[----:B------:R-:W-:Y:S01]  /*a960*/  SEL R5, R0, 0xffffffe0, !P1 ;  /* 0xffffffe000057807 */ /* 0x000fe20004800000 */
[----:B------:R-:W-:Y:S01]  /*a970*/  IMAD.U32 R7, RZ, RZ, UR37 ;  /* 0x00000025ff077e24 */ /* 0x000fe2000f8e00ff */
[----:B------:R-:W-:Y:S01]  /*a980*/  SEL R4, R11, 0xfffffff0, !P0 ;  /* 0xfffffff00b047807 */ /* 0x000fe20004000000 */
[----:B------:R-:W-:-:S02]  /*a990*/  IMAD.MOV.U32 R11, RZ, RZ, R30 ;  /* 0x000000ffff0b7224 */ /* 0x000fc400078e001e */
[----:B------:R-:W-:Y:S02]  /*a9a0*/  IMAD.WIDE.U32 R14, R3, 0x2, R6 ;  /* 0x00000002030e7825 */ /* 0x000fe400078e0006 */
[----:B------:R-:W-:Y:S02]  /*a9b0*/  STL.64 [R1+0xc0], R4 ;  /* 0x0000c00401007387 */ /* 0x000fe40000100a00 */
[----:B----4-:R-:W-:Y:S01]  /*a9c0*/  IMAD.MOV.U32 R30, RZ, RZ, R46 ;  /* 0x000000ffff1e7224 */ /* 0x010fe200078e002e */
[----:B------:R-:W-:Y:S01]  /*a9d0*/  IADD3 R20, P0, R14, 0x36400, RZ ;  /* 0x000364000e147810 */ /* 0x000fe20007f1e0ff */
[----:B------:R-:W-:Y:S01]  /*a9e0*/  IMAD.MOV.U32 R14, RZ, RZ, R31 ;  /* 0x000000ffff0e7224 */ /* 0x000fe200078e001f */
[----:B-1----:R-:W-:Y:S01]  /*a9f0*/  STL.128 [R1+0x110], R8 ;  /* 0x0001100801007387 */ /* 0x002fe20000100c00 */
[----:B------:R-:W-:Y:S02]  /*aa00*/  IMAD.MOV.U32 R31, RZ, RZ, R47 ;  /* 0x000000ffff1f7224 */ /* 0x000fe400078e002f */
[----:B------:R-:W-:-:S02]  /*aa10*/  IMAD.X R21, RZ, RZ, R15, P0 ;  /* 0x000000ffff157224 */ /* 0x000fc400000e060f */
[----:B------:R-:W-:Y:S01]  /*aa20*/  IMAD.MOV.U32 R15, RZ, RZ, R40 ;  /* 0x000000ffff0f7224 */ /* 0x000fe200078e0028 */
[----:B------:R-:W-:Y:S01]  /*aa30*/  STL.128 [R1+0x100], R28 ;  /* 0x0001001c01007387 */ /* 0x000fe20000100c00 */
[----:B------:R-:W-:-:S03]  /*aa40*/  VIADD R3, R44, 0xffffff80 ;  /* 0xffffff802c037836 */ /* 0x000fc60000000000 */
[----:B------:R-:W-:Y:S04]  /*aa50*/  STL.64 [R1+0xc8], R20 ;  /* 0x0000c81401007387 */ /* 0x000fe80000100a00 */
[----:B-----5:R0:W-:Y:S04]  /*aa60*/  STL.128 [R1+0xf0], R12 ;  /* 0x0000f00c01007387 */ /* 0x0201e80000100c00 */
[----:B------:R1:W-:Y:S01]  /*aa70*/  STL [R1+0xec], R3 ;  /* 0x0000ec0301007387 */ /* 0x0003e20000100800 */
[C---:B0-----:R-:W-:Y:S02]  /*aa80*/  IADD3 R13, P2, R2.reuse, 0x80, RZ ;  /* 0x00000080020d7810 */ /* 0x041fe40007f5e0ff */
[----:B------:R-:W-:-:S02]  /*aa90*/  IADD3 R12, P3, R2, 0xe8, RZ ;  /* 0x000000e8020c7810 */ /* 0x000fc40007f7e0ff */
[----:B------:R-:W-:Y:S01]  /*aaa0*/  IADD3 R14, P1, R2, 0xb0, RZ ;  /* 0x000000b0020e7810 */ /* 0x000fe20007f3e0ff */
[--C-:B------:R-:W-:Y:S02]  /*aab0*/  IMAD.X R9, RZ, RZ, R16.reuse, P2 ;  /* 0x000000ffff097224 */ /* 0x100fe400010e0610 */
[----:B------:R-:W-:Y:S01]  /*aac0*/  IMAD.X R11, RZ, RZ, R16, P3 ;  /* 0x000000ffff0b7224 */ /* 0x000fe200018e0610 */
[----:B--2---:R-:W-:-:S04]  /*aad0*/  LEA.HI R0, R35, R35, RZ, 0x1 ;  /* 0x0000002323007211 */ /* 0x004fc800078f08ff */
[----:B------:R-:W-:-:S05]  /*aae0*/  LOP3.LUT R0, R0, 0xfffffffe, RZ, 0xc0, !PT ;  /* 0xfffffffe00007812 */ /* 0x000fca00078ec0ff */
[----:B------:R-:W-:-:S05]  /*aaf0*/  IMAD.IADD R0, R35, 0x1, -R0 ;  /* 0x0000000123007824 */ /* 0x000fca00078e0a00 */
[----:B------:R-:W-:-:S04]  /*ab00*/  SHF.L.U32 R0, R0, 0x1f, RZ ;  /* 0x0000001f00007819 */ /* 0x000fc800000006ff */
[----:B------:R-:W0:Y:S02]  /*ab10*/  SYNCS.PHASECHK.TRANS64.TRYWAIT P0, [UR39+0x38800], R0 ;  /* 0x03880000ff0075a7 */ /* 0x000e240008000167 */
[----:B01----:R-:W-:Y:S05]  /*ab20*/  @!P0 BRA `(.L_x_2027) ;  /* 0x0000029c00508947 */ /* 0x003fea0003800000 */
.L_x_2257:
[----:B------:R-:W-:Y:S05]  /*ab30*/  BSYNC B0 ;  /* 0x0000000000007941 */ /* 0x000fea0003800000 */
.L_x_2026:
[----:B------:R-:W-:Y:S01]  /*ab40*/  IMAD.MOV.U32 R4, RZ, RZ, R33 ;  /* 0x000000ffff047224 */ /* 0x000fe200078e0021 */
[C---:B0-----:R-:W-:Y:S01]  /*ab50*/  IADD3 R0, P4, R2.reuse, 0x400, RZ ;  /* 0x0000040002007810 */ /* 0x041fe20007f9e0ff */
[----:B------:R-:W-:Y:S01]  /*ab60*/  IMAD.MOV.U32 R5, RZ, RZ, R42 ;  /* 0x000000ffff057224 */ /* 0x000fe200078e002a */
[----:B------:R-:W-:Y:S01]  /*ab70*/  STL.128 [R1+0x160], R152 ;  /* 0x0001609801007387 */ /* 0x000fe20000100c00 */
[----:B------:R-:W-:Y:S01]  /*ab80*/  IMAD.X R15, RZ, RZ, R16, P1 ;  /* 0x000000ffff0f7224 */ /* 0x000fe200008e0610 */
[----:B------:R-:W-:Y:S01]  /*ab90*/  BSSY B0, `(.L_x_2028) ;  /* 0x0000038000007945 */ /* 0x000fe20003800000 */
[----:B------:R-:W-:Y:S01]  /*aba0*/  IMAD.MOV.U32 R8, RZ, RZ, R13 ;  /* 0x000000ffff087224 */ /* 0x000fe200078e000d */
[----:B------:R-:W-:Y:S01]  /*abb0*/  IADD3 R13, P1, R2, 0xb8, RZ ;  /* 0x000000b8020d7810 */ /* 0x000fe20007f3e0ff */
[----:B------:R-:W-:Y:S01]  /*abc0*/  IMAD.MOV.U32 R26, RZ, RZ, R36 ;  /* 0x000000ffff1a7224 */ /* 0x000fe200078e0024 */
[----:B------:R0:W-:Y:S01]  /*abd0*/  STL.128 [R1+0x170], R4 ;  /* 0x0001700401007387 */ /* 0x0001e20000100c00 */
[----:B------:R-:W-:-:S02]  /*abe0*/  IMAD.MOV.U32 R27, RZ, RZ, R37 ;  /* 0x000000ffff1b7224 */ /* 0x000fc400078e0025 */
[----:B------:R-:W-:Y:S01]  /*abf0*/  IMAD.MOV.U32 R24, RZ, RZ, R227 ;  /* 0x000000ffff187224 */ /* 0x000fe200078e00e3 */
[----:B------:R-:W-:Y:S01]  /*ac00*/  STL.64 [R1+0x148], R224 ;  /* 0x000148e001007387 */ /* 0x000fe20000100a00 */
[----:B------:R-:W-:Y:S02]  /*ac10*/  IMAD.MOV.U32 R25, RZ, RZ, R226 ;  /* 0x000000ffff197224 */ /* 0x000fe400078e00e2 */
[----:B------:R-:W-:Y:S01]  /*ac20*/  IMAD.MOV.U32 R10, RZ, RZ, R12 ;  /* 0x000000ffff0a7224 */ /* 0x000fe200078e000c */
[----:B------:R-:W-:Y:S01]  /*ac30*/  IADD3 R12, P2, R2, 0x128, RZ ;  /* 0x00000128020c7810 */ /* 0x000fe20007f5e0ff */
[----:B------:R-:W-:Y:S01]  /*ac40*/  IMAD.MOV.U32 R35, RZ, RZ, R45 ;  /* 0x000000ffff237224 */ /* 0x000fe200078e002d */
[----:B------:R1:W-:Y:S01]  /*ac50*/  STL.128 [R1+0x180], R24 ;  /* 0x0001801801007387 */ /* 0x0003e20000100c00 */
[----:B------:R-:W-:-:S03]  /*ac60*/  IMAD.MOV.U32 R33, RZ, RZ, R19 ;  /* 0x000000ffff217224 */ /* 0x000fc600078e0013 */
[----:B------:R2:W-:Y:S01]  /*ac70*/  STL.128 [R1+0x150], R8 ;  /* 0x0001500801007387 */ /* 0x0005e20000100c00 */
[--C-:B0-----:R-:W-:Y:S02]  /*ac80*/  IMAD.X R5, RZ, RZ, R16.reuse, P1 ;  /* 0x000000ffff057224 */ /* 0x101fe400008e0610 */
[----:B------:R-:W-:Y:S02]  /*ac90*/  IMAD.X R7, RZ, RZ, R16, P4 ;  /* 0x000000ffff077224 */ /* 0x000fe400020e0610 */
[----:B------:R-:W-:Y:S02]  /*aca0*/  IMAD.MOV.U32 R4, RZ, RZ, R13 ;  /* 0x000000ffff047224 */ /* 0x000fe400078e000d */
[----:B------:R-:W-:Y:S02]  /*acb0*/  IMAD.MOV.U32 R6, RZ, RZ, R0 ;  /* 0x000000ffff067224 */ /* 0x000fe400078e0000 */
[----:B------:R-:W-:Y:S02]  /*acc0*/  IMAD.X R13, RZ, RZ, R16, P2 ;  /* 0x000000ffff0d7224 */ /* 0x000fe400010e0610 */
[----:B-1----:R-:W-:Y:S01]  /*acd0*/  IMAD.MOV.U32 R26, RZ, RZ, R14 ;  /* 0x000000ffff1a7224 */ /* 0x002fe200078e000e */
[C---:B------:R-:W-:Y:S01]  /*ace0*/  IADD3 R14, P0, R2.reuse, 0x410, RZ ;  /* 0x00000410020e7810 */ /* 0x040fe20007f1e0ff */
[----:B------:R-:W-:Y:S01]  /*acf0*/  IMAD.MOV.U32 R27, RZ, RZ, R15 ;  /* 0x000000ffff1b7224 */ /* 0x000fe200078e000f */
[----:B------:R0:W-:Y:S01]  /*ad00*/  STL.128 [R1+0x1a0], R4 ;  /* 0x0001a00401007387 */ /* 0x0001e20000100c00 */
[----:B------:R-:W-:Y:S01]  /*ad10*/  IMAD.MOV.U32 R24, RZ, RZ, R32 ;  /* 0x000000ffff187224 */ /* 0x000fe200078e0020 */
[C---:B--2---:R-:W-:Y:S01]  /*ad20*/  IADD3 R10, P3, R2.reuse, 0x120, RZ ;  /* 0x00000120020a7810 */ /* 0x044fe20007f7e0ff */
[----:B------:R-:W-:Y:S01]  /*ad30*/  IMAD.X R15, RZ, RZ, R16, P0 ;  /* 0x000000ffff0f7224 */ /* 0x000fe200000e0610 */
[----:B------:R-:W-:Y:S01]  /*ad40*/  IADD3 R8, P1, R2, 0xd8, RZ ;  /* 0x000000d802087810 */ /* 0x000fe20007f3e0ff */
[----:B------:R-:W-:-:S02]  /*ad50*/  IMAD.MOV.U32 R25, RZ, RZ, R43 ;  /* 0x000000ffff197224 */ /* 0x000fc400078e002b */
[----:B------:R-:W-:Y:S02]  /*ad60*/  IMAD.MOV.U32 R32, RZ, RZ, R17 ;  /* 0x000000ffff207224 */ /* 0x000fe400078e0011 */
[--C-:B------:R-:W-:Y:S01]  /*ad70*/  IMAD.X R11, RZ, RZ, R16.reuse, P3 ;  /* 0x000000ffff0b7224 */ /* 0x100fe200018e0610 */
[----:B------:R-:W-:Y:S01]  /*ad80*/  STL.128 [R1+0x190], R24 ;  /* 0x0001901801007387 */ /* 0x000fe20000100c00 */
[----:B------:R-:W-:Y:S02]  /*ad90*/  IMAD.X R9, RZ, RZ, R16, P1 ;  /* 0x000000ffff097224 */ /* 0x000fe400008e0610 */
[C---:B------:R-:W-:Y:S01]  /*ada0*/  VIADD R0, R2.reuse, 0x148 ;  /* 0x0000014802007836 */ /* 0x040fe20000000000 */
[----:B------:R-:W-:Y:S01]  /*adb0*/  STL.128 [R1+0x1d0], R32 ;  /* 0x0001d02001007387 */ /* 0x000fe20000100c00 */
[----:B0-----:R-:W-:Y:S01]  /*adc0*/  IMAD.MOV.U32 R6, RZ, RZ, R14 ;  /* 0x000000ffff067224 */ /* 0x001fe200078e000e */
[----:B------:R-:W-:Y:S01]  /*add0*/  IADD3 R14, P0, R2, 0x140, RZ ;  /* 0x00000140020e7810 */ /* 0x000fe20007f1e0ff */
[----:B------:R-:W-:-:S02]  /*ade0*/  IMAD.MOV.U32 R7, RZ, RZ, R15 ;  /* 0x000000ffff077224 */ /* 0x000fc400078e000f */
[----:B------:R-:W-:Y:S01]  /*adf0*/  IMAD.MOV.U32 R4, RZ, RZ, R10 ;  /* 0x000000ffff047224 */ /* 0x000fe200078e000a */
[C---:B------:R-:W-:Y:S01]  /*ae00*/  IADD3 R10, P1, R2.reuse, 0xec, RZ ;  /* 0x000000ec020a7810 */ /* 0x040fe20007f3e0ff */
[--C-:B------:R-:W-:Y:S02]  /*ae10*/  IMAD.X R15, RZ, RZ, R16.reuse, P0 ;  /* 0x000000ffff0f7224 */ /* 0x100fe400000e0610 */
[----:B------:R-:W-:Y:S02]  /*ae20*/  IMAD.MOV.U32 R5, RZ, RZ, R11 ;  /* 0x000000ffff057224 */ /* 0x000fe400078e000b */
[----:B------:R-:W-:Y:S01]  /*ae30*/  IMAD.X R11, RZ, RZ, R16, P1 ;  /* 0x000000ffff0b7224 */ /* 0x000fe200008e0610 */
[----:B------:R-:W-:Y:S04]  /*ae40*/  STL.64 [R1+0x1e0], R14 ;  /* 0x0001e00e01007387 */ /* 0x000fe80000100a00 */
[----:B------:R0:W-:Y:S02]  /*ae50*/  STL.128 [R1+0x1b0], R4 ;  /* 0x0001b00401007387 */ /* 0x0001e40000100c00 */
[----:B0-----:R-:W-:Y:S01]  /*ae60*/  IMAD.MOV.U32 R4, RZ, RZ, R8 ;  /* 0x000000ffff047224 */ /* 0x001fe200078e0008 */
[----:B------:R-:W-:Y:S01]  /*ae70*/  IADD3 R8, P0, R2, 0x70, RZ ;  /* 0x0000007002087810 */ /* 0x000fe20007f1e0ff */
[----:B------:R-:W-:-:S02]  /*ae80*/  IMAD.MOV.U32 R5, RZ, RZ, R9 ;  /* 0x000000ffff057224 */ /* 0x000fc400078e0009 */
[----:B------:R-:W-:Y:S01]  /*ae90*/  IMAD.MOV.U32 R6, RZ, RZ, R12 ;  /* 0x000000ffff067224 */ /* 0x000fe200078e000c */
[----:B------:R-:W-:Y:S01]  /*aea0*/  MOV R12, 0xaf10 ;  /* 0x0000af10000c7802 */ /* 0x000fe20000000f00 */
[----:B------:R-:W-:-:S05]  /*aeb0*/  IMAD.MOV.U32 R7, RZ, RZ, R13 ;  /* 0x000000ffff077224 */ /* 0x000fca00078e000d */
[----:B------:R0:W-:Y:S02]  /*aec0*/  STL.128 [R1+0x1c0], R4 ;  /* 0x0001c00401007387 */ /* 0x0001e40000100c00 */
[----:B0-----:R-:W-:Y:S02]  /*aed0*/  IMAD.U32 R6, RZ, RZ, UR48 ;  /* 0x00000030ff067e24 */ /* 0x001fe4000f8e00ff */
[----:B------:R-:W-:Y:S02]  /*aee0*/  IMAD.X R7, RZ, RZ, R16, P0 ;  /* 0x000000ffff077224 */ /* 0x000fe400000e0610 */
[----:B------:R-:W-:-:S07]  /*aef0*/  VIADD R6, R6, 0xffffffff ;  /* 0xffffffff06067836 */ /* 0x000fce0000000000 */
[----:B------:R-:W-:Y:S05]  /*af00*/  CALL.REL.NOINC `($_ZN7cutlass13device_kernelIN5flash11enable_sm90INS1_16FlashAttnFwdSm90INS1_25CollectiveMainloopFwdSm90ILi2EN4cute5tupleIJNS5_1CILi1EEES8_S8_EEENS6_IJNS7_ILi64EEESA_SA_EEELi512ENS_6half_tEfNS_4arch4Sm90ELb0ELb1ELb1ELb0ELb0ELb0ELb1ELb0ELb0ELb1ELb0ELb0EEENS1_21CollectiveEpilogueFwdINS6_IJSA_NS7_ILi512EEESA_EEES9_SC_SE_Li256ELb0ELb1ELb0ELb0EEENS1_30DynamicPersistentTileSchedulerILi256ELi128ELb0ELb1ELb1EEEEEEEEEvNT_6ParamsE$_ZZN5flash25CollectiveMainloopFwdSm90ILi2EN4cute5tupleIJNS1_1CILi1EEES4_S4_EEENS2_IJNS3_ILi64EEES6_S6_EEELi512EN7cutlass6half_tEfNS8_4arch4Sm90ELb0ELb1ELb1ELb0ELb0ELb0ELb1ELb0ELb0ELb1ELb0ELb0EE3mmaINS_16FlashAttnFwdSm90ISC_NS_21CollectiveEpilogueFwdINS2_IJS6_NS3_ILi512EEES6_EEES5_S9_SB_Li256ELb0ELb1ELb0ELb0EEENS_30DynamicPersistentTileSchedulerILi256ELi128ELb0ELb1ELb1EEEE13SharedStorageENS1_6TensorINS1_11ArrayEngineIfLm128EEENS1_6LayoutINS2_IJNS2_IJNS3_ILi2EEESR_NS3_ILi32EEEEEES4_S4_EEENS2_IJNS2_IJS4_SR_NS3_ILi4EEEEEENS3_ILi0EEESX_EEEEEEENS_7SoftmaxILi2ELi0EEEEEbRKNSC_6ParamsENS8_25PipelineTmaAsyncNoClusterILi2ENS8_16PipelineTmaAsyncILi2EEEEES19_RNS8_13PipelineStateILj2EEERT0_RT1_iRiRKNS_16SeqlenInfoQKNewKILb0ELb0EEENS2_IJiiiiEEERT_ENKUliT_T0_T1_E_clIZSD_ISM_S10_S12_EbS15_S19_S19_S1C_S1E_S1G_iS1H_S1L_S1M_S1O_EUlRS1P_iE0_NS3_ILb1EEES1W_EEDaiS1P_S1Q_S1R_) ;  /* 0x000002b000507944 */ /* 0x000fea0003c00000 */
[----:B------:R-:W-:Y:S05]  /*af10*/  BSYNC B0 ;  /* 0x0000000000007941 */ /* 0x000fea0003800000 */
.L_x_2028:
[----:B------:R-:W2:Y:S01]  /*af20*/  LDL R5, [R1+0x70] ;  /* 0x0000700001057983 */ /* 0x000ea20000100800 */
[----:B------:R-:W0:Y:S01]  /*af30*/  LDC R0, c[0x0][0x448] ;  /* 0x00011200ff007b82 */ /* 0x000e220000000800 */
[----:B------:R-:W-:-:S07]  /*af40*/  UIADD3 UR4, UR48, -0x2, URZ ;  /* 0xfffffffe30047890 */ /* 0x000fce000fffe03f */
[----:B------:R-:W1:Y:S01]  /*af50*/  LDC.64 R8, c[0x0][0xad8] ;  /* 0x0002b600ff087b82 */ /* 0x000e620000000a00 */
[----:B0-----:R-:W-:-:S13]  /*af60*/  ISETP.NE.AND P0, PT, R0, 0x1, PT ;  /* 0x000000010000780c */ /* 0x001fda0003f05270 */
[----:B------:R-:W0:Y:S08]  /*af70*/  @P0 LDC R4, c[0x0][0x44c] ;  /* 0x00011300ff040b82 */ /* 0x000e300000000800 */
[----:B------:R-:W3:Y:S01]  /*af80*/  @P0 LDC R7, c[0x0][0x450] ;  /* 0x00011400ff070b82 */ /* 0x000ee20000000800 */
[----:B--2---:R-:W-:-:S04]  /*af90*/  IMAD.SHL.U32 R5, R5, 0x40, RZ ;  /* 0x0000004005057824 */ /* 0x004fc800078e00ff */
[----:B0-----:R-:W-:-:S04]  /*afa0*/  @P0 IMAD.HI.U32 R4, R5, R4, RZ ;  /* 0x0000000405040227 */ /* 0x001fc800078e00ff */
[----:B------:R-:W-:Y:S01]  /*afb0*/  IMAD.MOV.U32 R0, RZ, RZ, R5 ;  /* 0x000000ffff007224 */ /* 0x000fe200078e0005 */
[----:B---3--:R-:W-:Y:S02]  /*afc0*/  @P0 SHF.R.U32.HI R0, RZ, R7, R4 ;  /* 0x00000007ff000219 */ /* 0x008fe40000011604 */
[----:B-1----:R-:W-:-:S03]  /*afd0*/  ISETP.GE.AND P0, PT, R9, 0x1, PT ;  /* 0x000000010900780c */ /* 0x002fc60003f06270 */
[----:B------:R-:W-:Y:S02]  /*afe0*/  VIADD R7, R0, UR45 ;  /* 0x0000002d00077c36 */ /* 0x000fe40008000000 */
[----:B------:R-:W-:Y:S02]  /*aff0*/  IMAD.U32 R0, RZ, RZ, UR4 ;  /* 0x00000004ff007e24 */ /* 0x000fe4000f8e00ff */
[----:B------:R-:W-:-:S06]  /*b000*/  IMAD.IADD R8, R7, 0x1, R8 ;  /* 0x0000000107087824 */ /* 0x000fcc00078e0208 */
[----:B------:R-:W-:Y:S05]  /*b010*/  @!P0 BRA `(.L_x_2029) ;  /* 0x0000000000488947 */ /* 0x000fea0003800000 */
[C---:B------:R-:W-:Y:S01]  /*b020*/  ISETP.GT.AND P0, PT, R7.reuse, RZ, PT ;  /* 0x000000ff0700720c */ /* 0x040fe20003f04270 */
[----:B------:R-:W-:Y:S01]  /*b030*/  BSSY B0, `(.L_x_2030) ;  /* 0x000000e000007945 */ /* 0x000fe20003800000 */
[----:B------:R-:W-:-:S11]  /*b040*/  VIADD R4, R7, 0xffffffff ;  /* 0xffffffff07047836 */ /* 0x000fd60000000000 */
        /* <DEDUP_REMOVED lines=8> */
.L_x_2031:
[----:B------:R-:W-:-:S13]  /*b0d0*/  ISETP.NE.AND P0, PT, R9, 0x1, PT ;  /* 0x000000010900780c */ /* 0x000fda0003f05270 */
[----:B------:R-:W0:Y:S02]  /*b0e0*/  @P0 LDC.64 R6, c[0x0][0xae0] ;  /* 0x0002b800ff060b82 */ /* 0x000e240000000a00 */
[----:B0-----:R-:W-:-:S05]  /*b0f0*/  @P0 IMAD.HI.U32 R6, R4, R6, RZ ;  /* 0x0000000604060227 */ /* 0x001fca00078e00ff */
[----:B------:R-:W-:-:S07]  /*b100*/  @P0 SHF.R.U32.HI R4, RZ, R7, R6 ;  /* 0x00000007ff040219 */ /* 0x000fce0000011606 */
.L_x_2032:
[----:B------:R-:W-:Y:S05]  /*b110*/  BSYNC B0 ;  /* 0x0000000000007941 */ /* 0x000fea0003800000 */
.L_x_2030:
[----:B------:R-:W-:-:S05]  /*b120*/  IMAD R9, R4, R9, R9 ;  /* 0x0000000904097224 */ /* 0x000fca00078e0209 */
[----:B------:R-:W-:-:S07]  /*b130*/  VIMNMX R8, R8, R9, PT ;  /* 0x0000000908087248 */ /* 0x000fce0003fe0100 */
.L_x_2029:
[----:B------:R-:W-:-:S04]  /*b140*/  SHF.R.S32.HI R7, RZ, 0x1f, R8 ;  /* 0x0000001fff077819 */ /* 0x000fc80000011408 */
[----:B------:R-:W-:-:S04]  /*b150*/  LEA.HI R7, R7, R8, RZ, 0x6 ;  /* 0x0000000807077211 */ /* 0x000fc800078f30ff */
[----:B------:R-:W-:-:S04]  /*b160*/  SHF.R.S32.HI R4, RZ, 0x6, R7 ;  /* 0x00000006ff047819 */ /* 0x000fc80000011407 */
[----:B------:R-:W-:-:S04]  /*b170*/  VIMNMX R4, R4, UR49, !PT ;  /* 0x0000003104047c48 */ /* 0x000fc8000ffe0100 */
[----:B------:R-:W-:-:S13]  /*b180*/  ISETP.GE.AND P0, PT, R0, R4, PT ;  /* 0x000000040000720c */ /* 0x000fda0003f06270 */
[----:B------:R-:W-:Y:S05]  /*b190*/  @!P0 BRA `(.L_x_2033) ;  /* 0x000000a800388947 */ /* 0x000fea0003800000 */
.L_x_2062:
[----:B0-----:R-:W2:Y:S04]  /*b1a0*/  LD.E R58, desc[UR46][R152.64+0x1e8] ;  /* 0x0001e82e983a7980 */ /* 0x001ea8000c101900 */
[----:B-1----:R-:W3:Y:S04]  /*b1b0*/  LD.E R5, desc[UR46][R152.64+0x1f0] ;  /* 0x0001f02e98057980 */ /* 0x002ee8000c101900 */
[----:B------:R-:W4:Y:S01]  /*b1c0*/  LD.E R7, desc[UR46][R152.64+0x1c] ;  /* 0x00001c2e98077980 */ /* 0x000f22000c101900 */
[----:B--2---:R-:W-:-:S05]  /*b1d0*/  VIADD R9, R58, 0x1 ;  /* 0x000000013a097836 */ /* 0x004fca0000000000 */
[----:B------:R-:W-:-:S13]  /*b1e0*/  ISETP.NE.AND P0, PT, R9, 0x2, PT ;  /* 0x000000020900780c */ /* 0x000fda0003f05270 */
[----:B------:R0:W5:Y:S04]  /*b1f0*/  @P0 LD.E R11, desc[UR46][R152.64+0x1ec] ;  /* 0x0001ec2e980b0980 */ /* 0x000168000c101900 */
[----:B------:R-:W2:Y:S01]  /*b200*/  @!P0 LD.E R6, desc[UR46][R152.64+0x1ec] ;  /* 0x0001ec2e98068980 */ /* 0x000ea2000c101900 */
[----:B---3--:R-:W-:Y:S01]  /*b210*/  VIADD R5, R5, 0x1 ;  /* 0x0000000105057836 */ /* 0x008fe20000000000 */
[----:B----4-:R-:W-:Y:S02]  /*b220*/  LOP3.LUT R7, R7, 0x1, RZ, 0xfc, !PT ;  /* 0x0000000107077812 */ /* 0x010fe400078efcff */
[----:B------:R1:W-:Y:S04]  /*b230*/  ST.E desc[UR46][R152.64+0x1e8], R9 ;  /* 0x0001e80998007985 */ /* 0x0003e8000c10192e */
[----:B------:R0:W-:Y:S04]  /*b240*/  ST.E desc[UR46][R152.64+0x1f0], R5 ;  /* 0x0001f00598007985 */ /* 0x0001e8000c10192e */
[----:B------:R0:W-:Y:S01]  /*b250*/  @!P0 ST.E desc[UR46][R152.64+0x1e8], RZ ;  /* 0x0001e8ff98008985 */ /* 0x0001e2000c10192e */
[----:B------:R-:W-:Y:S01]  /*b260*/  ISETP.NE.AND P1, PT, R7, 0x3, PT ;  /* 0x000000030700780c */ /* 0x000fe20003f25270 */
[----:B------:R-:W-:Y:S05]  /*b270*/  YIELD ;  /* 0x0000000000007946 */ /* 0x000fea0003800000 */
[----:B------:R-:W-:Y:S01]  /*b280*/  BSSY B0, `(.L_x_2034) ;  /* 0x0000006000007945 */ /* 0x000fe20003800000 */
[----:B-1----:R-:W-:Y:S01]  /*b290*/  @!P0 IMAD.MOV.U32 R9, RZ, RZ, RZ ;  /* 0x000000ffff098224 */ /* 0x002fe200078e00ff */
[----:B--2---:R-:W-:-:S05]  /*b2a0*/  @!P0 LOP3.LUT R11, R6, 0x1, RZ, 0x3c, !PT ;  /* 0x00000001060b8812 */ /* 0x004fca00078e3cff */
[----:B------:R0:W-:Y:S01]  /*b2b0*/  @!P0 ST.E desc[UR46][R152.64+0x1ec], R11 ;  /* 0x0001ec0b98008985 */ /* 0x0001e2000c10192e */
[----:B------:R-:W-:Y:S05]  /*b2c0*/  @!P1 BRA `(.L_x_2035) ;  /* 0x0000000000049947 */ /* 0x000fea0003800000 */
[----:B------:R-:W-:Y:S01]  /*b2d0*/  BPT.TRAP 0x1 ;  /* 0x000000040000795c */ /* 0x000fe20000300000 */
.L_x_2035:
[----:B------:R-:W-:Y:S05]  /*b2e0*/  BSYNC B0 ;  /* 0x0000000000007941 */ /* 0x000fea0003800000 */
.L_x_2034:
[----:B------:R-:W2:Y:S01]  /*b2f0*/  LD.E.64 R6, desc[UR46][R152.64+0x8] ;  /* 0x0000082e98067980 */ /* 0x000ea2000c101b00 */
[----:B-----5:R-:W-:Y:S02]  /*b300*/  SHF.L.U32 R10, R11, 0x1f, RZ ;  /* 0x0000001f0b0a7819 */ /* 0x020fe400000006ff */
[----:B--2---:R-:W-:-:S05]  /*b310*/  MOV R6, R6 ;  /* 0x0000000600067202 */ /* 0x004fca0000000f00 */
[----:B------:R-:W-:-:S04]  /*b320*/  IMAD R9, R9, 0x8, R6 ;  /* 0x0000000809097824 */ /* 0x000fc800078e0206 */
[----:B------:R1:W2:Y:S01]  /*b330*/  SYNCS.PHASECHK.TRANS64.TRYWAIT P0, [R9+URZ], R10 ;  /* 0x0000000a090075a7 */ /* 0x0002a2000800017f */
[----:B------:R-:W3:Y:S04]  /*b340*/  LD.E R6, desc[UR46][R152.64+0x1c] ;  /* 0x00001c2e98067980 */ /* 0x000ee8000c101900 */
[----:B0-----:R1:W5:Y:S04]  /*b350*/  LD.E R5, desc[UR46][R152.64+0x1e8] ;  /* 0x0001e82e98057980 */ /* 0x001368000c101900 */
[----:B------:R1:W5:Y:S01]  /*b360*/  LD.E R8, desc[UR46][R152.64+0x1ec] ;  /* 0x0001ec2e98087980 */ /* 0x000362000c101900 */
[----:B------:R-:W-:Y:S01]  /*b370*/  BSSY B0, `(.L_x_2036) ;  /* 0x0000005000007945 */ /* 0x000fe20003800000 */
[----:B---3--:R-:W-:-:S04]  /*b380*/  LOP3.LUT R6, R6, 0x1, RZ, 0xfc, !PT ;  /* 0x0000000106067812 */ /* 0x008fc800078efcff */
[----:B------:R-:W-:-:S13]  /*b390*/  ISETP.NE.AND P1, PT, R6, 0x3, PT ;  /* 0x000000030600780c */ /* 0x000fda0003f25270 */
[----:B-12---:R-:W-:Y:S05]  /*b3a0*/  @!P1 BRA `(.L_x_2037) ;  /* 0x0000000000049947 */ /* 0x006fea0003800000 */
[----:B------:R-:W-:Y:S01]  /*b3b0*/  BPT.TRAP 0x1 ;  /* 0x000000040000795c */ /* 0x000fe20000300000 */
.L_x_2037:
[----:B------:R-:W-:Y:S05]  /*b3c0*/  BSYNC B0 ;  /* 0x0000000000007941 */ /* 0x000fea0003800000 */
.L_x_2036:
[----:B------:R-:W-:Y:S04]  /*b3d0*/  BSSY B0, `(.L_x_2038) ;  /* 0x0000008000007945 */ /* 0x000fe80003800000 */
[----:B------:R-:W-:Y:S05]  /*b3e0*/  @P0 BRA `(.L_x_2039) ;  /* 0x0000000000180947 */ /* 0x000fea0003800000 */
[----:B------:R-:W2:Y:S01]  /*b3f0*/  LD.E.64 R6, desc[UR46][R152.64+0x8] ;  /* 0x0000082e98067980 */ /* 0x000ea2000c101b00 */
[----:B-----5:R-:W-:Y:S02]  /*b400*/  SHF.L.U32 R8, R8, 0x1f, RZ ;  /* 0x0000001f08087819 */ /* 0x020fe400000006ff */
[----:B--2---:R-:W-:-:S05]  /*b410*/  MOV R6, R6 ;  /* 0x0000000600067202 */ /* 0x004fca0000000f00 */
[----:B------:R-:W-:-:S04]  /*b420*/  IMAD R5, R5, 0x8, R6 ;  /* 0x0000000805057824 */ /* 0x000fc800078e0206 */
[----:B------:R-:W0:Y:S02]  /*b430*/  SYNCS.PHASECHK.TRANS64.TRYWAIT P0, [R5+URZ], R8 ;  /* 0x00000008050075a7 */ /* 0x000e24000800017f */
[----:B0-----:R-:W-:Y:S05]  /*b440*/  @!P0 BRA `(.L_x_2040) ;  /* 0x0000029400208947 */ /* 0x001fea0003800000 */
.L_x_2039:
[----:B------:R-:W-:Y:S05]  /*b450*/  BSYNC B0 ;  /* 0x0000000000007941 */ /* 0x000fea0003800000 */
.L_x_2038:
[----:B------:R-:W2:Y:S04]  /*b460*/  LD.E R7, desc[UR46][R152.64+0x1e8] ;  /* 0x0001e82e98077980 */ /* 0x000ea8000c101900 */
[----:B------:R-:W2:Y:S01]  /*b470*/  LD.E.64 R10, desc[UR46][R152.64+0xa0] ;  /* 0x0000a02e980a7980 */ /* 0x000ea2000c101b00 */
[----:B------:R-:W-:Y:S05]  /*b480*/  WARPSYNC.ALL ;  /* 0x0000000000007948 */ /* 0x000fea0003800000 */
[----:B------:R-:W3:Y:S04]  /*b490*/  LD.E.64 R20, desc[UR46][R152.64+0x98] ;  /* 0x0000982e98147980 */ /* 0x000ee8000c101b00 */
[----:B0----5:R-:W4:Y:S04]  /*b4a0*/  LD.E.64 R8, desc[UR46][R152.64+0x98] ;  /* 0x0000982e98087980 */ /* 0x021f28000c101b00 */
[----:B------:R-:W4:Y:S04]  /*b4b0*/  LD.E.64 R12, desc[UR46][R152.64+0x98] ;  /* 0x0000982e980c7980 */ /* 0x000f28000c101b00 */
[----:B------:R-:W4:Y:S01]  /*b4c0*/  LD.E.64 R14, desc[UR46][R152.64+0x98] ;  /* 0x0000982e980e7980 */ /* 0x000f22000c101b00 */
[----:B--2---:R-:W-:-:S02]  /*b4d0*/  IMAD R6, R7, 0x200, R10 ;  /* 0x0000020007067824 */ /* 0x004fc400078e020a */
[----:B------:R-:W-:Y:S01]  /*b4e0*/  IMAD.MOV.U32 R7, RZ, RZ, R11 ;  /* 0x000000ffff077224 */ /* 0x000fe200078e000b */
[----:B------:R-:W2:Y:S02]  /*b4f0*/  LD.E R56, desc[UR46][R152.64+0x54] ;  /* 0x0000542e98387980 */ /* 0x000ea4000c101900 */
[C---:B------:R-:W-:Y:S02]  /*b500*/  R2UR UR6, R6.reuse ;  /* 0x00000000060672ca */ /* 0x040fe400000e0000 */
[----:B------:R-:W-:Y:S01]  /*b510*/  R2UR UR7, R7 ;  /* 0x00000000070772ca */ /* 0x000fe200000e0000 */
[----:B------:R0:W-:Y:S01]  /*b520*/  ST.E desc[UR46][R152.64+0x80], RZ ;  /* 0x000080ff98007985 */ /* 0x0001e2000c10192e */
[----:B------:R-:W-:Y:S01]  /*b530*/  WARPGROUP.ARRIVE ;  /* 0x00000000000079c5 */ /* 0x000fe20000000000 */
[----:B------:R-:W-:Y:S02]  /*b540*/  VIADD R10, R6, 0x2 ;  /* 0x00000002060a7836 */ /* 0x000fe40000000000 */
[----:B------:R-:W-:Y:S01]  /*b550*/  IMAD.MOV.U32 R5, RZ, RZ, 0x1 ;  /* 0x00000001ff057424 */ /* 0x000fe200078e00ff */
[----:B---3--:R-:W-:-:S02]  /*b560*/  R2UR UR4, R20 ;  /* 0x00000000140472ca */ /* 0x008fc400000e0000 */
[----:B------:R-:W-:-:S13]  /*b570*/  R2UR UR5, R21 ;  /* 0x00000000150572ca */ /* 0x000fda00000e0000 */
[----:B------:R-:W-:Y:S01]  /*b580*/  HGMMA.64x64x16.F32 R24, gdesc[UR4], RZ, !UPT, gsb0 ;  /* 0x00e00000041879f0 */ /* 0x000fe2000c0008ff */
[----:B----4-:R-:W-:Y:S01]  /*b590*/  VIADD R8, R8, 0x2 ;  /* 0x0000000208087836 */ /* 0x010fe20000000000 */
[----:B------:R-:W-:Y:S02]  /*b5a0*/  R2UR UR6, R10 ;  /* 0x000000000a0672ca */ /* 0x000fe400000e0000 */
[----:B------:R-:W-:Y:S02]  /*b5b0*/  R2UR UR7, R11 ;  /* 0x000000000b0772ca */ /* 0x000fe400000e0000 */
[----:B------:R-:W-:Y:S02]  /*b5c0*/  R2UR UR4, R8 ;  /* 0x00000000080472ca */ /* 0x000fe400000e0000 */
[----:B------:R-:W-:Y:S01]  /*b5d0*/  R2UR UR5, R9 ;  /* 0x00000000090572ca */ /* 0x000fe200000e0000 */
[----:B------:R-:W-:Y:S02]  /*b5e0*/  WARPGROUP.DEPBAR.LE gsb0, 0x0 ;  /* 0x00008000000079c5 */ /* 0x000fe40000010000 */
[----:B------:R0:W5:Y:S04]  /*b5f0*/  LD.E R20, desc[UR46][R152.64+0x1e8] ;  /* 0x0001e82e98147980 */ /* 0x000168000c101900 */
[----:B------:R0:W5:Y:S04]  /*b600*/  LD.E R21, desc[UR46][R152.64+0x1ec] ;  /* 0x0001ec2e98157980 */ /* 0x000168000c101900 */
[----:B------:R0:W-:Y:S01]  /*b610*/  ST.E desc[UR46][R152.64+0x80], R5 ;  /* 0x0000800598007985 */ /* 0x0001e2000c10192e */
[----:B------:R-:W-:-:S06]  /*b620*/  WARPGROUP.ARRIVE ;  /* 0x00000000000079c5 */ /* 0x000fcc0000000000 */
[----:B------:R-:W-:Y:S01]  /*b630*/  HGMMA.64x64x16.F32 R24, gdesc[UR4], R24, gsb0 ;  /* 0x00e00000041879f0 */ /* 0x000fe20008000818 */
[----:B------:R-:W-:Y:S02]  /*b640*/  VIADD R8, R12, 0x4 ;  /* 0x000000040c087836 */ /* 0x000fe40000000000 */
[----:B------:R-:W-:Y:S02]  /*b650*/  VIADD R10, R6, 0x4 ;  /* 0x00000004060a7836 */ /* 0x000fe40000000000 */
[----:B------:R-:W-:Y:S01]  /*b660*/  IMAD.MOV.U32 R9, RZ, RZ, R13 ;  /* 0x000000ffff097224 */ /* 0x000fe200078e000d */
[----:B------:R-:W-:Y:S02]  /*b670*/  R2UR UR7, R11 ;  /* 0x000000000b0772ca */ /* 0x000fe400000e0000 */
[----:B------:R-:W-:Y:S02]  /*b680*/  R2UR UR6, R10 ;  /* 0x000000000a0672ca */ /* 0x000fe400000e0000 */
[----:B------:R-:W-:-:S02]  /*b690*/  R2UR UR4, R8 ;  /* 0x00000000080472ca */ /* 0x000fc400000e0000 */
[----:B------:R-:W-:Y:S01]  /*b6a0*/  R2UR UR5, R9 ;  /* 0x00000000090572ca */ /* 0x000fe200000e0000 */
[----:B------:R-:W-:Y:S02]  /*b6b0*/  WARPGROUP.DEPBAR.LE gsb0, 0x0 ;  /* 0x00008000000079c5 */ /* 0x000fe40000010000 */
[----:B------:R0:W-:Y:S01]  /*b6c0*/  ST.E desc[UR46][R152.64+0x80], R5 ;  /* 0x0000800598007985 */ /* 0x0001e2000c10192e */
[----:B------:R-:W-:-:S09]  /*b6d0*/  WARPGROUP.ARRIVE ;  /* 0x00000000000079c5 */ /* 0x000fd20000000000 */
[----:B------:R-:W-:Y:S01]  /*b6e0*/  HGMMA.64x64x16.F32 R24, gdesc[UR4], R24, gsb0 ;  /* 0x00e00000041879f0 */ /* 0x000fe20008000818 */
[----:B------:R-:W-:Y:S02]  /*b6f0*/  VIADD R8, R6, 0x6 ;  /* 0x0000000606087836 */ /* 0x000fe40000000000 */
[----:B------:R-:W-:Y:S02]  /*b700*/  VIADD R6, R14, 0x6 ;  /* 0x000000060e067836 */ /* 0x000fe40000000000 */
[----:B------:R-:W-:Y:S02]  /*b710*/  IMAD.MOV.U32 R9, RZ, RZ, R11 ;  /* 0x000000ffff097224 */ /* 0x000fe400078e000b */
[----:B------:R-:W-:Y:S01]  /*b720*/  IMAD.MOV.U32 R7, RZ, RZ, R15 ;  /* 0x000000ffff077224 */ /* 0x000fe200078e000f */
[----:B------:R-:W-:Y:S02]  /*b730*/  R2UR UR6, R8 ;  /* 0x00000000080672ca */ /* 0x000fe400000e0000 */
[----:B------:R-:W-:-:S02]  /*b740*/  R2UR UR7, R9 ;  /* 0x00000000090772ca */ /* 0x000fc400000e0000 */
[----:B------:R-:W-:Y:S02]  /*b750*/  R2UR UR4, R6 ;  /* 0x00000000060472ca */ /* 0x000fe400000e0000 */
[----:B------:R-:W-:Y:S01]  /*b760*/  R2UR UR5, R7 ;  /* 0x00000000070572ca */ /* 0x000fe200000e0000 */
[----:B------:R-:W-:Y:S02]  /*b770*/  WARPGROUP.DEPBAR.LE gsb0, 0x0 ;  /* 0x00008000000079c5 */ /* 0x000fe40000010000 */
[----:B------:R0:W-:Y:S01]  /*b780*/  ST.E desc[UR46][R152.64+0x80], R5 ;  /* 0x0000800598007985 */ /* 0x0001e2000c10192e */
[----:B------:R-:W-:-:S09]  /*b790*/  WARPGROUP.ARRIVE ;  /* 0x00000000000079c5 */ /* 0x000fd20000000000 */
[----:B------:R-:W-:Y:S01]  /*b7a0*/  HGMMA.64x64x16.F32 R24, gdesc[UR4], R24, gsb0 ;  /* 0x00e00000041879f0 */ /* 0x000fe20008000818 */
[----:B--2---:R-:W-:-:S04]  /*b7b0*/  LOP3.LUT R56, R56, 0x1, RZ, 0xfc, !PT ;  /* 0x0000000138387812 */ /* 0x004fc800078efcff */
[----:B------:R-:W-:Y:S01]  /*b7c0*/  ISETP.NE.AND P0, PT, R56, 0x3, PT ;  /* 0x000000033800780c */ /* 0x000fe20003f05270 */
[----:B------:R-:W-:Y:S01]  /*b7d0*/  BSSY B0, `(.L_x_2041) ;  /* 0x0000005000007945 */ /* 0x000fe20003800000 */
[----:B------:R-:W-:Y:S02]  /*b7e0*/  WARPGROUP.DEPBAR.LE gsb0, 0x0 ;  /* 0x00008000000079c5 */ /* 0x000fe40000010000 */
[----:B------:R0:W-:Y:S09]  /*b7f0*/  ST.E desc[UR46][R152.64+0x80], R5 ;  /* 0x0000800598007985 */ /* 0x0001f2000c10192e */
[----:B------:R-:W-:Y:S05]  /*b800*/  @!P0 BRA `(.L_x_2042) ;  /* 0x0000000000048947 */ /* 0x000fea0003800000 */
[----:B------:R-:W-:Y:S01]  /*b810*/  BPT.TRAP 0x1 ;  /* 0x000000040000795c */ /* 0x000fe20000300000 */
.L_x_2042:
[----:B------:R-:W-:Y:S05]  /*b820*/  BSYNC B0 ;  /* 0x0000000000007941 */ /* 0x000fea0003800000 */
.L_x_2041:
[----:B------:R-:W2:Y:S01]  /*b830*/  LD.E.64 R6, desc[UR46][R152.64+0x40] ;  /* 0x0000402e98067980 */ /* 0x000ea2000c101b00 */
[----:B-----5:R-:W-:Y:S02]  /*b840*/  SHF.L.U32 R21, R21, 0x1f, RZ ;  /* 0x0000001f15157819 */ /* 0x020fe400000006ff */
[----:B--2---:R-:W-:-:S05]  /*b850*/  MOV R7, R6 ;  /* 0x0000000600077202 */ /* 0x004fca0000000f00 */
[----:B------:R-:W-:-:S04]  /*b860*/  IMAD R20, R20, 0x8, R7 ;  /* 0x0000000814147824 */ /* 0x000fc800078e0207 */
[----:B------:R1:W2:Y:S01]  /*b870*/  SYNCS.PHASECHK.TRANS64.TRYWAIT P0, [R20+URZ], R21 ;  /* 0x00000015140075a7 */ /* 0x0002a2000800017f */
[----:B------:R-:W3:Y:S04]  /*b880*/  LD.E R6, desc[UR46][R152.64+0x54] ;  /* 0x0000542e98067980 */ /* 0x000ee8000c101900 */
[----:B------:R1:W5:Y:S04]  /*b890*/  LD.E R8, desc[UR46][R152.64+0x1e8] ;  /* 0x0001e82e98087980 */ /* 0x000368000c101900 */
[----:B------:R1:W5:Y:S01]  /*b8a0*/  LD.E R9, desc[UR46][R152.64+0x1ec] ;  /* 0x0001ec2e98097980 */ /* 0x000362000c101900 */
[----:B------:R-:W-:Y:S01]  /*b8b0*/  BSSY B0, `(.L_x_2043) ;  /* 0x0000005000007945 */ /* 0x000fe20003800000 */
[----:B---3--:R-:W-:-:S04]  /*b8c0*/  LOP3.LUT R6, R6, 0x1, RZ, 0xfc, !PT ;  /* 0x0000000106067812 */ /* 0x008fc800078efcff */
[----:B------:R-:W-:-:S13]  /*b8d0*/  ISETP.NE.AND P1, PT, R6, 0x3, PT ;  /* 0x000000030600780c */ /* 0x000fda0003f25270 */
[----:B-12---:R-:W-:Y:S05]  /*b8e0*/  @!P1 BRA `(.L_x_2044) ;  /* 0x0000000000049947 */ /* 0x006fea0003800000 */
[----:B------:R-:W-:Y:S01]  /*b8f0*/  BPT.TRAP 0x1 ;  /* 0x000000040000795c */ /* 0x000fe20000300000 */
.L_x_2044:
[----:B------:R-:W-:Y:S05]  /*b900*/  BSYNC B0 ;  /* 0x0000000000007941 */ /* 0x000fea0003800000 */
.L_x_2043:
[----:B------:R-:W-:Y:S04]  /*b910*/  BSSY B0, `(.L_x_2045) ;  /* 0x0000008000007945 */ /* 0x000fe80003800000 */
[----:B------:R-:W-:Y:S05]  /*b920*/  @P0 BRA `(.L_x_2046) ;  /* 0x0000000000180947 */ /* 0x000fea0003800000 */
[----:B------:R-:W2:Y:S01]  /*b930*/  LD.E.64 R6, desc[UR46][R152.64+0x40] ;  /* 0x0000402e98067980 */ /* 0x000ea2000c101b00 */
[----:B-----5:R-:W-:Y:S02]  /*b940*/  SHF.L.U32 R9, R9, 0x1f, RZ ;  /* 0x0000001f09097819 */ /* 0x020fe400000006ff */
[----:B--2---:R-:W-:-:S05]  /*b950*/  MOV R7, R6 ;  /* 0x0000000600077202 */ /* 0x004fca0000000f00 */
[----:B------:R-:W-:-:S04]  /*b960*/  IMAD R8, R8, 0x8, R7 ;  /* 0x0000000808087824 */ /* 0x000fc800078e0207 */
[----:B------:R-:W1:Y:S02]  /*b970*/  SYNCS.PHASECHK.TRANS64.TRYWAIT P0, [R8+URZ], R9 ;  /* 0x00000009080075a7 */ /* 0x000e64000800017f */
[----:B-1----:R-:W-:Y:S05]  /*b980*/  @!P0 BRA `(.L_x_2047) ;  /* 0x0000028c00e48947 */ /* 0x002fea0003800000 */
.L_x_2046:
[----:B------:R-:W-:Y:S05]  /*b990*/  BSYNC B0 ;  /* 0x0000000000007941 */ /* 0x000fea0003800000 */
.L_x_2045:
[----:B------:R-:W2:Y:S04]  /*b9a0*/  LD.E R10, desc[UR46][R152.64+0x88] ;  /* 0x0000882e980a7980 */ /* 0x000ea8000c101900 */
[----:B------:R-:W3:Y:S04]  /*b9b0*/  LD.E R11, desc[UR46][R152.64+0x1e8] ;  /* 0x0001e82e980b7980 */ /* 0x000ee8000c101900 */
[----:B------:R-:W3:Y:S04]  /*b9c0*/  LD.E.64 R6, desc[UR46][R152.64+0xb8] ;  /* 0x0000b82e98067980 */ /* 0x000ee8000c101b00 */
[----:B-1---5:R-:W4:Y:S04]  /*b9d0*/  LD.E.64 R8, desc[UR46][R152.64+0xb0] ;  /* 0x0000b02e98087980 */ /* 0x022f28000c101b00 */
[----:B------:R-:W4:Y:S04]  /*b9e0*/  LD.E.64 R12, desc[UR46][R152.64+0xb0] ;  /* 0x0000b02e980c7980 */ /* 0x000f28000c101b00 */
[----:B------:R-:W4:Y:S04]  /*b9f0*/  LD.E.64 R14, desc[UR46][R152.64+0xb0] ;  /* 0x0000b02e980e7980 */ /* 0x000f28000c101b00 */
[----:B------:R-:W4:Y:S01]  /*ba00*/  LD.E.64 R20, desc[UR46][R152.64+0xb0] ;  /* 0x0000b02e98147980 */ /* 0x000f22000c101b00 */
[----:B------:R-:W-:Y:S05]  /*ba10*/  WARPSYNC.ALL ;  /* 0x0000000000007948 */ /* 0x000fea0003800000 */
[----:B------:R-:W4:Y:S01]  /*ba20*/  LD.E.64 R56, desc[UR46][R152.64+0xb0] ;  /* 0x0000b02e98387980 */ /* 0x000f22000c101b00 */
[----:B------:R-:W-:Y:S01]  /*ba30*/  WARPGROUP.ARRIVE ;  /* 0x00000000000079c5 */ /* 0x000fe20000000000 */
[----:B--2---:R-:W-:Y:S01]  /*ba40*/  ISETP.NE.U32.AND P0, PT, R10, RZ, PT ;  /* 0x000000ff0a00720c */ /* 0x004fe20003f05070 */
[----:B---3--:R-:W-:Y:S01]  /*ba50*/  IMAD R6, R11, 0x1000, R6 ;  /* 0x000010000b067824 */ /* 0x008fe200078e0206 */
[----:B------:R-:W-:-:S02]  /*ba60*/  R2UR UR7, R7 ;  /* 0x00000000070772ca */ /* 0x000fc400000e0000 */
[----:B----4-:R-:W-:Y:S02]  /*ba70*/  R2UR UR4, R8 ;  /* 0x00000000080472ca */ /* 0x010fe400000e0000 */
[----:B------:R-:W-:Y:S02]  /*ba80*/  R2UR UR6, R6 ;  /* 0x00000000060672ca */ /* 0x000fe400000e0000 */
[----:B------:R-:W-:-:S05]  /*ba90*/  R2UR UR5, R9 ;  /* 0x00000000090572ca */ /* 0x000fca00000e0000 */
[----:B------:R-:W-:-:S08]  /*baa0*/  VOTEU.ANY UP0, P0 ;  /* 0x00000000003f7886 */ /* 0x000fd00000000100 */
[----:B------:R-:W-:Y:S01]  /*bab0*/  HGMMA.64x64x16.F32 R24, gdesc[UR4], R24, UP0, gsb0 ;  /* 0x00e00000041879f0 */ /* 0x000fe2000b800818 */
        /* <DEDUP_REMOVED lines=9> */
[----:B------:R-:W2:Y:S04]  /*bb50*/  LD.E.64 R60, desc[UR46][R152.64+0xb0] ;  /* 0x0000b02e983c7980 */ /* 0x000ea8000c101b00 */
[----:B------:R-:W-:Y:S01]  /*bb60*/  ST.E desc[UR46][R152.64+0x88], R5 ;  /* 0x0000880598007985 */ /* 0x000fe2000c10192e */
[----:B------:R-:W-:-:S06]  /*bb70*/  WARPGROUP.ARRIVE ;  /* 0x00000000000079c5 */ /* 0x000fcc0000000000 */
        /* <DEDUP_REMOVED lines=10> */
[----:B------:R-:W3:Y:S04]  /*bc20*/  LD.E.64 R12, desc[UR46][R152.64+0xb0] ;  /* 0x0000b02e980c7980 */ /* 0x000ee8000c101b00 */
        /* <DEDUP_REMOVED lines=12> */
[----:B------:R-:W4:Y:S04]  /*bcf0*/  LD.E.64 R14, desc[UR46][R152.64+0xb0] ;  /* 0x0000b02e980e7980 */ /* 0x000f28000c101b00 */
        /* <DEDUP_REMOVED lines=17> */
[----:B------:R-:W-:-:S03]  /*be10*/  IMAD.MOV.U32 R11, RZ, RZ, R7 ;  /* 0x000000ffff0b7224 */ /* 0x000fc600078e0007 */
[----:B------:R-:W-:Y:S02]  /*be20*/  R2UR UR6, R10 ;  /* 0x000000000a0672ca */ /* 0x000fe400000e0000 */
[----:B------:R-:W-:Y:S01]  /*be30*/  R2UR UR7, R11 ;  /* 0x000000000b0772ca */ /* 0x000fe200000e0000 */
[----:B--2---:R-:W-:Y:S02]  /*be40*/  VIADD R8, R60, 0x202 ;  /* 0x000002023c087836 */ /* 0x004fe40000000000 */
[----:B------:R-:W-:-:S03]  /*be50*/  IMAD.MOV.U32 R9, RZ, RZ, R61 ;  /* 0x000000ffff097224 */ /* 0x000fc600078e003d */
        /* <DEDUP_REMOVED lines=8> */
[----:B------:R-:W-:-:S03]  /*bee0*/  IMAD.MOV.U32 R11, RZ, RZ, R7 ;  /* 0x000000ffff0b7224 */ /* 0x000fc600078e0007 */
[----:B------:R-:W-:Y:S02]  /*bef0*/  R2UR UR6, R10 ;  /* 0x000000000a0672ca */ /* 0x000fe400000e0000 */
[----:B------:R-:W-:Y:S01]  /*bf00*/  R2UR UR7, R11 ;  /* 0x000000000b0772ca */ /* 0x000fe200000e0000 */
[----:B---3--:R-:W-:Y:S02]  /*bf10*/  VIADD R8, R12, 0x204 ;  /* 0x000002040c087836 */ /* 0x008fe40000000000 */
[----:B------:R-:W-:-:S03]  /*bf20*/  IMAD.MOV.U32 R9, RZ, RZ, R13 ;  /* 0x000000ffff097224 */ /* 0x000fc600078e000d */
        /* <DEDUP_REMOVED lines=8> */
[----:B------:R-:W-:-:S03]  /*bfb0*/  IMAD.MOV.U32 R11, RZ, RZ, R7 ;  /* 0x000000ffff0b7224 */ /* 0x000fc600078e0007 */
[----:B------:R-:W-:Y:S02]  /*bfc0*/  R2UR UR6, R10 ;  /* 0x000000000a0672ca */ /* 0x000fe400000e0000 */
[----:B------:R-:W-:Y:S01]  /*bfd0*/  R2UR UR7, R11 ;  /* 0x000000000b0772ca */ /* 0x000fe200000e0000 */
[----:B----4-:R-:W-:Y:S02]  /*bfe0*/  VIADD R8, R14, 0x206 ;  /* 0x000002060e087836 */ /* 0x010fe40000000000 */
[----:B------:R-:W-:-:S03]  /*bff0*/  IMAD.MOV.U32 R9, RZ, RZ, R15 ;  /* 0x000000ffff097224 */ /* 0x000fc600078e000f */
        /* <DEDUP_REMOVED lines=11> */
[----:B------:R-:W-:Y:S02]  /*c0b0*/  VIADD R8, R20, 0x400 ;  /* 0x0000040014087836 */ /* 0x000fe40000000000 */
        /* <DEDUP_REMOVED lines=94> */
[----:B------:R-:W1:Y:S01]  /*c6a0*/  S2R R59, SR_TID.X ;  /* 0x00000000003b7919 */ /* 0x000e620000002100 */
[----:B------:R-:W-:Y:S02]  /*c6b0*/  WARPGROUP.DEPBAR.LE gsb0, 0x0 ;  /* 0x00008000000079c5 */ /* 0x000fe40000010000 */
[----:B------:R-:W4:Y:S04]  /*c6c0*/  LD.E.64 R66, desc[UR46][R152.64+0xb0] ;  /* 0x0000b02e98427980 */ /* 0x000f28000c101b00 */
[----:B------:R-:W-:Y:S01]  /*c6d0*/  ST.E desc[UR46][R152.64+0x88], R5 ;  /* 0x0000880598007985 */ /* 0x000fe2000c10192e */
[----:B------:R-:W-:-:S06]  /*c6e0*/  WARPGROUP.ARRIVE ;  /* 0x00000000000079c5 */ /* 0x000fcc0000000000 */
[----:B------:R-:W-:Y:S01]  /*c6f0*/  HGMMA.64x64x16.F32 R24, gdesc[UR4], R24, gsb0 ;  /* 0x00e00000041879f0 */ /* 0x000fe20008000818 */
[----:B-1----:R-:W-:-:S05]  /*c700*/  SHF.R.U32.HI R59, RZ, 0x7, R59 ;  /* 0x00000007ff3b7819 */ /* 0x002fca000001163b */
[----:B------:R-:W1:Y:S01]  /*c710*/  SHFL.IDX PT, R8, R59, RZ, 0x1f ;  /* 0x00001fff3b087589 */ /* 0x000e6200000e0000 */
[----:B------:R-:W-:Y:S02]  /*c720*/  VIADD R14, R6, 0x800 ;  /* 0x00000800060e7836 */ /* 0x000fe40000000000 */
[----:B------:R-:W-:Y:S01]  /*c730*/  IMAD.MOV.U32 R11, RZ, RZ, R7 ;  /* 0x000000ffff0b7224 */ /* 0x000fe200078e0007 */
[----:B------:R-:W-:Y:S02]  /*c740*/  UMOV UR4, 0x1 ;  /* 0x0000000100047882 */ /* 0x000fe40000000000 */
[----:B------:R-:W-:Y:S02]  /*c750*/  UISETP.NE.U32.AND UP0, UPT, UR4, URZ, UPT ;  /* 0x0000003f0400728c */ /* 0x000fe4000bf05070 */
[----:B------:R-:W-:Y:S02]  /*c760*/  R2UR UR11, R11 ;  /* 0x000000000b0b72ca */ /* 0x000fe400000e0000 */
[----:B-1----:R-:W-:-:S04]  /*c770*/  ISETP.GT.AND P1, PT, R8, 0x7f, PT ;  /* 0x0000007f0800780c */ /* 0x002fc80003f24270 */
[----:B------:R-:W-:Y:S01]  /*c780*/  SEL R15, RZ, 0x2, !P1 ;  /* 0x00000002ff0f7807 */ /* 0x000fe20004800000 */
[----:B------:R-:W-:-:S03]  /*c790*/  IMAD.MOV.U32 R9, RZ, RZ, R13 ;  /* 0x000000ffff097224 */ /* 0x000fc600078e000d */
[----:B------:R-:W-:Y:S01]  /*c7a0*/  IADD3 R8, R12, 0x800, R15 ;  /* 0x000008000c087810 */ /* 0x000fe20007ffe00f */
[----:B------:R-:W-:Y:S01]  /*c7b0*/  IMAD.IADD R10, R15, 0x1, R14 ;  /* 0x000000010f0a7824 */ /* 0x000fe200078e020e */
[----:B------:R-:W-:Y:S02]  /*c7c0*/  R2UR UR9, R9 ;  /* 0x00000000090972ca */ /* 0x000fe400000e0000 */
[----:B------:R-:W-:Y:S02]  /*c7d0*/  R2UR UR8, R8 ;  /* 0x00000000080872ca */ /* 0x000fe400000e0000 */
[----:B------:R-:W-:Y:S01]  /*c7e0*/  R2UR UR10, R10 ;  /* 0x000000000a0a72ca */ /* 0x000fe200000e0000 */
[----:B------:R-:W-:Y:S02]  /*c7f0*/  WARPGROUP.DEPBAR.LE gsb0, 0x0 ;  /* 0x00008000000079c5 */ /* 0x000fe40000010000 */
[----:B------:R-:W4:Y:S04]  /*c800*/  LD.E.64 R12, desc[UR46][R152.64+0xb0] ;  /* 0x0000b02e980c7980 */ /* 0x000f28000c101b00 */
[----:B------:R-:W-:Y:S01]  /*c810*/  ST.E desc[UR46][R152.64+0x88], R5 ;  /* 0x0000880598007985 */ /* 0x000fe2000c10192e */
[----:B------:R-:W-:-:S06]  /*c820*/  WARPGROUP.ARRIVE ;  /* 0x00000000000079c5 */ /* 0x000fcc0000000000 */
[----:B------:R-:W-:Y:S01]  /*c830*/  HGMMA.64x64x16.F32 R24, gdesc[UR8], R24, UP0, gsb0 ;  /* 0x00e00000081879f0 */ /* 0x000fe2000b800818 */
[----:B------:R-:W-:-:S05]  /*c840*/  IMAD.MOV.U32 R57, RZ, RZ, 0x4 ;  /* 0x00000004ff397424 */ /* 0x000fca00078e00ff */
[----:B------:R-:W-:Y:S01]  /*c850*/  SEL R21, R57, 0x2, P1 ;  /* 0x0000000239157807 */ /* 0x000fe20000800000 */
[----:B------:R-:W-:-:S04]  /*c860*/  IMAD.MOV.U32 R11, RZ, RZ, R7 ;  /* 0x000000ffff0b7224 */ /* 0x000fc800078e0007 */
[----:B------:R-:W-:Y:S01]  /*c870*/  IMAD.IADD R10, R14, 0x1, R21 ;  /* 0x000000010e0a7824 */ /* 0x000fe200078e0215 */
[----:B------:R-:W-:-:S04]  /*c880*/  R2UR UR7, R11 ;  /* 0x000000000b0772ca */ /* 0x000fc800000e0000 */
[----:B------:R-:W-:Y:S01]  /*c890*/  R2UR UR6, R10 ;  /* 0x000000000a0672ca */ /* 0x000fe200000e0000 */
[----:B--2---:R-:W-:Y:S01]  /*c8a0*/  IMAD.MOV.U32 R9, RZ, RZ, R63 ;  /* 0x000000ffff097224 */ /* 0x004fe200078e003f */
[----:B------:R-:W-:-:S04]  /*c8b0*/  IADD3 R8, R21, 0x800, R62 ;  /* 0x0000080015087810 */ /* 0x000fc80007ffe03e */
[----:B------:R-:W-:Y:S02]  /*c8c0*/  R2UR UR4, R8 ;  /* 0x00000000080472ca */ /* 0x000fe400000e0000 */
[----:B------:R-:W-:Y:S01]  /*c8d0*/  R2UR UR5, R9 ;  /* 0x00000000090572ca */ /* 0x000fe200000e0000 */
[----:B------:R-:W-:Y:S02]  /*c8e0*/  WARPGROUP.DEPBAR.LE gsb0, 0x0 ;  /* 0x00008000000079c5 */ /* 0x000fe40000010000 */
[----:B------:R-:W2:Y:S04]  /*c8f0*/  LD.E.64 R60, desc[UR46][R152.64+0xb0] ;  /* 0x0000b02e983c7980 */ /* 0x000ea8000c101b00 */
[----:B------:R-:W-:Y:S01]  /*c900*/  ST.E desc[UR46][R152.64+0x88], R5 ;  /* 0x0000880598007985 */ /* 0x000fe2000c10192e */
[----:B------:R-:W-:-:S06]  /*c910*/  WARPGROUP.ARRIVE ;  /* 0x00000000000079c5 */ /* 0x000fcc0000000000 */
[----:B------:R-:W-:Y:S01]  /*c920*/  HGMMA.64x64x16.F32 R24, gdesc[UR4], R24, gsb0 ;  /* 0x00e00000041879f0 */ /* 0x000fe20008000818 */
[----:B------:R-:W-:Y:S01]  /*c930*/  SEL R57, R57, 0x6, !P1 ;  /* 0x0000000639397807 */ /* 0x000fe20004800000 */
[----:B------:R-:W-:-:S04]  /*c940*/  IMAD.MOV.U32 R11, RZ, RZ, R7 ;  /* 0x000000ffff0b7224 */ /* 0x000fc800078e0007 */
[----:B------:R-:W-:Y:S01]  /*c950*/  IMAD.IADD R10, R14, 0x1, R57 ;  /* 0x000000010e0a7824 */ /* 0x000fe200078e0239 */
[----:B------:R-:W-:-:S04]  /*c960*/  R2UR UR7, R11 ;  /* 0x000000000b0772ca */ /* 0x000fc800000e0000 */
[----:B------:R-:W-:Y:S01]  /*c970*/  R2UR UR6, R10 ;  /* 0x000000000a0672ca */ /* 0x000fe200000e0000 */
[----:B---3--:R-:W-:Y:S01]  /*c980*/  IMAD.MOV.U32 R9, RZ, RZ, R65 ;  /* 0x000000ffff097224 */ /* 0x008fe200078e0041 */
[----:B------:R-:W-:-:S04]  /*c990*/  IADD3 R8, R57, 0x800, R64 ;  /* 0x0000080039087810 */ /* 0x000fc80007ffe040 */
[----:B------:R-:W-:Y:S02]  /*c9a0*/  R2UR UR4, R8 ;  /* 0x00000000080472ca */ /* 0x000fe400000e0000 */
[----:B------:R-:W-:Y:S01]  /*c9b0*/  R2UR UR5, R9 ;  /* 0x00000000090572ca */ /* 0x000fe200000e0000 */
[----:B------:R-:W-:Y:S02]  /*c9c0*/  WARPGROUP.DEPBAR.LE gsb0, 0x0 ;  /* 0x00008000000079c5 */ /* 0x000fe40000010000 */
[----:B------:R-:W3:Y:S04]  /*c9d0*/  LD.E.64 R62, desc[UR46][R152.64+0xb0] ;  /* 0x0000b02e983e7980 */ /* 0x000ee8000c101b00 */
[----:B------:R-:W-:Y:S01]  /*c9e0*/  ST.E desc[UR46][R152.64+0x88], R5 ;  /* 0x0000880598007985 */ /* 0x000fe2000c10192e */
[----:B------:R-:W-:-:S06]  /*c9f0*/  WARPGROUP.ARRIVE ;  /* 0x00000000000079c5 */ /* 0x000fcc0000000000 */
[----:B------:R-:W-:Y:S01]  /*ca00*/  HGMMA.64x64x16.F32 R24, gdesc[UR4], R24, gsb0 ;  /* 0x00e00000041879f0 */ /* 0x000fe20008000818 */
[----:B------:R-:W-:Y:S02]  /*ca10*/  IMAD.MOV.U32 R8, RZ, RZ, 0x28 ;  /* 0x00000028ff087424 */ /* 0x000fe400078e00ff */
[----:B------:R-:W-:-:S03]  /*ca20*/  IMAD.MOV.U32 R9, RZ, RZ, 0xa00 ;  /* 0x00000a00ff097424 */ /* 0x000fc600078e00ff */
[----:B------:R-:W-:Y:S02]  /*ca30*/  SEL R8, R8, 0x26, P1 ;  /* 0x0000002608087807 */ /* 0x000fe40000800000 */
[----:B------:R-:W-:-:S05]  /*ca40*/  SEL R9, R9, 0x980, P1 ;  /* 0x0000098009097807 */ /* 0x000fca0000800000 */
[----:B------:R-:W-:-:S05]  /*ca50*/  IMAD.IADD R8, R8, 0x1, R9 ;  /* 0x0000000108087824 */ /* 0x000fca00078e0209 */
[----:B------:R-:W-:Y:S01]  /*ca60*/  LOP3.LUT R11, R8, 0xa06, RZ, 0xc0, !PT ;  /* 0x00000a06080b7812 */ /* 0x000fe200078ec0ff */
[----:B----4-:R-:W-:-:S04]  /*ca70*/  IMAD.MOV.U32 R9, RZ, RZ, R67 ;  /* 0x000000ffff097224 */ /* 0x010fc800078e0043 */
[----:B------:R-:W-:Y:S02]  /*ca80*/  IMAD.IADD R8, R11, 0x1, R66 ;  /* 0x000000010b087824 */ /* 0x000fe400078e0242 */
[----:B------:R-:W-:Y:S02]  /*ca90*/  IMAD.IADD R10, R6, 0x1, R11 ;  /* 0x00000001060a7824 */ /* 0x000fe400078e020b */
[----:B------:R-:W-:Y:S01]  /*caa0*/  IMAD.MOV.U32 R11, RZ, RZ, R7 ;  /* 0x000000ffff0b7224 */ /* 0x000fe200078e0007 */
[----:B------:R-:W-:Y:S02]  /*cab0*/  R2UR UR4, R8 ;  /* 0x00000000080472ca */ /* 0x000fe400000e0000 */
[----:B------:R-:W-:Y:S02]  /*cac0*/  R2UR UR6, R10 ;  /* 0x000000000a0672ca */ /* 0x000fe400000e0000 */
[----:B------:R-:W-:Y:S02]  /*cad0*/  R2UR UR7, R11 ;  /* 0x000000000b0772ca */ /* 0x000fe400000e0000 */
[----:B------:R-:W-:Y:S01]  /*cae0*/  R2UR UR5, R9 ;  /* 0x00000000090572ca */ /* 0x000fe200000e0000 */
[----:B------:R-:W-:-:S02]  /*caf0*/  WARPGROUP.DEPBAR.LE gsb0, 0x0 ;  /* 0x00008000000079c5 */ /* 0x000fc40000010000 */
[----:B------:R-:W4:Y:S04]  /*cb00*/  LD.E.64 R64, desc[UR46][R152.64+0xb0] ;  /* 0x0000b02e98407980 */ /* 0x000f28000c101b00 */
[----:B------:R-:W-:Y:S01]  /*cb10*/  ST.E desc[UR46][R152.64+0x88], R5 ;  /* 0x0000880598007985 */ /* 0x000fe2000c10192e */
[----:B------:R-:W-:-:S06]  /*cb20*/  WARPGROUP.ARRIVE ;  /* 0x00000000000079c5 */ /* 0x000fcc0000000000 */
[----:B------:R-:W-:Y:S01]  /*cb30*/  HGMMA.64x64x16.F32 R24, gdesc[UR4], R24, gsb0 ;  /* 0x00e00000041879f0 */ /* 0x000fe20008000818 */
[----:B------:R-:W-:Y:S02]  /*cb40*/  VIADD R14, R6, 0xa00 ;  /* 0x00000a00060e7836 */ /* 0x000fe40000000000 */
[----:B------:R-:W-:Y:S02]  /*cb50*/  IMAD.MOV.U32 R11, RZ, RZ, R7 ;  /* 0x000000ffff0b7224 */ /* 0x000fe400078e0007 */
[----:B------:R-:W-:-:S03]  /*cb60*/  IMAD.IADD R10, R15, 0x1, R14 ;  /* 0x000000010f0a7824 */ /* 0x000fc600078e020e */
[----:B------:R-:W-:Y:S02]  /*cb70*/  R2UR UR7, R11 ;  /* 0x000000000b0772ca */ /* 0x000fe400000e0000 */
[----:B------:R-:W-:Y:S01]  /*cb80*/  R2UR UR6, R10 ;  /* 0x000000000a0672ca */ /* 0x000fe200000e0000 */
[----:B------:R-:W-:Y:S01]  /*cb90*/  IMAD.MOV.U32 R9, RZ, RZ, R13 ;  /* 0x000000ffff097224 */ /* 0x000fe200078e000d */
[----:B------:R-:W-:-:S04]  /*cba0*/  IADD3 R8, R15, 0xa00, R12 ;  /* 0x00000a000f087810 */ /* 0x000fc80007ffe00c */
[----:B------:R-:W-:Y:S02]  /*cbb0*/  R2UR UR4, R8 ;  /* 0x00000000080472ca */ /* 0x000fe400000e0000 */
[----:B------:R-:W-:Y:S01]  /*cbc0*/  R2UR UR5, R9 ;  /* 0x00000000090572ca */ /* 0x000fe200000e0000 */
[----:B------:R-:W-:Y:S02]  /*cbd0*/  WARPGROUP.DEPBAR.LE gsb0, 0x0 ;  /* 0x00008000000079c5 */ /* 0x000fe40000010000 */
[----:B------:R-:W4:Y:S04]  /*cbe0*/  LD.E.64 R66, desc[UR46][R152.64+0xb0] ;  /* 0x0000b02e98427980 */ /* 0x000f28000c101b00 */
[----:B------:R-:W-:Y:S01]  /*cbf0*/  ST.E desc[UR46][R152.64+0x88], R5 ;  /* 0x0000880598007985 */ /* 0x000fe2000c10192e */
[----:B------:R-:W-:-:S06]  /*cc00*/  WARPGROUP.ARRIVE ;  /* 0x00000000000079c5 */ /* 0x000fcc0000000000 */
[----:B------:R-:W-:Y:S01]  /*cc10*/  HGMMA.64x64x16.F32 R24, gdesc[UR4], R24, gsb0 ;  /* 0x00e00000041879f0 */ /* 0x000fe20008000818 */
[----:B------:R-:W-:Y:S02]  /*cc20*/  IMAD.IADD R10, R21, 0x1, R14 ;  /* 0x00000001150a7824 */ /* 0x000fe400078e020e */
[----:B------:R-:W-:-:S03]  /*cc30*/  IMAD.MOV.U32 R11, RZ, RZ, R7 ;  /* 0x000000ffff0b7224 */ /* 0x000fc600078e0007 */
[----:B------:R-:W-:Y:S02]  /*cc40*/  R2UR UR6, R10 ;  /* 0x000000000a0672ca */ /* 0x000fe400000e0000 */
        /* <DEDUP_REMOVED lines=10> */
[----:B------:R-:W-:Y:S02]  /*ccf0*/  IMAD.IADD R10, R57, 0x1, R14 ;  /* 0x00000001390a7824 */ /* 0x000fe400078e020e */
[----:B------:R-:W-:-:S03]  /*cd00*/  IMAD.MOV.U32 R11, RZ, RZ, R7 ;  /* 0x000000ffff0b7224 */ /* 0x000fc600078e0007 */
[----:B------:R-:W-:Y:S02]  /*cd10*/  R2UR UR6, R10 ;  /* 0x000000000a0672ca */ /* 0x000fe400000e0000 */
        /* <DEDUP_REMOVED lines=64> */
[----:B------:R-:W1:Y:S01]  /*d120*/  S2R R59, SR_TID.X ;  /* 0x00000000003b7919 */ /* 0x000e620000002100 */
        /* <DEDUP_REMOVED lines=9> */
[----:B------:R-:W-:Y:S01]  /*d1c0*/  IMAD.IADD R8, R8, 0x1, R9 ;  /* 0x0000000108087824 */ /* 0x000fe200078e0209 */
[----:B-1----:R-:W-:-:S04]  /*d1d0*/  LOP3.LUT R20, R59, 0x7f, RZ, 0xc0, !PT ;  /* 0x0000007f3b147812 */ /* 0x002fc800078ec0ff */
[----:B------:R-:W-:Y:S02]  /*d1e0*/  LOP3.LUT R11, R8, 0xe06, RZ, 0xc0, !PT ;  /* 0x00000e06080b7812 */ /* 0x000fe400078ec0ff */
[----:B------:R-:W-:Y:S01]  /*d1f0*/  ISETP.NE.AND P0, PT, R20, RZ, PT ;  /* 0x000000ff1400720c */ /* 0x000fe20003f05270 */
[----:B----4-:R-:W-:Y:S02]  /*d200*/  IMAD.MOV.U32 R9, RZ, RZ, R63 ;  /* 0x000000ffff097224 */ /* 0x010fe400078e003f */
[----:B------:R-:W-:Y:S02]  /*d210*/  IMAD.IADD R8, R11, 0x1, R62 ;  /* 0x000000010b087824 */ /* 0x000fe400078e023e */
[----:B------:R-:W-:Y:S02]  /*d220*/  IMAD.IADD R10, R6, 0x1, R11 ;  /* 0x00000001060a7824 */ /* 0x000fe400078e020b */
[----:B------:R-:W-:Y:S01]  /*d230*/  IMAD.MOV.U32 R11, RZ, RZ, R7 ;  /* 0x000000ffff0b7224 */ /* 0x000fe200078e0007 */
[----:B------:R-:W-:-:S02]  /*d240*/  R2UR UR4, R8 ;  /* 0x00000000080472ca */ /* 0x000fc400000e0000 */
[----:B------:R-:W-:Y:S02]  /*d250*/  R2UR UR6, R10 ;  /* 0x000000000a0672ca */ /* 0x000fe400000e0000 */
[----:B------:R-:W-:Y:S02]  /*d260*/  R2UR UR7, R11 ;  /* 0x000000000b0772ca */ /* 0x000fe400000e0000 */
[----:B------:R-:W-:Y:S01]  /*d270*/  R2UR UR5, R9 ;  /* 0x00000000090572ca */ /* 0x000fe200000e0000 */
[----:B------:R-:W-:Y:S02]  /*d280*/  WARPGROUP.DEPBAR.LE gsb0, 0x0 ;  /* 0x00008000000079c5 */ /* 0x000fe40000010000 */
[----:B------:R-:W4:Y:S04]  /*d290*/  LD.E.64 R60, desc[UR46][R152.64+0xb0] ;  /* 0x0000b02e983c7980 */ /* 0x000f28000c101b00 */
[----:B------:R-:W4:Y:S04]  /*d2a0*/  @!P0 LD.E.64 R12, desc[UR46][R152.64+0x30] ;  /* 0x0000302e980c8980 */ /* 0x000f28000c101b00 */
[----:B------:R-:W4:Y:S04]  /*d2b0*/  @!P0 LD.E R20, desc[UR46][R152.64+0x1e8] ;  /* 0x0001e82e98148980 */ /* 0x000f28000c101900 */
[----:B------:R-:W-:Y:S01]  /*d2c0*/  ST.E desc[UR46][R152.64+0x88], R5 ;  /* 0x0000880598007985 */ /* 0x000fe2000c10192e */
[----:B------:R-:W-:-:S06]  /*d2d0*/  WARPGROUP.ARRIVE ;  /* 0x00000000000079c5 */ /* 0x000fcc0000000000 */
[----:B------:R-:W-:Y:S01]  /*d2e0*/  HGMMA.64x64x16.F32 R24, gdesc[UR4], R24, gsb0 ;  /* 0x00e00000041879f0 */ /* 0x000fe20008000818 */
[----:B------:R-:W-:Y:S02]  /*d2f0*/  VIADD R14, R6, 0xe00 ;  /* 0x00000e00060e7836 */ /* 0x000fe40000000000 */
[----:B------:R-:W-:Y:S02]  /*d300*/  IMAD.MOV.U32 R11, RZ, RZ, R7 ;  /* 0x000000ffff0b7224 */ /* 0x000fe400078e0007 */
[----:B------:R-:W-:-:S03]  /*d310*/  IMAD.IADD R10, R15, 0x1, R14 ;  /* 0x000000010f0a7824 */ /* 0x000fc600078e020e */
[----:B------:R-:W-:Y:S01]  /*d320*/  R2UR UR7, R11 ;  /* 0x000000000b0772ca */ /* 0x000fe200000e0000 */
[----:B------:R-:W-:Y:S01]  /*d330*/  IMAD.MOV.U32 R9, RZ, RZ, R65 ;  /* 0x000000ffff097224 */ /* 0x000fe200078e0041 */
[----:B------:R-:W-:Y:S02]  /*d340*/  IADD3 R8, R15, 0xe00, R64 ;  /* 0x00000e000f087810 */ /* 0x000fe40007ffe040 */
[----:B------:R-:W-:Y:S02]  /*d350*/  R2UR UR6, R10 ;  /* 0x000000000a0672ca */ /* 0x000fe400000e0000 */
[----:B------:R-:W-:Y:S02]  /*d360*/  R2UR UR4, R8 ;  /* 0x00000000080472ca */ /* 0x000fe400000e0000 */
[----:B------:R-:W-:Y:S01]  /*d370*/  R2UR UR5, R9 ;  /* 0x00000000090572ca */ /* 0x000fe200000e0000 */
[----:B------:R-:W-:Y:S02]  /*d380*/  WARPGROUP.DEPBAR.LE gsb0, 0x0 ;  /* 0x00008000000079c5 */ /* 0x000fe40000010000 */
[----:B------:R-:W-:Y:S01]  /*d390*/  ST.E desc[UR46][R152.64+0x88], R5 ;  /* 0x0000880598007985 */ /* 0x000fe2000c10192e */
[----:B------:R-:W-:-:S09]  /*d3a0*/  WARPGROUP.ARRIVE ;  /* 0x00000000000079c5 */ /* 0x000fd20000000000 */
        /* <DEDUP_REMOVED lines=22> */
[----:B------:R-:W-:Y:S01]  /*d510*/  ST.E desc[UR46][R152.64+0x88], R5 ;  /* 0x0000880598007985 */ /* 0x000fe2000c10192e */
[----:B------:R-:W-:-:S09]  /*d520*/  WARPGROUP.ARRIVE ;  /* 0x00000000000079c5 */ /* 0x000fd20000000000 */
[----:B------:R-:W-:Y:S01]  /*d530*/  HGMMA.64x64x16.F32 R24, gdesc[UR4], R24, gsb0 ;  /* 0x00e00000041879f0 */ /* 0x000fe20008000818 */
[----:B------:R-:W-:Y:S02]  /*d540*/  IMAD.MOV.U32 R8, RZ, RZ, 0x40 ;  /* 0x00000040ff087424 */ /* 0x000fe400078e00ff */
[----:B------:R-:W-:-:S03]  /*d550*/  IMAD.MOV.U32 R9, RZ, RZ, 0x1000 ;  /* 0x00001000ff097424 */ /* 0x000fc600078e00ff */
[----:B------:R-:W-:Y:S02]  /*d560*/  SEL R8, R8, 0x3e, P1 ;  /* 0x0000003e08087807 */ /* 0x000fe40000800000 */
[----:B------:R-:W-:-:S05]  /*d570*/  SEL R9, R9, 0xf80, P1 ;  /* 0x00000f8009097807 */ /* 0x000fca0000800000 */
[----:B------:R-:W-:-:S05]  /*d580*/  IMAD.IADD R8, R8, 0x1, R9 ;  /* 0x0000000108087824 */ /* 0x000fca00078e0209 */
[----:B------:R-:W-:-:S05]  /*d590*/  LOP3.LUT R9, R8, 0x1e06, RZ, 0xc0, !PT ;  /* 0x00001e0608097812 */ /* 0x000fca00078ec0ff */
[----:B------:R-:W-:Y:S02]  /*d5a0*/  IMAD.IADD R8, R6, 0x1, R9 ;  /* 0x0000000106087824 */ /* 0x000fe400078e0209 */
[----:B----4-:R-:W-:Y:S02]  /*d5b0*/  IMAD.IADD R6, R9, 0x1, R60 ;  /* 0x0000000109067824 */ /* 0x010fe400078e023c */
[----:B------:R-:W-:Y:S02]  /*d5c0*/  IMAD.MOV.U32 R9, RZ, RZ, R7 ;  /* 0x000000ffff097224 */ /* 0x000fe400078e0007 */
[----:B------:R-:W-:Y:S01]  /*d5d0*/  IMAD.MOV.U32 R7, RZ, RZ, R61 ;  /* 0x000000ffff077224 */ /* 0x000fe200078e003d */
[----:B------:R-:W-:Y:S02]  /*d5e0*/  R2UR UR6, R8 ;  /* 0x00000000080672ca */ /* 0x000fe400000e0000 */
[----:B------:R-:W-:Y:S02]  /*d5f0*/  R2UR UR7, R9 ;  /* 0x00000000090772ca */ /* 0x000fe400000e0000 */
[----:B------:R-:W-:-:S02]  /*d600*/  R2UR UR4, R6 ;  /* 0x00000000060472ca */ /* 0x000fc400000e0000 */
[----:B------:R-:W-:Y:S01]  /*d610*/  R2UR UR5, R7 ;  /* 0x00000000070572ca */ /* 0x000fe200000e0000 */
[----:B------:R-:W-:Y:S02]  /*d620*/  WARPGROUP.DEPBAR.LE gsb0, 0x0 ;  /* 0x00008000000079c5 */ /* 0x000fe40000010000 */
[----:B------:R-:W-:Y:S01]  /*d630*/  ST.E desc[UR46][R152.64+0x88], R5 ;  /* 0x0000880598007985 */ /* 0x000fe2000c10192e */
[----:B------:R-:W-:-:S09]  /*d640*/  WARPGROUP.ARRIVE ;  /* 0x00000000000079c5 */ /* 0x000fd20000000000 */
[----:B------:R-:W-:Y:S01]  /*d650*/  HGMMA.64x64x16.F32 R24, gdesc[UR4], R24, gsb0 ;  /* 0x00e00000041879f0 */ /* 0x000fe20008000818 */
[----:B------:R-:W-:-:S05]  /*d660*/  @!P0 MOV R13, R12 ;  /* 0x0000000c000d8202 */ /* 0x000fca0000000f00 */
[----:B------:R-:W-:-:S05]  /*d670*/  @!P0 IMAD R20, R20, 0x8, R13 ;  /* 0x0000000814148824 */ /* 0x000fca00078e020d */
[----:B------:R-:W-:Y:S01]  /*d680*/  @!P0 PRMT R20, RZ, 0x654, R20 ;  /* 0x00000654ff148816 */ /* 0x000fe20000000014 */
[----:B------:R-:W-:Y:S02]  /*d690*/  WARPGROUP.DEPBAR.LE gsb0, 0x0 ;  /* 0x00008000000079c5 */ /* 0x000fe40000010000 */
[----:B------:R0:W-:Y:S01]  /*d6a0*/  ST.E desc[UR46][R152.64+0x88], R5 ;  /* 0x0000880598007985 */ /* 0x0001e2000c10192e */
[----:B------:R1:W-:Y:S03]  /*d6b0*/  @!P0 SYNCS.ARRIVE.TRANS64.RED.A1T0 RZ, [R20+URZ], RZ ;  /* 0x000000ff14ff89a7 */ /* 0x0003e6000810043f */
[----:B------:R-:W2:Y:S04]  /*d6c0*/  LD.E.64 R60, desc[UR46][R152.64+0x120] ;  /* 0x0001202e983c7980 */ /* 0x000ea8000c101b00 */
[----:B------:R-:W3:Y:S04]  /*d6d0*/  LDL R62, [R1+0xec] ;  /* 0x0000ec00013e7983 */ /* 0x000ee80000100800 */
[----:B------:R-:W4:Y:S04]  /*d6e0*/  LDL.64 R6, [R1+0x110] ;  /* 0x0001100001067983 */ /* 0x000f280000100a00 */
[----:B------:R-:W3:Y:S04]  /*d6f0*/  LDL R56, [R1+0x70] ;  /* 0x0000700001387983 */ /* 0x000ee80000100800 */
[----:B------:R-:W3:Y:S04]  /*d700*/  LDL R57, [R1+0x118] ;  /* 0x0001180001397983 */ /* 0x000ee80000100800 */
[----:B------:R-:W3:Y:S04]  /*d710*/  LDL.128 R12, [R1+0x100] ;  /* 0x00010000010c7983 */ /* 0x000ee80000100c00 */
[----:B------:R-:W3:Y:S04]  /*d720*/  LDL.128 R8, [R1+0xf0] ;  /* 0x0000f00001087983 */ /* 0x000ee80000100c00 */
[----:B--2---:R-:W1:Y:S01]  /*d730*/  LD.E R61, desc[UR46][R60.64] ;  /* 0x0000002e3c3d7980 */ /* 0x004e62000c101900 */
[----:B----4-:R-:W-:-:S02]  /*d740*/  ISETP.NE.AND P1, PT, R6, 0x1, PT ;  /* 0x000000010600780c */ /* 0x010fc40003f25270 */
[----:B---3--:R-:W-:Y:S01]  /*d750*/  ISETP.GE.AND P2, PT, R13, 0x1, PT ;  /* 0x000000010d00780c */ /* 0x008fe20003f46270 */
[----:B------:R-:W-:Y:S01]  /*d760*/  BSSY B0, `(.L_x_2048) ;  /* 0x0000079000007945 */ /* 0x000fe20003800000 */
[-C--:B-1----:R-:W-:Y:S01]  /*d770*/  FMUL.FTZ R20, R27, R61.reuse ;  /* 0x0000003d1b147220 */ /* 0x082fe20000410000 */
[----:B------:R-:W-:Y:S01]  /*d780*/  SHF.R.S32.HI R27, RZ, 0x1f, R62 ;  /* 0x0000001fff1b7819 */ /* 0x000fe2000001143e */
[-C--:B------:R-:W-:Y:S01]  /*d790*/  FMUL.FTZ R21, R24, R61.reuse ;  /* 0x0000003d18157220 */ /* 0x080fe20000410000 */
[----:B------:R-:W-:Y:S02]  /*d7a0*/  FMUL.FTZ R29, R29, R61 ;  /* 0x0000003d1d1d7220 */ /* 0x000fe40000410000 */
[----:B------:R-:W-:Y:S02]  /*d7b0*/  LEA.HI R24, R27, R62, RZ, 0x7 ;  /* 0x0000003e1b187211 */ /* 0x000fe400078f38ff */
[----:B------:R1:W2:Y:S02]  /*d7c0*/  MUFU.TANH R63, R29 ;  /* 0x0000001d003f7308 */ /* 0x0002a40000002400 */
[----:B-1----:R-:W-:-:S05]  /*d7d0*/  LOP3.LUT R29, R24, 0xffffff80, RZ, 0xc0, !PT ;  /* 0xffffff80181d7812 */ /* 0x002fca00078ec0ff */
[----:B------:R-:W-:Y:S02]  /*d7e0*/  IMAD.IADD R29, R62, 0x1, -R29 ;  /* 0x000000013e1d7824 */ /* 0x000fe400078e0a1d */
[-C--:B0-----:R-:W-:Y:S01]  /*d7f0*/  FMUL.FTZ R5, R26, R61.reuse ;  /* 0x0000003d1a057220 */ /* 0x081fe20000410000 */
[----:B------:R-:W-:Y:S02]  /*d800*/  FMUL.FTZ R60, R31, R61 ;  /* 0x0000003d1f3c7220 */ /* 0x000fe40000410000 */
[----:B------:R-:W-:Y:S02]  /*d810*/  SHF.R.S32.HI R24, RZ, 0x1f, R29 ;  /* 0x0000001fff187819 */ /* 0x000fe4000001141d */
[----:B------:R-:W-:Y:S02]  /*d820*/  LEA.HI R31, R27, R62, RZ, 0x2 ;  /* 0x0000003e1b1f7211 */ /* 0x000fe400078f10ff */
[----:B------:R-:W-:Y:S01]  /*d830*/  LEA.HI R26, R24, R29, RZ, 0x2 ;  /* 0x0000001d181a7211 */ /* 0x000fe200078f10ff */
[----:B------:R-:W-:Y:S01]  /*d840*/  FMUL.FTZ R59, R30, R61 ;  /* 0x0000003d1e3b7220 */ /* 0x000fe20000410000 */
[----:B------:R-:W-:-:S02]  /*d850*/  LOP3.LUT R31, R31, 0xfffffffc, RZ, 0xc0, !PT ;  /* 0xfffffffc1f1f7812 */ /* 0x000fc400078ec0ff */
[--C-:B------:R-:W-:Y:S02]  /*d860*/  SHF.R.S32.HI R27, RZ, 0x2, R26.reuse ;  /* 0x00000002ff1b7819 */ /* 0x100fe4000001141a */
[----:B------:R-:W-:Y:S01]  /*d870*/  SHF.R.S32.HI R30, RZ, 0x1f, R26 ;  /* 0x0000001fff1e7819 */ /* 0x000fe2000001141a */
[----:B------:R-:W-:Y:S01]  /*d880*/  FMUL.FTZ R32, R32, R61 ;  /* 0x0000003d20207220 */ /* 0x000fe20000410000 */
[----:B------:R-:W-:Y:S02]  /*d890*/  IMAD.IADD R62, R62, 0x1, -R31 ;  /* 0x000000013e3e7824 */ /* 0x000fe400078e0a1f */
[----:B------:R-:W-:Y:S02]  /*d8a0*/  LEA.HI R30, R30, R27, RZ, 0x3 ;  /* 0x0000001b1e1e7211 */ /* 0x000fe400078f18ff */
[----:B------:R-:W-:Y:S01]  /*d8b0*/  LEA.HI R24, R24, R29, RZ, 0x5 ;  /* 0x0000001d18187211 */ /* 0x000fe200078f28ff */
[----:B------:R0:W1:Y:S01]  /*d8c0*/  MUFU.TANH R64, R32 ;  /* 0x0000002000407308 */ /* 0x0000620000002400 */
[----:B------:R-:W-:-:S02]  /*d8d0*/  LOP3.LUT R30, R30, 0xfffffff8, RZ, 0xc0, !PT ;  /* 0xfffffff81e1e7812 */ /* 0x000fc400078ec0ff */
[----:B------:R-:W-:-:S03]  /*d8e0*/  SHF.R.S32.HI R31, RZ, 0x5, R24 ;  /* 0x00000005ff1f7819 */ /* 0x000fc60000011418 */
[----:B------:R-:W-:Y:S01]  /*d8f0*/  IMAD.IADD R30, R27, 0x1, -R30 ;  /* 0x000000011b1e7824 */ /* 0x000fe200078e0a1e */
[----:B0-----:R-:W-:Y:S01]  /*d900*/  LEA.HI R32, R62, R62, RZ, 0x1 ;  /* 0x0000003e3e207211 */ /* 0x001fe200078f08ff */
[----:B------:R-:W-:-:S03]  /*d910*/  IMAD R31, R56, 0x4, R31 ;  /* 0x00000004381f7824 */ /* 0x000fc600078e021f */
[----:B------:R-:W-:Y:S01]  /*d920*/  LOP3.LUT R27, R32, 0x1ffffffe, RZ, 0xc0, !PT ;  /* 0x1ffffffe201b7812 */ /* 0x000fe200078ec0ff */
[----:B------:R-:W-:Y:S01]  /*d930*/  FMUL.FTZ R38, R38, R61 ;  /* 0x0000003d26267220 */ /* 0x000fe20000410000 */
[----:B------:R-:W-:-:S03]  /*d940*/  IMAD.U32 R30, R31, 0x10, R30 ;  /* 0x000000101f1e7824 */ /* 0x000fc600078e001e */
[----:B------:R-:W-:Y:S01]  /*d950*/  IMAD.IADD R27, R62, 0x1, -R27 ;  /* 0x000000013e1b7824 */ /* 0x000fe200078e0a1b */
[----:B------:R0:W3:Y:S01]  /*d960*/  MUFU.TANH R70, R38 ;  /* 0x0000002600467308 */ /* 0x0000e20000002400 */
[----:B------:R-:W-:Y:S02]  /*d970*/  FMUL.FTZ R39, R39, R61 ;  /* 0x0000003d27277220 */ /* 0x000fe40000410000 */
[----:B0-----:R-:W-:-:S04]  /*d980*/  IMAD R38, R27, 0x8, R30 ;  /* 0x000000081b267824 */ /* 0x001fc800078e021e */
[----:B------:R-:W-:Y:S01]  /*d990*/  @P1 IMAD.HI.U32 R6, R38, R7, RZ ;  /* 0x0000000726061227 */ /* 0x000fe200078e00ff */
[----:B------:R0:W4:Y:S04]  /*d9a0*/  MUFU.TANH R71, R39 ;  /* 0x0000002700477308 */ /* 0x0001280000002400 */
[----:B------:R-:W-:Y:S01]  /*d9b0*/  @P1 SHF.R.U32.HI R38, RZ, R57, R6 ;  /* 0x00000039ff261219 */ /* 0x000fe20000011606 */
[-C--:B------:R-:W-:Y:S01]  /*d9c0*/  FMUL.FTZ R35, R35, R61.reuse ;  /* 0x0000003d23237220 */ /* 0x080fe20000410000 */
[----:B------:R-:W-:Y:S01]  /*d9d0*/  LOP3.LUT R26, R26, 0x7ffffffc, RZ, 0xc0, !PT ;  /* 0x7ffffffc1a1a7812 */ /* 0x000fe200078ec0ff */
[-C--:B------:R-:W-:Y:S01]  /*d9e0*/  FMUL.FTZ R37, R37, R61.reuse ;  /* 0x0000003d25257220 */ /* 0x080fe20000410000 */
[----:B0-----:R-:W-:Y:S01]  /*d9f0*/  IMAD.SHL.U32 R39, R0, 0x40, RZ ;  /* 0x0000004000277824 */ /* 0x001fe200078e00ff */
[----:B------:R-:W0:Y:S01]  /*da00*/  SHFL.IDX PT, R27, R38, RZ, 0x1c1f ;  /* 0x001c1fff261b7589 */ /* 0x000e2200000e0000 */
[-C--:B------:R-:W-:Y:S01]  /*da10*/  FMUL.FTZ R41, R41, R61.reuse ;  /* 0x0000003d29297220 */ /* 0x080fe20000410000 */
[----:B------:R-:W0:Y:S01]  /*da20*/  MUFU.TANH R67, R35 ;  /* 0x0000002300437308 */ /* 0x000e220000002400 */
[----:B------:R-:W-:Y:S01]  /*da30*/  IMAD.IADD R6, R29, 0x1, -R26 ;  /* 0x000000011d067824 */ /* 0x000fe200078e0a1a */
[----:B------:R-:W-:Y:S01]  /*da40*/  IADD3 R7, -R39, 0x1, RZ ;  /* 0x0000000127077810 */ /* 0x000fe20007ffe1ff */
[-C--:B------:R-:W-:Y:S01]  /*da50*/  FMUL.FTZ R25, R25, R61.reuse ;  /* 0x0000003d19197220 */ /* 0x080fe20000410000 */
[-C--:B------:R-:W-:Y:S01]  /*da60*/  FMUL.FTZ R28, R28, R61.reuse ;  /* 0x0000003d1c1c7220 */ /* 0x080fe20000410000 */
[-C--:B------:R-:W-:Y:S01]  /*da70*/  FMUL.FTZ R44, R44, R61.reuse ;  /* 0x0000003d2c2c7220 */ /* 0x080fe20000410000 */
[-C--:B------:R-:W-:Y:S01]  /*da80*/  FMUL.FTZ R45, R45, R61.reuse ;  /* 0x0000003d2d2d7220 */ /* 0x080fe20000410000 */
[-C--:B------:R-:W-:Y:S01]  /*da90*/  FMUL.FTZ R48, R48, R61.reuse ;  /* 0x0000003d30307220 */ /* 0x080fe20000410000 */
[----:B------:R2:W0:Y:S01]  /*daa0*/  MUFU.TANH R69, R37 ;  /* 0x0000002500457308 */ /* 0x0004220000002400 */
[-C--:B------:R-:W-:Y:S01]  /*dab0*/  FMUL.FTZ R49, R49, R61.reuse ;  /* 0x0000003d31317220 */ /* 0x080fe20000410000 */
[-C--:B------:R-:W-:Y:S01]  /*dac0*/  FMUL.FTZ R50, R50, R61.reuse ;  /* 0x0000003d32327220 */ /* 0x080fe20000410000 */
[-C--:B------:R-:W-:Y:S01]  /*dad0*/  FMUL.FTZ R51, R51, R61.reuse ;  /* 0x0000003d33337220 */ /* 0x080fe20000410000 */
[-C--:B------:R-:W-:Y:S01]  /*dae0*/  FMUL.FTZ R52, R52, R61.reuse ;  /* 0x0000003d34347220 */ /* 0x080fe20000410000 */
[-C--:B------:R-:W-:Y:S01]  /*daf0*/  FMUL.FTZ R53, R53, R61.reuse ;  /* 0x0000003d35357220 */ /* 0x080fe20000410000 */
[-C--:B------:R-:W-:Y:S01]  /*db00*/  FMUL.FTZ R54, R54, R61.reuse ;  /* 0x0000003d36367220 */ /* 0x080fe20000410000 */
[-C--:B------:R-:W-:Y:S01]  /*db10*/  FMUL.FTZ R55, R55, R61.reuse ;  /* 0x0000003d37377220 */ /* 0x080fe20000410000 */
[----:B------:R1:W0:Y:S01]  /*db20*/  MUFU.TANH R35, R41 ;  /* 0x0000002900237308 */ /* 0x0002220000002400 */
[-C--:B--2---:R-:W-:Y:S01]  /*db30*/  FMUL.FTZ R37, R47, R61.reuse ;  /* 0x0000003d2f257220 */ /* 0x084fe20000410000 */
[-C--:B------:R-:W-:Y:S01]  /*db40*/  FMUL.FTZ R33, R33, R61.reuse ;  /* 0x0000003d21217220 */ /* 0x080fe20000410000 */
[-C--:B------:R-:W-:Y:S01]  /*db50*/  FMUL.FTZ R34, R34, R61.reuse ;  /* 0x0000003d22227220 */ /* 0x080fe20000410000 */
[----:B------:R-:W-:Y:S01]  /*db60*/  FMUL.FTZ R36, R36, R61 ;  /* 0x0000003d24247220 */ /* 0x000fe20000410000 */
[----:B------:R-:W-:-:S02]  /*db70*/  IMAD R7, R6, -0x2, R7 ;  /* 0xfffffffe06077824 */ /* 0x000fc400078e0207 */
[----:B-1----:R-:W-:Y:S01]  /*db80*/  FMUL.FTZ R41, R46, R61 ;  /* 0x0000003d2e297220 */ /* 0x002fe20000410000 */
[----:B------:R-:W1:Y:S02]  /*db90*/  MUFU.TANH R21, R21 ;  /* 0x0000001500157308 */ /* 0x000e640000002400 */
[----:B------:R-:W-:Y:S01]  /*dba0*/  IADD3 R24, -R8, R7, R9 ;  /* 0x0000000708187210 */ /* 0x000fe20007ffe109 */
[-C--:B------:R-:W-:Y:S01]  /*dbb0*/  FMUL.FTZ R42, R42, R61.reuse ;  /* 0x0000003d2a2a7220 */ /* 0x080fe20000410000 */
[----:B------:R-:W-:Y:S01]  /*dbc0*/  FMUL.FTZ R43, R43, R61 ;  /* 0x0000003d2b2b7220 */ /* 0x000fe20000410000 */
[----:B------:R-:W-:-:S03]  /*dbd0*/  LOP3.LUT R7, RZ, R10, RZ, 0x33, !PT ;  /* 0x0000000aff077212 */ /* 0x000fc600078e33ff */
[----:B------:R-:W2:Y:S01]  /*dbe0*/  MUFU.TANH R25, R25 ;  /* 0x0000001900197308 */ /* 0x000ea20000002400 */
[----:B------:R-:W-:-:S07]  /*dbf0*/  FMUL.FTZ R40, R40, R61 ;  /* 0x0000003d28287220 */ /* 0x000fce0000410000 */
        /* <DEDUP_REMOVED lines=20> */
[----:B------:R-:W-:-:S07]  /*dd40*/  IMAD.IADD R46, R12, 0x1, -R39 ;  /* 0x000000010c2e7824 */ /* 0x000fce00078e0a27 */
[----:B------:R3:W0:Y:S08]  /*dd50*/  MUFU.TANH R73, R42 ;  /* 0x0000002a00497308 */ /* 0x0006300000002400 */
[----:B------:R4:W1:Y:S01]  /*dd60*/  MUFU.TANH R74, R43 ;  /* 0x0000002b004a7308 */ /* 0x0008620000002400 */
[C---:B---3--:R-:W-:Y:S02]  /*dd70*/  IMAD.IADD R42, R24.reuse, 0x1, R11 ;  /* 0x00000001182a7824 */ /* 0x048fe400078e020b */
[----:B----4-:R-:W-:-:S05]  /*dd80*/  IMAD.IADD R43, R24, 0x1, R7 ;  /* 0x00000001182b7824 */ /* 0x010fca00078e0207 */
[----:B------:R3:W4:Y:S01]  /*dd90*/  MUFU.TANH R72, R40 ;  /* 0x0000002800487308 */ /* 0x0007220000002400 */
[--C-:B0-----:R-:W-:Y:S02]  /*dda0*/  IMAD.IADD R7, R43, 0x1, R27.reuse ;  /* 0x000000012b077824 */ /* 0x101fe400078e021b */
[----:B---3--:R-:W-:Y:S01]  /*ddb0*/  IMAD.IADD R40, R42, 0x1, R27 ;  /* 0x000000012a287824 */ /* 0x008fe200078e021b */
[----:B-12---:R-:W-:Y:S06]  /*ddc0*/  @!P2 BRA `(.L_x_2049) ;  /* 0x000000000048a947 */ /* 0x006fec0003800000 */
[----:B------:R-:W-:Y:S01]  /*ddd0*/  IADD3 R10, -R8, R9, R27 ;  /* 0x00000009080a7210 */ /* 0x000fe20007ffe11b */
[----:B------:R-:W-:Y:S03]  /*dde0*/  BSSY B1, `(.L_x_2050) ;  /* 0x000000c000017945 */ /* 0x000fe60003800000 */
[----:B------:R-:W-:-:S13]  /*ddf0*/  ISETP.GT.AND P1, PT, R10, -0x1, PT ;  /* 0xffffffff0a00780c */ /* 0x000fda0003f24270 */
[----:B------:R-:W-:Y:S05]  /*de00*/  @P1 BRA `(.L_x_2051) ;  /* 0x0000000000181947 */ /* 0x000fea0003800000 */
[----:B------:R-:W-:Y:S02]  /*de10*/  ISETP.NE.AND P1, PT, R13, 0x1, PT ;  /* 0x000000010d00780c */ /* 0x000fe40003f25270 */
[----:B------:R-:W-:-:S11]  /*de20*/  LOP3.LUT R11, RZ, R10, RZ, 0x33, !PT ;  /* 0x0000000aff0b7212 */ /* 0x000fd600078e33ff */
[----:B------:R-:W-:-:S05]  /*de30*/  @P1 IMAD.HI.U32 R10, R11, R14, RZ ;  /* 0x0000000e0b0a1227 */ /* 0x000fca00078e00ff */
[----:B------:R-:W-:-:S04]  /*de40*/  @P1 SHF.R.U32.HI R11, RZ, R15, R10 ;  /* 0x0000000fff0b1219 */ /* 0x000fc8000001160a */
[----:B------:R-:W-:Y:S01]  /*de50*/  LOP3.LUT R10, RZ, R11, RZ, 0x33, !PT ;  /* 0x0000000bff0a7212 */ /* 0x000fe200078e33ff */
[----:B------:R-:W-:Y:S06]  /*de60*/  BRA `(.L_x_2052) ;  /* 0x00000000000c7947 */ /* 0x000fec0003800000 */
.L_x_2051:
[----:B------:R-:W-:-:S13]  /*de70*/  ISETP.NE.AND P1, PT, R13, 0x1, PT ;  /* 0x000000010d00780c */ /* 0x000fda0003f25270 */
[----:B------:R-:W-:-:S05]  /*de80*/  @P1 IMAD.HI.U32 R12, R10, R14, RZ ;  /* 0x0000000e0a0c1227 */ /* 0x000fca00078e00ff */
[----:B------:R-:W-:-:S07]  /*de90*/  @P1 SHF.R.U32.HI R10, RZ, R15, R12 ;  /* 0x0000000fff0a1219 */ /* 0x000fce000001160c */
.L_x_2052:
[----:B------:R-:W-:Y:S05]  /*dea0*/  BSYNC B1 ;  /* 0x0000000000017941 */ /* 0x000fea0003800000 */
.L_x_2050:
[----:B------:R-:W-:-:S04]  /*deb0*/  IMAD R11, R10, R13, -R39 ;  /* 0x0000000d0a0b7224 */ /* 0x000fc800078e0a27 */
[----:B------:R-:W-:-:S05]  /*dec0*/  IMAD R10, R6, -0x2, R11 ;  /* 0xfffffffe060a7824 */ /* 0x000fca00078e020b */
[----:B------:R-:W-:Y:S02]  /*ded0*/  VIMNMX R7, R7, R10, !PT ;  /* 0x0000000a07077248 */ /* 0x000fe40007fe0100 */
[----:B------:R-:W-:-:S07]  /*dee0*/  VIADDMNMX R40, R10, R13, R40, PT ;  /* 0x0000000d0a287246 */ /* 0x000fce0003800128 */
.L_x_2049:
[----:B------:R-:W-:Y:S05]  /*def0*/  BSYNC B0 ;  /* 0x0000000000007941 */ /* 0x000fea0003800000 */
.L_x_2048:
[C---:B------:R-:W-:Y:S01]  /*df00*/  ISETP.GE.AND P1, PT, R46.reuse, 0x2, PT ;  /* 0x000000022e00780c */ /* 0x040fe20003f26270 */
[----:B------:R-:W0:Y:S01]  /*df10*/  SHFL.IDX PT, R38, R38, 0x1, 0x1c1f ;  /* 0x003c1f0026267f89 */ /* 0x000e2200000e0000 */
[C---:B------:R-:W-:Y:S01]  /*df20*/  ISETP.GE.AND P3, PT, R46.reuse, 0xa, PT ;  /* 0x0000000a2e00780c */ /* 0x040fe20003f66270 */
[----:B------:R-:W-:Y:S01]  /*df30*/  BSSY B0, `(.L_x_2053) ;  /* 0x0000060000007945 */ /* 0x000fe20003800000 */
[----:B------:R-:W-:Y:S02]  /*df40*/  P2R R47, PR, RZ, 0x2 ;  /* 0x00000002ff2f7803 */ /* 0x000fe40000000000 */
[----:B------:R-:W-:Y:S02]  /*df50*/  ISETP.GT.AND P1, PT, R7, 0x1, !P1 ;  /* 0x000000010700780c */ /* 0x000fe40004f24270 */
[----:B------:R-:W-:Y:S02]  /*df60*/  ISETP.GE.AND P2, PT, R46, 0x9, PT ;  /* 0x000000092e00780c */ /* 0x000fe40003f46270 */
[----:B------:R-:W-:-:S02]  /*df70*/  ISETP.LT.OR P1, PT, R40, 0x2, P1 ;  /* 0x000000022800780c */ /* 0x000fc40000f21670 */
[----:B------:R-:W-:Y:S02]  /*df80*/  P2R R56, PR, RZ, 0x4 ;  /* 0x00000004ff387803 */ /* 0x000fe40000000000 */
[----:B------:R-:W-:Y:S02]  /*df90*/  FSEL R36, R25, -INF , !P1 ;  /* 0xff80000019247808 */ /* 0x000fe40004800000 */
[C---:B------:R-:W-:Y:S02]  /*dfa0*/  ISETP.GT.AND P1, PT, R7.reuse, 0x9, !P3 ;  /* 0x000000090700780c */ /* 0x040fe40005f24270 */
[----:B------:R-:W-:Y:S02]  /*dfb0*/  P2R R61, PR, RZ, 0x8 ;  /* 0x00000008ff3d7803 */ /* 0x000fe40000000000 */
[----:B------:R-:W-:Y:S02]  /*dfc0*/  ISETP.LT.OR P1, PT, R40, 0xa, P1 ;  /* 0x0000000a2800780c */ /* 0x000fe40000f21670 */
[----:B------:R-:W-:-:S02]  /*dfd0*/  ISETP.GT.AND P2, PT, R7, 0x8, !P2 ;  /* 0x000000080700780c */ /* 0x000fc40005744270 */
[----:B------:R-:W-:Y:S01]  /*dfe0*/  ISETP.GE.AND P3, PT, R46, 0x11, PT ;  /* 0x000000112e00780c */ /* 0x000fe20003f66270 */
[----:B0-----:R-:W-:Y:S01]  /*dff0*/  IMAD.IADD R43, R43, 0x1, R38 ;  /* 0x000000012b2b7824 */ /* 0x001fe200078e0226 */
[----:B------:R-:W-:Y:S02]  /*e000*/  FSEL R33, R63, -INF , !P1 ;  /* 0xff8000003f217808 */ /* 0x000fe40004800000 */
[----:B------:R-:W-:Y:S02]  /*e010*/  ISETP.LT.OR P2, PT, R40, 0x9, P2 ;  /* 0x000000092800780c */ /* 0x000fe40001741670 */
[----:B------:R-:W-:Y:S02]  /*e020*/  ISETP.GT.AND P1, PT, R7, 0x10, !P3 ;  /* 0x000000100700780c */ /* 0x000fe40005f24270 */
[----:B------:R-:W-:Y:S02]  /*e030*/  FSEL R34, R28, -INF , !P2 ;  /* 0xff8000001c227808 */ /* 0x000fe40005000000 */
[----:B------:R-:W-:-:S02]  /*e040*/  ISETP.LT.OR P1, PT, R40, 0x11, P1 ;  /* 0x000000112800780c */ /* 0x000fc40000f21670 */
[----:B------:R-:W-:Y:S02]  /*e050*/  ISETP.GE.AND P2, PT, R46, 0x12, PT ;  /* 0x000000122e00780c */ /* 0x000fe40003f46270 */
[----:B------:R-:W-:Y:S02]  /*e060*/  FSEL R32, R64, -INF , !P1 ;  /* 0xff80000040207808 */ /* 0x000fe40004800000 */
[----:B------:R-:W-:Y:S02]  /*e070*/  ISETP.GT.AND P1, PT, R7, 0x11, !P2 ;  /* 0x000000110700780c */ /* 0x000fe40005724270 */
[----:B------:R-:W-:Y:S02]  /*e080*/  P2R R63, PR, RZ, 0x4 ;  /* 0x00000004ff3f7803 */ /* 0x000fe40000000000 */
[----:B------:R-:W-:Y:S02]  /*e090*/  ISETP.LT.OR P1, PT, R40, 0x12, P1 ;  /* 0x000000122800780c */ /* 0x000fe40000f21670 */
[----:B------:R-:W-:-:S02]  /*e0a0*/  ISETP.GE.AND P2, PT, R46, 0x19, PT ;  /* 0x000000192e00780c */ /* 0x000fc40003f46270 */
[----:B------:R-:W-:Y:S02]  /*e0b0*/  FSEL R31, R65, -INF , !P1 ;  /* 0xff800000411f7808 */ /* 0x000fe40004800000 */
[----:B------:R-:W-:Y:S02]  /*e0c0*/  ISETP.GT.AND P1, PT, R7, 0x18, !P2 ;  /* 0x000000180700780c */ /* 0x000fe40005724270 */
[----:B------:R-:W-:Y:S02]  /*e0d0*/  P2R R64, PR, RZ, 0x4 ;  /* 0x00000004ff407803 */ /* 0x000fe40000000000 */
[----:B------:R-:W-:Y:S02]  /*e0e0*/  ISETP.LT.OR P1, PT, R40, 0x19, P1 ;  /* 0x000000192800780c */ /* 0x000fe40000f21670 */
[----:B------:R-:W-:Y:S02]  /*e0f0*/  ISETP.GE.AND P2, PT, R46, 0x1a, PT ;  /* 0x0000001a2e00780c */ /* 0x000fe40003f46270 */
[----:B------:R-:W-:-:S02]  /*e100*/  FSEL R30, R68, -INF , !P1 ;  /* 0xff800000441e7808 */ /* 0x000fc40004800000 */
[----:B------:R-:W-:Y:S02]  /*e110*/  ISETP.GT.AND P1, PT, R7, 0x19, !P2 ;  /* 0x000000190700780c */ /* 0x000fe40005724270 */
[----:B------:R-:W-:Y:S02]  /*e120*/  P2R R65, PR, RZ, 0x4 ;  /* 0x00000004ff417803 */ /* 0x000fe40000000000 */
[----:B------:R-:W-:Y:S02]  /*e130*/  ISETP.LT.OR P1, PT, R40, 0x1a, P1 ;  /* 0x0000001a2800780c */ /* 0x000fe40000f21670 */
[----:B------:R-:W-:Y:S02]  /*e140*/  ISETP.GE.AND P2, PT, R46, 0x21, PT ;  /* 0x000000212e00780c */ /* 0x000fe40003f46270 */
[----:B------:R-:W-:Y:S02]  /*e150*/  FSEL R29, R69, -INF , !P1 ;  /* 0xff800000451d7808 */ /* 0x000fe40004800000 */
[----:B------:R-:W-:-:S02]  /*e160*/  ISETP.GT.AND P1, PT, R7, 0x20, !P2 ;  /* 0x000000200700780c */ /* 0x000fc40005724270 */
[----:B------:R-:W-:Y:S02]  /*e170*/  P2R R68, PR, RZ, 0x4 ;  /* 0x00000004ff447803 */ /* 0x000fe40000000000 */
[----:B------:R-:W-:Y:S02]  /*e180*/  ISETP.LT.OR P1, PT, R40, 0x21, P1 ;  /* 0x000000212800780c */ /* 0x000fe40000f21670 */
[----:B------:R-:W-:Y:S02]  /*e190*/  ISETP.GE.AND P2, PT, R46, 0x22, PT ;  /* 0x000000222e00780c */ /* 0x000fe40003f46270 */
[----:B----4-:R-:W-:Y:S02]  /*e1a0*/  FSEL R28, R72, -INF , !P1 ;  /* 0xff800000481c7808 */ /* 0x010fe40004800000 */
[----:B------:R-:W-:Y:S02]  /*e1b0*/  ISETP.GT.AND P1, PT, R7, 0x21, !P2 ;  /* 0x000000210700780c */ /* 0x000fe40005724270 */
[----:B------:R-:W-:-:S02]  /*e1c0*/  P2R R69, PR, RZ, 0x4 ;  /* 0x00000004ff457803 */ /* 0x000fc40000000000 */
[----:B------:R-:W-:Y:S02]  /*e1d0*/  ISETP.LT.OR P1, PT, R40, 0x22, P1 ;  /* 0x000000222800780c */ /* 0x000fe40000f21670 */
[----:B------:R-:W-:Y:S02]  /*e1e0*/  ISETP.GE.AND P2, PT, R46, 0x29, PT ;  /* 0x000000292e00780c */ /* 0x000fe40003f46270 */
[----:B------:R-:W-:Y:S02]  /*e1f0*/  FSEL R27, R35, -INF , !P1 ;  /* 0xff800000231b7808 */ /* 0x000fe40004800000 */
[----:B------:R-:W-:Y:S02]  /*e200*/  ISETP.GT.AND P1, PT, R7, 0x28, !P2 ;  /* 0x000000280700780c */ /* 0x000fe40005724270 */
[----:B------:R-:W-:Y:S02]  /*e210*/  P2R R72, PR, RZ, 0x4 ;  /* 0x00000004ff487803 */ /* 0x000fe40000000000 */
[----:B------:R-:W-:-:S02]  /*e220*/  ISETP.LT.OR P1, PT, R40, 0x29, P1 ;  /* 0x000000292800780c */ /* 0x000fc40000f21670 */
[----:B------:R-:W-:Y:S02]  /*e230*/  P2R R62, PR, RZ, 0x8 ;  /* 0x00000008ff3e7803 */ /* 0x000fe40000000000 */
[----:B------:R-:W-:Y:S01]  /*e240*/  FSEL R26, R44, -INF , !P1 ;  /* 0xff8000002c1a7808 */ /* 0x000fe20004800000 */
[----:B------:R-:W-:Y:S01]  /*e250*/  IMAD.IADD R44, R42, 0x1, R38 ;  /* 0x000000012a2c7824 */ /* 0x000fe200078e0226 */
[----:B------:R-:W-:-:S04]  /*e260*/  ISETP.GE.AND P1, PT, R46, 0x2a, PT ;  /* 0x0000002a2e00780c */ /* 0x000fc80003f26270 */
[----:B------:R-:W-:-:S04]  /*e270*/  ISETP.GT.AND P2, PT, R7, 0x29, !P1 ;  /* 0x000000290700780c */ /* 0x000fc80004f44270 */
[----:B------:R-:W-:-:S04]  /*e280*/  ISETP.LT.OR P2, PT, R40, 0x2a, P2 ;  /* 0x0000002a2800780c */ /* 0x000fc80001741670 */
[----:B------:R-:W-:Y:S02]  /*e290*/  FSEL R25, R45, -INF , !P2 ;  /* 0xff8000002d197808 */ /* 0x000fe40005000000 */
        /* <DEDUP_REMOVED lines=13> */
[----:B------:R-:W-:-:S04]  /*e370*/  ISETP.GT.AND P6, PT, R7, RZ, !P5 ;  /* 0x000000ff0700720c */ /* 0x000fc80006fc4270 */
[----:B------:R-:W-:-:S04]  /*e380*/  ISETP.LT.OR P6, PT, R40, 0x1, P6 ;  /* 0x000000012800780c */ /* 0x000fc800037c1670 */
[----:B------:R-:W-:Y:S02]  /*e390*/  FSEL R57, R21, -INF , !P6 ;  /* 0xff80000015397808 */ /* 0x000fe40007000000 */
[----:B------:R-:W-:-:S04]  /*e3a0*/  ISETP.GE.AND P6, PT, R46, 0x3a, PT ;  /* 0x0000003a2e00780c */ /* 0x000fc80003fc6270 */
[----:B------:R-:W-:Y:S02]  /*e3b0*/  P2R R45, PR, RZ, 0x40 ;  /* 0x00000040ff2d7803 */ /* 0x000fe40000000000 */
[----:B------:R-:W-:-:S04]  /*e3c0*/  ISETP.GT.AND P6, PT, R7, 0x39, !P6 ;  /* 0x000000390700780c */ /* 0x000fc800077c4270 */
[----:B------:R-:W-:-:S04]  /*e3d0*/  ISETP.LT.OR P6, PT, R40, 0x3a, P6 ;  /* 0x0000003a2800780c */ /* 0x000fc800037c1670 */
[----:B------:R-:W-:Y:S02]  /*e3e0*/  FSEL R11, R53, -INF , !P6 ;  /* 0xff800000350b7808 */ /* 0x000fe40007000000 */
[----:B------:R-:W-:-:S13]  /*e3f0*/  ISETP.GE.AND P6, PT, R13, 0x1, PT ;  /* 0x000000010d00780c */ /* 0x000fda0003fc6270 */
[----:B------:R-:W-:Y:S05]  /*e400*/  @!P6 BRA `(.L_x_2054) ;  /* 0x000000000048e947 */ /* 0x000fea0003800000 */
        /* <DEDUP_REMOVED lines=10> */
.L_x_2056:
[----:B------:R-:W-:-:S13]  /*e4b0*/  ISETP.NE.AND P6, PT, R13, 0x1, PT ;  /* 0x000000010d00780c */ /* 0x000fda0003fc5270 */
[----:B------:R-:W-:-:S05]  /*e4c0*/  @P6 IMAD.HI.U32 R14, R8, R14, RZ ;  /* 0x0000000e080e6227 */ /* 0x000fca00078e00ff */
[----:B------:R-:W-:-:S07]  /*e4d0*/  @P6 SHF.R.U32.HI R8, RZ, R15, R14 ;  /* 0x0000000fff086219 */ /* 0x000fce000001160e */
.L_x_2057:
[----:B------:R-:W-:Y:S05]  /*e4e0*/  BSYNC B1 ;  /* 0x0000000000017941 */ /* 0x000fea0003800000 */
.L_x_2055:
[----:B------:R-:W-:-:S04]  /*e4f0*/  IMAD R7, R8, R13, -R39 ;  /* 0x0000000d08077224 */ /* 0x000fc800078e0a27 */
[----:B------:R-:W-:-:S05]  /*e500*/  IMAD R6, R6, -0x2, R7 ;  /* 0xfffffffe06067824 */ /* 0x000fca00078e0207 */
[----:B------:R-:W-:Y:S02]  /*e510*/  VIADDMNMX R44, R6, R13, R44, PT ;  /* 0x0000000d062c7246 */ /* 0x000fe4000380012c */
[----:B------:R-:W-:-:S07]  /*e520*/  VIMNMX R43, R43, R6, !PT ;  /* 0x000000062b2b7248 */ /* 0x000fce0007fe0100 */
.L_x_2054:
[----:B------:R-:W-:Y:S05]  /*e530*/  BSYNC B0 ;  /* 0x0000000000007941 */ /* 0x000fea0003800000 */
.L_x_2053:
[----:B------:R-:W2:Y:S01]  /*e540*/  LD.E.64 R6, desc[UR46][R152.64+0x410] ;  /* 0x0004102e98067980 */ /* 0x000ea2000c101b00 */
[----:B------:R-:W-:Y:S02]  /*e550*/  ISETP.GT.AND P5, PT, R43, RZ, !P5 ;  /* 0x000000ff2b00720c */ /* 0x000fe40006fa4270 */
[----:B------:R-:W-:Y:S02]  /*e560*/  ISETP.NE.AND P6, PT, R69, RZ, PT ;  /* 0x000000ff4500720c */ /* 0x000fe40003fc5270 */
[----:B------:R-:W-:-:S04]  /*e570*/  ISETP.LT.OR P5, PT, R44, 0x1, P5 ;  /* 0x000000012c00780c */ /* 0x000fc80002fa1670 */
[----:B------:R-:W-:Y:S02]  /*e580*/  FSEL R42, R5, -INF , !P5 ;  /* 0xff800000052a7808 */ /* 0x000fe40006800000 */
[----:B------:R-:W-:-:S04]  /*e590*/  ISETP.NE.AND P5, PT, R47, RZ, PT ;  /* 0x000000ff2f00720c */ /* 0x000fc80003fa5270 */
[----:B------:R-:W-:-:S04]  /*e5a0*/  ISETP.GT.AND P5, PT, R43, 0x1, !P5 ;  /* 0x000000012b00780c */ /* 0x000fc80006fa4270 */
        /* <DEDUP_REMOVED lines=30> */
[----:B------:R-:W-:Y:S02]  /*e790*/  ISETP.GT.AND P5, PT, R43, 0x21, !P6 ;  /* 0x000000212b00780c */ /* 0x000fe400077a4270 */
[----:B------:R-:W-:Y:S02]  /*e7a0*/  ISETP.NE.AND P6, PT, R45, RZ, PT ;  /* 0x000000ff2d00720c */ /* 0x000fe40003fc5270 */
[----:B------:R-:W-:-:S04]  /*e7b0*/  ISETP.LT.OR P5, PT, R44, 0x22, P5 ;  /* 0x000000222c00780c */ /* 0x000fc80002fa1670 */
[----:B------:R-:W-:Y:S02]  /*e7c0*/  FSEL R13, R74, -INF , !P5 ;  /* 0xff8000004a0d7808 */ /* 0x000fe40006800000 */
[----:B------:R-:W-:-:S04]  /*e7d0*/  ISETP.NE.AND P5, PT, R72, RZ, PT ;  /* 0x000000ff4800720c */ /* 0x000fc80003fa5270 */
[C---:B------:R-:W-:Y:S02]  /*e7e0*/  ISETP.GT.AND P5, PT, R43.reuse, 0x28, !P5 ;  /* 0x000000282b00780c */ /* 0x040fe40006fa4270 */
[C---:B------:R-:W-:Y:S02]  /*e7f0*/  ISETP.GT.AND P1, PT, R43.reuse, 0x29, !P1 ;  /* 0x000000292b00780c */ /* 0x040fe40004f24270 */
[C---:B------:R-:W-:Y:S02]  /*e800*/  ISETP.LT.OR P5, PT, R44.reuse, 0x29, P5 ;  /* 0x000000292c00780c */ /* 0x040fe40002fa1670 */
[----:B------:R-:W-:Y:S02]  /*e810*/  ISETP.GT.AND P2, PT, R43, 0x30, !P2 ;  /* 0x000000302b00780c */ /* 0x000fe40005744270 */
[----:B------:R-:W-:Y:S02]  /*e820*/  ISETP.LT.OR P1, PT, R44, 0x2a, P1 ;  /* 0x0000002a2c00780c */ /* 0x000fe40000f21670 */
[----:B------:R-:W-:-:S02]  /*e830*/  FSEL R53, R41, -INF , !P5 ;  /* 0xff80000029357808 */ /* 0x000fc40006800000 */
[----:B------:R-:W-:Y:S02]  /*e840*/  ISETP.GT.AND P3, PT, R43, 0x31, !P3 ;  /* 0x000000312b00780c */ /* 0x000fe40005f64270 */
[C---:B------:R-:W-:Y:S02]  /*e850*/  ISETP.LT.OR P2, PT, R44.reuse, 0x31, P2 ;  /* 0x000000312c00780c */ /* 0x040fe40001741670 */
[----:B------:R-:W-:Y:S02]  /*e860*/  FSEL R59, R37, -INF , !P1 ;  /* 0xff800000253b7808 */ /* 0x000fe40004800000 */
[----:B------:R-:W-:Y:S02]  /*e870*/  ISETP.GT.AND P4, PT, R43, 0x38, !P4 ;  /* 0x000000382b00780c */ /* 0x000fe40006784270 */
[----:B------:R-:W-:Y:S02]  /*e880*/  ISETP.LT.OR P3, PT, R44, 0x32, P3 ;  /* 0x000000322c00780c */ /* 0x000fe40001f61670 */
[----:B------:R-:W-:-:S02]  /*e890*/  FSEL R61, R50, -INF , !P2 ;  /* 0xff800000323d7808 */ /* 0x000fc40005000000 */
[----:B------:R-:W-:Y:S02]  /*e8a0*/  ISETP.GT.AND P1, PT, R43, 0x39, !P6 ;  /* 0x000000392b00780c */ /* 0x000fe40007724270 */
[C---:B------:R-:W-:Y:S02]  /*e8b0*/  ISETP.LT.OR P4, PT, R44.reuse, 0x39, P4 ;  /* 0x000000392c00780c */ /* 0x040fe40002781670 */
[----:B------:R-:W-:Y:S02]  /*e8c0*/  FSEL R63, R51, -INF , !P3 ;  /* 0xff800000333f7808 */ /* 0x000fe40005800000 */
[----:B------:R-:W-:Y:S02]  /*e8d0*/  ISETP.LT.OR P1, PT, R44, 0x3a, P1 ;  /* 0x0000003a2c00780c */ /* 0x000fe40000f21670 */
[----:B------:R-:W-:Y:S02]  /*e8e0*/  FSEL R65, R54, -INF , !P4 ;  /* 0xff80000036417808 */ /* 0x000fe40006000000 */
[----:B------:R-:W-:-:S02]  /*e8f0*/  FSEL R37, R55, -INF , !P1 ;  /* 0xff80000037257808 */ /* 0x000fc40004800000 */
[----:B--2---:R-:W-:-:S04]  /*e900*/  FMNMX.FTZ R5, R57, R6, !PT ;  /* 0x0000000639057209 */ /* 0x004fc80007810000 */
[----:B------:R-:W-:-:S04]  /*e910*/  FMNMX.FTZ R5, R36, R5, !PT ;  /* 0x0000000524057209 */ /* 0x000fc80007810000 */
        /* <DEDUP_REMOVED lines=11> */
[----:B------:R-:W-:Y:S02]  /*e9d0*/  FMNMX.FTZ R9, R12, R5, !PT ;  /* 0x000000050c097209 */ /* 0x000fe40007810000 */
[----:B------:R-:W-:Y:S02]  /*e9e0*/  FMNMX.FTZ R5, R42, R7, !PT ;  /* 0x000000072a057209 */ /* 0x000fe40007810000 */
[----:B------:R-:W-:Y:S02]  /*e9f0*/  FMNMX.FTZ R46, R10, R9, !PT ;  /* 0x000000090a2e7209 */ /* 0x000fe40007810000 */
[----:B------:R-:W-:Y:S02]  /*ea00*/  FMNMX.FTZ R8, R40, R5, !PT ;  /* 0x0000000528087209 */ /* 0x000fe40007810000 */
[----:B------:R-:W-:Y:S02]  /*ea10*/  FMNMX.FTZ R45, R11, R46, !PT ;  /* 0x0000002e0b2d7209 */ /* 0x000fe40007810000 */
[----:B------:R-:W-:-:S03]  /*ea20*/  FMNMX.FTZ R5, R39, R8, !PT ;  /* 0x0000000827057209 */ /* 0x000fc60007810000 */
[----:B------:R-:W0:Y:S01]  /*ea30*/  SHFL.BFLY PT, R46, R45, 0x2, 0x1f ;  /* 0x0c401f002d2e7f89 */ /* 0x000e2200000e0000 */
[----:B------:R-:W-:-:S04]  /*ea40*/  FMNMX.FTZ R8, R38, R5, !PT ;  /* 0x0000000526087209 */ /* 0x000fc80007810000 */
[----:B------:R-:W-:-:S04]  /*ea50*/  FMNMX.FTZ R8, R35, R8, !PT ;  /* 0x0000000823087209 */ /* 0x000fc80007810000 */
[----:B------:R-:W-:-:S04]  /*ea60*/  FMNMX.FTZ R5, R21, R8, !PT ;  /* 0x0000000815057209 */ /* 0x000fc80007810000 */
[----:B------:R-:W-:-:S04]  /*ea70*/  FMNMX.FTZ R8, R20, R5, !PT ;  /* 0x0000000514087209 */ /* 0x000fc80007810000 */
[----:B------:R-:W-:-:S04]  /*ea80*/  FMNMX.FTZ R5, R15, R8, !PT ;  /* 0x000000080f057209 */ /* 0x000fc80007810000 */
[----:B------:R-:W-:Y:S02]  /*ea90*/  FMNMX.FTZ R8, R14, R5, !PT ;  /* 0x000000050e087209 */ /* 0x000fe40007810000 */
[----:B0-----:R-:W-:Y:S02]  /*eaa0*/  FMNMX.FTZ R46, R45, R46, !PT ;  /* 0x0000002e2d2e7209 */ /* 0x001fe40007810000 */
[----:B------:R-:W-:-:S03]  /*eab0*/  FMNMX.FTZ R8, R13, R8, !PT ;  /* 0x000000080d087209 */ /* 0x000fc60007810000 */
[----:B------:R-:W0:Y:S01]  /*eac0*/  SHFL.BFLY PT, R41, R46, 0x1, 0x1f ;  /* 0x0c201f002e297f89 */ /* 0x000e2200000e0000 */
[----:B------:R-:W-:-:S04]  /*ead0*/  FMNMX.FTZ R8, R53, R8, !PT ;  /* 0x0000000835087209 */ /* 0x000fc80007810000 */
[----:B------:R-:W-:-:S04]  /*eae0*/  FMNMX.FTZ R8, R59, R8, !PT ;  /* 0x000000083b087209 */ /* 0x000fc80007810000 */
[----:B------:R-:W-:-:S04]  /*eaf0*/  FMNMX.FTZ R8, R61, R8, !PT ;  /* 0x000000083d087209 */ /* 0x000fc80007810000 */
[----:B------:R-:W-:Y:S02]  /*eb00*/  FMNMX.FTZ R8, R63, R8, !PT ;  /* 0x000000083f087209 */ /* 0x000fe40007810000 */
[----:B------:R-:W-:Y:S02]  /*eb10*/  IADD3 R9, P2, R2, 0x410, RZ ;  /* 0x0000041002097810 */ /* 0x000fe40007f5e0ff */
[----:B------:R-:W-:Y:S02]  /*eb20*/  FMNMX.FTZ R44, R65, R8, !PT ;  /* 0x00000008412c7209 */ /* 0x000fe40007810000 */
[----:B------:R-:W-:Y:S01]  /*eb30*/  LOP3.LUT R8, R9, 0x4, RZ, 0xfc, !PT ;  /* 0x0000000409087812 */ /* 0x000fe200078efcff */
[----:B------:R-:W-:Y:S01]  /*eb40*/  IMAD.X R9, RZ, RZ, R16, P2 ;  /* 0x000000ffff097224 */ /* 0x000fe200010e0610 */
[----:B------:R-:W-:Y:S02]  /*eb50*/  FMNMX.FTZ R5, R37, R44, !PT ;  /* 0x0000002c25057209 */ /* 0x000fe40007810000 */
[----:B0-----:R-:W-:Y:S01]  /*eb60*/  FMNMX.FTZ R41, R46, R41, !PT ;  /* 0x000000292e297209 */ /* 0x001fe20007810000 */
[----:B------:R-:W-:Y:S04]  /*eb70*/  ST.E desc[UR46][R152.64+0x410], R45 ;  /* 0x0004102d98007985 */ /* 0x000fe8000c10192e */
[----:B------:R-:W-:Y:S04]  /*eb80*/  ST.E desc[UR46][R8.64], R5 ;  /* 0x0000000508007985 */ /* 0x000fe8000c10192e */
[----:B------:R-:W-:Y:S04]  /*eb90*/  ST.E desc[UR46][R152.64+0x410], R41 ;  /* 0x0004102998007985 */ /* 0x000fe8000c10192e */
[----:B------:R-:W2:Y:S04]  /*eba0*/  LD.E R43, desc[UR46][R8.64] ;  /* 0x0000002e082b7980 */ /* 0x000ea8000c101900 */
[----:B--2---:R-:W0:Y:S02]  /*ebb0*/  SHFL.BFLY PT, R44, R43, 0x2, 0x1f ;  /* 0x0c401f002b2c7f89 */ /* 0x004e2400000e0000 */
[----:B0-----:R-:W-:-:S05]  /*ebc0*/  FMNMX.FTZ R46, R43, R44, !PT ;  /* 0x0000002c2b2e7209 */ /* 0x001fca0007810000 */
[----:B------:R-:W0:Y:S02]  /*ebd0*/  SHFL.BFLY PT, R47, R46, 0x1, 0x1f ;  /* 0x0c201f002e2f7f89 */ /* 0x000e2400000e0000 */
[----:B0-----:R-:W-:-:S05]  /*ebe0*/  FMNMX.FTZ R47, R46, R47, !PT ;  /* 0x0000002f2e2f7209 */ /* 0x001fca0007810000 */
[----:B------:R0:W-:Y:S04]  /*ebf0*/  ST.E desc[UR46][R8.64], R47 ;  /* 0x0000002f08007985 */ /* 0x0001e8000c10192e */
[----:B------:R-:W2:Y:S04]  /*ec00*/  LD.E R48, desc[UR46][R152.64+0x410] ;  /* 0x0004102e98307980 */ /* 0x000ea8000c101900 */
[----:B------:R-:W3:Y:S04]  /*ec10*/  LD.E R49, desc[UR46][R152.64+0x430] ;  /* 0x0004302e98317980 */ /* 0x000ee8000c101900 */
[----:B------:R-:W4:Y:S04]  /*ec20*/  LD.E R52, desc[UR46][R152.64+0x424] ;  /* 0x0004242e98347980 */ /* 0x000f28000c101900 */
[----:B------:R-:W5:Y:S04]  /*ec30*/  LD.E R51, desc[UR46][R152.64+0x420] ;  /* 0x0004202e98337980 */ /* 0x000f68000c101900 */
[----:B------:R-:W5:Y:S01]  /*ec40*/  LD.E.64 R44, desc[UR46][R152.64+0xd8] ;  /* 0x0000d82e982c7980 */ /* 0x000f62000c101b00 */
[----:B------:R-:W-:-:S04]  /*ec50*/  FSETP.NEU.FTZ.AND P1, PT, R47, -INF , PT ;  /* 0xff8000002f00780b */ /* 0x000fc80003f3d000 */
[----:B------:R-:W-:-:S05]  /*ec60*/  FSEL R50, R47, RZ, P1 ;  /* 0x000000ff2f327208 */ /* 0x000fca0000800000 */
[----:B------:R-:W-:Y:S01]  /*ec70*/  FADD.FTZ R50, R7, -R50 ;  /* 0x8000003207327221 */ /* 0x000fe20000010000 */
[----:B--2---:R-:W-:-:S04]  /*ec80*/  FSETP.NEU.FTZ.AND P1, PT, R48, -INF , PT ;  /* 0xff8000003000780b */ /* 0x004fc80003f3d000 */
[----:B------:R-:W-:-:S05]  /*ec90*/  FSEL R5, R48, RZ, P1 ;  /* 0x000000ff30057208 */ /* 0x000fca0000800000 */
[----:B------:R-:W-:Y:S01]  /*eca0*/  FADD.FTZ R6, R6, -R5 ;  /* 0x8000000506067221 */ /* 0x000fe20000010000 */
[----:B---3--:R-:W-:-:S03]  /*ecb0*/  FMUL.FTZ R50, R49, R50 ;  /* 0x0000003231327220 */ /* 0x008fc60000410000 */
[----:B------:R-:W-:Y:S01]  /*ecc0*/  FMUL.FTZ R6, R6, R49 ;  /* 0x0000003106067220 */ /* 0x000fe20000410000 */
[----:B------:R-:W4:Y:S08]  /*ecd0*/  MUFU.EX2 R5, R50 ;  /* 0x0000003200057308 */ /* 0x000f300000000800 */
[----:B------:R-:W5:Y:S01]  /*ece0*/  MUFU.EX2 R6, R6 ;  /* 0x0000000600067308 */ /* 0x000f620000000800 */
[----:B----4-:R-:W-:Y:S01]  /*ecf0*/  FMUL.FTZ R7, R5, R52 ;  /* 0x0000003405077220 */ /* 0x010fe20000410000 */
[----:B-----5:R-:W-:-:S04]  /*ed00*/  FMUL.FTZ R51, R6, R51 ;  /* 0x0000003306337220 */ /* 0x020fc80000410000 */
[----:B------:R0:W-:Y:S04]  /*ed10*/  ST.E desc[UR46][R152.64+0x424], R7 ;  /* 0x0004240798007985 */ /* 0x0001e8000c10192e */
[----:B------:R0:W-:Y:S04]  /*ed20*/  ST.E desc[UR46][R152.64+0x420], R51 ;  /* 0x0004203398007985 */ /* 0x0001e8000c10192e */
[----:B------:R-:W2:Y:S01]  /*ed30*/  LD.E R41, desc[UR46][R44.64+0x4] ;  /* 0x0000042e2c297980 */ /* 0x000ea2000c101900 */
[----:B------:R-:W-:Y:S01]  /*ed40*/  BSSY B0, `(.L_x_2058) ;  /* 0x000000c000007945 */ /* 0x000fe20003800000 */
[----:B--2---:R-:W-:-:S13]  /*ed50*/  ISETP.NE.AND P1, PT, R41, RZ, PT ;  /* 0x000000ff2900720c */ /* 0x004fda0003f25270 */
[----:B0-----:R-:W-:Y:S05]  /*ed60*/  @P1 BRA `(.L_x_2059) ;  /* 0x0000000000241947 */ /* 0x001fea0003800000 */
[----:B------:R-:W2:Y:S04]  /*ed70*/  LD.E.64 R46, desc[UR46][R152.64+0xe0] ;  /* 0x0000e02e982e7980 */ /* 0x000ea8000c101b00 */
[----:B------:R-:W3:Y:S04]  /*ed80*/  LD.E R45, desc[UR46][R44.64] ;  /* 0x0000002e2c2d7980 */ /* 0x000ee8000c101900 */
[----:B--2---:R-:W2:Y:S01]  /*ed90*/  LD.E.64 R46, desc[UR46][R46.64] ;  /* 0x0000002e2e2e7980 */ /* 0x004ea2000c101b00 */
[----:B---3--:R-:W-:-:S04]  /*eda0*/  IMAD R49, R58, 0x40, R45 ;  /* 0x000000403a317824 */ /* 0x008fc800078e022d */
[----:B--2---:R-:W-:-:S05]  /*edb0*/  IMAD.WIDE R48, R49, 0x4, R46 ;  /* 0x0000000431307825 */ /* 0x004fca00078e022e */
[----:B------:R0:W-:Y:S04]  /*edc0*/  ST.E desc[UR46][R48.64], R6 ;  /* 0x0000000630007985 */ /* 0x0001e8000c10192e */
[----:B------:R-:W2:Y:S04]  /*edd0*/  LD.E.64 R44, desc[UR46][R152.64+0xd8] ;  /* 0x0000d82e982c7980 */ /* 0x000ea8000c101b00 */
[----:B--2---:R-:W2:Y:S02]  /*ede0*/  LD.E R7, desc[UR46][R44.64+0x4] ;  /* 0x0000042e2c077980 */ /* 0x004ea4000c101900 */
[----:B0-2---:R-:W-:-:S13]  /*edf0*/  ISETP.NE.AND P1, PT, R7, RZ, PT ;  /* 0x000000ff0700720c */ /* 0x005fda0003f25270 */
.L_x_2059:
[----:B------:R-:W-:Y:S05]  /*ee00*/  BSYNC B0 ;  /* 0x0000000000007941 */ /* 0x000fea0003800000 */
.L_x_2058:
[----:B------:R-:W2:Y:S04]  /*ee10*/  @!P1 LD.E.64 R46, desc[UR46][R152.64+0xe0] ;  /* 0x0000e02e982e9980 */ /* 0x000ea8000c101b00 */
[----:B------:R-:W3:Y:S04]  /*ee20*/  @!P1 LD.E R45, desc[UR46][R44.64] ;  /* 0x0000002e2c2d9980 */ /* 0x000ee8000c101900 */
[----:B--2---:R-:W2:Y:S01]  /*ee30*/  @!P1 LD.E.64 R46, desc[UR46][R46.64] ;  /* 0x0000002e2e2e9980 */ /* 0x004ea2000c101b00 */
[----:B---3--:R-:W-:-:S04]  /*ee40*/  @!P1 IMAD R58, R58, 0x40, R45 ;  /* 0x000000403a3a9824 */ /* 0x008fc800078e022d */
[----:B------:R-:W-:-:S04]  /*ee50*/  @!P1 VIADD R49, R58, 0x8 ;  /* 0x000000083a319836 */ /* 0x000fc80000000000 */
[----:B--2---:R-:W-:-:S05]  /*ee60*/  @!P1 IMAD.WIDE R48, R49, 0x4, R46 ;  /* 0x0000000431309825 */ /* 0x004fca00078e022e */
[----:B------:R0:W-:Y:S04]  /*ee70*/  @!P1 ST.E desc[UR46][R48.64], R5 ;  /* 0x0000000530009985 */ /* 0x0001e8000c10192e */
[----:B------:R-:W2:Y:S04]  /*ee80*/  LD.E R7, desc[UR46][R152.64+0x410] ;  /* 0x0004102e98077980 */ /* 0x000ea8000c101900 */
[----:B------:R-:W3:Y:S04]  /*ee90*/  LD.E R41, desc[UR46][R152.64+0x430] ;  /* 0x0004302e98297980 */ /* 0x000ee8000c101900 */
[----:B------:R-:W4:Y:S04]  /*eea0*/  LD.E R8, desc[UR46][R8.64] ;  /* 0x0000002e08087980 */ /* 0x000f28000c101900 */
[----:B------:R-:W5:Y:S04]  /*eeb0*/  LD.E R50, desc[UR46][R152.64+0x420] ;  /* 0x0004202e98327980 */ /* 0x000f68000c101900 */
[----:B------:R-:W5:Y:S01]  /*eec0*/  LD.E R51, desc[UR46][R152.64+0x424] ;  /* 0x0004242e98337980 */ /* 0x000f62000c101900 */
[C---:B--2---:R-:W-:Y:S01]  /*eed0*/  FSETP.NEU.FTZ.AND P1, PT, R7.reuse, -INF , PT ;  /* 0xff8000000700780b */ /* 0x044fe20003f3d000 */
[----:B---3--:R-:W-:Y:S01]  /*eee0*/  FMUL.FTZ R18, R7, R41 ;  /* 0x0000002907127220 */ /* 0x008fe20000410000 */
[----:B----4-:R-:W-:-:S04]  /*eef0*/  FMUL.FTZ R9, R41, R8 ;  /* 0x0000000829097220 */ /* 0x010fc80000410000 */
[----:B------:R-:W-:Y:S02]  /*ef00*/  FSEL R18, R18, RZ, P1 ;  /* 0x000000ff12127208 */ /* 0x000fe40000800000 */
[----:B------:R-:W-:-:S03]  /*ef10*/  FSETP.NEU.FTZ.AND P1, PT, R8, -INF , PT ;  /* 0xff8000000800780b */ /* 0x000fc60003f3d000 */
[-CC-:B------:R-:W-:Y:S01]  /*ef20*/  FFMA.FTZ R7, R57, R41.reuse, -R18.reuse ;  /* 0x0000002939077223 */ /* 0x180fe20000010812 */
[----:B------:R-:W-:Y:S01]  /*ef30*/  FSEL R8, R9, RZ, P1 ;  /* 0x000000ff09087208 */ /* 0x000fe20000800000 */
[-CC-:B------:R-:W-:Y:S01]  /*ef40*/  FFMA.FTZ R36, R36, R41.reuse, -R18.reuse ;  /* 0x0000002924247223 */ /* 0x180fe20000010812 */
[-CC-:B------:R-:W-:Y:S01]  /*ef50*/  FFMA.FTZ R34, R34, R41.reuse, -R18.reuse ;  /* 0x0000002922227223 */ /* 0x180fe20000010812 */
[-CC-:B------:R-:W-:Y:S01]  /*ef60*/  FFMA.FTZ R33, R33, R41.reuse, -R18.reuse ;  /* 0x0000002921217223 */ /* 0x180fe20000010812 */
[-C--:B------:R-:W-:Y:S01]  /*ef70*/  FFMA.FTZ R32, R32, R41.reuse, -R18 ;  /* 0x0000002920207223 */ /* 0x080fe20000010812 */
[-CC-:B------:R-:W-:Y:S01]  /*ef80*/  FFMA.FTZ R42, R42, R41.reuse, -R8.reuse ;  /* 0x000000292a2a7223 */ /* 0x180fe20000010808 */
[----:B------:R-:W5:Y:S01]  /*ef90*/  MUFU.EX2 R7, R7 ;  /* 0x0000000700077308 */ /* 0x000f620000000800 */
[-CC-:B------:R-:W-:Y:S01]  /*efa0*/  FFMA.FTZ R40, R40, R41.reuse, -R8.reuse ;  /* 0x0000002928287223 */ /* 0x180fe20000010808 */
[-CC-:B------:R-:W-:Y:S01]  /*efb0*/  FFMA.FTZ R39, R39, R41.reuse, -R8.reuse ;  /* 0x0000002927277223 */ /* 0x180fe20000010808 */
[-CC-:B------:R-:W-:Y:S01]  /*efc0*/  FFMA.FTZ R38, R38, R41.reuse, -R8.reuse ;  /* 0x0000002926267223 */ /* 0x180fe20000010808 */
[-C--:B------:R-:W-:Y:S01]  /*efd0*/  FFMA.FTZ R35, R35, R41.reuse, -R8 ;  /* 0x0000002923237223 */ /* 0x080fe20000010808 */
[-CC-:B------:R-:W-:Y:S01]  /*efe0*/  FFMA.FTZ R11, R11, R41.reuse, -R18.reuse ;  /* 0x000000290b0b7223 */ /* 0x180fe20000010812 */
[-CC-:B------:R-:W-:Y:S01]  /*eff0*/  FFMA.FTZ R10, R10, R41.reuse, -R18.reuse ;  /* 0x000000290a0a7223 */ /* 0x180fe20000010812 */
[-CC-:B------:R-:W-:Y:S01]  /*f000*/  FFMA.FTZ R31, R31, R41.reuse, -R18.reuse ;  /* 0x000000291f1f7223 */ /* 0x180fe20000010812 */
[----:B------:R-:W-:Y:S01]  /*f010*/  MUFU.EX2 R42, R42 ;  /* 0x0000002a002a7308 */ /* 0x000fe20000000800 */
[-C--:B------:R-:W-:Y:S01]  /*f020*/  FFMA.FTZ R12, R12, R41.reuse, -R18 ;  /* 0x000000290c0c7223 */ /* 0x080fe20000010812 */
[-C--:B------:R-:W-:Y:S01]  /*f030*/  FFMA.FTZ R21, R21, R41.reuse, -R8 ;  /* 0x0000002915157223 */ /* 0x080fe20000010808 */
[-C--:B------:R-:W-:Y:S01]  /*f040*/  FFMA.FTZ R30, R30, R41.reuse, -R18 ;  /* 0x000000291e1e7223 */ /* 0x080fe20000010812 */
[-C--:B------:R-:W-:Y:S01]  /*f050*/  FFMA.FTZ R20, R20, R41.reuse, -R8 ;  /* 0x0000002914147223 */ /* 0x080fe20000010808 */
[-CC-:B------:R-:W-:Y:S01]  /*f060*/  FFMA.FTZ R29, R29, R41.reuse, -R18.reuse ;  /* 0x000000291d1d7223 */ /* 0x180fe20000010812 */
[-CC-:B------:R-:W-:Y:S01]  /*f070*/  FFMA.FTZ R28, R28, R41.reuse, -R18.reuse ;  /* 0x000000291c1c7223 */ /* 0x180fe20000010812 */
[-CC-:B------:R-:W-:Y:S01]  /*f080*/  FFMA.FTZ R27, R27, R41.reuse, -R18.reuse ;  /* 0x000000291b1b7223 */ /* 0x180fe20000010812 */
[----:B------:R-:W1:Y:S01]  /*f090*/  MUFU.EX2 R36, R36 ;  /* 0x0000002400247308 */ /* 0x000e620000000800 */
[-CC-:B------:R-:W-:Y:S01]  /*f0a0*/  FFMA.FTZ R26, R26, R41.reuse, -R18.reuse ;  /* 0x000000291a1a7223 */ /* 0x180fe20000010812 */
[-CC-:B------:R-:W-:Y:S01]  /*f0b0*/  FFMA.FTZ R25, R25, R41.reuse, -R18.reuse ;  /* 0x0000002919197223 */ /* 0x180fe20000010812 */
[-C--:B------:R-:W-:Y:S01]  /*f0c0*/  FFMA.FTZ R24, R24, R41.reuse, -R18 ;  /* 0x0000002918187223 */ /* 0x080fe20000010812 */
[-CC-:B------:R-:W-:Y:S01]  /*f0d0*/  FFMA.FTZ R15, R15, R41.reuse, -R8.reuse ;  /* 0x000000290f0f7223 */ /* 0x180fe20000010808 */
[-CC-:B------:R-:W-:Y:S01]  /*f0e0*/  FFMA.FTZ R14, R14, R41.reuse, -R8.reuse ;  /* 0x000000290e0e7223 */ /* 0x180fe20000010808 */
[-CC-:B------:R-:W-:Y:S01]  /*f0f0*/  FFMA.FTZ R9, R53, R41.reuse, -R8.reuse ;  /* 0x0000002935097223 */ /* 0x180fe20000010808 */
[----:B------:R-:W-:Y:S01]  /*f100*/  FFMA.FTZ R13, R13, R41, -R8 ;  /* 0x000000290d0d7223 */ /* 0x000fe20000010808 */
[----:B------:R-:W-:Y:S08]  /*f110*/  MUFU.EX2 R169, R40 ;  /* 0x0000002800a97308 */ /* 0x000ff00000000800 */
[----:B------:R-:W2:Y:S08]  /*f120*/  MUFU.EX2 R34, R34 ;  /* 0x0000002200227308 */ /* 0x000eb00000000800 */
[----:B------:R-:W3:Y:S08]  /*f130*/  MUFU.EX2 R39, R39 ;  /* 0x0000002700277308 */ /* 0x000ef00000000800 */
[----:B------:R-:W4:Y:S08]  /*f140*/  MUFU.EX2 R33, R33 ;  /* 0x0000002100217308 */ /* 0x000f300000000800 */
[----:B------:R-:W0:Y:S08]  /*f150*/  MUFU.EX2 R38, R38 ;  /* 0x0000002600267308 */ /* 0x000e300000000800 */
[----:B------:R5:W-:Y:S08]  /*f160*/  MUFU.EX2 R45, R11 ;  /* 0x0000000b002d7308 */ /* 0x000bf00000000800 */
[----:B------:R-:W0:Y:S01]  /*f170*/  MUFU.EX2 R32, R32 ;  /* 0x0000002000207308 */ /* 0x000e220000000800 */
[----:B-----5:R-:W-:-:S04]  /*f180*/  FADD.FTZ R11, R7, R50 ;  /* 0x00000032070b7221 */ /* 0x020fc80000010000 */
[----:B-1----:R-:W-:-:S03]  /*f190*/  FADD.FTZ R11, R36, R11 ;  /* 0x0000000b240b7221 */ /* 0x002fc60000010000 */
[----:B------:R1:W-:Y:S01]  /*f1a0*/  MUFU.EX2 R182, R10 ;  /* 0x0000000a00b67308 */ /* 0x0003e20000000800 */
[----:B--2---:R-:W-:-:S07]  /*f1b0*/  FADD.FTZ R40, R34, R11 ;  /* 0x0000000b22287221 */ /* 0x004fce0000010000 */
[----:B------:R-:W-:Y:S01]  /*f1c0*/  MUFU.EX2 R35, R35 ;  /* 0x0000002300237308 */ /* 0x000fe20000000800 */
[----:B-1----:R-:W-:-:S04]  /*f1d0*/  FADD.FTZ R10, R42, R51 ;  /* 0x000000332a0a7221 */ /* 0x002fc80000010000 */
[----:B------:R-:W-:Y:S01]  /*f1e0*/  FADD.FTZ R18, R169, R10 ;  /* 0x0000000aa9127221 */ /* 0x000fe20000010000 */
[----:B------:R-:W-:Y:S02]  /*f1f0*/  FFMA.FTZ R10, R59, R41, -R8 ;  /* 0x000000293b0a7223 */ /* 0x000fe40000010808 */
[----:B------:R-:W-:Y:S01]  /*f200*/  MUFU.EX2 R43, R12 ;  /* 0x0000000c002b7308 */ /* 0x000fe20000000800 */
[----:B---3--:R-:W-:-:S07]  /*f210*/  FADD.FTZ R11, R39, R18 ;  /* 0x00000012270b7221 */ /* 0x008fce0000010000 */
[----:B------:R-:W1:Y:S08]  /*f220*/  MUFU.EX2 R31, R31 ;  /* 0x0000001f001f7308 */ /* 0x000e700000000800 */
[----:B------:R4:W-:Y:S08]  /*f230*/  MUFU.EX2 R12, R21 ;  /* 0x00000015000c7308 */ /* 0x0009f00000000800 */
[----:B------:R-:W2:Y:S01]  /*f240*/  MUFU.EX2 R30, R30 ;  /* 0x0000001e001e7308 */ /* 0x000ea20000000800 */
[----:B----4-:R-:W-:Y:S01]  /*f250*/  FADD.FTZ R21, R33, R40 ;  /* 0x0000002821157221 */ /* 0x010fe20000010000 */
[----:B0-----:R-:W-:Y:S01]  /*f260*/  FADD.FTZ R40, R38, R11 ;  /* 0x0000000b26287221 */ /* 0x001fe20000010000 */
[----:B------:R-:W-:-:S02]  /*f270*/  FFMA.FTZ R11, R61, R41, -R8 ;  /* 0x000000293d0b7223 */ /* 0x000fc40000010808 */
[----:B------:R-:W-:-:S03]  /*f280*/  FADD.FTZ R44, R32, R21 ;  /* 0x00000015202c7221 */ /* 0x000fc60000010000 */
[----:B------:R-:W-:Y:S01]  /*f290*/  MUFU.EX2 R20, R20 ;  /* 0x0000001400147308 */ /* 0x000fe20000000800 */
[----:B-1----:R-:W-:-:S07]  /*f2a0*/  FADD.FTZ R21, R31, R44 ;  /* 0x0000002c1f157221 */ /* 0x002fce0000010000 */
[----:B------:R-:W0:Y:S01]  /*f2b0*/  MUFU.EX2 R29, R29 ;  /* 0x0000001d001d7308 */ /* 0x000e220000000800 */
[----:B--2---:R-:W-:-:S07]  /*f2c0*/  FADD.FTZ R44, R30, R21 ;  /* 0x000000151e2c7221 */ /* 0x004fce0000010000 */
[----:B------:R-:W-:Y:S08]  /*f2d0*/  MUFU.EX2 R15, R15 ;  /* 0x0000000f000f7308 */ /* 0x000ff00000000800 */
[----:B------:R-:W1:Y:S01]  /*f2e0*/  MUFU.EX2 R28, R28 ;  /* 0x0000001c001c7308 */ /* 0x000e620000000800 */
[----:B0-----:R-:W-:-:S07]  /*f2f0*/  FADD.FTZ R21, R29, R44 ;  /* 0x0000002c1d157221 */ /* 0x001fce0000010000 */
[----:B------:R-:W0:Y:S08]  /*f300*/  MUFU.EX2 R14, R14 ;  /* 0x0000000e000e7308 */ /* 0x000e300000000800 */
[----:B------:R2:W-:Y:S01]  /*f310*/  MUFU.EX2 R179, R9 ;  /* 0x0000000900b37308 */ /* 0x0005e20000000800 */
[----:B-1----:R-:W-:-:S07]  /*f320*/  FADD.FTZ R44, R28, R21 ;  /* 0x000000151c2c7221 */ /* 0x002fce0000010000 */
[----:B------:R-:W-:Y:S01]  /*f330*/  MUFU.EX2 R27, R27 ;  /* 0x0000001b001b7308 */ /* 0x000fe20000000800 */
[----:B--2---:R-:W-:-:S04]  /*f340*/  FADD.FTZ R9, R35, R40 ;  /* 0x0000002823097221 */ /* 0x004fc80000010000 */
[----:B------:R-:W-:Y:S01]  /*f350*/  FADD.FTZ R47, R12, R9 ;  /* 0x000000090c2f7221 */ /* 0x000fe20000010000 */
[----:B------:R-:W-:Y:S02]  /*f360*/  FFMA.FTZ R9, R63, R41, -R8 ;  /* 0x000000293f097223 */ /* 0x000fe40000010808 */
[----:B------:R-:W1:Y:S08]  /*f370*/  MUFU.EX2 R13, R13 ;  /* 0x0000000d000d7308 */ /* 0x000e700000000800 */
[----:B------:R-:W2:Y:S08]  /*f380*/  MUFU.EX2 R26, R26 ;  /* 0x0000001a001a7308 */ /* 0x000eb00000000800 */
[----:B------:R3:W-:Y:S08]  /*f390*/  MUFU.EX2 R18, R10 ;  /* 0x0000000a00127308 */ /* 0x0007f00000000800 */
[----:B------:R-:W4:Y:S01]  /*f3a0*/  MUFU.EX2 R25, R25 ;  /* 0x0000001900197308 */ /* 0x000f220000000800 */
[----:B---3--:R-:W-:-:S04]  /*f3b0*/  FADD.FTZ R10, R20, R47 ;  /* 0x0000002f140a7221 */ /* 0x008fc80000010000 */
[----:B------:R-:W-:Y:S01]  /*f3c0*/  FADD.FTZ R47, R15, R10 ;  /* 0x0000000a0f2f7221 */ /* 0x000fe20000010000 */
[-CC-:B------:R-:W-:Y:S01]  /*f3d0*/  FFMA.FTZ R10, R65, R41.reuse, -R8.reuse ;  /* 0x00000029410a7223 */ /* 0x180fe20000010808 */
[----:B------:R-:W-:Y:S01]  /*f3e0*/  FFMA.FTZ R8, R37, R41, -R8 ;  /* 0x0000002925087223 */ /* 0x000fe20000010808 */
[----:B------:R-:W3:Y:S01]  /*f3f0*/  MUFU.EX2 R24, R24 ;  /* 0x0000001800187308 */ /* 0x000ee20000000800 */
[----:B0-----:R-:W-:-:S04]  /*f400*/  FADD.FTZ R46, R14, R47 ;  /* 0x0000002f0e2e7221 */ /* 0x001fc80000010000 */
[----:B-1----:R-:W-:-:S03]  /*f410*/  FADD.FTZ R46, R13, R46 ;  /* 0x0000002e0d2e7221 */ /* 0x002fc60000010000 */
[----:B------:R0:W1:Y:S08]  /*f420*/  MUFU.EX2 R181, R11 ;  /* 0x0000000b00b57308 */ /* 0x0000700000000800 */
[----:B------:R5:W1:Y:S01]  /*f430*/  MUFU.EX2 R40, R9 ;  /* 0x0000000900287308 */ /* 0x000a620000000800 */
[----:B0-----:R-:W-:-:S04]  /*f440*/  FADD.FTZ R11, R27, R44 ;  /* 0x0000002c1b0b7221 */ /* 0x001fc80000010000 */
[----:B--2---:R-:W-:-:S03]  /*f450*/  FADD.FTZ R48, R26, R11 ;  /* 0x0000000b1a307221 */ /* 0x004fc60000010000 */
[----:B------:R0:W2:Y:S01]  /*f460*/  MUFU.EX2 R183, R10 ;  /* 0x0000000a00b77308 */ /* 0x0000a20000000800 */
[----:B-----5:R-:W-:Y:S01]  /*f470*/  FADD.FTZ R9, R179, R46 ;  /* 0x0000002eb3097221 */ /* 0x020fe20000010000 */
[----:B----4-:R-:W-:-:S03]  /*f480*/  FADD.FTZ R11, R25, R48 ;  /* 0x00000030190b7221 */ /* 0x010fc60000010000 */
[----:B------:R-:W-:Y:S01]  /*f490*/  FADD.FTZ R46, R18, R9 ;  /* 0x00000009122e7221 */ /* 0x000fe20000010000 */
[----:B---3--:R-:W-:Y:S02]  /*f4a0*/  FADD.FTZ R48, R24, R11 ;  /* 0x0000000b18307221 */ /* 0x008fe40000010000 */
[----:B------:R-:W3:Y:S01]  /*f4b0*/  MUFU.EX2 R44, R8 ;  /* 0x00000008002c7308 */ /* 0x000ee20000000800 */
[----:B-1----:R-:W-:Y:S01]  /*f4c0*/  FADD.FTZ R9, R181, R46 ;  /* 0x0000002eb5097221 */ /* 0x002fe20000010000 */
[----:B------:R-:W-:-:S03]  /*f4d0*/  FADD.FTZ R11, R43, R48 ;  /* 0x000000302b0b7221 */ /* 0x000fc60000010000 */
[----:B0-----:R-:W-:Y:S01]  /*f4e0*/  FADD.FTZ R10, R40, R9 ;  /* 0x00000009280a7221 */ /* 0x001fe20000010000 */
[----:B------:R-:W-:-:S03]  /*f4f0*/  FADD.FTZ R46, R182, R11 ;  /* 0x0000000bb62e7221 */ /* 0x000fc60000010000 */
[----:B--2---:R-:W-:Y:S01]  /*f500*/  FADD.FTZ R9, R183, R10 ;  /* 0x0000000ab7097221 */ /* 0x004fe20000010000 */
[----:B------:R-:W-:-:S05]  /*f510*/  FADD.FTZ R21, R45, R46 ;  /* 0x0000002e2d157221 */ /* 0x000fca0000010000 */
[----:B------:R-:W-:Y:S01]  /*f520*/  ST.E desc[UR46][R152.64+0x420], R21 ;  /* 0x0004201598007985 */ /* 0x000fe2000c10192e */
[----:B---3--:R-:W-:-:S05]  /*f530*/  FADD.FTZ R37, R44, R9 ;  /* 0x000000092c257221 */ /* 0x008fca0000010000 */
[----:B------:R-:W-:Y:S01]  /*f540*/  ST.E desc[UR46][R152.64+0x424], R37 ;  /* 0x0004242598007985 */ /* 0x000fe2000c10192e */
[----:B------:R-:W-:Y:S06]  /*f550*/  BAR.SYNC.DEFER_BLOCKING 0xf, 0x100 ;  /* 0x03c4000000007b1d */ /* 0x000fec0000010000 */
[----:B------:R-:W2:Y:S04]  /*f560*/  LD.E.64 R8, desc[UR46][R152.64+0x138] ;  /* 0x0001382e98087980 */ /* 0x000ea8000c101b00 */
[----:B--2---:R-:W2:Y:S04]  /*f570*/  LD.E.64 R10, desc[UR46][R8.64+0x8] ;  /* 0x0000082e080a7980 */ /* 0x004ea8000c101b00 */
[----:B------:R-:W3:Y:S01]  /*f580*/  LD.E.64 R46, desc[UR46][R8.64] ;  /* 0x0000002e082e7980 */ /* 0x000ee2000c101b00 */
        /* <DEDUP_REMOVED lines=16> */
[----:B--2---:R-:W-:-:S05]  /*f690*/  MOV R10, R10 ;  /* 0x0000000a000a7202 */ /* 0x004fca0000000f00 */
[--C-:B---3--:R-:W-:Y:S01]  /*f6a0*/  IMAD R47, R47, 0x2, R10.reuse ;  /* 0x000000022f2f7824 */ /* 0x108fe200078e020a */
[----:B------:R-:W-:Y:S01]  /*f6b0*/  STSM.16.M88.4 [R10], R168 ;  /* 0x000000a80a007844 */ /* 0x000fe20000000200 */
[C---:B------:R-:W-:Y:S02]  /*f6c0*/  IMAD R7, R46.reuse, 0x2, R10 ;  /* 0x000000022e077824 */ /* 0x040fe400078e020a */
[----:B------:R-:W-:-:S03]  /*f6d0*/  IMAD R46, R46, 0x2, R47 ;  /* 0x000000022e2e7824 */ /* 0x000fc600078e022f */
[----:B------:R0:W-:Y:S04]  /*f6e0*/  STSM.16.M88.4 [R7], R172 ;  /* 0x000000ac07007844 */ /* 0x0001e80000000200 */
[----:B------:R-:W-:Y:S04]  /*f6f0*/  STSM.16.M88.4 [R47], R176 ;  /* 0x000000b02f007844 */ /* 0x000fe80000000200 */
[----:B------:R-:W-:Y:S04]  /*f700*/  STSM.16.M88.4 [R46], R180 ;  /* 0x000000b42e007844 */ /* 0x000fe80000000200 */
[----:B------:R-:W2:Y:S01]  /*f710*/  LD.E R9, desc[UR46][R152.64+0x200] ;  /* 0x0002002e98097980 */ /* 0x000ea2000c101900 */
[----:B------:R-:W-:Y:S01]  /*f720*/  LOP3.LUT R18, R17, 0x4, RZ, 0xfc, !PT ;  /* 0x0000000411127812 */ /* 0x000fe200078efcff */
[----:B--2---:R-:W-:-:S05]  /*f730*/  FMUL.FTZ R9, R6, R9 ;  /* 0x0000000906097220 */ /* 0x004fca0000410000 */
[----:B------:R1:W-:Y:S04]  /*f740*/  ST.E desc[UR46][R152.64+0x200], R9 ;  /* 0x0002000998007985 */ /* 0x0003e8000c10192e */
[----:B------:R-:W2:Y:S02]  /*f750*/  LD.E R11, desc[UR46][R18.64] ;  /* 0x0000002e120b7980 */ /* 0x000ea4000c101900 */
[----:B--2---:R-:W-:-:S05]  /*f760*/  FMUL.FTZ R11, R6, R11 ;  /* 0x0000000b060b7220 */ /* 0x004fca0000410000 */
[----:B------:R2:W-:Y:S04]  /*f770*/  ST.E desc[UR46][R18.64], R11 ;  /* 0x0000000b12007985 */ /* 0x0005e8000c10192e */
[----:B0-----:R-:W3:Y:S04]  /*f780*/  LD.E R7, desc[UR46][R152.64+0x210] ;  /* 0x0002102e98077980 */ /* 0x001ee8000c101900 */
[----:B------:R-:W4:Y:S04]  /*f790*/  LD.E R135, desc[UR46][R152.64+0x3f4] ;  /* 0x0003f42e98877980 */ /* 0x000f28000c101900 */
[----:B------:R-:W5:Y:S04]  /*f7a0*/  LD.E R13, desc[UR46][R152.64+0x214] ;  /* 0x0002142e980d7980 */ /* 0x000f68000c101900 */
[----:B------:R-:W5:Y:S04]  /*f7b0*/  LD.E R15, desc[UR46][R152.64+0x220] ;  /* 0x0002202e980f7980 */ /* 0x000f68000c101900 */
[----:B------:R-:W5:Y:S04]  /*f7c0*/  LD.E R21, desc[UR46][R152.64+0x224] ;  /* 0x0002242e98157980 */ /* 0x000f68000c101900 */
[----:B------:R-:W5:Y:S04]  /*f7d0*/  LD.E R25, desc[UR46][R152.64+0x230] ;  /* 0x0002302e98197980 */ /* 0x000f68000c101900 */
[----:B------:R-:W5:Y:S04]  /*f7e0*/  LD.E R27, desc[UR46][R152.64+0x234] ;  /* 0x0002342e981b7980 */ /* 0x000f68000c101900 */
[----:B-1----:R-:W5:Y:S04]  /*f7f0*/  LD.E R9, desc[UR46][R152.64+0x240] ;  /* 0x0002402e98097980 */ /* 0x002f68000c101900 */
[----:B------:R-:W5:Y:S04]  /*f800*/  LD.E R29, desc[UR46][R152.64+0x244] ;  /* 0x0002442e981d7980 */ /* 0x000f68000c101900 */
[----:B------:R-:W5:Y:S04]  /*f810*/  LD.E R31, desc[UR46][R152.64+0x250] ;  /* 0x0002502e981f7980 */ /* 0x000f68000c101900 */
[----:B--2---:R-:W2:Y:S04]  /*f820*/  LD.E R11, desc[UR46][R152.64+0x254] ;  /* 0x0002542e980b7980 */ /* 0x004ea8000c101900 */
[----:B------:R-:W2:Y:S04]  /*f830*/  LD.E R33, desc[UR46][R152.64+0x260] ;  /* 0x0002602e98217980 */ /* 0x000ea8000c101900 */
        /* <DEDUP_REMOVED lines=49> */
[----:B------:R-:W2:Y:S01]  /*fb50*/  LD.E R133, desc[UR46][R152.64+0x3f0] ;  /* 0x0003f02e98857980 */ /* 0x000ea2000c101900 */
[C---:B---3--:R-:W-:Y:S01]  /*fb60*/  FMUL.FTZ R7, R6.reuse, R7 ;  /* 0x0000000706077220 */ /* 0x048fe20000410000 */
[----:B----4-:R-:W-:-:S04]  /*fb70*/  FMUL.FTZ R135, R6, R135 ;  /* 0x0000008706877220 */ /* 0x010fc80000410000 */
[----:B------:R0:W-:Y:S01]  /*fb80*/  ST.E desc[UR46][R152.64+0x210], R7 ;  /* 0x0002100798007985 */ /* 0x0001e2000c10192e */
[C---:B-----5:R-:W-:Y:S01]  /*fb90*/  FMUL.FTZ R13, R6.reuse, R13 ;  /* 0x0000000d060d7220 */ /* 0x060fe20000410000 */
[C---:B------:R-:W-:Y:S01]  /*fba0*/  FMUL.FTZ R15, R6.reuse, R15 ;  /* 0x0000000f060f7220 */ /* 0x040fe20000410000 */
[C---:B------:R-:W-:Y:S01]  /*fbb0*/  FMUL.FTZ R21, R6.reuse, R21 ;  /* 0x0000001506157220 */ /* 0x040fe20000410000 */
[--C-:B0-----:R-:W-:Y:S02]  /*fbc0*/  IMAD.MOV.U32 R7, RZ, RZ, R19.reuse ;  /* 0x000000ffff077224 */ /* 0x101fe400078e0013 */
[C---:B------:R-:W-:Y:S01]  /*fbd0*/  FMUL.FTZ R25, R6.reuse, R25 ;  /* 0x0000001906197220 */ /* 0x040fe20000410000 */
[C---:B------:R-:W-:Y:S01]  /*fbe0*/  FMUL.FTZ R27, R6.reuse, R27 ;  /* 0x0000001b061b7220 */ /* 0x040fe20000410000 */
[C---:B------:R-:W-:Y:S01]  /*fbf0*/  FMUL.FTZ R9, R6.reuse, R9 ;  /* 0x0000000906097220 */ /* 0x040fe20000410000 */
[C---:B------:R-:W-:Y:S01]  /*fc00*/  FMUL.FTZ R29, R6.reuse, R29 ;  /* 0x0000001d061d7220 */ /* 0x040fe20000410000 */
[C---:B------:R-:W-:Y:S01]  /*fc10*/  FMUL.FTZ R31, R6.reuse, R31 ;  /* 0x0000001f061f7220 */ /* 0x040fe20000410000 */
[C---:B--2---:R-:W-:Y:S01]  /*fc20*/  FMUL.FTZ R11, R6.reuse, R11 ;  /* 0x0000000b060b7220 */ /* 0x044fe20000410000 */
        /* <DEDUP_REMOVED lines=51> */
[C---:B------:R-:W-:Y:S01]  /*ff60*/  LOP3.LUT R6, R17.reuse, 0x8, RZ, 0xfc, !PT ;  /* 0x0000000811067812 */ /* 0x040fe200078efcff */
[----:B------:R-:W-:Y:S04]  /*ff70*/  ST.E desc[UR46][R152.64+0x3f4], R135 ;  /* 0x0003f48798007985 */ /* 0x000fe8000c10192e */
[----:B------:R-:W-:Y:S04]  /*ff80*/  ST.E desc[UR46][R152.64+0x214], R13 ;  /* 0x0002140d98007985 */ /* 0x000fe8000c10192e */
[----:B------:R-:W-:Y:S04]  /*ff90*/  ST.E desc[UR46][R152.64+0x220], R15 ;  /* 0x0002200f98007985 */ /* 0x000fe8000c10192e */
[----:B------:R-:W-:Y:S04]  /*ffa0*/  ST.E desc[UR46][R152.64+0x224], R21 ;  /* 0x0002241598007985 */ /* 0x000fe8000c10192e */
[----:B------:R-:W-:Y:S04]  /*ffb0*/  ST.E desc[UR46][R152.64+0x230], R25 ;  /* 0x0002301998007985 */ /* 0x000fe8000c10192e */
[----:B------:R-:W-:Y:S04]  /*ffc0*/  ST.E desc[UR46][R152.64+0x234], R27 ;  /* 0x0002341b98007985 */ /* 0x000fe8000c10192e */
[----:B------:R0:W-:Y:S04]  /*ffd0*/  ST.E desc[UR46][R152.64+0x240], R9 ;  /* 0x0002400998007985 */ /* 0x0001e8000c10192e */
[----:B------:R-:W-:Y:S04]  /*ffe0*/  ST.E desc[UR46][R152.64+0x244], R29 ;  /* 0x0002441d98007985 */ /* 0x000fe8000c10192e */
[----:B------:R-:W-:Y:S04]  /*fff0*/  ST.E desc[UR46][R152.64+0x250], R31 ;  /* 0x0002501f98007985 */ /* 0x000fe8000c10192e */
[----:B------:R1:W-:Y:S04]  /*10000*/  ST.E desc[UR46][R152.64+0x254], R11 ;  /* 0x0002540b98007985 */ /* 0x0003e8000c10192e */
[----:B------:R-:W-:Y:S04]  /*10010*/  ST.E desc[UR46][R152.64+0x260], R33 ;  /* 0x0002602198007985 */ /* 0x000fe8000c10192e */
[----:B------:R-:W-:Y:S04]  /*10020*/  ST.E desc[UR46][R152.64+0x264], R35 ;  /* 0x0002642398007985 */ /* 0x000fe8000c10192e */
[----:B------:R-:W-:Y:S04]  /*10030*/  ST.E desc[UR46][R152.64+0x270], R37 ;  /* 0x0002702598007985 */ /* 0x000fe8000c10192e */
[----:B------:R2:W-:Y:S04]  /*10040*/  ST.E desc[UR46][R152.64+0x274], R39 ;  /* 0x0002742798007985 */ /* 0x0005e8000c10192e */
[----:B------:R-:W-:Y:S04]  /*10050*/  ST.E desc[UR46][R152.64+0x280], R41 ;  /* 0x0002802998007985 */ /* 0x000fe8000c10192e */
        /* <DEDUP_REMOVED lines=46> */
[----:B------:R-:W1:Y:S01]  /*10340*/  LD.E R10, desc[UR46][R6.64] ;  /* 0x0000002e060a7980 */ /* 0x000e62000c101900 */
[----:B------:R-:W-:Y:S01]  /*10350*/  LOP3.LUT R8, R17, 0xc, RZ, 0xfc, !PT ;  /* 0x0000000c11087812 */ /* 0x000fe200078efcff */
[----:B0-----:R-:W-:-:S02]  /*10360*/  IMAD.MOV.U32 R9, RZ, RZ, R19 ;  /* 0x000000ffff097224 */ /* 0x001fc400078e0013 */
[----:B-1----:R-:W-:-:S05]  /*10370*/  FMUL.FTZ R11, R5, R10 ;  /* 0x0000000a050b7220 */ /* 0x002fca0000410000 */
[----:B------:R0:W-:Y:S04]  /*10380*/  ST.E desc[UR46][R6.64], R11 ;  /* 0x0000000b06007985 */ /* 0x0001e8000c10192e */
[----:B------:R-:W3:Y:S02]  /*10390*/  LD.E R10, desc[UR46][R8.64] ;  /* 0x0000002e080a7980 */ /* 0x000ee4000c101900 */
[----:B---3--:R-:W-:-:S05]  /*103a0*/  FMUL.FTZ R13, R5, R10 ;  /* 0x0000000a050d7220 */ /* 0x008fca0000410000 */
[----:B------:R1:W-:Y:S04]  /*103b0*/  ST.E desc[UR46][R8.64], R13 ;  /* 0x0000000d08007985 */ /* 0x0003e8000c10192e */
[----:B------:R-:W3:Y:S04]  /*103c0*/  LD.E R138, desc[UR46][R152.64+0x3fc] ;  /* 0x0003fc2e988a7980 */ /* 0x000ee8000c101900 */
[----:B------:R-:W0:Y:S04]  /*103d0*/  LD.E R10, desc[UR46][R152.64+0x218] ;  /* 0x0002182e980a7980 */ /* 0x000e28000c101900 */
[----:B------:R-:W1:Y:S04]  /*103e0*/  LD.E R12, desc[UR46][R152.64+0x21c] ;  /* 0x00021c2e980c7980 */ /* 0x000e68000c101900 */
[----:B------:R-:W4:Y:S04]  /*103f0*/  LD.E R14, desc[UR46][R152.64+0x228] ;  /* 0x0002282e980e7980 */ /* 0x000f28000c101900 */
[----:B------:R-:W5:Y:S04]  /*10400*/  LD.E R20, desc[UR46][R152.64+0x22c] ;  /* 0x00022c2e98147980 */ /* 0x000f68000c101900 */
        /* <DEDUP_REMOVED lines=57> */
[----:B--2---:R-:W2:Y:S01]  /*107a0*/  LD.E R39, desc[UR46][R152.64+0x200] ;  /* 0x0002002e98277980 */ /* 0x004ea2000c101900 */
[C---:B---3--:R-:W-:Y:S01]  /*107b0*/  FMUL.FTZ R29, R5.reuse, R138 ;  /* 0x0000008a051d7220 */ /* 0x048fe20000410000 */
[----:B0-----:R-:W-:-:S04]  /*107c0*/  FMUL.FTZ R11, R5, R10 ;  /* 0x0000000a050b7220 */ /* 0x001fc80000410000 */
[----:B------:R0:W-:Y:S01]  /*107d0*/  ST.E desc[UR46][R152.64+0x3fc], R29 ;  /* 0x0003fc1d98007985 */ /* 0x0001e2000c10192e */
[C---:B-1----:R-:W-:Y:S01]  /*107e0*/  FMUL.FTZ R13, R5.reuse, R12 ;  /* 0x0000000c050d7220 */ /* 0x042fe20000410000 */
[C---:B----4-:R-:W-:Y:S01]  /*107f0*/  FMUL.FTZ R15, R5.reuse, R14 ;  /* 0x0000000e050f7220 */ /* 0x050fe20000410000 */
[C---:B-----5:R-:W-:Y:S01]  /*10800*/  FMUL.FTZ R21, R5.reuse, R20 ;  /* 0x0000001405157220 */ /* 0x060fe20000410000 */
[C---:B------:R-:W-:Y:S01]  /*10810*/  FMUL.FTZ R25, R5.reuse, R24 ;  /* 0x0000001805197220 */ /* 0x040fe20000410000 */
[C---:B------:R-:W-:Y:S01]  /*10820*/  FMUL.FTZ R27, R5.reuse, R26 ;  /* 0x0000001a051b7220 */ /* 0x040fe20000410000 */
[C---:B0-----:R-:W-:Y:S01]  /*10830*/  FMUL.FTZ R29, R5.reuse, R30 ;  /* 0x0000001e051d7220 */ /* 0x041fe20000410000 */
[C---:B------:R-:W-:Y:S01]  /*10840*/  FMUL.FTZ R31, R5.reuse, R32 ;  /* 0x00000020051f7220 */ /* 0x040fe20000410000 */
[C---:B------:R-:W-:Y:S01]  /*10850*/  FMUL.FTZ R33, R5.reuse, R34 ;  /* 0x0000002205217220 */ /* 0x040fe20000410000 */
[C---:B------:R-:W-:Y:S01]  /*10860*/  FMUL.FTZ R35, R5.reuse, R36 ;  /* 0x0000002405237220 */ /* 0x040fe20000410000 */
[----:B------:R0:W-:Y:S04]  /*10870*/  ST.E desc[UR46][R152.64+0x218], R11 ;  /* 0x0002180b98007985 */ /* 0x0001e8000c10192e */
[----:B------:R1:W-:Y:S04]  /*10880*/  ST.E desc[UR46][R152.64+0x21c], R13 ;  /* 0x00021c0d98007985 */ /* 0x0003e8000c10192e */
[----:B------:R3:W-:Y:S04]  /*10890*/  ST.E desc[UR46][R152.64+0x228], R15 ;  /* 0x0002280f98007985 */ /* 0x0007e8000c10192e */
[----:B------:R4:W-:Y:S01]  /*108a0*/  ST.E desc[UR46][R152.64+0x22c], R21 ;  /* 0x00022c1598007985 */ /* 0x0009e2000c10192e */
[----:B0-----:R-:W-:-:S03]  /*108b0*/  FMUL.FTZ R11, R5, R28 ;  /* 0x0000001c050b7220 */ /* 0x001fc60000410000 */
[----:B------:R0:W-:Y:S01]  /*108c0*/  ST.E desc[UR46][R152.64+0x238], R25 ;  /* 0x0002381998007985 */ /* 0x0001e2000c10192e */
[----:B-1----:R-:W-:-:S03]  /*108d0*/  FMUL.FTZ R13, R5, R38 ;  /* 0x00000026050d7220 */ /* 0x002fc60000410000 */
[----:B------:R1:W-:Y:S01]  /*108e0*/  ST.E desc[UR46][R152.64+0x23c], R27 ;  /* 0x00023c1b98007985 */ /* 0x0003e2000c10192e */
[----:B---3--:R-:W-:-:S03]  /*108f0*/  FMUL.FTZ R15, R5, R40 ;  /* 0x00000028050f7220 */ /* 0x008fc60000410000 */
[----:B------:R3:W-:Y:S01]  /*10900*/  ST.E desc[UR46][R152.64+0x24c], R29 ;  /* 0x00024c1d98007985 */ /* 0x0007e2000c10192e */
[----:B----4-:R-:W-:-:S03]  /*10910*/  FMUL.FTZ R21, R5, R42 ;  /* 0x0000002a05157220 */ /* 0x010fc60000410000 */
[----:B------:R4:W-:Y:S01]  /*10920*/  ST.E desc[UR46][R152.64+0x258], R31 ;  /* 0x0002581f98007985 */ /* 0x0009e2000c10192e */
[----:B0-----:R-:W-:-:S03]  /*10930*/  FMUL.FTZ R25, R5, R44 ;  /* 0x0000002c05197220 */ /* 0x001fc60000410000 */
[----:B------:R0:W-:Y:S01]  /*10940*/  ST.E desc[UR46][R152.64+0x25c], R33 ;  /* 0x00025c2198007985 */ /* 0x0001e2000c10192e */
[----:B-1----:R-:W-:-:S03]  /*10950*/  FMUL.FTZ R27, R5, R46 ;  /* 0x0000002e051b7220 */ /* 0x002fc60000410000 */
[----:B------:R1:W-:Y:S01]  /*10960*/  ST.E desc[UR46][R152.64+0x268], R35 ;  /* 0x0002682398007985 */ /* 0x0003e2000c10192e */
[C---:B---3--:R-:W-:Y:S01]  /*10970*/  FMUL.FTZ R29, R5.reuse, R50 ;  /* 0x00000032051d7220 */ /* 0x048fe20000410000 */
[C---:B----4-:R-:W-:Y:S01]  /*10980*/  FMUL.FTZ R31, R5.reuse, R52 ;  /* 0x00000034051f7220 */ /* 0x050fe20000410000 */
[C---:B0-----:R-:W-:Y:S01]  /*10990*/  FMUL.FTZ R33, R5.reuse, R54 ;  /* 0x0000003605217220 */ /* 0x041fe20000410000 */
[C---:B-1----:R-:W-:Y:S01]  /*109a0*/  FMUL.FTZ R35, R5.reuse, R56 ;  /* 0x0000003805237220 */ /* 0x042fe20000410000 */
        /* <DEDUP_REMOVED lines=61> */
[----:B------:R1:W-:Y:S01]  /*10d80*/  ST.E desc[UR46][R152.64+0x35c], R13 ;  /* 0x00035c0d98007985 */ /* 0x0003e2000c10192e */
[----:B------:R-:W-:-:S03]  /*10d90*/  FMUL.FTZ R37, R5, R136 ;  /* 0x0000008805257220 */ /* 0x000fc60000410000 */
        /* <DEDUP_REMOVED lines=17> */
[----:B-1----:R-:W-:Y:S01]  /*10eb0*/  FMUL.FTZ R35, R5, R134 ;  /* 0x0000008605237220 */ /* 0x002fe20000410000 */
[----:B------:R-:W-:Y:S04]  /*10ec0*/  ST.E desc[UR46][R152.64+0x388], R11 ;  /* 0x0003880b98007985 */ /* 0x000fe8000c10192e */
[----:B------:R0:W-:Y:S04]  /*10ed0*/  ST.E desc[UR46][R152.64+0x3ac], R13 ;  /* 0x0003ac0d98007985 */ /* 0x0001e8000c10192e */
        /* <DEDUP_REMOVED lines=8> */
[----:B------:R-:W-:Y:S04]  /*10f60*/  ST.E desc[UR46][R152.64+0x3f8], R37 ;  /* 0x0003f82598007985 */ /* 0x000fe8000c10192e */
[----:B--2---:R-:W-:Y:S04]  /*10f70*/  ST.E desc[UR46][R152.64+0x200], R39 ;  /* 0x0002002798007985 */ /* 0x004fe8000c10192e */
[----:B0-----:R-:W2:Y:S04]  /*10f80*/  LD.E R13, desc[UR46][R18.64] ;  /* 0x0000002e120d7980 */ /* 0x001ea8000c101900 */
[----:B------:R-:W5:Y:S04]  /*10f90*/  LD.E R5, desc[UR46][R152.64+0x1e8] ;  /* 0x0001e82e98057980 */ /* 0x000f68000c101900 */
[----:B------:R-:W5:Y:S04]  /*10fa0*/  LD.E.64 R10, desc[UR46][R152.64+0xa8] ;  /* 0x0000a82e980a7980 */ /* 0x000f68000c101b00 */
[----:B--2---:R0:W-:Y:S04]  /*10fb0*/  ST.E desc[UR46][R18.64], R13 ;  /* 0x0000000d12007985 */ /* 0x0041e8000c10192e */
[----:B-1----:R-:W2:Y:S04]  /*10fc0*/  LD.E R15, desc[UR46][R6.64] ;  /* 0x0000002e060f7980 */ /* 0x002ea8000c101900 */
[----:B--2---:R1:W-:Y:S04]  /*10fd0*/  ST.E desc[UR46][R6.64], R15 ;  /* 0x0000000f06007985 */ /* 0x0043e8000c10192e */
[----:B---3--:R-:W2:Y:S04]  /*10fe0*/  LD.E R21, desc[UR46][R8.64] ;  /* 0x0000002e08157980 */ /* 0x008ea8000c101900 */
[----:B--2---:R2:W-:Y:S04]  /*10ff0*/  ST.E desc[UR46][R8.64], R21 ;  /* 0x0000001508007985 */ /* 0x0045e8000c10192e */
[----:B----4-:R-:W3:Y:S04]  /*11000*/  LD.E R25, desc[UR46][R152.64+0x210] ;  /* 0x0002102e98197980 */ /* 0x010ee8000c101900 */
[----:B-----5:R-:W4:Y:S04]  /*11010*/  LD.E R27, desc[UR46][R152.64+0x214] ;  /* 0x0002142e981b7980 */ /* 0x020f28000c101900 */
[----:B------:R-:W5:Y:S04]  /*11020*/  LD.E R29, desc[UR46][R152.64+0x218] ;  /* 0x0002182e981d7980 */ /* 0x000f68000c101900 */
[----:B------:R-:W5:Y:S04]  /*11030*/  LD.E R31, desc[UR46][R152.64+0x21c] ;  /* 0x00021c2e981f7980 */ /* 0x000f68000c101900 */
[----:B------:R-:W5:Y:S04]  /*11040*/  LD.E R33, desc[UR46][R152.64+0x220] ;  /* 0x0002202e98217980 */ /* 0x000f68000c101900 */
[----:B------:R-:W5:Y:S04]  /*11050*/  LD.E R35, desc[UR46][R152.64+0x224] ;  /* 0x0002242e98237980 */ /* 0x000f68000c101900 */
[----:B0-----:R-:W5:Y:S04]  /*11060*/  LD.E R13, desc[UR46][R152.64+0x228] ;  /* 0x0002282e980d7980 */ /* 0x001f68000c101900 */
[----:B------:R-:W5:Y:S04]  /*11070*/  LD.E R37, desc[UR46][R152.64+0x22c] ;  /* 0x00022c2e98257980 */ /* 0x000f68000c101900 */
[----:B-1----:R-:W5:Y:S04]  /*11080*/  LD.E R15, desc[UR46][R152.64+0x230] ;  /* 0x0002302e980f7980 */ /* 0x002f68000c101900 */
        /* <DEDUP_REMOVED lines=115> */
[----:B---3--:R-:W-:Y:S04]  /*117c0*/  ST.E desc[UR46][R152.64+0x210], R25 ;  /* 0x0002101998007985 */ /* 0x008fe8000c10192e */
[----:B----4-:R-:W-:Y:S04]  /*117d0*/  ST.E desc[UR46][R152.64+0x214], R27 ;  /* 0x0002141b98007985 */ /* 0x010fe8000c10192e */
[----:B-----5:R-:W-:Y:S04]  /*117e0*/  ST.E desc[UR46][R152.64+0x218], R29 ;  /* 0x0002181d98007985 */ /* 0x020fe8000c10192e */
[----:B------:R-:W-:Y:S04]  /*117f0*/  ST.E desc[UR46][R152.64+0x21c], R31 ;  /* 0x00021c1f98007985 */ /* 0x000fe8000c10192e */
[----:B------:R-:W-:Y:S04]  /*11800*/  ST.E desc[UR46][R152.64+0x220], R33 ;  /* 0x0002202198007985 */ /* 0x000fe8000c10192e */
[----:B------:R-:W-:Y:S04]  /*11810*/  ST.E desc[UR46][R152.64+0x224], R35 ;  /* 0x0002242398007985 */ /* 0x000fe8000c10192e */
[----:B------:R-:W-:Y:S04]  /*11820*/  ST.E desc[UR46][R152.64+0x228], R13 ;  /* 0x0002280d98007985 */ /* 0x000fe8000c10192e */
[----:B------:R-:W-:Y:S04]  /*11830*/  ST.E desc[UR46][R152.64+0x22c], R37 ;  /* 0x00022c2598007985 */ /* 0x000fe8000c10192e */
[----:B------:R-:W-:Y:S04]  /*11840*/  ST.E desc[UR46][R152.64+0x230], R15 ;  /* 0x0002300f98007985 */ /* 0x000fe8000c10192e */
[----:B------:R-:W-:Y:S04]  /*11850*/  ST.E desc[UR46][R152.64+0x234], R39 ;  /* 0x0002342798007985 */ /* 0x000fe8000c10192e */
[----:B--2---:R-:W-:Y:S04]  /*11860*/  ST.E desc[UR46][R152.64+0x238], R21 ;  /* 0x0002381598007985 */ /* 0x004fe8000c10192e */
        /* <DEDUP_REMOVED lines=113> */
[----:B0-----:R-:W5:Y:S04]  /*11f80*/  LD.E R24, desc[UR46][R152.64+0x200] ;  /* 0x0002002e98187980 */ /* 0x001f68000c101900 */
[----:B-1----:R-:W5:Y:S04]  /*11f90*/  LD.E R28, desc[UR46][R152.64+0x210] ;  /* 0x0002102e981c7980 */ /* 0x002f68000c101900 */
[----:B------:R-:W5:Y:S04]  /*11fa0*/  LD.E R29, desc[UR46][R152.64+0x214] ;  /* 0x0002142e981d7980 */ /* 0x000f68000c101900 */
[----:B--2---:R-:W2:Y:S04]  /*11fb0*/  LD.E R30, desc[UR46][R152.64+0x218] ;  /* 0x0002182e981e7980 */ /* 0x004ea8000c101900 */
[----:B------:R-:W2:Y:S04]  /*11fc0*/  LD.E R31, desc[UR46][R152.64+0x21c] ;  /* 0x00021c2e981f7980 */ /* 0x000ea8000c101900 */
[----:B---3--:R-:W2:Y:S04]  /*11fd0*/  LD.E R32, desc[UR46][R152.64+0x220] ;  /* 0x0002202e98207980 */ /* 0x008ea8000c101900 */
[----:B------:R-:W2:Y:S04]  /*11fe0*/  LD.E R33, desc[UR46][R152.64+0x224] ;  /* 0x0002242e98217980 */ /* 0x000ea8000c101900 */
[----:B----4-:R-:W2:Y:S04]  /*11ff0*/  LD.E R34, desc[UR46][R152.64+0x228] ;  /* 0x0002282e98227980 */ /* 0x010ea8000c101900 */
[----:B------:R-:W2:Y:S04]  /*12000*/  LD.E R35, desc[UR46][R152.64+0x22c] ;  /* 0x00022c2e98237980 */ /* 0x000ea8000c101900 */
[----:B-----5:R-:W2:Y:S04]  /*12010*/  LD.E R36, desc[UR46][R152.64+0x230] ;  /* 0x0002302e98247980 */ /* 0x020ea8000c101900 */
        /* <DEDUP_REMOVED lines=118> */
[----:B------:R-:W-:Y:S01]  /*12780*/  IMAD R10, R5, 0x1000, R10 ;  /* 0x00001000050a7824 */ /* 0x000fe200078e020a */
[----:B------:R-:W-:-:S04]  /*12790*/  R2UR UR7, R11 ;  /* 0x000000000b0772ca */ /* 0x000fc800000e0000 */
[C---:B------:R-:W-:Y:S01]  /*127a0*/  R2UR UR6, R10.reuse ;  /* 0x000000000a0672ca */ /* 0x040fe200000e0000 */
[----:B------:R-:W-:Y:S02]  /*127b0*/  VIADD R12, R10, 0x80 ;  /* 0x000000800a0c7836 */ /* 0x000fe40000000000 */
[----:B------:R-:W-:Y:S01]  /*127c0*/  IMAD.MOV.U32 R13, RZ, RZ, R11 ;  /* 0x000000ffff0d7224 */ /* 0x000fe200078e000b */
[----:B--2---:R-:W-:-:S09]  /*127d0*/  WARPGROUP.ARRIVE ;  /* 0x00000000000079c5 */ /* 0x004fd20000000000 */
[----:B------:R-:W-:Y:S01]  /*127e0*/  HGMMA.64x256x16.F32 R24, R168, gdesc[UR4].tnspB, R24, gsb0 ;  /* 0x43e00004a8187df0 */ /* 0x000fe20008000818 */
[----:B------:R-:W-:Y:S02]  /*127f0*/  R2UR UR6, R12 ;  /* 0x000000000c0672ca */ /* 0x000fe400000e0000 */
[----:B------:R-:W-:Y:S01]  /*12800*/  R2UR UR7, R13 ;  /* 0x000000000d0772ca */ /* 0x000fe200000e0000 */
[----:B------:R-:W-:Y:S02]  /*12810*/  VIADD R12, R10, 0x100 ;  /* 0x000001000a0c7836 */ /* 0x000fe40000000000 */
[----:B------:R-:W-:Y:S01]  /*12820*/  IMAD.MOV.U32 R13, RZ, RZ, R11 ;  /* 0x000000ffff0d7224 */ /* 0x000fe200078e000b */
[----:B------:R-:W-:Y:S02]  /*12830*/  WARPGROUP.DEPBAR.LE gsb0, 0x0 ;  /* 0x00008000000079c5 */ /* 0x000fe40000010000 */
        /* <DEDUP_REMOVED lines=127> */
[----:B------:R0:W-:Y:S02]  /*13030*/  ST.E desc[UR46][R152.64+0x3fc], R151 ;  /* 0x0003fc9798007985 */ /* 0x0001e4000c10192e */
[----:B0-----:R-:W-:-:S06]  /*13040*/  WARPGROUP.ARRIVE ;  /* 0x00000000000079c5 */ /* 0x001fcc0000000000 */
[----:B------:R-:W-:Y:S01]  /*13050*/  HGMMA.64x256x16.F32 R24, R172, gdesc[UR4].tnspB, R24, gsb0 ;  /* 0x43e00004ac187df0 */ /* 0x000fe20008000818 */
[----:B------:R-:W-:Y:S02]  /*13060*/  R2UR UR6, R12 ;  /* 0x000000000c0672ca */ /* 0x000fe400000e0000 */
[----:B------:R-:W-:Y:S01]  /*13070*/  R2UR UR7, R13 ;  /* 0x000000000d0772ca */ /* 0x000fe200000e0000 */
[----:B------:R-:W-:Y:S01]  /*13080*/  VIADD R10, R10, 0x180 ;  /* 0x000001800a0a7836 */ /* 0x000fe20000000000 */
        /* <DEDUP_REMOVED lines=263> */
[----:B------:R-:W-:Y:S03]  /*14100*/  HGMMA.64x256x16.F32 R24, R180, gdesc[UR4].tnspB, R24, gsb0 ;  /* 0x43e00004b4187df0 */ /* 0x000fe60008000818 */
[----:B------:R-:W-:Y:S02]  /*14110*/  WARPGROUP.DEPBAR.LE gsb0, 0x0 ;  /* 0x00008000000079c5 */ /* 0x000fe40000010000 */
[----:B------:R-:W-:Y:S04]  /*14120*/  ST.E desc[UR46][R152.64+0x200], R24 ;  /* 0x0002001898007985 */ /* 0x000fe8000c10192e */
[----:B------:R0:W-:Y:S04]  /*14130*/  ST.E desc[UR46][R18.64], R25 ;  /* 0x0000001912007985 */ /* 0x0001e8000c10192e */
[----:B------:R-:W-:Y:S04]  /*14140*/  ST.E desc[UR46][R6.64], R26 ;  /* 0x0000001a06007985 */ /* 0x000fe8000c10192e */
[----:B------:R1:W-:Y:S04]  /*14150*/  ST.E desc[UR46][R8.64], R27 ;  /* 0x0000001b08007985 */ /* 0x0003e8000c10192e */
[----:B------:R-:W2:Y:S04]  /*14160*/  LD.E R5, desc[UR46][R152.64+0x200] ;  /* 0x0002002e98057980 */ /* 0x000ea8000c101900 */
        /* <DEDUP_REMOVED lines=124> */
[----:B--2---:R2:W-:Y:S04]  /*14930*/  ST.E desc[UR46][R152.64+0x200], R5 ;  /* 0x0002000598007985 */ /* 0x0045e8000c10192e */
[----:B------:R-:W4:Y:S04]  /*14940*/  LD.E R11, desc[UR46][R18.64] ;  /* 0x0000002e120b7980 */ /* 0x000f28000c101900 */
[----:B----4-:R4:W-:Y:S04]  /*14950*/  ST.E desc[UR46][R18.64], R11 ;  /* 0x0000000b12007985 */ /* 0x0109e8000c10192e */
[----:B------:R-:W5:Y:S04]  /*14960*/  LD.E R13, desc[UR46][R6.64] ;  /* 0x0000002e060d7980 */ /* 0x000f68000c101900 */
[----:B-----5:R5:W-:Y:S04]  /*14970*/  ST.E desc[UR46][R6.64], R13 ;  /* 0x0000000d06007985 */ /* 0x020be8000c10192e */
[----:B------:R-:W3:Y:S04]  /*14980*/  LD.E R15, desc[UR46][R8.64] ;  /* 0x0000002e080f7980 */ /* 0x000ee8000c101900 */
[----:B---3--:R3:W-:Y:S04]  /*14990*/  ST.E desc[UR46][R8.64], R15 ;  /* 0x0000000f08007985 */ /* 0x0087e8000c10192e */
[----:B------:R-:W3:Y:S04]  /*149a0*/  LD.E R21, desc[UR46][R152.64+0x210] ;  /* 0x0002102e98157980 */ /* 0x000ee8000c101900 */
[----:B0-----:R-:W3:Y:S04]  /*149b0*/  LD.E R25, desc[UR46][R152.64+0x214] ;  /* 0x0002142e98197980 */ /* 0x001ee8000c101900 */
[----:B-1----:R-:W3:Y:S04]  /*149c0*/  LD.E R27, desc[UR46][R152.64+0x218] ;  /* 0x0002182e981b7980 */ /* 0x002ee8000c101900 */
[----:B------:R-:W3:Y:S04]  /*149d0*/  LD.E R29, desc[UR46][R152.64+0x21c] ;  /* 0x00021c2e981d7980 */ /* 0x000ee8000c101900 */
[----:B--2---:R-:W2:Y:S04]  /*149e0*/  LD.E R5, desc[UR46][R152.64+0x220] ;  /* 0x0002202e98057980 */ /* 0x004ea8000c101900 */
[----:B------:R-:W2:Y:S04]  /*149f0*/  LD.E R31, desc[UR46][R152.64+0x224] ;  /* 0x0002242e981f7980 */ /* 0x000ea8000c101900 */
[----:B----4-:R-:W4:Y:S04]  /*14a00*/  LD.E R11, desc[UR46][R152.64+0x228] ;  /* 0x0002282e980b7980 */ /* 0x010f28000c101900 */
[----:B------:R-:W4:Y:S04]  /*14a10*/  LD.E R33, desc[UR46][R152.64+0x22c] ;  /* 0x00022c2e98217980 */ /* 0x000f28000c101900 */
[----:B-----5:R-:W5:Y:S04]  /*14a20*/  LD.E R7, desc[UR46][R152.64+0x230] ;  /* 0x0002302e98077980 */ /* 0x020f68000c101900 */
[----:B------:R-:W5:Y:S04]  /*14a30*/  LD.E R13, desc[UR46][R152.64+0x234] ;  /* 0x0002342e980d7980 */ /* 0x000f68000c101900 */
[----:B---3--:R-:W3:Y:S04]  /*14a40*/  LD.E R9, desc[UR46][R152.64+0x238] ;  /* 0x0002382e98097980 */ /* 0x008ee8000c101900 */
[----:B------:R-:W3:Y:S04]  /*14a50*/  LD.E R15, desc[UR46][R152.64+0x23c] ;  /* 0x00023c2e980f7980 */ /* 0x000ee8000c101900 */
        /* <DEDUP_REMOVED lines=112> */
[----:B------:R0:W-:Y:S04]  /*15160*/  ST.E desc[UR46][R152.64+0x210], R21 ;  /* 0x0002101598007985 */ /* 0x0001e8000c10192e */
[----:B------:R0:W-:Y:S04]  /*15170*/  ST.E desc[UR46][R152.64+0x214], R25 ;  /* 0x0002141998007985 */ /* 0x0001e8000c10192e */
[----:B------:R0:W-:Y:S04]  /*15180*/  ST.E desc[UR46][R152.64+0x218], R27 ;  /* 0x0002181b98007985 */ /* 0x0001e8000c10192e */
[----:B------:R0:W-:Y:S04]  /*15190*/  ST.E desc[UR46][R152.64+0x21c], R29 ;  /* 0x00021c1d98007985 */ /* 0x0001e8000c10192e */
[----:B--2---:R0:W-:Y:S04]  /*151a0*/  ST.E desc[UR46][R152.64+0x220], R5 ;  /* 0x0002200598007985 */ /* 0x0041e8000c10192e */
[----:B------:R0:W-:Y:S04]  /*151b0*/  ST.E desc[UR46][R152.64+0x224], R31 ;  /* 0x0002241f98007985 */ /* 0x0001e8000c10192e */
[----:B----4-:R0:W-:Y:S04]  /*151c0*/  ST.E desc[UR46][R152.64+0x228], R11 ;  /* 0x0002280b98007985 */ /* 0x0101e8000c10192e */
[----:B------:R0:W-:Y:S04]  /*151d0*/  ST.E desc[UR46][R152.64+0x22c], R33 ;  /* 0x00022c2198007985 */ /* 0x0001e8000c10192e */
[----:B-----5:R0:W-:Y:S04]  /*151e0*/  ST.E desc[UR46][R152.64+0x230], R7 ;  /* 0x0002300798007985 */ /* 0x0201e8000c10192e */
[----:B------:R0:W-:Y:S04]  /*151f0*/  ST.E desc[UR46][R152.64+0x234], R13 ;  /* 0x0002340d98007985 */ /* 0x0001e8000c10192e */
[----:B---3--:R0:W-:Y:S04]  /*15200*/  ST.E desc[UR46][R152.64+0x238], R9 ;  /* 0x0002380998007985 */ /* 0x0081e8000c10192e */
        /* <DEDUP_REMOVED lines=112> */
[----:B------:R0:W-:Y:S01]  /*15910*/  ST.E desc[UR46][R152.64+0x3fc], R80 ;  /* 0x0003fc5098007985 */ /* 0x0001e2000c10192e */
[----:B------:R-:W-:Y:S01]  /*15920*/  @!PT LDS RZ, [RZ] ;  /* 0x00000000fffff984 */ /* 0x000fe20000000800 */
[----:B------:R-:W-:Y:S01]  /*15930*/  @!PT LDS RZ, [RZ] ;  /* 0x00000000fffff984 */ /* 0x000fe20000000800 */
[----:B------:R-:W-:Y:S01]  /*15940*/  @!PT LDS RZ, [RZ] ;  /* 0x00000000fffff984 */ /* 0x000fe20000000800 */
[----:B------:R-:W-:Y:S01]  /*15950*/  @!PT LDS RZ, [RZ] ;  /* 0x00000000fffff984 */ /* 0x000fe20000000800 */
[----:B------:R1:W-:Y:S06]  /*15960*/  MEMBAR.ALL.CTA ;  /* 0x0000000000007992 */ /* 0x0003ec0000008000 */
[----:B-1----:R-:W1:Y:S01]  /*15970*/  FENCE.VIEW.ASYNC.S ;  /* 0x00000000000073c6 */ /* 0x002e620000000000 */
[----:B------:R-:W-:Y:S01]  /*15980*/  BSSY B0, `(.L_x_2060) ;  /* 0x000000a000007945 */ /* 0x000fe20003800000 */
[----:B-1----:R-:W-:Y:S01]  /*15990*/  NOP ;  /* 0x0000000000007918 */ /* 0x002fe20000000000 */
[----:B------:R-:W-:Y:S06]  /*159a0*/  BAR.ARV 0xe, 0x100 ;  /* 0x0384000000007b1d */ /* 0x000fec0000002000 */
[----:B------:R-:W-:Y:S05]  /*159b0*/  @P0 BRA `(.L_x_2061) ;  /* 0x0000000000180947 */ /* 0x000fea0003800000 */
[----:B0-----:R-:W2:Y:S04]  /*159c0*/  LD.E.64 R6, desc[UR46][R152.64+0x68] ;  /* 0x0000682e98067980 */ /* 0x001ea8000c101b00 */
[----:B------:R-:W3:Y:S01]  /*159d0*/  LD.E R5, desc[UR46][R152.64+0x1e8] ;  /* 0x0001e82e98057980 */ /* 0x000ee2000c101900 */
[----:B--2---:R-:W-:-:S05]  /*159e0*/  MOV R6, R6 ;  /* 0x0000000600067202 */ /* 0x004fca0000000f00 */
[----:B---3--:R-:W-:-:S05]  /*159f0*/  IMAD R5, R5, 0x8, R6 ;  /* 0x0000000805057824 */ /* 0x008fca00078e0206 */
[----:B------:R-:W-:-:S04]  /*15a00*/  PRMT R5, RZ, 0x654, R5 ;  /* 0x00000654ff057816 */ /* 0x000fc80000000005 */
[----:B------:R1:W-:Y:S03]  /*15a10*/  SYNCS.ARRIVE.TRANS64.RED.A1T0 RZ, [R5+URZ], RZ ;  /* 0x000000ff05ff79a7 */ /* 0x0003e6000810043f */
.L_x_2061:
[----:B------:R-:W-:Y:S05]  /*15a20*/  BSYNC B0 ;  /* 0x0000000000007941 */ /* 0x000fea0003800000 */
.L_x_2060:
[C---:B------:R-:W-:Y:S01]  /*15a30*/  ISETP.GT.AND P0, PT, R0.reuse, R4, PT ;  /* 0x000000040000720c */ /* 0x040fe20003f04270 */
[----:B------:R-:W-:-:S12]  /*15a40*/  VIADD R0, R0, 0xffffffff ;  /* 0xffffffff00007836 */ /* 0x000fd80000000000 */
[----:B------:R-:W-:Y:S05]  /*15a50*/  @P0 BRA `(.L_x_2062) ;  /* 0xffffff5400d00947 */ /* 0x000fea000383ffff */
[----:B01----:R-:W2:Y:S02]  /*15a60*/  LDL R5, [R1+0x70] ;  /* 0x0000700001057983 */ /* 0x003ea40000100800 */
[----:B--2---:R-:W-:-:S07]  /*15a70*/  IMAD.SHL.U32 R5, R5, 0x40, RZ ;  /* 0x0000004005057824 */ /* 0x004fce00078e00ff */
.L_x_2033:
[----:B------:R-:W0:Y:S01]  /*15a80*/  LDC R4, c[0x0][0x448] ;  /* 0x00011200ff047b82 */ /* 0x000e220000000800 */
[----:B------:R-:W-:Y:S01]  /*15a90*/  VIADD R5, R5, 0x3f ;  /* 0x0000003f05057836 */ /* 0x000fe20000000000 */
[----:B------:R-:W-:-:S06]  /*15aa0*/  ULDC UR4, c[0x0][0xad4] ;  /* 0x0002b50000047ab9 */ /* 0x000fcc0000000800 */
[----:B------:R-:W1:Y:S01]  /*15ab0*/  LDC R8, c[0x0][0xadc] ;  /* 0x0002b700ff087b82 */ /* 0x000e620000000800 */
[----:B0-----:R-:W-:-:S13]  /*15ac0*/  ISETP.NE.AND P0, PT, R4, 0x1, PT ;  /* 0x000000010400780c */ /* 0x001fda0003f05270 */
[----:B------:R-:W0:Y:S08]  /*15ad0*/  @P0 LDC R4, c[0x0][0x44c] ;  /* 0x00011300ff040b82 */ /* 0x000e300000000800 */
[----:B------:R-:W2:Y:S01]  /*15ae0*/  @P0 LDC R7, c[0x0][0x450] ;  /* 0x00011400ff070b82 */ /* 0x000ea20000000800 */
[----:B0-----:R-:W-:-:S05]  /*15af0*/  @P0 IMAD.HI.U32 R4, R5, R4, RZ ;  /* 0x0000000405040227 */ /* 0x001fca00078e00ff */
[----:B--2---:R-:W-:Y:S02]  /*15b00*/  @P0 SHF.R.U32.HI R5, RZ, R7, R4 ;  /* 0x00000007ff050219 */ /* 0x004fe40000011604 */
[----:B-1----:R-:W-:-:S03]  /*15b10*/  ISETP.GE.AND P0, PT, R8, 0x1, PT ;  /* 0x000000010800780c */ /* 0x002fc60003f06270 */
[----:B------:R-:W-:-:S04]  /*15b20*/  VIADD R5, R5, UR44 ;  /* 0x0000002c05057c36 */ /* 0x000fc80008000000 */
[----:B------:R-:W-:-:S06]  /*15b30*/  VIADD R4, R5, -UR4 ;  /* 0x8000000405047c36 */ /* 0x000fcc0008000000 */
[----:B------:R-:W-:Y:S05]  /*15b40*/  @!P0 BRA `(.L_x_2063) ;  /* 0x0000000000448947 */ /* 0x000fea0003800000 */
[----:B------:R-:W-:Y:S01]  /*15b50*/  ISETP.GT.AND P0, PT, R5, -0x1, PT ;  /* 0xffffffff0500780c */ /* 0x000fe20003f04270 */
[----:B------:R-:W-:-:S12]  /*15b60*/  BSSY B0, `(.L_x_2064) ;  /* 0x000000d000007945 */ /* 0x000fd80003800000 */
        /* <DEDUP_REMOVED lines=8> */
.L_x_2065:
[----:B------:R-:W-:-:S13]  /*15bf0*/  ISETP.NE.AND P0, PT, R8, 0x1, PT ;  /* 0x000000010800780c */ /* 0x000fda0003f05270 */
[----:B------:R-:W0:Y:S02]  /*15c00*/  @P0 LDC.64 R6, c[0x0][0xae0] ;  /* 0x0002b800ff060b82 */ /* 0x000e240000000a00 */
[----:B0-----:R-:W-:-:S05]  /*15c10*/  @P0 IMAD.HI.U32 R6, R5, R6, RZ ;  /* 0x0000000605060227 */ /* 0x001fca00078e00ff */
[----:B------:R-:W-:-:S07]  /*15c20*/  @P0 SHF.R.U32.HI R5, RZ, R7, R6 ;  /* 0x00000007ff050219 */ /* 0x000fce0000011606 */
.L_x_2066:
[----:B------:R-:W-:Y:S05]  /*15c30*/  BSYNC B0 ;  /* 0x0000000000007941 */ /* 0x000fea0003800000 */
.L_x_2064:
[----:B------:R-:W-:-:S05]  /*15c40*/  IMAD R5, R5, R8, RZ ;  /* 0x0000000805057224 */ /* 0x000fca00078e02ff */
[----:B------:R-:W-:-:S07]  /*15c50*/  VIMNMX R4, R4, R5, !PT ;  /* 0x0000000504047248 */ /* 0x000fce0007fe0100 */
.L_x_2063:
[----:B------:R-:W-:-:S05]  /*15c60*/  VIADD R4, R4, 0x3f ;  /* 0x0000003f04047836 */ /* 0x000fca0000000000 */
[----:B------:R-:W-:-:S04]  /*15c70*/  SHF.R.S32.HI R5, RZ, 0x1f, R4 ;  /* 0x0000001fff057819 */ /* 0x000fc80000011404 */
[----:B------:R-:W-:-:S04]  /*15c80*/  LEA.HI R5, R5, R4, RZ, 0x6 ;  /* 0x0000000405057211 */ /* 0x000fc800078f30ff */
[----:B------:R-:W-:-:S04]  /*15c90*/  SHF.R.S32.HI R4, RZ, 0x6, R5 ;  /* 0x00000006ff047819 */ /* 0x000fc80000011405 */
[----:B------:R-:W-:-:S04]  /*15ca0*/  VIMNMX R4, R4, UR49, !PT ;  /* 0x0000003104047c48 */ /* 0x000fc8000ffe0100 */
[----:B------:R-:W-:-:S13]  /*15cb0*/  ISETP.GE.AND P0, PT, R0, R4, PT ;  /* 0x000000040000720c */ /* 0x000fda0003f06270 */
[----:B------:R-:W-:Y:S05]  /*15cc0*/  @!P0 BRA `(.L_x_2067) ;  /* 0x00000098009c8947 */ /* 0x000fea0003800000 */
.L_x_2086:
[----:B01----:R-:W2:Y:S04]  /*15cd0*/  LD.E R5, desc[UR46][R152.64+0x1e8] ;  /* 0x0001e82e98057980 */ /* 0x003ea8000c101900 */
[----:B------:R-:W3:Y:S04]  /*15ce0*/  LD.E R6, desc[UR46][R152.64+0x1f0] ;  /* 0x0001f02e98067980 */ /* 0x000ee8000c101900 */
        /* <DEDUP_REMOVED lines=11> */
[----:B------:R-:W-:Y:S01]  /*15da0*/  IMAD.MOV.U32 R13, RZ, RZ, R0 ;  /* 0x000000ffff0d7224 */ /* 0x000fe200078e0000 */
[----:B------:R-:W-:Y:S05]  /*15db0*/  YIELD ;  /* 0x0000000000007946 */ /* 0x000fea0003800000 */
[----:B------:R-:W-:Y:S01]  /*15dc0*/  BSSY B0, `(.L_x_2068) ;  /* 0x0000008000007945 */ /* 0x000fe20003800000 */
[----:B------:R-:W-:Y:S01]  /*15dd0*/  VIADD R0, R0, 0xffffffff ;  /* 0xffffffff00007836 */ /* 0x000fe20000000000 */
[----:B------:R-:W-:Y:S01]  /*15de0*/  ISETP.GT.AND P0, PT, R13, R4, PT ;  /* 0x000000040d00720c */ /* 0x000fe20003f04270 */
[----:B-1----:R-:W-:Y:S01]  /*15df0*/  @!P1 IMAD.MOV.U32 R9, RZ, RZ, RZ ;  /* 0x000000ffff099224 */ /* 0x002fe200078e00ff */
[----:B--2---:R-:W-:-:S05]  /*15e00*/  @!P1 LOP3.LUT R11, R8, 0x1, RZ, 0x3c, !PT ;  /* 0x00000001080b9812 */ /* 0x004fca00078e3cff */
[----:B------:R0:W-:Y:S01]  /*15e10*/  @!P1 ST.E desc[UR46][R152.64+0x1ec], R11 ;  /* 0x0001ec0b98009985 */ /* 0x0001e2000c10192e */
[----:B------:R-:W-:Y:S05]  /*15e20*/  @!P2 BRA `(.L_x_2069) ;  /* 0x000000000004a947 */ /* 0x000fea0003800000 */
[----:B------:R-:W-:Y:S01]  /*15e30*/  BPT.TRAP 0x1 ;  /* 0x000000040000795c */ /* 0x000fe20000300000 */
.L_x_2069:
[----:B------:R-:W-:Y:S05]  /*15e40*/  BSYNC B0 ;  /* 0x0000000000007941 */ /* 0x000fea0003800000 */
.L_x_2068:
[----:B0-----:R-:W2:Y:S01]  /*15e50*/  LD.E.64 R6, desc[UR46][R152.64+0x8] ;  /* 0x0000082e98067980 */ /* 0x001ea2000c101b00 */
[----:B-----5:R-:W-:Y:S02]  /*15e60*/  SHF.L.U32 R12, R11, 0x1f, RZ ;  /* 0x0000001f0b0c7819 */ /* 0x020fe400000006ff */
[----:B--2---:R-:W-:-:S05]  /*15e70*/  MOV R6, R6 ;  /* 0x0000000600067202 */ /* 0x004fca0000000f00 */
[----:B------:R-:W-:-:S04]  /*15e80*/  IMAD R9, R9, 0x8, R6 ;  /* 0x0000000809097824 */ /* 0x000fc800078e0206 */
[----:B------:R0:W1:Y:S01]  /*15e90*/  SYNCS.PHASECHK.TRANS64.TRYWAIT P1, [R9+URZ], R12 ;  /* 0x0000000c090075a7 */ /* 0x000062000802017f */
[----:B------:R-:W2:Y:S04]  /*15ea0*/  LD.E R6, desc[UR46][R152.64+0x1c] ;  /* 0x00001c2e98067980 */ /* 0x000ea8000c101900 */
[----:B------:R0:W5:Y:S04]  /*15eb0*/  LD.E R8, desc[UR46][R152.64+0x1e8] ;  /* 0x0001e82e98087980 */ /* 0x000168000c101900 */
[----:B------:R0:W5:Y:S01]  /*15ec0*/  LD.E R10, desc[UR46][R152.64+0x1ec] ;  /* 0x0001ec2e980a7980 */ /* 0x000162000c101900 */
[----:B------:R-:W-:Y:S01]  /*15ed0*/  BSSY B0, `(.L_x_2070) ;  /* 0x0000005000007945 */ /* 0x000fe20003800000 */
[----:B--2---:R-:W-:-:S04]  /*15ee0*/  LOP3.LUT R6, R6, 0x1, RZ, 0xfc, !PT ;  /* 0x0000000106067812 */ /* 0x004fc800078efcff */
[----:B------:R-:W-:-:S13]  /*15ef0*/  ISETP.NE.AND P2, PT, R6, 0x3, PT ;  /* 0x000000030600780c */ /* 0x000fda0003f45270 */
[----:B01----:R-:W-:Y:S05]  /*15f00*/  @!P2 BRA `(.L_x_2071) ;  /* 0x000000000004a947 */ /* 0x003fea0003800000 */
[----:B------:R-:W-:Y:S01]  /*15f10*/  BPT.TRAP 0x1 ;  /* 0x000000040000795c */ /* 0x000fe20000300000 */
.L_x_2071:
[----:B------:R-:W-:Y:S05]  /*15f20*/  BSYNC B0 ;  /* 0x0000000000007941 */ /* 0x000fea0003800000 */
.L_x_2070:
        /* <DEDUP_REMOVED lines=8> */
.L_x_2073:
[----:B------:R-:W-:Y:S05]  /*15fb0*/  BSYNC B0 ;  /* 0x0000000000007941 */ /* 0x000fea0003800000 */
.L_x_2072:
[----:B0-----:R-:W2:Y:S04]  /*15fc0*/  LD.E R9, desc[UR46][R152.64+0x1e8] ;  /* 0x0001e82e98097980 */ /* 0x001ea8000c101900 */
[----:B------:R-:W2:Y:S01]  /*15fd0*/  LD.E.64 R6, desc[UR46][R152.64+0xa0] ;  /* 0x0000a02e98067980 */ /* 0x000ea2000c101b00 */
[----:B------:R-:W-:Y:S05]  /*15fe0*/  WARPSYNC.ALL ;  /* 0x0000000000007948 */ /* 0x000fea0003800000 */
[----:B------:R-:W3:Y:S04]  /*15ff0*/  LD.E.64 R20, desc[UR46][R152.64+0x98] ;  /* 0x0000982e98147980 */ /* 0x000ee8000c101b00 */
[----:B-----5:R-:W4:Y:S04]  /*16000*/  LD.E.64 R10, desc[UR46][R152.64+0x98] ;  /* 0x0000982e980a7980 */ /* 0x020f28000c101b00 */
[----:B------:R-:W4:Y:S04]  /*16010*/  LD.E.64 R12, desc[UR46][R152.64+0x98] ;  /* 0x0000982e980c7980 */ /* 0x000f28000c101b00 */
[----:B------:R-:W4:Y:S01]  /*16020*/  LD.E.64 R14, desc[UR46][R152.64+0x98] ;  /* 0x0000982e980e7980 */ /* 0x000f22000c101b00 */
[----:B--2---:R-:W-:Y:S01]  /*16030*/  IMAD R6, R9, 0x200, R6 ;  /* 0x0000020009067824 */ /* 0x004fe200078e0206 */
[----:B------:R-:W-:-:S02]  /*16040*/  R2UR UR7, R7 ;  /* 0x00000000070772ca */ /* 0x000fc400000e0000 */
[----:B------:R-:W2:Y:S02]  /*16050*/  LD.E R56, desc[UR46][R152.64+0x54] ;  /* 0x0000542e98387980 */ /* 0x000ea4000c101900 */
[----:B------:R-:W-:Y:S02]  /*16060*/  R2UR UR6, R6 ;  /* 0x00000000060672ca */ /* 0x000fe400000e0000 */
[----:B------:R0:W-:Y:S01]  /*16070*/  ST.E desc[UR46][R152.64+0x80], RZ ;  /* 0x000080ff98007985 */ /* 0x0001e2000c10192e */
[----:B------:R-:W-:Y:S01]  /*16080*/  WARPGROUP.ARRIVE ;  /* 0x00000000000079c5 */ /* 0x000fe20000000000 */
[----:B---3--:R-:W-:Y:S02]  /*16090*/  R2UR UR4, R20 ;  /* 0x00000000140472ca */ /* 0x008fe400000e0000 */
[----:B------:R-:W-:-:S13]  /*160a0*/  R2UR UR5, R21 ;  /* 0x00000000150572ca */ /* 0x000fda00000e0000 */
[----:B------:R-:W-:Y:S01]  /*160b0*/  HGMMA.64x64x16.F32 R24, gdesc[UR4], RZ, !UPT, gsb0 ;  /* 0x00e00000041879f0 */ /* 0x000fe2000c0008ff */
[----:B----4-:R-:W-:Y:S02]  /*160c0*/  VIADD R8, R10, 0x2 ;  /* 0x000000020a087836 */ /* 0x010fe40000000000 */
[----:B------:R-:W-:Y:S02]  /*160d0*/  IMAD.MOV.U32 R9, RZ, RZ, R11 ;  /* 0x000000ffff097224 */ /* 0x000fe400078e000b */
[----:B------:R-:W-:Y:S02]  /*160e0*/  VIADD R10, R6, 0x2 ;  /* 0x00000002060a7836 */ /* 0x000fe40000000000 */
[----:B------:R-:W-:Y:S01]  /*160f0*/  IMAD.MOV.U32 R11, RZ, RZ, R7 ;  /* 0x000000ffff0b7224 */ /* 0x000fe200078e0007 */
[----:B------:R-:W-:Y:S02]  /*16100*/  R2UR UR4, R8 ;  /* 0x00000000080472ca */ /* 0x000fe400000e0000 */
[----:B------:R-:W-:-:S02]  /*16110*/  R2UR UR6, R10 ;  /* 0x000000000a0672ca */ /* 0x000fc400000e0000 */
[----:B------:R-:W-:Y:S02]  /*16120*/  R2UR UR7, R11 ;  /* 0x000000000b0772ca */ /* 0x000fe400000e0000 */
[----:B------:R-:W-:Y:S01]  /*16130*/  R2UR UR5, R9 ;  /* 0x00000000090572ca */ /* 0x000fe200000e0000 */
[----:B------:R-:W-:Y:S01]  /*16140*/  IMAD.MOV.U32 R9, RZ, RZ, 0x1 ;  /* 0x00000001ff097424 */ /* 0x000fe200078e00ff */
[----:B------:R-:W-:Y:S02]  /*16150*/  WARPGROUP.DEPBAR.LE gsb0, 0x0 ;  /* 0x00008000000079c5 */ /* 0x000fe40000010000 */
[----:B------:R0:W5:Y:S04]  /*16160*/  LD.E R20, desc[UR46][R152.64+0x1e8] ;  /* 0x0001e82e98147980 */ /* 0x000168000c101900 */
[----:B------:R0:W5:Y:S04]  /*16170*/  LD.E R21, desc[UR46][R152.64+0x1ec] ;  /* 0x0001ec2e98157980 */ /* 0x000168000c101900 */
[----:B------:R0:W-:Y:S01]  /*16180*/  ST.E desc[UR46][R152.64+0x80], R9 ;  /* 0x0000800998007985 */ /* 0x0001e2000c10192e */
[----:B------:R-:W-:-:S06]  /*16190*/  WARPGROUP.ARRIVE ;  /* 0x00000000000079c5 */ /* 0x000fcc0000000000 */
[----:B------:R-:W-:Y:S01]  /*161a0*/  HGMMA.64x64x16.F32 R24, gdesc[UR4], R24, gsb0 ;  /* 0x00e00000041879f0 */ /* 0x000fe20008000818 */
[----:B------:R-:W-:Y:S02]  /*161b0*/  VIADD R10, R12, 0x4 ;  /* 0x000000040c0a7836 */ /* 0x000fe40000000000 */
[----:B------:R-:W-:Y:S02]  /*161c0*/  IMAD.MOV.U32 R11, RZ, RZ, R13 ;  /* 0x000000ffff0b7224 */ /* 0x000fe400078e000d */
[----:B------:R-:W-:Y:S02]  /*161d0*/  VIADD R12, R6, 0x4 ;  /* 0x00000004060c7836 */ /* 0x000fe40000000000 */
        /* <DEDUP_REMOVED lines=28> */
.L_x_2076:
[----:B------:R-:W-:Y:S05]  /*163a0*/  BSYNC B0 ;  /* 0x0000000000007941 */ /* 0x000fea0003800000 */
.L_x_2075:
        /* <DEDUP_REMOVED lines=13> */
.L_x_2078:
[----:B------:R-:W-:Y:S05]  /*16480*/  BSYNC B0 ;  /* 0x0000000000007941 */ /* 0x000fea0003800000 */
.L_x_2077:
        /* <DEDUP_REMOVED lines=8> */
.L_x_2080:
[----:B------:R-:W-:Y:S05]  /*16510*/  BSYNC B0 ;  /* 0x0000000000007941 */ /* 0x000fea0003800000 */
.L_x_2079:
[----:B------:R-:W2:Y:S01]  /*16520*/  S2R R6, SR_TID.X ;  /* 0x0000000000067919 */ /* 0x000ea20000002100 */
[----:B------:R-:W3:Y:S01]  /*16530*/  LD.E R13, desc[UR46][R152.64+0x1e8] ;  /* 0x0001e82e980d7980 */ /* 0x000ee2000c101900 */
[----:B--2--5:R-:W-:-:S03]  /*16540*/  LOP3.LUT R10, R6, 0x7f, RZ, 0xc0, !PT ;  /* 0x0000007f060a7812 */ /* 0x024fc600078ec0ff */
[----:B------:R-:W3:Y:S01]  /*16550*/  LD.E.64 R6, desc[UR46][R152.64+0xb8] ;  /* 0x0000b82e98067980 */ /* 0x000ee2000c101b00 */
[----:B------:R-:W-:Y:S05]  /*16560*/  WARPSYNC.ALL ;  /* 0x0000000000007948 */ /* 0x000fea0003800000 */
[----:B------:R-:W-:Y:S01]  /*16570*/  ISETP.NE.AND P2, PT, R10, RZ, PT ;  /* 0x000000ff0a00720c */ /* 0x000fe20003f45270 */
[----:B-1----:R-:W2:Y:S04]  /*16580*/  LD.E R8, desc[UR46][R152.64+0x88] ;  /* 0x0000882e98087980 */ /* 0x002ea8000c101900 */
[----:B------:R-:W4:Y:S04]  /*16590*/  LD.E.64 R10, desc[UR46][R152.64+0xb0] ;  /* 0x0000b02e980a7980 */ /* 0x000f28000c101b00 */
[----:B------:R-:W4:Y:S04]  /*165a0*/  LD.E.64 R14, desc[UR46][R152.64+0xb0] ;  /* 0x0000b02e980e7980 */ /* 0x000f28000c101b00 */
[----:B------:R-:W4:Y:S04]  /*165b0*/  LD.E.64 R20, desc[UR46][R152.64+0xb0] ;  /* 0x0000b02e98147980 */ /* 0x000f28000c101b00 */
[----:B------:R-:W4:Y:S01]  /*165c0*/  LD.E.64 R56, desc[UR46][R152.64+0xb0] ;  /* 0x0000b02e98387980 */ /* 0x000f22000c101b00 */
[----:B---3--:R-:W-:Y:S01]  /*165d0*/  IMAD R6, R13, 0x1000, R6 ;  /* 0x000010000d067824 */ /* 0x008fe200078e0206 */
[----:B------:R-:W-:-:S02]  /*165e0*/  R2UR UR7, R7 ;  /* 0x00000000070772ca */ /* 0x000fc400000e0000 */
[----:B------:R-:W3:Y:S02]  /*165f0*/  LD.E.64 R58, desc[UR46][R152.64+0xb0] ;  /* 0x0000b02e983a7980 */ /* 0x000ee4000c101b00 */
[C---:B------:R-:W-:Y:S01]  /*16600*/  R2UR UR6, R6.reuse ;  /* 0x00000000060672ca */ /* 0x040fe200000e0000 */
[----:B------:R-:W-:Y:S01]  /*16610*/  WARPGROUP.ARRIVE ;  /* 0x00000000000079c5 */ /* 0x000fe20000000000 */
[----:B------:R-:W-:Y:S02]  /*16620*/  VIADD R12, R6, 0x2 ;  /* 0x00000002060c7836 */ /* 0x000fe40000000000 */
[----:B------:R-:W-:Y:S01]  /*16630*/  IMAD.MOV.U32 R13, RZ, RZ, R7 ;  /* 0x000000ffff0d7224 */ /* 0x000fe200078e0007 */
[----:B--2---:R-:W-:Y:S02]  /*16640*/  ISETP.NE.U32.AND P1, PT, R8, RZ, PT ;  /* 0x000000ff0800720c */ /* 0x004fe40003f25070 */
[----:B----4-:R-:W-:Y:S02]  /*16650*/  R2UR UR4, R10 ;  /* 0x000000000a0472ca */ /* 0x010fe400000e0000 */
[----:B------:R-:W-:-:S09]  /*16660*/  R2UR UR5, R11 ;  /* 0x000000000b0572ca */ /* 0x000fd200000e0000 */
[----:B------:R-:W-:-:S05]  /*16670*/  VOTEU.ANY UP0, P1 ;  /* 0x00000000003f7886 */ /* 0x000fca0000800100 */
[----:B------:R-:W-:Y:S01]  /*16680*/  HGMMA.64x64x16.F32 R24, gdesc[UR4], R24, UP0, gsb0 ;  /* 0x00e00000041879f0 */ /* 0x000fe2000b800818 */
[----:B------:R-:W-:Y:S02]  /*16690*/  VIADD R10, R14, 0x2 ;  /* 0x000000020e0a7836 */ /* 0x000fe40000000000 */
[----:B------:R-:W-:Y:S01]  /*166a0*/  IMAD.MOV.U32 R11, RZ, RZ, R15 ;  /* 0x000000ffff0b7224 */ /* 0x000fe200078e000f */
[----:B------:R-:W-:Y:S02]  /*166b0*/  R2UR UR6, R12 ;  /* 0x000000000c0672ca */ /* 0x000fe400000e0000 */
[----:B------:R-:W-:Y:S02]  /*166c0*/  R2UR UR7, R13 ;  /* 0x000000000d0772ca */ /* 0x000fe400000e0000 */
[----:B------:R-:W-:Y:S02]  /*166d0*/  R2UR UR4, R10 ;  /* 0x000000000a0472ca */ /* 0x000fe400000e0000 */
[----:B------:R-:W-:Y:S01]  /*166e0*/  R2UR UR5, R11 ;  /* 0x000000000b0572ca */ /* 0x000fe200000e0000 */
[----:B------:R-:W-:-:S02]  /*166f0*/  WARPGROUP.DEPBAR.LE gsb0, 0x0 ;  /* 0x00008000000079c5 */ /* 0x000fc40000010000 */
        /* <DEDUP_REMOVED lines=30> */
[----:B---3--:R-:W-:Y:S02]  /*168e0*/  VIADD R10, R58, 0x200 ;  /* 0x000002003a0a7836 */ /* 0x008fe40000000000 */
        /* <DEDUP_REMOVED lines=158> */
[----:B------:R-:W-:Y:S01]  /*172d0*/  IMAD.MOV.U32 R13, RZ, RZ, R7 ;  /* 0x000000ffff0d7224 */ /* 0x000fe200078e0007 */
[----:B------:R-:W-:Y:S02]  /*172e0*/  UMOV UR4, 0x1 ;  /* 0x0000000100047882 */ /* 0x000fe40000000000 */
[----:B------:R-:W-:Y:S02]  /*172f0*/  UISETP.NE.U32.AND UP0, UPT, UR4, URZ, UPT ;  /* 0x0000003f0400728c */ /* 0x000fe4000bf05070 */
[----:B------:R-:W-:Y:S02]  /*17300*/  R2UR UR11, R13 ;  /* 0x000000000d0b72ca */ /* 0x000fe400000e0000 */
[----:B-1----:R-:W-:Y:S01]  /*17310*/  ISETP.GT.AND P1, PT, R8, 0x7f, PT ;  /* 0x0000007f0800780c */ /* 0x002fe20003f24270 */
[----:B------:R-:W-:-:S03]  /*17320*/  VIADD R8, R6, 0x800 ;  /* 0x0000080006087836 */ /* 0x000fc60000000000 */
[----:B------:R-:W-:Y:S01]  /*17330*/  SEL R21, RZ, 0x2, !P1 ;  /* 0x00000002ff157807 */ /* 0x000fe20004800000 */
[----:B---3--:R-:W-:-:S03]  /*17340*/  IMAD.MOV.U32 R11, RZ, RZ, R15 ;  /* 0x000000ffff0b7224 */ /* 0x008fc600078e000f */
[----:B------:R-:W-:Y:S01]  /*17350*/  IADD3 R10, R14, 0x800, R21 ;  /* 0x000008000e0a7810 */ /* 0x000fe20007ffe015 */
[----:B------:R-:W-:Y:S01]  /*17360*/  IMAD.IADD R12, R21, 0x1, R8 ;  /* 0x00000001150c7824 */ /* 0x000fe200078e0208 */
[----:B------:R-:W-:Y:S02]  /*17370*/  R2UR UR9, R11 ;  /* 0x000000000b0972ca */ /* 0x000fe400000e0000 */
[----:B------:R-:W-:Y:S02]  /*17380*/  R2UR UR8, R10 ;  /* 0x000000000a0872ca */ /* 0x000fe400000e0000 */
[----:B------:R-:W-:Y:S01]  /*17390*/  R2UR UR10, R12 ;  /* 0x000000000c0a72ca */ /* 0x000fe200000e0000 */
[----:B------:R-:W-:Y:S02]  /*173a0*/  WARPGROUP.DEPBAR.LE gsb0, 0x0 ;  /* 0x00008000000079c5 */ /* 0x000fe40000010000 */
[----:B------:R-:W3:Y:S04]  /*173b0*/  LD.E.64 R14, desc[UR46][R152.64+0xb0] ;  /* 0x0000b02e980e7980 */ /* 0x000ee8000c101b00 */
        /* <DEDUP_REMOVED lines=23> */
[----:B----4-:R-:W-:Y:S01]  /*17530*/  IMAD.MOV.U32 R11, RZ, RZ, R65 ;  /* 0x000000ffff0b7224 */ /* 0x010fe200078e0041 */
        /* <DEDUP_REMOVED lines=14> */
[----:B------:R-:W-:-:S04]  /*17620*/  IMAD.MOV.U32 R11, RZ, RZ, R67 ;  /* 0x000000ffff0b7224 */ /* 0x000fc800078e0043 */
        /* <DEDUP_REMOVED lines=136> */
[----:B---3--:R-:W-:Y:S01]  /*17eb0*/  IMAD.MOV.U32 R11, RZ, RZ, R65 ;  /* 0x000000ffff0b7224 */ /* 0x008fe200078e0041 */
        /* <DEDUP_REMOVED lines=39> */
[----:B------:R-:W-:Y:S02]  /*18130*/  IMAD.IADD R6, R11, 0x1, R60 ;  /* 0x000000010b067824 */ /* 0x000fe400078e023c */
        /* <DEDUP_REMOVED lines=17> */
[----:B------:R-:W3:Y:S04]  /*18250*/  LD.E.64 R6, desc[UR46][R152.64+0x410] ;  /* 0x0004102e98067980 */ /* 0x000ee8000c101b00 */
[----:B--2---:R-:W2:Y:S02]  /*18260*/  LD.E R21, desc[UR46][R10.64] ;  /* 0x0000002e0a157980 */ /* 0x004ea4000c101900 */
[-C--:B--2---:R-:W-:Y:S01]  /*18270*/  FMUL.FTZ R57, R24, R21.reuse ;  /* 0x0000001518397220 */ /* 0x084fe20000410000 */
[-C--:B------:R-:W-:Y:S01]  /*18280*/  FMUL.FTZ R25, R25, R21.reuse ;  /* 0x0000001519197220 */ /* 0x080fe20000410000 */
[----:B------:R-:W-:-:S04]  /*18290*/  FMUL.FTZ R56, R28, R21 ;  /* 0x000000151c387220 */ /* 0x000fc80000410000 */
[----:B------:R-:W3:Y:S01]  /*182a0*/  MUFU.TANH R57, R57 ;  /* 0x0000003900397308 */ /* 0x000ee20000002400 */
[-C--:B------:R-:W-:Y:S01]  /*182b0*/  FMUL.FTZ R28, R29, R21.reuse ;  /* 0x000000151d1c7220 */ /* 0x080fe20000410000 */
[----:B------:R-:W-:-:S06]  /*182c0*/  FMUL.FTZ R11, R31, R21 ;  /* 0x000000151f0b7220 */ /* 0x000fcc0000410000 */
[----:B------:R-:W2:Y:S01]  /*182d0*/  MUFU.TANH R25, R25 ;  /* 0x0000001900197308 */ /* 0x000ea20000002400 */
[-C--:B------:R-:W-:Y:S01]  /*182e0*/  FMUL.FTZ R31, R32, R21.reuse ;  /* 0x00000015201f7220 */ /* 0x080fe20000410000 */
[----:B------:R-:W-:-:S06]  /*182f0*/  FMUL.FTZ R32, R33, R21 ;  /* 0x0000001521207220 */ /* 0x000fcc0000410000 */
[----:B------:R-:W4:Y:S01]  /*18300*/  MUFU.TANH R56, R56 ;  /* 0x0000003800387308 */ /* 0x000f220000002400 */
[----:B---3--:R-:W-:-:S07]  /*18310*/  FMNMX.FTZ R24, R57, R6, !PT ;  /* 0x0000000639187209 */ /* 0x008fce0007810000 */
[----:B------:R-:W3:Y:S01]  /*18320*/  MUFU.TANH R28, R28 ;  /* 0x0000001c001c7308 */ /* 0x000ee20000002400 */
[-C--:B0-----:R-:W-:Y:S01]  /*18330*/  FMUL.FTZ R9, R27, R21.reuse ;  /* 0x000000151b097220 */ /* 0x081fe20000410000 */
[----:B------:R-:W-:Y:S01]  /*18340*/  FMUL.FTZ R36, R36, R21 ;  /* 0x0000001524247220 */ /* 0x000fe20000410000 */
[----:B--2---:R-:W-:-:S05]  /*18350*/  FMNMX.FTZ R27, R25, R24, !PT ;  /* 0x00000018191b7209 */ /* 0x004fca0007810000 */
[----:B------:R-:W0:Y:S01]  /*18360*/  MUFU.TANH R31, R31 ;  /* 0x0000001f001f7308 */ /* 0x000e220000002400 */
[----:B------:R-:W-:Y:S01]  /*18370*/  FMUL.FTZ R37, R37, R21 ;  /* 0x0000001525257220 */ /* 0x000fe20000410000 */
[----:B----4-:R-:W-:-:S06]  /*18380*/  FMNMX.FTZ R27, R56, R27, !PT ;  /* 0x0000001b381b7209 */ /* 0x010fcc0007810000 */
[----:B------:R-:W2:Y:S01]  /*18390*/  MUFU.TANH R32, R32 ;  /* 0x0000002000207308 */ /* 0x000ea20000002400 */
[----:B------:R-:W-:Y:S01]  /*183a0*/  FMUL.FTZ R40, R40, R21 ;  /* 0x0000001528287220 */ /* 0x000fe20000410000 */
[----:B---3--:R-:W-:-:S06]  /*183b0*/  FMNMX.FTZ R24, R28, R27, !PT ;  /* 0x0000001b1c187209 */ /* 0x008fcc0007810000 */
[----:B------:R-:W3:Y:S01]  /*183c0*/  MUFU.TANH R58, R36 ;  /* 0x00000024003a7308 */ /* 0x000ee20000002400 */
[----:B------:R-:W-:Y:S01]  /*183d0*/  FMUL.FTZ R41, R41, R21 ;  /* 0x0000001529297220 */ /* 0x000fe20000410000 */
[----:B0-----:R-:W-:-:S06]  /*183e0*/  FMNMX.FTZ R27, R31, R24, !PT ;  /* 0x000000181f1b7209 */ /* 0x001fcc0007810000 */
[----:B------:R-:W0:Y:S01]  /*183f0*/  MUFU.TANH R60, R37 ;  /* 0x00000025003c7308 */ /* 0x000e220000002400 */
[----:B------:R-:W-:Y:S01]  /*18400*/  FMUL.FTZ R44, R44, R21 ;  /* 0x000000152c2c7220 */ /* 0x000fe20000410000 */
[----:B--2---:R-:W-:-:S06]  /*18410*/  FMNMX.FTZ R27, R32, R27, !PT ;  /* 0x0000001b201b7209 */ /* 0x004fcc0007810000 */
        /* <DEDUP_REMOVED lines=10> */
[-C--:B------:R-:W-:Y:S01]  /*184c0*/  FMUL.FTZ R8, R26, R21.reuse ;  /* 0x000000151a087220 */ /* 0x080fe20000410000 */
[----:B------:R-:W-:Y:S01]  /*184d0*/  FMUL.FTZ R52, R52, R21 ;  /* 0x0000001534347220 */ /* 0x000fe20000410000 */
[----:B---3--:R-:W-:-:S05]  /*184e0*/  FMNMX.FTZ R27, R64, R27, !PT ;  /* 0x0000001b401b7209 */ /* 0x008fca0007810000 */
[----:B------:R-:W3:Y:S01]  /*184f0*/  MUFU.TANH R70, R48 ;  /* 0x0000003000467308 */ /* 0x000ee20000002400 */
[----:B------:R-:W-:Y:S01]  /*18500*/  FMUL.FTZ R53, R53, R21 ;  /* 0x0000001535357220 */ /* 0x000fe20000410000 */
[----:B0-----:R-:W-:-:S06]  /*18510*/  FMNMX.FTZ R27, R66, R27, !PT ;  /* 0x0000001b421b7209 */ /* 0x001fcc0007810000 */
[----:B------:R-:W0:Y:S01]  /*18520*/  MUFU.TANH R72, R49 ;  /* 0x0000003100487308 */ /* 0x000e220000002400 */
[----:B------:R-:W-:Y:S01]  /*18530*/  FMUL.FTZ R10, R30, R21 ;  /* 0x000000151e0a7220 */ /* 0x000fe20000410000 */
[----:B--2---:R-:W-:-:S06]  /*18540*/  FMNMX.FTZ R27, R68, R27, !PT ;  /* 0x0000001b441b7209 */ /* 0x004fcc0007810000 */
[----:B------:R-:W2:Y:S08]  /*18550*/  MUFU.TANH R74, R52 ;  /* 0x00000034004a7308 */ /* 0x000eb00000002400 */
[----:B------:R-:W4:Y:S01]  /*18560*/  MUFU.TANH R8, R8 ;  /* 0x0000000800087308 */ /* 0x000f220000002400 */
[----:B---3--:R-:W-:-:S07]  /*18570*/  FMNMX.FTZ R27, R70, R27, !PT ;  /* 0x0000001b461b7209 */ /* 0x008fce0007810000 */
[----:B------:R-:W3:Y:S01]  /*18580*/  MUFU.TANH R76, R53 ;  /* 0x00000035004c7308 */ /* 0x000ee20000002400 */
[----:B------:R-:W-:-:S07]  /*18590*/  FMUL.FTZ R12, R34, R21 ;  /* 0x00000015220c7220 */ /* 0x000fce0000410000 */
[----:B------:R-:W1:Y:S01]  /*185a0*/  MUFU.TANH R9, R9 ;  /* 0x0000000900097308 */ /* 0x000e620000002400 */
[----:B0-----:R-:W-:Y:S01]  /*185b0*/  FMNMX.FTZ R27, R72, R27, !PT ;  /* 0x0000001b481b7209 */ /* 0x001fe20007810000 */
[----:B------:R-:W-:-:S06]  /*185c0*/  FMUL.FTZ R13, R35, R21 ;  /* 0x00000015230d7220 */ /* 0x000fcc0000410000 */
[----:B------:R-:W0:Y:S01]  /*185d0*/  MUFU.TANH R10, R10 ;  /* 0x0000000a000a7308 */ /* 0x000e220000002400 */
[----:B--2---:R-:W-:Y:S01]  /*185e0*/  FMNMX.FTZ R26, R74, R27, !PT ;  /* 0x0000001b4a1a7209 */ /* 0x004fe20007810000 */
[----:B------:R-:W-:Y:S01]  /*185f0*/  FMUL.FTZ R14, R38, R21 ;  /* 0x00000015260e7220 */ /* 0x000fe20000410000 */
[----:B----4-:R-:W-:-:S05]  /*18600*/  FMNMX.FTZ R24, R8, R7, !PT ;  /* 0x0000000708187209 */ /* 0x010fca0007810000 */
[----:B------:R-:W2:Y:S01]  /*18610*/  MUFU.TANH R11, R11 ;  /* 0x0000000b000b7308 */ /* 0x000ea20000002400 */
[----:B---3--:R-:W-:Y:S01]  /*18620*/  FMNMX.FTZ R35, R76, R26, !PT ;  /* 0x0000001a4c237209 */ /* 0x008fe20007810000 */
[----:B------:R-:W-:Y:S01]  /*18630*/  FMUL.FTZ R15, R39, R21 ;  /* 0x00000015270f7220 */ /* 0x000fe20000410000 */
[----:B-1----:R-:W-:-:S05]  /*18640*/  FMNMX.FTZ R27, R9, R24, !PT ;  /* 0x00000018091b7209 */ /* 0x002fca0007810000 */
[----:B------:R-:W1:Y:S01]  /*18650*/  MUFU.TANH R12, R12 ;  /* 0x0000000c000c7308 */ /* 0x000e620000002400 */
[----:B0-----:R-:W-:Y:S01]  /*18660*/  FMNMX.FTZ R24, R10, R27, !PT ;  /* 0x0000001b0a187209 */ /* 0x001fe20007810000 */
[----:B------:R-:W0:Y:S06]  /*18670*/  SHFL.BFLY PT, R26, R35, 0x2, 0x1f ;  /* 0x0c401f00231a7f89 */ /* 0x000e2c00000e0000 */
[----:B------:R-:W3:Y:S01]  /*18680*/  MUFU.TANH R13, R13 ;  /* 0x0000000d000d7308 */ /* 0x000ee20000002400 */
[----:B------:R-:W-:Y:S01]  /*18690*/  FMUL.FTZ R20, R42, R21 ;  /* 0x000000152a147220 */ /* 0x000fe20000410000 */
[----:B--2---:R-:W-:-:S06]  /*186a0*/  FMNMX.FTZ R27, R11, R24, !PT ;  /* 0x000000180b1b7209 */ /* 0x004fcc0007810000 */
[----:B------:R-:W2:Y:S01]  /*186b0*/  MUFU.TANH R14, R14 ;  /* 0x0000000e000e7308 */ /* 0x000ea20000002400 */
[----:B------:R-:W-:Y:S01]  /*186c0*/  FMUL.FTZ R43, R43, R21 ;  /* 0x000000152b2b7220 */ /* 0x000fe20000410000 */
[----:B-1----:R-:W-:-:S06]  /*186d0*/  FMNMX.FTZ R24, R12, R27, !PT ;  /* 0x0000001b0c187209 */ /* 0x002fcc0007810000 */
[----:B------:R-:W1:Y:S01]  /*186e0*/  MUFU.TANH R15, R15 ;  /* 0x0000000f000f7308 */ /* 0x000e620000002400 */
[----:B------:R-:W-:Y:S01]  /*186f0*/  FMUL.FTZ R46, R46, R21 ;  /* 0x000000152e2e7220 */ /* 0x000fe20000410000 */
[----:B---3--:R-:W-:-:S06]  /*18700*/  FMNMX.FTZ R27, R13, R24, !PT ;  /* 0x000000180d1b7209 */ /* 0x008fcc0007810000 */
        /* <DEDUP_REMOVED lines=10> */
[----:B0-----:R-:W-:Y:S01]  /*187b0*/  FMNMX.FTZ R34, R35, R26, !PT ;  /* 0x0000001a23227209 */ /* 0x001fe20007810000 */
[----:B------:R-:W-:Y:S01]  /*187c0*/  FMUL.FTZ R30, R54, R21 ;  /* 0x00000015361e7220 */ /* 0x000fe20000410000 */
[----:B--2---:R-:W-:-:S05]  /*187d0*/  FMNMX.FTZ R27, R48, R27, !PT ;  /* 0x0000001b301b7209 */ /* 0x004fca0007810000 */
[----:B------:R-:W0:Y:S01]  /*187e0*/  MUFU.TANH R50, R50 ;  /* 0x0000003200327308 */ /* 0x000e220000002400 */
[----:B------:R-:W2:Y:S01]  /*187f0*/  SHFL.BFLY PT, R37, R34, 0x1, 0x1f ;  /* 0x0c201f0022257f89 */ /* 0x000ea200000e0000 */
[----:B------:R-:W-:Y:S01]  /*18800*/  FMUL.FTZ R29, R55, R21 ;  /* 0x00000015371d7220 */ /* 0x000fe20000410000 */
[----:B-1----:R-:W-:-:S05]  /*18810*/  FMNMX.FTZ R27, R46, R27, !PT ;  /* 0x0000001b2e1b7209 */ /* 0x002fca0007810000 */
[----:B------:R-:W1:Y:S01]  /*18820*/  MUFU.TANH R33, R33 ;  /* 0x0000002100217308 */ /* 0x000e620000002400 */
[----:B---3--:R-:W-:-:S07]  /*18830*/  FMNMX.FTZ R27, R52, R27, !PT ;  /* 0x0000001b341b7209 */ /* 0x008fce0007810000 */
[----:B------:R-:W3:Y:S01]  /*18840*/  MUFU.TANH R30, R30 ;  /* 0x0000001e001e7308 */ /* 0x000ee20000002400 */
[----:B0-----:R-:W-:-:S07]  /*18850*/  FMNMX.FTZ R24, R50, R27, !PT ;  /* 0x0000001b32187209 */ /* 0x001fce0007810000 */
[----:B------:R-:W0:Y:S01]  /*18860*/  MUFU.TANH R29, R29 ;  /* 0x0000001d001d7308 */ /* 0x000e220000002400 */
[----:B-1----:R-:W-:Y:S02]  /*18870*/  FMNMX.FTZ R21, R33, R24, !PT ;  /* 0x0000001821157209 */ /* 0x002fe40007810000 */
[----:B------:R-:W-:Y:S02]  /*18880*/  IADD3 R26, P1, R2, 0x410, RZ ;  /* 0x00000410021a7810 */ /* 0x000fe40007f3e0ff */
[----:B---3--:R-:W-:-:S03]  /*18890*/  FMNMX.FTZ R24, R30, R21, !PT ;  /* 0x000000151e187209 */ /* 0x008fc60007810000 */
[----:B------:R-:W-:Y:S01]  /*188a0*/  IMAD.X R27, RZ, RZ, R16, P1 ;  /* 0x000000ffff1b7224 */ /* 0x000fe200008e0610 */
[----:B------:R-:W-:Y:S02]  /*188b0*/  LOP3.LUT R26, R26, 0x4, RZ, 0xfc, !PT ;  /* 0x000000041a1a7812 */ /* 0x000fe400078efcff */
[----:B--2---:R-:W-:Y:S02]  /*188c0*/  FMNMX.FTZ R37, R34, R37, !PT ;  /* 0x0000002522257209 */ /* 0x004fe40007810000 */
        /* <DEDUP_REMOVED lines=13> */
[----:B------:R-:W4:Y:S04]  /*189a0*/  LD.E R43, desc[UR46][R152.64+0x420] ;  /* 0x0004202e982b7980 */ /* 0x000f28000c101900 */
[----:B------:R-:W4:Y:S01]  /*189b0*/  LD.E.64 R34, desc[UR46][R152.64+0xd8] ;  /* 0x0000d82e98227980 */ /* 0x000f22000c101b00 */
[----:B------:R-:W-:Y:S01]  /*189c0*/  FADD.FTZ R7, R7, -R36 ;  /* 0x8000002407077221 */ /* 0x000fe20000010000 */
[----:B--2---:R-:W-:-:S04]  /*189d0*/  FADD.FTZ R41, R6, -R41 ;  /* 0x8000002906297221 */ /* 0x004fc80000010000 */
[----:B---3--:R-:W-:Y:S01]  /*189e0*/  FMUL.FTZ R24, R41, R38 ;  /* 0x0000002629187220 */ /* 0x008fe20000410000 */
[----:B------:R-:W-:-:S04]  /*189f0*/  FMUL.FTZ R7, R38, R7 ;  /* 0x0000000726077220 */ /* 0x000fc80000410000 */
[----:B------:R-:W4:Y:S08]  /*18a00*/  MUFU.EX2 R21, R7 ;  /* 0x0000000700157308 */ /* 0x000f300000000800 */
[----:B------:R-:W1:Y:S01]  /*18a10*/  MUFU.EX2 R24, R24 ;  /* 0x0000001800187308 */ /* 0x000e620000000800 */
[----:B----4-:R-:W-:Y:S01]  /*18a20*/  FMUL.FTZ R37, R21, R40 ;  /* 0x0000002815257220 */ /* 0x010fe20000410000 */
[----:B-1----:R-:W-:-:S04]  /*18a30*/  FMUL.FTZ R43, R24, R43 ;  /* 0x0000002b182b7220 */ /* 0x002fc80000410000 */
        /* <DEDUP_REMOVED lines=15> */
.L_x_2083:
[----:B------:R-:W-:Y:S05]  /*18b30*/  BSYNC B0 ;  /* 0x0000000000007941 */ /* 0x000fea0003800000 */
.L_x_2082:
        /* <DEDUP_REMOVED lines=8> */
[----:B------:R-:W2:Y:S04]  /*18bc0*/  LD.E R38, desc[UR46][R152.64+0x430] ;  /* 0x0004302e98267980 */ /* 0x000ea8000c101900 */
[----:B------:R-:W3:Y:S04]  /*18bd0*/  LD.E R41, desc[UR46][R26.64] ;  /* 0x0000002e1a297980 */ /* 0x000ee8000c101900 */
[----:B------:R-:W4:Y:S04]  /*18be0*/  LD.E R42, desc[UR46][R152.64+0x420] ;  /* 0x0004202e982a7980 */ /* 0x000f28000c101900 */
[----:B------:R-:W5:Y:S01]  /*18bf0*/  LD.E R44, desc[UR46][R152.64+0x424] ;  /* 0x0004242e982c7980 */ /* 0x000f62000c101900 */
[----:B--2---:R-:W-:Y:S01]  /*18c00*/  FMUL.FTZ R5, R5, R38 ;  /* 0x0000002605057220 */ /* 0x004fe20000410000 */
[----:B---3--:R-:W-:-:S03]  /*18c10*/  FMUL.FTZ R41, R38, R41 ;  /* 0x0000002926297220 */ /* 0x008fc60000410000 */
[-CC-:B------:R-:W-:Y:S01]  /*18c20*/  FFMA.FTZ R57, R57, R38.reuse, -R5.reuse ;  /* 0x0000002639397223 */ /* 0x180fe20000010805 */
[-CC-:B------:R-:W-:Y:S01]  /*18c30*/  FFMA.FTZ R28, R28, R38.reuse, -R5.reuse ;  /* 0x000000261c1c7223 */ /* 0x180fe20000010805 */
[-C--:B------:R-:W-:Y:S01]  /*18c40*/  FFMA.FTZ R25, R25, R38.reuse, -R5 ;  /* 0x0000002619197223 */ /* 0x080fe20000010805 */
[-CC-:B------:R-:W-:Y:S01]  /*18c50*/  FFMA.FTZ R8, R8, R38.reuse, -R41.reuse ;  /* 0x0000002608087223 */ /* 0x180fe20000010829 */
[-C--:B------:R-:W-:Y:S01]  /*18c60*/  FFMA.FTZ R9, R9, R38.reuse, -R41 ;  /* 0x0000002609097223 */ /* 0x080fe20000010829 */
[----:B------:R1:W-:Y:S01]  /*18c70*/  MUFU.EX2 R27, R28 ;  /* 0x0000001c001b7308 */ /* 0x0003e20000000800 */
[-C--:B------:R-:W-:Y:S01]  /*18c80*/  FFMA.FTZ R56, R56, R38.reuse, -R5 ;  /* 0x0000002638387223 */ /* 0x080fe20000010805 */
[-CC-:B------:R-:W-:Y:S01]  /*18c90*/  FFMA.FTZ R10, R10, R38.reuse, -R41.reuse ;  /* 0x000000260a0a7223 */ /* 0x180fe20000010829 */
[-C--:B------:R-:W-:Y:S01]  /*18ca0*/  FFMA.FTZ R11, R11, R38.reuse, -R41 ;  /* 0x000000260b0b7223 */ /* 0x080fe20000010829 */
[-C--:B------:R-:W-:Y:S01]  /*18cb0*/  FFMA.FTZ R31, R31, R38.reuse, -R5 ;  /* 0x000000261f1f7223 */ /* 0x080fe20000010805 */
[-C--:B------:R-:W-:Y:S01]  /*18cc0*/  FFMA.FTZ R12, R12, R38.reuse, -R41 ;  /* 0x000000260c0c7223 */ /* 0x080fe20000010829 */
[-C--:B------:R-:W-:Y:S01]  /*18cd0*/  FFMA.FTZ R32, R32, R38.reuse, -R5 ;  /* 0x0000002620207223 */ /* 0x080fe20000010805 */
[-C--:B------:R-:W-:Y:S01]  /*18ce0*/  FFMA.FTZ R13, R13, R38.reuse, -R41 ;  /* 0x000000260d0d7223 */ /* 0x080fe20000010829 */
[----:B------:R-:W-:Y:S01]  /*18cf0*/  MUFU.EX2 R57, R57 ;  /* 0x0000003900397308 */ /* 0x000fe20000000800 */
[-C--:B-1----:R-:W-:Y:S01]  /*18d00*/  FFMA.FTZ R28, R64, R38.reuse, -R5 ;  /* 0x00000026401c7223 */ /* 0x082fe20000010805 */
[-C--:B------:R-:W-:Y:S01]  /*18d10*/  FFMA.FTZ R14, R14, R38.reuse, -R41 ;  /* 0x000000260e0e7223 */ /* 0x080fe20000010829 */
[-CC-:B------:R-:W-:Y:S01]  /*18d20*/  FFMA.FTZ R6, R58, R38.reuse, -R5.reuse ;  /* 0x000000263a067223 */ /* 0x180fe20000010805 */
[-C--:B------:R-:W-:Y:S01]  /*18d30*/  FFMA.FTZ R7, R60, R38.reuse, -R5 ;  /* 0x000000263c077223 */ /* 0x080fe20000010805 */
[-C--:B------:R-:W-:Y:S01]  /*18d40*/  FFMA.FTZ R15, R15, R38.reuse, -R41 ;  /* 0x000000260f0f7223 */ /* 0x080fe20000010829 */
[-C--:B------:R-:W-:Y:S01]  /*18d50*/  FFMA.FTZ R26, R62, R38.reuse, -R5 ;  /* 0x000000263e1a7223 */ /* 0x080fe20000010805 */
[-C--:B------:R-:W-:Y:S01]  /*18d60*/  FFMA.FTZ R20, R20, R38.reuse, -R41 ;  /* 0x0000002614147223 */ /* 0x080fe20000010829 */
[----:B------:R1:W5:Y:S01]  /*18d70*/  MUFU.EX2 R169, R8 ;  /* 0x0000000800a97308 */ /* 0x0003620000000800 */
[-CC-:B------:R-:W-:Y:S01]  /*18d80*/  FFMA.FTZ R34, R66, R38.reuse, -R5.reuse ;  /* 0x0000002642227223 */ /* 0x180fe20000010805 */
[-C--:B0-----:R-:W-:Y:S01]  /*18d90*/  FFMA.FTZ R36, R68, R38.reuse, -R5 ;  /* 0x0000002644247223 */ /* 0x081fe20000010805 */
[-C--:B------:R-:W-:Y:S01]  /*18da0*/  FFMA.FTZ R33, R33, R38.reuse, -R41 ;  /* 0x0000002621217223 */ /* 0x080fe20000010829 */
[-C--:B------:R-:W-:Y:S01]  /*18db0*/  FFMA.FTZ R40, R74, R38.reuse, -R5 ;  /* 0x000000264a287223 */ /* 0x080fe20000010805 */
[-CC-:B------:R-:W-:Y:S01]  /*18dc0*/  FFMA.FTZ R30, R30, R38.reuse, -R41.reuse ;  /* 0x000000261e1e7223 */ /* 0x180fe20000010829 */
[----:B------:R-:W-:-:S02]  /*18dd0*/  FFMA.FTZ R29, R29, R38, -R41 ;  /* 0x000000261d1d7223 */ /* 0x000fc40000010829 */
[----:B------:R-:W0:Y:S01]  /*18de0*/  MUFU.EX2 R168, R25 ;  /* 0x0000001900a87308 */ /* 0x000e220000000800 */
[----:B-1----:R-:W-:-:S07]  /*18df0*/  FFMA.FTZ R8, R52, R38, -R41 ;  /* 0x0000002634087223 */ /* 0x002fce0000010829 */
[----:B------:R-:W-:Y:S01]  /*18e00*/  MUFU.EX2 R35, R28 ;  /* 0x0000001c00237308 */ /* 0x000fe20000000800 */
[----:B-----5:R-:W-:-:S07]  /*18e10*/  FADD.FTZ R43, R169, R44 ;  /* 0x0000002ca92b7221 */ /* 0x020fce0000010000 */
[----:B------:R4:W1:Y:S08]  /*18e20*/  MUFU.EX2 R28, R9 ;  /* 0x00000009001c7308 */ /* 0x0008700000000800 */
[----:B------:R-:W2:Y:S01]  /*18e30*/  MUFU.EX2 R56, R56 ;  /* 0x0000003800387308 */ /* 0x000ea20000000800 */
[----:B----4-:R-:W-:-:S04]  /*18e40*/  FADD.FTZ R9, R57, R42 ;  /* 0x0000002a39097221 */ /* 0x010fc80000010000 */
[----:B0-----:R-:W-:-:S03]  /*18e50*/  FADD.FTZ R9, R168, R9 ;  /* 0x00000009a8097221 */ /* 0x001fc60000010000 */
[----:B------:R-:W0:Y:S01]  /*18e60*/  MUFU.EX2 R10, R10 ;  /* 0x0000000a000a7308 */ /* 0x000e220000000800 */
[----:B-1----:R-:W-:-:S07]  /*18e70*/  FADD.FTZ R43, R28, R43 ;  /* 0x0000002b1c2b7221 */ /* 0x002fce0000010000 */
[----:B------:R-:W1:Y:S01]  /*18e80*/  MUFU.EX2 R11, R11 ;  /* 0x0000000b000b7308 */ /* 0x000e620000000800 */
[----:B--2---:R-:W-:-:S04]  /*18e90*/  FADD.FTZ R42, R56, R9 ;  /* 0x00000009382a7221 */ /* 0x004fc80000010000 */
[----:B------:R-:W-:-:S03]  /*18ea0*/  FADD.FTZ R42, R27, R42 ;  /* 0x0000002a1b2a7221 */ /* 0x000fc60000010000 */
[----:B------:R-:W2:Y:S01]  /*18eb0*/  MUFU.EX2 R31, R31 ;  /* 0x0000001f001f7308 */ /* 0x000ea20000000800 */
[----:B0-----:R-:W-:-:S07]  /*18ec0*/  FADD.FTZ R44, R10, R43 ;  /* 0x0000002b0a2c7221 */ /* 0x001fce0000010000 */
[----:B------:R-:W0:Y:S01]  /*18ed0*/  MUFU.EX2 R12, R12 ;  /* 0x0000000c000c7308 */ /* 0x000e220000000800 */
[----:B-1----:R-:W-:-:S07]  /*18ee0*/  FADD.FTZ R9, R11, R44 ;  /* 0x0000002c0b097221 */ /* 0x002fce0000010000 */
[----:B------:R-:W1:Y:S01]  /*18ef0*/  MUFU.EX2 R32, R32 ;  /* 0x0000002000207308 */ /* 0x000e620000000800 */
[----:B--2---:R-:W-:-:S07]  /*18f00*/  FADD.FTZ R43, R31, R42 ;  /* 0x0000002a1f2b7221 */ /* 0x004fce0000010000 */
[----:B------:R-:W-:Y:S01]  /*18f10*/  MUFU.EX2 R13, R13 ;  /* 0x0000000d000d7308 */ /* 0x000fe20000000800 */
[----:B0-----:R-:W-:-:S07]  /*18f20*/  FADD.FTZ R42, R12, R9 ;  /* 0x000000090c2a7221 */ /* 0x001fce0000010000 */
[----:B------:R0:W2:Y:S01]  /*18f30*/  MUFU.EX2 R174, R6 ;  /* 0x0000000600ae7308 */ /* 0x0000a20000000800 */
[----:B-1----:R-:W-:-:S07]  /*18f40*/  FADD.FTZ R43, R32, R43 ;  /* 0x0000002b202b7221 */ /* 0x002fce0000010000 */
[----:B------:R-:W1:Y:S01]  /*18f50*/  MUFU.EX2 R14, R14 ;  /* 0x0000000e000e7308 */ /* 0x000e620000000800 */
[----:B0-----:R-:W-:-:S07]  /*18f60*/  FFMA.FTZ R6, R70, R38, -R5 ;  /* 0x0000002646067223 */ /* 0x001fce0000010805 */
[----:B------:R0:W3:Y:S01]  /*18f70*/  MUFU.EX2 R25, R7 ;  /* 0x0000000700197308 */ /* 0x0000e20000000800 */
[----:B--2---:R-:W-:-:S07]  /*18f80*/  FADD.FTZ R44, R174, R43 ;  /* 0x0000002bae2c7221 */ /* 0x004fce0000010000 */
[----:B------:R-:W2:Y:S01]  /*18f90*/  MUFU.EX2 R15, R15 ;  /* 0x0000000f000f7308 */ /* 0x000ea20000000800 */
[-CC-:B0-----:R-:W-:Y:S01]  /*18fa0*/  FFMA.FTZ R7, R72, R38.reuse, -R5.reuse ;  /* 0x0000002648077223 */ /* 0x181fe20000010805 */
[----:B------:R-:W-:-:S06]  /*18fb0*/  FFMA.FTZ R5, R76, R38, -R5 ;  /* 0x000000264c057223 */ /* 0x000fcc0000010805 */
[----:B------:R-:W0:Y:S08]  /*18fc0*/  MUFU.EX2 R26, R26 ;  /* 0x0000001a001a7308 */ /* 0x000e300000000800 */
[----:B------:R4:W-:Y:S08]  /*18fd0*/  MUFU.EX2 R180, R6 ;  /* 0x0000000600b47308 */ /* 0x0009f00000000800 */
[----:B------:R5:W-:Y:S01]  /*18fe0*/  MUFU.EX2 R39, R7 ;  /* 0x0000000700277308 */ /* 0x000be20000000800 */
[----:B----4-:R-:W-:-:S07]  /*18ff0*/  FFMA.FTZ R6, R48, R38, -R41 ;  /* 0x0000002630067223 */ /* 0x010fce0000010829 */
[----:B------:R-:W4:Y:S01]  /*19000*/  MUFU.EX2 R20, R20 ;  /* 0x0000001400147308 */ /* 0x000f220000000800 */
[----:B-----5:R-:W-:-:S07]  /*19010*/  FFMA.FTZ R7, R46, R38, -R41 ;  /* 0x000000262e077223 */ /* 0x020fce0000010829 */
[----:B------:R5:W4:Y:S08]  /*19020*/  MUFU.EX2 R177, R6 ;  /* 0x0000000600b17308 */ /* 0x000b300000000800 */
[----:B------:R1:W-:Y:S01]  /*19030*/  MUFU.EX2 R179, R7 ;  /* 0x0000000700b37308 */ /* 0x0003e20000000800 */
[----:B-----5:R-:W-:-:S07]  /*19040*/  FFMA.FTZ R6, R50, R38, -R41 ;  /* 0x0000002632067223 */ /* 0x020fce0000010829 */
[----:B------:R-:W5:Y:S01]  /*19050*/  MUFU.EX2 R34, R34 ;  /* 0x0000002200227308 */ /* 0x000f620000000800 */
[----:B-1----:R-:W-:-:S07]  /*19060*/  FADD.FTZ R7, R13, R42 ;  /* 0x0000002a0d077221 */ /* 0x002fce0000010000 */
[----:B------:R-:W1:Y:S08]  /*19070*/  MUFU.EX2 R37, R36 ;  /* 0x0000002400257308 */ /* 0x000e700000000800 */
[----:B------:R3:W1:Y:S08]  /*19080*/  MUFU.EX2 R36, R8 ;  /* 0x0000000800247308 */ /* 0x0006700000000800 */
[----:B------:R4:W1:Y:S01]  /*19090*/  MUFU.EX2 R181, R6 ;  /* 0x0000000600b57308 */ /* 0x0008620000000800 */
[----:B---3--:R-:W-:Y:S01]  /*190a0*/  FADD.FTZ R8, R14, R7 ;  /* 0x000000070e087221 */ /* 0x008fe20000010000 */
[----:B------:R-:W-:-:S03]  /*190b0*/  FADD.FTZ R7, R25, R44 ;  /* 0x0000002c19077221 */ /* 0x000fc60000010000 */
[----:B--2---:R-:W-:Y:S01]  /*190c0*/  FADD.FTZ R9, R15, R8 ;  /* 0x000000080f097221 */ /* 0x004fe20000010000 */
[----:B0-----:R-:W-:Y:S02]  /*190d0*/  FADD.FTZ R8, R26, R7 ;  /* 0x000000071a087221 */ /* 0x001fe40000010000 */
[----:B------:R-:W0:Y:S01]  /*190e0*/  MUFU.EX2 R42, R33 ;  /* 0x00000021002a7308 */ /* 0x000e220000000800 */
[----:B----4-:R-:W-:Y:S01]  /*190f0*/  FADD.FTZ R6, R20, R9 ;  /* 0x0000000914067221 */ /* 0x010fe20000010000 */
[----:B------:R-:W-:-:S03]  /*19100*/  FADD.FTZ R7, R35, R8 ;  /* 0x0000000823077221 */ /* 0x000fc60000010000 */
[----:B------:R-:W-:Y:S01]  /*19110*/  FADD.FTZ R6, R177, R6 ;  /* 0x00000006b1067221 */ /* 0x000fe20000010000 */
[----:B-----5:R-:W-:Y:S02]  /*19120*/  FADD.FTZ R8, R34, R7 ;  /* 0x0000000722087221 */ /* 0x020fe40000010000 */
[----:B------:R-:W2:Y:S01]  /*19130*/  MUFU.EX2 R40, R40 ;  /* 0x0000002800287308 */ /* 0x000ea20000000800 */
[----:B------:R-:W-:Y:S01]  /*19140*/  FADD.FTZ R7, R179, R6 ;  /* 0x00000006b3077221 */ /* 0x000fe20000010000 */
[----:B-1----:R-:W-:-:S03]  /*19150*/  FADD.FTZ R9, R37, R8 ;  /* 0x0000000825097221 */ /* 0x002fc60000010000 */
[----:B------:R-:W-:Y:S01]  /*19160*/  FADD.FTZ R6, R36, R7 ;  /* 0x0000000724067221 */ /* 0x000fe20000010000 */
[----:B------:R-:W-:Y:S02]  /*19170*/  FADD.FTZ R8, R180, R9 ;  /* 0x00000009b4087221 */ /* 0x000fe40000010000 */
[----:B------:R-:W1:Y:S01]  /*19180*/  MUFU.EX2 R30, R30 ;  /* 0x0000001e001e7308 */ /* 0x000e620000000800 */
[----:B------:R-:W-:Y:S01]  /*19190*/  FADD.FTZ R7, R181, R6 ;  /* 0x00000006b5077221 */ /* 0x000fe20000010000 */
[----:B------:R-:W-:-:S03]  /*191a0*/  FADD.FTZ R9, R39, R8 ;  /* 0x0000000827097221 */ /* 0x000fc60000010000 */
[----:B0-----:R-:W-:-:S03]  /*191b0*/  FADD.FTZ R7, R42, R7 ;  /* 0x000000072a077221 */ /* 0x001fc60000010000 */
[----:B------:R-:W0:Y:S01]  /*191c0*/  MUFU.EX2 R5, R5 ;  /* 0x0000000500057308 */ /* 0x000e220000000800 */
[----:B--2---:R-:W-:-:S07]  /*191d0*/  FADD.FTZ R6, R40, R9 ;  /* 0x0000000928067221 */ /* 0x004fce0000010000 */
[----:B------:R-:W2:Y:S01]  /*191e0*/  MUFU.EX2 R29, R29 ;  /* 0x0000001d001d7308 */ /* 0x000ea20000000800 */
[----:B-1----:R-:W-:Y:S01]  /*191f0*/  FADD.FTZ R8, R30, R7 ;  /* 0x000000071e087221 */ /* 0x002fe20000010000 */
[----:B0-----:R-:W-:-:S05]  /*19200*/  FADD.FTZ R33, R5, R6 ;  /* 0x0000000605217221 */ /* 0x001fca0000010000 */
[----:B------:R-:W-:Y:S01]  /*19210*/  ST.E desc[UR46][R152.64+0x420], R33 ;  /* 0x0004202198007985 */ /* 0x000fe2000c10192e */
[----:B--2---:R-:W-:-:S05]  /*19220*/  FADD.FTZ R41, R29, R8 ;  /* 0x000000081d297221 */ /* 0x004fca0000010000 */
        /* <DEDUP_REMOVED lines=26> */
[----:B------:R-:W-:Y:S04]  /*193d0*/  STSM.16.M88.4 [R8], R172 ;  /* 0x000000ac08007844 */ /* 0x000fe80000000200 */
[----:B------:R-:W-:Y:S04]  /*193e0*/  STSM.16.M88.4 [R45], R176 ;  /* 0x000000b02d007844 */ /* 0x000fe80000000200 */
[----:B------:R-:W-:Y:S04]  /*193f0*/  STSM.16.M88.4 [R44], R180 ;  /* 0x000000b42c007844 */ /* 0x000fe80000000200 */
[----:B------:R-:W2:Y:S01]  /*19400*/  LD.E R5, desc[UR46][R152.64+0x200] ;  /* 0x0002002e98057980 */ /* 0x000ea2000c101900 */
[----:B------:R-:W-:Y:S01]  /*19410*/  LOP3.LUT R6, R17, 0x4, RZ, 0xfc, !PT ;  /* 0x0000000411067812 */ /* 0x000fe200078efcff */
[----:B------:R-:W-:-:S02]  /*19420*/  IMAD.MOV.U32 R7, RZ, RZ, R19 ;  /* 0x000000ffff077224 */ /* 0x000fc400078e0013 */
[----:B--2---:R-:W-:-:S05]  /*19430*/  FMUL.FTZ R5, R24, R5 ;  /* 0x0000000518057220 */ /* 0x004fca0000410000 */
[----:B------:R-:W-:Y:S04]  /*19440*/  ST.E desc[UR46][R152.64+0x200], R5 ;  /* 0x0002000598007985 */ /* 0x000fe8000c10192e */
[----:B------:R-:W2:Y:S02]  /*19450*/  LD.E R9, desc[UR46][R6.64] ;  /* 0x0000002e06097980 */ /* 0x000ea4000c101900 */
[----:B--2---:R-:W-:-:S05]  /*19460*/  FMUL.FTZ R9, R24, R9 ;  /* 0x0000000918097220 */ /* 0x004fca0000410000 */
[----:B------:R0:W-:Y:S04]  /*19470*/  ST.E desc[UR46][R6.64], R9 ;  /* 0x0000000906007985 */ /* 0x0001e8000c10192e */
[----:B------:R-:W2:Y:S04]  /*19480*/  LD.E R137, desc[UR46][R152.64+0x3f4] ;  /* 0x0003f42e98897980 */ /* 0x000ea8000c101900 */
[----:B------:R-:W3:Y:S04]  /*19490*/  LD.E R11, desc[UR46][R152.64+0x210] ;  /* 0x0002102e980b7980 */ /* 0x000ee8000c101900 */
[----:B0-----:R-:W4:Y:S04]  /*194a0*/  LD.E R9, desc[UR46][R152.64+0x254] ;  /* 0x0002542e98097980 */ /* 0x001f28000c101900 */
        /* <DEDUP_REMOVED lines=58> */
[----:B------:R-:W5:Y:S01]  /*19850*/  LD.E R135, desc[UR46][R152.64+0x3f0] ;  /* 0x0003f02e98877980 */ /* 0x000f62000c101900 */
[----:B------:R-:W-:Y:S01]  /*19860*/  LOP3.LUT R8, R17, 0x8, RZ, 0xfc, !PT ;  /* 0x0000000811087812 */ /* 0x000fe200078efcff */
[C---:B--2---:R-:W-:Y:S01]  /*19870*/  FMUL.FTZ R137, R24.reuse, R137 ;  /* 0x0000008918897220 */ /* 0x044fe20000410000 */
[C---:B----4-:R-:W-:Y:S01]  /*19880*/  FMUL.FTZ R9, R24.reuse, R9 ;  /* 0x0000000918097220 */ /* 0x050fe20000410000 */
[C---:B---3--:R-:W-:Y:S01]  /*19890*/  FMUL.FTZ R11, R24.reuse, R11 ;  /* 0x0000000b180b7220 */ /* 0x048fe20000410000 */
[----:B-----5:R-:W-:-:S03]  /*198a0*/  FMUL.FTZ R13, R24, R13 ;  /* 0x0000000d180d7220 */ /* 0x020fc60000410000 */
[----:B------:R0:W-:Y:S01]  /*198b0*/  ST.E desc[UR46][R152.64+0x254], R9 ;  /* 0x0002540998007985 */ /* 0x0001e2000c10192e */
[C---:B------:R-:W-:Y:S01]  /*198c0*/  FMUL.FTZ R15, R24.reuse, R15 ;  /* 0x0000000f180f7220 */ /* 0x040fe20000410000 */
        /* <DEDUP_REMOVED lines=58> */
[----:B------:R-:W-:Y:S04]  /*19c70*/  ST.E desc[UR46][R152.64+0x3f4], R137 ;  /* 0x0003f48998007985 */ /* 0x000fe8000c10192e */
[----:B------:R0:W-:Y:S04]  /*19c80*/  ST.E desc[UR46][R152.64+0x210], R11 ;  /* 0x0002100b98007985 */ /* 0x0001e8000c10192e */
        /* <DEDUP_REMOVED lines=242> */
[----:B------:R-:W-:Y:S01]  /*1abb0*/  FMUL.FTZ R21, R21, R138 ;  /* 0x0000008a15157220 */ /* 0x000fe20000410000 */
[----:B------:R-:W-:Y:S04]  /*1abc0*/  ST.E desc[UR46][R152.64+0x388], R5 ;  /* 0x0003880598007985 */ /* 0x000fe8000c10192e */
[----:B------:R-:W-:Y:S04]  /*1abd0*/  ST.E desc[UR46][R152.64+0x3ac], R13 ;  /* 0x0003ac0d98007985 */ /* 0x000fe8000c10192e */
[----:B------:R0:W-:Y:S04]  /*1abe0*/  ST.E desc[UR46][R152.64+0x3b8], R15 ;  /* 0x0003b80f98007985 */ /* 0x0001e8000c10192e */
[----:B------:R1:W-:Y:S04]  /*1abf0*/  ST.E desc[UR46][R152.64+0x3bc], R25 ;  /* 0x0003bc1998007985 */ /* 0x0003e8000c10192e */
[----:B------:R3:W-:Y:S04]  /*1ac00*/  ST.E desc[UR46][R152.64+0x3c8], R27 ;  /* 0x0003c81b98007985 */ /* 0x0007e8000c10192e */
[----:B------:R4:W-:Y:S04]  /*1ac10*/  ST.E desc[UR46][R152.64+0x3cc], R29 ;  /* 0x0003cc1d98007985 */ /* 0x0009e8000c10192e */
[----:B------:R-:W-:Y:S04]  /*1ac20*/  ST.E desc[UR46][R152.64+0x3d8], R31 ;  /* 0x0003d81f98007985 */ /* 0x000fe8000c10192e */
[----:B------:R-:W-:Y:S04]  /*1ac30*/  ST.E desc[UR46][R152.64+0x3dc], R33 ;  /* 0x0003dc2198007985 */ /* 0x000fe8000c10192e */
[----:B------:R-:W-:Y:S04]  /*1ac40*/  ST.E desc[UR46][R152.64+0x3e8], R35 ;  /* 0x0003e82398007985 */ /* 0x000fe8000c10192e */
[----:B------:R-:W-:Y:S04]  /*1ac50*/  ST.E desc[UR46][R152.64+0x3ec], R37 ;  /* 0x0003ec2598007985 */ /* 0x000fe8000c10192e */
[----:B------:R5:W-:Y:S04]  /*1ac60*/  ST.E desc[UR46][R152.64+0x3f8], R21 ;  /* 0x0003f81598007985 */ /* 0x000be8000c10192e */
        /* <DEDUP_REMOVED lines=925> */
[----:B------:R-:W5:Y:S04]  /*1e640*/  LD.E R13, desc[UR46][R6.64] ;  /* 0x0000002e060d7980 */ /* 0x000f68000c101900 */
[----:B-----5:R5:W-:Y:S04]  /*1e650*/  ST.E desc[UR46][R6.64], R13 ;  /* 0x0000000d06007985 */ /* 0x020be8000c10192e */
[----:B------:R-:W3:Y:S04]  /*1e660*/  LD.E R15, desc[UR46][R8.64] ;  /* 0x0000002e080f7980 */ /* 0x000ee8000c101900 */
[----:B---3--:R3:W-:Y:S04]  /*1e670*/  ST.E desc[UR46][R8.64], R15 ;  /* 0x0000000f08007985 */ /* 0x0087e8000c10192e */
[----:B------:R-:W4:Y:S04]  /*1e680*/  LD.E R21, desc[UR46][R10.64] ;  /* 0x0000002e0a157980 */ /* 0x000f28000c101900 */
[----:B----4-:R4:W-:Y:S04]  /*1e690*/  ST.E desc[UR46][R10.64], R21 ;  /* 0x000000150a007985 */ /* 0x0109e8000c10192e */
[----:B0-----:R-:W4:Y:S04]  /*1e6a0*/  LD.E R25, desc[UR46][R152.64+0x210] ;  /* 0x0002102e98197980 */ /* 0x001f28000c101900 */
[----:B-1----:R-:W4:Y:S04]  /*1e6b0*/  LD.E R27, desc[UR46][R152.64+0x214] ;  /* 0x0002142e981b7980 */ /* 0x002f28000c101900 */
[----:B------:R-:W4:Y:S04]  /*1e6c0*/  LD.E R29, desc[UR46][R152.64+0x218] ;  /* 0x0002182e981d7980 */ /* 0x000f28000c101900 */
[----:B------:R-:W4:Y:S04]  /*1e6d0*/  LD.E R31, desc[UR46][R152.64+0x21c] ;  /* 0x00021c2e981f7980 */ /* 0x000f28000c101900 */
[----:B--2---:R-:W2:Y:S04]  /*1e6e0*/  LD.E R5, desc[UR46][R152.64+0x220] ;  /* 0x0002202e98057980 */ /* 0x004ea8000c101900 */
[----:B------:R-:W2:Y:S04]  /*1e6f0*/  LD.E R33, desc[UR46][R152.64+0x224] ;  /* 0x0002242e98217980 */ /* 0x000ea8000c101900 */
[----:B-----5:R-:W5:Y:S04]  /*1e700*/  LD.E R7, desc[UR46][R152.64+0x228] ;  /* 0x0002282e98077980 */ /* 0x020f68000c101900 */
[----:B------:R-:W5:Y:S04]  /*1e710*/  LD.E R13, desc[UR46][R152.64+0x22c] ;  /* 0x00022c2e980d7980 */ /* 0x000f68000c101900 */
[----:B---3--:R-:W3:Y:S04]  /*1e720*/  LD.E R9, desc[UR46][R152.64+0x230] ;  /* 0x0002302e98097980 */ /* 0x008ee8000c101900 */
[----:B------:R-:W3:Y:S04]  /*1e730*/  LD.E R15, desc[UR46][R152.64+0x234] ;  /* 0x0002342e980f7980 */ /* 0x000ee8000c101900 */
[----:B----4-:R-:W4:Y:S04]  /*1e740*/  LD.E R11, desc[UR46][R152.64+0x238] ;  /* 0x0002382e980b7980 */ /* 0x010f28000c101900 */
[----:B------:R-:W4:Y:S04]  /*1e750*/  LD.E R21, desc[UR46][R152.64+0x23c] ;  /* 0x00023c2e98157980 */ /* 0x000f28000c101900 */
        /* <DEDUP_REMOVED lines=112> */
[----:B------:R0:W-:Y:S04]  /*1ee60*/  ST.E desc[UR46][R152.64+0x210], R25 ;  /* 0x0002101998007985 */ /* 0x0001e8000c10192e */
[----:B------:R0:W-:Y:S04]  /*1ee70*/  ST.E desc[UR46][R152.64+0x214], R27 ;  /* 0x0002141b98007985 */ /* 0x0001e8000c10192e */
[----:B------:R0:W-:Y:S04]  /*1ee80*/  ST.E desc[UR46][R152.64+0x218], R29 ;  /* 0x0002181d98007985 */ /* 0x0001e8000c10192e */
[----:B------:R0:W-:Y:S04]  /*1ee90*/  ST.E desc[UR46][R152.64+0x21c], R31 ;  /* 0x00021c1f98007985 */ /* 0x0001e8000c10192e */
[----:B--2---:R0:W-:Y:S04]  /*1eea0*/  ST.E desc[UR46][R152.64+0x220], R5 ;  /* 0x0002200598007985 */ /* 0x0041e8000c10192e */
[----:B------:R0:W-:Y:S04]  /*1eeb0*/  ST.E desc[UR46][R152.64+0x224], R33 ;  /* 0x0002242198007985 */ /* 0x0001e8000c10192e */
[----:B-----5:R0:W-:Y:S04]  /*1eec0*/  ST.E desc[UR46][R152.64+0x228], R7 ;  /* 0x0002280798007985 */ /* 0x0201e8000c10192e */
[----:B------:R0:W-:Y:S04]  /*1eed0*/  ST.E desc[UR46][R152.64+0x22c], R13 ;  /* 0x00022c0d98007985 */ /* 0x0001e8000c10192e */
[----:B---3--:R0:W-:Y:S04]  /*1eee0*/  ST.E desc[UR46][R152.64+0x230], R9 ;  /* 0x0002300998007985 */ /* 0x0081e8000c10192e */
[----:B------:R0:W-:Y:S04]  /*1eef0*/  ST.E desc[UR46][R152.64+0x234], R15 ;  /* 0x0002340f98007985 */ /* 0x0001e8000c10192e */
[----:B----4-:R0:W-:Y:S04]  /*1ef00*/  ST.E desc[UR46][R152.64+0x238], R11 ;  /* 0x0002380b98007985 */ /* 0x0101e8000c10192e */
        /* <DEDUP_REMOVED lines=129> */
.L_x_2085:
[----:B------:R-:W-:Y:S05]  /*1f720*/  BSYNC B0 ;  /* 0x0000000000007941 */ /* 0x000fea0003800000 */
.L_x_2084:
[----:B------:R-:W-:Y:S05]  /*1f730*/  @P0 BRA `(.L_x_2086) ;  /* 0xffffff6400640947 */ /* 0x000fea000383ffff */
.L_x_2067:
[----:B------:R-:W-:-:S13]  /*1f740*/  ISETP.GE.AND P0, PT, R0, UR49, PT ;  /* 0x0000003100007c0c */ /* 0x000fda000bf06270 */
[----:B------:R-:W-:Y:S05]  /*1f750*/  @!P0 BRA `(.L_x_2087) ;  /* 0x000000a800348947 */ /* 0x000fea0003800000 */
.L_x_2116:
[----:B0-----:R-:W2:Y:S04]  /*1f760*/  LD.E R57, desc[UR46][R152.64+0x1e8] ;  /* 0x0001e82e98397980 */ /* 0x001ea8000c101900 */
[----:B-1----:R-:W1:Y:S04]  /*1f770*/  LD.E R4, desc[UR46][R152.64+0x1f0] ;  /* 0x0001f02e98047980 */ /* 0x002e68000c101900 */
[----:B------:R-:W3:Y:S01]  /*1f780*/  LD.E R8, desc[UR46][R152.64+0x1c] ;  /* 0x00001c2e98087980 */ /* 0x000ee2000c101900 */
[----:B--2---:R-:W-:-:S05]  /*1f790*/  VIADD R7, R57, 0x1 ;  /* 0x0000000139077836 */ /* 0x004fca0000000000 */
[----:B------:R-:W-:-:S13]  /*1f7a0*/  ISETP.NE.AND P0, PT, R7, 0x2, PT ;  /* 0x000000020700780c */ /* 0x000fda0003f05270 */
[----:B------:R0:W5:Y:S04]  /*1f7b0*/  @P0 LD.E R9, desc[UR46][R152.64+0x1ec] ;  /* 0x0001ec2e98090980 */ /* 0x000168000c101900 */
[----:B------:R-:W2:Y:S01]  /*1f7c0*/  @!P0 LD.E R6, desc[UR46][R152.64+0x1ec] ;  /* 0x0001ec2e98068980 */ /* 0x000ea2000c101900 */
[----:B-1----:R-:W-:Y:S01]  /*1f7d0*/  VIADD R5, R4, 0x1 ;  /* 0x0000000104057836 */ /* 0x002fe20000000000 */
[----:B---3--:R-:W-:Y:S02]  /*1f7e0*/  LOP3.LUT R8, R8, 0x1, RZ, 0xfc, !PT ;  /* 0x0000000108087812 */ /* 0x008fe400078efcff */
        /* <DEDUP_REMOVED lines=11> */
.L_x_2089:
[----:B------:R-:W-:Y:S05]  /*1f8a0*/  BSYNC B0 ;  /* 0x0000000000007941 */ /* 0x000fea0003800000 */
.L_x_2088:
        /* <DEDUP_REMOVED lines=13> */
.L_x_2091:
[----:B------:R-:W-:Y:S05]  /*1f980*/  BSYNC B0 ;  /* 0x0000000000007941 */ /* 0x000fea0003800000 */
.L_x_2090:
        /* <DEDUP_REMOVED lines=8> */
.L_x_2093:
[----:B------:R-:W-:Y:S05]  /*1fa10*/  BSYNC B0 ;  /* 0x0000000000007941 */ /* 0x000fea0003800000 */
.L_x_2092:
[----:B------:R-:W2:Y:S04]  /*1fa20*/  LD.E R5, desc[UR46][R152.64+0x1e8] ;  /* 0x0001e82e98057980 */ /* 0x000ea8000c101900 */
[----:B-----5:R-:W2:Y:S01]  /*1fa30*/  LD.E.64 R8, desc[UR46][R152.64+0xa0] ;  /* 0x0000a02e98087980 */ /* 0x020ea2000c101b00 */
[----:B------:R-:W-:Y:S05]  /*1fa40*/  WARPSYNC.ALL ;  /* 0x0000000000007948 */ /* 0x000fea0003800000 */
[----:B------:R-:W3:Y:S04]  /*1fa50*/  LD.E.64 R14, desc[UR46][R152.64+0x98] ;  /* 0x0000982e980e7980 */ /* 0x000ee8000c101b00 */
[----:B0-----:R-:W4:Y:S04]  /*1fa60*/  LD.E.64 R6, desc[UR46][R152.64+0x98] ;  /* 0x0000982e98067980 */ /* 0x001f28000c101b00 */
        /* <DEDUP_REMOVED lines=9> */
[----:B------:R-:W-:Y:S01]  /*1fb00*/  VIADD R8, R4, 0x2 ;  /* 0x0000000204087836 */ /* 0x000fe20000000000 */
[----:B---3--:R-:W-:Y:S02]  /*1fb10*/  R2UR UR4, R14 ;  /* 0x000000000e0472ca */ /* 0x008fe400000e0000 */
[----:B------:R-:W-:-:S13]  /*1fb20*/  R2UR UR5, R15 ;  /* 0x000000000f0572ca */ /* 0x000fda00000e0000 */
[----:B------:R-:W-:Y:S01]  /*1fb30*/  HGMMA.64x64x16.F32 R24, gdesc[UR4], RZ, !UPT, gsb0 ;  /* 0x00e00000041879f0 */ /* 0x000fe2000c0008ff */
[----:B----4-:R-:W-:Y:S01]  /*1fb40*/  VIADD R6, R6, 0x2 ;  /* 0x0000000206067836 */ /* 0x010fe20000000000 */
[----:B------:R-:W-:Y:S01]  /*1fb50*/  R2UR UR6, R8 ;  /* 0x00000000080672ca */ /* 0x000fe200000e0000 */
[----:B------:R-:W-:Y:S01]  /*1fb60*/  IMAD.MOV.U32 R15, RZ, RZ, 0x1 ;  /* 0x00000001ff0f7424 */ /* 0x000fe200078e00ff */
        /* <DEDUP_REMOVED lines=39> */
.L_x_2096:
[----:B------:R-:W-:Y:S05]  /*1fde0*/  BSYNC B0 ;  /* 0x0000000000007941 */ /* 0x000fea0003800000 */
.L_x_2095:
        /* <DEDUP_REMOVED lines=13> */
.L_x_2098:
[----:B------:R-:W-:Y:S05]  /*1fec0*/  BSYNC B0 ;  /* 0x0000000000007941 */ /* 0x000fea0003800000 */
.L_x_2097:
        /* <DEDUP_REMOVED lines=8> */
.L_x_2100:
[----:B------:R-:W-:Y:S05]  /*1ff50*/  BSYNC B0 ;  /* 0x0000000000007941 */ /* 0x000fea0003800000 */
.L_x_2099:
        /* <DEDUP_REMOVED lines=473> */
[----:B--2---:R-:W2:Y:S01]  /*21cf0*/  LD.E R60, desc[UR46][R58.64] ;  /* 0x0000002e3a3c7980 */ /* 0x004ea2000c101900 */
[----:B----4-:R-:W-:-:S02]  /*21d00*/  ISETP.NE.AND P1, PT, R12, 0x1, PT ;  /* 0x000000010c00780c */ /* 0x010fc40003f25270 */
[----:B---3--:R-:W-:Y:S01]  /*21d10*/  ISETP.GE.AND P2, PT, R9, 0x1, PT ;  /* 0x000000010900780c */ /* 0x008fe20003f46270 */
[----:B------:R-:W-:Y:S01]  /*21d20*/  BSSY B0, `(.L_x_2102) ;  /* 0x0000079000007945 */ /* 0x000fe20003800000 */
[-C--:B--2---:R-:W-:Y:S01]  /*21d30*/  FMUL.FTZ R20, R24, R60.reuse ;  /* 0x0000003c18147220 */ /* 0x084fe20000410000 */
[----:B------:R-:W-:Y:S01]  /*21d40*/  SHF.R.S32.HI R24, RZ, 0x1f, R61 ;  /* 0x0000001fff187819 */ /* 0x000fe2000001143d */
[----:B-1----:R-:W-:-:S03]  /*21d50*/  FMUL.FTZ R14, R26, R60 ;  /* 0x0000003c1a0e7220 */ /* 0x002fc60000410000 */
[----:B------:R-:W-:-:S04]  /*21d60*/  LEA.HI R26, R24, R61, RZ, 0x7 ;  /* 0x0000003d181a7211 */ /* 0x000fc800078f38ff */
[----:B------:R-:W-:Y:S01]  /*21d70*/  LOP3.LUT R26, R26, 0xffffff80, RZ, 0xc0, !PT ;  /* 0xffffff801a1a7812 */ /* 0x000fe200078ec0ff */
[----:B0-----:R-:W-:-:S04]  /*21d80*/  FMUL.FTZ R15, R27, R60 ;  /* 0x0000003c1b0f7220 */ /* 0x001fc80000410000 */
[----:B------:R-:W-:Y:S02]  /*21d90*/  IMAD.IADD R26, R61, 0x1, -R26 ;  /* 0x000000013d1a7824 */ /* 0x000fe400078e0a1a */
[-C--:B------:R-:W-:Y:S01]  /*21da0*/  FMUL.FTZ R29, R29, R60.reuse ;  /* 0x0000003c1d1d7220 */ /* 0x080fe20000410000 */
[-C--:B------:R-:W-:Y:S01]  /*21db0*/  FMUL.FTZ R58, R30, R60.reuse ;  /* 0x0000003c1e3a7220 */ /* 0x080fe20000410000 */
[----:B------:R-:W-:Y:S02]  /*21dc0*/  LEA.HI R30, R24, R61, RZ, 0x2 ;  /* 0x0000003d181e7211 */ /* 0x000fe400078f10ff */
[----:B------:R-:W-:Y:S01]  /*21dd0*/  SHF.R.S32.HI R27, RZ, 0x1f, R26 ;  /* 0x0000001fff1b7819 */ /* 0x000fe2000001141a */
[----:B------:R0:W1:Y:S01]  /*21de0*/  MUFU.TANH R62, R29 ;  /* 0x0000001d003e7308 */ /* 0x0000620000002400 */
[----:B------:R-:W-:Y:S01]  /*21df0*/  LOP3.LUT R30, R30, 0xfffffffc, RZ, 0xc0, !PT ;  /* 0xfffffffc1e1e7812 */ /* 0x000fe200078ec0ff */
[----:B------:R-:W-:Y:S01]  /*21e00*/  FMUL.FTZ R59, R31, R60 ;  /* 0x0000003c1f3b7220 */ /* 0x000fe20000410000 */
[----:B0-----:R-:W-:Y:S01]  /*21e10*/  LEA.HI R29, R27, R26, RZ, 0x2 ;  /* 0x0000001a1b1d7211 */ /* 0x001fe200078f10ff */
[----:B------:R-:W-:-:S03]  /*21e20*/  FMUL.FTZ R32, R32, R60 ;  /* 0x0000003c20207220 */ /* 0x000fc60000410000 */
[--C-:B------:R-:W-:Y:S02]  /*21e30*/  SHF.R.S32.HI R24, RZ, 0x2, R29.reuse ;  /* 0x00000002ff187819 */ /* 0x100fe4000001141d */
[----:B------:R-:W-:Y:S01]  /*21e40*/  SHF.R.S32.HI R31, RZ, 0x1f, R29 ;  /* 0x0000001fff1f7819 */ /* 0x000fe2000001141d */
[----:B------:R-:W-:Y:S01]  /*21e50*/  IMAD.IADD R61, R61, 0x1, -R30 ;  /* 0x000000013d3d7824 */ /* 0x000fe200078e0a1e */
[----:B------:R-:W-:Y:S02]  /*21e60*/  LEA.HI R27, R27, R26, RZ, 0x5 ;  /* 0x0000001a1b1b7211 */ /* 0x000fe400078f28ff */
[----:B------:R-:W-:Y:S01]  /*21e70*/  LEA.HI R31, R31, R24, RZ, 0x3 ;  /* 0x000000181f1f7211 */ /* 0x000fe200078f18ff */
[----:B------:R0:W2:Y:S01]  /*21e80*/  MUFU.TANH R63, R32 ;  /* 0x00000020003f7308 */ /* 0x0000a20000002400 */
[----:B------:R-:W-:Y:S02]  /*21e90*/  SHF.R.S32.HI R30, RZ, 0x5, R27 ;  /* 0x00000005ff1e7819 */ /* 0x000fe4000001141b */
[----:B------:R-:W-:-:S02]  /*21ea0*/  LOP3.LUT R31, R31, 0xfffffff8, RZ, 0xc0, !PT ;  /* 0xfffffff81f1f7812 */ /* 0x000fc400078ec0ff */
[----:B0-----:R-:W-:-:S03]  /*21eb0*/  LEA.HI R32, R61, R61, RZ, 0x1 ;  /* 0x0000003d3d207211 */ /* 0x001fc600078f08ff */
[----:B------:R-:W-:Y:S02]  /*21ec0*/  IMAD.IADD R31, R24, 0x1, -R31 ;  /* 0x00000001181f7824 */ /* 0x000fe400078e0a1f */
[----:B------:R-:W-:Y:S01]  /*21ed0*/  IMAD R30, R21, 0x4, R30 ;  /* 0x00000004151e7824 */ /* 0x000fe200078e021e */
[----:B------:R-:W-:Y:S01]  /*21ee0*/  LOP3.LUT R32, R32, 0x1ffffffe, RZ, 0xc0, !PT ;  /* 0x1ffffffe20207812 */ /* 0x000fe200078ec0ff */
[----:B------:R-:W-:Y:S02]  /*21ef0*/  FMUL.FTZ R38, R38, R60 ;  /* 0x0000003c26267220 */ /* 0x000fe40000410000 */
[----:B------:R-:W-:Y:S02]  /*21f00*/  IMAD.U32 R31, R30, 0x10, R31 ;  /* 0x000000101e1f7824 */ /* 0x000fe400078e001f */
[----:B------:R-:W-:Y:S01]  /*21f10*/  IMAD.IADD R32, R61, 0x1, -R32 ;  /* 0x000000013d207824 */ /* 0x000fe200078e0a20 */
[----:B------:R0:W3:Y:S03]  /*21f20*/  MUFU.TANH R69, R38 ;  /* 0x0000002600457308 */ /* 0x0000e60000002400 */
[----:B0-----:R-:W-:-:S04]  /*21f30*/  IMAD R38, R32, 0x8, R31 ;  /* 0x0000000820267824 */ /* 0x001fc800078e021f */
[----:B------:R-:W-:-:S04]  /*21f40*/  @P1 IMAD.HI.U32 R13, R38, R13, RZ ;  /* 0x0000000d260d1227 */ /* 0x000fc800078e00ff */
[----:B------:R-:W-:Y:S01]  /*21f50*/  FMUL.FTZ R39, R39, R60 ;  /* 0x0000003c27277220 */ /* 0x000fe20000410000 */
[----:B------:R-:W-:Y:S01]  /*21f60*/  @P1 SHF.R.U32.HI R38, RZ, R56, R13 ;  /* 0x00000038ff261219 */ /* 0x000fe2000001160d */
[-C--:B------:R-:W-:Y:S02]  /*21f70*/  FMUL.FTZ R35, R35, R60.reuse ;  /* 0x0000003c23237220 */ /* 0x080fe40000410000 */
[----:B------:R0:W4:Y:S01]  /*21f80*/  MUFU.TANH R70, R39 ;  /* 0x0000002700467308 */ /* 0x0001220000002400 */
[-C--:B------:R-:W-:Y:S01]  /*21f90*/  FMUL.FTZ R33, R33, R60.reuse ;  /* 0x0000003c21217220 */ /* 0x080fe20000410000 */
[-C--:B------:R-:W-:Y:S01]  /*21fa0*/  FMUL.FTZ R37, R37, R60.reuse ;  /* 0x0000003c25257220 */ /* 0x080fe20000410000 */
[----:B------:R-:W1:Y:S01]  /*21fb0*/  SHFL.IDX PT, R21, R38, RZ, 0x1c1f ;  /* 0x001c1fff26157589 */ /* 0x000e6200000e0000 */
[----:B------:R-:W-:Y:S01]  /*21fc0*/  FMUL.FTZ R41, R41, R60 ;  /* 0x0000003c29297220 */ /* 0x000fe20000410000 */
[----:B------:R-:W-:Y:S01]  /*21fd0*/  LOP3.LUT R29, R29, 0x7ffffffc, RZ, 0xc0, !PT ;  /* 0x7ffffffc1d1d7812 */ /* 0x000fe200078ec0ff */
[----:B0-----:R-:W-:-:S02]  /*21fe0*/  IMAD.SHL.U32 R39, R0, 0x40, RZ ;  /* 0x0000004000277824 */ /* 0x001fc400078e00ff */
[----:B------:R-:W0:Y:S01]  /*21ff0*/  MUFU.TANH R66, R35 ;  /* 0x0000002300427308 */ /* 0x000e220000002400 */
[-C--:B------:R-:W-:Y:S01]  /*22000*/  FMUL.FTZ R25, R25, R60.reuse ;  /* 0x0000003c19197220 */ /* 0x080fe20000410000 */
[-C--:B------:R-:W-:Y:S01]  /*22010*/  FMUL.FTZ R28, R28, R60.reuse ;  /* 0x0000003c1c1c7220 */ /* 0x080fe20000410000 */
[-C--:B------:R-:W-:Y:S01]  /*22020*/  FMUL.FTZ R40, R40, R60.reuse ;  /* 0x0000003c28287220 */ /* 0x080fe20000410000 */
[----:B------:R-:W-:Y:S01]  /*22030*/  IADD3 R12, -R39, 0x1, RZ ;  /* 0x00000001270c7810 */ /* 0x000fe20007ffe1ff */
        /* <DEDUP_REMOVED lines=10> */
[----:B------:R-:W-:Y:S01]  /*220e0*/  FMUL.FTZ R54, R54, R60 ;  /* 0x0000003c36367220 */ /* 0x000fe20000410000 */
[----:B------:R3:W0:Y:S01]  /*220f0*/  MUFU.TANH R68, R37 ;  /* 0x0000002500447308 */ /* 0x0006220000002400 */
[----:B--2---:R-:W-:-:S02]  /*22100*/  IMAD.IADD R33, R26, 0x1, -R29 ;  /* 0x000000011a217824 */ /* 0x004fc400078e0a1d */
[-C--:B------:R-:W-:Y:S01]  /*22110*/  FMUL.FTZ R55, R55, R60.reuse ;  /* 0x0000003c37377220 */ /* 0x080fe20000410000 */
[-C--:B------:R-:W-:Y:S01]  /*22120*/  FMUL.FTZ R34, R34, R60.reuse ;  /* 0x0000003c22227220 */ /* 0x080fe20000410000 */
[----:B------:R-:W-:-:S03]  /*22130*/  FMUL.FTZ R36, R36, R60 ;  /* 0x0000003c24247220 */ /* 0x000fc60000410000 */
[----:B------:R2:W0:Y:S01]  /*22140*/  MUFU.TANH R35, R41 ;  /* 0x0000002900237308 */ /* 0x0004220000002400 */
[-C--:B---3--:R-:W-:Y:S01]  /*22150*/  FMUL.FTZ R37, R47, R60.reuse ;  /* 0x0000003c2f257220 */ /* 0x088fe20000410000 */
[----:B------:R-:W-:Y:S02]  /*22160*/  IMAD R12, R33, -0x2, R12 ;  /* 0xfffffffe210c7824 */ /* 0x000fe400078e020c */
[----:B--2---:R-:W-:-:S04]  /*22170*/  FMUL.FTZ R41, R46, R60 ;  /* 0x0000003c2e297220 */ /* 0x004fc80000410000 */
[----:B------:R-:W2:Y:S01]  /*22180*/  MUFU.TANH R20, R20 ;  /* 0x0000001400147308 */ /* 0x000ea20000002400 */
[----:B------:R-:W-:Y:S01]  /*22190*/  FMUL.FTZ R42, R42, R60 ;  /* 0x0000003c2a2a7220 */ /* 0x000fe20000410000 */
[----:B------:R-:W-:Y:S02]  /*221a0*/  IADD3 R12, -R4, R12, R5 ;  /* 0x0000000c040c7210 */ /* 0x000fe40007ffe105 */
[----:B------:R-:W-:-:S04]  /*221b0*/  LOP3.LUT R13, RZ, R6, RZ, 0x33, !PT ;  /* 0x00000006ff0d7212 */ /* 0x000fc800078e33ff */
[----:B------:R-:W3:Y:S08]  /*221c0*/  MUFU.TANH R25, R25 ;  /* 0x0000001900197308 */ /* 0x000ef00000002400 */
        /* <DEDUP_REMOVED lines=21> */
[----:B------:R-:W-:-:S02]  /*22320*/  IMAD.IADD R46, R12, 0x1, R13 ;  /* 0x000000010c2e7824 */ /* 0x000fc400078e020d */
[----:B------:R-:W-:-:S05]  /*22330*/  IMAD.IADD R47, R8, 0x1, -R39 ;  /* 0x00000001082f7824 */ /* 0x000fca00078e0a27 */
[----:B------:R4:W0:Y:S02]  /*22340*/  MUFU.TANH R71, R42 ;  /* 0x0000002a00477308 */ /* 0x0008240000002400 */
[----:B----4-:R-:W-:Y:S02]  /*22350*/  IMAD.IADD R42, R12, 0x1, R7 ;  /* 0x000000010c2a7824 */ /* 0x010fe400078e0207 */
[--C-:B-1----:R-:W-:Y:S02]  /*22360*/  IMAD.IADD R7, R46, 0x1, R21.reuse ;  /* 0x000000012e077824 */ /* 0x102fe400078e0215 */
[----:B------:R-:W-:Y:S01]  /*22370*/  IMAD.IADD R6, R42, 0x1, R21 ;  /* 0x000000012a067824 */ /* 0x000fe200078e0215 */
[----:B--23--:R-:W-:Y:S06]  /*22380*/  @!P2 BRA `(.L_x_2103) ;  /* 0x000000000048a947 */ /* 0x00cfec0003800000 */
        /* <DEDUP_REMOVED lines=10> */
.L_x_2105:
[----:B------:R-:W-:-:S13]  /*22430*/  ISETP.NE.AND P1, PT, R9, 0x1, PT ;  /* 0x000000010900780c */ /* 0x000fda0003f25270 */
[----:B------:R-:W-:-:S05]  /*22440*/  @P1 IMAD.HI.U32 R12, R8, R10, RZ ;  /* 0x0000000a080c1227 */ /* 0x000fca00078e00ff */
[----:B------:R-:W-:-:S07]  /*22450*/  @P1 SHF.R.U32.HI R8, RZ, R11, R12 ;  /* 0x0000000bff081219 */ /* 0x000fce000001160c */
.L_x_2106:
[----:B------:R-:W-:Y:S05]  /*22460*/  BSYNC B1 ;  /* 0x0000000000017941 */ /* 0x000fea0003800000 */
.L_x_2104:
[----:B------:R-:W-:-:S04]  /*22470*/  IMAD R8, R8, R9, -R39 ;  /* 0x0000000908087224 */ /* 0x000fc800078e0a27 */
[----:B------:R-:W-:-:S05]  /*22480*/  IMAD R8, R33, -0x2, R8 ;  /* 0xfffffffe21087824 */ /* 0x000fca00078e0208 */
[----:B------:R-:W-:Y:S02]  /*22490*/  VIMNMX R7, R7, R8, !PT ;  /* 0x0000000807077248 */ /* 0x000fe40007fe0100 */
[----:B------:R-:W-:-:S07]  /*224a0*/  VIADDMNMX R6, R8, R9, R6, PT ;  /* 0x0000000908067246 */ /* 0x000fce0003800106 */
.L_x_2103:
[----:B------:R-:W-:Y:S05]  /*224b0*/  BSYNC B0 ;  /* 0x0000000000007941 */ /* 0x000fea0003800000 */
.L_x_2102:
[C---:B------:R-:W-:Y:S01]  /*224c0*/  ISETP.GE.AND P1, PT, R47.reuse, 0x2, PT ;  /* 0x000000022f00780c */ /* 0x040fe20003f26270 */
[----:B------:R-:W-:Y:S01]  /*224d0*/  BSSY B0, `(.L_x_2107) ;  /* 0x0000062000007945 */ /* 0x000fe20003800000 */
[----:B------:R-:W-:Y:S02]  /*224e0*/  ISETP.GE.AND P3, PT, R47, 0xa, PT ;  /* 0x0000000a2f00780c */ /* 0x000fe40003f66270 */
        /* <DEDUP_REMOVED lines=10> */
[----:B------:R-:W-:Y:S02]  /*22590*/  ISETP.GE.AND P3, PT, R47, 0x11, PT ;  /* 0x000000112f00780c */ /* 0x000fe40003f66270 */
[----:B------:R-:W-:Y:S02]  /*225a0*/  FSEL R32, R62, -INF , !P1 ;  /* 0xff8000003e207808 */ /* 0x000fe40004800000 */
[----:B------:R-:W-:Y:S02]  /*225b0*/  ISETP.LT.OR P2, PT, R6, 0x9, P2 ;  /* 0x000000090600780c */ /* 0x000fe40001741670 */
[----:B------:R-:W-:Y:S02]  /*225c0*/  ISETP.GT.AND P1, PT, R7, 0x10, !P3 ;  /* 0x000000100700780c */ /* 0x000fe40005f24270 */
[----:B0-----:R-:W-:Y:S02]  /*225d0*/  FSEL R34, R28, -INF , !P2 ;  /* 0xff8000001c227808 */ /* 0x001fe40005000000 */
        /* <DEDUP_REMOVED lines=22> */
[----:B------:R-:W-:Y:S02]  /*22740*/  FSEL R27, R40, -INF , !P1 ;  /* 0xff800000281b7808 */ /* 0x000fe40004800000 */
[----:B------:R-:W-:Y:S02]  /*22750*/  ISETP.GT.AND P1, PT, R7, 0x21, !P2 ;  /* 0x000000210700780c */ /* 0x000fe40005724270 */
[----:B------:R-:W-:-:S02]  /*22760*/  P2R R40, PR, RZ, 0x4 ;  /* 0x00000004ff287803 */ /* 0x000fc40000000000 */
[C---:B------:R-:W-:Y:S02]  /*22770*/  ISETP.LT.OR P1, PT, R6.reuse, 0x22, P1 ;  /* 0x000000220600780c */ /* 0x040fe40000f21670 */
[----:B------:R-:W-:Y:S02]  /*22780*/  ISETP.GE.AND P2, PT, R47, 0x29, PT ;  /* 0x000000292f00780c */ /* 0x000fe40003f46270 */
[----:B------:R-:W-:Y:S02]  /*22790*/  FSEL R26, R35, -INF , !P1 ;  /* 0xff800000231a7808 */ /* 0x000fe40004800000 */
[----:B------:R-:W-:Y:S01]  /*227a0*/  ISETP.GT.AND P1, PT, R7, 0x28, !P2 ;  /* 0x000000280700780c */ /* 0x000fe20005724270 */
[----:B------:R-:W0:Y:S01]  /*227b0*/  SHFL.IDX PT, R35, R38, 0x1, 0x1c1f ;  /* 0x003c1f0026237f89 */ /* 0x000e2200000e0000 */
[----:B------:R-:W-:Y:S02]  /*227c0*/  P2R R68, PR, RZ, 0x4 ;  /* 0x00000004ff447803 */ /* 0x000fe40000000000 */
[----:B------:R-:W-:-:S02]  /*227d0*/  ISETP.LT.OR P1, PT, R6, 0x29, P1 ;  /* 0x000000290600780c */ /* 0x000fc40000f21670 */
[----:B------:R-:W-:Y:S02]  /*227e0*/  P2R R61, PR, RZ, 0x8 ;  /* 0x00000008ff3d7803 */ /* 0x000fe40000000000 */
        /* <DEDUP_REMOVED lines=23> */
[----:B------:R-:W-:Y:S01]  /*22960*/  ISETP.GT.AND P6, PT, R7, 0x39, !P6 ;  /* 0x000000390700780c */ /* 0x000fe200077c4270 */
[----:B0-----:R-:W-:-:S03]  /*22970*/  IMAD.IADD R7, R46, 0x1, R35 ;  /* 0x000000012e077824 */ /* 0x001fc600078e0223 */
[----:B------:R-:W-:Y:S01]  /*22980*/  ISETP.LT.OR P6, PT, R6, 0x3a, P6 ;  /* 0x0000003a0600780c */ /* 0x000fe200037c1670 */
[----:B------:R-:W-:-:S03]  /*22990*/  IMAD.IADD R6, R42, 0x1, R35 ;  /* 0x000000012a067824 */ /* 0x000fc600078e0223 */
        /* <DEDUP_REMOVED lines=13> */
.L_x_2110:
[----:B------:R-:W-:-:S13]  /*22a70*/  ISETP.NE.AND P6, PT, R9, 0x1, PT ;  /* 0x000000010900780c */ /* 0x000fda0003fc5270 */
[----:B------:R-:W-:-:S05]  /*22a80*/  @P6 IMAD.HI.U32 R10, R4, R10, RZ ;  /* 0x0000000a040a6227 */ /* 0x000fca00078e00ff */
[----:B------:R-:W-:-:S07]  /*22a90*/  @P6 SHF.R.U32.HI R4, RZ, R11, R10 ;  /* 0x0000000bff046219 */ /* 0x000fce000001160a */
.L_x_2111:
[----:B------:R-:W-:Y:S05]  /*22aa0*/  BSYNC B1 ;  /* 0x0000000000017941 */ /* 0x000fea0003800000 */
.L_x_2109:
[----:B------:R-:W-:-:S04]  /*22ab0*/  IMAD R4, R4, R9, -R39 ;  /* 0x0000000904047224 */ /* 0x000fc800078e0a27 */
[----:B------:R-:W-:-:S05]  /*22ac0*/  IMAD R4, R33, -0x2, R4 ;  /* 0xfffffffe21047824 */ /* 0x000fca00078e0204 */
[----:B------:R-:W-:Y:S02]  /*22ad0*/  VIADDMNMX R6, R4, R9, R6, PT ;  /* 0x0000000904067246 */ /* 0x000fe40003800106 */
[----:B------:R-:W-:-:S07]  /*22ae0*/  VIMNMX R7, R7, R4, !PT ;  /* 0x0000000407077248 */ /* 0x000fce0007fe0100 */
.L_x_2108:
[----:B------:R-:W-:Y:S05]  /*22af0*/  BSYNC B0 ;  /* 0x0000000000007941 */ /* 0x000fea0003800000 */
.L_x_2107:
        /* <DEDUP_REMOVED lines=37> */
[C---:B------:R-:W-:Y:S02]  /*22d50*/  ISETP.GT.AND P5, PT, R7.reuse, 0x21, !P6 ;  /* 0x000000210700780c */ /* 0x040fe400077a4270 */
[C---:B------:R-:W-:Y:S02]  /*22d60*/  ISETP.GT.AND P1, PT, R7.reuse, 0x29, !P1 ;  /* 0x000000290700780c */ /* 0x040fe40004f24270 */
[----:B------:R-:W-:Y:S02]  /*22d70*/  ISETP.LT.OR P5, PT, R6, 0x22, P5 ;  /* 0x000000220600780c */ /* 0x000fe40002fa1670 */
[----:B------:R-:W-:Y:S02]  /*22d80*/  ISETP.GT.AND P2, PT, R7, 0x30, !P2 ;  /* 0x000000300700780c */ /* 0x000fe40005744270 */
[----:B------:R-:W-:-:S02]  /*22d90*/  FSEL R9, R43, -INF , !P5 ;  /* 0xff8000002b097808 */ /* 0x000fc40006800000 */
[----:B------:R-:W-:Y:S02]  /*22da0*/  ISETP.NE.AND P5, PT, R68, RZ, PT ;  /* 0x000000ff4400720c */ /* 0x000fe40003fa5270 */
[C---:B------:R-:W-:Y:S02]  /*22db0*/  ISETP.GT.AND P3, PT, R7.reuse, 0x31, !P3 ;  /* 0x000000310700780c */ /* 0x040fe40005f64270 */
[----:B------:R-:W-:Y:S02]  /*22dc0*/  ISETP.GT.AND P5, PT, R7, 0x28, !P5 ;  /* 0x000000280700780c */ /* 0x000fe40006fa4270 */
[----:B------:R-:W-:Y:S02]  /*22dd0*/  ISETP.NE.AND P6, PT, R44, RZ, PT ;  /* 0x000000ff2c00720c */ /* 0x000fe40003fc5270 */
[C---:B------:R-:W-:Y:S02]  /*22de0*/  ISETP.LT.OR P5, PT, R6.reuse, 0x29, P5 ;  /* 0x000000290600780c */ /* 0x040fe40002fa1670 */
[----:B------:R-:W-:-:S02]  /*22df0*/  ISETP.LT.OR P1, PT, R6, 0x2a, P1 ;  /* 0x0000002a0600780c */ /* 0x000fc40000f21670 */
[----:B------:R-:W-:Y:S02]  /*22e00*/  FSEL R56, R41, -INF , !P5 ;  /* 0xff80000029387808 */ /* 0x000fe40006800000 */
        /* <DEDUP_REMOVED lines=10> */
[----:B------:R-:W-:-:S02]  /*22eb0*/  IADD3 R6, P2, R2, 0x410, RZ ;  /* 0x0000041002067810 */ /* 0x000fc40007f5e0ff */
[----:B------:R-:W-:Y:S02]  /*22ec0*/  FSEL R37, R55, -INF , !P1 ;  /* 0xff80000037257808 */ /* 0x000fe40004800000 */
[----:B------:R-:W-:Y:S01]  /*22ed0*/  LOP3.LUT R6, R6, 0x4, RZ, 0xfc, !PT ;  /* 0x0000000406067812 */ /* 0x000fe200078efcff */
[----:B------:R-:W-:Y:S01]  /*22ee0*/  IMAD.X R7, RZ, RZ, R16, P2 ;  /* 0x000000ffff077224 */ /* 0x000fe200010e0610 */
        /* <DEDUP_REMOVED lines=54> */
[----:B------:R-:W-:Y:S01]  /*23250*/  FSEL R5, R10, RZ, P1 ;  /* 0x000000ff0a057208 */ /* 0x000fe20000800000 */
[----:B---3--:R-:W-:-:S04]  /*23260*/  FMUL.FTZ R10, R46, R43 ;  /* 0x0000002b2e0a7220 */ /* 0x008fc80000410000 */
[----:B------:R-:W-:-:S04]  /*23270*/  FADD.FTZ R5, R4, -R5 ;  /* 0x8000000504057221 */ /* 0x000fc80000010000 */
        /* <DEDUP_REMOVED lines=20> */
.L_x_2113:
[----:B------:R-:W-:Y:S05]  /*233c0*/  BSYNC B0 ;  /* 0x0000000000007941 */ /* 0x000fea0003800000 */
.L_x_2112:
        /* <DEDUP_REMOVED lines=13> */
[----:B---3--:R-:W-:-:S05]  /*234a0*/  FMUL.FTZ R43, R41, R48 ;  /* 0x00000030292b7220 */ /* 0x008fca0000410000 */
[----:B------:R-:W-:Y:S02]  /*234b0*/  FSEL R43, R43, RZ, P1 ;  /* 0x000000ff2b2b7208 */ /* 0x000fe40000800000 */
[----:B----4-:R-:W-:-:S03]  /*234c0*/  FSETP.NEU.FTZ.AND P1, PT, R7, -INF , PT ;  /* 0xff8000000700780b */ /* 0x010fc60003f3d000 */
[-CC-:B------:R-:W-:Y:S01]  /*234d0*/  FFMA.FTZ R4, R52, R48.reuse, -R43.reuse ;  /* 0x0000003034047223 */ /* 0x180fe2000001082b */
[-CC-:B------:R-:W-:Y:S01]  /*234e0*/  FFMA.FTZ R36, R36, R48.reuse, -R43.reuse ;  /* 0x0000003024247223 */ /* 0x180fe2000001082b */
[-CC-:B------:R-:W-:Y:S01]  /*234f0*/  FFMA.FTZ R34, R34, R48.reuse, -R43.reuse ;  /* 0x0000003022227223 */ /* 0x180fe2000001082b */
[-CC-:B------:R-:W-:Y:S01]  /*23500*/  FFMA.FTZ R32, R32, R48.reuse, -R43.reuse ;  /* 0x0000003020207223 */ /* 0x180fe2000001082b */
[----:B------:R1:W5:Y:S01]  /*23510*/  MUFU.EX2 R168, R4 ;  /* 0x0000000400a87308 */ /* 0x0003620000000800 */
[-CC-:B------:R-:W-:Y:S01]  /*23520*/  FFMA.FTZ R31, R31, R48.reuse, -R43.reuse ;  /* 0x000000301f1f7223 */ /* 0x180fe2000001082b */
[-CC-:B------:R-:W-:Y:S01]  /*23530*/  FFMA.FTZ R30, R30, R48.reuse, -R43.reuse ;  /* 0x000000301e1e7223 */ /* 0x180fe2000001082b */
[-CC-:B------:R-:W-:Y:S01]  /*23540*/  FFMA.FTZ R20, R20, R48.reuse, -R43.reuse ;  /* 0x0000003014147223 */ /* 0x180fe2000001082b */
[-CC-:B------:R-:W-:Y:S01]  /*23550*/  FFMA.FTZ R29, R29, R48.reuse, -R43.reuse ;  /* 0x000000301d1d7223 */ /* 0x180fe2000001082b */
[-CC-:B------:R-:W-:Y:S01]  /*23560*/  FFMA.FTZ R28, R28, R48.reuse, -R43.reuse ;  /* 0x000000301c1c7223 */ /* 0x180fe2000001082b */
[-CC-:B------:R-:W-:Y:S01]  /*23570*/  FFMA.FTZ R27, R27, R48.reuse, -R43.reuse ;  /* 0x000000301b1b7223 */ /* 0x180fe2000001082b */
[-CC-:B------:R-:W-:Y:S01]  /*23580*/  FFMA.FTZ R26, R26, R48.reuse, -R43.reuse ;  /* 0x000000301a1a7223 */ /* 0x180fe2000001082b */
[----:B------:R-:W2:Y:S01]  /*23590*/  MUFU.EX2 R41, R36 ;  /* 0x0000002400297308 */ /* 0x000ea20000000800 */
[----:B-1----:R-:W-:Y:S01]  /*235a0*/  FMUL.FTZ R4, R48, R7 ;  /* 0x0000000730047220 */ /* 0x002fe20000410000 */
[-CC-:B------:R-:W-:Y:S01]  /*235b0*/  FFMA.FTZ R25, R25, R48.reuse, -R43.reuse ;  /* 0x0000003019197223 */ /* 0x180fe2000001082b */
[-CC-:B------:R-:W-:Y:S01]  /*235c0*/  FFMA.FTZ R24, R24, R48.reuse, -R43.reuse ;  /* 0x0000003018187223 */ /* 0x180fe2000001082b */
[-CC-:B------:R-:W-:Y:S01]  /*235d0*/  FFMA.FTZ R21, R21, R48.reuse, -R43.reuse ;  /* 0x0000003015157223 */ /* 0x180fe2000001082b */
[-CC-:B------:R-:W-:Y:S01]  /*235e0*/  FFMA.FTZ R13, R13, R48.reuse, -R43.reuse ;  /* 0x000000300d0d7223 */ /* 0x180fe2000001082b */
[----:B------:R-:W-:Y:S01]  /*235f0*/  FSEL R5, R4, RZ, P1 ;  /* 0x000000ff04057208 */ /* 0x000fe20000800000 */
[----:B------:R-:W-:Y:S01]  /*23600*/  FFMA.FTZ R12, R12, R48, -R43 ;  /* 0x000000300c0c7223 */ /* 0x000fe2000001082b */
[----:B------:R-:W1:Y:S01]  /*23610*/  MUFU.EX2 R34, R34 ;  /* 0x0000002200227308 */ /* 0x000e620000000800 */
[----:B-----5:R-:W-:-:S02]  /*23620*/  FADD.FTZ R6, R168, R49 ;  /* 0x00000031a8067221 */ /* 0x020fc40000010000 */
[-CC-:B------:R-:W-:Y:S01]  /*23630*/  FFMA.FTZ R42, R42, R48.reuse, -R5.reuse ;  /* 0x000000302a2a7223 */ /* 0x180fe20000010805 */
[-CC-:B------:R-:W-:Y:S01]  /*23640*/  FFMA.FTZ R40, R40, R48.reuse, -R5.reuse ;  /* 0x0000003028287223 */ /* 0x180fe20000010805 */
[-CC-:B------:R-:W-:Y:S01]  /*23650*/  FFMA.FTZ R39, R39, R48.reuse, -R5.reuse ;  /* 0x0000003027277223 */ /* 0x180fe20000010805 */
[-CC-:B------:R-:W-:Y:S01]  /*23660*/  FFMA.FTZ R38, R38, R48.reuse, -R5.reuse ;  /* 0x0000003026267223 */ /* 0x180fe20000010805 */
[-CC-:B------:R-:W-:Y:S01]  /*23670*/  FFMA.FTZ R35, R35, R48.reuse, -R5.reuse ;  /* 0x0000003023237223 */ /* 0x180fe20000010805 */
[----:B------:R1:W-:Y:S01]  /*23680*/  MUFU.EX2 R169, R40 ;  /* 0x0000002800a97308 */ /* 0x0003e20000000800 */
[-CC-:B------:R-:W-:Y:S01]  /*23690*/  FFMA.FTZ R33, R33, R48.reuse, -R5.reuse ;  /* 0x0000003021217223 */ /* 0x180fe20000010805 */
[-CC-:B------:R-:W-:Y:S01]  /*236a0*/  FFMA.FTZ R15, R15, R48.reuse, -R5.reuse ;  /* 0x000000300f0f7223 */ /* 0x180fe20000010805 */
[----:B--2---:R-:W-:Y:S01]  /*236b0*/  FADD.FTZ R7, R41, R6 ;  /* 0x0000000629077221 */ /* 0x004fe20000010000 */
[-CC-:B------:R-:W-:Y:S01]  /*236c0*/  FFMA.FTZ R14, R14, R48.reuse, -R5.reuse ;  /* 0x000000300e0e7223 */ /* 0x180fe20000010805 */
[-CC-:B------:R-:W-:Y:S01]  /*236d0*/  FFMA.FTZ R11, R11, R48.reuse, -R5.reuse ;  /* 0x000000300b0b7223 */ /* 0x180fe20000010805 */
[-CC-:B------:R-:W-:Y:S01]  /*236e0*/  FFMA.FTZ R9, R9, R48.reuse, -R5.reuse ;  /* 0x0000003009097223 */ /* 0x180fe20000010805 */
[-C--:B------:R-:W-:Y:S01]  /*236f0*/  FFMA.FTZ R4, R56, R48.reuse, -R5 ;  /* 0x0000003038047223 */ /* 0x080fe20000010805 */
[----:B------:R-:W2:Y:S01]  /*23700*/  MUFU.EX2 R42, R42 ;  /* 0x0000002a002a7308 */ /* 0x000ea20000000800 */
[----:B-1----:R-:W-:Y:S01]  /*23710*/  FADD.FTZ R40, R34, R7 ;  /* 0x0000000722287221 */ /* 0x002fe20000010000 */
[----:B------:R-:W-:-:S06]  /*23720*/  FFMA.FTZ R6, R58, R48, -R5 ;  /* 0x000000303a067223 */ /* 0x000fcc0000010805 */
[----:B------:R-:W1:Y:S08]  /*23730*/  MUFU.EX2 R39, R39 ;  /* 0x0000002700277308 */ /* 0x000e700000000800 */
[----:B------:R-:W3:Y:S01]  /*23740*/  MUFU.EX2 R45, R32 ;  /* 0x00000020002d7308 */ /* 0x000ee20000000800 */
[----:B--2---:R-:W-:-:S04]  /*23750*/  FADD.FTZ R36, R42, R51 ;  /* 0x000000332a247221 */ /* 0x004fc80000010000 */
[----:B------:R-:W-:-:S03]  /*23760*/  FADD.FTZ R36, R169, R36 ;  /* 0x00000024a9247221 */ /* 0x000fc60000010000 */
[----:B------:R-:W2:Y:S01]  /*23770*/  MUFU.EX2 R38, R38 ;  /* 0x0000002600267308 */ /* 0x000ea20000000800 */
[----:B-1----:R-:W-:-:S07]  /*23780*/  FADD.FTZ R7, R39, R36 ;  /* 0x0000002427077221 */ /* 0x002fce0000010000 */
[----:B------:R-:W1:Y:S01]  /*23790*/  MUFU.EX2 R31, R31 ;  /* 0x0000001f001f7308 */ /* 0x000e620000000800 */
[----:B---3--:R-:W-:-:S07]  /*237a0*/  FADD.FTZ R40, R45, R40 ;  /* 0x000000282d287221 */ /* 0x008fce0000010000 */
[----:B------:R-:W-:Y:S01]  /*237b0*/  MUFU.EX2 R35, R35 ;  /* 0x0000002300237308 */ /* 0x000fe20000000800 */
[----:B--2---:R-:W-:Y:S01]  /*237c0*/  FADD.FTZ R44, R38, R7 ;  /* 0x00000007262c7221 */ /* 0x004fe20000010000 */
[----:B------:R-:W-:-:S06]  /*237d0*/  FFMA.FTZ R7, R50, R48, -R5 ;  /* 0x0000003032077223 */ /* 0x000fcc0000010805 */
[----:B------:R-:W2:Y:S08]  /*237e0*/  MUFU.EX2 R30, R30 ;  /* 0x0000001e001e7308 */ /* 0x000eb00000000800 */
[----:B------:R-:W-:Y:S08]  /*237f0*/  MUFU.EX2 R43, R20 ;  /* 0x00000014002b7308 */ /* 0x000ff00000000800 */
[----:B------:R-:W-:Y:S08]  /*23800*/  MUFU.EX2 R20, R33 ;  /* 0x0000002100147308 */ /* 0x000ff00000000800 */
[----:B------:R-:W3:Y:S08]  /*23810*/  MUFU.EX2 R29, R29 ;  /* 0x0000001d001d7308 */ /* 0x000ef00000000800 */
[----:B------:R-:W4:Y:S08]  /*23820*/  MUFU.EX2 R15, R15 ;  /* 0x0000000f000f7308 */ /* 0x000f300000000800 */
[----:B------:R-:W5:Y:S08]  /*23830*/  MUFU.EX2 R28, R28 ;  /* 0x0000001c001c7308 */ /* 0x000f700000000800 */
[----:B------:R-:W0:Y:S08]  /*23840*/  MUFU.EX2 R14, R14 ;  /* 0x0000000e000e7308 */ /* 0x000e300000000800 */
[----:B------:R-:W0:Y:S08]  /*23850*/  MUFU.EX2 R27, R27 ;  /* 0x0000001b001b7308 */ /* 0x000e300000000800 */
[----:B------:R1:W-:Y:S08]  /*23860*/  MUFU.EX2 R32, R9 ;  /* 0x0000000900207308 */ /* 0x0003f00000000800 */
[----:B------:R3:W-:Y:S01]  /*23870*/  MUFU.EX2 R180, R13 ;  /* 0x0000000d00b47308 */ /* 0x0007e20000000800 */
[----:B-1----:R-:W-:-:S04]  /*23880*/  FADD.FTZ R9, R31, R40 ;  /* 0x000000281f097221 */ /* 0x002fc80000010000 */
[----:B--2---:R-:W-:-:S03]  /*23890*/  FADD.FTZ R40, R30, R9 ;  /* 0x000000091e287221 */ /* 0x004fc60000010000 */
[----:B------:R-:W-:Y:S01]  /*238a0*/  MUFU.EX2 R11, R11 ;  /* 0x0000000b000b7308 */ /* 0x000fe20000000800 */
[----:B---3--:R-:W-:Y:S01]  /*238b0*/  FADD.FTZ R13, R35, R44 ;  /* 0x0000002c230d7221 */ /* 0x008fe20000010000 */
[----:B------:R-:W-:-:S03]  /*238c0*/  FADD.FTZ R9, R29, R40 ;  /* 0x000000281d097221 */ /* 0x000fc60000010000 */
[----:B------:R-:W-:-:S03]  /*238d0*/  FADD.FTZ R44, R20, R13 ;  /* 0x0000000d142c7221 */ /* 0x000fc60000010000 */
[----:B------:R-:W1:Y:S01]  /*238e0*/  MUFU.EX2 R26, R26 ;  /* 0x0000001a001a7308 */ /* 0x000e620000000800 */
[----:B----4-:R-:W-:Y:S01]  /*238f0*/  FADD.FTZ R13, R15, R44 ;  /* 0x0000002c0f0d7221 */ /* 0x010fe20000010000 */
[----:B-----5:R-:W-:-:S03]  /*23900*/  FADD.FTZ R44, R28, R9 ;  /* 0x000000091c2c7221 */ /* 0x020fc60000010000 */
[----:B0-----:R-:W-:Y:S01]  /*23910*/  FADD.FTZ R46, R14, R13 ;  /* 0x0000000d0e2e7221 */ /* 0x001fe20000010000 */
[----:B------:R-:W-:Y:S02]  /*23920*/  FADD.FTZ R9, R27, R44 ;  /* 0x0000002c1b097221 */ /* 0x000fe40000010000 */
[----:B------:R-:W0:Y:S08]  /*23930*/  MUFU.EX2 R25, R25 ;  /* 0x0000001900197308 */ /* 0x000e300000000800 */
[----:B------:R2:W3:Y:S01]  /*23940*/  MUFU.EX2 R179, R4 ;  /* 0x0000000400b37308 */ /* 0x0004e20000000800 */
[----:B-1----:R-:W-:-:S07]  /*23950*/  FADD.FTZ R44, R26, R9 ;  /* 0x000000091a2c7221 */ /* 0x002fce0000010000 */
[----:B------:R-:W1:Y:S01]  /*23960*/  MUFU.EX2 R24, R24 ;  /* 0x0000001800187308 */ /* 0x000e620000000800 */
[----:B--2---:R-:W-:-:S07]  /*23970*/  FFMA.FTZ R4, R60, R48, -R5 ;  /* 0x000000303c047223 */ /* 0x004fce0000010805 */
[----:B------:R2:W4:Y:S08]  /*23980*/  MUFU.EX2 R36, R6 ;  /* 0x0000000600247308 */ /* 0x0005300000000800 */
[----:B------:R-:W5:Y:S01]  /*23990*/  MUFU.EX2 R21, R21 ;  /* 0x0000001500157308 */ /* 0x000f620000000800 */
[-CC-:B--2---:R-:W-:Y:S01]  /*239a0*/  FFMA.FTZ R6, R54, R48.reuse, -R5.reuse ;  /* 0x0000003036067223 */ /* 0x184fe20000010805 */
[----:B------:R-:W-:-:S06]  /*239b0*/  FFMA.FTZ R5, R37, R48, -R5 ;  /* 0x0000003025057223 */ /* 0x000fcc0000010805 */
[----:B------:R2:W5:Y:S08]  /*239c0*/  MUFU.EX2 R181, R7 ;  /* 0x0000000700b57308 */ /* 0x0005700000000800 */
[----:B------:R1:W5:Y:S01]  /*239d0*/  MUFU.EX2 R40, R4 ;  /* 0x0000000400287308 */ /* 0x0003620000000800 */
[----:B--2---:R-:W-:-:S04]  /*239e0*/  FADD.FTZ R7, R11, R46 ;  /* 0x0000002e0b077221 */ /* 0x004fc80000010000 */
[----:B------:R-:W-:Y:S01]  /*239f0*/  FADD.FTZ R46, R32, R7 ;  /* 0x00000007202e7221 */ /* 0x000fe20000010000 */
[----:B0-----:R-:W-:Y:S02]  /*23a00*/  FADD.FTZ R7, R25, R44 ;  /* 0x0000002c19077221 */ /* 0x001fe40000010000 */
[----:B------:R-:W0:Y:S01]  /*23a10*/  MUFU.EX2 R12, R12 ;  /* 0x0000000c000c7308 */ /* 0x000e220000000800 */
[----:B---3--:R-:W-:Y:S01]  /*23a20*/  FADD.FTZ R9, R179, R46 ;  /* 0x0000002eb3097221 */ /* 0x008fe20000010000 */
[----:B-1----:R-:W-:-:S03]  /*23a30*/  FADD.FTZ R4, R24, R7 ;  /* 0x0000000718047221 */ /* 0x002fc60000010000 */
[----:B----4-:R-:W-:Y:S01]  /*23a40*/  FADD.FTZ R46, R36, R9 ;  /* 0x00000009242e7221 */ /* 0x010fe20000010000 */
[----:B-----5:R-:W-:Y:S02]  /*23a50*/  FADD.FTZ R7, R21, R4 ;  /* 0x0000000415077221 */ /* 0x020fe40000010000 */
[----:B------:R0:W1:Y:S01]  /*23a60*/  MUFU.EX2 R183, R6 ;  /* 0x0000000600b77308 */ /* 0x0000620000000800 */
[----:B------:R-:W-:Y:S01]  /*23a70*/  FADD.FTZ R9, R181, R46 ;  /* 0x0000002eb5097221 */ /* 0x000fe20000010000 */
[----:B------:R-:W-:-:S03]  /*23a80*/  FADD.FTZ R7, R180, R7 ;  /* 0x00000007b4077221 */ /* 0x000fc60000010000 */
[----:B------:R-:W-:-:S03]  /*23a90*/  FADD.FTZ R4, R40, R9 ;  /* 0x0000000928047221 */ /* 0x000fc60000010000 */
[----:B------:R-:W2:Y:S01]  /*23aa0*/  MUFU.EX2 R44, R5 ;  /* 0x00000005002c7308 */ /* 0x000ea20000000800 */
[----:B0-----:R-:W-:-:S04]  /*23ab0*/  FADD.FTZ R6, R12, R7 ;  /* 0x000000070c067221 */ /* 0x001fc80000010000 */
[----:B------:R-:W-:Y:S01]  /*23ac0*/  FADD.FTZ R9, R43, R6 ;  /* 0x000000062b097221 */ /* 0x000fe20000010000 */
[----:B-1----:R-:W-:-:S04]  /*23ad0*/  FADD.FTZ R7, R183, R4 ;  /* 0x00000004b7077221 */ /* 0x002fc80000010000 */
[----:B------:R0:W-:Y:S01]  /*23ae0*/  ST.E desc[UR46][R152.64+0x420], R9 ;  /* 0x0004200998007985 */ /* 0x0001e2000c10192e */
        /* <DEDUP_REMOVED lines=32> */
[----:B--2---:R-:W-:Y:S01]  /*23cf0*/  FMUL.FTZ R7, R8, R5 ;  /* 0x0000000508077220 */ /* 0x004fe20000410000 */
[----:B------:R-:W-:-:S04]  /*23d00*/  IMAD.MOV.U32 R5, RZ, RZ, R19 ;  /* 0x000000ffff057224 */ /* 0x000fc800078e0013 */
[----:B------:R1:W-:Y:S04]  /*23d10*/  ST.E desc[UR46][R152.64+0x200], R7 ;  /* 0x0002000798007985 */ /* 0x0003e8000c10192e */
[----:B0-----:R-:W2:Y:S02]  /*23d20*/  LD.E R9, desc[UR46][R4.64] ;  /* 0x0000002e04097980 */ /* 0x001ea4000c101900 */
[----:B--2---:R-:W-:-:S05]  /*23d30*/  FMUL.FTZ R9, R8, R9 ;  /* 0x0000000908097220 */ /* 0x004fca0000410000 */
[----:B------:R0:W-:Y:S04]  /*23d40*/  ST.E desc[UR46][R4.64], R9 ;  /* 0x0000000904007985 */ /* 0x0001e8000c10192e */
[----:B-1----:R-:W2:Y:S04]  /*23d50*/  LD.E R7, desc[UR46][R152.64+0x240] ;  /* 0x0002402e98077980 */ /* 0x002ea8000c101900 */
[----:B------:R-:W3:Y:S04]  /*23d60*/  LD.E R135, desc[UR46][R152.64+0x3f4] ;  /* 0x0003f42e98877980 */ /* 0x000ee8000c101900 */
        /* <DEDUP_REMOVED lines=8> */
[----:B0-----:R-:W5:Y:S04]  /*23df0*/  LD.E R9, desc[UR46][R152.64+0x254] ;  /* 0x0002542e98097980 */ /* 0x001f68000c101900 */
        /* <DEDUP_REMOVED lines=53> */
[----:B---3--:R-:W-:-:S04]  /*24150*/  FMUL.FTZ R135, R8, R135 ;  /* 0x0000008708877220 */ /* 0x008fc80000410000 */
[----:B------:R0:W-:Y:S01]  /*24160*/  ST.E desc[UR46][R152.64+0x240], R7 ;  /* 0x0002400798007985 */ /* 0x0001e2000c10192e */
[C---:B----4-:R-:W-:Y:S01]  /*24170*/  FMUL.FTZ R11, R8.reuse, R11 ;  /* 0x0000000b080b7220 */ /* 0x050fe20000410000 */
[C---:B-----5:R-:W-:Y:S01]  /*24180*/  FMUL.FTZ R13, R8.reuse, R13 ;  /* 0x0000000d080d7220 */ /* 0x060fe20000410000 */
        /* <DEDUP_REMOVED lines=120> */
[----:B0-----:R-:W2:Y:S01]  /*24910*/  LD.E R9, desc[UR46][R6.64] ;  /* 0x0000002e06097980 */ /* 0x001ea2000c101900 */
[----:B------:R-:W-:Y:S01]  /*24920*/  LOP3.LUT R8, R17, 0xc, RZ, 0xfc, !PT ;  /* 0x0000000c11087812 */ /* 0x000fe200078efcff */
[----:B--2---:R-:W-:Y:S01]  /*24930*/  FMUL.FTZ R11, R10, R9 ;  /* 0x000000090a0b7220 */ /* 0x004fe20000410000 */
[----:B------:R-:W-:-:S04]  /*24940*/  IMAD.MOV.U32 R9, RZ, RZ, R19 ;  /* 0x000000ffff097224 */ /* 0x000fc800078e0013 */
[----:B------:R0:W-:Y:S04]  /*24950*/  ST.E desc[UR46][R6.64], R11 ;  /* 0x0000000b06007985 */ /* 0x0001e8000c10192e */
[----:B------:R-:W2:Y:S02]  /*24960*/  LD.E R13, desc[UR46][R8.64] ;  /* 0x0000002e080d7980 */ /* 0x000ea4000c101900 */
[----:B--2---:R-:W-:-:S05]  /*24970*/  FMUL.FTZ R13, R10, R13 ;  /* 0x0000000d0a0d7220 */ /* 0x004fca0000410000 */
[----:B------:R1:W-:Y:S04]  /*24980*/  ST.E desc[UR46][R8.64], R13 ;  /* 0x0000000d08007985 */ /* 0x0003e8000c10192e */
[----:B------:R-:W2:Y:S04]  /*24990*/  LD.E R139, desc[UR46][R152.64+0x3fc] ;  /* 0x0003fc2e988b7980 */ /* 0x000ea8000c101900 */
[----:B------:R-:W3:Y:S04]  /*249a0*/  LD.E R15, desc[UR46][R152.64+0x218] ;  /* 0x0002182e980f7980 */ /* 0x000ee8000c101900 */
[----:B------:R-:W4:Y:S04]  /*249b0*/  LD.E R21, desc[UR46][R152.64+0x21c] ;  /* 0x00021c2e98157980 */ /* 0x000f28000c101900 */
[----:B------:R-:W5:Y:S04]  /*249c0*/  LD.E R25, desc[UR46][R152.64+0x228] ;  /* 0x0002282e98197980 */ /* 0x000f68000c101900 */
[----:B------:R-:W5:Y:S04]  /*249d0*/  LD.E R27, desc[UR46][R152.64+0x22c] ;  /* 0x00022c2e981b7980 */ /* 0x000f68000c101900 */
[----:B------:R-:W5:Y:S04]  /*249e0*/  LD.E R29, desc[UR46][R152.64+0x238] ;  /* 0x0002382e981d7980 */ /* 0x000f68000c101900 */
[----:B------:R-:W5:Y:S04]  /*249f0*/  LD.E R31, desc[UR46][R152.64+0x23c] ;  /* 0x00023c2e981f7980 */ /* 0x000f68000c101900 */
[----:B0-----:R-:W5:Y:S04]  /*24a00*/  LD.E R11, desc[UR46][R152.64+0x248] ;  /* 0x0002482e980b7980 */ /* 0x001f68000c101900 */
[----:B------:R-:W5:Y:S04]  /*24a10*/  LD.E R33, desc[UR46][R152.64+0x24c] ;  /* 0x00024c2e98217980 */ /* 0x000f68000c101900 */
[----:B------:R-:W5:Y:S04]  /*24a20*/  LD.E R35, desc[UR46][R152.64+0x258] ;  /* 0x0002582e98237980 */ /* 0x000f68000c101900 */
[----:B-1----:R-:W5:Y:S04]  /*24a30*/  LD.E R13, desc[UR46][R152.64+0x25c] ;  /* 0x00025c2e980d7980 */ /* 0x002f68000c101900 */
        /* <DEDUP_REMOVED lines=52> */
[C---:B--2---:R-:W-:Y:S01]  /*24d80*/  FMUL.FTZ R139, R10.reuse, R139 ;  /* 0x0000008b0a8b7220 */ /* 0x044fe20000410000 */
[C---:B---3--:R-:W-:Y:S01]  /*24d90*/  FMUL.FTZ R15, R10.reuse, R15 ;  /* 0x0000000f0a0f7220 */ /* 0x048fe20000410000 */
[C---:B----4-:R-:W-:Y:S01]  /*24da0*/  FMUL.FTZ R21, R10.reuse, R21 ;  /* 0x000000150a157220 */ /* 0x050fe20000410000 */
        /* <DEDUP_REMOVED lines=122> */
[----:B0-----:R-:W3:Y:S04]  /*25550*/  LD.E R15, desc[UR46][R4.64] ;  /* 0x0000002e040f7980 */ /* 0x001ee8000c101900 */
[----:B-1----:R-:W4:Y:S04]  /*25560*/  LD.E R13, desc[UR46][R152.64+0x1e8] ;  /* 0x0001e82e980d7980 */ /* 0x002f28000c101900 */
[----:B------:R-:W4:Y:S04]  /*25570*/  LD.E.64 R10, desc[UR46][R152.64+0xa8] ;  /* 0x0000a82e980a7980 */ /* 0x000f28000c101b00 */
[----:B---3--:R0:W-:Y:S04]  /*25580*/  ST.E desc[UR46][R4.64], R15 ;  /* 0x0000000f04007985 */ /* 0x0081e8000c10192e */
[----:B------:R-:W3:Y:S04]  /*25590*/  LD.E R21, desc[UR46][R6.64] ;  /* 0x0000002e06157980 */ /* 0x000ee8000c101900 */
[----:B---3--:R1:W-:Y:S04]  /*255a0*/  ST.E desc[UR46][R6.64], R21 ;  /* 0x0000001506007985 */ /* 0x0083e8000c10192e */
[----:B------:R-:W3:Y:S04]  /*255b0*/  LD.E R25, desc[UR46][R8.64] ;  /* 0x0000002e08197980 */ /* 0x000ee8000c101900 */
[----:B---3--:R3:W-:Y:S04]  /*255c0*/  ST.E desc[UR46][R8.64], R25 ;  /* 0x0000001908007985 */ /* 0x0087e8000c10192e */
[----:B------:R-:W5:Y:S04]  /*255d0*/  LD.E R27, desc[UR46][R152.64+0x210] ;  /* 0x0002102e981b7980 */ /* 0x000f68000c101900 */
[----:B------:R-:W4:Y:S04]  /*255e0*/  LD.E R29, desc[UR46][R152.64+0x214] ;  /* 0x0002142e981d7980 */ /* 0x000f28000c101900 */
[----:B------:R-:W4:Y:S04]  /*255f0*/  LD.E R31, desc[UR46][R152.64+0x218] ;  /* 0x0002182e981f7980 */ /* 0x000f28000c101900 */
[----:B------:R-:W4:Y:S04]  /*25600*/  LD.E R33, desc[UR46][R152.64+0x21c] ;  /* 0x00021c2e98217980 */ /* 0x000f28000c101900 */
[----:B------:R-:W4:Y:S04]  /*25610*/  LD.E R35, desc[UR46][R152.64+0x220] ;  /* 0x0002202e98237980 */ /* 0x000f28000c101900 */
[----:B--2---:R-:W2:Y:S04]  /*25620*/  LD.E R37, desc[UR46][R152.64+0x224] ;  /* 0x0002242e98257980 */ /* 0x004ea8000c101900 */
[----:B0-----:R-:W2:Y:S04]  /*25630*/  LD.E R15, desc[UR46][R152.64+0x228] ;  /* 0x0002282e980f7980 */ /* 0x001ea8000c101900 */
[----:B------:R-:W2:Y:S04]  /*25640*/  LD.E R39, desc[UR46][R152.64+0x22c] ;  /* 0x00022c2e98277980 */ /* 0x000ea8000c101900 */
[----:B-1----:R-:W2:Y:S04]  /*25650*/  LD.E R21, desc[UR46][R152.64+0x230] ;  /* 0x0002302e98157980 */ /* 0x002ea8000c101900 */
[----:B------:R-:W2:Y:S04]  /*25660*/  LD.E R41, desc[UR46][R152.64+0x234] ;  /* 0x0002342e98297980 */ /* 0x000ea8000c101900 */
        /* <DEDUP_REMOVED lines=114> */
[----:B-----5:R-:W-:Y:S04]  /*25d90*/  ST.E desc[UR46][R152.64+0x210], R27 ;  /* 0x0002101b98007985 */ /* 0x020fe8000c10192e */
[----:B----4-:R-:W-:Y:S04]  /*25da0*/  ST.E desc[UR46][R152.64+0x214], R29 ;  /* 0x0002141d98007985 */ /* 0x010fe8000c10192e */
        /* <DEDUP_REMOVED lines=8> */
[----:B---3--:R-:W-:Y:S04]  /*25e30*/  ST.E desc[UR46][R152.64+0x238], R25 ;  /* 0x0002381998007985 */ /* 0x008fe8000c10192e */
        /* <DEDUP_REMOVED lines=1051> */
.L_x_2115:
[----:B------:R-:W-:Y:S05]  /*29ff0*/  BSYNC B0 ;  /* 0x0000000000007941 */ /* 0x000fea0003800000 */
.L_x_2114:
[C---:B------:R-:W-:Y:S01]  /*2a000*/  ISETP.GT.AND P0, PT, R0.reuse, UR49, PT ;  /* 0x0000003100007c0c */ /* 0x040fe2000bf04270 */
[----:B------:R-:W-:-:S12]  /*2a010*/  VIADD R0, R0, 0xffffffff ;  /* 0xffffffff00007836 */ /* 0x000fd80000000000 */
[----:B------:R-:W-:Y:S05]  /*2a020*/  @P0 BRA `(.L_x_2116) ;  /* 0xffffff5400cc0947 */ /* 0x000fea000383ffff */
.L_x_2087:
[----:B------:R-:W-:Y:S05]  /*2a030*/  WARPSYNC.ALL ;  /* 0x0000000000007948 */ /* 0x000fea0003800000 */
[----:B0-----:R-:W2:Y:S04]  /*2a040*/  LDL R7, [R1+0x420] ;  /* 0x0004200001077983 */ /* 0x001ea80000100800 */
[----:B------:R-:W3:Y:S04]  /*2a050*/  LDL R8, [R1+0x424] ;  /* 0x0004240001087983 */ /* 0x000ee80000100800 */
[----:B------:R-:W4:Y:S01]  /*2a060*/  LDL.64 R20, [R1+0xd8] ;  /* 0x0000d80001147983 */ /* 0x000f220000100a00 */
[----:B------:R-:W-:Y:S01]  /*2a070*/  IMAD.MOV.U32 R10, RZ, RZ, -0x800000 ;  /* 0xff800000ff0a7424 */ /* 0x000fe200078e00ff */
[----:B------:R-:W-:Y:S08]  /*2a080*/  BAR.ARV 0x8, 0x100 ;  /* 0x0204000000007b1d */ /* 0x000ff00000002000 */
[----:B------:R-:W-:Y:S06]  /*2a090*/  BAR.SYNC.DEFER_BLOCKING 0xf, 0x100 ;  /* 0x03c4000000007b1d */ /* 0x000fec0000010000 */
[----:B--2---:R-:W0:Y:S02]  /*2a0a0*/  SHFL.BFLY PT, R0, R7, 0x2, 0x1f ;  /* 0x0c401f0007007f89 */ /* 0x004e2400000e0000 */
[----:B0-----:R-:W-:-:S05]  /*2a0b0*/  FADD.FTZ R0, R7, R0 ;  /* 0x0000000007007221 */ /* 0x001fca0000010000 */
[----:B-1----:R-:W0:Y:S02]  /*2a0c0*/  SHFL.BFLY PT, R5, R0, 0x1, 0x1f ;  /* 0x0c201f0000057f89 */ /* 0x002e2400000e0000 */
[----:B0-----:R-:W-:-:S05]  /*2a0d0*/  FADD.FTZ R4, R0, R5 ;  /* 0x0000000500047221 */ /* 0x001fca0000010000 */
[----:B------:R-:W-:Y:S04]  /*2a0e0*/  STL [R1+0x420], R4 ;  /* 0x0004200401007387 */ /* 0x000fe80000100800 */
[----:B------:R-:W2:Y:S04]  /*2a0f0*/  LDL R15, [R1+0x420] ;  /* 0x00042000010f7983 */ /* 0x000ea80000100800 */
[----:B---3--:R-:W0:Y:S02]  /*2a100*/  SHFL.BFLY PT, R5, R8, 0x2, 0x1f ;  /* 0x0c401f0008057f89 */ /* 0x008e2400000e0000 */
[----:B0-----:R-:W-:-:S05]  /*2a110*/  FADD.FTZ R5, R5, R8 ;  /* 0x0000000805057221 */ /* 0x001fca0000010000 */
[----:B------:R-:W0:Y:S02]  /*2a120*/  SHFL.BFLY PT, R6, R5, 0x1, 0x1f ;  /* 0x0c201f0005067f89 */ /* 0x000e2400000e0000 */
[----:B0-----:R-:W-:-:S05]  /*2a130*/  FADD.FTZ R6, R5, R6 ;  /* 0x0000000605067221 */ /* 0x001fca0000010000 */
[----:B------:R-:W-:-:S13]  /*2a140*/  FSETP.NE.FTZ.AND P2, PT, R6, RZ, PT ;  /* 0x000000ff0600720b */ /* 0x000fda0003f55000 */
[----:B------:R-:W3:Y:S04]  /*2a150*/  @P2 LDL R9, [R1+0x430] ;  /* 0x0004300001092983 */ /* 0x000ee80000100800 */
[----:B------:R-:W5:Y:S01]  /*2a160*/  @P2 LDL R12, [R1+0x414] ;  /* 0x00041400010c2983 */ /* 0x000f620000100800 */
[----:B--2---:R-:W-:-:S13]  /*2a170*/  FSETP.NE.FTZ.AND P1, PT, R15, RZ, PT ;  /* 0x000000ff0f00720b */ /* 0x004fda0003f35000 */
[----:B------:R-:W2:Y:S04]  /*2a180*/  @P1 LDL R0, [R1+0x430] ;  /* 0x0004300001001983 */ /* 0x000ea80000100800 */
[----:B------:R-:W4:Y:S01]  /*2a190*/  @P1 LDL R7, [R1+0x410] ;  /* 0x0004100001071983 */ /* 0x000f220000100800 */
[----:B------:R-:W0:Y:S08]  /*2a1a0*/  @P2 MUFU.LG2 R11, R6 ;  /* 0x00000006000b2308 */ /* 0x000e300000000c00 */
[----:B------:R-:W1:Y:S01]  /*2a1b0*/  @P1 MUFU.LG2 R8, R15 ;  /* 0x0000000f00081308 */ /* 0x000e620000000c00 */
[----:B------:R-:W-:-:S02]  /*2a1c0*/  IMAD.MOV.U32 R4, RZ, RZ, -0x800000 ;  /* 0xff800000ff047424 */ /* 0x000fc400078e00ff */
[----:B0-----:R-:W-:Y:S01]  /*2a1d0*/  @P2 FMUL.FTZ R14, R11, 0.69314718246459960938 ;  /* 0x3f3172180b0e2820 */ /* 0x001fe20000410000 */
[----:B-1----:R-:W-:Y:S01]  /*2a1e0*/  @P1 FMUL.FTZ R5, R8, 0.69314718246459960938 ;  /* 0x3f31721808051820 */ /* 0x002fe20000410000 */
[----:B------:R-:W-:Y:S01]  /*2a1f0*/  STL [R1+0x424], R6 ;  /* 0x0004240601007387 */ /* 0x000fe20000100800 */
[----:B---3--:R-:W-:-:S04]  /*2a200*/  @P2 FMUL.FTZ R9, R9, 0.69314718246459960938 ;  /* 0x3f31721809092820 */ /* 0x008fc80000410000 */
[----:B-----5:R-:W-:-:S05]  /*2a210*/  @P2 FFMA.FTZ R10, R9, R12, R14 ;  /* 0x0000000c090a2223 */ /* 0x020fca000001000e */
[----:B------:R-:W-:Y:S01]  /*2a220*/  STL [R1+0x424], R10 ;  /* 0x0004240a01007387 */ /* 0x000fe20000100800 */
[----:B--2---:R-:W-:-:S04]  /*2a230*/  @P1 FMUL.FTZ R0, R0, 0.69314718246459960938 ;  /* 0x3f31721800001820 */ /* 0x004fc80000410000 */
[----:B----4-:R-:W-:Y:S02]  /*2a240*/  @P1 FFMA.FTZ R4, R0, R7, R5 ;  /* 0x0000000700041223 */ /* 0x010fe40000010005 */
[----:B------:R-:W2:Y:S04]  /*2a250*/  LDL R5, [R1+0x1e8] ;  /* 0x0001e80001057983 */ /* 0x000ea80000100800 */
[----:B------:R0:W-:Y:S04]  /*2a260*/  STL [R1+0x420], R4 ;  /* 0x0004200401007387 */ /* 0x0001e80000100800 */
[----:B------:R-:W3:Y:S02]  /*2a270*/  LD.E R0, desc[UR46][R20.64+0x4] ;  /* 0x0000042e14007980 */ /* 0x000ee4000c101900 */
[----:B---3--:R-:W-:-:S13]  /*2a280*/  ISETP.NE.AND P0, PT, R0, RZ, PT ;  /* 0x000000ff0000720c */ /* 0x008fda0003f05270 */
[----:B------:R-:W3:Y:S04]  /*2a290*/  @!P0 LDL.64 R12, [R1+0xe0] ;  /* 0x0000e000010c8983 */ /* 0x000ee80000100a00 */
[----:B------:R-:W2:Y:S01]  /*2a2a0*/  @!P0 LD.E R8, desc[UR46][R20.64] ;  /* 0x0000002e14088980 */ /* 0x000ea2000c101900 */
[----:B------:R-:W-:-:S06]  /*2a2b0*/  IMAD.MOV.U32 R0, RZ, RZ, RZ ;  /* 0x000000ffff007224 */ /* 0x000fcc00078e00ff */
[----:B------:R-:W1:Y:S01]  /*2a2c0*/  @P1 MUFU.RCP R0, R15 ;  /* 0x0000000f00001308 */ /* 0x000e620000001000 */
[----:B---3--:R-:W3:Y:S01]  /*2a2d0*/  @!P0 LD.E.64 R12, desc[UR46][R12.64] ;  /* 0x0000002e0c0c8980 */ /* 0x008ee2000c101b00 */
[----:B--2---:R-:W-:-:S04]  /*2a2e0*/  @!P0 IMAD R8, R5, 0x40, R8 ;  /* 0x0000004005088824 */ /* 0x004fc800078e0208 */
[----:B---3--:R-:W-:-:S05]  /*2a2f0*/  @!P0 IMAD.WIDE R8, R8, 0x4, R12 ;  /* 0x0000000408088825 */ /* 0x008fca00078e020c */
[----:B-1----:R1:W-:Y:S04]  /*2a300*/  @!P0 ST.E desc[UR46][R8.64], R0 ;  /* 0x0000000008008985 */ /* 0x0023e8000c10192e */
[----:B------:R-:W0:Y:S04]  /*2a310*/  @!P0 LDL.64 R20, [R1+0xd8] ;  /* 0x0000d80001148983 */ /* 0x000e280000100a00 */
[----:B0-----:R-:W2:Y:S02]  /*2a320*/  @!P0 LD.E R4, desc[UR46][R20.64+0x4] ;  /* 0x0000042e14048980 */ /* 0x001ea4000c101900 */
[----:B--2---:R-:W-:-:S13]  /*2a330*/  @!P0 ISETP.NE.AND P0, PT, R4, RZ, PT ;  /* 0x000000ff0400820c */ /* 0x004fda0003f05270 */
[----:B------:R-:W2:Y:S04]  /*2a340*/  @!P0 LDL.64 R10, [R1+0xe0] ;  /* 0x0000e000010a8983 */ /* 0x000ea80000100a00 */
[----:B------:R-:W3:Y:S01]  /*2a350*/  @!P0 LD.E R4, desc[UR46][R20.64] ;  /* 0x0000002e14048980 */ /* 0x000ee2000c101900 */
[----:B------:R-:W-:-:S06]  /*2a360*/  IMAD.MOV.U32 R138, RZ, RZ, RZ ;  /* 0x000000ffff8a7224 */ /* 0x000fcc00078e00ff */
[----:B------:R-:W0:Y:S01]  /*2a370*/  @P2 MUFU.RCP R138, R6 ;  /* 0x00000006008a2308 */ /* 0x000e220000001000 */
[----:B--2---:R-:W2:Y:S01]  /*2a380*/  @!P0 LD.E.64 R10, desc[UR46][R10.64] ;  /* 0x0000002e0a0a8980 */ /* 0x004ea2000c101b00 */
[----:B---3--:R-:W-:-:S04]  /*2a390*/  @!P0 IMAD R4, R5, 0x40, R4 ;  /* 0x0000004005048824 */ /* 0x008fc800078e0204 */
[----:B------:R-:W-:-:S04]  /*2a3a0*/  @!P0 VIADD R4, R4, 0x8 ;  /* 0x0000000804048836 */ /* 0x000fc80000000000 */
[----:B--2---:R-:W-:-:S05]  /*2a3b0*/  @!P0 IMAD.WIDE R12, R4, 0x4, R10 ;  /* 0x00000004040c8825 */ /* 0x004fca00078e020a */
[----:B0-----:R0:W-:Y:S04]  /*2a3c0*/  @!P0 ST.E desc[UR46][R12.64], R138 ;  /* 0x0000008a0c008985 */ /* 0x0011e8000c10192e */
[----:B------:R-:W2:Y:S04]  /*2a3d0*/  LDL R142, [R1+0x1e8] ;  /* 0x0001e800018e7983 */ /* 0x000ea80000100800 */
[----:B------:R-:W3:Y:S04]  /*2a3e0*/  LDL.64 R4, [R1+0x210] ;  /* 0x0002100001047983 */ /* 0x000ee80000100a00 */
[----:B------:R-:W4:Y:S04]  /*2a3f0*/  LDL.64 R6, [R1+0x230] ;  /* 0x0002300001067983 */ /* 0x000f280000100a00 */
        /* <DEDUP_REMOVED lines=55> */
[----:B0-----:R-:W5:Y:S04]  /*2a770*/  LDL.64 R12, [R1+0x388] ;  /* 0x00038800010c7983 */ /* 0x001f680000100a00 */
[----:B------:R-:W5:Y:S04]  /*2a780*/  LDL.64 R10, [R1+0x398] ;  /* 0x00039800010a7983 */ /* 0x000f680000100a00 */
[----:B------:R-:W5:Y:S04]  /*2a790*/  LDL.64 R122, [R1+0x3a8] ;  /* 0x0003a800017a7983 */ /* 0x000f680000100a00 */
[----:B------:R-:W5:Y:S04]  /*2a7a0*/  LDL.64 R124, [R1+0x3b8] ;  /* 0x0003b800017c7983 */ /* 0x000f680000100a00 */
[----:B------:R-:W5:Y:S04]  /*2a7b0*/  LDL.64 R126, [R1+0x3c8] ;  /* 0x0003c800017e7983 */ /* 0x000f680000100a00 */
[----:B------:R-:W5:Y:S04]  /*2a7c0*/  LDL.64 R128, [R1+0x3d8] ;  /* 0x0003d80001807983 */ /* 0x000f680000100a00 */
[----:B------:R-:W5:Y:S04]  /*2a7d0*/  LDL.64 R130, [R1+0x3e8] ;  /* 0x0003e80001827983 */ /* 0x000f680000100a00 */
[----:B------:R-:W5:Y:S04]  /*2a7e0*/  LDL R141, [R1+0x1f0] ;  /* 0x0001f000018d7983 */ /* 0x000f680000100800 */
[----:B------:R-:W5:Y:S01]  /*2a7f0*/  LDL R139, [R1+0x1f4] ;  /* 0x0001f400018b7983 */ /* 0x000f620000100800 */
[----:B--2---:R-:W-:-:S05]  /*2a800*/  VIADD R142, R142, 0x1 ;  /* 0x000000018e8e7836 */ /* 0x004fca0000000000 */
[----:B------:R-:W-:-:S13]  /*2a810*/  ISETP.NE.AND P0, PT, R142, 0x2, PT ;  /* 0x000000028e00780c */ /* 0x000fda0003f05270 */
[----:B------:R-:W2:Y:S01]  /*2a820*/  @!P0 LDL R140, [R1+0x1ec] ;  /* 0x0001ec00018c8983 */ /* 0x000ea20000100800 */
[-C--:B---3--:R-:W-:Y:S01]  /*2a830*/  FMUL.FTZ R5, R5, R0.reuse ;  /* 0x0000000005057220 */ /* 0x088fe20000410000 */
[-C--:B------:R-:W-:Y:S01]  /*2a840*/  FMUL.FTZ R4, R4, R0.reuse ;  /* 0x0000000004047220 */ /* 0x080fe20000410000 */
[-C--:B----4-:R-:W-:Y:S01]  /*2a850*/  FMUL.FTZ R7, R7, R0.reuse ;  /* 0x0000000007077220 */ /* 0x090fe20000410000 */
[-C--:B------:R-:W-:Y:S01]  /*2a860*/  FMUL.FTZ R6, R6, R0.reuse ;  /* 0x0000000006067220 */ /* 0x080fe20000410000 */
[-C--:B-----5:R-:W-:Y:S01]  /*2a870*/  FMUL.FTZ R133, R133, R0.reuse ;  /* 0x0000000085857220 */ /* 0x0a0fe20000410000 */
[----:B------:R-:W-:Y:S01]  /*2a880*/  FMUL.FTZ R132, R132, R0 ;  /* 0x0000000084847220 */ /* 0x000fe20000410000 */
[----:B------:R0:W-:Y:S01]  /*2a890*/  STL.64 [R1+0x210], R4 ;  /* 0x0002100401007387 */ /* 0x0001e20000100a00 */
[-C--:B------:R-:W-:Y:S01]  /*2a8a0*/  FMUL.FTZ R137, R137, R138.reuse ;  /* 0x0000008a89897220 */ /* 0x080fe20000410000 */
[----:B------:R-:W-:Y:S01]  /*2a8b0*/  FMUL.FTZ R136, R136, R138 ;  /* 0x0000008a88887220 */ /* 0x000fe20000410000 */
[-C--:B------:R-:W-:Y:S01]  /*2a8c0*/  FMUL.FTZ R135, R135, R0.reuse ;  /* 0x0000000087877220 */ /* 0x080fe20000410000 */
[----:B------:R1:W-:Y:S01]  /*2a8d0*/  STL.64 [R1+0x230], R6 ;  /* 0x0002300601007387 */ /* 0x0003e20000100a00 */
        /* <DEDUP_REMOVED lines=119> */
[----:B0-----:R-:W-:-:S02]  /*2b050*/  VIADD R4, R141, 0x1 ;  /* 0x000000018d047836 */ /* 0x001fc40000000000 */
[----:B-1----:R-:W-:Y:S01]  /*2b060*/  VIADD R6, R139, 0x1 ;  /* 0x000000018b067836 */ /* 0x002fe20000000000 */
[----:B------:R0:W-:Y:S04]  /*2b070*/  STL [R1+0x1e8], R142 ;  /* 0x0001e88e01007387 */ /* 0x0001e80000100800 */
        /* <DEDUP_REMOVED lines=11> */
[----:B------:R0:W-:Y:S01]  /*2b130*/  STL.64 [R1+0x2b0], R106 ;  /* 0x0002b06a01007387 */ /* 0x0001e20000100a00 */
[----:B--2---:R-:W-:-:S03]  /*2b140*/  @!P0 LOP3.LUT R140, R140, 0x1, RZ, 0x3c, !PT ;  /* 0x000000018c8c8812 */ /* 0x004fc600078e3cff */
        /* <DEDUP_REMOVED lines=51> */
[----:B------:R0:W-:Y:S04]  /*2b480*/  @!P0 STL [R1+0x1ec], R140 ;  /* 0x0001ec8c01008387 */ /* 0x0001e80000100800 */
[----:B------:R0:W-:Y:S04]  /*2b490*/  STL [R1+0x1f4], R6 ;  /* 0x0001f40601007387 */ /* 0x0001e80000100800 */
[----:B------:R0:W-:Y:S01]  /*2b4a0*/  @!P0 STL [R1+0x1e8], RZ ;  /* 0x0001e8ff01008387 */ /* 0x0001e20000100800 */
[----:B------:R-:W-:Y:S01]  /*2b4b0*/  IMAD.MOV.U32 R0, RZ, RZ, 0x1 ;  /* 0x00000001ff007424 */ /* 0x000fe200078e00ff */
[----:B------:R-:W-:Y:S06]  /*2b4c0*/  BAR.ARV 0xe, 0x100 ;  /* 0x0384000000007b1d */ /* 0x000fec0000002000 */
.L_x_2009:
[----:B------:R-:W2:Y:S08]  /*2b4d0*/  S2UR UR4, SR_CgaCtaId ;  /* 0x00000000000479c3 */ /* 0x000eb00000008800 */
[----:B------:R-:W-:Y:S01]  /*2b4e0*/  BAR.SYNC.DEFER_BLOCKING 0x5, 0x180 ;  /* 0x0146000000007b1d */ /* 0x000fe20000010000 */
[----:B------:R-:W-:-:S04]  /*2b4f0*/  PRMT R0, R0, 0x9910, RZ ;  /* 0x0000991000007816 */ /* 0x000fc800000000ff */
[----:B------:R-:W-:Y:S01]  /*2b500*/  ISETP.NE.AND P0, PT, R0, RZ, PT ;  /* 0x000000ff0000720c */ /* 0x000fe20003f05270 */
[----:B------:R-:W-:Y:S01]  /*2b510*/  UMOV UR39, 0x400 ;  /* 0x0000040000277882 */ /* 0x000fe20000000000 */
[----:B------:R-:W-:Y:S01]  /*2b520*/  BSSY B0, `(.L_x_2117) ;  /* 0x00002a7000007945 */ /* 0x000fe20003800000 */
[----:B--2---:R-:W-:-:S09]  /*2b530*/  ULEA UR39, UR4, UR39, 0x18 ;  /* 0x0000002704277291 */ /* 0x004fd2000f8ec03f */
[----:B01----:R-:W0:Y:S02]  /*2b540*/  LDS R4, [UR39+0x388d0] ;  /* 0x0388d027ff047984 */ /* 0x003e240008000800 */
[----:B0-----:R-:W-:Y:S01]  /*2b550*/  R2UR UR4, R4 ;  /* 0x00000000040472ca */ /* 0x001fe200000e0000 */
[----:B------:R-:W-:Y:S06]  /*2b560*/  BAR.ARV 0x4, 0x180 ;  /* 0x0106000000007b1d */ /* 0x000fec0000002000 */
[----:B------:R-:W-:Y:S08]  /*2b570*/  @!P0 BRA `(.L_x_2118) ;  /* 0x0000001c00788947 */ /* 0x000ff00003800000 */
[----:B------:R-:W2:Y:S04]  /*2b580*/  LDL.128 R136, [R1+0x200] ;  /* 0x0002000001887983 */ /* 0x000ea80000100c00 */
[----:B------:R-:W3:Y:S04]  /*2b590*/  LDL.128 R128, [R1+0x220] ;  /* 0x0002200001807983 */ /* 0x000ee80000100c00 */
[----:B------:R-:W4:Y:S04]  /*2b5a0*/  LDL.128 R132, [R1+0x210] ;  /* 0x0002100001847983 */ /* 0x000f280000100c00 */
[----:B------:R-:W5:Y:S04]  /*2b5b0*/  LDL.128 R120, [R1+0x240] ;  /* 0x0002400001787983 */ /* 0x000f680000100c00 */
        /* <DEDUP_REMOVED lines=27> */
[----:B------:R-:W5:Y:S01]  /*2b770*/  LDL.128 R4, [R1+0x3f0] ;  /* 0x0003f00001047983 */ /* 0x000f620000100c00 */
[----:B------:R-:W-:-:S02]  /*2b780*/  IADD3 R173, P4, R22, 0x2020, RZ ;  /* 0x0000202016ad7810 */ /* 0x000fc40007f9e0ff */
[----:B------:R-:W-:Y:S02]  /*2b790*/  IADD3 R211, P6, R22, 0x40, RZ ;  /* 0x0000004016d37810 */ /* 0x000fe40007fde0ff */
[----:B------:R-:W-:Y:S02]  /*2b7a0*/  LOP3.LUT R172, R173, 0x380, RZ, 0xc0, !PT ;  /* 0x00000380adac7812 */ /* 0x000fe400078ec0ff */
[----:B------:R-:W-:Y:S02]  /*2b7b0*/  LOP3.LUT R210, R211, 0x380, RZ, 0xc0, !PT ;  /* 0x00000380d3d27812 */ /* 0x000fe400078ec0ff */
[----:B------:R-:W-:Y:S02]  /*2b7c0*/  SHF.R.U64 R172, R172, 0x3, RZ ;  /* 0x00000003acac7819 */ /* 0x000fe400000012ff */
[----:B------:R-:W-:Y:S02]  /*2b7d0*/  IADD3 R168, P5, R22, 0x60, RZ ;  /* 0x0000006016a87810 */ /* 0x000fe40007fbe0ff */
[----:B------:R-:W-:-:S02]  /*2b7e0*/  SHF.R.U64 R210, R210, 0x3, RZ ;  /* 0x00000003d2d27819 */ /* 0x000fc400000012ff */
[----:B------:R-:W-:Y:S01]  /*2b7f0*/  LOP3.LUT R172, R172, R173, RZ, 0x3c, !PT ;  /* 0x000000adacac7212 */ /* 0x000fe200078e3cff */
[--C-:B------:R-:W-:Y:S01]  /*2b800*/  IMAD.X R173, RZ, RZ, R23.reuse, P4 ;  /* 0x000000ffffad7224 */ /* 0x100fe200020e0617 */
[----:B------:R-:W-:Y:S02]  /*2b810*/  LOP3.LUT R0, R168, 0x380, RZ, 0xc0, !PT ;  /* 0x00000380a8007812 */ /* 0x000fe400078ec0ff */
[C---:B------:R-:W-:Y:S02]  /*2b820*/  IADD3 R155, P1, R22.reuse, 0x20, RZ ;  /* 0x00000020169b7810 */ /* 0x040fe40007f3e0ff */
[----:B------:R-:W-:Y:S02]  /*2b830*/  IADD3 R179, P4, R22, 0x6000, RZ ;  /* 0x0000600016b37810 */ /* 0x000fe40007f9e0ff */
[----:B------:R-:W-:Y:S01]  /*2b840*/  LOP3.LUT R210, R210, R211, RZ, 0x3c, !PT ;  /* 0x000000d3d2d27212 */ /* 0x000fe200078e3cff */
[----:B------:R-:W-:Y:S01]  /*2b850*/  IMAD.X R211, RZ, RZ, R23, P6 ;  /* 0x000000ffffd37224 */ /* 0x000fe200030e0617 */
[----:B------:R-:W-:-:S02]  /*2b860*/  SHF.R.U64 R169, R0, 0x3, RZ ;  /* 0x0000000300a97819 */ /* 0x000fc400000012ff */
[----:B------:R-:W-:Y:S02]  /*2b870*/  IADD3 R203, P6, R22, 0x4020, RZ ;  /* 0x0000402016cb7810 */ /* 0x000fe40007fde0ff */
[----:B------:R-:W-:Y:S02]  /*2b880*/  LOP3.LUT R154, R155, 0x380, RZ, 0xc0, !PT ;  /* 0x000003809b9a7812 */ /* 0x000fe400078ec0ff */
[----:B------:R-:W-:Y:S02]  /*2b890*/  LOP3.LUT R178, R179, 0x380, RZ, 0xc0, !PT ;  /* 0x00000380b3b27812 */ /* 0x000fe400078ec0ff */
[----:B------:R-:W-:Y:S01]  /*2b8a0*/  LOP3.LUT R168, R169, R168, RZ, 0x3c, !PT ;  /* 0x000000a8a9a87212 */ /* 0x000fe200078e3cff */
[----:B------:R-:W-:Y:S01]  /*2b8b0*/  IMAD.X R169, RZ, RZ, R23, P5 ;  /* 0x000000ffffa97224 */ /* 0x000fe200028e0617 */
[----:B------:R-:W-:Y:S02]  /*2b8c0*/  LOP3.LUT R202, R203, 0x380, RZ, 0xc0, !PT ;  /* 0x00000380cbca7812 */ /* 0x000fe400078ec0ff */
[----:B------:R-:W-:-:S02]  /*2b8d0*/  SHF.R.U64 R154, R154, 0x3, RZ ;  /* 0x000000039a9a7819 */ /* 0x000fc400000012ff */
[----:B------:R-:W-:Y:S02]  /*2b8e0*/  SHF.R.U64 R178, R178, 0x3, RZ ;  /* 0x00000003b2b27819 */ /* 0x000fe400000012ff */
[C---:B------:R-:W-:Y:S02]  /*2b8f0*/  IADD3 R183, P5, R22.reuse, 0x4040, RZ ;  /* 0x0000404016b77810 */ /* 0x040fe40007fbe0ff */
[----:B------:R-:W-:Y:S02]  /*2b900*/  IADD3 R208, P0, R22, 0x2000, RZ ;  /* 0x0000200016d07810 */ /* 0x000fe40007f1e0ff */
[----:B------:R-:W-:Y:S02]  /*2b910*/  SHF.R.U64 R202, R202, 0x3, RZ ;  /* 0x00000003caca7819 */ /* 0x000fe400000012ff */
[----:B------:R-:W-:Y:S01]  /*2b920*/  LOP3.LUT R154, R154, R155, RZ, 0x3c, !PT ;  /* 0x0000009b9a9a7212 */ /* 0x000fe200078e3cff */
[----:B------:R-:W-:Y:S01]  /*2b930*/  IMAD.X R155, RZ, RZ, R23, P1 ;  /* 0x000000ffff9b7224 */ /* 0x000fe200008e0617 */
[----:B------:R-:W-:-:S02]  /*2b940*/  IADD3 R207, P3, R22, 0x2040, RZ ;  /* 0x0000204016cf7810 */ /* 0x000fc40007f7e0ff */
[----:B------:R-:W-:Y:S01]  /*2b950*/  LOP3.LUT R178, R178, R179, RZ, 0x3c, !PT ;  /* 0x000000b3b2b27212 */ /* 0x000fe200078e3cff */
[----:B------:R-:W-:Y:S01]  /*2b960*/  IMAD.X R179, RZ, RZ, R23, P4 ;  /* 0x000000ffffb37224 */ /* 0x000fe200020e0617 */
[----:B------:R-:W-:Y:S02]  /*2b970*/  IADD3 R205, P2, R22, 0x2060, RZ ;  /* 0x0000206016cd7810 */ /* 0x000fe40007f5e0ff */
[----:B------:R-:W-:Y:S02]  /*2b980*/  LOP3.LUT R182, R183, 0x380, RZ, 0xc0, !PT ;  /* 0x00000380b7b67812 */ /* 0x000fe400078ec0ff */
[----:B------:R-:W-:Y:S02]  /*2b990*/  LOP3.LUT R20, R208, 0x380, RZ, 0xc0, !PT ;  /* 0x00000380d0147812 */ /* 0x000fe400078ec0ff */
[----:B------:R-:W-:Y:S02]  /*2b9a0*/  IADD3 R201, P1, R22, 0x4000, RZ ;  /* 0x0000400016c97810 */ /* 0x000fe40007f3e0ff */
[----:B------:R-:W-:-:S02]  /*2b9b0*/  IADD3 R145, P4, R156, 0x4000, RZ ;  /* 0x000040009c917810 */ /* 0x000fc40007f9e0ff */
[----:B------:R-:W-:Y:S01]  /*2b9c0*/  LOP3.LUT R202, R202, R203, RZ, 0x3c, !PT ;  /* 0x000000cbcaca7212 */ /* 0x000fe200078e3cff */
[----:B------:R-:W-:Y:S01]  /*2b9d0*/  IMAD.X R203, RZ, RZ, R23, P6 ;  /* 0x000000ffffcb7224 */ /* 0x000fe200030e0617 */
[----:B------:R-:W-:Y:S02]  /*2b9e0*/  LOP3.LUT R206, R207, 0x380, RZ, 0xc0, !PT ;  /* 0x00000380cfce7812 */ /* 0x000fe400078ec0ff */
[----:B------:R-:W-:Y:S02]  /*2b9f0*/  LOP3.LUT R204, R205, 0x380, RZ, 0xc0, !PT ;  /* 0x00000380cdcc7812 */ /* 0x000fe400078ec0ff */
[----:B------:R-:W-:Y:S02]  /*2ba00*/  SHF.R.U64 R182, R182, 0x3, RZ ;  /* 0x00000003b6b67819 */ /* 0x000fe400000012ff */
[----:B------:R-:W-:Y:S02]  /*2ba10*/  IADD3 R21, P6, R156, 0x1000, RZ ;  /* 0x000010009c157810 */ /* 0x000fe40007fde0ff */
[----:B------:R-:W-:-:S02]  /*2ba20*/  SHF.R.U64 R209, R20, 0x3, RZ ;  /* 0x0000000314d17819 */ /* 0x000fc400000012ff */
[----:B------:R-:W-:Y:S02]  /*2ba30*/  LOP3.LUT R200, R201, 0x380, RZ, 0xc0, !PT ;  /* 0x00000380c9c87812 */ /* 0x000fe400078ec0ff */
[----:B------:R-:W-:Y:S02]  /*2ba40*/  LOP3.LUT R144, R145, 0x380, RZ, 0xc0, !PT ;  /* 0x0000038091907812 */ /* 0x000fe400078ec0ff */
[----:B------:R-:W-:Y:S02]  /*2ba50*/  SHF.R.U64 R206, R206, 0x3, RZ ;  /* 0x00000003cece7819 */ /* 0x000fe400000012ff */
[----:B------:R-:W-:Y:S02]  /*2ba60*/  SHF.R.U64 R204, R204, 0x3, RZ ;  /* 0x00000003cccc7819 */ /* 0x000fe400000012ff */
[----:B------:R-:W-:Y:S01]  /*2ba70*/  LOP3.LUT R182, R182, R183, RZ, 0x3c, !PT ;  /* 0x000000b7b6b67212 */ /* 0x000fe200078e3cff */
[----:B------:R-:W-:Y:S01]  /*2ba80*/  IMAD.X R183, RZ, RZ, R23, P5 ;  /* 0x000000ffffb77224 */ /* 0x000fe200028e0617 */
[----:B------:R-:W-:-:S02]  /*2ba90*/  LOP3.LUT R20, R21, 0x380, RZ, 0xc0, !PT ;  /* 0x0000038015147812 */ /* 0x000fc400078ec0ff */
[----:B------:R-:W-:Y:S01]  /*2baa0*/  LOP3.LUT R208, R209, R208, RZ, 0x3c, !PT ;  /* 0x000000d0d1d07212 */ /* 0x000fe200078e3cff */
[--C-:B------:R-:W-:Y:S01]  /*2bab0*/  IMAD.X R209, RZ, RZ, R23.reuse, P0 ;  /* 0x000000ffffd17224 */ /* 0x100fe200000e0617 */
[----:B------:R-:W-:Y:S02]  /*2bac0*/  SHF.R.U64 R200, R200, 0x3, RZ ;  /* 0x00000003c8c87819 */ /* 0x000fe400000012ff */
[----:B------:R-:W-:Y:S02]  /*2bad0*/  SHF.R.U64 R144, R144, 0x3, RZ ;  /* 0x0000000390907819 */ /* 0x000fe400000012ff */
[----:B------:R-:W-:Y:S02]  /*2bae0*/  IADD3 R141, P5, R156, 0x2000, RZ ;  /* 0x000020009c8d7810 */ /* 0x000fe40007fbe0ff */
[----:B------:R-:W-:Y:S01]  /*2baf0*/  LOP3.LUT R206, R206, R207, RZ, 0x3c, !PT ;  /* 0x000000cfcece7212 */ /* 0x000fe200078e3cff */
[----:B------:R-:W-:Y:S01]  /*2bb00*/  IMAD.X R207, RZ, RZ, R23, P3 ;  /* 0x000000ffffcf7224 */ /* 0x000fe200018e0617 */
[----:B------:R-:W-:-:S02]  /*2bb10*/  IADD3 R181, P0, R22, 0x4060, RZ ;  /* 0x0000406016b57810 */ /* 0x000fc40007f1e0ff */
[----:B------:R-:W-:Y:S01]  /*2bb20*/  LOP3.LUT R204, R204, R205, RZ, 0x3c, !PT ;  /* 0x000000cdcccc7212 */ /* 0x000fe200078e3cff */
[--C-:B------:R-:W-:Y:S01]  /*2bb30*/  IMAD.X R205, RZ, RZ, R23.reuse, P2 ;  /* 0x000000ffffcd7224 */ /* 0x100fe200010e0617 */
[----:B------:R-:W-:Y:S02]  /*2bb40*/  SHF.R.U64 R20, R20, 0x3, RZ ;  /* 0x0000000314147819 */ /* 0x000fe400000012ff */
[----:B------:R-:W-:Y:S01]  /*2bb50*/  LOP3.LUT R200, R200, R201, RZ, 0x3c, !PT ;  /* 0x000000c9c8c87212 */ /* 0x000fe200078e3cff */
[----:B------:R-:W-:Y:S01]  /*2bb60*/  IMAD.X R201, RZ, RZ, R23, P1 ;  /* 0x000000ffffc97224 */ /* 0x000fe200008e0617 */
[----:B------:R-:W-:Y:S02]  /*2bb70*/  IADD3 R177, P3, R22, 0x6020, RZ ;  /* 0x0000602016b17810 */ /* 0x000fe40007f7e0ff */
[----:B------:R-:W-:Y:S02]  /*2bb80*/  LOP3.LUT R144, R144, R145, RZ, 0x3c, !PT ;  /* 0x0000009190907212 */ /* 0x000fe400078e3cff */
[----:B------:R-:W-:Y:S01]  /*2bb90*/  IADD3 R175, P2, R22, 0x6040, RZ ;  /* 0x0000604016af7810 */ /* 0x000fe20007f5e0ff */
[----:B------:R-:W0:Y:S01]  /*2bba0*/  SHFL.IDX PT, R145, R193, RZ, 0x1f ;  /* 0x00001fffc1917589 */ /* 0x000e2200000e0000 */
[----:B------:R-:W-:-:S02]  /*2bbb0*/  LOP3.LUT R140, R141, 0x380, RZ, 0xc0, !PT ;  /* 0x000003808d8c7812 */ /* 0x000fc400078ec0ff */
[----:B------:R-:W-:Y:S02]  /*2bbc0*/  LOP3.LUT R180, R181, 0x380, RZ, 0xc0, !PT ;  /* 0x00000380b5b47812 */ /* 0x000fe400078ec0ff */
[----:B------:R-:W-:Y:S02]  /*2bbd0*/  IADD3 R171, P1, R22, 0x6060, RZ ;  /* 0x0000606016ab7810 */ /* 0x000fe40007f3e0ff */
[----:B------:R-:W-:Y:S02]  /*2bbe0*/  LOP3.LUT R20, R20, R21, RZ, 0x3c, !PT ;  /* 0x0000001514147212 */ /* 0x000fe400078e3cff */
[----:B------:R-:W-:Y:S02]  /*2bbf0*/  LOP3.LUT R176, R177, 0x380, RZ, 0xc0, !PT ;  /* 0x00000380b1b07812 */ /* 0x000fe400078ec0ff */
[----:B------:R-:W-:Y:S02]  /*2bc00*/  LOP3.LUT R21, R22, 0x380, RZ, 0xc0, !PT ;  /* 0x0000038016157812 */ /* 0x000fe400078ec0ff */
[----:B------:R-:W-:-:S02]  /*2bc10*/  LOP3.LUT R174, R175, 0x380, RZ, 0xc0, !PT ;  /* 0x00000380afae7812 */ /* 0x000fc400078ec0ff */
[----:B------:R-:W-:Y:S02]  /*2bc20*/  SHF.R.U64 R140, R140, 0x3, RZ ;  /* 0x000000038c8c7819 */ /* 0x000fe400000012ff */
[----:B------:R-:W-:Y:S02]  /*2bc30*/  SHF.R.U64 R180, R180, 0x3, RZ ;  /* 0x00000003b4b47819 */ /* 0x000fe400000012ff */
[----:B------:R-:W-:Y:S02]  /*2bc40*/  LOP3.LUT R170, R171, 0x380, RZ, 0xc0, !PT ;  /* 0x00000380abaa7812 */ /* 0x000fe400078ec0ff */
[----:B------:R-:W-:Y:S02]  /*2bc50*/  SHF.R.U64 R176, R176, 0x3, RZ ;  /* 0x00000003b0b07819 */ /* 0x000fe400000012ff */
[----:B------:R-:W-:Y:S02]  /*2bc60*/  SHF.R.U64 R21, R21, 0x3, RZ ;  /* 0x0000000315157819 */ /* 0x000fe400000012ff */
[----:B------:R-:W-:-:S02]  /*2bc70*/  SHF.R.U64 R174, R174, 0x3, RZ ;  /* 0x00000003aeae7819 */ /* 0x000fc400000012ff */
[----:B------:R-:W-:Y:S02]  /*2bc80*/  LOP3.LUT R140, R140, R141, RZ, 0x3c, !PT ;  /* 0x0000008d8c8c7212 */ /* 0x000fe400078e3cff */
[----:B------:R-:W-:Y:S01]  /*2bc90*/  LOP3.LUT R180, R180, R181, RZ, 0x3c, !PT ;  /* 0x000000b5b4b47212 */ /* 0x000fe200078e3cff */
[--C-:B------:R-:W-:Y:S01]  /*2bca0*/  IMAD.X R181, RZ, RZ, R23.reuse, P0 ;  /* 0x000000ffffb57224 */ /* 0x100fe200000e0617 */
[----:B------:R-:W-:Y:S02]  /*2bcb0*/  SHF.R.U64 R170, R170, 0x3, RZ ;  /* 0x00000003aaaa7819 */ /* 0x000fe400000012ff */
[----:B------:R-:W-:Y:S01]  /*2bcc0*/  MOV R141, R200 ;  /* 0x000000c8008d7202 */ /* 0x000fe20000000f00 */
[--C-:B------:R-:W-:Y:S01]  /*2bcd0*/  IMAD.MOV.U32 R201, RZ, RZ, R23.reuse ;  /* 0x000000ffffc97224 */ /* 0x100fe200078e0017 */
[----:B------:R-:W-:Y:S01]  /*2bce0*/  LOP3.LUT R176, R176, R177, RZ, 0x3c, !PT ;  /* 0x000000b1b0b07212 */ /* 0x000fe200078e3cff */
[----:B------:R-:W-:Y:S01]  /*2bcf0*/  IMAD.X R177, RZ, RZ, R23, P3 ;  /* 0x000000ffffb17224 */ /* 0x000fe200018e0617 */
[----:B------:R-:W-:-:S02]  /*2bd00*/  IADD3 R143, P0, R156, 0x3000, RZ ;  /* 0x000030009c8f7810 */ /* 0x000fc40007f1e0ff */
[----:B------:R-:W-:Y:S02]  /*2bd10*/  LOP3.LUT R200, R21, R22, RZ, 0x3c, !PT ;  /* 0x0000001615c87212 */ /* 0x000fe400078e3cff */
[----:B------:R-:W-:Y:S01]  /*2bd20*/  LOP3.LUT R174, R174, R175, RZ, 0x3c, !PT ;  /* 0x000000afaeae7212 */ /* 0x000fe200078e3cff */
[--C-:B------:R-:W-:Y:S01]  /*2bd30*/  IMAD.X R175, RZ, RZ, R23.reuse, P2 ;  /* 0x000000ffffaf7224 */ /* 0x100fe200010e0617 */
[----:B------:R-:W-:Y:S01]  /*2bd40*/  LOP3.LUT R170, R170, R171, RZ, 0x3c, !PT ;  /* 0x000000abaaaa7212 */ /* 0x000fe200078e3cff */
[----:B------:R-:W-:Y:S01]  /*2bd50*/  IMAD.X R171, RZ, RZ, R23, P1 ;  /* 0x000000ffffab7224 */ /* 0x000fe200008e0617 */
[C---:B------:R-:W-:Y:S02]  /*2bd60*/  IADD3 R147, P3, R156.reuse, 0x5000, RZ ;  /* 0x000050009c937810 */ /* 0x040fe40007f7e0ff */
[----:B------:R-:W-:Y:S02]  /*2bd70*/  IADD3 R149, P2, R156, 0x6000, RZ ;  /* 0x000060009c957810 */ /* 0x000fe40007f5e0ff */
[----:B------:R-:W-:-:S02]  /*2bd80*/  LOP3.LUT R142, R143, 0x380, RZ, 0xc0, !PT ;  /* 0x000003808f8e7812 */ /* 0x000fc400078ec0ff */
[----:B------:R-:W-:Y:S02]  /*2bd90*/  IADD3 R150, P1, R156, 0x7000, RZ ;  /* 0x000070009c967810 */ /* 0x000fe40007f3e0ff */
[----:B------:R-:W-:Y:S02]  /*2bda0*/  MOV R200, R200 ;  /* 0x000000c800c87202 */ /* 0x000fe40000000f00 */
[----:B------:R-:W-:Y:S02]  /*2bdb0*/  MOV R195, R154 ;  /* 0x0000009a00c37202 */ /* 0x000fe40000000f00 */
[----:B------:R-:W-:Y:S02]  /*2bdc0*/  LOP3.LUT R146, R147, 0x380, RZ, 0xc0, !PT ;  /* 0x0000038093927812 */ /* 0x000fe400078ec0ff */
[----:B------:R-:W-:Y:S02]  /*2bdd0*/  MOV R155, R210 ;  /* 0x000000d2009b7202 */ /* 0x000fe40000000f00 */
[----:B------:R-:W-:-:S02]  /*2bde0*/  LOP3.LUT R148, R149, 0x380, RZ, 0xc0, !PT ;  /* 0x0000038095947812 */ /* 0x000fc400078ec0ff */
[----:B--2---:R-:W-:Y:S02]  /*2bdf0*/  F2FP.F16.F32.PACK_AB R136, R137, R136 ;  /* 0x000000888988723e */ /* 0x004fe400000000ff */
[----:B------:R-:W-:Y:S02]  /*2be00*/  F2FP.F16.F32.PACK_AB R137, R139, R138 ;  /* 0x0000008a8b89723e */ /* 0x000fe400000000ff */
[----:B---3--:R-:W-:Y:S02]  /*2be10*/  F2FP.F16.F32.PACK_AB R128, R129, R128 ;  /* 0x000000808180723e */ /* 0x008fe400000000ff */
[----:B------:R-:W-:Y:S02]  /*2be20*/  F2FP.F16.F32.PACK_AB R129, R131, R130 ;  /* 0x000000828381723e */ /* 0x000fe400000000ff */
[----:B----4-:R-:W-:Y:S02]  /*2be30*/  F2FP.F16.F32.PACK_AB R138, R133, R132 ;  /* 0x00000084858a723e */ /* 0x010fe400000000ff */
[----:B------:R-:W-:Y:S01]  /*2be40*/  F2FP.F16.F32.PACK_AB R139, R135, R134 ;  /* 0x00000086878b723e */ /* 0x000fe200000000ff */
[----:B------:R-:W-:Y:S01]  /*2be50*/  BAR.SYNC.DEFER_BLOCKING 0x1, 0x100 ;  /* 0x0044000000007b1d */ /* 0x000fe20000010000 */
[----:B-----5:R-:W-:-:S02]  /*2be60*/  F2FP.F16.F32.PACK_AB R120, R121, R120 ;  /* 0x000000787978723e */ /* 0x020fc400000000ff */
        /* <DEDUP_REMOVED lines=8> */
[----:B------:R-:W-:Y:S02]  /*2bef0*/  MOV R168, R168 ;  /* 0x000000a800a87202 */ /* 0x000fe40000000f00 */
[----:B------:R-:W-:Y:S02]  /*2bf00*/  F2FP.F16.F32.PACK_AB R114, R109, R108 ;  /* 0x0000006c6d72723e */ /* 0x000fe400000000ff */
[----:B------:R-:W-:Y:S02]  /*2bf10*/  F2FP.F16.F32.PACK_AB R115, R111, R110 ;  /* 0x0000006e6f73723e */ /* 0x000fe400000000ff */
[----:B------:R-:W-:-:S02]  /*2bf20*/  F2FP.F16.F32.PACK_AB R105, R107, R106 ;  /* 0x0000006a6b69723e */ /* 0x000fc400000000ff */
[----:B------:R-:W-:Y:S01]  /*2bf30*/  F2FP.F16.F32.PACK_AB R96, R97, R96 ;  /* 0x000000606160723e */ /* 0x000fe200000000ff */
[----:B------:R-:W-:Y:S01]  /*2bf40*/  STSM.16.M88.4 [R200], R136 ;  /* 0x00000088c8007844 */ /* 0x000fe20000000200 */
[----:B------:R-:W-:Y:S02]  /*2bf50*/  SHF.R.U64 R142, R142, 0x3, RZ ;  /* 0x000000038e8e7819 */ /* 0x000fe400000012ff */
[----:B------:R-:W-:Y:S02]  /*2bf60*/  LOP3.LUT R151, R150, 0x380, RZ, 0xc0, !PT ;  /* 0x0000038096977812 */ /* 0x000fe400078ec0ff */
[----:B------:R-:W-:Y:S02]  /*2bf70*/  MOV R169, R208 ;  /* 0x000000d000a97202 */ /* 0x000fe40000000f00 */
[----:B------:R-:W-:Y:S02]  /*2bf80*/  F2FP.F16.F32.PACK_AB R106, R101, R100 ;  /* 0x00000064656a723e */ /* 0x000fe400000000ff */
[----:B------:R-:W-:-:S02]  /*2bf90*/  F2FP.F16.F32.PACK_AB R107, R103, R102 ;  /* 0x00000066676b723e */ /* 0x000fc400000000ff */
[----:B------:R-:W-:Y:S02]  /*2bfa0*/  F2FP.F16.F32.PACK_AB R97, R99, R98 ;  /* 0x000000626361723e */ /* 0x000fe400000000ff */
[----:B------:R-:W-:Y:S01]  /*2bfb0*/  F2FP.F16.F32.PACK_AB R88, R89, R88 ;  /* 0x000000585958723e */ /* 0x000fe200000000ff */
[----:B------:R-:W-:Y:S01]  /*2bfc0*/  STSM.16.M88.4 [R195], R128 ;  /* 0x00000080c3007844 */ /* 0x000fe20000000200 */
[----:B------:R-:W-:Y:S02]  /*2bfd0*/  MOV R172, R172 ;  /* 0x000000ac00ac7202 */ /* 0x000fe40000000f00 */
[----:B------:R-:W-:Y:S02]  /*2bfe0*/  F2FP.F16.F32.PACK_AB R98, R93, R92 ;  /* 0x0000005c5d62723e */ /* 0x000fe400000000ff */
[----:B------:R-:W-:Y:S02]  /*2bff0*/  F2FP.F16.F32.PACK_AB R99, R95, R94 ;  /* 0x0000005e5f63723e */ /* 0x000fe400000000ff */
[----:B------:R-:W-:-:S02]  /*2c000*/  F2FP.F16.F32.PACK_AB R89, R91, R90 ;  /* 0x0000005a5b59723e */ /* 0x000fc400000000ff */
[----:B------:R-:W-:Y:S01]  /*2c010*/  F2FP.F16.F32.PACK_AB R80, R81, R80 ;  /* 0x000000505150723e */ /* 0x000fe200000000ff */
[----:B------:R-:W-:Y:S01]  /*2c020*/  STSM.16.M88.4 [R155], R120 ;  /* 0x000000789b007844 */ /* 0x000fe20000000200 */
[----:B------:R-:W-:Y:S02]  /*2c030*/  SHF.R.U64 R146, R146, 0x3, RZ ;  /* 0x0000000392927819 */ /* 0x000fe400000012ff */
[----:B------:R-:W-:Y:S02]  /*2c040*/  MOV R173, R206 ;  /* 0x000000ce00ad7202 */ /* 0x000fe40000000f00 */
[----:B------:R-:W-:Y:S02]  /*2c050*/  F2FP.F16.F32.PACK_AB R90, R85, R84 ;  /* 0x00000054555a723e */ /* 0x000fe400000000ff */
[----:B------:R-:W-:Y:S02]  /*2c060*/  F2FP.F16.F32.PACK_AB R91, R87, R86 ;  /* 0x00000056575b723e */ /* 0x000fe400000000ff */
[----:B------:R-:W-:-:S02]  /*2c070*/  F2FP.F16.F32.PACK_AB R81, R83, R82 ;  /* 0x000000525351723e */ /* 0x000fc400000000ff */
[----:B------:R-:W-:Y:S01]  /*2c080*/  F2FP.F16.F32.PACK_AB R72, R73, R72 ;  /* 0x000000484948723e */ /* 0x000fe200000000ff */
[----:B------:R-:W-:Y:S01]  /*2c090*/  IMAD.X R21, RZ, RZ, R157, P6 ;  /* 0x000000ffff157224 */ /* 0x000fe200030e069d */
[----:B------:R-:W-:Y:S01]  /*2c0a0*/  SHF.R.U64 R148, R148, 0x3, RZ ;  /* 0x0000000394947819 */ /* 0x000fe200000012ff */
[----:B------:R-:W-:Y:S01]  /*2c0b0*/  STSM.16.M88.4 [R168], R112 ;  /* 0x00000070a8007844 */ /* 0x000fe20000000200 */
[----:B------:R-:W-:Y:S02]  /*2c0c0*/  MOV R0, R204 ;  /* 0x000000cc00007202 */ /* 0x000fe40000000f00 */
[----:B------:R-:W-:Y:S02]  /*2c0d0*/  F2FP.F16.F32.PACK_AB R82, R77, R76 ;  /* 0x0000004c4d52723e */ /* 0x000fe400000000ff */
[----:B------:R-:W-:Y:S02]  /*2c0e0*/  F2FP.F16.F32.PACK_AB R83, R79, R78 ;  /* 0x0000004e4f53723e */ /* 0x000fe400000000ff */
[----:B------:R-:W-:-:S02]  /*2c0f0*/  F2FP.F16.F32.PACK_AB R73, R75, R74 ;  /* 0x0000004a4b49723e */ /* 0x000fc400000000ff */
[----:B------:R-:W-:Y:S01]  /*2c100*/  F2FP.F16.F32.PACK_AB R64, R65, R64 ;  /* 0x000000404140723e */ /* 0x000fe200000000ff */
[----:B------:R-:W-:Y:S01]  /*2c110*/  STSM.16.M88.4 [R169], R104 ;  /* 0x00000068a9007844 */ /* 0x000fe20000000200 */
[----:B------:R-:W-:Y:S02]  /*2c120*/  LOP3.LUT R142, R142, R143, RZ, 0x3c, !PT ;  /* 0x0000008f8e8e7212 */ /* 0x000fe400078e3cff */
[----:B------:R-:W-:Y:S02]  /*2c130*/  SHF.R.U64 R151, R151, 0x3, RZ ;  /* 0x0000000397977819 */ /* 0x000fe400000012ff */
[----:B------:R-:W-:Y:S02]  /*2c140*/  F2FP.F16.F32.PACK_AB R74, R69, R68 ;  /* 0x00000044454a723e */ /* 0x000fe400000000ff */
[----:B------:R-:W-:Y:S02]  /*2c150*/  F2FP.F16.F32.PACK_AB R75, R71, R70 ;  /* 0x00000046474b723e */ /* 0x000fe400000000ff */
[----:B------:R-:W-:-:S02]  /*2c160*/  F2FP.F16.F32.PACK_AB R65, R67, R66 ;  /* 0x000000424341723e */ /* 0x000fc400000000ff */
[----:B------:R-:W-:Y:S01]  /*2c170*/  F2FP.F16.F32.PACK_AB R56, R57, R56 ;  /* 0x000000383938723e */ /* 0x000fe200000000ff */
[----:B------:R-:W-:Y:S01]  /*2c180*/  STSM.16.M88.4 [R172], R96 ;  /* 0x00000060ac007844 */ /* 0x000fe20000000200 */
[----:B------:R-:W-:Y:S02]  /*2c190*/  MOV R143, R202 ;  /* 0x000000ca008f7202 */ /* 0x000fe40000000f00 */
[----:B0-----:R-:W-:Y:S02]  /*2c1a0*/  ISETP.NE.AND P6, PT, R145, RZ, PT ;  /* 0x000000ff9100720c */ /* 0x001fe40003fc5270 */
[----:B------:R-:W-:Y:S02]  /*2c1b0*/  F2FP.F16.F32.PACK_AB R66, R61, R60 ;  /* 0x0000003c3d42723e */ /* 0x000fe400000000ff */
[----:B------:R-:W-:Y:S02]  /*2c1c0*/  F2FP.F16.F32.PACK_AB R67, R63, R62 ;  /* 0x0000003e3f43723e */ /* 0x000fe400000000ff */
[----:B------:R-:W-:-:S02]  /*2c1d0*/  F2FP.F16.F32.PACK_AB R57, R59, R58 ;  /* 0x0000003a3b39723e */ /* 0x000fc400000000ff */
[----:B------:R-:W-:Y:S01]  /*2c1e0*/  F2FP.F16.F32.PACK_AB R48, R49, R48 ;  /* 0x000000303130723e */ /* 0x000fe200000000ff */
[----:B------:R-:W-:Y:S01]  /*2c1f0*/  STSM.16.M88.4 [R173], R88 ;  /* 0x00000058ad007844 */ /* 0x000fe20000000200 */
        /* <DEDUP_REMOVED lines=13> */
[----:B------:R0:W-:Y:S01]  /*2c2d0*/  STSM.16.M88.4 [R141], R72 ;  /* 0x000000488d007844 */ /* 0x0001e20000000200 */
[----:B------:R-:W-:Y:S02]  /*2c2e0*/  LOP3.LUT R150, R151, R150, RZ, 0x3c, !PT ;  /* 0x0000009697967212 */ /* 0x000fe400078e3cff */
[----:B------:R-:W-:Y:S02]  /*2c2f0*/  MOV R149, R178 ;  /* 0x000000b200957202 */ /* 0x000fe40000000f00 */
        /* <DEDUP_REMOVED lines=10> */
[----:B------:R2:W-:Y:S01]  /*2c3a0*/  STSM.16.M88.4 [R145], R56 ;  /* 0x0000003891007844 */ /* 0x0005e20000000200 */
[----:B------:R-:W-:-:S02]  /*2c3b0*/  MOV R154, R174 ;  /* 0x000000ae009a7202 */ /* 0x000fc40000000f00 */
[----:B------:R-:W-:Y:S02]  /*2c3c0*/  F2FP.F16.F32.PACK_AB R26, R13, R12 ;  /* 0x0000000c0d1a723e */ /* 0x000fe400000000ff */
[----:B------:R-:W-:Y:S02]  /*2c3d0*/  F2FP.F16.F32.PACK_AB R27, R15, R14 ;  /* 0x0000000e0f1b723e */ /* 0x000fe400000000ff */
[----:B------:R-:W-:Y:S01]  /*2c3e0*/  F2FP.F16.F32.PACK_AB R9, R11, R10 ;  /* 0x0000000a0b09723e */ /* 0x000fe200000000ff */
[----:B------:R3:W-:Y:S01]  /*2c3f0*/  STSM.16.M88.4 [R147], R48 ;  /* 0x0000003093007844 */ /* 0x0007e20000000200 */
[----:B------:R-:W-:Y:S02]  /*2c400*/  MOV R170, R170 ;  /* 0x000000aa00aa7202 */ /* 0x000fe40000000f00 */
[----:B------:R-:W-:Y:S02]  /*2c410*/  F2FP.F16.F32.PACK_AB R10, R5, R4 ;  /* 0x00000004050a723e */ /* 0x000fe400000000ff */
[----:B------:R-:W-:-:S02]  /*2c420*/  F2FP.F16.F32.PACK_AB R11, R7, R6 ;  /* 0x00000006070b723e */ /* 0x000fc400000000ff */
[----:B------:R-:W-:Y:S01]  /*2c430*/  LOP3.LUT R45, R156, 0x380, RZ, 0xc0, !PT ;  /* 0x000003809c2d7812 */ /* 0x000fe200078ec0ff */
[----:B------:R4:W-:Y:S01]  /*2c440*/  STSM.16.M88.4 [R149], R40 ;  /* 0x0000002895007844 */ /* 0x0009e20000000200 */
[----:B------:R-:W-:Y:S02]  /*2c450*/  USHF.R.S32.HI UR12, URZ, 0x1f, UR43 ;  /* 0x0000001f3f0c7899 */ /* 0x000fe4000801142b */
[----:B------:R-:W-:Y:S01]  /*2c460*/  SHF.R.U64 R45, R45, 0x3, RZ ;  /* 0x000000032d2d7819 */ /* 0x000fe200000012ff */
[----:B------:R5:W-:Y:S01]  /*2c470*/  STSM.16.M88.4 [R151], R32 ;  /* 0x0000002097007844 */ /* 0x000be20000000200 */
[----:B------:R-:W-:-:S03]  /*2c480*/  USHF.R.S32.HI UR13, URZ, 0x1f, UR41 ;  /* 0x0000001f3f0d7899 */ /* 0x000fc60008011429 */
[----:B------:R5:W-:Y:S01]  /*2c490*/  STSM.16.M88.4 [R154], R24 ;  /* 0x000000189a007844 */ /* 0x000be20000000200 */
[----:B------:R-:W-:-:S03]  /*2c4a0*/  LOP3.LUT R44, R45, R156, RZ, 0x3c, !PT ;  /* 0x0000009c2d2c7212 */ /* 0x000fc600078e3cff */
[----:B------:R5:W-:Y:S01]  /*2c4b0*/  STSM.16.M88.4 [R170], R8 ;  /* 0x00000008aa007844 */ /* 0x000be20000000200 */
[--C-:B0-----:R-:W-:Y:S02]  /*2c4c0*/  IMAD.X R141, RZ, RZ, R157.reuse, P5 ;  /* 0x000000ffff8d7224 */ /* 0x101fe400028e069d */
[--C-:B-1----:R-:W-:Y:S02]  /*2c4d0*/  IMAD.X R143, RZ, RZ, R157.reuse, P0 ;  /* 0x000000ffff8f7224 */ /* 0x102fe400000e069d */
[--C-:B--2---:R-:W-:Y:S02]  /*2c4e0*/  IMAD.X R145, RZ, RZ, R157.reuse, P4 ;  /* 0x000000ffff917224 */ /* 0x104fe400020e069d */
[--C-:B---3--:R-:W-:Y:S02]  /*2c4f0*/  IMAD.X R147, RZ, RZ, R157.reuse, P3 ;  /* 0x000000ffff937224 */ /* 0x108fe400018e069d */
[--C-:B----4-:R-:W-:Y:S02]  /*2c500*/  IMAD.X R149, RZ, RZ, R157.reuse, P2 ;  /* 0x000000ffff957224 */ /* 0x110fe400010e069d */
[----:B-----5:R-:W-:-:S02]  /*2c510*/  IMAD.X R151, RZ, RZ, R157, P1 ;  /* 0x000000ffff977224 */ /* 0x020fc400008e069d */
[----:B------:R-:W-:Y:S01]  /*2c520*/  IMAD.MOV.U32 R45, RZ, RZ, R157 ;  /* 0x000000ffff2d7224 */ /* 0x000fe200078e009d */
[----:B------:R-:W-:Y:S06]  /*2c530*/  BAR.SYNC.DEFER_BLOCKING 0x1, 0x100 ;  /* 0x0044000000007b1d */ /* 0x000fec0000010000 */
[----:B------:R-:W-:Y:S05]  /*2c540*/  @P6 BRA `(.L_x_2119) ;  /* 0x0000000000c86947 */ /* 0x000fea0003800000 */
[----:B------:R-:W0:Y:S01]  /*2c550*/  LDC R10, c[0x0][0xce8] ;  /* 0x00033a00ff0a7b82 */ /* 0x000e220000000800 */
[----:B------:R-:W-:Y:S01]  /*2c560*/  IMAD.MOV R0, RZ, RZ, -R228 ;  /* 0x000000ffff007224 */ /* 0x000fe200078e0ae4 */
[----:B------:R-:W-:Y:S01]  /*2c570*/  ULDC UR5, c[0x0][0xb88] ;  /* 0x0002e20000057ab9 */ /* 0x000fe20000000800 */
[----:B------:R-:W-:Y:S01]  /*2c580*/  IMAD.U32 R11, RZ, RZ, UR40 ;  /* 0x00000028ff0b7e24 */ /* 0x000fe2000f8e00ff */
[----:B------:R-:W-:Y:S01]  /*2c590*/  ULDC.64 UR8, c[0x0][0xc90] ;  /* 0x0003240000087ab9 */ /* 0x000fe20000000a00 */
[----:B------:R-:W-:Y:S01]  /*2c5a0*/  IMAD.U32 R6, RZ, RZ, UR40 ;  /* 0x00000028ff067e24 */ /* 0x000fe2000f8e00ff */
[----:B------:R-:W-:Y:S01]  /*2c5b0*/  ISETP.NE.AND P0, PT, R231, R0, PT ;  /* 0x00000000e700720c */ /* 0x000fe20003f05270 */
[----:B------:R-:W-:Y:S01]  /*2c5c0*/  IMAD R11, R11, 0x40, R158 ;  /* 0x000000400b0b7824 */ /* 0x000fe200078e029e */
[----:B------:R-:W-:Y:S01]  /*2c5d0*/  ULDC.64 UR10, c[0x0][0xc98] ;  /* 0x00032600000a7ab9 */ /* 0x000fe20000000a00 */
[----:B0-----:R-:W-:-:S05]  /*2c5e0*/  IMAD R8, R10, UR5, RZ ;  /* 0x000000050a087c24 */ /* 0x001fca000f8e02ff */
[----:B------:R-:W-:-:S13]  /*2c5f0*/  ISETP.GE.OR P1, PT, R11, R8, P0 ;  /* 0x000000080b00720c */ /* 0x000fda0000726670 */
[----:B------:R-:W2:Y:S01]  /*2c600*/  @!P1 LDL R9, [R1+0x420] ;  /* 0x0004200001099983 */ /* 0x000ea20000100800 */
[----:B------:R-:W-:Y:S01]  /*2c610*/  ISETP.NE.AND P2, PT, R10, 0x1, PT ;  /* 0x000000010a00780c */ /* 0x000fe20003f45270 */
[----:B------:R-:W-:Y:S01]  /*2c620*/  IMAD R5, R6, 0x40, R233 ;  /* 0x0000004006057824 */ /* 0x000fe200078e02e9 */
[----:B------:R-:W-:Y:S02]  /*2c630*/  UIMAD UR5, UR12, UR8, URZ ;  /* 0x000000080c0572a4 */ /* 0x000fe4000f8e023f */
[----:B------:R-:W-:Y:S02]  /*2c640*/  UIMAD.WIDE.U32 UR6, UR43, UR8, URZ ;  /* 0x000000082b0672a5 */ /* 0x000fe4000f8e003f */
[----:B------:R-:W-:Y:S02]  /*2c650*/  UIMAD UR5, UR43, UR9, UR5 ;  /* 0x000000092b0572a4 */ /* 0x000fe4000f8e0205 */
[----:B------:R-:W-:Y:S02]  /*2c660*/  UIMAD UR8, UR13, UR10, URZ ;  /* 0x0000000a0d0872a4 */ /* 0x000fe4000f8e023f */
[----:B------:R-:W-:-:S02]  /*2c670*/  UIADD3 UR7, UR7, UR5, URZ ;  /* 0x0000000507077290 */ /* 0x000fc4000fffe03f */
[----:B------:R-:W-:Y:S01]  /*2c680*/  UIMAD UR8, UR41, UR11, UR8 ;  /* 0x0000000b290872a4 */ /* 0x000fe2000f8e0208 */
[----:B------:R-:W0:Y:S01]  /*2c690*/  @P2 LDC R0, c[0x0][0xcec] ;  /* 0x00033b00ff002b82 */ /* 0x000e220000000800 */
[----:B------:R-:W-:-:S04]  /*2c6a0*/  UIMAD.WIDE.U32 UR6, UR41, UR10, UR6 ;  /* 0x0000000a290672a5 */ /* 0x000fc8000f8e0006 */
[----:B------:R-:W-:-:S03]  /*2c6b0*/  IMAD.U32 R6, RZ, RZ, UR8 ;  /* 0x00000008ff067e24 */ /* 0x000fc6000f8e00ff */
[----:B------:R-:W1:Y:S01]  /*2c6c0*/  @P2 LDC R4, c[0x0][0xcf0] ;  /* 0x00033c00ff042b82 */ /* 0x000e620000000800 */
[----:B0-----:R-:W-:-:S04]  /*2c6d0*/  @P2 IMAD.HI.U32 R7, R5, R0, RZ ;  /* 0x0000000005072227 */ /* 0x001fc800078e00ff */
[----:B------:R-:W-:Y:S01]  /*2c6e0*/  IMAD.MOV.U32 R0, RZ, RZ, R5 ;  /* 0x000000ffff007224 */ /* 0x000fe200078e0005 */
[----:B-1----:R-:W-:-:S04]  /*2c6f0*/  @P2 SHF.R.U32.HI R0, RZ, R4, R7 ;  /* 0x00000004ff002219 */ /* 0x002fc80000011607 */
[----:B------:R-:W-:Y:S01]  /*2c700*/  IADD3 R4, P2, R0, UR6, RZ ;  /* 0x0000000600047c10 */ /* 0x000fe2000ff5e0ff */
[----:B------:R-:W-:-:S04]  /*2c710*/  IMAD.MOV R7, RZ, RZ, -R0 ;  /* 0x000000ffff077224 */ /* 0x000fc800078e0a00 */
[----:B------:R-:W-:Y:S01]  /*2c720*/  IMAD R7, R10, R7, R5 ;  /* 0x000000070a077224 */ /* 0x000fe200078e0205 */
[----:B------:R-:W-:-:S04]  /*2c730*/  SHF.R.S32.HI R5, RZ, 0x1f, R0 ;  /* 0x0000001fff057819 */ /* 0x000fc80000011400 */
        /* <DEDUP_REMOVED lines=9> */
[----:B------:R-:W-:Y:S01]  /*2c7d0*/  SHFL.IDX PT, R6, R0, RZ, 0x1c1f ;  /* 0x001c1fff00067589 */ /* 0x000fe200000e0000 */
[----:B------:R-:W-:Y:S01]  /*2c7e0*/  LEA.HI.X R10, R4, UR7, R5, 0x2, P2 ;  /* 0x00000007040a7c11 */ /* 0x000fe200090f1405 */
[----:B------:R-:W-:-:S04]  /*2c7f0*/  VIADD R5, R11, 0x8 ;  /* 0x000000080b057836 */ /* 0x000fc80000000000 */
[----:B------:R-:W2:Y:S01]  /*2c800*/  SHFL.IDX PT, R7, R10, RZ, 0x1c1f ;  /* 0x001c1fff0a077589 */ /* 0x000ea200000e0000 */
[----:B------:R-:W-:-:S03]  /*2c810*/  ISETP.GE.OR P0, PT, R5, R8, P0 ;  /* 0x000000080500720c */ /* 0x000fc60000706670 */
[----:B--2---:R-:W-:Y:S10]  /*2c820*/  @!P1 ST.E desc[UR46][R6.64], R9 ;  /* 0x0000000906009985 */ /* 0x004ff4000c10192e */
[----:B------:R-:W2:Y:S04]  /*2c830*/  @!P0 LDL R11, [R1+0x424] ;  /* 0x00042400010b8983 */ /* 0x000ea80000100800 */
[----:B------:R-:W-:Y:S04]  /*2c840*/  SHFL.IDX PT, R4, R0, 0x1, 0x1c1f ;  /* 0x003c1f0000047f89 */ /* 0x000fe800000e0000 */
[----:B------:R-:W2:Y:S04]  /*2c850*/  SHFL.IDX PT, R5, R10, 0x1, 0x1c1f ;  /* 0x003c1f000a057f89 */ /* 0x000ea800000e0000 */
[----:B--2---:R0:W-:Y:S02]  /*2c860*/  @!P0 ST.E desc[UR46][R4.64], R11 ;  /* 0x0000000b04008985 */ /* 0x0041e4000c10192e */
.L_x_2119:
[----:B------:R-:W1:Y:S01]  /*2c870*/  LDC R70, c[0x0][0xce8] ;  /* 0x00033a00ff467b82 */ /* 0x000e620000000800 */
[----:B------:R-:W-:Y:S01]  /*2c880*/  ULDC UR10, c[0x0][0xbc8] ;  /* 0x0002f200000a7ab9 */ /* 0x000fe20000000800 */
[----:B0-----:R0:W5:Y:S01]  /*2c890*/  LD.E.128 R8, desc[UR46][R20.64] ;  /* 0x0000002e14087980 */ /* 0x001162000c101d00 */
[----:B------:R-:W-:Y:S01]  /*2c8a0*/  ISETP.GE.AND P1, PT, R164, UR10, PT ;  /* 0x0000000aa4007c0c */ /* 0x000fe2000bf26270 */
[----:B------:R-:W-:Y:S01]  /*2c8b0*/  IMAD R0, R194, 0x20, R184 ;  /* 0x00000020c2007824 */ /* 0x000fe200078e02b8 */
[----:B------:R-:W-:Y:S01]  /*2c8c0*/  ULDC.64 UR8, c[0x0][0xbe8] ;  /* 0x0002fa0000087ab9 */ /* 0x000fe20000000a00 */
[----:B------:R2:W5:Y:S04]  /*2c8d0*/  LD.E.128 R4, desc[UR46][R44.64] ;  /* 0x0000002e2c047980 */ /* 0x000568000c101d00 */
[----:B------:R2:W5:Y:S04]  /*2c8e0*/  LD.E.128 R12, desc[UR46][R140.64] ;  /* 0x0000002e8c0c7980 */ /* 0x000568000c101d00 */
[----:B------:R2:W5:Y:S04]  /*2c8f0*/  LD.E.128 R24, desc[UR46][R144.64] ;  /* 0x0000002e90187980 */ /* 0x000568000c101d00 */
[----:B------:R2:W5:Y:S04]  /*2c900*/  LD.E.128 R28, desc[UR46][R148.64] ;  /* 0x0000002e941c7980 */ /* 0x000568000c101d00 */
[----:B------:R2:W5:Y:S01]  /*2c910*/  LD.E.128 R32, desc[UR46][R222.64] ;  /* 0x0000002ede207980 */ /* 0x000562000c101d00 */
[----:B-1----:R-:W-:-:S02]  /*2c920*/  ISETP.NE.AND P3, PT, R70, 0x1, PT ;  /* 0x000000014600780c */ /* 0x002fc40003f65270 */
[----:B0-----:R-:W-:Y:S01]  /*2c930*/  SEL R21, RZ, 0xffffffff, P1 ;  /* 0xffffffffff157807 */ /* 0x001fe20000800000 */
[----:B------:R2:W5:Y:S01]  /*2c940*/  LD.E.128 R36, desc[UR46][R220.64] ;  /* 0x0000002edc247980 */ /* 0x000562000c101d00 */
[----:B------:R-:W-:Y:S01]  /*2c950*/  ISETP.GE.AND P0, PT, R165, UR10, PT ;  /* 0x0000000aa5007c0c */ /* 0x000fe2000bf06270 */
[----:B------:R-:W-:Y:S01]  /*2c960*/  IMAD.U32 R71, RZ, RZ, UR40 ;  /* 0x00000028ff477e24 */ /* 0x000fe2000f8e00ff */
[----:B------:R-:W-:Y:S01]  /*2c970*/  ISETP.GE.AND P2, PT, R160, UR10, PT ;  /* 0x0000000aa0007c0c */ /* 0x000fe2000bf46270 */
[----:B------:R-:W-:Y:S01]  /*2c980*/  UIMAD UR5, UR12, UR8, URZ ;  /* 0x000000080c0572a4 */ /* 0x000fe2000f8e023f */
[----:B------:R-:W5:Y:S01]  /*2c990*/  LD.E.128 R140, desc[UR46][R142.64] ;  /* 0x0000002e8e8c7980 */ /* 0x000f62000c101d00 */
[----:B------:R-:W-:-:S03]  /*2c9a0*/  UIMAD.WIDE.U32 UR6, UR43, UR8, URZ ;  /* 0x000000082b0672a5 */ /* 0x000fc6000f8e003f */
[----:B------:R-:W5:Y:S01]  /*2c9b0*/  LD.E.128 R144, desc[UR46][R146.64] ;  /* 0x0000002e92907980 */ /* 0x000f62000c101d00 */
[----:B------:R-:W0:Y:S03]  /*2c9c0*/  @P3 LDC R67, c[0x0][0xcec] ;  /* 0x00033b00ff433b82 */ /* 0x000e260000000800 */
[----:B------:R-:W5:Y:S04]  /*2c9d0*/  LD.E.128 R148, desc[UR46][R150.64] ;  /* 0x0000002e96947980 */ /* 0x000f68000c101d00 */
[----:B------:R2:W5:Y:S01]  /*2c9e0*/  LD.E.128 R40, desc[UR46][R218.64] ;  /* 0x0000002eda287980 */ /* 0x000562000c101d00 */
[----:B------:R-:W1:Y:S01]  /*2c9f0*/  @P3 LDC R69, c[0x0][0xcf0] ;  /* 0x00033c00ff453b82 */ /* 0x000e620000000800 */
[----:B------:R-:W-:Y:S01]  /*2ca00*/  IMAD.SHL.U32 R65, R21, 0x2, RZ ;  /* 0x0000000215417824 */ /* 0x000fe200078e00ff */
[----:B------:R-:W-:Y:S01]  /*2ca10*/  ISETP.GE.AND P1, PT, R163, UR10, PT ;  /* 0x0000000aa3007c0c */ /* 0x000fe2000bf26270 */
[----:B------:R2:W5:Y:S01]  /*2ca20*/  LD.E.128 R44, desc[UR46][R216.64] ;  /* 0x0000002ed82c7980 */ /* 0x000562000c101d00 */
[----:B------:R-:W-:Y:S01]  /*2ca30*/  SEL R21, RZ, 0xffffffff, P0 ;  /* 0xffffffffff157807 */ /* 0x000fe20000000000 */
[----:B------:R-:W-:Y:S01]  /*2ca40*/  IMAD R68, R71, 0x40, R0 ;  /* 0x0000004047447824 */ /* 0x000fe200078e0200 */
[----:B------:R-:W-:Y:S01]  /*2ca50*/  SEL R20, RZ, 0x1, P2 ;  /* 0x00000001ff147807 */ /* 0x000fe20001000000 */
[----:B------:R2:W5:Y:S01]  /*2ca60*/  LD.E.128 R48, desc[UR46][R214.64] ;  /* 0x0000002ed6307980 */ /* 0x000562000c101d00 */
[----:B------:R-:W-:Y:S01]  /*2ca70*/  SEL R0, RZ, 0xffffffff, P1 ;  /* 0xffffffffff007807 */ /* 0x000fe20000800000 */
[----:B------:R-:W-:Y:S01]  /*2ca80*/  IMAD.SHL.U32 R21, R21, 0x4, RZ ;  /* 0x0000000415157824 */ /* 0x000fe200078e00ff */
[----:B------:R-:W-:Y:S01]  /*2ca90*/  LOP3.LUT R20, R65, 0x2, R20, 0xe2, !PT ;  /* 0x0000000241147812 */ /* 0x000fe200078ee214 */
[----:B------:R-:W-:Y:S01]  /*2caa0*/  UIMAD UR5, UR43, UR9, UR5 ;  /* 0x000000092b0572a4 */ /* 0x000fe2000f8e0205 */
[----:B------:R-:W-:Y:S01]  /*2cab0*/  ISETP.GE.AND P0, PT, R162, UR10, PT ;  /* 0x0000000aa2007c0c */ /* 0x000fe2000bf06270 */
[----:B------:R-:W-:Y:S01]  /*2cac0*/  IMAD.SHL.U32 R71, R0, 0x8, RZ ;  /* 0x0000000800477824 */ /* 0x000fe200078e00ff */
[----:B------:R-:W-:Y:S01]  /*2cad0*/  ULDC.64 UR8, c[0x0][0xbf0] ;  /* 0x0002fc0000087ab9 */ /* 0x000fe20000000a00 */
[----:B------:R-:W-:Y:S01]  /*2cae0*/  LOP3.LUT R20, R21, 0x4, R20, 0xe2, !PT ;  /* 0x0000000415147812 */ /* 0x000fe200078ee214 */
[----:B0-----:R-:W-:Y:S01]  /*2caf0*/  @P3 IMAD.HI.U32 R0, R68, R67, RZ ;  /* 0x0000004344003227 */ /* 0x001fe200078e00ff */
[----:B------:R-:W-:Y:S01]  /*2cb00*/  UIADD3 UR7, UR7, UR5, URZ ;  /* 0x0000000507077290 */ /* 0x000fe2000fffe03f */
[----:B------:R-:W-:Y:S01]  /*2cb10*/  SEL R21, RZ, 0xffffffff, P0 ;  /* 0xffffffffff157807 */ /* 0x000fe20000000000 */
[----:B------:R-:W-:Y:S01]  /*2cb20*/  UIMAD UR5, UR13, UR8, URZ ;  /* 0x000000080d0572a4 */ /* 0x000fe2000f8e023f */
[----:B------:R-:W-:Y:S01]  /*2cb30*/  IMAD.MOV.U32 R65, RZ, RZ, R68 ;  /* 0x000000ffff417224 */ /* 0x000fe200078e0044 */
[----:B------:R-:W-:Y:S01]  /*2cb40*/  UIMAD.WIDE.U32 UR6, UR41, UR8, UR6 ;  /* 0x00000008290672a5 */ /* 0x000fe2000f8e0006 */
[----:B------:R2:W5:Y:S01]  /*2cb50*/  LD.E.128 R52, desc[UR46][R212.64] ;  /* 0x0000002ed4347980 */ /* 0x000562000c101d00 */
[----:B------:R-:W-:Y:S01]  /*2cb60*/  UIMAD UR5, UR41, UR9, UR5 ;  /* 0x00000009290572a4 */ /* 0x000fe2000f8e0205 */
[----:B-1----:R-:W-:Y:S01]  /*2cb70*/  @P3 SHF.R.U32.HI R65, RZ, R69, R0 ;  /* 0x00000045ff413219 */ /* 0x002fe20000011600 */
[----:B------:R-:W-:Y:S01]  /*2cb80*/  IMAD.SHL.U32 R21, R21, 0x10, RZ ;  /* 0x0000001015157824 */ /* 0x000fe200078e00ff */
[----:B------:R-:W-:Y:S01]  /*2cb90*/  LOP3.LUT R20, R71, 0x8, R20, 0xe2, !PT ;  /* 0x0000000847147812 */ /* 0x000fe200078ee214 */
[----:B------:R-:W-:Y:S01]  /*2cba0*/  UIADD3 UR5, UR7, UR5, URZ ;  /* 0x0000000507057290 */ /* 0x000fe2000fffe03f */
[----:B------:R-:W-:Y:S01]  /*2cbb0*/  ISETP.GE.AND P0, PT, R161, UR10, PT ;  /* 0x0000000aa1007c0c */ /* 0x000fe2000bf06270 */
[--C-:B------:R-:W-:Y:S01]  /*2cbc0*/  IMAD.MOV R67, RZ, RZ, -R65.reuse ;  /* 0x000000ffff437224 */ /* 0x100fe200078e0a41 */
[----:B------:R-:W-:Y:S01]  /*2cbd0*/  SHF.R.S32.HI R66, RZ, 0x1f, R65 ;  /* 0x0000001fff427819 */ /* 0x000fe20000011441 */
[----:B------:R2:W5:Y:S01]  /*2cbe0*/  LD.E.128 R56, desc[UR46][R198.64] ;  /* 0x0000002ec6387980 */ /* 0x000562000c101d00 */
[----:B------:R-:W-:Y:S01]  /*2cbf0*/  LOP3.LUT R0, R21, 0x10, R20, 0xe2, !PT ;  /* 0x0000001015007812 */ /* 0x000fe200078ee214 */
[----:B------:R-:W-:Y:S01]  /*2cc00*/  IMAD.U32 R20, RZ, RZ, UR6 ;  /* 0x00000006ff147e24 */ /* 0x000fe2000f8e00ff */
[----:B------:R-:W-:Y:S01]  /*2cc10*/  SEL R64, RZ, 0xffffffff, P0 ;  /* 0xffffffffff407807 */ /* 0x000fe20000000000 */
[----:B------:R-:W-:Y:S01]  /*2cc20*/  IMAD.U32 R21, RZ, RZ, UR7 ;  /* 0x00000007ff157e24 */ /* 0x000fe2000f8e00ff */
[----:B------:R-:W-:Y:S01]  /*2cc30*/  ULDC.64 UR6, c[0x0][0xbe0] ;  /* 0x0002f80000067ab9 */ /* 0x000fe20000000a00 */
[----:B------:R-:W-:Y:S01]  /*2cc40*/  IMAD R67, R70, R67, R68 ;  /* 0x0000004346437224 */ /* 0x000fe200078e0244 */
[----:B------:R2:W5:Y:S01]  /*2cc50*/  LD.E.128 R60, desc[UR46][R196.64] ;  /* 0x0000002ec43c7980 */ /* 0x000562000c101d00 */
[----:B------:R-:W-:Y:S01]  /*2cc60*/  IMAD.U32 R21, RZ, RZ, UR5 ;  /* 0x00000005ff157e24 */ /* 0x000fe2000f8e00ff */
[----:B------:R-:W-:Y:S01]  /*2cc70*/  ULDC UR8, c[0x0][0xb88] ;  /* 0x0002e20000087ab9 */ /* 0x000fe20000000800 */
[----:B------:R-:W-:Y:S01]  /*2cc80*/  IMAD R66, R66, UR6, RZ ;  /* 0x0000000642427c24 */ /* 0x000fe2000f8e02ff */
[----:B------:R-:W-:Y:S01]  /*2cc90*/  @!PT LDS RZ, [RZ] ;  /* 0x00000000fffff984 */ /* 0x000fe20000000800 */
[----:B------:R-:W-:Y:S01]  /*2cca0*/  @!PT LDS RZ, [RZ] ;  /* 0x00000000fffff984 */ /* 0x000fe20000000800 */
[----:B------:R-:W-:Y:S01]  /*2ccb0*/  @!PT LDS RZ, [RZ] ;  /* 0x00000000fffff984 */ /* 0x000fe20000000800 */
[----:B------:R-:W-:Y:S01]  /*2ccc0*/  @!PT LDS RZ, [RZ] ;  /* 0x00000000fffff984 */ /* 0x000fe20000000800 */
[----:B------:R0:W-:Y:S06]  /*2ccd0*/  MEMBAR.ALL.CTA ;  /* 0x0000000000007992 */ /* 0x0001ec0000008000 */
[----:B0-----:R-:W0:Y:S01]  /*2cce0*/  FENCE.VIEW.ASYNC.S ;  /* 0x00000000000073c6 */ /* 0x001e220000000000 */
[----:B------:R-:W-:Y:S01]  /*2ccf0*/  IMAD.SHL.U32 R71, R64, 0x20, RZ ;  /* 0x0000002040477824 */ /* 0x000fe200078e00ff */
[----:B------:R-:W-:Y:S01]  /*2cd00*/  SHF.R.S32.HI R64, RZ, 0x1f, R67 ;  /* 0x0000001fff407819 */ /* 0x000fe20000011443 */
[----:B------:R-:W-:Y:S01]  /*2cd10*/  IMAD R69, R65, UR7, R66 ;  /* 0x0000000741457c24 */ /* 0x000fe2000f8e0242 */
[----:B------:R-:W-:Y:S01]  /*2cd20*/  ISETP.GE.AND P0, PT, R167, UR10, PT ;  /* 0x0000000aa7007c0c */ /* 0x000fe2000bf06270 */
[----:B------:R-:W-:Y:S01]  /*2cd30*/  IMAD.WIDE.U32 R20, R65, UR6, R20 ;  /* 0x0000000641147c25 */ /* 0x000fe2000f8e0014 */
[----:B------:R-:W-:-:S03]  /*2cd40*/  ULDC.64 UR6, c[0x0][0xbd8] ;  /* 0x0002f60000067ab9 */ /* 0x000fc60000000a00 */
[----:B------:R-:W-:Y:S01]  /*2cd50*/  IMAD.U32 R75, RZ, RZ, UR40 ;  /* 0x00000028ff4b7e24 */ /* 0x000fe2000f8e00ff */
[----:B------:R-:W-:Y:S01]  /*2cd60*/  LOP3.LUT R0, R71, 0x20, R0, 0xe2, !PT ;  /* 0x0000002047007812 */ /* 0x000fe200078ee200 */
[----:B------:R-:W-:Y:S01]  /*2cd70*/  IMAD.IADD R21, R21, 0x1, R69 ;  /* 0x0000000115157824 */ /* 0x000fe200078e0245 */
[----:B------:R-:W-:Y:S01]  /*2cd80*/  SEL R65, RZ, 0x40, P0 ;  /* 0x00000040ff417807 */ /* 0x000fe20000000000 */
[----:B------:R-:W-:Y:S01]  /*2cd90*/  IMAD R64, R64, UR6, RZ ;  /* 0x0000000640407c24 */ /* 0x000fe2000f8e02ff */
[----:B------:R-:W-:Y:S01]  /*2cda0*/  ISETP.GE.AND P0, PT, R166, UR10, PT ;  /* 0x0000000aa6007c0c */ /* 0x000fe2000bf06270 */
[----:B------:R-:W-:Y:S02]  /*2cdb0*/  IMAD R75, R75, 0x40, R184 ;  /* 0x000000404b4b7824 */ /* 0x000fe400078e02b8 */
[----:B------:R-:W-:Y:S01]  /*2cdc0*/  IMAD R76, R70, UR8, RZ ;  /* 0x00000008464c7c24 */ /* 0x000fe2000f8e02ff */
[----:B------:R-:W-:Y:S01]  /*2cdd0*/  LOP3.LUT R0, R0, R65, RZ, 0xfc, !PT ;  /* 0x0000004100007212 */ /* 0x000fe200078efcff */
[C---:B------:R-:W-:Y:S01]  /*2cde0*/  IMAD R69, R67.reuse, UR7, R64 ;  /* 0x0000000743457c24 */ /* 0x040fe2000f8e0240 */
[----:B------:R-:W-:Y:S01]  /*2cdf0*/  UIADD3 UR5, UR39, 0x38820, URZ ;  /* 0x0003882027057890 */ /* 0x000fe2000fffe03f */
[----:B------:R-:W-:Y:S01]  /*2ce00*/  IMAD.WIDE.U32 R20, R67, UR6, R20 ;  /* 0x0000000643147c25 */ /* 0x000fe2000f8e0014 */
[----:B------:R-:W-:Y:S01]  /*2ce10*/  SEL R65, RZ, 0x80, P0 ;  /* 0x00000080ff417807 */ /* 0x000fe20000000000 */
[----:B------:R-:W-:Y:S01]  /*2ce20*/  ULDC.64 UR6, c[0x0][0xb80] ;  /* 0x0002e00000067ab9 */ /* 0x000fe20000000a00 */
[----:B------:R-:W-:Y:S01]  /*2ce30*/  ISETP.GE.AND P0, PT, R75, R76, PT ;  /* 0x0000004c4b00720c */ /* 0x000fe20003f06270 */
[----:B------:R-:W-:Y:S01]  /*2ce40*/  IMAD.IADD R21, R21, 0x1, R69 ;  /* 0x0000000115157824 */ /* 0x000fe200078e0245 */
[----:B------:R-:W-:Y:S01]  /*2ce50*/  UPRMT UR5, URZ, 0x654, UR5 ;  /* 0x000006543f057896 */ /* 0x000fe20008000005 */
[----:B------:R-:W-:-:S04]  /*2ce60*/  LEA R71, P1, R20, UR6, 0x1 ;  /* 0x0000000614477c11 */ /* 0x000fc8000f8208ff */
[----:B------:R-:W-:Y:S01]  /*2ce70*/  LEA.HI.X R72, R20, UR7, R21, 0x1, P1 ;  /* 0x0000000714487c11 */ /* 0x000fe200088f0c15 */
[----:B0-----:R2:W0:Y:S01]  /*2ce80*/  SHFL.IDX PT, R74, R71, RZ, 0x181f ;  /* 0x00181fff474a7589 */ /* 0x00142200000e0000 */
[----:B------:R-:W-:Y:S02]  /*2ce90*/  BSSY B1, `(.L_x_2120) ;  /* 0x0000025000017945 */ /* 0x000fe40003800000 */
[----:B------:R-:W-:Y:S01]  /*2cea0*/  SYNCS.ARRIVE.TRANS64.RED.A1T0 RZ, [UR5], RZ ;  /* 0x000000ffffff79a7 */ /* 0x000fe20008100405 */
[----:B------:R2:W1:Y:S01]  /*2ceb0*/  SHFL.IDX PT, R73, R72, RZ, 0x181f ;  /* 0x00181fff48497589 */ /* 0x00046200000e0000 */
[----:B------:R-:W-:Y:S01]  /*2cec0*/  LOP3.LUT R70, R0, R65, RZ, 0xfc, !PT ;  /* 0x0000004100467212 */ /* 0x000fe200078efcff */
[----:B------:R-:W-:Y:S06]  /*2ced0*/  @P0 BRA `(.L_x_2121) ;  /* 0x0000000000800947 */ /* 0x000fec0003800000 */
[----:B------:R-:W-:Y:S02]  /*2cee0*/  ISETP.GE.AND P0, PT, R160, UR10, PT ;  /* 0x0000000aa0007c0c */ /* 0x000fe4000bf06270 */
[----:B------:R-:W-:Y:S02]  /*2cef0*/  ISETP.GE.AND P1, PT, R164, UR10, PT ;  /* 0x0000000aa4007c0c */ /* 0x000fe4000bf26270 */
[----:B------:R-:W-:Y:S02]  /*2cf00*/  ISETP.GE.AND P5, PT, R165, UR10, PT ;  /* 0x0000000aa5007c0c */ /* 0x000fe4000bfa6270 */
[----:B------:R-:W-:-:S07]  /*2cf10*/  ISETP.GE.AND P3, PT, R163, UR10, PT ;  /* 0x0000000aa3007c0c */ /* 0x000fce000bf66270 */
[-C--:B0-----:R-:W-:Y:S02]  /*2cf20*/  @!P0 LEA R20, P2, R160, R74.reuse, 0x1 ;  /* 0x0000004aa0148211 */ /* 0x081fe400078408ff */
[-C--:B------:R-:W-:Y:S02]  /*2cf30*/  @!P1 LEA R64, P4, R164, R74.reuse, 0x1 ;  /* 0x0000004aa4409211 */ /* 0x080fe400078808ff */
[-C--:B-1----:R-:W-:Y:S02]  /*2cf40*/  @!P0 LEA.HI.X R21, R160, R73.reuse, R192, 0x1, P2 ;  /* 0x00000049a0158211 */ /* 0x082fe400010f0cc0 */
[----:B------:R-:W-:Y:S02]  /*2cf50*/  @!P1 LEA.HI.X R65, R164, R73, R191, 0x1, P4 ;  /* 0x00000049a4419211 */ /* 0x000fe400020f0cbf */
[----:B------:R-:W-:Y:S01]  /*2cf60*/  ISETP.GE.AND P2, PT, R162, UR10, PT ;  /* 0x0000000aa2007c0c */ /* 0x000fe2000bf46270 */
[----:B-----5:R0:W-:Y:S01]  /*2cf70*/  @!P0 ST.E.128 desc[UR46][R20.64], R4 ;  /* 0x0000000414008985 */ /* 0x0201e2000c101d2e */
[----:B------:R-:W-:-:S02]  /*2cf80*/  @!P5 LEA R66, P4, R165, R74, 0x1 ;  /* 0x0000004aa542d211 */ /* 0x000fc400078808ff */
[----:B------:R-:W-:Y:S01]  /*2cf90*/  LOP3.LUT P0, RZ, R0, 0x40, RZ, 0xc0, !PT ;  /* 0x0000004000ff7812 */ /* 0x000fe2000780c0ff */
[----:B------:R1:W-:Y:S01]  /*2cfa0*/  @!P1 ST.E.128 desc[UR46][R64.64], R12 ;  /* 0x0000000c40009985 */ /* 0x0003e2000c101d2e */
[----:B------:R-:W-:Y:S02]  /*2cfb0*/  ISETP.GE.AND P1, PT, R161, UR10, PT ;  /* 0x0000000aa1007c0c */ /* 0x000fe4000bf26270 */
[-C--:B------:R-:W-:Y:S02]  /*2cfc0*/  @!P5 LEA.HI.X R67, R165, R73.reuse, R190, 0x1, P4 ;  /* 0x00000049a543d211 */ /* 0x080fe400020f0cbe */
[----:B------:R-:W-:Y:S02]  /*2cfd0*/  LOP3.LUT P4, RZ, R70, 0x80, RZ, 0xc0, !PT ;  /* 0x0000008046ff7812 */ /* 0x000fe4000788c0ff */
[C---:B------:R-:W-:Y:S01]  /*2cfe0*/  @!P3 LEA R68, P6, R163.reuse, R74, 0x1 ;  /* 0x0000004aa344b211 */ /* 0x040fe200078c08ff */
[----:B------:R3:W-:Y:S03]  /*2cff0*/  @!P5 ST.E.128 desc[UR46][R66.64], R24 ;  /* 0x000000184200d985 */ /* 0x0007e6000c101d2e */
[----:B------:R-:W-:-:S02]  /*2d000*/  @!P3 LEA.HI.X R69, R163, R73, R189, 0x1, P6 ;  /* 0x00000049a345b211 */ /* 0x000fc400030f0cbd */
[----:B0-----:R-:W-:-:S03]  /*2d010*/  @!P2 LEA R4, P5, R162, R74, 0x1 ;  /* 0x0000004aa204a211 */ /* 0x001fc600078a08ff */
[----:B------:R3:W-:Y:S01]  /*2d020*/  @!P3 ST.E.128 desc[UR46][R68.64], R28 ;  /* 0x0000001c4400b985 */ /* 0x0007e2000c101d2e */
[-C--:B------:R-:W-:Y:S02]  /*2d030*/  @!P1 LEA R6, P6, R161, R74.reuse, 0x1 ;  /* 0x0000004aa1069211 */ /* 0x080fe400078c08ff */
[-C--:B-1----:R-:W-:Y:S02]  /*2d040*/  @P0 LEA R12, P3, R167, R74.reuse, 0x1 ;  /* 0x0000004aa70c0211 */ /* 0x082fe400078608ff */
        /* <DEDUP_REMOVED lines=9> */
.L_x_2121:
[----:B------:R-:W-:Y:S05]  /*2d0e0*/  BSYNC B1 ;  /* 0x0000000000017941 */ /* 0x000fea0003800000 */
.L_x_2120:
[----:B---3-5:R-:W-:Y:S01]  /*2d0f0*/  VIADD R4, R75, 0x20 ;  /* 0x000000204b047836 */ /* 0x028fe20000000000 */
[----:B--2---:R-:W2:Y:S04]  /*2d100*/  SHFL.IDX PT, R72, R72, 0x1, 0x181f ;  /* 0x00381f0048487f89 */ /* 0x004ea800000e0000 */
[----:B------:R-:W-:Y:S01]  /*2d110*/  ISETP.GE.AND P0, PT, R4, R76, PT ;  /* 0x0000004c0400720c */ /* 0x000fe20003f06270 */
[----:B------:R-:W3:-:S12]  /*2d120*/  SHFL.IDX PT, R71, R71, 0x1, 0x181f ;  /* 0x00381f0047477f89 */ /* 0x000ed800000e0000 */
[----:B------:R-:W-:Y:S05]  /*2d130*/  @P0 BRA `(.L_x_2122) ;  /* 0x0000000c00940947 */ /* 0x000fea0003800000 */
[----:B------:R-:W-:Y:S02]  /*2d140*/  ISETP.GE.AND P1, PT, R160, UR10, PT ;  /* 0x0000000aa0007c0c */ /* 0x000fe4000bf26270 */
[----:B------:R-:W-:Y:S02]  /*2d150*/  ISETP.GE.AND P5, PT, R164, UR10, PT ;  /* 0x0000000aa4007c0c */ /* 0x000fe4000bfa6270 */
[----:B------:R-:W-:Y:S02]  /*2d160*/  ISETP.GE.AND P3, PT, R165, UR10, PT ;  /* 0x0000000aa5007c0c */ /* 0x000fe4000bf66270 */
[----:B------:R-:W-:-:S07]  /*2d170*/  ISETP.GE.AND P2, PT, R163, UR10, PT ;  /* 0x0000000aa3007c0c */ /* 0x000fce000bf46270 */
[-C--:B---3--:R-:W-:Y:S02]  /*2d180*/  @!P1 LEA R4, P0, R160, R71.reuse, 0x1 ;  /* 0x00000047a0049211 */ /* 0x088fe400078008ff */
[----:B------:R-:W-:Y:S02]  /*2d190*/  @!P5 LEA R6, P4, R164, R71, 0x1 ;  /* 0x00000047a406d211 */ /* 0x000fe400078808ff */
[-C--:B--2---:R-:W-:Y:S02]  /*2d1a0*/  @!P1 LEA.HI.X R5, R160, R72.reuse, R192, 0x1, P0 ;  /* 0x00000048a0059211 */ /* 0x084fe400000f0cc0 */
[----:B------:R-:W-:Y:S02]  /*2d1b0*/  ISETP.GE.AND P0, PT, R161, UR10, PT ;  /* 0x0000000aa1007c0c */ /* 0x000fe4000bf06270 */
[----:B------:R-:W-:Y:S01]  /*2d1c0*/  @!P5 LEA.HI.X R7, R164, R72, R191, 0x1, P4 ;  /* 0x00000048a407d211 */ /* 0x000fe200020f0cbf */
[----:B------:R2:W-:Y:S01]  /*2d1d0*/  @!P1 ST.E.128 desc[UR46][R4.64], R8 ;  /* 0x0000000804009985 */ /* 0x0005e2000c101d2e */
[----:B------:R-:W-:-:S02]  /*2d1e0*/  ISETP.GE.AND P1, PT, R162, UR10, PT ;  /* 0x0000000aa2007c0c */ /* 0x000fc4000bf26270 */
[----:B------:R-:W-:Y:S01]  /*2d1f0*/  LOP3.LUT P4, RZ, R0, 0x40, RZ, 0xc0, !PT ;  /* 0x0000004000ff7812 */ /* 0x000fe2000788c0ff */
[----:B------:R3:W-:Y:S01]  /*2d200*/  @!P5 ST.E.128 desc[UR46][R6.64], R140 ;  /* 0x0000008c0600d985 */ /* 0x0007e2000c101d2e */
[-C--:B------:R-:W-:Y:S02]  /*2d210*/  @!P3 LEA R12, P6, R165, R71.reuse, 0x1 ;  /* 0x00000047a50cb211 */ /* 0x080fe400078c08ff */
[----:B------:R-:W-:Y:S02]  /*2d220*/  @!P2 LEA R14, P5, R163, R71, 0x1 ;  /* 0x00000047a30ea211 */ /* 0x000fe400078a08ff */
[-C--:B------:R-:W-:Y:S02]  /*2d230*/  @!P3 LEA.HI.X R13, R165, R72.reuse, R190, 0x1, P6 ;  /* 0x00000048a50db211 */ /* 0x080fe400030f0cbe */
[----:B------:R-:W-:-:S03]  /*2d240*/  @!P2 LEA.HI.X R15, R163, R72, R189, 0x1, P5 ;  /* 0x00000048a30fa211 */ /* 0x000fc600028f0cbd */
[----:B------:R3:W-:Y:S01]  /*2d250*/  @!P3 ST.E.128 desc[UR46][R12.64], R144 ;  /* 0x000000900c00b985 */ /* 0x0007e2000c101d2e */
[----:B--2---:R-:W-:-:S03]  /*2d260*/  @!P1 LEA R4, P6, R162, R71, 0x1 ;  /* 0x00000047a2049211 */ /* 0x004fc600078c08ff */
        /* <DEDUP_REMOVED lines=11> */
[----:B---3--:R-:W-:-:S04]  /*2d320*/  LEA R4, P0, R166, R71, 0x1 ;  /* 0x00000047a6047211 */ /* 0x008fc800078008ff */
[----:B------:R-:W-:-:S05]  /*2d330*/  LEA.HI.X R5, R166, R72, R185, 0x1, P0 ;  /* 0x00000048a6057211 */ /* 0x000fca00000f0cb9 */
[----:B------:R2:W-:Y:S01]  /*2d340*/  ST.E.128 desc[UR46][R4.64], R60 ;  /* 0x0000003c04007985 */ /* 0x0005e2000c101d2e */
[----:B------:R-:W-:Y:S05]  /*2d350*/  BRA `(.L_x_2122) ;  /* 0x0000000c000c7947 */ /* 0x000fea0003800000 */
.L_x_2118:
[----:B------:R-:W0:Y:S01]  /*2d360*/  LDC R10, c[0x0][0xce8] ;  /* 0x00033a00ff0a7b82 */ /* 0x000e220000000800 */
[----:B------:R-:W-:Y:S01]  /*2d370*/  ISETP.GE.AND P2, PT, R3, 0x40, PT ;  /* 0x000000400300780c */ /* 0x000fe20003f46270 */
[----:B------:R-:W-:Y:S01]  /*2d380*/  ULDC UR12, c[0x0][0xbc8] ;  /* 0x0002f200000c7ab9 */ /* 0x000fe20000000800 */
[----:B------:R-:W-:Y:S01]  /*2d390*/  IMAD R0, R194, 0x20, R184 ;  /* 0x00000020c2007824 */ /* 0x000fe200078e02b8 */
[----:B------:R-:W-:Y:S01]  /*2d3a0*/  ISETP.GE.AND P4, PT, R160, UR12, PT ;  /* 0x0000000ca0007c0c */ /* 0x000fe2000bf86270 */
[----:B------:R-:W-:Y:S01]  /*2d3b0*/  IMAD.U32 R5, RZ, RZ, UR40 ;  /* 0x00000028ff057e24 */ /* 0x000fe2000f8e00ff */
[----:B------:R-:W-:Y:S01]  /*2d3c0*/  ISETP.GE.AND P3, PT, R164, UR12, PT ;  /* 0x0000000ca4007c0c */ /* 0x000fe2000bf66270 */
[----:B------:R-:W-:Y:S01]  /*2d3d0*/  USHF.R.S32.HI UR8, URZ, 0x1f, UR43 ;  /* 0x0000001f3f087899 */ /* 0x000fe2000801142b */
[----:B------:R-:W-:Y:S01]  /*2d3e0*/  BSSY B1, `(.L_x_2123) ;  /* 0x0000033000017945 */ /* 0x000fe20003800000 */
[----:B------:R-:W-:Y:S01]  /*2d3f0*/  USHF.R.S32.HI UR9, URZ, 0x1f, UR41 ;  /* 0x0000001f3f097899 */ /* 0x000fe20008011429 */
[----:B------:R-:W-:Y:S01]  /*2d400*/  ISETP.GE.AND P1, PT, R165, UR12, PT ;  /* 0x0000000ca5007c0c */ /* 0x000fe2000bf26270 */
[----:B------:R-:W-:Y:S01]  /*2d410*/  IMAD R8, R5, 0x40, R0 ;  /* 0x0000004005087824 */ /* 0x000fe200078e0200 */
        /* <DEDUP_REMOVED lines=11> */
[----:B--2---:R-:W-:-:S04]  /*2d4d0*/  IMAD R0, R0, 0x40, R4 ;  /* 0x0000004000007824 */ /* 0x004fc800078e0204 */
[----:B------:R-:W-:-:S05]  /*2d4e0*/  VIADD R6, R0, 0xffffff80 ;  /* 0xffffff8000067836 */ /* 0x000fca0000000000 */
        /* <DEDUP_REMOVED lines=34> */
.L_x_2124:
[----:B------:R-:W-:Y:S05]  /*2d710*/  BSYNC B1 ;  /* 0x0000000000017941 */ /* 0x000fea0003800000 */
.L_x_2123:
[----:B--2---:R-:W-:Y:S01]  /*2d720*/  IMAD.SHL.U32 R5, R14, 0x2, RZ ;  /* 0x000000020e057824 */ /* 0x004fe200078e00ff */
[----:B------:R-:W-:Y:S01]  /*2d730*/  SEL R0, RZ, 0xffffffff, P1 ;  /* 0xffffffffff007807 */ /* 0x000fe20000800000 */
[----:B------:R-:W-:Y:S01]  /*2d740*/  ULDC.64 UR10, c[0x0][0xbe8] ;  /* 0x0002fa00000a7ab9 */ /* 0x000fe20000000a00 */
[----:B------:R-:W-:Y:S01]  /*2d750*/  ISETP.GE.AND P1, PT, R163, UR12, PT ;  /* 0x0000000ca3007c0c */ /* 0x000fe2000bf26270 */
[----:B------:R-:W-:Y:S01]  /*2d760*/  UIMAD UR5, UR8, UR10, URZ ;  /* 0x0000000a080572a4 */ /* 0x000fe2000f8e023f */
[----:B------:R-:W-:Y:S01]  /*2d770*/  LOP3.LUT R12, R5, 0x2, R12, 0xe2, !PT ;  /* 0x00000002050c7812 */ /* 0x000fe200078ee20c */
[----:B------:R-:W-:Y:S01]  /*2d780*/  IMAD.SHL.U32 R5, R0, 0x4, RZ ;  /* 0x0000000400057824 */ /* 0x000fe200078e00ff */
[----:B------:R-:W-:Y:S01]  /*2d790*/  UIMAD.WIDE.U32 UR6, UR43, UR10, URZ ;  /* 0x0000000a2b0672a5 */ /* 0x000fe2000f8e003f */
[----:B0-----:R-:W-:Y:S01]  /*2d7a0*/  @P0 IMAD.HI.U32 R0, R8, R11, RZ ;  /* 0x0000000b08000227 */ /* 0x001fe200078e00ff */
[----:B------:R-:W-:Y:S01]  /*2d7b0*/  UIMAD UR5, UR43, UR11, UR5 ;  /* 0x0000000b2b0572a4 */ /* 0x000fe2000f8e0205 */
[----:B------:R-:W-:Y:S01]  /*2d7c0*/  ISETP.GE.AND P2, PT, R166, UR12, PT ;  /* 0x0000000ca6007c0c */ /* 0x000fe2000bf46270 */
[----:B------:R-:W-:Y:S01]  /*2d7d0*/  BSSY B1, `(.L_x_2125) ;  /* 0x0000056000017945 */ /* 0x000fe20003800000 */
[----:B------:R-:W-:Y:S01]  /*2d7e0*/  IMAD.MOV.U32 R7, RZ, RZ, R8 ;  /* 0x000000ffff077224 */ /* 0x000fe200078e0008 */
        /* <DEDUP_REMOVED lines=25> */
[----:B------:R-:W-:-:S02]  /*2d980*/  IMAD.SHL.U32 R13, R6, 0x10, RZ ;  /* 0x00000010060d7824 */ /* 0x000fc400078e00ff */
[C---:B------:R-:W-:Y:S01]  /*2d990*/  IMAD R11, R7.reuse, UR7, R0 ;  /* 0x00000007070b7c24 */ /* 0x040fe2000f8e0200 */
[----:B------:R-:W-:Y:S01]  /*2d9a0*/  SHF.R.S32.HI R0, RZ, 0x1f, R9 ;  /* 0x0000001fff007819 */ /* 0x000fe20000011409 */
[----:B------:R-:W-:Y:S01]  /*2d9b0*/  IMAD.WIDE.U32 R4, R7, UR6, R4 ;  /* 0x0000000607047c25 */ /* 0x000fe2000f8e0004 */
[----:B------:R-:W-:Y:S01]  /*2d9c0*/  ULDC.64 UR6, c[0x0][0xbd8] ;  /* 0x0002f60000067ab9 */ /* 0x000fe20000000a00 */
[----:B------:R-:W-:Y:S02]  /*2d9d0*/  LOP3.LUT R12, R13, 0x10, R12, 0xe2, !PT ;  /* 0x000000100d0c7812 */ /* 0x000fe400078ee20c */
[----:B------:R-:W-:Y:S02]  /*2d9e0*/  IMAD.SHL.U32 R7, R8, 0x20, RZ ;  /* 0x0000002008077824 */ /* 0x000fe400078e00ff */
[----:B------:R-:W-:Y:S02]  /*2d9f0*/  IMAD R0, R0, UR6, RZ ;  /* 0x0000000600007c24 */ /* 0x000fe4000f8e02ff */
[----:B------:R-:W-:Y:S01]  /*2da00*/  IMAD.IADD R5, R5, 0x1, R11 ;  /* 0x0000000105057824 */ /* 0x000fe200078e020b */
[----:B------:R-:W-:Y:S01]  /*2da10*/  LOP3.LUT R12, R7, 0x20, R12, 0xe2, !PT ;  /* 0x00000020070c7812 */ /* 0x000fe200078ee20c */
[----:B------:R-:W-:-:S02]  /*2da20*/  IMAD R7, R9, UR7, R0 ;  /* 0x0000000709077c24 */ /* 0x000fc4000f8e0200 */
[----:B------:R-:W-:Y:S01]  /*2da30*/  IMAD.WIDE.U32 R4, R9, UR6, R4 ;  /* 0x0000000609047c25 */ /* 0x000fe2000f8e0004 */
[----:B------:R-:W-:-:S03]  /*2da40*/  ULDC.64 UR6, c[0x0][0xb80] ;  /* 0x0002e00000067ab9 */ /* 0x000fc60000000a00 */
[----:B------:R-:W-:Y:S01]  /*2da50*/  IMAD.U32 R9, RZ, RZ, UR40 ;  /* 0x00000028ff097e24 */ /* 0x000fe2000f8e00ff */
[----:B------:R-:W-:Y:S01]  /*2da60*/  LEA R20, P1, R4, UR6, 0x1 ;  /* 0x0000000604147c11 */ /* 0x000fe2000f8208ff */
[----:B------:R-:W-:Y:S02]  /*2da70*/  IMAD R27, R10, UR5, RZ ;  /* 0x000000050a1b7c24 */ /* 0x000fe4000f8e02ff */
[----:B------:R-:W-:Y:S01]  /*2da80*/  IMAD R26, R9, 0x40, R184 ;  /* 0x00000040091a7824 */ /* 0x000fe200078e02b8 */
[----:B------:R-:W-:Y:S01]  /*2da90*/  SEL R9, RZ, 0x40, P0 ;  /* 0x00000040ff097807 */ /* 0x000fe20000000000 */
[----:B------:R-:W-:Y:S01]  /*2daa0*/  IMAD.IADD R5, R5, 0x1, R7 ;  /* 0x0000000105057824 */ /* 0x000fe200078e0207 */
[----:B------:R-:W-:Y:S01]  /*2dab0*/  SEL R7, RZ, 0x80, P2 ;  /* 0x00000080ff077807 */ /* 0x000fe20001000000 */
[----:B------:R0:W1:Y:S01]  /*2dac0*/  SHFL.IDX PT, R14, R20, RZ, 0x181f ;  /* 0x00181fff140e7589 */ /* 0x00006200000e0000 */
[----:B------:R-:W-:Y:S02]  /*2dad0*/  ISETP.GE.AND P0, PT, R26, R27, PT ;  /* 0x0000001b1a00720c */ /* 0x000fe40003f06270 */
[----:B------:R-:W-:-:S02]  /*2dae0*/  LEA.HI.X R21, R4, UR7, R5, 0x1, P1 ;  /* 0x0000000704157c11 */ /* 0x000fc400088f0c05 */
[----:B------:R-:W-:-:S03]  /*2daf0*/  LOP3.LUT R24, R12, R9, RZ, 0xfc, !PT ;  /* 0x000000090c187212 */ /* 0x000fc600078efcff */
[----:B------:R0:W2:Y:S01]  /*2db00*/  SHFL.IDX PT, R0, R21, RZ, 0x181f ;  /* 0x00181fff15007589 */ /* 0x0000a200000e0000 */
[----:B------:R-:W-:-:S05]  /*2db10*/  LOP3.LUT R25, R24, R7, RZ, 0xfc, !PT ;  /* 0x0000000718197212 */ /* 0x000fca00078efcff */
[----:B------:R-:W-:Y:S05]  /*2db20*/  @P0 BRA `(.L_x_2126) ;  /* 0x0000000000800947 */ /* 0x000fea0003800000 */
[----:B------:R-:W-:Y:S02]  /*2db30*/  ISETP.GE.AND P2, PT, R160, UR12, PT ;  /* 0x0000000ca0007c0c */ /* 0x000fe4000bf46270 */
[----:B------:R-:W-:Y:S02]  /*2db40*/  ISETP.GE.AND P4, PT, R164, UR12, PT ;  /* 0x0000000ca4007c0c */ /* 0x000fe4000bf86270 */
[----:B------:R-:W-:Y:S02]  /*2db50*/  ISETP.GE.AND P5, PT, R165, UR12, PT ;  /* 0x0000000ca5007c0c */ /* 0x000fe4000bfa6270 */
[----:B------:R-:W-:-:S07]  /*2db60*/  ISETP.GE.AND P3, PT, R163, UR12, PT ;  /* 0x0000000ca3007c0c */ /* 0x000fce000bf66270 */
[-C--:B-1----:R-:W-:Y:S02]  /*2db70*/  @!P2 LEA R4, P0, R160, R14.reuse, 0x1 ;  /* 0x0000000ea004a211 */ /* 0x082fe400078008ff */
[----:B------:R-:W-:Y:S02]  /*2db80*/  @!P4 LEA R6, P1, R164, R14, 0x1 ;  /* 0x0000000ea406c211 */ /* 0x000fe400078208ff */
[-C--:B--2---:R-:W-:Y:S02]  /*2db90*/  @!P2 LEA.HI.X R5, R160, R0.reuse, R192, 0x1, P0 ;  /* 0x00000000a005a211 */ /* 0x084fe400000f0cc0 */
[----:B------:R-:W-:Y:S02]  /*2dba0*/  @!P4 LEA.HI.X R7, R164, R0, R191, 0x1, P1 ;  /* 0x00000000a407c211 */ /* 0x000fe400008f0cbf */
[----:B------:R-:W-:Y:S01]  /*2dbb0*/  ISETP.GE.AND P1, PT, R161, UR12, PT ;  /* 0x0000000ca1007c0c */ /* 0x000fe2000bf26270 */
[----:B------:R1:W-:Y:S01]  /*2dbc0*/  @!P2 ST.E.128 desc[UR46][R4.64], RZ ;  /* 0x000000ff0400a985 */ /* 0x0003e2000c101d2e */
[----:B------:R-:W-:-:S02]  /*2dbd0*/  ISETP.GE.AND P2, PT, R162, UR12, PT ;  /* 0x0000000ca2007c0c */ /* 0x000fc4000bf46270 */
[----:B------:R-:W-:Y:S01]  /*2dbe0*/  LOP3.LUT P0, RZ, R24, 0x40, RZ, 0xc0, !PT ;  /* 0x0000004018ff7812 */ /* 0x000fe2000780c0ff */
[----:B------:R2:W-:Y:S01]  /*2dbf0*/  @!P4 ST.E.128 desc[UR46][R6.64], RZ ;  /* 0x000000ff0600c985 */ /* 0x0005e2000c101d2e */
[-C--:B------:R-:W-:Y:S02]  /*2dc00*/  @!P5 LEA R8, P4, R165, R14.reuse, 0x1 ;  /* 0x0000000ea508d211 */ /* 0x080fe400078808ff */
[----:B------:R-:W-:Y:S02]  /*2dc10*/  @!P3 LEA R10, P6, R163, R14, 0x1 ;  /* 0x0000000ea30ab211 */ /* 0x000fe400078c08ff */
[-C--:B------:R-:W-:Y:S02]  /*2dc20*/  @!P5 LEA.HI.X R9, R165, R0.reuse, R190, 0x1, P4 ;  /* 0x00000000a509d211 */ /* 0x080fe400020f0cbe */
[----:B------:R-:W-:Y:S02]  /*2dc30*/  LOP3.LUT P4, RZ, R25, 0x80, RZ, 0xc0, !PT ;  /* 0x0000008019ff7812 */ /* 0x000fe4000788c0ff */
[----:B------:R-:W-:Y:S01]  /*2dc40*/  @!P3 LEA.HI.X R11, R163, R0, R189, 0x1, P6 ;  /* 0x00000000a30bb211 */ /* 0x000fe200030f0cbd */
[----:B------:R3:W-:Y:S01]  /*2dc50*/  @!P5 ST.E.128 desc[UR46][R8.64], RZ ;  /* 0x000000ff0800d985 */ /* 0x0007e2000c101d2e */
[----:B-1----:R-:W-:-:S02]  /*2dc60*/  @!P2 LEA R4, P5, R162, R14, 0x1 ;  /* 0x0000000ea204a211 */ /* 0x002fc400078a08ff */
[-C--:B--2---:R-:W-:Y:S01]  /*2dc70*/  @!P1 LEA R6, P6, R161, R14.reuse, 0x1 ;  /* 0x0000000ea1069211 */ /* 0x084fe200078c08ff */
[----:B------:R3:W-:Y:S01]  /*2dc80*/  @!P3 ST.E.128 desc[UR46][R10.64], RZ ;  /* 0x000000ff0a00b985 */ /* 0x0007e2000c101d2e */
[----:B------:R-:W-:Y:S02]  /*2dc90*/  @P0 LEA R12, P3, R167, R14, 0x1 ;  /* 0x0000000ea70c0211 */ /* 0x000fe400078608ff */
[-C--:B------:R-:W-:Y:S02]  /*2dca0*/  @!P2 LEA.HI.X R5, R162, R0.reuse, R188, 0x1, P5 ;  /* 0x00000000a205a211 */ /* 0x080fe400028f0cbc */
[----:B------:R-:W-:Y:S02]  /*2dcb0*/  @!P1 LEA.HI.X R7, R161, R0, R187, 0x1, P6 ;  /* 0x00000000a1079211 */ /* 0x000fe400030f0cbb */
[----:B------:R-:W-:Y:S01]  /*2dcc0*/  @P4 LEA R14, P5, R166, R14, 0x1 ;  /* 0x0000000ea60e4211 */ /* 0x000fe200078a08ff */
[----:B------:R3:W-:Y:S01]  /*2dcd0*/  @!P2 ST.E.128 desc[UR46][R4.64], RZ ;  /* 0x000000ff0400a985 */ /* 0x0007e2000c101d2e */
[----:B------:R-:W-:-:S02]  /*2dce0*/  @P0 LEA.HI.X R13, R167, R0, R186, 0x1, P3 ;  /* 0x00000000a70d0211 */ /* 0x000fc400018f0cba */
[----:B------:R-:W-:Y:S01]  /*2dcf0*/  @P4 LEA.HI.X R15, R166, R0, R185, 0x1, P5 ;  /* 0x00000000a60f4211 */ /* 0x000fe200028f0cb9 */
[----:B------:R3:W-:Y:S04]  /*2dd00*/  @!P1 ST.E.128 desc[UR46][R6.64], RZ ;  /* 0x000000ff06009985 */ /* 0x0007e8000c101d2e */
[----:B------:R3:W-:Y:S04]  /*2dd10*/  @P0 ST.E.128 desc[UR46][R12.64], RZ ;  /* 0x000000ff0c000985 */ /* 0x0007e8000c101d2e */
[----:B------:R3:W-:Y:S02]  /*2dd20*/  @P4 ST.E.128 desc[UR46][R14.64], RZ ;  /* 0x000000ff0e004985 */ /* 0x0007e4000c101d2e */
.L_x_2126:
[----:B------:R-:W-:Y:S05]  /*2dd30*/  BSYNC B1 ;  /* 0x0000000000017941 */ /* 0x000fea0003800000 */
.L_x_2125:
[----:B---3--:R-:W-:Y:S01]  /*2dd40*/  VIADD R4, R26, 0x20 ;  /* 0x000000201a047836 */ /* 0x008fe20000000000 */
[----:B--2---:R2:W3:Y:S04]  /*2dd50*/  SHFL.IDX PT, R0, R21, 0x1, 0x181f ;  /* 0x00381f0015007f89 */ /* 0x0044e800000e0000 */
[----:B------:R-:W-:Y:S01]  /*2dd60*/  ISETP.GE.AND P0, PT, R4, R27, PT ;  /* 0x0000001b0400720c */ /* 0x000fe20003f06270 */
[----:B------:R2:W4:-:S12]  /*2dd70*/  SHFL.IDX PT, R15, R20, 0x1, 0x181f ;  /* 0x00381f00140f7f89 */ /* 0x00051800000e0000 */
[----:B--2---:R-:W-:Y:S05]  /*2dd80*/  @P0 BRA `(.L_x_2122) ;  /* 0x0000000000800947 */ /* 0x004fea0003800000 */
[----:B------:R-:W-:Y:S02]  /*2dd90*/  ISETP.GE.AND P5, PT, R160, UR12, PT ;  /* 0x0000000ca0007c0c */ /* 0x000fe4000bfa6270 */
[----:B------:R-:W-:Y:S02]  /*2dda0*/  ISETP.GE.AND P4, PT, R164, UR12, PT ;  /* 0x0000000ca4007c0c */ /* 0x000fe4000bf86270 */
[----:B------:R-:W-:Y:S02]  /*2ddb0*/  ISETP.GE.AND P1, PT, R165, UR12, PT ;  /* 0x0000000ca5007c0c */ /* 0x000fe4000bf26270 */
[----:B------:R-:W-:-:S07]  /*2ddc0*/  ISETP.GE.AND P3, PT, R163, UR12, PT ;  /* 0x0000000ca3007c0c */ /* 0x000fce000bf66270 */
[-C--:B----4-:R-:W-:Y:S02]  /*2ddd0*/  @!P5 LEA R4, P0, R160, R15.reuse, 0x1 ;  /* 0x0000000fa004d211 */ /* 0x090fe400078008ff */
[-C--:B------:R-:W-:Y:S02]  /*2dde0*/  @!P4 LEA R6, P2, R164, R15.reuse, 0x1 ;  /* 0x0000000fa406c211 */ /* 0x080fe400078408ff */
[-C--:B---3--:R-:W-:Y:S02]  /*2ddf0*/  @!P5 LEA.HI.X R5, R160, R0.reuse, R192, 0x1, P0 ;  /* 0x00000000a005d211 */ /* 0x088fe400000f0cc0 */
[----:B------:R-:W-:Y:S02]  /*2de00*/  @!P4 LEA.HI.X R7, R164, R0, R191, 0x1, P2 ;  /* 0x00000000a407c211 */ /* 0x000fe400010f0cbf */
[----:B------:R-:W-:Y:S01]  /*2de10*/  ISETP.GE.AND P2, PT, R162, UR12, PT ;  /* 0x0000000ca2007c0c */ /* 0x000fe2000bf46270 */
[----:B------:R2:W-:Y:S01]  /*2de20*/  @!P5 ST.E.128 desc[UR46][R4.64], RZ ;  /* 0x000000ff0400d985 */ /* 0x0005e2000c101d2e */
[----:B------:R-:W-:-:S02]  /*2de30*/  @!P1 LEA R8, P6, R165, R15, 0x1 ;  /* 0x0000000fa5089211 */ /* 0x000fc400078c08ff */
[----:B------:R-:W-:Y:S01]  /*2de40*/  LOP3.LUT P0, RZ, R24, 0x40, RZ, 0xc0, !PT ;  /* 0x0000004018ff7812 */ /* 0x000fe2000780c0ff */
[----:B------:R3:W-:Y:S01]  /*2de50*/  @!P4 ST.E.128 desc[UR46][R6.64], RZ ;  /* 0x000000ff0600c985 */ /* 0x0007e2000c101d2e */
[----:B------:R-:W-:Y:S02]  /*2de60*/  ISETP.GE.AND P4, PT, R161, UR12, PT ;  /* 0x0000000ca1007c0c */ /* 0x000fe4000bf86270 */
[----:B------:R-:W-:Y:S02]  /*2de70*/  @!P1 LEA.HI.X R9, R165, R0, R190, 0x1, P6 ;  /* 0x00000000a5099211 */ /* 0x000fe400030f0cbe */
[----:B------:R-:W-:Y:S02]  /*2de80*/  LOP3.LUT P6, RZ, R25, 0x80, RZ, 0xc0, !PT ;  /* 0x0000008019ff7812 */ /* 0x000fe400078cc0ff */
[-C--:B------:R-:W-:Y:S01]  /*2de90*/  @!P3 LEA R10, P5, R163, R15.reuse, 0x1 ;  /* 0x0000000fa30ab211 */ /* 0x080fe200078a08ff */
[----:B------:R4:W-:Y:S01]  /*2dea0*/  @!P1 ST.E.128 desc[UR46][R8.64], RZ ;  /* 0x000000ff08009985 */ /* 0x0009e2000c101d2e */
[----:B------:R-:W-:-:S02]  /*2deb0*/  @!P2 LEA R12, P1, R162, R15, 0x1 ;  /* 0x0000000fa20ca211 */ /* 0x000fc400078208ff */
[-C--:B------:R-:W-:Y:S02]  /*2dec0*/  @!P3 LEA.HI.X R11, R163, R0.reuse, R189, 0x1, P5 ;  /* 0x00000000a30bb211 */ /* 0x080fe400028f0cbd */
[-C--:B------:R-:W-:Y:S02]  /*2ded0*/  @!P2 LEA.HI.X R13, R162, R0.reuse, R188, 0x1, P1 ;  /* 0x00000000a20da211 */ /* 0x080fe400008f0cbc */
[-C--:B--2---:R-:W-:Y:S01]  /*2dee0*/  @!P4 LEA R4, P5, R161, R15.reuse, 0x1 ;  /* 0x0000000fa104c211 */ /* 0x084fe200078a08ff */
[----:B------:R4:W-:Y:S01]  /*2def0*/  @!P3 ST.E.128 desc[UR46][R10.64], RZ ;  /* 0x000000ff0a00b985 */ /* 0x0009e2000c101d2e */
[-C--:B-1----:R-:W-:Y:S02]  /*2df00*/  @P0 LEA R14, P3, R167, R15.reuse, 0x1 ;  /* 0x0000000fa70e0211 */ /* 0x082fe400078608ff */
[----:B---3--:R-:W-:Y:S01]  /*2df10*/  @P6 LEA R6, P1, R166, R15, 0x1 ;  /* 0x0000000fa6066211 */ /* 0x008fe200078208ff */
[----:B------:R4:W-:Y:S01]  /*2df20*/  @!P2 ST.E.128 desc[UR46][R12.64], RZ ;  /* 0x000000ff0c00a985 */ /* 0x0009e2000c101d2e */
[----:B------:R-:W-:-:S02]  /*2df30*/  @!P4 LEA.HI.X R5, R161, R0, R187, 0x1, P5 ;  /* 0x00000000a105c211 */ /* 0x000fc400028f0cbb */
[-C--:B------:R-:W-:Y:S02]  /*2df40*/  @P0 LEA.HI.X R15, R167, R0.reuse, R186, 0x1, P3 ;  /* 0x00000000a70f0211 */ /* 0x080fe400018f0cba */
[----:B------:R-:W-:Y:S01]  /*2df50*/  @P6 LEA.HI.X R7, R166, R0, R185, 0x1, P1 ;  /* 0x00000000a6076211 */ /* 0x000fe200008f0cb9 */
[----:B------:R4:W-:Y:S04]  /*2df60*/  @!P4 ST.E.128 desc[UR46][R4.64], RZ ;  /* 0x000000ff0400c985 */ /* 0x0009e8000c101d2e */
[----:B------:R4:W-:Y:S04]  /*2df70*/  @P0 ST.E.128 desc[UR46][R14.64], RZ ;  /* 0x000000ff0e000985 */ /* 0x0009e8000c101d2e */
[----:B------:R4:W-:Y:S02]  /*2df80*/  @P6 ST.E.128 desc[UR46][R6.64], RZ ;  /* 0x000000ff06006985 */ /* 0x0009e4000c101d2e */
.L_x_2122:
[----:B------:R-:W-:Y:S05]  /*2df90*/  BSYNC B0 ;  /* 0x0000000000007941 */ /* 0x000fea0003800000 */
.L_x_2117:
[----:B------:R-:W-:Y:S02]  /*2dfa0*/  ULDC UR5, c[0x0][0xd38] ;  /* 0x00034e0000057ab9 */ /* 0x000fe40000000800 */
[----:B------:R-:W-:-:S06]  /*2dfb0*/  UISETP.GE.AND UP0, UPT, UR4, UR5, UPT ;  /* 0x000000050400728c */ /* 0x000fcc000bf06270 */
[----:B------:R-:W-:-:S13]  /*2dfc0*/  PLOP3.LUT P0, PT, PT, PT, UP0, 0x80, 0x0 ;  /* 0x000000000000781c */ /* 0x000fda0003f0f008 */
[----:B------:R-:W-:Y:S05]  /*2dfd0*/  @!P0 BRA `(.L_x_2127) ;  /* 0xfffffd3000b08947 */ /* 0x000fea000383ffff */
[----:B------:R-:W-:Y:S05]  /*2dfe0*/  EXIT ;  /* 0x000000000000794d */ /* 0x000fea0003800000 */
.L_x_1998:
[----:B------:R-:W-:-:S08]  /*2dff0*/  NOP ;  /* 0x0000000000007918 */ /* 0x000fd00000000000 */
[----:B------:R-:W0:-:S00]  /*2e000*/  USETMAXREG.DEALLOC.CTAPOOL 0x18 ;  /* 0x00000018000079c8 */ /* 0x000e0000080e0500 */
[----:B0-----:R-:W-:-:S06]  /*2e010*/  LOP3.LUT R0, R0, 0x3, RZ, 0xc0, !PT ;  /* 0x0000000300007812 */ /* 0x001fcc00078ec0ff */
[----:B------:R-:W0:Y:S01]  /*2e020*/  S2UR UR6, SR_CTAID.X ;  /* 0x00000000000679c3 */ /* 0x000e220000002500 */
[----:B------:R-:W-:Y:S01]  /*2e030*/  LOP3.LUT R18, R18, 0xffffff7f, RZ, 0xc0, !PT ;  /* 0xffffff7f12127812 */ /* 0x000fe200078ec0ff */
[----:B------:R-:W-:Y:S01]  /*2e040*/  STL [R1+0x468], RZ ;  /* 0x000468ff01007387 */ /* 0x000fe20000100800 */
[----:B------:R-:W-:-:S03]  /*2e050*/  IMAD.MOV.U32 R19, RZ, RZ, RZ ;  /* 0x000000ffff137224 */ /* 0x000fc600078e00ff */
[----:B------:R-:W1:Y:S02]  /*2e060*/  SHFL.IDX PT, R0, R0, RZ, 0x1f ;  /* 0x00001fff00007589 */ /* 0x000e6400000e0000 */
[----:B-1----:R-:W-:Y:S02]  /*2e070*/  ISETP.NE.AND P0, PT, R0, RZ, PT ;  /* 0x000000ff0000720c */ /* 0x002fe40003f05270 */
[----:B------:R-:W0:Y:S11]  /*2e080*/  LDC R0, c[0x0][0xd38] ;  /* 0x00034e00ff007b82 */ /* 0x000e360000000800 */
[----:B------:R-:W-:Y:S01]  /*2e090*/  @P0 LOP3.LUT R18, R18, 0x80, RZ, 0xfc, !PT ;  /* 0x0000008012120812 */ /* 0x000fe200078efcff */
[----:B------:R-:W-:Y:S06]  /*2e0a0*/  @P0 BAR.ARV 0x4, 0x180 ;  /* 0x0106000000000b1d */ /* 0x000fec0000002000 */
[----:B0-----:R-:W-:Y:S01]  /*2e0b0*/  ISETP.LE.AND P0, PT, R0, UR6, PT ;  /* 0x0000000600007c0c */ /* 0x001fe2000bf03270 */
[----:B------:R-:W-:-:S05]  /*2e0c0*/  IMAD.MOV.U32 R0, RZ, RZ, 0x1 ;  /* 0x00000001ff007424 */ /* 0x000fca00078e00ff */
[----:B------:R0:W-:Y:S07]  /*2e0d0*/  STL [R1+0x448], R0 ;  /* 0x0004480001007387 */ /* 0x0001ee0000100800 */
[----:B------:R-:W-:Y:S05]  /*2e0e0*/  @P0 BRA `(.L_x_2128) ;  /* 0x0000006400100947 */ /* 0x000fea0003800000 */
[----:B------:R-:W1:Y:S01]  /*2e0f0*/  S2R R5, SR_TID.X ;  /* 0x0000000000057919 */ /* 0x000e620000002100 */
[----:B------:R-:W2:Y:S01]  /*2e100*/  S2UR UR5, SR_CgaCtaId ;  /* 0x00000000000579c3 */ /* 0x000ea20000008800 */
[----:B------:R-:W-:Y:S01]  /*2e110*/  UMOV UR4, 0x400 ;  /* 0x0000040000047882 */ /* 0x000fe20000000000 */
[----:B------:R-:W-:Y:S01]  /*2e120*/  IMAD.MOV.U32 R19, RZ, RZ, RZ ;  /* 0x000000ffff137224 */ /* 0x000fe200078e00ff */
[----:B------:R-:W-:Y:S01]  /*2e130*/  STL [R1+0x468], RZ ;  /* 0x000468ff01007387 */ /* 0x000fe20000100800 */
[----:B------:R-:W-:Y:S01]  /*2e140*/  ULDC UR41, c[0x0][0xc] ;  /* 0x0000030000297ab9 */ /* 0x000fe20000000800 */
[----:B------:R-:W-:Y:S01]  /*2e150*/  ULDC.64 UR44, c[0x0][0x198] ;  /* 0x00006600002c7ab9 */ /* 0x000fe20000000a00 */
[----:B--2---:R-:W-:-:S06]  /*2e160*/  ULEA UR4, UR5, UR4, 0x18 ;  /* 0x0000000405047291 */ /* 0x004fcc000f8ec03f */
[----:B------:R-:W-:Y:S01]  /*2e170*/  IMAD.U32 R17, RZ, RZ, UR4 ;  /* 0x00000004ff117e24 */ /* 0x000fe2000f8e00ff */
[C---:B-1----:R-:W-:Y:S01]  /*2e180*/  LOP3.LUT R4, R5.reuse, 0x7f, RZ, 0xc0, !PT ;  /* 0x0000007f05047812 */ /* 0x042fe200078ec0ff */
[----:B0-----:R-:W-:-:S05]  /*2e190*/  IMAD.SHL.U32 R0, R5, 0x8, RZ ;  /* 0x0000000805007824 */ /* 0x001fca00078e00ff */
[C---:B------:R-:W-:Y:S02]  /*2e1a0*/  LOP3.LUT R2, R0.reuse, 0x1f8, RZ, 0xc0, !PT ;  /* 0x000001f800027812 */ /* 0x040fe400078ec0ff */
[----:B------:R-:W-:Y:S02]  /*2e1b0*/  LOP3.LUT R0, R0, 0x38, RZ, 0xc0, !PT ;  /* 0x0000003800007812 */ /* 0x000fe400078ec0ff */
[----:B------:R-:W-:Y:S01]  /*2e1c0*/  LOP3.LUT R3, R2, 0x38, R5, 0x78, !PT ;  /* 0x0000003802037812 */ /* 0x000fe200078e7805 */
[----:B------:R-:W-:Y:S01]  /*2e1d0*/  IMAD.SHL.U32 R2, R4, 0x8, RZ ;  /* 0x0000000804027824 */ /* 0x000fe200078e00ff */
[----:B------:R-:W-:-:S04]  /*2e1e0*/  SHF.R.U32.HI R4, RZ, 0x3, R4 ;  /* 0x00000003ff047819 */ /* 0x000fc80000011604 */
[----:B------:R-:W-:Y:S01]  /*2e1f0*/  LOP3.LUT R2, R3, 0x200, R2, 0xf8, !PT ;  /* 0x0000020003027812 */ /* 0x000fe200078ef802 */
[----:B------:R-:W-:-:S05]  /*2e200*/  IMAD.SHL.U32 R3, R5, 0x10, RZ ;  /* 0x0000001005037824 */ /* 0x000fca00078e00ff */
[----:B------:R-:W-:Y:S01]  /*2e210*/  LOP3.LUT R5, R4, 0x70, R3, 0xf8, !PT ;  /* 0x0000007004057812 */ /* 0x000fe200078ef803 */
[----:B------:R-:W-:Y:S02]  /*2e220*/  IMAD R4, R2, 0x2, R17 ;  /* 0x0000000202047824 */ /* 0x000fe400078e0211 */
[----:B------:R-:W-:Y:S02]  /*2e230*/  IMAD.U32 R3, RZ, RZ, UR6 ;  /* 0x00000006ff037e24 */ /* 0x000fe4000f8e00ff */
[----:B------:R-:W-:Y:S01]  /*2e240*/  IMAD.MOV.U32 R2, RZ, RZ, 0x1 ;  /* 0x00000001ff027424 */ /* 0x000fe200078e00ff */
[----:B------:R0:W-:Y:S04]  /*2e250*/  STL [R1+0x444], R4 ;  /* 0x0004440401007387 */ /* 0x0001e80000100800 */
[----:B------:R1:W-:Y:S04]  /*2e260*/  STL [R1+0x450], R3 ;  /* 0x0004500301007387 */ /* 0x0003e80000100800 */
[----:B------:R2:W-:Y:S01]  /*2e270*/  STL [R1+0x448], R2 ;  /* 0x0004480201007387 */ /* 0x0005e20000100800 */
[----:B0-----:R-:W-:-:S02]  /*2e280*/  LOP3.LUT R4, R0, 0x40, RZ, 0xfc, !PT ;  /* 0x0000004000047812 */ /* 0x001fc400078efcff */
[C---:B------:R-:W-:Y:S02]  /*2e290*/  LOP3.LUT R4, R0.reuse, 0x100, RZ, 0xfc, !PT ;  /* 0x0000010000047812 */ /* 0x040fe400078efcff */
[C---:B-1----:R-:W-:Y:S02]  /*2e2a0*/  LOP3.LUT R3, R0.reuse, 0x80, RZ, 0xfc, !PT ;  /* 0x0000008000037812 */ /* 0x042fe400078efcff */
[C---:B------:R-:W-:Y:S02]  /*2e2b0*/  LOP3.LUT R3, R0.reuse, 0x140, RZ, 0xfc, !PT ;  /* 0x0000014000037812 */ /* 0x040fe400078efcff */
[C---:B--2---:R-:W-:Y:S02]  /*2e2c0*/  LOP3.LUT R2, R0.reuse, 0xc0, RZ, 0xfc, !PT ;  /* 0x000000c000027812 */ /* 0x044fe400078efcff */
[C---:B------:R-:W-:Y:S02]  /*2e2d0*/  LOP3.LUT R2, R0.reuse, 0x180, RZ, 0xfc, !PT ;  /* 0x0000018000027812 */ /* 0x040fe400078efcff */
[----:B------:R-:W-:-:S07]  /*2e2e0*/  LOP3.LUT R0, R0, 0x1c0, RZ, 0xfc, !PT ;  /* 0x000001c000007812 */ /* 0x000fce00078efcff */
.L_x_2246:
[----:B------:R-:W2:Y:S01]  /*2e2f0*/  LDL R0, [R1+0x450] ;  /* 0x0004500001007983 */ /* 0x000ea20000100800 */
        /* <DEDUP_REMOVED lines=13> */
[----:B01--4-:R-:W-:Y:S05]  /*2e3d0*/  @!P0 BRA `(.L_x_2129) ;  /* 0x0000000000208947 */ /* 0x013fea0003800000 */
        /* <DEDUP_REMOVED lines=8> */
.L_x_2129:
[----:B------:R-:W-:Y:S01]  /*2e460*/  ULDC UR9, c[0x0][0xd54] ;  /* 0x0003550000097ab9 */ /* 0x000fe20000000800 */
[----:B------:R-:W-:Y:S01]  /*2e470*/  UMOV UR6, UR8 ;  /* 0x0000000800067c82 */ /* 0x000fe20008000000 */
[----:B------:R-:W-:-:S11]  /*2e480*/  UISETP.NE.AND UP0, UPT, UR9, 0x1, UPT ;  /* 0x000000010900788c */ /* 0x000fd6000bf05270 */
[----:B------:R-:W-:Y:S02]  /*2e490*/  @UP0 ULDC.64 UR10, c[0x0][0xd58] ;  /* 0x00035600000a0ab9 */ /* 0x000fe40000000a00 */
[----:B------:R-:W-:-:S04]  /*2e4a0*/  UIMAD.WIDE.U32 UR4, UR8, UR10, URZ ;  /* 0x0000000a080472a5 */ /* 0x000fc8000f8e003f */
[----:B------:R-:W-:-:S04]  /*2e4b0*/  @UP0 USHF.R.U32.HI UR6, URZ, UR11, UR5 ;  /* 0x0000000b3f060299 */ /* 0x000fc80008011605 */
[----:B------:R-:W-:-:S12]  /*2e4c0*/  UIMAD UR4, UR6, UR9, URZ ;  /* 0x00000009060472a4 */ /* 0x000fd8000f8e023f */
.L_x_2130:
        /* <DEDUP_REMOVED lines=48> */
.L_x_2132:
[----:B------:R-:W-:-:S11]  /*2e7d0*/  UISETP.NE.AND UP0, UPT, UR5, 0x1, UPT ;  /* 0x000000010500788c */ /* 0x000fd6000bf05270 */
[----:B------:R-:W-:Y:S02]  /*2e7e0*/  @UP0 ULDC.64 UR12, c[0x0][0xae0] ;  /* 0x0002b800000c0ab9 */ /* 0x000fe40000000a00 */
[----:B------:R-:W-:-:S04]  /*2e7f0*/  UIMAD.WIDE.U32 UR8, UR10, UR12, URZ ;  /* 0x0000000c0a0872a5 */ /* 0x000fc8000f8e003f */
[----:B------:R-:W-:-:S12]  /*2e800*/  @UP0 USHF.R.U32.HI UR10, URZ, UR13, UR9 ;  /* 0x0000000d3f0a0299 */ /* 0x000fd80008011609 */
.L_x_2133:
[----:B------:R-:W-:-:S04]  /*2e810*/  UIMAD UR10, UR10, UR5, UR5 ;  /* 0x000000050a0a72a4 */ /* 0x000fc8000f8e0205 */
[----:B------:R-:W-:-:S04]  /*2e820*/  UISETP.LT.AND UP0, UPT, UR4, UR10, UPT ;  /* 0x0000000a0400728c */ /* 0x000fc8000bf01270 */
[----:B------:R-:W-:-:S12]  /*2e830*/  USEL UR4, UR4, UR10, UP0 ;  /* 0x0000000a04047287 */ /* 0x000fd80008000000 */
.L_x_2131:
        /* <DEDUP_REMOVED lines=20> */
[----:B------:R-:W-:Y:S02]  /*2e980*/  UMOV UR4, UR6 ;  /* 0x0000000600047c82 */ /* 0x000fe40008000000 */
        /* <DEDUP_REMOVED lines=10> */
.L_x_2135:
[----:B------:R-:W-:-:S11]  /*2ea30*/  UISETP.NE.AND UP0, UPT, UR5, 0x1, UPT ;  /* 0x000000010500788c */ /* 0x000fd6000bf05270 */
[----:B------:R-:W-:Y:S02]  /*2ea40*/  @UP0 ULDC.64 UR10, c[0x0][0xae0] ;  /* 0x0002b800000a0ab9 */ /* 0x000fe40000000a00 */
[----:B------:R-:W-:-:S04]  /*2ea50*/  UIMAD.WIDE.U32 UR6, UR4, UR10, URZ ;  /* 0x0000000a040672a5 */ /* 0x000fc8000f8e003f */
[----:B------:R-:W-:-:S12]  /*2ea60*/  @UP0 USHF.R.U32.HI UR4, URZ, UR11, UR7 ;  /* 0x0000000b3f040299 */ /* 0x000fd80008011607 */
.L_x_2136:
[----:B------:R-:W-:-:S04]  /*2ea70*/  UIMAD UR4, UR4, UR5, URZ ;  /* 0x00000005040472a4 */ /* 0x000fc8000f8e023f */
[----:B------:R-:W-:-:S04]  /*2ea80*/  UISETP.LT.AND UP0, UPT, UR8, UR4, UPT ;  /* 0x000000040800728c */ /* 0x000fc8000bf01270 */
[----:B------:R-:W-:-:S12]  /*2ea90*/  USEL UR8, UR8, UR4, !UP0 ;  /* 0x0000000408087287 */ /* 0x000fd8000c000000 */
.L_x_2134:
        /* <DEDUP_REMOVED lines=16> */
[----:B------:R-:W0:Y:S08]  /*2eba0*/  FLO.U32 R0, UR4 ;  /* 0x0000000400007d00 */ /* 0x000e3000080e0000 */
[----:B------:R-:W1:Y:S01]  /*2ebb0*/  POPC R2, UR4 ;  /* 0x0000000400027d09 */ /* 0x000e620008000000 */
[----:B0-----:R-:W-:-:S13]  /*2ebc0*/  ISETP.EQ.U32.AND P0, PT, R0, R3, PT ;  /* 0x000000030000720c */ /* 0x001fda0003f02070 */
[----:B-1----:R-:W2:Y:S01]  /*2ebd0*/  @P0 ATOMG.E.ADD.STRONG.GPU PT, R5, desc[UR46][R4.64], R2 ;  /* 0x00000002040509a8 */ /* 0x002ea200081ee1ee */
[----:B------:R-:W0:Y:S02]  /*2ebe0*/  S2R R3, SR_LTMASK ;  /* 0x0000000000037919 */ /* 0x000e240000003900 */
[----:B0-----:R-:W-:-:S06]  /*2ebf0*/  LOP3.LUT R3, R3, UR4, RZ, 0xc0, !PT ;  /* 0x0000000403037c12 */ /* 0x001fcc000f8ec0ff */
[----:B------:R-:W0:Y:S01]  /*2ec00*/  POPC R3, R3 ;  /* 0x0000000300037309 */ /* 0x000e220000000000 */
[----:B--2---:R-:W0:Y:S02]  /*2ec10*/  SHFL.IDX PT, R0, R5, R0, 0x1f ;  /* 0x00001f0005007589 */ /* 0x004e2400000e0000 */
[----:B0-----:R-:W-:-:S05]  /*2ec20*/  IADD3 R0, R0, UR41, R3 ;  /* 0x0000002900007c10 */ /* 0x001fca000fffe003 */
[----:B------:R3:W-:Y:S01]  /*2ec30*/  STL [R1+0x450], R0 ;  /* 0x0004500001007387 */ /* 0x0007e20000100800 */
[----:B------:R-:W-:Y:S05]  /*2ec40*/  BRA `(.L_x_2139) ;  /* 0x0000005400c47947 */ /* 0x000fea0003800000 */
.L_x_2138:
        /* <DEDUP_REMOVED lines=20> */
.L_x_2141:
[----:B------:R-:W-:Y:S05]  /*2ed90*/  BSYNC B6 ;  /* 0x0000000000067941 */ /* 0x000fea0003800000 */
.L_x_2140:
        /* <DEDUP_REMOVED lines=20> */
.L_x_2144:
        /* <DEDUP_REMOVED lines=15> */
.L_x_2143:
[----:B------:R-:W-:Y:S05]  /*2efd0*/  BSYNC B6 ;  /* 0x0000000000067941 */ /* 0x000fea0003800000 */
.L_x_2142:
        /* <DEDUP_REMOVED lines=12> */
[----:B------:R-:W-:Y:S01]  /*2f0a0*/  LOP3.LUT R18, R18, 0xfffffffe, RZ, 0xc0, !PT ;  /* 0xfffffffe12127812 */ /* 0x000fe200078ec0ff */
[----:B------:R-:W1:Y:S02]  /*2f0b0*/  S2R R4, SR_TID.X ;  /* 0x0000000000047919 */ /* 0x000e640000002100 */
[----:B------:R-:W-:Y:S01]  /*2f0c0*/  VIADD R0, R0, 0xffffffff ;  /* 0xffffffff00007836 */ /* 0x000fe20000000000 */
[----:B0-----:R-:W0:Y:S02]  /*2f0d0*/  LDC.64 R2, c[0x0][0x418] ;  /* 0x00010600ff027b82 */ /* 0x001e240000000a00 */
[----:B0-----:R-:W-:Y:S02]  /*2f0e0*/  ISETP.NE.U32.AND P0, PT, R2, RZ, PT ;  /* 0x000000ff0200720c */ /* 0x001fe40003f05070 */
[----:B-1----:R-:W-:-:S02]  /*2f0f0*/  SHF.R.U32.HI R4, RZ, 0x5, R4 ;  /* 0x00000005ff047819 */ /* 0x002fc40000011604 */
[----:B------:R-:W-:Y:S02]  /*2f100*/  ISETP.NE.AND.EX P1, PT, R3, RZ, PT, P0 ;  /* 0x000000ff0300720c */ /* 0x000fe40003f25300 */
[----:B------:R-:W-:-:S11]  /*2f110*/  LOP3.LUT R4, R4, 0x3, RZ, 0xc0, !PT ;  /* 0x0000000304047812 */ /* 0x000fd600078ec0ff */
[----:B------:R-:W-:Y:S02]  /*2f120*/  @P1 LOP3.LUT R18, R18, 0x1, RZ, 0xfc, !PT ;  /* 0x0000000112121812 */ /* 0x000fe400078efcff */
[----:B--2---:R-:W-:Y:S01]  /*2f130*/  SHF.R.S32.HI R8, RZ, 0x1f, R7 ;  /* 0x0000001fff087819 */ /* 0x004fe20000011407 */
[----:B------:R0:W-:Y:S01]  /*2f140*/  STL [R1+0x440], R7 ;  /* 0x0004400701007387 */ /* 0x0001e20000100800 */
[----:B------:R-:W-:-:S03]  /*2f150*/  SEL R16, R7, RZ, !P1 ;  /* 0x000000ff07107207 */ /* 0x000fc60004800000 */
[----:B------:R0:W-:Y:S01]  /*2f160*/  STL [R1+0x44c], R8 ;  /* 0x00044c0801007387 */ /* 0x0001e20000100800 */
[----:B------:R-:W-:Y:S05]  /*2f170*/  BRA.DIV UR4, `(.L_x_2145) ;  /* 0x0000005a044c7947 */ /* 0x000fea000b800000 */
[----:B------:R1:W2:Y:S02]  /*2f180*/  SHFL.IDX PT, R14, R4, RZ, 0x1f ;  /* 0x00001fff040e7589 */ /* 0x0002a400000e0000 */
.L_x_2259:
[----:B------:R3:W-:Y:S01]  /*2f190*/  STL [R1+0x45c], R0 ;  /* 0x00045c0001007387 */ /* 0x0007e20000100800 */
[----:B--2---:R-:W-:Y:S02]  /*2f1a0*/  ISETP.NE.AND P0, PT, R14, RZ, PT ;  /* 0x000000ff0e00720c */ /* 0x004fe40003f05270 */
[----:B------:R-:W-:Y:S02]  /*2f1b0*/  PLOP3.LUT P2, PT, PT, PT, PT, 0x8, 0x0 ;  /* 0x000000000000781c */ /* 0x000fe40003f4e170 */
[----:B------:R-:W-:-:S11]  /*2f1c0*/  LOP3.LUT R18, R18, 0xfffffffd, RZ, 0xc0, !PT ;  /* 0xfffffffd12127812 */ /* 0x000fd600078ec0ff */
[----:B------:R-:W-:Y:S01]  /*2f1d0*/  @P2 LOP3.LUT R18, R18, 0x2, RZ, 0xfc, !PT ;  /* 0x0000000212122812 */ /* 0x000fe200078efcff */
[----:B---3--:R-:W-:Y:S06]  /*2f1e0*/  @P0 BRA `(.L_x_2146) ;  /* 0x0000000000f00947 */ /* 0x008fec0003800000 */
[----:B------:R-:W-:-:S03]  /*2f1f0*/  UMOV UR4, 0xffffffff ;  /* 0xffffffff00047882 */ /* 0x000fc60000000000 */
[----:B------:R-:W-:Y:S05]  /*2f200*/  BRA.DIV UR4, `(.L_x_2147) ;  /* 0x0000005a04487947 */ /* 0x000fea000b800000 */
[----:B------:R-:W-:-:S13]  /*2f210*/  ELECT P6, URZ, PT ;  /* 0x00000000003f782f */ /* 0x000fda00038c0000 */
.L_x_2262:
[----:B------:R-:W-:Y:S05]  /*2f220*/  @!P6 BRA `(.L_x_2146) ;  /* 0x0000000000e0e947 */ /* 0x000fea0003800000 */
[----:B------:R-:W-:Y:S01]  /*2f230*/  IMAD.MOV.U32 R16, RZ, RZ, R7 ;  /* 0x000000ffff107224 */ /* 0x000fe200078e0007 */
[----:B------:R-:W-:Y:S06]  /*2f240*/  @!P1 BRA `(.L_x_2148) ;  /* 0x00000000004c9947 */ /* 0x000fec0003800000 */
[----:B------:R-:W2:Y:S01]  /*2f250*/  LDC R6, c[0x0][0x43c] ;  /* 0x00010f00ff067b82 */ /* 0x000ea20000000800 */
[----:B------:R-:W-:Y:S01]  /*2f260*/  IMAD.MOV.U32 R9, RZ, RZ, R0 ;  /* 0x000000ffff097224 */ /* 0x000fe200078e0000 */
[----:B------:R-:W-:Y:S01]  /*2f270*/  ULDC.64 UR4, c[0x0][0x428] ;  /* 0x00010a0000047ab9 */ /* 0x000fe20000000a00 */
[----:B--2---:R-:W-:-:S13]  /*2f280*/  ISETP.NE.AND P0, PT, R6, 0x1, PT ;  /* 0x000000010600780c */ /* 0x004fda0003f05270 */
[----:B-1----:R-:W1:Y:S02]  /*2f290*/  @P0 LDC.64 R4, c[0x0][0x440] ;  /* 0x00011000ff040b82 */ /* 0x002e640000000a00 */
[----:B-1----:R-:W-:-:S04]  /*2f2a0*/  @P0 IMAD.HI.U32 R0, R9, R4, RZ ;  /* 0x0000000409000227 */ /* 0x002fc800078e00ff */
        /* <DEDUP_REMOVED lines=13> */
.L_x_2148:
[----:B--2---:R-:W2:Y:S01]  /*2f380*/  LDL R2, [R1+0x448] ;  /* 0x0004480001027983 */ /* 0x004ea20000100800 */
[----:B------:R-:W-:Y:S01]  /*2f390*/  IMAD R0, R19, 0x8, R17 ;  /* 0x0000000813007824 */ /* 0x000fe200078e0211 */
[----:B--2---:R-:W-:-:S04]  /*2f3a0*/  SHF.L.U32 R2, R2, 0x1f, RZ ;  /* 0x0000001f02027819 */ /* 0x004fc800000006ff */
[----:B------:R-:W2:Y:S02]  /*2f3b0*/  SYNCS.PHASECHK.TRANS64.TRYWAIT P0, [R0+URZ+0x38840], R2 ;  /* 0x03884002000075a7 */ /* 0x000ea4000800017f */
[----:B--2---:R-:W-:Y:S05]  /*2f3c0*/  @!P0 BRA `(.L_x_2149) ;  /* 0x0000005400f88947 */ /* 0x004fea0003800000 */
.L_x_2263:
        /* <DEDUP_REMOVED lines=11> */
.L_x_2150:
[----:B--2---:R-:W2:Y:S01]  /*2f480*/  LDL R2, [R1+0x45c] ;  /* 0x00045c0001027983 */ /* 0x004ea20000100800 */
[----:B------:R-:W-:Y:S01]  /*2f490*/  R2UR UR33, R0 ;  /* 0x00000000002172ca */ /* 0x000fe200000e0000 */
[----:B------:R-:W-:Y:S01]  /*2f4a0*/  IMAD R0, R19, 0x2000, R17 ;  /* 0x0000200013007824 */ /* 0x000fe200078e0211 */
[----:B------:R-:W-:Y:S01]  /*2f4b0*/  UIADD3 UR4, UP0, UR44, 0x370, URZ ;  /* 0x000003702c047890 */ /* 0x000fe2000ff1e03f */
[----:B-----5:R-:W-:Y:S01]  /*2f4c0*/  R2UR UR37, R16 ;  /* 0x00000000102572ca */ /* 0x020fe200000e0000 */
[----:B------:R-:W-:Y:S01]  /*2f4d0*/  UMOV UR6, 0x0 ;  /* 0x0000000000067882 */ /* 0x000fe20000000000 */
[----:B------:R-:W-:Y:S01]  /*2f4e0*/  UMOV UR7, 0x14f00000 ;  /* 0x14f0000000077882 */ /* 0x000fe20000000000 */
[----:B------:R-:W-:Y:S01]  /*2f4f0*/  R2UR UR32, R0 ;  /* 0x00000000002072ca */ /* 0x000fe200000e0000 */
[----:B------:R-:W-:Y:S01]  /*2f500*/  UIADD3.X UR5, URZ, UR45, URZ, UP0, !UPT ;  /* 0x0000002d3f057290 */ /* 0x000fe200087fe43f */
[----:B------:R-:W-:Y:S01]  /*2f510*/  PLOP3.LUT P0, PT, PT, PT, PT, 0x80, 0x0 ;  /* 0x000000000000781c */ /* 0x000fe20003f0f070 */
[----:B------:R-:W-:Y:S01]  /*2f520*/  UMOV UR34, URZ ;  /* 0x0000003f00227c82 */ /* 0x000fe20008000000 */
[----:B------:R-:W-:-:S03]  /*2f530*/  LOP3.LUT R18, R18, 0xfffffffd, RZ, 0xc0, !PT ;  /* 0xfffffffd12127812 */ /* 0x000fc600078ec0ff */
[----:B------:R-:W-:-:S06]  /*2f540*/  UIADD3 UR33, UR33, 0x38830, URZ ;  /* 0x0003883021217890 */ /* 0x000fcc000fffe03f */
[----:B------:R-:W-:Y:S02]  /*2f550*/  UIADD3 UR32, UR32, 0x22400, URZ ;  /* 0x0002240020207890 */ /* 0x000fe4000fffe03f */
[----:B------:R-:W-:Y:S02]  /*2f560*/  @P0 LOP3.LUT R18, R18, 0x2, RZ, 0xfc, !PT ;  /* 0x0000000212120812 */ /* 0x000fe400078efcff */
[----:B--2---:R-:W-:-:S13]  /*2f570*/  R2UR UR35, R2 ;  /* 0x00000000022372ca */ /* 0x004fda00000e0000 */
[----:B------:R-:W-:-:S09]  /*2f580*/  USHF.L.U32 UR35, UR35, 0x6, URZ ;  /* 0x0000000623237899 */ /* 0x000fd2000800063f */
[----:B------:R2:W-:Y:S02]  /*2f590*/  UTMALDG.4D [UR32], [UR4], desc[UR6] ;  /* 0x00000620040075b4 */ /* 0x0005e40008019000 */
[----:B--2---:R-:W-:Y:S01]  /*2f5a0*/  NOP ;  /* 0x0000000000007918 */ /* 0x004fe20000000000 */
.L_x_2146:
[----:B------:R-:W-:Y:S05]  /*2f5b0*/  WARPSYNC.ALL ;  /* 0x0000000000007948 */ /* 0x000fea0003800000 */
[----:B------:R-:W-:Y:S01]  /*2f5c0*/  VIADD R0, R17, 0x20400 ;  /* 0x0002040011007836 */ /* 0x000fe20000000000 */
[----:B------:R-:W-:Y:S01]  /*2f5d0*/  BAR.SYNC.DEFER_BLOCKING 0x8, 0x100 ;  /* 0x0204000000007b1d */ /* 0x000fe20000010000 */
[----:B------:R-:W-:Y:S02]  /*2f5e0*/  USHF.R.S32.HI UR43, URZ, 0x1f, UR36 ;  /* 0x0000001f3f2b7899 */ /* 0x000fe40008011424 */
[----:B------:R-:W-:Y:S01]  /*2f5f0*/  USHF.R.S32.HI UR37, URZ, 0x1f, UR42 ;  /* 0x0000001f3f257899 */ /* 0x000fe2000801142a */
[----:B------:R-:W-:-:S02]  /*2f600*/  LOP3.LUT P0, RZ, R0, 0x3ff, RZ, 0xc0, !PT ;  /* 0x000003ff00ff7812 */ /* 0x000fc4000780c0ff */
[----:B------:R-:W-:Y:S11]  /*2f610*/  BSSY B6, `(.L_x_2151) ;  /* 0x0000012000067945 */ /* 0x000ff60003800000 */
[----:B------:R-:W-:Y:S05]  /*2f620*/  @!P0 BRA `(.L_x_2152) ;  /* 0x0000000000408947 */ /* 0x000fea0003800000 */
[----:B------:R-:W-:Y:S01]  /*2f630*/  MOV R2, 0x0 ;  /* 0x0000000000027802 */ /* 0x000fe20000000f00 */
[----:B------:R-:W-:Y:S01]  /*2f640*/  ULDC.64 UR4, c[0x4][0x90] ;  /* 0x0100240000047ab9 */ /* 0x000fe20000000a00 */
[----:B------:R-:W-:Y:S01]  /*2f650*/  ULDC.64 UR6, c[0x4][0x98] ;  /* 0x0100260000067ab9 */ /* 0x000fe20000000a00 */
[----:B------:R-:W-:Y:S01]  /*2f660*/  ULDC.64 UR8, c[0x4][0x20] ;  /* 0x0100080000087ab9 */ /* 0x000fe20000000a00 */
[----:B-1----:R-:W-:Y:S02]  /*2f670*/  IMAD.U32 R4, RZ, RZ, UR4 ;  /* 0x00000004ff047e24 */ /* 0x002fe4000f8e00ff */
        /* <DEDUP_REMOVED lines=10> */
[----:B-1----:R-:W-:Y:S05]  /*2f720*/  CALL.ABS.NOINC R2 ;  /* 0x0000000002007343 */ /* 0x002fea0003c00000 */
.L_x_2152:
[----:B------:R-:W-:Y:S05]  /*2f730*/  BSYNC B6 ;  /* 0x0000000000067941 */ /* 0x000fea0003800000 */
.L_x_2151:
[----:B------:R-:W2:Y:S01]  /*2f740*/  LDC R6, c[0x0][0x448] ;  /* 0x00011200ff067b82 */ /* 0x000ea20000000800 */
[----:B------:R-:W1:Y:S01]  /*2f750*/  S2R R2, SR_TID.X ;  /* 0x0000000000027919 */ /* 0x000e620000002100 */
[----:B------:R-:W-:Y:S02]  /*2f760*/  ULDC.64 UR8, c[0x0][0x2d8] ;  /* 0x0000b60000087ab9 */ /* 0x000fe40000000a00 */
[----:B------:R-:W-:Y:S01]  /*2f770*/  UIMAD UR6, UR43, UR8, URZ ;  /* 0x000000082b0672a4 */ /* 0x000fe2000f8e023f */
[----:B------:R-:W3:Y:S01]  /*2f780*/  S2R R0, SR_TID.X ;  /* 0x0000000000007919 */ /* 0x000ee20000002100 */
[----:B------:R-:W-:Y:S02]  /*2f790*/  UIMAD.WIDE.U32 UR4, UR36, UR8, URZ ;  /* 0x00000008240472a5 */ /* 0x000fe4000f8e003f */
[----:B------:R-:W-:-:S03]  /*2f7a0*/  UIMAD UR6, UR36, UR9, UR6 ;  /* 0x00000009240672a4 */ /* 0x000fc6000f8e0206 */
[----:B------:R-:W-:Y:S01]  /*2f7b0*/  ULDC.64 UR8, c[0x0][0x2e0] ;  /* 0x0000b80000087ab9 */ /* 0x000fe20000000a00 */
[----:B------:R-:W-:Y:S02]  /*2f7c0*/  UIADD3 UR5, UR5, UR6, URZ ;  /* 0x0000000605057290 */ /* 0x000fe4000fffe03f */
[----:B------:R-:W-:Y:S02]  /*2f7d0*/  UIMAD UR6, UR37, UR8, URZ ;  /* 0x00000008250672a4 */ /* 0x000fe4000f8e023f */
[----:B------:R-:W-:Y:S02]  /*2f7e0*/  UIMAD.WIDE.U32 UR4, UR42, UR8, UR4 ;  /* 0x000000082a0472a5 */ /* 0x000fe4000f8e0004 */
[----:B------:R-:W-:-:S04]  /*2f7f0*/  UIMAD UR6, UR42, UR9, UR6 ;  /* 0x000000092a0672a4 */ /* 0x000fc8000f8e0206 */
[----:B------:R-:W-:Y:S02]  /*2f800*/  UIADD3 UR6, UR5, UR6, URZ ;  /* 0x0000000605067290 */ /* 0x000fe4000fffe03f */
[----:B------:R-:W-:Y:S01]  /*2f810*/  IMAD.U32 R5, RZ, RZ, UR5 ;  /* 0x00000005ff057e24 */ /* 0x000fe2000f8e00ff */
[----:B--2---:R-:W-:Y:S02]  /*2f820*/  ISETP.NE.AND P0, PT, R6, 0x1, PT ;  /* 0x000000010600780c */ /* 0x004fe40003f05270 */
[----:B-1----:R-:W-:-:S11]  /*2f830*/  LOP3.LUT R4, R2, 0x7f, RZ, 0xc0, !PT ;  /* 0x0000007f02047812 */ /* 0x002fd600078ec0ff */
[----:B------:R-:W1:Y:S01]  /*2f840*/  @P0 LDC R3, c[0x0][0x44c] ;  /* 0x00011300ff030b82 */ /* 0x000e620000000800 */
[----:B---3--:R-:W-:Y:S01]  /*2f850*/  IMAD.SHL.U32 R0, R0, 0x10, RZ ;  /* 0x0000001000007824 */ /* 0x008fe200078e00ff */
[----:B------:R-:W-:-:S04]  /*2f860*/  SHF.R.U32.HI R4, RZ, 0x3, R4 ;  /* 0x00000003ff047819 */ /* 0x000fc80000011604 */
[----:B------:R-:W-:Y:S01]  /*2f870*/  LOP3.LUT R0, R4, 0x70, R0, 0xf8, !PT ;  /* 0x0000007004007812 */ /* 0x000fe200078ef800 */
[----:B------:R-:W-:Y:S01]  /*2f880*/  IMAD.U32 R4, RZ, RZ, UR4 ;  /* 0x00000004ff047e24 */ /* 0x000fe2000f8e00ff */
[----:B------:R-:W2:Y:S01]  /*2f890*/  @P0 LDC R2, c[0x0][0x450] ;  /* 0x00011400ff020b82 */ /* 0x000ea20000000800 */
[----:B------:R-:W-:Y:S02]  /*2f8a0*/  ULDC.64 UR4, c[0x0][0x2d0] ;  /* 0x0000b40000047ab9 */ /* 0x000fe40000000a00 */
[----:B0-----:R-:W-:-:S04]  /*2f8b0*/  VIADD R7, R0, UR40 ;  /* 0x0000002800077c36 */ /* 0x001fc80008000000 */
[----:B------:R-:W-:Y:S01]  /*2f8c0*/  IMAD.MOV.U32 R0, RZ, RZ, R7 ;  /* 0x000000ffff007224 */ /* 0x000fe200078e0007 */
[----:B------:R0:W-:Y:S01]  /*2f8d0*/  STL [R1+0x458], R7 ;  /* 0x0004580701007387 */ /* 0x0001e20000100800 */
[----:B-1----:R-:W-:-:S05]  /*2f8e0*/  @P0 IMAD.HI.U32 R3, R7, R3, RZ ;  /* 0x0000000307030227 */ /* 0x002fca00078e00ff */
[----:B--2---:R-:W-:Y:S01]  /*2f8f0*/  @P0 SHF.R.U32.HI R0, RZ, R2, R3 ;  /* 0x00000002ff000219 */ /* 0x004fe20000011603 */
[----:B------:R-:W-:Y:S02]  /*2f900*/  IMAD.MOV.U32 R2, RZ, RZ, R4 ;  /* 0x000000ffff027224 */ /* 0x000fe400078e0004 */
[----:B------:R-:W-:Y:S01]  /*2f910*/  IMAD.U32 R3, RZ, RZ, UR6 ;  /* 0x00000006ff037e24 */ /* 0x000fe2000f8e00ff */
[----:B------:R-:W-:Y:S01]  /*2f920*/  SHF.R.S32.HI R4, RZ, 0x1f, R0 ;  /* 0x0000001fff047819 */ /* 0x000fe20000011400 */
[----:B------:R-:W1:Y:S01]  /*2f930*/  S2R R9, SR_TID.X ;  /* 0x0000000000097919 */ /* 0x000e620000002100 */
[----:B------:R-:W-:Y:S01]  /*2f940*/  ULDC.64 UR6, c[0x0][0x280] ;  /* 0x0000a00000067ab9 */ /* 0x000fe20000000a00 */
[----:B------:R-:W-:-:S04]  /*2f950*/  IMAD.WIDE.U32 R2, R0, UR4, R2 ;  /* 0x0000000400027c25 */ /* 0x000fc8000f8e0002 */
[----:B------:R-:W-:-:S04]  /*2f960*/  IMAD R4, R4, UR4, RZ ;  /* 0x0000000404047c24 */ /* 0x000fc8000f8e02ff */
[----:B------:R-:W-:Y:S01]  /*2f970*/  IMAD R4, R0, UR5, R4 ;  /* 0x0000000500047c24 */ /* 0x000fe2000f8e0204 */
[----:B------:R-:W-:Y:S01]  /*2f980*/  ULDC.64 UR4, c[0x0][0x2c8] ;  /* 0x0000b20000047ab9 */ /* 0x000fe20000000a00 */
[----:B------:R-:W-:Y:S02]  /*2f990*/  IMAD.MOV R0, RZ, RZ, -R0 ;  /* 0x000000ffff007224 */ /* 0x000fe400078e0a00 */
[----:B------:R-:W-:Y:S02]  /*2f9a0*/  IMAD.IADD R3, R3, 0x1, R4 ;  /* 0x0000000103037824 */ /* 0x000fe400078e0204 */
[----:B------:R-:W-:Y:S02]  /*2f9b0*/  IMAD R0, R6, R0, R7 ;  /* 0x0000000006007224 */ /* 0x000fe400078e0207 */
[----:B0-----:R0:W5:Y:S02]  /*2f9c0*/  LDL R7, [R1+0x444] ;  /* 0x0004440001077983 */ /* 0x0011640000100800 */
[----:B------:R-:W-:Y:S01]  /*2f9d0*/  IMAD.WIDE.U32 R2, R0, UR4, R2 ;  /* 0x0000000400027c25 */ /* 0x000fe2000f8e0002 */
[----:B------:R-:W-:-:S05]  /*2f9e0*/  SHF.R.S32.HI R4, RZ, 0x1f, R0 ;  /* 0x0000001fff047819 */ /* 0x000fca0000011400 */
[----:B------:R-:W-:Y:S01]  /*2f9f0*/  IMAD R4, R4, UR4, RZ ;  /* 0x0000000404047c24 */ /* 0x000fe2000f8e02ff */
[----:B------:R-:W-:-:S03]  /*2fa00*/  ULDC UR4, c[0x0][0x2b8] ;  /* 0x0000ae0000047ab9 */ /* 0x000fc60000000800 */
[----:B------:R-:W-:Y:S01]  /*2fa10*/  IMAD R4, R0, UR5, R4 ;  /* 0x0000000500047c24 */ /* 0x000fe2000f8e0204 */
[----:B------:R-:W-:Y:S01]  /*2fa20*/  LEA R0, P1, R2, UR6, 0x1 ;  /* 0x0000000602007c11 */ /* 0x000fe2000f8208ff */
[C---:B-1----:R-:W-:Y:S01]  /*2fa30*/  IMAD.SHL.U32 R8, R9.reuse, 0x8, RZ ;  /* 0x0000000809087824 */ /* 0x042fe200078e00ff */
[----:B------:R-:W-:Y:S01]  /*2fa40*/  LOP3.LUT R9, R9, 0x7f, RZ, 0xc0, !PT ;  /* 0x0000007f09097812 */ /* 0x000fe200078ec0ff */
[----:B------:R-:W-:-:S03]  /*2fa50*/  IMAD.IADD R3, R3, 0x1, R4 ;  /* 0x0000000103037824 */ /* 0x000fc600078e0204 */
[----:B------:R-:W-:Y:S02]  /*2fa60*/  LOP3.LUT R8, R8, 0x38, RZ, 0xc0, !PT ;  /* 0x0000003808087812 */ /* 0x000fe400078ec0ff */
[----:B------:R-:W-:Y:S02]  /*2fa70*/  LEA.HI.X R3, R2, UR7, R3, 0x1, P1 ;  /* 0x0000000702037c11 */ /* 0x000fe400088f0c03 */
[----:B------:R-:W-:Y:S01]  /*2fa80*/  ISETP.GE.AND P0, PT, R8, UR4, PT ;  /* 0x0000000408007c0c */ /* 0x000fe2000bf06270 */
[----:B------:R-:W-:Y:S01]  /*2fa90*/  UMOV UR4, 0xffffffff ;  /* 0xffffffff00047882 */ /* 0x000fe20000000000 */
[----:B------:R-:W-:Y:S02]  /*2faa0*/  SHF.R.U32.HI R9, RZ, 0x3, R9 ;  /* 0x00000003ff097819 */ /* 0x000fe40000011609 */
[----:B0-----:R-:W-:Y:S09]  /*2fab0*/  BRA.DIV UR4, `(.L_x_2153) ;  /* 0x0000005204507947 */ /* 0x001ff2000b800000 */
[----:B------:R-:W0:Y:S01]  /*2fac0*/  SHFL.IDX PT, R5, R0, RZ, 0x181f ;  /* 0x00181fff00057589 */ /* 0x000e2200000e0000 */
[----:B------:R-:W-:Y:S01]  /*2fad0*/  ULDC UR4, c[0x0][0x288] ;  /* 0x0000a20000047ab9 */ /* 0x000fe20000000800 */
[----:B------:R-:W-:Y:S02]  /*2fae0*/  VIADD R9, R9, UR40 ;  /* 0x0000002809097c36 */ /* 0x000fe40008000000 */
[----:B------:R-:W1:Y:S01]  /*2faf0*/  SHFL.IDX PT, R4, R3, RZ, 0x181f ;  /* 0x00181fff03047589 */ /* 0x000e6200000e0000 */
[----:B------:R-:W-:Y:S02]  /*2fb00*/  IMAD R2, R6, UR4, RZ ;  /* 0x0000000406027c24 */ /* 0x000fe4000f8e02ff */
[C---:B------:R-:W-:Y:S01]  /*2fb10*/  VIADD R6, R9.reuse, 0x10 ;  /* 0x0000001009067836 */ /* 0x040fe20000000000 */
[----:B------:R-:W-:Y:S02]  /*2fb20*/  STL [R1+0x454], R9 ;  /* 0x0004540901007387 */ /* 0x000fe40000100800 */
[----:B------:R-:W-:-:S02]  /*2fb30*/  ISETP.GE.AND P1, PT, R9, R2, PT ;  /* 0x000000020900720c */ /* 0x000fc40003f26270 */
[----:B------:R2:W-:Y:S11]  /*2fb40*/  STL [R1+0x460], R6 ;  /* 0x0004600601007387 */ /* 0x0005f60000100800 */
[----:B0-----:R-:W-:-:S05]  /*2fb50*/  @!P1 LEA R5, P2, R8, R5, 0x1 ;  /* 0x0000000508059211 */ /* 0x001fca00078408ff */
[----:B-1----:R-:W-:-:S05]  /*2fb60*/  @!P1 IMAD.X R4, RZ, RZ, R4, P2 ;  /* 0x000000ffff049224 */ /* 0x002fca00010e0604 */
[----:B------:R-:W-:-:S04]  /*2fb70*/  @!P1 LOP3.LUT R5, R5, R4, RZ, 0x3c, !PT ;  /* 0x0000000405059212 */ /* 0x000fc800078e3cff */
[----:B------:R-:W-:-:S04]  /*2fb80*/  @!P1 LOP3.LUT R4, R5, R4, RZ, 0x3c, !PT ;  /* 0x0000000405049212 */ /* 0x000fc800078e3cff */
[----:B------:R-:W-:-:S05]  /*2fb90*/  @!P1 LOP3.LUT R5, R5, R4, RZ, 0x3c, !PT ;  /* 0x0000000405059212 */ /* 0x000fca00078e3cff */
[----:B------:R-:W-:Y:S01]  /*2fba0*/  @!PT LDS RZ, [RZ] ;  /* 0x00000000fffff984 */ /* 0x000fe20000000800 */
[----:B-----5:R0:W-:Y:S01]  /*2fbb0*/  @!P1 LDGSTS.E.BYPASS.LTC128B.128 [R7+0x20400], desc[UR46][R4.64], !P0 ;  /* 0x2040000004079fae */ /* 0x0201e2000c101d6e */
[----:B------:R-:W-:Y:S01]  /*2fbc0*/  ISETP.GE.AND P1, PT, R6, R2, PT ;  /* 0x000000020600720c */ /* 0x000fe20003f26270 */
[----:B--2---:R-:W-:-:S05]  /*2fbd0*/  VIADD R6, R9, 0x20 ;  /* 0x0000002009067836 */ /* 0x004fca0000000000 */
[----:B------:R-:W-:Y:S04]  /*2fbe0*/  STL [R1+0x464], R6 ;  /* 0x0004640601007387 */ /* 0x000fe80000100800 */
[----:B0-----:R-:W0:Y:S04]  /*2fbf0*/  SHFL.IDX PT, R5, R0, 0x1, 0x181f ;  /* 0x00381f0000057f89 */ /* 0x001e2800000e0000 */
[----:B------:R-:W1:Y:S01]  /*2fc00*/  SHFL.IDX PT, R4, R3, 0x1, 0x181f ;  /* 0x00381f0003047f89 */ /* 0x000e6200000e0000 */
[----:B0-----:R-:W-:-:S05]  /*2fc10*/  @!P1 LEA R5, P2, R8, R5, 0x1 ;  /* 0x0000000508059211 */ /* 0x001fca00078408ff */
[----:B-1----:R-:W-:-:S05]  /*2fc20*/  @!P1 IMAD.X R4, RZ, RZ, R4, P2 ;  /* 0x000000ffff049224 */ /* 0x002fca00010e0604 */
[----:B------:R-:W-:-:S04]  /*2fc30*/  @!P1 LOP3.LUT R5, R5, R4, RZ, 0x3c, !PT ;  /* 0x0000000405059212 */ /* 0x000fc800078e3cff */
[----:B------:R-:W-:-:S04]  /*2fc40*/  @!P1 LOP3.LUT R4, R5, R4, RZ, 0x3c, !PT ;  /* 0x0000000405049212 */ /* 0x000fc800078e3cff */
[----:B------:R-:W-:-:S05]  /*2fc50*/  @!P1 LOP3.LUT R5, R5, R4, RZ, 0x3c, !PT ;  /* 0x0000000405059212 */ /* 0x000fca00078e3cff */
[----:B------:R0:W-:Y:S01]  /*2fc60*/  @!P1 LDGSTS.E.BYPASS.LTC128B.128 [R7+0x20c00], desc[UR46][R4.64], !P0 ;  /* 0x20c0000004079fae */ /* 0x0001e2000c101d6e */
[----:B------:R-:W-:-:S03]  /*2fc70*/  ISETP.GE.AND P1, PT, R6, R2, PT ;  /* 0x000000020600720c */ /* 0x000fc60003f26270 */
[----:B0-----:R-:W0:Y:S04]  /*2fc80*/  SHFL.IDX PT, R5, R0, 0x2, 0x181f ;  /* 0x00581f0000057f89 */ /* 0x001e2800000e0000 */
[----:B------:R-:W1:Y:S04]  /*2fc90*/  SHFL.IDX PT, R4, R3, 0x2, 0x181f ;  /* 0x00581f0003047f89 */ /* 0x000e6800000e0000 */
[----:B------:R-:W2:Y:S04]  /*2fca0*/  SHFL.IDX PT, R0, R0, 0x3, 0x181f ;  /* 0x00781f0000007f89 */ /* 0x000ea800000e0000 */
[----:B------:R-:W3:Y:S01]  /*2fcb0*/  SHFL.IDX PT, R3, R3, 0x3, 0x181f ;  /* 0x00781f0003037f89 */ /* 0x000ee200000e0000 */
[----:B0-----:R-:W-:-:S05]  /*2fcc0*/  @!P1 LEA R5, P2, R8, R5, 0x1 ;  /* 0x0000000508059211 */ /* 0x001fca00078408ff */
[----:B-1----:R-:W-:-:S05]  /*2fcd0*/  @!P1 IMAD.X R4, RZ, RZ, R4, P2 ;  /* 0x000000ffff049224 */ /* 0x002fca00010e0604 */
[----:B------:R-:W-:-:S04]  /*2fce0*/  @!P1 LOP3.LUT R5, R5, R4, RZ, 0x3c, !PT ;  /* 0x0000000405059212 */ /* 0x000fc800078e3cff */
[----:B------:R-:W-:-:S04]  /*2fcf0*/  @!P1 LOP3.LUT R4, R5, R4, RZ, 0x3c, !PT ;  /* 0x0000000405049212 */ /* 0x000fc800078e3cff */
[----:B------:R-:W-:-:S05]  /*2fd00*/  @!P1 LOP3.LUT R5, R5, R4, RZ, 0x3c, !PT ;  /* 0x0000000405059212 */ /* 0x000fca00078e3cff */
[----:B--23--:R1:W-:Y:S02]  /*2fd10*/  @!P1 LDGSTS.E.BYPASS.LTC128B.128 [R7+0x21400], desc[UR46][R4.64], !P0 ;  /* 0x2140000004079fae */ /* 0x00c3e4000c101d6e */
.L_x_2272:
[----:B01----:R-:W2:Y:S02]  /*2fd20*/  LDL R4, [R1+0x454] ;  /* 0x0004540001047983 */ /* 0x003ea40000100800 */
[----:B--2---:R-:W-:-:S05]  /*2fd30*/  VIADD R4, R4, 0x30 ;  /* 0x0000003004047836 */ /* 0x004fca0000000000 */
[----:B------:R-:W-:Y:S01]  /*2fd40*/  ISETP.GE.AND P1, PT, R4, R2, PT ;  /* 0x000000020400720c */ /* 0x000fe20003f26270 */
[----:B------:R0:W-:-:S12]  /*2fd50*/  STL [R1+0x478], R4 ;  /* 0x0004780401007387 */ /* 0x0001d80000100800 */
[----:B------:R-:W-:-:S05]  /*2fd60*/  @!P1 LEA R2, P2, R8, R0, 0x1 ;  /* 0x0000000008029211 */ /* 0x000fca00078408ff */
[----:B------:R-:W-:-:S05]  /*2fd70*/  @!P1 IMAD.X R3, RZ, RZ, R3, P2 ;  /* 0x000000ffff039224 */ /* 0x000fca00010e0603 */
[----:B------:R-:W-:Y:S01]  /*2fd80*/  @!PT LDS RZ, [RZ] ;  /* 0x00000000fffff984 */ /* 0x000fe20000000800 */
[----:B------:R-:W-:Y:S01]  /*2fd90*/  @!PT LDS RZ, [RZ] ;  /* 0x00000000fffff984 */ /* 0x000fe20000000800 */
[----:B------:R-:W-:Y:S01]  /*2fda0*/  @!PT LDS RZ, [RZ] ;  /* 0x00000000fffff984 */ /* 0x000fe20000000800 */
[----:B------:R0:W-:Y:S01]  /*2fdb0*/  @!P1 LDGSTS.E.BYPASS.LTC128B.128 [R7+0x21c00], desc[UR46][R2.64], !P0 ;  /* 0x21c0000002079fae */ /* 0x0001e2000c101d6e */
[----:B------:R-:W-:Y:S01]  /*2fdc0*/  PLOP3.LUT P0, PT, PT, PT, PT, 0x80, 0x0 ;  /* 0x000000000000781c */ /* 0x000fe20003f0f070 */
[----:B------:R-:W-:-:S12]  /*2fdd0*/  NOP ;  /* 0x0000000000007918 */ /* 0x000fd80000000000 */
.L_x_2154:
[----:B------:R-:W-:Y:S02]  /*2fde0*/  PLOP3.LUT P1, PT, P1, P0, PT, 0xa2, 0x0 ;  /* 0x000000000000781c */ /* 0x000fe40000f21472 */
[----:B------:R-:W-:-:S08]  /*2fdf0*/  @P0 R2UR P1, UR4, R17 ;  /* 0x00000000110402ca */ /* 0x000fd00000020000 */
[----:B------:R-:W-:-:S05]  /*2fe00*/  @P0 PLOP3.LUT P0, PT, P1, PT, PT, 0x80, 0x0 ;  /* 0x000000000000081c */ /* 0x000fca0000f0f070 */
[----:B------:R-:W-:Y:S01]  /*2fe10*/  @!P1 SYNCS.ARRIVE.TRANS64.RED.A0T1 RZ, [UR4+0x38800], RZ ;  /* 0x038800ffffff99a7 */ /* 0x000fe20008200404 */
[----:B------:R-:W-:Y:S07]  /*2fe20*/  @!P1 ARRIVES.LDGSTSBAR.64.TRANSCNT [UR4+0x38800] ;  /* 0x03880000ff0099b0 */ /* 0x000fee0008000a84 */
[----:B------:R-:W-:Y:S05]  /*2fe30*/  @P0 BRA.U.ANY `(.L_x_2154) ;  /* 0xfffffffd00e80947 */ /* 0x000fea000393ffff */
[----:B0-----:R-:W0:Y:S01]  /*2fe40*/  LDC.64 R2, c[0x0][0x3d8] ;  /* 0x0000f600ff027b82 */ /* 0x001e220000000a00 */
[----:B------:R-:W-:Y:S01]  /*2fe50*/  NOP ;  /* 0x0000000000007918 */ /* 0x000fe20000000000 */
[C---:B0-----:R-:W-:Y:S01]  /*2fe60*/  IMAD R0, R2.reuse, UR43, RZ ;  /* 0x0000002b02007c24 */ /* 0x041fe2000f8e02ff */
[----:B------:R0:W-:Y:S01]  /*2fe70*/  SYNCS.ARRIVE.TRANS64.A1T0 RZ, [R17+URZ+0x38800], RZ ;  /* 0x038800ff11ff79a7 */ /* 0x0001e2000810003f */
[----:B------:R-:W-:Y:S01]  /*2fe80*/  IMAD.WIDE.U32 R4, R2, UR36, RZ ;  /* 0x0000002402047c25 */ /* 0x000fe2000f8e00ff */
[----:B------:R-:W-:Y:S03]  /*2fe90*/  BSSY B6, `(.L_x_2155) ;  /* 0x0000018000067945 */ /* 0x000fe60003800000 */
[----:B------:R-:W-:Y:S01]  /*2fea0*/  IMAD R3, R3, UR36, R0 ;  /* 0x0000002403037c24 */ /* 0x000fe2000f8e0200 */
[----:B------:R0:W-:Y:S01]  /*2feb0*/  STL.64 [R1+0x470], R4 ;  /* 0x0004700401007387 */ /* 0x0001e20000100a00 */
[----:B------:R-:W-:-:S05]  /*2fec0*/  VIADD R0, R17, 0x26400 ;  /* 0x0002640011007836 */ /* 0x000fca0000000000 */
[----:B------:R-:W-:Y:S01]  /*2fed0*/  LOP3.LUT P0, RZ, R0, 0x3ff, RZ, 0xc0, !PT ;  /* 0x000003ff00ff7812 */ /* 0x000fe2000780c0ff */
[----:B------:R-:W-:-:S05]  /*2fee0*/  IMAD.IADD R0, R5, 0x1, R3 ;  /* 0x0000000105007824 */ /* 0x000fca00078e0203 */
[----:B------:R0:W-:Y:S07]  /*2fef0*/  STL [R1+0x47c], R0 ;  /* 0x00047c0001007387 */ /* 0x0001ee0000100800 */
        /* <DEDUP_REMOVED lines=17> */
.L_x_2156:
[----:B------:R-:W-:Y:S05]  /*30010*/  BSYNC B6 ;  /* 0x0000000000067941 */ /* 0x000fea0003800000 */
.L_x_2155:
[----:B0-----:R-:W2:Y:S01]  /*30020*/  LDL.LU.64 R4, [R1+0x470] ;  /* 0x0004700001047983 */ /* 0x001ea20000300a00 */
[----:B------:R-:W0:Y:S01]  /*30030*/  LDC R8, c[0x0][0x448] ;  /* 0x00011200ff087b82 */ /* 0x000e220000000800 */
[----:B------:R-:W-:Y:S02]  /*30040*/  ULDC.64 UR8, c[0x0][0x3e0] ;  /* 0x0000f80000087ab9 */ /* 0x000fe40000000a00 */
[----:B------:R-:W3:Y:S04]  /*30050*/  LDL.LU R2, [R1+0x47c] ;  /* 0x00047c0001027983 */ /* 0x000ee80000300800 */
[----:B------:R-:W4:Y:S01]  /*30060*/  LDL.LU R3, [R1+0x458] ;  /* 0x0004580001037983 */ /* 0x000f220000300800 */
[----:B------:R-:W-:Y:S01]  /*30070*/  UIMAD UR6, UR37, UR8, URZ ;  /* 0x00000008250672a4 */ /* 0x000fe2000f8e023f */
[----:B------:R-:W-:Y:S01]  /*30080*/  LOP3.LUT R18, R18, 0xffffffef, RZ, 0xc0, !PT ;  /* 0xffffffef12127812 */ /* 0x000fe200078ec0ff */
[----:B------:R-:W1:Y:S02]  /*30090*/  S2R R10, SR_TID.X ;  /* 0x00000000000a7919 */ /* 0x000e640000002100 */
[----:B------:R-:W-:Y:S01]  /*300a0*/  UIMAD UR6, UR42, UR9, UR6 ;  /* 0x000000092a0672a4 */ /* 0x000fe2000f8e0206 */
[----:B------:R-:W5:Y:S01]  /*300b0*/  S2R R11, SR_TID.X ;  /* 0x00000000000b7919 */ /* 0x000f620000002100 */
[----:B0-----:R-:W-:-:S13]  /*300c0*/  ISETP.NE.AND P0, PT, R8, 0x1, PT ;  /* 0x000000010800780c */ /* 0x001fda0003f05270 */
[----:B------:R-:W0:Y:S01]  /*300d0*/  @P0 LDC R0, c[0x0][0x450] ;  /* 0x00011400ff000b82 */ /* 0x000e220000000800 */
[----:B-1----:R-:W-:Y:S02]  /*300e0*/  IMAD.SHL.U32 R10, R10, 0x8, RZ ;  /* 0x000000080a0a7824 */ /* 0x002fe400078e00ff */
[----:B-----5:R-:W-:-:S03]  /*300f0*/  IMAD.SHL.U32 R9, R11, 0x8, RZ ;  /* 0x000000080b097824 */ /* 0x020fc600078e00ff */
[----:B------:R-:W-:-:S04]  /*30100*/  LOP3.LUT R10, R10, 0x38, RZ, 0xc0, !PT ;  /* 0x000000380a0a7812 */ /* 0x000fc800078ec0ff */
[C---:B------:R-:W-:Y:S02]  /*30110*/  LOP3.LUT R12, R10.reuse, 0x80, RZ, 0xfc, !PT ;  /* 0x000000800a0c7812 */ /* 0x040fe400078efcff */
[----:B------:R-:W-:Y:S02]  /*30120*/  LOP3.LUT R10, R10, 0x40, RZ, 0xfc, !PT ;  /* 0x000000400a0a7812 */ /* 0x000fe400078efcff */
[----:B------:R-:W-:Y:S02]  /*30130*/  LOP3.LUT R9, R9, 0x38, RZ, 0xc0, !PT ;  /* 0x0000003809097812 */ /* 0x000fe400078ec0ff */
[----:B--2---:R-:W-:Y:S02]  /*30140*/  R2UR UR5, R5 ;  /* 0x00000000050572ca */ /* 0x004fe400000e0000 */
[----:B------:R-:W-:Y:S02]  /*30150*/  R2UR UR4, R4 ;  /* 0x00000000040472ca */ /* 0x000fe400000e0000 */
[----:B---3--:R-:W-:-:S02]  /*30160*/  R2UR UR5, R2 ;  /* 0x00000000020572ca */ /* 0x008fc400000e0000 */
[----:B------:R-:W1:Y:S01]  /*30170*/  @P0 LDC R2, c[0x0][0x44c] ;  /* 0x00011300ff020b82 */ /* 0x000e620000000800 */
[----:B----4-:R-:W-:-:S10]  /*30180*/  IMAD.MOV.U32 R4, RZ, RZ, R3 ;  /* 0x000000ffff047224 */ /* 0x010fd400078e0003 */
[----:B------:R-:W-:-:S04]  /*30190*/  UIMAD.WIDE.U32 UR4, UR42, UR8, UR4 ;  /* 0x000000082a0472a5 */ /* 0x000fc8000f8e0004 */
[----:B------:R-:W-:Y:S02]  /*301a0*/  UIADD3 UR6, UR5, UR6, URZ ;  /* 0x0000000605067290 */ /* 0x000fe4000fffe03f */
[----:B------:R-:W-:Y:S02]  /*301b0*/  IMAD.U32 R6, RZ, RZ, UR4 ;  /* 0x00000004ff067e24 */ /* 0x000fe4000f8e00ff */
[----:B------:R-:W-:Y:S01]  /*301c0*/  IMAD.U32 R7, RZ, RZ, UR5 ;  /* 0x00000005ff077e24 */ /* 0x000fe2000f8e00ff */
[----:B------:R-:W-:Y:S01]  /*301d0*/  ULDC.64 UR4, c[0x0][0x3d0] ;  /* 0x0000f40000047ab9 */ /* 0x000fe20000000a00 */
[----:B-1----:R-:W-:-:S05]  /*301e0*/  @P0 IMAD.HI.U32 R2, R3, R2, RZ ;  /* 0x0000000203020227 */ /* 0x002fca00078e00ff */
[----:B0-----:R-:W-:Y:S01]  /*301f0*/  @P0 SHF.R.U32.HI R4, RZ, R0, R2 ;  /* 0x00000000ff040219 */ /* 0x001fe20000011602 */
[----:B------:R-:W-:-:S03]  /*30200*/  IMAD.MOV.U32 R2, RZ, RZ, R6 ;  /* 0x000000ffff027224 */ /* 0x000fc600078e0006 */
[--C-:B------:R-:W-:Y:S01]  /*30210*/  SHF.R.S32.HI R5, RZ, 0x1f, R4.reuse ;  /* 0x0000001fff057819 */ /* 0x100fe20000011404 */
[----:B------:R-:W-:-:S04]  /*30220*/  IMAD.MOV R0, RZ, RZ, -R4 ;  /* 0x000000ffff007224 */ /* 0x000fc800078e0a04 */
[----:B------:R-:W-:Y:S02]  /*30230*/  IMAD R0, R8, R0, R3 ;  /* 0x0000000008007224 */ /* 0x000fe400078e0203 */
[----:B------:R-:W-:Y:S02]  /*30240*/  IMAD.U32 R3, RZ, RZ, UR6 ;  /* 0x00000006ff037e24 */ /* 0x000fe4000f8e00ff */
[----:B------:R-:W-:Y:S02]  /*30250*/  IMAD R5, R5, UR4, RZ ;  /* 0x0000000405057c24 */ /* 0x000fe4000f8e02ff */
[----:B------:R-:W-:-:S04]  /*30260*/  IMAD.WIDE.U32 R2, R4, UR4, R2 ;  /* 0x0000000404027c25 */ /* 0x000fc8000f8e0002 */
        /* <DEDUP_REMOVED lines=14> */
[----:B------:R-:W-:Y:S01]  /*30350*/  ISETP.GE.AND P3, PT, R9, UR4, PT ;  /* 0x0000000409007c0c */ /* 0x000fe2000bf66270 */
[----:B------:R-:W1:Y:S01]  /*30360*/  S2R R12, SR_TID.X ;  /* 0x00000000000c7919 */ /* 0x000e620000002100 */
[----:B------:R-:W-:-:S02]  /*30370*/  LEA.HI.X R6, R2, UR5, R6, 0x1, P0 ;  /* 0x0000000502067c11 */ /* 0x000fc400080f0c06 */
[----:B------:R-:W-:Y:S02]  /*30380*/  SEL R2, RZ, 0x1, P3 ;  /* 0x00000001ff027807 */ /* 0x000fe40001800000 */
[----:B------:R-:W-:Y:S02]  /*30390*/  SEL R3, RZ, 0x4, P2 ;  /* 0x00000004ff037807 */ /* 0x000fe40001000000 */
[----:B------:R-:W-:-:S04]  /*303a0*/  SEL R4, RZ, 0x2, P1 ;  /* 0x00000002ff047807 */ /* 0x000fc80000800000 */
[----:B------:R-:W-:Y:S02]  /*303b0*/  IADD3 R2, R3, R4, R2 ;  /* 0x0000000403027210 */ /* 0x000fe40007ffe002 */
[----:B------:R-:W-:-:S04]  /*303c0*/  @P3 LOP3.LUT R18, R18, 0x10, RZ, 0xfc, !PT ;  /* 0x0000001012123812 */ /* 0x000fc800078efcff */
[----:B------:R-:W-:-:S04]  /*303d0*/  LOP3.LUT R18, R18, 0xfffffffb, RZ, 0xc0, !PT ;  /* 0xfffffffb12127812 */ /* 0x000fc800078ec0ff */
[----:B------:R-:W-:-:S04]  /*303e0*/  @P2 LOP3.LUT R18, R18, 0x4, RZ, 0xfc, !PT ;  /* 0x0000000412122812 */ /* 0x000fc800078efcff */
[----:B------:R-:W-:Y:S01]  /*303f0*/  LOP3.LUT R18, R18, 0xfffffff7, RZ, 0xc0, !PT ;  /* 0xfffffff712127812 */ /* 0x000fe200078ec0ff */
[----:B0-----:R-:W-:-:S03]  /*30400*/  IMAD.SHL.U32 R10, R10, 0x8, RZ ;  /* 0x000000080a0a7824 */ /* 0x001fc600078e00ff */
[----:B------:R-:W-:Y:S01]  /*30410*/  @P1 LOP3.LUT R18, R18, 0x8, RZ, 0xfc, !PT ;  /* 0x0000000812121812 */ /* 0x000fe200078efcff */
[----:B-1----:R-:W-:Y:S01]  /*30420*/  IMAD.SHL.U32 R12, R12, 0x8, RZ ;  /* 0x000000080c0c7824 */ /* 0x002fe200078e00ff */
[----:B------:R-:W-:-:S04]  /*30430*/  LOP3.LUT R10, R10, 0x38, RZ, 0xc0, !PT ;  /* 0x000000380a0a7812 */ /* 0x000fc800078ec0ff */
[----:B------:R-:W-:Y:S02]  /*30440*/  LOP3.LUT R10, R10, 0x100, RZ, 0xfc, !PT ;  /* 0x000001000a0a7812 */ /* 0x000fe400078efcff */
[----:B------:R-:W-:Y:S02]  /*30450*/  LOP3.LUT R12, R12, 0x38, RZ, 0xc0, !PT ;  /* 0x000000380c0c7812 */ /* 0x000fe400078ec0ff */
[----:B------:R-:W-:Y:S01]  /*30460*/  ISETP.GE.AND P0, PT, R10, UR4, PT ;  /* 0x000000040a007c0c */ /* 0x000fe2000bf06270 */
[C---:B------:R-:W-:Y:S01]  /*30470*/  IMAD.SHL.U32 R10, R11.reuse, 0x8, RZ ;  /* 0x000000080b0a7824 */ /* 0x040fe200078e00ff */
[----:B------:R-:W-:Y:S01]  /*30480*/  LOP3.LUT R12, R12, 0xc0, RZ, 0xfc, !PT ;  /* 0x000000c00c0c7812 */ /* 0x000fe200078efcff */
[----:B------:R-:W-:Y:S01]  /*30490*/  IMAD.SHL.U32 R11, R11, 0x8, RZ ;  /* 0x000000080b0b7824 */ /* 0x000fe200078e00ff */
[----:B------:R-:W-:Y:S02]  /*304a0*/  SEL R3, RZ, 0x10, P0 ;  /* 0x00000010ff037807 */ /* 0x000fe40000000000 */
[----:B------:R-:W-:-:S02]  /*304b0*/  LOP3.LUT R10, R10, 0x38, RZ, 0xc0, !PT ;  /* 0x000000380a0a7812 */ /* 0x000fc400078ec0ff */
[----:B------:R-:W-:Y:S02]  /*304c0*/  ISETP.GE.AND P5, PT, R12, UR4, PT ;  /* 0x000000040c007c0c */ /* 0x000fe4000bfa6270 */
[----:B------:R-:W-:Y:S02]  /*304d0*/  LOP3.LUT R12, R10, 0x180, RZ, 0xfc, !PT ;  /* 0x000001800a0c7812 */ /* 0x000fe400078efcff */
[----:B------:R-:W-:Y:S02]  /*304e0*/  LOP3.LUT R11, R11, 0x38, RZ, 0xc0, !PT ;  /* 0x000000380b0b7812 */ /* 0x000fe400078ec0ff */
[----:B------:R-:W-:Y:S02]  /*304f0*/  ISETP.GE.AND P1, PT, R12, UR4, PT ;  /* 0x000000040c007c0c */ /* 0x000fe4000bf26270 */
[----:B------:R-:W-:Y:S02]  /*30500*/  LOP3.LUT R10, R11, 0x140, RZ, 0xfc, !PT ;  /* 0x000001400b0a7812 */ /* 0x000fe400078efcff */
[----:B------:R-:W-:-:S02]  /*30510*/  SEL R4, RZ, 0x8, P5 ;  /* 0x00000008ff047807 */ /* 0x000fc40002800000 */
[----:B------:R-:W-:Y:S02]  /*30520*/  SEL R5, RZ, 0x40, P1 ;  /* 0x00000040ff057807 */ /* 0x000fe40000800000 */
[----:B------:R-:W-:Y:S02]  /*30530*/  LOP3.LUT R7, R11, 0x1c0, RZ, 0xfc, !PT ;  /* 0x000001c00b077812 */ /* 0x000fe400078efcff */
[----:B------:R-:W-:Y:S02]  /*30540*/  ISETP.GE.AND P1, PT, R10, UR4, PT ;  /* 0x000000040a007c0c */ /* 0x000fe4000bf26270 */
[----:B------:R-:W-:Y:S02]  /*30550*/  IADD3 R2, R3, R2, R4 ;  /* 0x0000000203027210 */ /* 0x000fe40007ffe004 */
[----:B------:R-:W-:Y:S02]  /*30560*/  SEL R3, RZ, 0x20, P1 ;  /* 0x00000020ff037807 */ /* 0x000fe40000800000 */
[----:B------:R-:W-:Y:S01]  /*30570*/  ISETP.GE.AND P2, PT, R7, UR4, PT ;  /* 0x0000000407007c0c */ /* 0x000fe2000bf46270 */
[----:B------:R-:W-:Y:S01]  /*30580*/  UMOV UR4, 0xffffffff ;  /* 0xffffffff00047882 */ /* 0x000fe20000000000 */
[----:B------:R-:W-:-:S02]  /*30590*/  IADD3 R5, R5, R2, R3 ;  /* 0x0000000205057210 */ /* 0x000fc40007ffe003 */
[----:B------:R-:W-:-:S05]  /*305a0*/  SEL R7, RZ, 0x80, P2 ;  /* 0x00000080ff077807 */ /* 0x000fca0001000000 */
[----:B------:R-:W-:Y:S01]  /*305b0*/  IMAD.IADD R7, R5, 0x1, R7 ;  /* 0x0000000105077824 */ /* 0x000fe200078e0207 */
[----:B------:R-:W-:Y:S06]  /*305c0*/  BRA.DIV UR4, `(.L_x_2157) ;  /* 0x0000004a04e07947 */ /* 0x000fec000b800000 */
[----:B------:R-:W2:Y:S01]  /*305d0*/  LDL.LU R2, [R1+0x460] ;  /* 0x0004600001027983 */ /* 0x000ea20000300800 */
[----:B------:R-:W-:-:S03]  /*305e0*/  ULDC UR4, c[0x0][0x288] ;  /* 0x0000a20000047ab9 */ /* 0x000fc60000000800 */
[----:B------:R-:W3:Y:S04]  /*305f0*/  LDL.LU R3, [R1+0x454] ;  /* 0x0004540001037983 */ /* 0x000ee80000300800 */
[----:B------:R-:W4:Y:S04]  /*30600*/  LDL R11, [R1+0x444] ;  /* 0x00044400010b7983 */ /* 0x000f280000100800 */
[----:B------:R-:W5:Y:S01]  /*30610*/  LDL.LU R13, [R1+0x464] ;  /* 0x00046400010d7983 */ /* 0x000f620000300800 */
[----:B------:R-:W-:Y:S01]  /*30620*/  IMAD R4, R8, UR4, RZ ;  /* 0x0000000408047c24 */ /* 0x000fe2000f8e02ff */
[----:B------:R-:W-:-:S04]  /*30630*/  LOP3.LUT R18, R18, 0xffffbfff, RZ, 0xc0, !PT ;  /* 0xffffbfff12127812 */ /* 0x000fc800078ec0ff */
[----:B------:R-:W-:-:S04]  /*30640*/  @P0 LOP3.LUT R18, R18, 0x4000, RZ, 0xfc, !PT ;  /* 0x0000400012120812 */ /* 0x000fc800078efcff */
[C---:B------:R-:W-:Y:S02]  /*30650*/  LOP3.LUT P0, RZ, R18.reuse, 0x10, RZ, 0xc0, !PT ;  /* 0x0000001012ff7812 */ /* 0x040fe4000780c0ff */
[----:B------:R-:W-:-:S04]  /*30660*/  LOP3.LUT R18, R18, 0xffffdfff, RZ, 0xc0, !PT ;  /* 0xffffdfff12127812 */ /* 0x000fc800078ec0ff */
[----:B------:R-:W-:-:S04]  /*30670*/  @P1 LOP3.LUT R18, R18, 0x2000, RZ, 0xfc, !PT ;  /* 0x0000200012121812 */ /* 0x000fc800078efcff */
[C---:B------:R-:W-:Y:S02]  /*30680*/  LOP3.LUT P1, RZ, R18.reuse, 0x8, RZ, 0xc0, !PT ;  /* 0x0000000812ff7812 */ /* 0x040fe4000782c0ff */
[----:B------:R-:W-:Y:S01]  /*30690*/  LOP3.LUT R18, R18, 0xffffefff, RZ, 0xc0, !PT ;  /* 0xffffefff12127812 */ /* 0x000fe200078ec0ff */
[----:B------:R-:W-:Y:S01]  /*306a0*/  SHFL.IDX PT, R14, R0, 0x1, 0x181f ;  /* 0x00381f00000e7f89 */ /* 0x000fe200000e0000 */
[-C--:B--2---:R-:W-:Y:S02]  /*306b0*/  ISETP.GE.AND P3, PT, R2, R4.reuse, PT ;  /* 0x000000040200720c */ /* 0x084fe40003f66270 */
[----:B------:R-:W0:Y:S01]  /*306c0*/  S2R R2, SR_TID.X ;  /* 0x0000000000027919 */ /* 0x000e220000002100 */
[----:B---3--:R-:W-:Y:S02]  /*306d0*/  ISETP.GE.AND P2, PT, R3, R4, PT ;  /* 0x000000040300720c */ /* 0x008fe40003f46270 */
[----:B------:R-:W1:Y:S01]  /*306e0*/  SHFL.IDX PT, R3, R0, RZ, 0x181f ;  /* 0x00181fff00037589 */ /* 0x000e6200000e0000 */
[----:B0-----:R-:W-:-:S03]  /*306f0*/  IMAD.SHL.U32 R12, R2, 0x8, RZ ;  /* 0x00000008020c7824 */ /* 0x001fc600078e00ff */
[----:B------:R-:W0:Y:S02]  /*30700*/  SHFL.IDX PT, R2, R6, RZ, 0x181f ;  /* 0x00181fff06027589 */ /* 0x000e2400000e0000 */
[----:B------:R-:W-:-:S05]  /*30710*/  LOP3.LUT R12, R12, 0x38, RZ, 0xc0, !PT ;  /* 0x000000380c0c7812 */ /* 0x000fca00078ec0ff */
[----:B-1----:R-:W-:Y:S02]  /*30720*/  @!P2 LEA R3, P6, R12, R3, 0x1 ;  /* 0x000000030c03a211 */ /* 0x002fe400078c08ff */
[----:B------:R-:W-:Y:S02]  /*30730*/  @!P2 LOP3.LUT R8, R5, 0x40, RZ, 0xc0, !PT ;  /* 0x000000400508a812 */ /* 0x000fe400078ec0ff */
[----:B------:R-:W-:Y:S01]  /*30740*/  @P3 LOP3.LUT R18, R18, 0x1000, RZ, 0xfc, !PT ;  /* 0x0000100012123812 */ /* 0x000fe200078efcff */
[----:B0-----:R-:W-:-:S05]  /*30750*/  @!P2 IMAD.X R2, RZ, RZ, R2, P6 ;  /* 0x000000ffff02a224 */ /* 0x001fca00030e0602 */
[----:B------:R-:W-:-:S04]  /*30760*/  @!P2 LOP3.LUT R3, R3, R2, RZ, 0x3c, !PT ;  /* 0x000000020303a212 */ /* 0x000fc800078e3cff */
[C---:B------:R-:W-:Y:S02]  /*30770*/  @!P2 LOP3.LUT R2, R3.reuse, R2, RZ, 0x3c, !PT ;  /* 0x000000020302a212 */ /* 0x040fe400078e3cff */
[----:B------:R-:W-:Y:S02]  /*30780*/  @!P2 SHF.R.U32.HI R8, RZ, 0x2, R8 ;  /* 0x00000002ff08a819 */ /* 0x000fe40000011608 */
[----:B------:R-:W-:Y:S02]  /*30790*/  @!P2 LOP3.LUT R3, R3, R2, RZ, 0x3c, !PT ;  /* 0x000000020303a212 */ /* 0x000fe400078e3cff */
[----:B------:R-:W-:Y:S02]  /*307a0*/  LOP3.LUT P6, RZ, R18, 0x4, RZ, 0xc0, !PT ;  /* 0x0000000412ff7812 */ /* 0x000fe400078cc0ff */
[----:B------:R-:W-:Y:S01]  /*307b0*/  @!P2 ISETP.NE.U32.AND P3, PT, R8, RZ, PT ;  /* 0x000000ff0800a20c */ /* 0x000fe20003f65070 */
[----:B----4-:R-:W-:Y:S01]  /*307c0*/  @!P2 LDGSTS.E.BYPASS.LTC128B.128 [R11+0x26400], desc[UR46][R2.64], !P0 ;  /* 0x26400000020bafae */ /* 0x010fe2000c101d6e */
[----:B------:R-:W-:-:S02]  /*307d0*/  @!P2 LOP3.LUT R8, R7, 0x80, RZ, 0xc0, !PT ;  /* 0x000000800708a812 */ /* 0x000fc400078ec0ff */
[C---:B------:R-:W-:Y:S01]  /*307e0*/  LOP3.LUT P0, RZ, R18.reuse, 0x4000, RZ, 0xc0, !PT ;  /* 0x0000400012ff7812 */ /* 0x040fe2000780c0ff */
[----:B------:R-:W-:Y:S01]  /*307f0*/  @!P2 LDGSTS.E.BYPASS.LTC128B.128 [R11+0x28400], desc[UR46][R2.64+0x80], !P1 ;  /* 0x28400080020bafae */ /* 0x000fe2000c901d6e */
        /* <DEDUP_REMOVED lines=57> */
.L_x_2282:
        /* <DEDUP_REMOVED lines=15> */
[----:B--2---:R-:W-:Y:S01]  /*30c80*/  LEA R2, P2, R2, R0, 0x1 ;  /* 0x0000000002027211 */ /* 0x004fe200078408ff */
[----:B---3--:R-:W-:-:S04]  /*30c90*/  IMAD.MOV.U32 R8, RZ, RZ, R3 ;  /* 0x000000ffff087224 */ /* 0x008fc800078e0003 */
[----:B-1----:R-:W-:Y:S01]  /*30ca0*/  IMAD.X R3, RZ, RZ, R6, P2 ;  /* 0x000000ffff037224 */ /* 0x002fe200010e0606 */
[----:B------:R-:W-:-:S04]  /*30cb0*/  ISETP.NE.U32.AND P2, PT, R5, RZ, PT ;  /* 0x000000ff0500720c */ /* 0x000fc80003f45070 */
[----:B------:R-:W-:Y:S01]  /*30cc0*/  @!PT LDS RZ, [RZ] ;  /* 0x00000000fffff984 */ /* 0x000fe20000000800 */
[----:B------:R-:W-:Y:S01]  /*30cd0*/  @!PT LDS RZ, [RZ] ;  /* 0x00000000fffff984 */ /* 0x000fe20000000800 */
[----:B------:R-:W-:Y:S01]  /*30ce0*/  @!PT LDS RZ, [RZ] ;  /* 0x00000000fffff984 */ /* 0x000fe20000000800 */
[----:B------:R0:W-:Y:S04]  /*30cf0*/  LDGSTS.E.BYPASS.LTC128B.128 [R8+0x27c00], desc[UR46][R2.64], !P6 ;  /* 0x27c0000002087fae */ /* 0x0001e8000f101d6e */
        /* <DEDUP_REMOVED lines=8> */
.L_x_2159:
[----:B------:R-:W-:Y:S05]  /*30d80*/  BSYNC B0 ;  /* 0x0000000000007941 */ /* 0x000fea0003800000 */
.L_x_2158:
[----:B------:R-:W-:Y:S01]  /*30d90*/  NOP ;  /* 0x0000000000007918 */ /* 0x000fe20000000000 */
[----:B------:R-:W-:-:S13]  /*30da0*/  PLOP3.LUT P0, PT, PT, PT, PT, 0x80, 0x0 ;  /* 0x000000000000781c */ /* 0x000fda0003f0f070 */
.L_x_2160:
[----:B------:R-:W-:Y:S02]  /*30db0*/  PLOP3.LUT P1, PT, P1, P0, PT, 0xa2, 0x0 ;  /* 0x000000000000781c */ /* 0x000fe40000f21472 */
[----:B------:R-:W-:-:S08]  /*30dc0*/  @P0 R2UR P1, UR4, R17 ;  /* 0x00000000110402ca */ /* 0x000fd00000020000 */
[----:B------:R-:W-:-:S05]  /*30dd0*/  @P0 PLOP3.LUT P0, PT, P1, PT, PT, 0x80, 0x0 ;  /* 0x000000000000081c */ /* 0x000fca0000f0f070 */
[----:B------:R-:W-:Y:S01]  /*30de0*/  @!P1 SYNCS.ARRIVE.TRANS64.RED.A0T1 RZ, [UR4+0x38810], RZ ;  /* 0x038810ffffff99a7 */ /* 0x000fe20008200404 */
[----:B------:R-:W-:Y:S07]  /*30df0*/  @!P1 ARRIVES.LDGSTSBAR.64.TRANSCNT [UR4+0x38810] ;  /* 0x03881000ff0099b0 */ /* 0x000fee0008000a84 */
[----:B------:R-:W-:Y:S05]  /*30e00*/  @P0 BRA.U.ANY `(.L_x_2160) ;  /* 0xfffffffd00e80947 */ /* 0x000fea000393ffff */
[----:B0-----:R-:W3:Y:S02]  /*30e10*/  LDL.LU R2, [R1+0x468] ;  /* 0x0004680001027983 */ /* 0x001ee40000300800 */
[----:B---3--:R-:W-:-:S05]  /*30e20*/  VIADD R2, R2, 0x1 ;  /* 0x0000000102027836 */ /* 0x008fca0000000000 */
[----:B------:R0:W-:Y:S01]  /*30e30*/  STL [R1+0x468], R2 ;  /* 0x0004680201007387 */ /* 0x0001e20000100800 */
[----:B--2---:R-:W-:-:S04]  /*30e40*/  LEA.HI R0, R2, R2, RZ, 0x1 ;  /* 0x0000000202007211 */ /* 0x004fc800078f08ff */
[----:B------:R-:W-:-:S05]  /*30e50*/  LOP3.LUT R0, R0, 0xfffffffe, RZ, 0xc0, !PT ;  /* 0xfffffffe00007812 */ /* 0x000fca00078ec0ff */
[----:B------:R-:W-:-:S05]  /*30e60*/  IMAD.IADD R0, R2, 0x1, -R0 ;  /* 0x0000000102007824 */ /* 0x000fca00078e0a00 */
[----:B------:R-:W-:Y:S01]  /*30e70*/  SHF.L.U32 R0, R0, 0x1f, RZ ;  /* 0x0000001f00007819 */ /* 0x000fe200000006ff */
[----:B------:R-:W-:Y:S01]  /*30e80*/  NOP ;  /* 0x0000000000007918 */ /* 0x000fe20000000000 */
[----:B------:R0:W-:Y:S01]  /*30e90*/  SYNCS.ARRIVE.TRANS64.A1T0 RZ, [R17+URZ+0x38810], RZ ;  /* 0x038810ff11ff79a7 */ /* 0x0001e2000810003f */
[----:B------:R-:W-:Y:S01]  /*30ea0*/  BSSY B0, `(.L_x_2161) ;  /* 0x0000003000007945 */ /* 0x000fe20003800000 */
[----:B------:R-:W2:Y:S03]  /*30eb0*/  SYNCS.PHASECHK.TRANS64.TRYWAIT P0, [R17+URZ+0x38820], R0 ;  /* 0x03882000110075a7 */ /* 0x000ea6000800017f */
[----:B0-2---:R-:W-:Y:S05]  /*30ec0*/  @!P0 BRA `(.L_x_2162) ;  /* 0x0000004800f48947 */ /* 0x005fea0003800000 */
.L_x_2283:
[----:B------:R-:W-:Y:S05]  /*30ed0*/  BSYNC B0 ;  /* 0x0000000000007941 */ /* 0x000fea0003800000 */
.L_x_2161:
[----:B------:R-:W-:Y:S01]  /*30ee0*/  LOP3.LUT P0, RZ, R18, 0x2, RZ, 0xc0, !PT ;  /* 0x0000000212ff7812 */ /* 0x000fe2000780c0ff */
[----:B------:R-:W-:-:S12]  /*30ef0*/  BSSY B0, `(.L_x_2163) ;  /* 0x0000094000007945 */ /* 0x000fd80003800000 */
[----:B------:R-:W-:Y:S05]  /*30f00*/  @!P0 BRA `(.L_x_2164) ;  /* 0x0000000800488947 */ /* 0x000fea0003800000 */
[----:B------:R-:W2:Y:S01]  /*30f10*/  LDL R2, [R1+0x448] ;  /* 0x0004480001027983 */ /* 0x000ea20000100800 */
[----:B0-----:R-:W-:Y:S01]  /*30f20*/  IMAD R0, R19, 0x8, R17 ;  /* 0x0000000813007824 */ /* 0x001fe200078e0211 */
[----:B------:R-:W0:Y:S01]  /*30f30*/  S2R R3, SR_TID.X ;  /* 0x0000000000037919 */ /* 0x000e220000002100 */
[----:B------:R-:W-:Y:S01]  /*30f40*/  BSSY B1, `(.L_x_2165) ;  /* 0x0000006000017945 */ /* 0x000fe20003800000 */
[----:B0-----:R-:W-:-:S04]  /*30f50*/  LOP3.LUT R3, R3, 0x7f, RZ, 0xc0, !PT ;  /* 0x0000007f03037812 */ /* 0x001fc800078ec0ff */
[----:B------:R-:W-:Y:S02]  /*30f60*/  ISETP.NE.AND P1, PT, R3, RZ, PT ;  /* 0x000000ff0300720c */ /* 0x000fe40003f25270 */
[----:B--2---:R-:W-:-:S04]  /*30f70*/  SHF.L.U32 R2, R2, 0x1f, RZ ;  /* 0x0000001f02027819 */ /* 0x004fc800000006ff */
[----:B------:R-:W0:Y:S02]  /*30f80*/  SYNCS.PHASECHK.TRANS64.TRYWAIT P0, [R0+URZ+0x38860], R2 ;  /* 0x03886002000075a7 */ /* 0x000e24000800017f */
[----:B0-----:R-:W-:Y:S05]  /*30f90*/  @!P0 BRA `(.L_x_2166) ;  /* 0x0000004800d48947 */ /* 0x001fea0003800000 */
.L_x_2284:
[----:B------:R-:W-:Y:S05]  /*30fa0*/  BSYNC B1 ;  /* 0x0000000000017941 */ /* 0x000fea0003800000 */
.L_x_2165:
        /* <DEDUP_REMOVED lines=9> */
.L_x_2168:
[----:B------:R-:W-:Y:S05]  /*31040*/  BSYNC B1 ;  /* 0x0000000000017941 */ /* 0x000fea0003800000 */
.L_x_2167:
[----:B0-----:R-:W2:Y:S01]  /*31050*/  LDL.LU R2, [R1+0x45c] ;  /* 0x00045c0001027983 */ /* 0x001ea20000300800 */
[----:B------:R-:W-:Y:S01]  /*31060*/  UIADD3 UR4, UP0, UR44, 0x470, URZ ;  /* 0x000004702c047890 */ /* 0x000fe2000ff1e03f */
[----:B------:R-:W-:Y:S01]  /*31070*/  PLOP3.LUT P0, PT, PT, PT, PT, 0x80, 0x0 ;  /* 0x000000000000781c */ /* 0x000fe20003f0f070 */
[----:B------:R-:W-:Y:S01]  /*31080*/  VIADD R0, R0, 0x38850 ;  /* 0x0003885000007836 */ /* 0x000fe20000000000 */
[----:B------:R-:W-:Y:S01]  /*31090*/  UMOV UR6, 0x0 ;  /* 0x0000000000067882 */ /* 0x000fe20000000000 */
[----:B------:R-:W-:Y:S01]  /*310a0*/  UIADD3.X UR5, URZ, UR45, URZ, UP0, !UPT ;  /* 0x0000002d3f057290 */ /* 0x000fe200087fe43f */
[----:B------:R-:W-:Y:S01]  /*310b0*/  UMOV UR7, 0x14f00000 ;  /* 0x14f0000000077882 */ /* 0x000fe20000000000 */
[----:B------:R-:W-:Y:S01]  /*310c0*/  UMOV UR10, URZ ;  /* 0x0000003f000a7c82 */ /* 0x000fe20008000000 */
[----:B--2---:R-:W-:Y:S02]  /*310d0*/  IMAD.SHL.U32 R3, R2, 0x40, RZ ;  /* 0x0000004002037824 */ /* 0x004fe400078e00ff */
[----:B------:R-:W-:-:S04]  /*310e0*/  IMAD R2, R19, 0x10000, R17 ;  /* 0x0001000013027824 */ /* 0x000fc800078e0211 */
[----:B------:R-:W-:-:S07]  /*310f0*/  VIADD R4, R2, 0x400 ;  /* 0x0000040002047836 */ /* 0x000fce0000000000 */
.L_x_2169:
        /* <DEDUP_REMOVED lines=15> */
.L_x_2170:
        /* <DEDUP_REMOVED lines=15> */
.L_x_2171:
        /* <DEDUP_REMOVED lines=15> */
.L_x_2172:
        /* <DEDUP_REMOVED lines=15> */
.L_x_2173:
        /* <DEDUP_REMOVED lines=15> */
.L_x_2174:
        /* <DEDUP_REMOVED lines=15> */
.L_x_2175:
        /* <DEDUP_REMOVED lines=15> */
.L_x_2176:
        /* <DEDUP_REMOVED lines=10> */
.L_x_2164:
[----:B------:R-:W-:Y:S05]  /*31830*/  BSYNC B0 ;  /* 0x0000000000007941 */ /* 0x000fea0003800000 */
.L_x_2163:
[----:B------:R-:W-:-:S04]  /*31840*/  UIADD3 UR4, UR39, -0x2, URZ ;  /* 0xfffffffe27047890 */ /* 0x000fc8000fffe03f */
[----:B------:R-:W-:-:S06]  /*31850*/  UISETP.GE.AND UP0, UPT, UR4, UR38, UPT ;  /* 0x000000260400728c */ /* 0x000fcc000bf06270 */
[----:B------:R-:W-:-:S13]  /*31860*/  PLOP3.LUT P0, PT, PT, PT, UP0, 0x80, 0x0 ;  /* 0x000000000000781c */ /* 0x000fda0003f0f008 */
[----:B------:R-:W-:Y:S05]  /*31870*/  @!P0 BRA `(.L_x_2177) ;  /* 0x0000002800508947 */ /* 0x000fea0003800000 */
[----:B0-----:R-:W-:Y:S01]  /*31880*/  IMAD R0, RZ, RZ, -UR39 ;  /* 0x80000027ff007e24 */ /* 0x001fe2000f8e02ff */
[----:B-1----:R-:W-:-:S04]  /*31890*/  LOP3.LUT R6, RZ, UR38, RZ, 0x33, !PT ;  /* 0x00000026ff067c12 */ /* 0x002fc8000f8e33ff */
[----:B------:R-:W-:-:S05]  /*318a0*/  VIADDMNMX R6, R0, 0x1, R6, !PT ;  /* 0x0000000100067846 */ /* 0x000fca0007800106 */
[----:B------:R-:W-:-:S05]  /*318b0*/  VIADD R0, R6, UR39 ;  /* 0x0000002706007c36 */ /* 0x000fca0008000000 */
[----:B------:R-:W-:-:S04]  /*318c0*/  LOP3.LUT R0, R0, 0x1, RZ, 0xc0, !PT ;  /* 0x0000000100007812 */ /* 0x000fc800078ec0ff */
[----:B------:R-:W-:Y:S01]  /*318d0*/  ISETP.NE.U32.AND P0, PT, R0, 0x1, PT ;  /* 0x000000010000780c */ /* 0x000fe20003f05070 */
[----:B------:R-:W-:-:S12]  /*318e0*/  IMAD.U32 R0, RZ, RZ, UR4 ;  /* 0x00000004ff007e24 */ /* 0x000fd8000f8e00ff */
[----:B------:R-:W-:Y:S05]  /*318f0*/  @P0 BRA `(.L_x_2178) ;  /* 0x0000000c005c0947 */ /* 0x000fea0003800000 */
[----:B------:R-:W2:Y:S01]  /*31900*/  LDL.LU R8, [R1+0x448] ;  /* 0x0004480001087983 */ /* 0x000ea20000300800 */
[----:B------:R-:W-:Y:S01]  /*31910*/  VIADD R19, R19, 0x1 ;  /* 0x0000000113137836 */ /* 0x000fe20000000000 */
[----:B------:R-:W-:Y:S01]  /*31920*/  LOP3.LUT P2, RZ, R18, 0x2, RZ, 0xc0, !PT ;  /* 0x0000000212ff7812 */ /* 0x000fe2000784c0ff */
[----:B------:R-:W-:Y:S03]  /*31930*/  BSSY B0, `(.L_x_2179) ;  /* 0x00000d1000007945 */ /* 0x000fe60003800000 */
[----:B------:R-:W-:-:S04]  /*31940*/  ISETP.NE.AND P0, PT, R19, 0x2, PT ;  /* 0x000000021300780c */ /* 0x000fc80003f05270 */
[----:B------:R-:W-:Y:S02]  /*31950*/  SEL R2, RZ, 0x1, P0 ;  /* 0x00000001ff027807 */ /* 0x000fe40000000000 */
[----:B------:R-:W-:Y:S02]  /*31960*/  SEL R19, R19, RZ, P0 ;  /* 0x000000ff13137207 */ /* 0x000fe40000000000 */
[----:B--2---:R-:W-:-:S05]  /*31970*/  LOP3.LUT R8, R8, R2, RZ, 0x3c, !PT ;  /* 0x0000000208087212 */ /* 0x004fca00078e3cff */
[----:B------:R0:W-:Y:S01]  /*31980*/  STL [R1+0x448], R8 ;  /* 0x0004480801007387 */ /* 0x0001e20000100800 */
[----:B------:R-:W-:Y:S05]  /*31990*/  @!P2 BRA `(.L_x_2180) ;  /* 0x0000000c0028a947 */ /* 0x000fea0003800000 */
[----:B------:R-:W-:-:S13]  /*319a0*/  LOP3.LUT P2, RZ, R18, 0x1, RZ, 0xc0, !PT ;  /* 0x0000000112ff7812 */ /* 0x000fda000784c0ff */
[----:B------:R-:W-:Y:S05]  /*319b0*/  @!P2 BRA `(.L_x_2181) ;  /* 0x000000000050a947 */ /* 0x000fea0003800000 */
[----:B------:R-:W2:Y:S01]  /*319c0*/  LDL R7, [R1+0x44c] ;  /* 0x00044c0001077983 */ /* 0x000ea20000100800 */
[----:B------:R-:W1:Y:S03]  /*319d0*/  LDC R5, c[0x0][0x43c] ;  /* 0x00010f00ff057b82 */ /* 0x000e660000000800 */
[----:B------:R-:W3:Y:S01]  /*319e0*/  LDL R9, [R1+0x440] ;  /* 0x0004400001097983 */ /* 0x000ee20000100800 */
        /* <DEDUP_REMOVED lines=8> */
[----:B------:R-:W-:Y:S01]  /*31a70*/  SHF.R.S32.HI R5, RZ, 0x1f, R4 ;  /* 0x0000001fff057819 */ /* 0x000fe20000011404 */
[----:B------:R-:W1:Y:S01]  /*31a80*/  LDC.64 R2, c[0x0][0x418] ;  /* 0x00010600ff027b82 */ /* 0x000e620000000a00 */
[----:B--2---:R-:W-:-:S04]  /*31a90*/  IMAD R7, R7, UR4, RZ ;  /* 0x0000000407077c24 */ /* 0x004fc8000f8e02ff */
[C---:B---3--:R-:W-:Y:S02]  /*31aa0*/  IMAD R7, R9.reuse, UR5, R7 ;  /* 0x0000000509077c24 */ /* 0x048fe4000f8e0207 */
[----:B------:R-:W-:-:S04]  /*31ab0*/  IMAD.WIDE.U32 R4, R9, UR4, R4 ;  /* 0x0000000409047c25 */ /* 0x000fc8000f8e0004 */
[----:B------:R-:W-:Y:S01]  /*31ac0*/  IMAD.IADD R7, R7, 0x1, R5 ;  /* 0x0000000107077824 */ /* 0x000fe200078e0205 */
[----:B-1----:R-:W-:-:S04]  /*31ad0*/  LEA R2, P0, R4, R2, 0x2 ;  /* 0x0000000204027211 */ /* 0x002fc800078010ff */
[----:B------:R-:W-:-:S05]  /*31ae0*/  LEA.HI.X R3, R4, R3, R7, 0x2, P0 ;  /* 0x0000000304037211 */ /* 0x000fca00000f1407 */
[----:B------:R1:W5:Y:S04]  /*31af0*/  LDG.E R16, desc[UR46][R2.64] ;  /* 0x0000002e02107981 */ /* 0x000368000c1e1900 */
.L_x_2181:
[----:B-1----:R-:W1:Y:S01]  /*31b00*/  S2R R2, SR_TID.X ;  /* 0x0000000000027919 */ /* 0x002e620000002100 */
[----:B------:R-:W-:Y:S01]  /*31b10*/  IMAD R3, R19, 0x8, R17 ;  /* 0x0000000813037824 */ /* 0x000fe200078e0211 */
[----:B------:R-:W-:Y:S01]  /*31b20*/  BSSY B1, `(.L_x_2182) ;  /* 0x0000006000017945 */ /* 0x000fe20003800000 */
[----:B-1----:R-:W-:Y:S02]  /*31b30*/  LOP3.LUT R4, R2, 0x7f, RZ, 0xc0, !PT ;  /* 0x0000007f02047812 */ /* 0x002fe400078ec0ff */
[----:B------:R-:W-:Y:S02]  /*31b40*/  SHF.L.U32 R2, R8, 0x1f, RZ ;  /* 0x0000001f08027819 */ /* 0x000fe400000006ff */
[----:B------:R-:W-:Y:S02]  /*31b50*/  ISETP.NE.AND P1, PT, R4, RZ, PT ;  /* 0x000000ff0400720c */ /* 0x000fe40003f25270 */
[----:B------:R-:W1:Y:S02]  /*31b60*/  SYNCS.PHASECHK.TRANS64.TRYWAIT P0, [R3+URZ+0x38840], R2 ;  /* 0x03884002030075a7 */ /* 0x000e64000800017f */
[----:B-1----:R-:W-:Y:S09]  /*31b70*/  @!P0 BRA `(.L_x_2183) ;  /* 0x0000003c00f08947 */ /* 0x002ff20003800000 */
.L_x_2285:
[----:B------:R-:W-:Y:S05]  /*31b80*/  BSYNC B1 ;  /* 0x0000000000017941 */ /* 0x000fea0003800000 */
.L_x_2182:
        /* <DEDUP_REMOVED lines=9> */
.L_x_2185:
[----:B------:R-:W-:Y:S05]  /*31c20*/  BSYNC B1 ;  /* 0x0000000000017941 */ /* 0x000fea0003800000 */
.L_x_2184:
        /* <DEDUP_REMOVED lines=11> */
.L_x_2186:
        /* <DEDUP_REMOVED lines=13> */
.L_x_2286:
[----:B------:R-:W-:Y:S05]  /*31db0*/  BSYNC B1 ;  /* 0x0000000000017941 */ /* 0x000fea0003800000 */
.L_x_2187:
[----:B------:R-:W-:Y:S01]  /*31dc0*/  BSSY B1, `(.L_x_2189) ;  /* 0x000000b000017945 */ /* 0x000fe20003800000 */
[----:B0-----:R-:W-:Y:S02]  /*31dd0*/  IMAD.MOV.U32 R8, RZ, RZ, 0x0 ;  /* 0x00000000ff087424 */ /* 0x001fe400078e00ff */
[----:B------:R-:W-:Y:S01]  /*31de0*/  IMAD.MOV.U32 R9, RZ, RZ, 0x14f00000 ;  /* 0x14f00000ff097424 */ /* 0x000fe200078e00ff */
        /* <DEDUP_REMOVED lines=8> */
.L_x_2190:
[----:B------:R-:W-:Y:S05]  /*31e70*/  BSYNC B1 ;  /* 0x0000000000017941 */ /* 0x000fea0003800000 */
.L_x_2189:
[----:B------:R-:W-:Y:S01]  /*31e80*/  R2UR UR10, R7 ;  /* 0x00000000070a72ca */ /* 0x000fe200000e0000 */
[----:B-12---:R-:W-:Y:S01]  /*31e90*/  IMAD R2, R19, 0x10000, R17 ;  /* 0x0001000013027824 */ /* 0x006fe200078e0211 */
[----:B------:R-:W-:Y:S01]  /*31ea0*/  R2UR UR6, R8 ;  /* 0x00000000080672ca */ /* 0x000fe200000e0000 */
[----:B------:R-:W-:Y:S01]  /*31eb0*/  UIADD3 UR4, UP0, UR44, 0x470, URZ ;  /* 0x000004702c047890 */ /* 0x000fe2000ff1e03f */
[----:B------:R-:W-:Y:S01]  /*31ec0*/  R2UR UR7, R9 ;  /* 0x00000000090772ca */ /* 0x000fe200000e0000 */
[----:B------:R-:W-:Y:S01]  /*31ed0*/  VIADD R3, R3, 0x38850 ;  /* 0x0003885003037836 */ /* 0x000fe20000000000 */
[----:B------:R-:W-:Y:S01]  /*31ee0*/  PLOP3.LUT P0, PT, PT, PT, PT, 0x80, 0x0 ;  /* 0x000000000000781c */ /* 0x000fe20003f0f070 */
[----:B------:R-:W-:Y:S01]  /*31ef0*/  VIADD R4, R2, 0x400 ;  /* 0x0000040002047836 */ /* 0x000fe20000000000 */
[----:B------:R-:W-:-:S12]  /*31f00*/  UIADD3.X UR5, URZ, UR45, URZ, UP0, !UPT ;  /* 0x0000002d3f057290 */ /* 0x000fd800087fe43f */
.L_x_2191:
        /* <DEDUP_REMOVED lines=15> */
.L_x_2192:
        /* <DEDUP_REMOVED lines=15> */
.L_x_2193:
        /* <DEDUP_REMOVED lines=15> */
.L_x_2194:
        /* <DEDUP_REMOVED lines=15> */
.L_x_2195:
        /* <DEDUP_REMOVED lines=15> */
.L_x_2196:
        /* <DEDUP_REMOVED lines=15> */
.L_x_2197:
        /* <DEDUP_REMOVED lines=15> */
.L_x_2198:
        /* <DEDUP_REMOVED lines=10> */
.L_x_2180:
[----:B------:R-:W-:Y:S05]  /*32640*/  BSYNC B0 ;  /* 0x0000000000007941 */ /* 0x000fea0003800000 */
.L_x_2179:
[----:B------:R-:W-:-:S06]  /*32650*/  UIADD3 UR4, UR39, -0x3, URZ ;  /* 0xfffffffd27047890 */ /* 0x000fcc000fffe03f */
[----:B------:R-:W-:-:S07]  /*32660*/  IMAD.U32 R0, RZ, RZ, UR4 ;  /* 0x00000004ff007e24 */ /* 0x000fce000f8e00ff */
.L_x_2178:
[----:B------:R-:W-:Y:S01]  /*32670*/  ULOP3.LUT UR4, URZ, UR39, URZ, 0x33, !UPT ;  /* 0x000000273f047292 */ /* 0x000fe2000f8e333f */
[----:B------:R-:W-:Y:S01]  /*32680*/  VIADD R6, R6, 0xfffffffe ;  /* 0xfffffffe06067836 */ /* 0x000fe20000000000 */
[----:B------:R-:W-:Y:S04]  /*32690*/  BSSY B0, `(.L_x_2177) ;  /* 0x00001b2000007945 */ /* 0x000fe80003800000 */
[----:B------:R-:W-:-:S13]  /*326a0*/  ISETP.NE.AND P0, PT, R6, UR4, PT ;  /* 0x0000000406007c0c */ /* 0x000fda000bf05270 */
[----:B------:R-:W-:Y:S05]  /*326b0*/  @!P0 BRA `(.L_x_2199) ;  /* 0x0000001800bc8947 */ /* 0x000fea0003800000 */
.L_x_2240:
[----:B------:R-:W2:Y:S01]  /*326c0*/  LDL.LU R2, [R1+0x448] ;  /* 0x0004480001027983 */ /* 0x000ea20000300800 */
[----:B------:R-:W-:Y:S01]  /*326d0*/  LOP3.LUT P1, RZ, R18, 0x2, RZ, 0xc0, !PT ;  /* 0x0000000212ff7812 */ /* 0x000fe2000782c0ff */
[----:B------:R-:W-:Y:S01]  /*326e0*/  VIADD R7, R19, 0x1 ;  /* 0x0000000113077836 */ /* 0x000fe20000000000 */
[----:B------:R-:W-:Y:S05]  /*326f0*/  YIELD ;  /* 0x0000000000007946 */ /* 0x000fea0003800000 */
[----:B------:R-:W-:Y:S01]  /*32700*/  ISETP.NE.AND P0, PT, R7, 0x2, PT ;  /* 0x000000020700780c */ /* 0x000fe20003f05270 */
[----:B------:R-:W-:Y:S03]  /*32710*/  BSSY B1, `(.L_x_2200) ;  /* 0x00000d0000017945 */ /* 0x000fe60003800000 */
[----:B------:R-:W-:-:S02]  /*32720*/  SEL R6, RZ, 0x1, P0 ;  /* 0x00000001ff067807 */ /* 0x000fc40000000000 */
[----:B------:R-:W-:Y:S02]  /*32730*/  SEL R7, R7, RZ, P0 ;  /* 0x000000ff07077207 */ /* 0x000fe40000000000 */
[----:B--2---:R-:W-:Y:S01]  /*32740*/  LOP3.LUT R6, R2, R6, RZ, 0x3c, !PT ;  /* 0x0000000602067212 */ /* 0x004fe200078e3cff */
[----:B------:R-:W-:Y:S06]  /*32750*/  @!P1 BRA `(.L_x_2201) ;  /* 0x0000000c002c9947 */ /* 0x000fec0003800000 */
[----:B------:R-:W-:Y:S01]  /*32760*/  LOP3.LUT P1, RZ, R18, 0x1, RZ, 0xc0, !PT ;  /* 0x0000000112ff7812 */ /* 0x000fe2000782c0ff */
[----:B0-----:R-:W-:-:S12]  /*32770*/  IMAD.MOV.U32 R8, RZ, RZ, R0 ;  /* 0x000000ffff087224 */ /* 0x001fd800078e0000 */
        /* <DEDUP_REMOVED lines=21> */
.L_x_2202:
[----:B------:R-:W1:Y:S01]  /*328d0*/  S2R R2, SR_TID.X ;  /* 0x0000000000027919 */ /* 0x000e620000002100 */
[----:B0-----:R-:W-:Y:S01]  /*328e0*/  IMAD R4, R7, 0x8, R17 ;  /* 0x0000000807047824 */ /* 0x001fe200078e0211 */
[----:B------:R-:W-:Y:S01]  /*328f0*/  BSSY B2, `(.L_x_2203) ;  /* 0x0000006000027945 */ /* 0x000fe20003800000 */
[----:B-1----:R-:W-:Y:S02]  /*32900*/  LOP3.LUT R3, R2, 0x7f, RZ, 0xc0, !PT ;  /* 0x0000007f02037812 */ /* 0x002fe400078ec0ff */
[----:B------:R-:W-:Y:S02]  /*32910*/  SHF.L.U32 R2, R6, 0x1f, RZ ;  /* 0x0000001f06027819 */ /* 0x000fe400000006ff */
[----:B------:R-:W-:Y:S02]  /*32920*/  ISETP.NE.AND P1, PT, R3, RZ, PT ;  /* 0x000000ff0300720c */ /* 0x000fe40003f25270 */
[----:B------:R-:W0:Y:S02]  /*32930*/  SYNCS.PHASECHK.TRANS64.TRYWAIT P0, [R4+URZ+0x38840], R2 ;  /* 0x03884002040075a7 */ /* 0x000e24000800017f */
[----:B0-----:R-:W-:Y:S09]  /*32940*/  @!P0 BRA `(.L_x_2204) ;  /* 0x0000003000a48947 */ /* 0x001ff20003800000 */
.L_x_2287:
[----:B------:R-:W-:Y:S05]  /*32950*/  BSYNC B2 ;  /* 0x0000000000027941 */ /* 0x000fea0003800000 */
.L_x_2203:
        /* <DEDUP_REMOVED lines=9> */
.L_x_2206:
[----:B------:R-:W-:Y:S05]  /*329f0*/  BSYNC B2 ;  /* 0x0000000000027941 */ /* 0x000fea0003800000 */
.L_x_2205:
        /* <DEDUP_REMOVED lines=11> */
.L_x_2207:
        /* <DEDUP_REMOVED lines=13> */
.L_x_2288:
[----:B------:R-:W-:Y:S05]  /*32b80*/  BSYNC B2 ;  /* 0x0000000000027941 */ /* 0x000fea0003800000 */
.L_x_2208:
        /* <DEDUP_REMOVED lines=11> */
.L_x_2211:
[----:B------:R-:W-:Y:S05]  /*32c40*/  BSYNC B2 ;  /* 0x0000000000027941 */ /* 0x000fea0003800000 */
.L_x_2210:
        /* <DEDUP_REMOVED lines=9> */
.L_x_2212:
        /* <DEDUP_REMOVED lines=15> */
.L_x_2213:
        /* <DEDUP_REMOVED lines=15> */
.L_x_2214:
        /* <DEDUP_REMOVED lines=15> */
.L_x_2215:
        /* <DEDUP_REMOVED lines=15> */
.L_x_2216:
        /* <DEDUP_REMOVED lines=15> */
.L_x_2217:
        /* <DEDUP_REMOVED lines=15> */
.L_x_2218:
        /* <DEDUP_REMOVED lines=15> */
.L_x_2219:
        /* <DEDUP_REMOVED lines=10> */
.L_x_2201:
[----:B------:R-:W-:Y:S05]  /*33410*/  BSYNC B1 ;  /* 0x0000000000017941 */ /* 0x000fea0003800000 */
.L_x_2200:
[----:B------:R-:W-:Y:S01]  /*33420*/  VIADD R7, R7, 0x1 ;  /* 0x0000000107077836 */ /* 0x000fe20000000000 */
[----:B------:R-:W-:Y:S01]  /*33430*/  LOP3.LUT P2, RZ, R18, 0x2, RZ, 0xc0, !PT ;  /* 0x0000000212ff7812 */ /* 0x000fe2000784c0ff */
[----:B------:R-:W-:Y:S03]  /*33440*/  BSSY B1, `(.L_x_2220) ;  /* 0x00000d3000017945 */ /* 0x000fe60003800000 */
[----:B------:R-:W-:-:S04]  /*33450*/  ISETP.NE.AND P0, PT, R7, 0x2, PT ;  /* 0x000000020700780c */ /* 0x000fc80003f05270 */
[----:B------:R-:W-:Y:S02]  /*33460*/  SEL R2, RZ, 0x1, P0 ;  /* 0x00000001ff027807 */ /* 0x000fe40000000000 */
[----:B------:R-:W-:Y:S02]  /*33470*/  SEL R19, R7, RZ, P0 ;  /* 0x000000ff07137207 */ /* 0x000fe40000000000 */
[----:B0-----:R-:W-:Y:S01]  /*33480*/  LOP3.LUT R8, R6, R2, RZ, 0x3c, !PT ;  /* 0x0000000206087212 */ /* 0x001fe200078e3cff */
[----:B------:R-:W-:-:S04]  /*33490*/  VIADD R6, R0, 0xffffffff ;  /* 0xffffffff00067836 */ /* 0x000fc80000000000 */
[----:B------:R0:W-:Y:S01]  /*334a0*/  STL [R1+0x448], R8 ;  /* 0x0004480801007387 */ /* 0x0001e20000100800 */
[----:B------:R-:W-:Y:S05]  /*334b0*/  @!P2 BRA `(.L_x_2221) ;  /* 0x0000000c002ca947 */ /* 0x000fea0003800000 */
[----:B------:R-:W-:Y:S01]  /*334c0*/  LOP3.LUT P2, RZ, R18, 0x1, RZ, 0xc0, !PT ;  /* 0x0000000112ff7812 */ /* 0x000fe2000784c0ff */
[----:B------:R-:W-:-:S12]  /*334d0*/  IMAD.MOV.U32 R7, RZ, RZ, R6 ;  /* 0x000000ffff077224 */ /* 0x000fd800078e0006 */
        /* <DEDUP_REMOVED lines=21> */
.L_x_2222:
[----:B------:R-:W2:Y:S01]  /*33630*/  S2R R2, SR_TID.X ;  /* 0x0000000000027919 */ /* 0x000ea20000002100 */
[----:B-1----:R-:W-:Y:S01]  /*33640*/  IMAD R4, R19, 0x8, R17 ;  /* 0x0000000813047824 */ /* 0x002fe200078e0211 */
[----:B------:R-:W-:Y:S01]  /*33650*/  BSSY B2, `(.L_x_2223) ;  /* 0x0000006000027945 */ /* 0x000fe20003800000 */
[----:B--2---:R-:W-:Y:S02]  /*33660*/  LOP3.LUT R3, R2, 0x7f, RZ, 0xc0, !PT ;  /* 0x0000007f02037812 */ /* 0x004fe400078ec0ff */
[----:B------:R-:W-:Y:S02]  /*33670*/  SHF.L.U32 R2, R8, 0x1f, RZ ;  /* 0x0000001f08027819 */ /* 0x000fe400000006ff */
[----:B------:R-:W-:Y:S02]  /*33680*/  ISETP.NE.AND P1, PT, R3, RZ, PT ;  /* 0x000000ff0300720c */ /* 0x000fe40003f25270 */
[----:B------:R-:W1:Y:S02]  /*33690*/  SYNCS.PHASECHK.TRANS64.TRYWAIT P0, [R4+URZ+0x38840], R2 ;  /* 0x03884002040075a7 */ /* 0x000e64000800017f */
[----:B-1----:R-:W-:Y:S09]  /*336a0*/  @!P0 BRA `(.L_x_2224) ;  /* 0x0000002400748947 */ /* 0x002ff20003800000 */
.L_x_2289:
[----:B------:R-:W-:Y:S05]  /*336b0*/  BSYNC B2 ;  /* 0x0000000000027941 */ /* 0x000fea0003800000 */
.L_x_2223:
        /* <DEDUP_REMOVED lines=9> */
.L_x_2226:
[----:B------:R-:W-:Y:S05]  /*33750*/  BSYNC B2 ;  /* 0x0000000000027941 */ /* 0x000fea0003800000 */
.L_x_2225:
        /* <DEDUP_REMOVED lines=11> */
.L_x_2227:
        /* <DEDUP_REMOVED lines=10> */
[----:B------:R-:W0:Y:S01]  /*338b0*/  SYNCS.PHASECHK.TRANS64.TRYWAIT P0, [R4+URZ+0x38860], R2 ;  /* 0x03886002040075a7 */ /* 0x000e22000800017f */
[----:B------:R-:W-:Y:S04]  /*338c0*/  BSSY B2, `(.L_x_2228) ;  /* 0x0000002000027945 */ /* 0x000fe80003800000 */
[----:B0-----:R-:W-:Y:S05]  /*338d0*/  @!P0 BRA `(.L_x_2229) ;  /* 0x0000002000fc8947 */ /* 0x001fea0003800000 */
.L_x_2290:
[----:B------:R-:W-:Y:S05]  /*338e0*/  BSYNC B2 ;  /* 0x0000000000027941 */ /* 0x000fea0003800000 */
.L_x_2228:
        /* <DEDUP_REMOVED lines=11> */
.L_x_2231:
[----:B------:R-:W-:Y:S05]  /*339a0*/  BSYNC B2 ;  /* 0x0000000000027941 */ /* 0x000fea0003800000 */
.L_x_2230:
        /* <DEDUP_REMOVED lines=9> */
.L_x_2232:
        /* <DEDUP_REMOVED lines=15> */
.L_x_2233:
        /* <DEDUP_REMOVED lines=15> */
.L_x_2234:
        /* <DEDUP_REMOVED lines=15> */
.L_x_2235:
        /* <DEDUP_REMOVED lines=15> */
.L_x_2236:
        /* <DEDUP_REMOVED lines=15> */
.L_x_2237:
        /* <DEDUP_REMOVED lines=15> */
.L_x_2238:
        /* <DEDUP_REMOVED lines=15> */
.L_x_2239:
        /* <DEDUP_REMOVED lines=10> */
.L_x_2221:
[----:B------:R-:W-:Y:S05]  /*34170*/  BSYNC B1 ;  /* 0x0000000000017941 */ /* 0x000fea0003800000 */
.L_x_2220:
[----:B------:R-:W-:Y:S01]  /*34180*/  ISETP.GT.AND P0, PT, R6, UR38, PT ;  /* 0x0000002606007c0c */ /* 0x000fe2000bf04270 */
[----:B------:R-:W-:-:S12]  /*34190*/  VIADD R0, R0, 0xfffffffe ;  /* 0xfffffffe00007836 */ /* 0x000fd80000000000 */
[----:B------:R-:W-:Y:S05]  /*341a0*/  @P0 BRA `(.L_x_2240) ;  /* 0xffffffe400440947 */ /* 0x000fea000383ffff */
.L_x_2199:
[----:B------:R-:W-:Y:S05]  /*341b0*/  BSYNC B0 ;  /* 0x0000000000007941 */ /* 0x000fea0003800000 */
.L_x_2177:
[----:B------:R-:W2:Y:S01]  /*341c0*/  LDL.LU R2, [R1+0x448] ;  /* 0x0004480001027983 */ /* 0x000ea20000300800 */
        /* <DEDUP_REMOVED lines=8> */
[----:B------:R0:W-:Y:S02]  /*34250*/  STL [R1+0x448], R2 ;  /* 0x0004480201007387 */ /* 0x0001e40000100800 */
[----:B------:R-:W-:Y:S05]  /*34260*/  @P2 BRA `(.L_x_2242) ;  /* 0x0000000000342947 */ /* 0x000fea0003800000 */
[----:B------:R-:W2:Y:S01]  /*34270*/  S2R R3, SR_LANEID ;  /* 0x0000000000037919 */ /* 0x000ea20000000000 */
[----:B------:R-:W-:Y:S01]  /*34280*/  VOTEU.ANY UR4, UPT, PT ;  /* 0x0000000000047886 */ /* 0x000fe200038e0100 */
[----:B------:R-:W3:Y:S01]  /*34290*/  LDC.64 R4, c[0x0][0xd80] ;  /* 0x00036000ff047b82 */ /* 0x000ee20000000a00 */
[----:B------:R-:W2:Y:S08]  /*342a0*/  FLO.U32 R0, UR4 ;  /* 0x0000000400007d00 */ /* 0x000eb000080e0000 */
[----:B0-----:R-:W3:Y:S01]  /*342b0*/  POPC R2, UR4 ;  /* 0x0000000400027d09 */ /* 0x001ee20008000000 */
[----:B--2---:R-:W-:-:S13]  /*342c0*/  ISETP.EQ.U32.AND P1, PT, R0, R3, PT ;  /* 0x000000030000720c */ /* 0x004fda0003f22070 */
[----:B---3--:R-:W2:Y:S01]  /*342d0*/  @P1 ATOMG.E.ADD.STRONG.GPU PT, R5, desc[UR46][R4.64], R2 ;  /* 0x00000002040519a8 */ /* 0x008ea200081ee1ee */
[----:B------:R-:W0:Y:S02]  /*342e0*/  S2R R3, SR_LTMASK ;  /* 0x0000000000037919 */ /* 0x000e240000003900 */
[----:B0-----:R-:W-:-:S06]  /*342f0*/  LOP3.LUT R3, R3, UR4, RZ, 0xc0, !PT ;  /* 0x0000000403037c12 */ /* 0x001fcc000f8ec0ff */
[----:B------:R-:W0:Y:S01]  /*34300*/  POPC R3, R3 ;  /* 0x0000000300037309 */ /* 0x000e220000000000 */
[----:B--2---:R-:W0:Y:S02]  /*34310*/  SHFL.IDX PT, R0, R5, R0, 0x1f ;  /* 0x00001f0005007589 */ /* 0x004e2400000e0000 */
[----:B0-----:R-:W-:-:S05]  /*34320*/  IADD3 R0, R0, UR41, R3 ;  /* 0x0000002900007c10 */ /* 0x001fca000fffe003 */
[----:B------:R2:W-:Y:S02]  /*34330*/  STL [R1+0x450], R0 ;  /* 0x0004500001007387 */ /* 0x0005e40000100800 */
.L_x_2242:
[----:B------:R-:W-:Y:S05]  /*34340*/  BSYNC B0 ;  /* 0x0000000000007941 */ /* 0x000fea0003800000 */
.L_x_2241:
[----:B------:R-:W-:-:S07]  /*34350*/  SEL R19, R19, RZ, P0 ;  /* 0x000000ff13137207 */ /* 0x000fce0000000000 */
.L_x_2139:
[----:B------:R-:W-:Y:S05]  /*34360*/  BSYNC B7 ;  /* 0x0000000000077941 */ /* 0x000fea0003800000 */
.L_x_2137:
[----:B------:R4:W5:Y:S01]  /*34370*/  LDL R3, [R1+0x450] ;  /* 0x0004500001037983 */ /* 0x0009620000100800 */
[----:B------:R-:W-:-:S13]  /*34380*/  LOP3.LUT P0, RZ, R18, 0x80, RZ, 0xc0, !PT ;  /* 0x0000008012ff7812 */ /* 0x000fda000780c0ff */
[----:B----4-:R-:W-:Y:S05]  /*34390*/  @!P0 BRA `(.L_x_2243) ;  /* 0x0000000000288947 */ /* 0x010fea0003800000 */
[----:B------:R-:W-:Y:S05]  /*343a0*/  WARPSYNC.ALL ;  /* 0x0000000000007948 */ /* 0x000fea0003800000 */
[----:B------:R-:W4:Y:S08]  /*343b0*/  S2UR UR5, SR_CgaCtaId ;  /* 0x00000000000579c3 */ /* 0x000f300000008800 */
[----:B------:R-:W-:Y:S06]  /*343c0*/  BAR.SYNC.DEFER_BLOCKING 0x5, 0x180 ;  /* 0x0146000000007b1d */ /* 0x000fec0000010000 */
[----:B------:R-:W-:-:S02]  /*343d0*/  UMOV UR4, 0x400 ;  /* 0x0000040000047882 */ /* 0x000fc40000000000 */
[----:B----4-:R-:W-:-:S06]  /*343e0*/  ULEA UR4, UR5, UR4, 0x18 ;  /* 0x0000000405047291 */ /* 0x010fcc000f8ec03f */
[----:B------:R-:W-:-:S05]  /*343f0*/  IMAD.U32 R17, RZ, RZ, UR4 ;  /* 0x00000004ff117e24 */ /* 0x000fca000f8e00ff */
[----:B-----5:R-:W4:Y:S04]  /*34400*/  LDS R3, [R17+0x388d0] ;  /* 0x0388d00011037984 */ /* 0x020f280000000800 */
[----:B----4-:R4:W-:Y:S01]  /*34410*/  STL [R1+0x450], R3 ;  /* 0x0004500301007387 */ /* 0x0109e20000100800 */
[----:B------:R-:W-:Y:S06]  /*34420*/  BAR.ARV 0x4, 0x180 ;  /* 0x0106000000007b1d */ /* 0x000fec0000002000 */
[----:B------:R-:W-:Y:S05]  /*34430*/  BRA `(.L_x_2244) ;  /* 0x00000000002c7947 */ /* 0x000fea0003800000 */
.L_x_2243:
[----:B------:R-:W-:-:S03]  /*34440*/  UMOV UR4, 0xffffffff ;  /* 0xffffffff00047882 */ /* 0x000fc60000000000 */
[----:B------:R-:W-:Y:S05]  /*34450*/  BRA.DIV UR4, `(.L_x_2245) ;  /* 0x0000001a04307947 */ /* 0x000fea000b800000 */
[----:B-----5:R4:W0:Y:S02]  /*34460*/  SHFL.IDX PT, R14, R3, RZ, 0x1f ;  /* 0x00001fff030e7589 */ /* 0x02082400000e0000 */
.L_x_2293:
[----:B--23--:R-:W2:Y:S01]  /*34470*/  @!P2 S2R R0, SR_CgaCtaId ;  /* 0x000000000000a919 */ /* 0x00cea20000008800 */
[----:B------:R-:W-:Y:S05]  /*34480*/  WARPSYNC.ALL ;  /* 0x0000000000007948 */ /* 0x000fea0003800000 */
[----:B------:R-:W-:Y:S01]  /*34490*/  BAR.SYNC.DEFER_BLOCKING 0x4, 0x180 ;  /* 0x0106000000007b1d */ /* 0x000fe20000010000 */
[----:B0-----:R-:W-:-:S05]  /*344a0*/  @!P2 MOV R2, 0x400 ;  /* 0x000004000002a802 */ /* 0x001fca0000000f00 */
[----:B------:R0:W-:Y:S01]  /*344b0*/  STL [R1+0x450], R14 ;  /* 0x0004500e01007387 */ /* 0x0001e20000100800 */
[----:B--2---:R-:W-:-:S05]  /*344c0*/  @!P2 LEA R17, R0, R2, 0x18 ;  /* 0x000000020011a211 */ /* 0x004fca00078ec0ff */
[----:B------:R0:W-:Y:S01]  /*344d0*/  @!P2 STS [R17+0x388d0], R3 ;  /* 0x0388d0031100a388 */ /* 0x0001e20000000800 */
[----:B------:R-:W-:Y:S06]  /*344e0*/  BAR.ARV 0x5, 0x180 ;  /* 0x0146000000007b1d */ /* 0x000fec0000002000 */
.L_x_2244:
[----:B--23--:R-:W2:Y:S01]  /*344f0*/  LDL R0, [R1+0x450] ;  /* 0x0004500001007983 */ /* 0x00cea20000100800 */
[----:B------:R-:W-:Y:S02]  /*34500*/  ULDC UR4, c[0x0][0xd38] ;  /* 0x00034e0000047ab9 */ /* 0x000fe40000000800 */
[----:B--2---:R-:W-:-:S13]  /*34510*/  ISETP.GE.AND P0, PT, R0, UR4, PT ;  /* 0x0000000400007c0c */ /* 0x004fda000bf06270 */
[----:B------:R-:W-:Y:S05]  /*34520*/  @!P0 BRA `(.L_x_2246) ;  /* 0xffffff9c00708947 */ /* 0x000fea000383ffff */
.L_x_2128:
[----:B0-----:R-:W2:Y:S01]  /*34530*/  LDL.LU R0, [R1+0x468] ;  /* 0x0004680001007983 */ /* 0x001ea20000300800 */
[----:B------:R-:W-:Y:S01]  /*34540*/  BSSY B0, `(.L_x_2247) ;  /* 0x000000b000007945 */ /* 0x000fe20003800000 */
[----:B------:R-:W0:Y:S01]  /*34550*/  S2R R5, SR_CgaCtaId ;  /* 0x0000000000057919 */ /* 0x000e220000008800 */
[----:B--2---:R-:W-:-:S05]  /*34560*/  VIADD R0, R0, 0x1 ;  /* 0x0000000100007836 */ /* 0x004fca0000000000 */
[----:B------:R-:W-:-:S04]  /*34570*/  LEA.HI R2, R0, R0, RZ, 0x1 ;  /* 0x0000000000027211 */ /* 0x000fc800078f08ff */
[----:B----4-:R-:W-:Y:S02]  /*34580*/  LOP3.LUT R3, R2, 0xfffffffe, RZ, 0xc0, !PT ;  /* 0xfffffffe02037812 */ /* 0x010fe400078ec0ff */
[----:B------:R-:W-:-:S03]  /*34590*/  MOV R2, 0x400 ;  /* 0x0000040000027802 */ /* 0x000fc60000000f00 */
[----:B------:R-:W-:Y:S01]  /*345a0*/  IMAD.IADD R0, R0, 0x1, -R3 ;  /* 0x0000000100007824 */ /* 0x000fe200078e0a03 */
[----:B0-----:R-:W-:-:S04]  /*345b0*/  LEA R9, R5, R2, 0x18 ;  /* 0x0000000205097211 */ /* 0x001fc800078ec0ff */
[----:B------:R-:W-:-:S04]  /*345c0*/  SHF.L.U32 R0, R0, 0x1f, RZ ;  /* 0x0000001f00007819 */ /* 0x000fc800000006ff */
[----:B------:R-:W0:Y:S02]  /*345d0*/  SYNCS.PHASECHK.TRANS64.TRYWAIT P0, [R9+URZ+0x38820], R0 ;  /* 0x03882000090075a7 */ /* 0x000e24000800017f */
[----:B0-----:R-:W-:Y:S05]  /*345e0*/  @!P0 BRA `(.L_x_2248) ;  /* 0x0000001400f48947 */ /* 0x001fea0003800000 */
.L_x_2294:
[----:B------:R-:W-:Y:S05]  /*345f0*/  BSYNC B0 ;  /* 0x0000000000007941 */ /* 0x000fea0003800000 */
.L_x_2247:
[----:B------:R-:W-:-:S03]  /*34600*/  UMOV UR4, 0xffffffff ;  /* 0xffffffff00047882 */ /* 0x000fc60000000000 */
[----:B------:R-:W-:Y:S05]  /*34610*/  BRA.DIV UR4, `(.L_x_2249) ;  /* 0x0000001604fc7947 */ /* 0x000fea000b800000 */
[----:B0-----:R-:W0:Y:S02]  /*34620*/  S2R R0, SR_TID.X ;  /* 0x0000000000007919 */ /* 0x001e240000002100 */
[----:B0-----:R-:W-:-:S04]  /*34630*/  SHF.R.U32.HI R0, RZ, 0x5, R0 ;  /* 0x00000005ff007819 */ /* 0x001fc80000011600 */
[----:B------:R-:W-:-:S05]  /*34640*/  LOP3.LUT R0, R0, 0x3, RZ, 0xc0, !PT ;  /* 0x0000000300007812 */ /* 0x000fca00078ec0ff */
[----:B------:R0:W2:Y:S02]  /*34650*/  SHFL.IDX PT, R14, R0, RZ, 0x1f ;  /* 0x00001fff000e7589 */ /* 0x0000a400000e0000 */
.L_x_2297:
[----:B--2---:R-:W-:Y:S01]  /*34660*/  ISETP.NE.AND P0, PT, R14, RZ, PT ;  /* 0x000000ff0e00720c */ /* 0x004fe20003f05270 */
[----:B------:R-:W-:-:S12]  /*34670*/  BSSY B0, `(.L_x_2250) ;  /* 0x000001e000007945 */ /* 0x000fd80003800000 */
[----:B------:R-:W-:Y:S05]  /*34680*/  @P0 BRA `(.L_x_2251) ;  /* 0x0000000000700947 */ /* 0x000fea0003800000 */
[----:B------:R-:W-:-:S03]  /*34690*/  UMOV UR4, 0xffffffff ;  /* 0xffffffff00047882 */ /* 0x000fc60000000000 */
[----:B------:R-:W-:Y:S05]  /*346a0*/  BRA.DIV UR4, `(.L_x_2252) ;  /* 0x0000001a040c7947 */ /* 0x000fea000b800000 */
[----:B------:R-:W-:-:S13]  /*346b0*/  ELECT P6, URZ, PT ;  /* 0x00000000003f782f */ /* 0x000fda00038c0000 */
.L_x_2300:
[----:B------:R-:W-:Y:S05]  /*346c0*/  @!P6 BRA `(.L_x_2251) ;  /* 0x000000000060e947 */ /* 0x000fea0003800000 */
[----:B-1----:R-:W2:Y:S01]  /*346d0*/  LDL.LU R6, [R1+0x448] ;  /* 0x0004480001067983 */ /* 0x002ea20000300800 */
        /* <DEDUP_REMOVED lines=12> */
.L_x_2301:
[----:B------:R-:W1:Y:S01]  /*347a0*/  SYNCS.PHASECHK.TRANS64.TRYWAIT P0, [R7+URZ], R2 ;  /* 0x00000002070075a7 */ /* 0x000e62000800017f */
[----:B------:R-:W-:-:S04]  /*347b0*/  VIADD R0, R9, 0x38860 ;  /* 0x0003886009007836 */ /* 0x000fc80000000000 */
[----:B------:R-:W-:Y:S01]  /*347c0*/  IMAD R19, R19, 0x8, R0 ;  /* 0x0000000813137824 */ /* 0x000fe200078e0200 */
[----:B-1----:R-:W-:Y:S06]  /*347d0*/  @!P0 BRA `(.L_x_2254) ;  /* 0x0000001400f48947 */ /* 0x002fec0003800000 */
.L_x_2302:
[----:B------:R-:W2:Y:S02]  /*347e0*/  SYNCS.PHASECHK.TRANS64.TRYWAIT P0, [R19+URZ], R4 ;  /* 0x00000004130075a7 */ /* 0x000ea4000800017f */
[----:B--2---:R-:W-:Y:S05]  /*347f0*/  @!P0 BRA `(.L_x_2255) ;  /* 0x0000001800008947 */ /* 0x004fea0003800000 */
.L_x_2303:
[----:B------:R-:W-:-:S07]  /*34800*/  IMAD R3, R3, 0x8, R0 ;  /* 0x0000000803037824 */ /* 0x000fce00078e0200 */
.L_x_2256:
[----:B---3--:R3:W4:Y:S02]  /*34810*/  SYNCS.PHASECHK.TRANS64.TRYWAIT P0, [R3+URZ], R2 ;  /* 0x00000002030075a7 */ /* 0x008724000800017f */
[----:B----4-:R-:W-:Y:S05]  /*34820*/  @!P0 NANOSLEEP.SYNCS 0x989680 ;  /* 0x009896800000895d */ /* 0x010fea0003900000 */
[----:B------:R-:W4:Y:S02]  /*34830*/  @!P0 SYNCS.PHASECHK.TRANS64 P0, [R3+URZ], R2 ;  /* 0x00000002030085a7 */ /* 0x000f24000800007f */
[----:B----4-:R-:W-:Y:S05]  /*34840*/  @!P0 BRA `(.L_x_2256) ;  /* 0xfffffffc00f08947 */ /* 0x010fea000383ffff */
.L_x_2251:
[----:B------:R-:W-:Y:S05]  /*34850*/  BSYNC B0 ;  /* 0x0000000000007941 */ /* 0x000fea0003800000 */
.L_x_2250:
[----:B------:R-:W-:Y:S05]  /*34860*/  EXIT ;  /* 0x000000000000794d */ /* 0x000fea0003800000 */
.L_x_2027:
[----:B0-----:R-:W-:-:S04]  /*34870*/  IMAD.U32 R5, RZ, RZ, UR39 ;  /* 0x00000027ff057e24 */ /* 0x001fc8000f8e00ff */
[----:B------:R0:W1:Y:S03]  /*34880*/  SYNCS.PHASECHK.TRANS64.TRYWAIT P0, [R5+URZ+0x38800], R0 ;  /* 0x03880000050075a7 */ /* 0x000066000800017f */
[----:B-1----:R-:W-:Y:S05]  /*34890*/  @!P0 NANOSLEEP.SYNCS 0x989680 ;  /* 0x009896800000895d */ /* 0x002fea0003900000 */
[----:B------:R-:W1:Y:S02]  /*348a0*/  @!P0 SYNCS.PHASECHK.TRANS64 P0, [R5+URZ+0x38800], R0 ;  /* 0x03880000050085a7 */ /* 0x000e64000800007f */
[----:B-1----:R-:W-:Y:S05]  /*348b0*/  @!P0 BRA `(.L_x_2027) ;  /* 0xfffffffc00ec8947 */ /* 0x002fea000383ffff */
[----:B------:R-:W-:Y:S05]  /*348c0*/  BRA `(.L_x_2257) ;  /* 0xfffffd6000987947 */ /* 0x000fea000383ffff */
.L_x_2040:
[----:B0-----:R0:W1:Y:S02]  /*348d0*/  SYNCS.PHASECHK.TRANS64.TRYWAIT P0, [R5+URZ], R8 ;  /* 0x00000008050075a7 */ /* 0x001064000800017f */
[----:B-1----:R-:W-:Y:S05]  /*348e0*/  @!P0 NANOSLEEP.SYNCS 0x989680 ;  /* 0x009896800000895d */ /* 0x002fea0003900000 */
[----:B------:R-:W1:Y:S02]  /*348f0*/  @!P0 SYNCS.PHASECHK.TRANS64 P0, [R5+URZ], R8 ;  /* 0x00000008050085a7 */ /* 0x000e64000800007f */
[----:B-1----:R-:W-:Y:S05]  /*34900*/  @!P0 BRA `(.L_x_2040) ;  /* 0xfffffffc00f08947 */ /* 0x002fea000383ffff */
[----:B------:R-:W-:Y:S05]  /*34910*/  BRA `(.L_x_2039) ;  /* 0xfffffd6800cc7947 */ /* 0x000fea000383ffff */
.L_x_2047:
[----:B-1----:R1:W2:Y:S02]  /*34920*/  SYNCS.PHASECHK.TRANS64.TRYWAIT P0, [R8+URZ], R9 ;  /* 0x00000009080075a7 */ /* 0x0022a4000800017f */
[----:B--2---:R-:W-:Y:S05]  /*34930*/  @!P0 NANOSLEEP.SYNCS 0x989680 ;  /* 0x009896800000895d */ /* 0x004fea0003900000 */
[----:B------:R-:W2:Y:S02]  /*34940*/  @!P0 SYNCS.PHASECHK.TRANS64 P0, [R8+URZ], R9 ;  /* 0x00000009080085a7 */ /* 0x000ea4000800007f */
[----:B--2---:R-:W-:Y:S05]  /*34950*/  @!P0 BRA `(.L_x_2047) ;  /* 0xfffffffc00f08947 */ /* 0x004fea000383ffff */
[----:B------:R-:W-:Y:S05]  /*34960*/  BRA `(.L_x_2046) ;  /* 0xfffffd7000087947 */ /* 0x000fea000383ffff */
.L_x_2074:
[----:B0-----:R0:W1:Y:S02]  /*34970*/  SYNCS.PHASECHK.TRANS64.TRYWAIT P1, [R8+URZ], R9 ;  /* 0x00000009080075a7 */ /* 0x001064000802017f */
[----:B-1----:R-:W-:Y:S05]  /*34980*/  @!P1 NANOSLEEP.SYNCS 0x989680 ;  /* 0x009896800000995d */ /* 0x002fea0003900000 */
[----:B------:R-:W1:Y:S02]  /*34990*/  @!P1 SYNCS.PHASECHK.TRANS64 P1, [R8+URZ], R9 ;  /* 0x00000009080095a7 */ /* 0x000e64000802007f */
[----:B-1----:R-:W-:Y:S05]  /*349a0*/  @!P1 BRA `(.L_x_2074) ;  /* 0xfffffffc00f09947 */ /* 0x002fea000383ffff */
[----:B------:R-:W-:Y:S05]  /*349b0*/  BRA `(.L_x_2073) ;  /* 0xfffffe14007c7947 */ /* 0x000fea000383ffff */
.L_x_2081:
[----:B-1----:R1:W2:Y:S02]  /*349c0*/  SYNCS.PHASECHK.TRANS64.TRYWAIT P1, [R8+URZ], R11 ;  /* 0x0000000b080075a7 */ /* 0x0022a4000802017f */
[----:B--2---:R-:W-:Y:S05]  /*349d0*/  @!P1 NANOSLEEP.SYNCS 0x989680 ;  /* 0x009896800000995d */ /* 0x004fea0003900000 */
[----:B------:R-:W2:Y:S02]  /*349e0*/  @!P1 SYNCS.PHASECHK.TRANS64 P1, [R8+URZ], R11 ;  /* 0x0000000b080095a7 */ /* 0x000ea4000802007f */
[----:B--2---:R-:W-:Y:S05]  /*349f0*/  @!P1 BRA `(.L_x_2081) ;  /* 0xfffffffc00f09947 */ /* 0x004fea000383ffff */
[----:B------:R-:W-:Y:S05]  /*34a00*/  BRA `(.L_x_2080) ;  /* 0xfffffe1800c07947 */ /* 0x000fea000383ffff */
.L_x_2094:
[----:B0-----:R0:W1:Y:S02]  /*34a10*/  SYNCS.PHASECHK.TRANS64.TRYWAIT P0, [R6+URZ], R7 ;  /* 0x00000007060075a7 */ /* 0x001064000800017f */
[----:B-1----:R-:W-:Y:S05]  /*34a20*/  @!P0 NANOSLEEP.SYNCS 0x989680 ;  /* 0x009896800000895d */ /* 0x002fea0003900000 */
[----:B------:R-:W1:Y:S02]  /*34a30*/  @!P0 SYNCS.PHASECHK.TRANS64 P0, [R6+URZ], R7 ;  /* 0x00000007060085a7 */ /* 0x000e64000800007f */
[----:B-1----:R-:W-:Y:S05]  /*34a40*/  @!P0 BRA `(.L_x_2094) ;  /* 0xfffffffc00f08947 */ /* 0x002fea000383ffff */
[----:B------:R-:W-:Y:S05]  /*34a50*/  BRA `(.L_x_2093) ;  /* 0xfffffeac00ec7947 */ /* 0x000fea000383ffff */
.L_x_2101:
[----:B-1----:R1:W2:Y:S02]  /*34a60*/  SYNCS.PHASECHK.TRANS64.TRYWAIT P0, [R6+URZ], R7 ;  /* 0x00000007060075a7 */ /* 0x0022a4000800017f */
[----:B--2---:R-:W-:Y:S05]  /*34a70*/  @!P0 NANOSLEEP.SYNCS 0x989680 ;  /* 0x009896800000895d */ /* 0x004fea0003900000 */
[----:B------:R-:W2:Y:S02]  /*34a80*/  @!P0 SYNCS.PHASECHK.TRANS64 P0, [R6+URZ], R7 ;  /* 0x00000007060085a7 */ /* 0x000ea4000800007f */
[----:B--2---:R-:W-:Y:S05]  /*34a90*/  @!P0 BRA `(.L_x_2101) ;  /* 0xfffffffc00f08947 */ /* 0x004fea000383ffff */
[----:B------:R-:W-:Y:S05]  /*34aa0*/  BRA `(.L_x_2100) ;  /* 0xfffffeb400287947 */ /* 0x000fea000383ffff */
.L_x_2145:
[----:B------:R-:W-:Y:S02]  /*34ab0*/  IMAD.MOV.U32 R13, RZ, RZ, R4 ;  /* 0x000000ffff0d7224 */ /* 0x000fe400078e0004 */
[----:B------:R-:W-:Y:S02]  /*34ac0*/  IMAD.MOV.U32 R12, RZ, RZ, RZ ;  /* 0x000000ffff0c7224 */ /* 0x000fe400078e00ff */
[----:B------:R-:W-:Y:S02]  /*34ad0*/  IMAD.MOV.U32 R11, RZ, RZ, 0x1f ;  /* 0x0000001fff0b7424 */ /* 0x000fe400078e00ff */
[----:B------:R-:W-:-:S07]  /*34ae0*/  IMAD.MOV.U32 R15, RZ, RZ, -0x1 ;  /* 0xffffffffff0f7424 */ /* 0x000fce00078e00ff */
[----:B0-----:R-:W-:Y:S05]  /*34af0*/  WARPSYNC.COLLECTIVE R15, `(.L_x_2258) ;  /* 0x000000000f087348 */ /* 0x001fea0003c00000 */
[----:B------:R1:W2:Y:S02]  /*34b00*/  SHFL.IDX P6, R14, R13, R12, R11 ;  /* 0x0000000c0d0e7389 */ /* 0x0002a400000c000b */
[----:B012---:R-:W-:Y:S01]  /*34b10*/  ENDCOLLECTIVE ;  /* 0x000000000000791b */ /* 0x007fe20003800000 */
.L_x_2258:
[----:B------:R-:W-:Y:S05]  /*34b20*/  BRA `(.L_x_2259) ;  /* 0xffffffa400987947 */ /* 0x000fea000383ffff */
.L_x_2147:
[----:B------:R-:W-:Y:S01]  /*34b30*/  BSSY B0, `(.L_x_2260) ;  /* 0x0000006000007945 */ /* 0x000fe20003800000 */
[----:B------:R-:W-:-:S07]  /*34b40*/  IMAD.MOV.U32 R15, RZ, RZ, -0x1 ;  /* 0xffffffffff0f7424 */ /* 0x000fce00078e00ff */
[----:B01----:R-:W-:Y:S05]  /*34b50*/  WARPSYNC.COLLECTIVE R15, `(.L_x_2261) ;  /* 0x000000000f0c7348 */ /* 0x003fea0003c00000 */
[----:B------:R-:W-:Y:S02]  /*34b60*/  ELECT P6, UR62, PT ;  /* 0x00000000003e782f */ /* 0x000fe400038c0000 */
[----:B------:R-:W-:Y:S01]  /*34b70*/  MOV R14, UR62 ;  /* 0x0000003e000e7c02 */ /* 0x000fe20008000f00 */
[----:B01----:R-:W-:Y:S10]  /*34b80*/  ENDCOLLECTIVE ;  /* 0x000000000000791b */ /* 0x003ff40003800000 */
.L_x_2261:
[----:B------:R-:W-:Y:S05]  /*34b90*/  BSYNC B0 ;  /* 0x0000000000007941 */ /* 0x000fea0003800000 */
.L_x_2260:
[----:B------:R-:W-:Y:S05]  /*34ba0*/  BRA `(.L_x_2262) ;  /* 0xffffffa4009c7947 */ /* 0x000fea000383ffff */
.L_x_2149:
[----:B--2---:R2:W3:Y:S02]  /*34bb0*/  SYNCS.PHASECHK.TRANS64.TRYWAIT P0, [R0+URZ+0x38840], R2 ;  /* 0x03884002000075a7 */ /* 0x0044e4000800017f */
[----:B---3--:R-:W-:Y:S05]  /*34bc0*/  @!P0 NANOSLEEP.SYNCS 0x989680 ;  /* 0x009896800000895d */ /* 0x008fea0003900000 */
[----:B------:R-:W3:Y:S02]  /*34bd0*/  @!P0 SYNCS.PHASECHK.TRANS64 P0, [R0+URZ+0x38840], R2 ;  /* 0x03884002000085a7 */ /* 0x000ee4000800007f */
[----:B---3--:R-:W-:Y:S05]  /*34be0*/  @!P0 BRA `(.L_x_2149) ;  /* 0xfffffffc00f08947 */ /* 0x008fea000383ffff */
[----:B------:R-:W-:Y:S05]  /*34bf0*/  BRA `(.L_x_2263) ;  /* 0xffffffa400f47947 */ /* 0x000fea000383ffff */
.L_x_2153:
[----:B------:R-:W-:Y:S02]  /*34c00*/  IMAD.MOV.U32 R13, RZ, RZ, R3 ;  /* 0x000000ffff0d7224 */ /* 0x000fe400078e0003 */
[----:B------:R-:W-:Y:S02]  /*34c10*/  IMAD.MOV.U32 R12, RZ, RZ, RZ ;  /* 0x000000ffff0c7224 */ /* 0x000fe400078e00ff */
[----:B------:R-:W-:Y:S02]  /*34c20*/  IMAD.MOV.U32 R11, RZ, RZ, 0x181f ;  /* 0x0000181fff0b7424 */ /* 0x000fe400078e00ff */
[----:B------:R-:W-:Y:S02]  /*34c30*/  IMAD.MOV.U32 R15, RZ, RZ, -0x1 ;  /* 0xffffffffff0f7424 */ /* 0x000fe400078e00ff */
[----:B------:R-:W-:-:S07]  /*34c40*/  VIADD R9, R9, UR40 ;  /* 0x0000002809097c36 */ /* 0x000fce0008000000 */
[----:B-----5:R-:W-:Y:S05]  /*34c50*/  WARPSYNC.COLLECTIVE R15, `(.L_x_2264) ;  /* 0x000000000f087348 */ /* 0x020fea0003c00000 */
[----:B------:R0:W1:Y:S02]  /*34c60*/  SHFL.IDX P6, R14, R13, R12, R11 ;  /* 0x0000000c0d0e7389 */ /* 0x00006400000c000b */
[----:B01---5:R-:W-:Y:S01]  /*34c70*/  ENDCOLLECTIVE ;  /* 0x000000000000791b */ /* 0x023fe20003800000 */
.L_x_2264:
[----:B------:R-:W-:Y:S01]  /*34c80*/  VIADD R10, R9, 0x10 ;  /* 0x00000010090a7836 */ /* 0x000fe20000000000 */
[----:B------:R0:W-:Y:S04]  /*34c90*/  STL [R1+0x454], R9 ;  /* 0x0004540901007387 */ /* 0x0001e80000100800 */
[----:B------:R0:W-:Y:S01]  /*34ca0*/  STL [R1+0x460], R10 ;  /* 0x0004600a01007387 */ /* 0x0001e20000100800 */
[----:B------:R-:W-:Y:S02]  /*34cb0*/  IMAD.MOV.U32 R13, RZ, RZ, R0 ;  /* 0x000000ffff0d7224 */ /* 0x000fe400078e0000 */
[----:B------:R-:W-:-:S07]  /*34cc0*/  IMAD.MOV.U32 R4, RZ, RZ, R14 ;  /* 0x000000ffff047224 */ /* 0x000fce00078e000e */
[----:B0-----:R-:W-:Y:S05]  /*34cd0*/  WARPSYNC.COLLECTIVE R15, `(.L_x_2265) ;  /* 0x000000000f087348 */ /* 0x001fea0003c00000 */
[----:B------:R1:W2:Y:S02]  /*34ce0*/  SHFL.IDX P6, R14, R13, R12, R11 ;  /* 0x0000000c0d0e7389 */ /* 0x0002a400000c000b */
[----:B012---:R-:W-:Y:S01]  /*34cf0*/  ENDCOLLECTIVE ;  /* 0x000000000000791b */ /* 0x007fe20003800000 */
.L_x_2265:
[----:B------:R-:W-:Y:S02]  /*34d00*/  ULDC UR4, c[0x0][0x288] ;  /* 0x0000a20000047ab9 */ /* 0x000fe40000000800 */
[----:B------:R-:W-:Y:S02]  /*34d10*/  IMAD R2, R6, UR4, RZ ;  /* 0x0000000406027c24 */ /* 0x000fe4000f8e02ff */
[----:B------:R-:W-:-:S03]  /*34d20*/  VIADD R6, R9, 0x20 ;  /* 0x0000002009067836 */ /* 0x000fc60000000000 */
[----:B------:R-:W-:Y:S02]  /*34d30*/  ISETP.GE.AND P1, PT, R9, R2, PT ;  /* 0x000000020900720c */ /* 0x000fe40003f26270 */
[----:B------:R0:W-:Y:S01]  /*34d40*/  STL [R1+0x464], R6 ;  /* 0x0004640601007387 */ /* 0x0001e20000100800 */
[----:B------:R-:W-:Y:S02]  /*34d50*/  IMAD.MOV.U32 R13, RZ, RZ, R3 ;  /* 0x000000ffff0d7224 */ /* 0x000fe400078e0003 */
[----:B------:R-:W-:Y:S02]  /*34d60*/  IMAD.MOV.U32 R12, RZ, RZ, 0x1 ;  /* 0x00000001ff0c7424 */ /* 0x000fe400078e00ff */
[----:B------:R-:W-:-:S07]  /*34d70*/  IMAD.MOV.U32 R5, RZ, RZ, R14 ;  /* 0x000000ffff057224 */ /* 0x000fce00078e000e */
[----:B0-----:R-:W-:Y:S05]  /*34d80*/  WARPSYNC.COLLECTIVE R15, `(.L_x_2266) ;  /* 0x000000000f087348 */ /* 0x001fea0003c00000 */
[----:B------:R1:W2:Y:S02]  /*34d90*/  SHFL.IDX P6, R14, R13, R12, R11 ;  /* 0x0000000c0d0e7389 */ /* 0x0002a400000c000b */
[----:B012---:R-:W-:Y:S01]  /*34da0*/  ENDCOLLECTIVE ;  /* 0x000000000000791b */ /* 0x007fe20003800000 */
.L_x_2266:
        /* <DEDUP_REMOVED lines=15> */
.L_x_2267:
[----:B------:R-:W-:Y:S02]  /*34ea0*/  IMAD.MOV.U32 R13, RZ, RZ, R3 ;  /* 0x000000ffff0d7224 */ /* 0x000fe400078e0003 */
[----:B------:R-:W-:Y:S02]  /*34eb0*/  IMAD.MOV.U32 R12, RZ, RZ, 0x2 ;  /* 0x00000002ff0c7424 */ /* 0x000fe400078e00ff */
[----:B------:R-:W-:-:S07]  /*34ec0*/  IMAD.MOV.U32 R5, RZ, RZ, R14 ;  /* 0x000000ffff057224 */ /* 0x000fce00078e000e */
[----:B------:R-:W-:Y:S05]  /*34ed0*/  WARPSYNC.COLLECTIVE R15, `(.L_x_2268) ;  /* 0x000000000f087348 */ /* 0x000fea0003c00000 */
[----:B------:R0:W1:Y:S02]  /*34ee0*/  SHFL.IDX P6, R14, R13, R12, R11 ;  /* 0x0000000c0d0e7389 */ /* 0x00006400000c000b */
[----:B01----:R-:W-:Y:S01]  /*34ef0*/  ENDCOLLECTIVE ;  /* 0x000000000000791b */ /* 0x003fe20003800000 */
.L_x_2268:
        /* <DEDUP_REMOVED lines=15> */
.L_x_2269:
[----:B------:R-:W-:Y:S02]  /*34ff0*/  IMAD.MOV.U32 R13, RZ, RZ, R3 ;  /* 0x000000ffff0d7224 */ /* 0x000fe400078e0003 */
[----:B------:R-:W-:Y:S02]  /*35000*/  IMAD.MOV.U32 R12, RZ, RZ, 0x3 ;  /* 0x00000003ff0c7424 */ /* 0x000fe400078e00ff */
[----:B------:R-:W-:-:S07]  /*35010*/  IMAD.MOV.U32 R5, RZ, RZ, R14 ;  /* 0x000000ffff057224 */ /* 0x000fce00078e000e */
[----:B------:R-:W-:Y:S05]  /*35020*/  WARPSYNC.COLLECTIVE R15, `(.L_x_2270) ;  /* 0x000000000f087348 */ /* 0x000fea0003c00000 */
[----:B------:R0:W1:Y:S02]  /*35030*/  SHFL.IDX P6, R14, R13, R12, R11 ;  /* 0x0000000c0d0e7389 */ /* 0x00006400000c000b */
[----:B01----:R-:W-:Y:S01]  /*35040*/  ENDCOLLECTIVE ;  /* 0x000000000000791b */ /* 0x003fe20003800000 */
.L_x_2270:
        /* <DEDUP_REMOVED lines=10> */
.L_x_2271:
[----:B------:R-:W-:Y:S01]  /*350f0*/  @!PT LDS RZ, [RZ] ;  /* 0x00000000fffff984 */ /* 0x000fe20000000800 */
[----:B------:R-:W-:Y:S01]  /*35100*/  @!PT LDS RZ, [RZ] ;  /* 0x00000000fffff984 */ /* 0x000fe20000000800 */
[----:B------:R-:W-:Y:S01]  /*35110*/  @!PT LDS RZ, [RZ] ;  /* 0x00000000fffff984 */ /* 0x000fe20000000800 */
[----:B------:R0:W-:Y:S01]  /*35120*/  @!P1 LDGSTS.E.BYPASS.LTC128B.128 [R7+0x21400], desc[UR46][R4.64], !P0 ;  /* 0x2140000004079fae */ /* 0x0001e2000c101d6e */
[----:B------:R-:W-:Y:S01]  /*35130*/  IMAD.MOV.U32 R0, RZ, RZ, R14 ;  /* 0x000000ffff007224 */ /* 0x000fe200078e000e */
[----:B------:R-:W-:Y:S06]  /*35140*/  BRA `(.L_x_2272) ;  /* 0xffffffa800f47947 */ /* 0x000fec000383ffff */
.L_x_2157:
        /* <DEDUP_REMOVED lines=8> */
.L_x_2274:
[----:B------:R-:W-:Y:S05]  /*351d0*/  BSYNC B0 ;  /* 0x0000000000007941 */ /* 0x000fea0003800000 */
.L_x_2273:
        /* <DEDUP_REMOVED lines=10> */
.L_x_2275:
[----:B------:R-:W-:Y:S01]  /*35280*/  ULDC UR4, c[0x0][0x288] ;  /* 0x0000a20000047ab9 */ /* 0x000fe20000000800 */
[----:B------:R-:W2:Y:S01]  /*35290*/  LDL R16, [R1+0x444] ;  /* 0x0004440001107983 */ /* 0x000ea20000100800 */
[----:B------:R-:W-:-:S03]  /*352a0*/  LOP3.LUT R18, R18, 0xffffdfff, RZ, 0xc0, !PT ;  /* 0xffffdfff12127812 */ /* 0x000fc600078ec0ff */
[----:B------:R-:W3:Y:S04]  /*352b0*/  LDL.LU R11, [R1+0x454] ;  /* 0x00045400010b7983 */ /* 0x000ee80000300800 */
[----:B------:R-:W4:Y:S01]  /*352c0*/  LDL.LU R15, [R1+0x460] ;  /* 0x00046000010f7983 */ /* 0x000f220000300800 */
[----:B------:R-:W-:Y:S01]  /*352d0*/  IMAD R4, R8, UR4, RZ ;  /* 0x0000000408047c24 */ /* 0x000fe2000f8e02ff */
[----:B------:R-:W-:Y:S01]  /*352e0*/  @P1 LOP3.LUT R18, R18, 0x2000, RZ, 0xfc, !PT ;  /* 0x0000200012121812 */ /* 0x000fe200078efcff */
[----:B------:R-:W-:-:S03]  /*352f0*/  IMAD.MOV.U32 R3, RZ, RZ, R14 ;  /* 0x000000ffff037224 */ /* 0x000fc600078e000e */
[C---:B------:R-:W-:Y:S02]  /*35300*/  LOP3.LUT P1, RZ, R18.reuse, 0x10, RZ, 0xc0, !PT ;  /* 0x0000001012ff7812 */ /* 0x040fe4000782c0ff */
[----:B------:R-:W-:Y:S01]  /*35310*/  LOP3.LUT R18, R18, 0xffffefff, RZ, 0xc0, !PT ;  /* 0xffffefff12127812 */ /* 0x000fe200078ec0ff */
[----:B------:R-:W-:Y:S02]  /*35320*/  IMAD.MOV.U32 R13, RZ, RZ, R6 ;  /* 0x000000ffff0d7224 */ /* 0x000fe400078e0006 */
[----:B------:R-:W-:Y:S01]  /*35330*/  IMAD.MOV.U32 R12, RZ, RZ, 0x1 ;  /* 0x00000001ff0c7424 */ /* 0x000fe200078e00ff */
[-C--:B------:R-:W-:Y:S02]  /*35340*/  ISETP.GE.AND P3, PT, R10, R4.reuse, PT ;  /* 0x000000040a00720c */ /* 0x080fe40003f66270 */
[----:B---3--:R-:W-:-:S11]  /*35350*/  ISETP.GE.AND P4, PT, R11, R4, PT ;  /* 0x000000040b00720c */ /* 0x008fd60003f86270 */
[----:B------:R-:W-:Y:S02]  /*35360*/  @P3 LOP3.LUT R18, R18, 0x1000, RZ, 0xfc, !PT ;  /* 0x0000100012123812 */ /* 0x000fe400078efcff */
[----:B------:R-:W-:-:S05]  /*35370*/  @!P4 LEA R3, P6, R9, R3, 0x1 ;  /* 0x000000030903c211 */ /* 0x000fca00078c08ff */
[----:B------:R-:W-:Y:S01]  /*35380*/  @!P4 IMAD.X R2, RZ, RZ, R2, P6 ;  /* 0x000000ffff02c224 */ /* 0x000fe200030e0602 */
[----:B------:R-:W-:-:S04]  /*35390*/  LOP3.LUT P6, RZ, R18, 0x8, RZ, 0xc0, !PT ;  /* 0x0000000812ff7812 */ /* 0x000fc800078cc0ff */
[----:B------:R-:W-:-:S04]  /*353a0*/  @!P4 LOP3.LUT R3, R3, R2, RZ, 0x3c, !PT ;  /* 0x000000020303c212 */ /* 0x000fc800078e3cff */
[----:B------:R-:W-:Y:S02]  /*353b0*/  @!P4 LOP3.LUT R2, R3, R2, RZ, 0x3c, !PT ;  /* 0x000000020302c212 */ /* 0x000fe400078e3cff */
[----:B------:R-:W-:Y:S02]  /*353c0*/  @!P4 LOP3.LUT R8, R5, 0x40, RZ, 0xc0, !PT ;  /* 0x000000400508c812 */ /* 0x000fe400078ec0ff */
[----:B------:R-:W-:Y:S02]  /*353d0*/  @!P4 LOP3.LUT R3, R3, R2, RZ, 0x3c, !PT ;  /* 0x000000020303c212 */ /* 0x000fe400078e3cff */
[C---:B------:R-:W-:Y:S02]  /*353e0*/  LOP3.LUT P3, RZ, R18.reuse, 0x4, RZ, 0xc0, !PT ;  /* 0x0000000412ff7812 */ /* 0x040fe4000786c0ff */
[----:B------:R-:W-:Y:S01]  /*353f0*/  @!P4 SHF.R.U32.HI R8, RZ, 0x2, R8 ;  /* 0x00000002ff08c819 */ /* 0x000fe20000011608 */
[----:B------:R-:W-:Y:S01]  /*35400*/  @!PT LDS RZ, [RZ] ;  /* 0x00000000fffff984 */ /* 0x000fe20000000800 */
[----:B------:R-:W-:Y:S01]  /*35410*/  @!PT LDS RZ, [RZ] ;  /* 0x00000000fffff984 */ /* 0x000fe20000000800 */
[----:B------:R-:W-:Y:S01]  /*35420*/  @!PT LDS RZ, [RZ] ;  /* 0x00000000fffff984 */ /* 0x000fe20000000800 */
[----:B--2---:R0:W-:Y:S01]  /*35430*/  @!P4 LDGSTS.E.BYPASS.LTC128B.128 [R16+0x26400], desc[UR46][R2.64], !P1 ;  /* 0x264000000210cfae */ /* 0x0041e2000c901d6e */
[----:B------:R-:W-:-:S03]  /*35440*/  LOP3.LUT P1, RZ, R18, 0x2000, RZ, 0xc0, !PT ;  /* 0x0000200012ff7812 */ /* 0x000fc6000782c0ff */
        /* <DEDUP_REMOVED lines=8> */
[----:B------:R0:W-:Y:S01]  /*354d0*/  @!P4 LDGSTS.E.BYPASS.LTC128B.128 [R16+0x32400], desc[UR46][R2.64+0x300], P6 ;  /* 0x324003000210cfae */ /* 0x0001e2000b101d6e */
[----:B------:R-:W-:Y:S01]  /*354e0*/  @!P4 ISETP.NE.U32.AND P6, PT, R8, RZ, PT ;  /* 0x000000ff0800c20c */ /* 0x000fe20003fc5070 */
[----:B------:R-:W-:Y:S01]  /*354f0*/  IMAD.MOV.U32 R11, RZ, RZ, 0x181f ;  /* 0x0000181fff0b7424 */ /* 0x000fe200078e00ff */
[----:B----4-:R-:W-:Y:S01]  /*35500*/  ISETP.GE.AND P2, PT, R15, R4, PT ;  /* 0x000000040f00720c */ /* 0x010fe20003f46270 */
[----:B------:R-:W-:-:S10]  /*35510*/  IMAD.MOV.U32 R15, RZ, RZ, -0x1 ;  /* 0xffffffffff0f7424 */ /* 0x000fd400078e00ff */
[----:B------:R0:W-:Y:S02]  /*35520*/  @!P4 LDGSTS.E.BYPASS.LTC128B.128 [R16+0x34400], desc[UR46][R2.64+0x380], P6 ;  /* 0x344003800210cfae */ /* 0x0001e4000b101d6e */
[----:B0-----:R-:W-:Y:S05]  /*35530*/  WARPSYNC.COLLECTIVE R15, `(.L_x_2276) ;  /* 0x000000000f087348 */ /* 0x001fea0003c00000 */
[----:B------:R1:W2:Y:S02]  /*35540*/  SHFL.IDX P6, R14, R13, R12, R11 ;  /* 0x0000000c0d0e7389 */ /* 0x0002a400000c000b */
[----:B012---:R-:W-:Y:S01]  /*35550*/  ENDCOLLECTIVE ;  /* 0x000000000000791b */ /* 0x007fe20003800000 */
.L_x_2276:
[----:B------:R-:W-:Y:S02]  /*35560*/  IMAD.MOV.U32 R13, RZ, RZ, R0 ;  /* 0x000000ffff0d7224 */ /* 0x000fe400078e0000 */
[----:B------:R-:W-:-:S07]  /*35570*/  IMAD.MOV.U32 R8, RZ, RZ, R14 ;  /* 0x000000ffff087224 */ /* 0x000fce00078e000e */
[----:B------:R-:W-:Y:S05]  /*35580*/  WARPSYNC.COLLECTIVE R15, `(.L_x_2277) ;  /* 0x000000000f087348 */ /* 0x000fea0003c00000 */
[----:B------:R0:W1:Y:S02]  /*35590*/  SHFL.IDX P6, R14, R13, R12, R11 ;  /* 0x0000000c0d0e7389 */ /* 0x00006400000c000b */
[----:B01----:R-:W-:Y:S01]  /*355a0*/  ENDCOLLECTIVE ;  /* 0x000000000000791b */ /* 0x003fe20003800000 */
.L_x_2277:
[----:B------:R-:W-:-:S05]  /*355b0*/  @!P2 LEA R9, P4, R9, R14, 0x1 ;  /* 0x0000000e0909a211 */ /* 0x000fca00078808ff */
[----:B------:R-:W-:Y:S01]  /*355c0*/  @!P2 IMAD.X R10, RZ, RZ, R8, P4 ;  /* 0x000000ffff0aa224 */ /* 0x000fe200020e0608 */
[C---:B------:R-:W-:Y:S02]  /*355d0*/  LOP3.LUT P4, RZ, R18.reuse, 0x10, RZ, 0xc0, !PT ;  /* 0x0000001012ff7812 */ /* 0x040fe4000788c0ff */
[----:B------:R-:W-:Y:S02]  /*355e0*/  LOP3.LUT P6, RZ, R18, 0x8, RZ, 0xc0, !PT ;  /* 0x0000000812ff7812 */ /* 0x000fe400078cc0ff */
[----:B------:R-:W-:Y:S01]  /*355f0*/  @!P2 LOP3.LUT R8, R5, 0x40, RZ, 0xc0, !PT ;  /* 0x000000400508a812 */ /* 0x000fe200078ec0ff */
[----:B------:R-:W-:Y:S02]  /*35600*/  @!P2 IMAD.MOV.U32 R2, RZ, RZ, R9 ;  /* 0x000000ffff02a224 */ /* 0x000fe400078e0009 */
[----:B------:R-:W-:Y:S01]  /*35610*/  @!P2 IMAD.MOV.U32 R3, RZ, RZ, R10 ;  /* 0x000000ffff03a224 */ /* 0x000fe200078e000a */
[----:B------:R-:W-:Y:S01]  /*35620*/  @!P2 SHF.R.U32.HI R8, RZ, 0x2, R8 ;  /* 0x00000002ff08a819 */ /* 0x000fe20000011608 */
[----:B------:R-:W-:-:S02]  /*35630*/  IMAD.MOV.U32 R13, RZ, RZ, R6 ;  /* 0x000000ffff0d7224 */ /* 0x000fc400078e0006 */
[----:B------:R-:W-:Y:S02]  /*35640*/  IMAD.MOV.U32 R12, RZ, RZ, 0x2 ;  /* 0x00000002ff0c7424 */ /* 0x000fe400078e00ff */
[----:B------:R-:W-:Y:S01]  /*35650*/  @!PT LDS RZ, [RZ] ;  /* 0x00000000fffff984 */ /* 0x000fe20000000800 */
[----:B------:R-:W-:Y:S01]  /*35660*/  @!PT LDS RZ, [RZ] ;  /* 0x00000000fffff984 */ /* 0x000fe20000000800 */
[----:B------:R-:W-:Y:S01]  /*35670*/  @!PT LDS RZ, [RZ] ;  /* 0x00000000fffff984 */ /* 0x000fe20000000800 */
[----:B------:R0:W-:Y:S01]  /*35680*/  @!P2 LDGSTS.E.BYPASS.LTC128B.128 [R16+0x26c00], desc[UR46][R2.64], !P4 ;  /* 0x26c000000210afae */ /* 0x0001e2000e101d6e */
[----:B------:R-:W-:-:S03]  /*35690*/  @!P2 ISETP.NE.U32.AND P4, PT, R8, RZ, PT ;  /* 0x000000ff0800a20c */ /* 0x000fc60003f85070 */
[----:B------:R0:W-:Y:S01]  /*356a0*/  @!P2 LDGSTS.E.BYPASS.LTC128B.128 [R16+0x28c00], desc[UR46][R2.64+0x80], !P6 ;  /* 0x28c000800210afae */ /* 0x0001e2000f101d6e */
[----:B------:R-:W-:-:S09]  /*356b0*/  @!P2 LOP3.LUT R8, R7, 0x80, RZ, 0xc0, !PT ;  /* 0x000000800708a812 */ /* 0x000fd200078ec0ff */
[----:B0-----:R-:W-:Y:S05]  /*356c0*/  WARPSYNC.COLLECTIVE R15, `(.L_x_2278) ;  /* 0x000000000f087348 */ /* 0x001fea0003c00000 */
[----:B------:R1:W2:Y:S02]  /*356d0*/  SHFL.IDX P6, R14, R13, R12, R11 ;  /* 0x0000000c0d0e7389 */ /* 0x0002a400000c000b */
[----:B012---:R-:W-:Y:S01]  /*356e0*/  ENDCOLLECTIVE ;  /* 0x000000000000791b */ /* 0x007fe20003800000 */
.L_x_2278:
[----:B------:R-:W-:Y:S01]  /*356f0*/  @!P2 SHF.R.U32.HI R8, RZ, 0x3, R8 ;  /* 0x00000003ff08a819 */ /* 0x000fe20000011608 */
[----:B------:R-:W-:Y:S01]  /*35700*/  @!PT LDS RZ, [RZ] ;  /* 0x00000000fffff984 */ /* 0x000fe20000000800 */
[----:B------:R-:W-:Y:S01]  /*35710*/  @!PT LDS RZ, [RZ] ;  /* 0x00000000fffff984 */ /* 0x000fe20000000800 */
[----:B------:R-:W-:Y:S01]  /*35720*/  @!PT LDS RZ, [RZ] ;  /* 0x00000000fffff984 */ /* 0x000fe20000000800 */
[----:B------:R-:W-:Y:S04]  /*35730*/  @!P2 LDGSTS.E.BYPASS.LTC128B.128 [R16+0x2ac00], desc[UR46][R2.64+0x100], !P3 ;  /* 0x2ac001000210afae */ /* 0x000fe8000d901d6e */
[----:B------:R-:W-:Y:S04]  /*35740*/  @!P2 LDGSTS.E.BYPASS.LTC128B.128 [R16+0x2cc00], desc[UR46][R2.64+0x180], !P5 ;  /* 0x2cc001800210afae */ /* 0x000fe8000e901d6e */
[----:B------:R-:W-:Y:S04]  /*35750*/  @!P2 LDGSTS.E.BYPASS.LTC128B.128 [R16+0x2ec00], desc[UR46][R2.64+0x200], !P0 ;  /* 0x2ec002000210afae */ /* 0x000fe8000c101d6e */
[----:B------:R-:W-:Y:S04]  /*35760*/  @!P2 LDGSTS.E.BYPASS.LTC128B.128 [R16+0x30c00], desc[UR46][R2.64+0x280], !P1 ;  /* 0x30c002800210afae */ /* 0x000fe8000c901d6e */
[----:B------:R-:W-:Y:S01]  /*35770*/  @!P2 LDGSTS.E.BYPASS.LTC128B.128 [R16+0x32c00], desc[UR46][R2.64+0x300], P4 ;  /* 0x32c003000210afae */ /* 0x000fe2000a101d6e */
[----:B------:R-:W-:Y:S01]  /*35780*/  @!P2 ISETP.NE.U32.AND P4, PT, R8, RZ, PT ;  /* 0x000000ff0800a20c */ /* 0x000fe20003f85070 */
[----:B------:R-:W0:Y:S01]  /*35790*/  S2R R10, SR_TID.X ;  /* 0x00000000000a7919 */ /* 0x000e220000002100 */
[----:B------:R-:W-:-:S11]  /*357a0*/  IMAD.MOV.U32 R13, RZ, RZ, R0 ;  /* 0x000000ffff0d7224 */ /* 0x000fd600078e0000 */
[----:B------:R1:W-:Y:S02]  /*357b0*/  @!P2 LDGSTS.E.BYPASS.LTC128B.128 [R16+0x34c00], desc[UR46][R2.64+0x380], P4 ;  /* 0x34c003800210afae */ /* 0x0003e4000a101d6e */
[----:B-1----:R-:W-:-:S07]  /*357c0*/  IMAD.MOV.U32 R2, RZ, RZ, R14 ;  /* 0x000000ffff027224 */ /* 0x002fce00078e000e */
[----:B0-----:R-:W-:Y:S05]  /*357d0*/  WARPSYNC.COLLECTIVE R15, `(.L_x_2279) ;  /* 0x000000000f087348 */ /* 0x001fea0003c00000 */
[----:B------:R1:W2:Y:S02]  /*357e0*/  SHFL.IDX P6, R14, R13, R12, R11 ;  /* 0x0000000c0d0e7389 */ /* 0x0002a400000c000b */
[----:B012---:R-:W-:Y:S01]  /*357f0*/  ENDCOLLECTIVE ;  /* 0x000000000000791b */ /* 0x007fe20003800000 */
.L_x_2279:
[----:B------:R-:W-:Y:S01]  /*35800*/  LOP3.LUT P3, RZ, R18, 0x1000, RZ, 0xc0, !PT ;  /* 0x0000100012ff7812 */ /* 0x000fe2000786c0ff */
[----:B------:R-:W-:-:S05]  /*35810*/  IMAD.SHL.U32 R10, R10, 0x8, RZ ;  /* 0x000000080a0a7824 */ /* 0x000fca00078e00ff */
[----:B------:R-:W-:Y:S01]  /*35820*/  LOP3.LUT R10, R10, 0x38, RZ, 0xc0, !PT ;  /* 0x000000380a0a7812 */ /* 0x000fe200078ec0ff */
[----:B------:R-:W-:-:S06]  /*35830*/  IMAD.MOV.U32 R3, RZ, RZ, R14 ;  /* 0x000000ffff037224 */ /* 0x000fcc00078e000e */
[----:B------:R-:W-:-:S05]  /*35840*/  @!P3 LEA R3, P4, R10, R3, 0x1 ;  /* 0x000000030a03b211 */ /* 0x000fca00078808ff */
[----:B------:R-:W-:Y:S01]  /*35850*/  @!P3 IMAD.X R2, RZ, RZ, R2, P4 ;  /* 0x000000ffff02b224 */ /* 0x000fe200020e0602 */
[----:B------:R-:W-:-:S04]  /*35860*/  LOP3.LUT P4, RZ, R18, 0x10, RZ, 0xc0, !PT ;  /* 0x0000001012ff7812 */ /* 0x000fc8000788c0ff */
[-C--:B------:R-:W-:Y:S02]  /*35870*/  @!P3 LOP3.LUT R3, R3, R2.reuse, RZ, 0x3c, !PT ;  /* 0x000000020303b212 */ /* 0x080fe400078e3cff */
[----:B------:R-:W-:Y:S02]  /*35880*/  @!P3 LOP3.LUT R8, R5, 0x40, RZ, 0xc0, !PT ;  /* 0x000000400508b812 */ /* 0x000fe400078ec0ff */
[C---:B------:R-:W-:Y:S02]  /*35890*/  @!P3 LOP3.LUT R2, R3.reuse, R2, RZ, 0x3c, !PT ;  /* 0x000000020302b212 */ /* 0x040fe400078e3cff */
[C---:B------:R-:W-:Y:S02]  /*358a0*/  LOP3.LUT P6, RZ, R18.reuse, 0x8, RZ, 0xc0, !PT ;  /* 0x0000000812ff7812 */ /* 0x040fe400078cc0ff */
[----:B------:R-:W-:Y:S02]  /*358b0*/  @!P3 LOP3.LUT R3, R3, R2, RZ, 0x3c, !PT ;  /* 0x000000020303b212 */ /* 0x000fe400078e3cff */
[----:B------:R-:W-:-:S02]  /*358c0*/  LOP3.LUT P2, RZ, R18, 0x4, RZ, 0xc0, !PT ;  /* 0x0000000412ff7812 */ /* 0x000fc4000784c0ff */
[----:B------:R-:W-:Y:S01]  /*358d0*/  @!P3 SHF.R.U32.HI R8, RZ, 0x2, R8 ;  /* 0x00000002ff08b819 */ /* 0x000fe20000011608 */
[----:B------:R-:W-:Y:S01]  /*358e0*/  @!PT LDS RZ, [RZ] ;  /* 0x00000000fffff984 */ /* 0x000fe20000000800 */
[----:B------:R-:W-:Y:S01]  /*358f0*/  @!PT LDS RZ, [RZ] ;  /* 0x00000000fffff984 */ /* 0x000fe20000000800 */
[----:B------:R-:W-:Y:S01]  /*35900*/  @!PT LDS RZ, [RZ] ;  /* 0x00000000fffff984 */ /* 0x000fe20000000800 */
[----:B------:R0:W-:Y:S03]  /*35910*/  @!P3 LDGSTS.E.BYPASS.LTC128B.128 [R16+0x27400], desc[UR46][R2.64], !P4 ;  /* 0x274000000210bfae */ /* 0x0001e6000e101d6e */
        /* <DEDUP_REMOVED lines=17> */
.L_x_2280:
[----:B------:R-:W-:Y:S02]  /*35a30*/  IMAD.MOV.U32 R13, RZ, RZ, R0 ;  /* 0x000000ffff0d7224 */ /* 0x000fe400078e0000 */
[----:B------:R-:W-:-:S07]  /*35a40*/  IMAD.MOV.U32 R6, RZ, RZ, R14 ;  /* 0x000000ffff067224 */ /* 0x000fce00078e000e */
[----:B------:R-:W-:Y:S05]  /*35a50*/  WARPSYNC.COLLECTIVE R15, `(.L_x_2281) ;  /* 0x000000000f087348 */ /* 0x000fea0003c00000 */
[----:B------:R0:W1:Y:S02]  /*35a60*/  SHFL.IDX P6, R14, R13, R12, R11 ;  /* 0x0000000c0d0e7389 */ /* 0x00006400000c000b */
[----:B01----:R-:W-:Y:S01]  /*35a70*/  ENDCOLLECTIVE ;  /* 0x000000000000791b */ /* 0x003fe20003800000 */
.L_x_2281:
[----:B------:R-:W-:Y:S01]  /*35a80*/  IMAD.MOV.U32 R0, RZ, RZ, R14 ;  /* 0x000000ffff007224 */ /* 0x000fe200078e000e */
[----:B------:R-:W-:Y:S06]  /*35a90*/  BRA `(.L_x_2282) ;  /* 0xffffffb0003c7947 */ /* 0x000fec000383ffff */
.L_x_2162:
[----:B0-----:R0:W2:Y:S02]  /*35aa0*/  SYNCS.PHASECHK.TRANS64.TRYWAIT P0, [R17+URZ+0x38820], R0 ;  /* 0x03882000110075a7 */ /* 0x0010a4000800017f */
[----:B--2---:R-:W-:Y:S05]  /*35ab0*/  @!P0 NANOSLEEP.SYNCS 0x989680 ;  /* 0x009896800000895d */ /* 0x004fea0003900000 */
[----:B------:R-:W2:Y:S02]  /*35ac0*/  @!P0 SYNCS.PHASECHK.TRANS64 P0, [R17+URZ+0x38820], R0 ;  /* 0x03882000110085a7 */ /* 0x000ea4000800007f */
[----:B--2---:R-:W-:Y:S05]  /*35ad0*/  @!P0 BRA `(.L_x_2162) ;  /* 0xfffffffc00f08947 */ /* 0x004fea000383ffff */
[----:B------:R-:W-:Y:S05]  /*35ae0*/  BRA `(.L_x_2283) ;  /* 0xffffffb000f87947 */ /* 0x000fea000383ffff */
.L_x_2166:
[----:B0-----:R0:W2:Y:S02]  /*35af0*/  SYNCS.PHASECHK.TRANS64.TRYWAIT P0, [R0+URZ+0x38860], R2 ;  /* 0x03886002000075a7 */ /* 0x0010a4000800017f */
[----:B--2---:R-:W-:Y:S05]  /*35b00*/  @!P0 NANOSLEEP.SYNCS 0x989680 ;  /* 0x009896800000895d */ /* 0x004fea0003900000 */
[----:B------:R-:W2:Y:S02]  /*35b10*/  @!P0 SYNCS.PHASECHK.TRANS64 P0, [R0+URZ+0x38860], R2 ;  /* 0x03886002000085a7 */ /* 0x000ea4000800007f */
[----:B--2---:R-:W-:Y:S05]  /*35b20*/  @!P0 BRA `(.L_x_2166) ;  /* 0xfffffffc00f08947 */ /* 0x004fea000383ffff */
[----:B------:R-:W-:Y:S05]  /*35b30*/  BRA `(.L_x_2284) ;  /* 0xffffffb400187947 */ /* 0x000fea000383ffff */
.L_x_2183:
[----:B-1----:R1:W2:Y:S02]  /*35b40*/  SYNCS.PHASECHK.TRANS64.TRYWAIT P0, [R3+URZ+0x38840], R2 ;  /* 0x03884002030075a7 */ /* 0x0022a4000800017f */
[----:B--2---:R-:W-:Y:S05]  /*35b50*/  @!P0 NANOSLEEP.SYNCS 0x989680 ;  /* 0x009896800000895d */ /* 0x004fea0003900000 */
[----:B------:R-:W2:Y:S02]  /*35b60*/  @!P0 SYNCS.PHASECHK.TRANS64 P0, [R3+URZ+0x38840], R2 ;  /* 0x03884002030085a7 */ /* 0x000ea4000800007f */
[----:B--2---:R-:W-:Y:S05]  /*35b70*/  @!P0 BRA `(.L_x_2183) ;  /* 0xfffffffc00f08947 */ /* 0x004fea000383ffff */
[----:B------:R-:W-:Y:S05]  /*35b80*/  BRA `(.L_x_2285) ;  /* 0xffffffbc00fc7947 */ /* 0x000fea000383ffff */
.L_x_2188:
[----:B--2---:R2:W3:Y:S02]  /*35b90*/  SYNCS.PHASECHK.TRANS64.TRYWAIT P0, [R3+URZ+0x38860], R2 ;  /* 0x03886002030075a7 */ /* 0x0044e4000800017f */
[----:B---3--:R-:W-:Y:S05]  /*35ba0*/  @!P0 NANOSLEEP.SYNCS 0x989680 ;  /* 0x009896800000895d */ /* 0x008fea0003900000 */
[----:B------:R-:W3:Y:S02]  /*35bb0*/  @!P0 SYNCS.PHASECHK.TRANS64 P0, [R3+URZ+0x38860], R2 ;  /* 0x03886002030085a7 */ /* 0x000ee4000800007f */
[----:B---3--:R-:W-:Y:S05]  /*35bc0*/  @!P0 BRA `(.L_x_2188) ;  /* 0xfffffffc00f08947 */ /* 0x008fea000383ffff */
[----:B------:R-:W-:Y:S05]  /*35bd0*/  BRA `(.L_x_2286) ;  /* 0xffffffc000747947 */ /* 0x000fea000383ffff */
.L_x_2204:
[----:B0-----:R0:W1:Y:S02]  /*35be0*/  SYNCS.PHASECHK.TRANS64.TRYWAIT P0, [R4+URZ+0x38840], R2 ;  /* 0x03884002040075a7 */ /* 0x001064000800017f */
[----:B-1----:R-:W-:Y:S05]  /*35bf0*/  @!P0 NANOSLEEP.SYNCS 0x989680 ;  /* 0x009896800000895d */ /* 0x002fea0003900000 */
[----:B------:R-:W1:Y:S02]  /*35c00*/  @!P0 SYNCS.PHASECHK.TRANS64 P0, [R4+URZ+0x38840], R2 ;  /* 0x03884002040085a7 */ /* 0x000e64000800007f */
[----:B-1----:R-:W-:Y:S05]  /*35c10*/  @!P0 BRA `(.L_x_2204) ;  /* 0xfffffffc00f08947 */ /* 0x002fea000383ffff */
[----:B------:R-:W-:Y:S05]  /*35c20*/  BRA `(.L_x_2287) ;  /* 0xffffffcc00487947 */ /* 0x000fea000383ffff */
.L_x_2209:
[----:B-1----:R1:W2:Y:S02]  /*35c30*/  SYNCS.PHASECHK.TRANS64.TRYWAIT P0, [R4+URZ+0x38860], R2 ;  /* 0x03886002040075a7 */ /* 0x0022a4000800017f */
[----:B--2---:R-:W-:Y:S05]  /*35c40*/  @!P0 NANOSLEEP.SYNCS 0x989680 ;  /* 0x009896800000895d */ /* 0x004fea0003900000 */
[----:B------:R-:W2:Y:S02]  /*35c50*/  @!P0 SYNCS.PHASECHK.TRANS64 P0, [R4+URZ+0x38860], R2 ;  /* 0x03886002040085a7 */ /* 0x000ea4000800007f */
[----:B--2---:R-:W-:Y:S05]  /*35c60*/  @!P0 BRA `(.L_x_2209) ;  /* 0xfffffffc00f08947 */ /* 0x004fea000383ffff */
[----:B------:R-:W-:Y:S05]  /*35c70*/  BRA `(.L_x_2288) ;  /* 0xffffffcc00c07947 */ /* 0x000fea000383ffff */
.L_x_2224:
[----:B-1----:R1:W2:Y:S02]  /*35c80*/  SYNCS.PHASECHK.TRANS64.TRYWAIT P0, [R4+URZ+0x38840], R2 ;  /* 0x03884002040075a7 */ /* 0x0022a4000800017f */
[----:B--2---:R-:W-:Y:S05]  /*35c90*/  @!P0 NANOSLEEP.SYNCS 0x989680 ;  /* 0x009896800000895d */ /* 0x004fea0003900000 */
[----:B------:R-:W2:Y:S02]  /*35ca0*/  @!P0 SYNCS.PHASECHK.TRANS64 P0, [R4+URZ+0x38840], R2 ;  /* 0x03884002040085a7 */ /* 0x000ea4000800007f */
[----:B--2---:R-:W-:Y:S05]  /*35cb0*/  @!P0 BRA `(.L_x_2224) ;  /* 0xfffffffc00f08947 */ /* 0x004fea000383ffff */
[----:B------:R-:W-:Y:S05]  /*35cc0*/  BRA `(.L_x_2289) ;  /* 0xffffffd800787947 */ /* 0x000fea000383ffff */
.L_x_2229:
[----:B0-----:R0:W2:Y:S02]  /*35cd0*/  SYNCS.PHASECHK.TRANS64.TRYWAIT P0, [R4+URZ+0x38860], R2 ;  /* 0x03886002040075a7 */ /* 0x0010a4000800017f */
[----:B--2---:R-:W-:Y:S05]  /*35ce0*/  @!P0 NANOSLEEP.SYNCS 0x989680 ;  /* 0x009896800000895d */ /* 0x004fea0003900000 */
[----:B------:R-:W2:Y:S02]  /*35cf0*/  @!P0 SYNCS.PHASECHK.TRANS64 P0, [R4+URZ+0x38860], R2 ;  /* 0x03886002040085a7 */ /* 0x000ea4000800007f */
[----:B--2---:R-:W-:Y:S05]  /*35d00*/  @!P0 BRA `(.L_x_2229) ;  /* 0xfffffffc00f08947 */ /* 0x004fea000383ffff */
[----:B------:R-:W-:Y:S05]  /*35d10*/  BRA `(.L_x_2290) ;  /* 0xffffffd800f07947 */ /* 0x000fea000383ffff */
.L_x_2245:
[----:B------:R-:W-:Y:S01]  /*35d20*/  BSSY B0, `(.L_x_2291) ;  /* 0x0000008000007945 */ /* 0x000fe20003800000 */
[----:B-----5:R-:W-:Y:S02]  /*35d30*/  IMAD.MOV.U32 R13, RZ, RZ, R3 ;  /* 0x000000ffff0d7224 */ /* 0x020fe400078e0003 */
[----:B------:R-:W-:Y:S02]  /*35d40*/  IMAD.MOV.U32 R12, RZ, RZ, RZ ;  /* 0x000000ffff0c7224 */ /* 0x000fe400078e00ff */
[----:B------:R-:W-:Y:S02]  /*35d50*/  IMAD.MOV.U32 R11, RZ, RZ, 0x1f ;  /* 0x0000001fff0b7424 */ /* 0x000fe400078e00ff */
[----:B------:R-:W-:-:S07]  /*35d60*/  IMAD.MOV.U32 R15, RZ, RZ, -0x1 ;  /* 0xffffffffff0f7424 */ /* 0x000fce00078e00ff */
[----:B0123--:R-:W-:Y:S05]  /*35d70*/  WARPSYNC.COLLECTIVE R15, `(.L_x_2292) ;  /* 0x000000000f087348 */ /* 0x00ffea0003c00000 */
[----:B------:R4:W0:Y:S02]  /*35d80*/  SHFL.IDX P6, R14, R13, R12, R11 ;  /* 0x0000000c0d0e7389 */ /* 0x00082400000c000b */
[----:B01234-:R-:W-:Y:S01]  /*35d90*/  ENDCOLLECTIVE ;  /* 0x000000000000791b */ /* 0x01ffe20003800000 */
.L_x_2292:
[----:B------:R-:W-:Y:S05]  /*35da0*/  BSYNC B0 ;  /* 0x0000000000007941 */ /* 0x000fea0003800000 */
.L_x_2291:
[----:B------:R-:W-:Y:S05]  /*35db0*/  BRA `(.L_x_2293) ;  /* 0xffffffe400ac7947 */ /* 0x000fea000383ffff */
.L_x_2248:
[----:B0-----:R0:W2:Y:S02]  /*35dc0*/  SYNCS.PHASECHK.TRANS64.TRYWAIT P0, [R9+URZ+0x38820], R0 ;  /* 0x03882000090075a7 */ /* 0x0010a4000800017f */
[----:B--2---:R-:W-:Y:S05]  /*35dd0*/  @!P0 NANOSLEEP.SYNCS 0x989680 ;  /* 0x009896800000895d */ /* 0x004fea0003900000 */
[----:B------:R-:W2:Y:S02]  /*35de0*/  @!P0 SYNCS.PHASECHK.TRANS64 P0, [R9+URZ+0x38820], R0 ;  /* 0x03882000090085a7 */ /* 0x000ea4000800007f */
[----:B--2---:R-:W-:Y:S05]  /*35df0*/  @!P0 BRA `(.L_x_2248) ;  /* 0xfffffffc00f08947 */ /* 0x004fea000383ffff */
[----:B------:R-:W-:Y:S05]  /*35e00*/  BRA `(.L_x_2294) ;  /* 0xffffffe400f87947 */ /* 0x000fea000383ffff */
.L_x_2249:
        /* <DEDUP_REMOVED lines=11> */
.L_x_2296:
[----:B------:R-:W-:Y:S05]  /*35ec0*/  BSYNC B0 ;  /* 0x0000000000007941 */ /* 0x000fea0003800000 */
.L_x_2295:
[----:B------:R-:W-:Y:S05]  /*35ed0*/  BRA `(.L_x_2297) ;  /* 0xffffffe400e07947 */ /* 0x000fea000383ffff */
.L_x_2252:
[----:B------:R-:W-:Y:S01]  /*35ee0*/  BSSY B1, `(.L_x_2298) ;  /* 0x0000006000017945 */ /* 0x000fe20003800000 */
[----:B------:R-:W-:-:S07]  /*35ef0*/  IMAD.MOV.U32 R15, RZ, RZ, -0x1 ;  /* 0xffffffffff0f7424 */ /* 0x000fce00078e00ff */
[----:B01----:R-:W-:Y:S05]  /*35f00*/  WARPSYNC.COLLECTIVE R15, `(.L_x_2299) ;  /* 0x000000000f0c7348 */ /* 0x003fea0003c00000 */
[----:B------:R-:W-:Y:S02]  /*35f10*/  ELECT P6, UR62, PT ;  /* 0x00000000003e782f */ /* 0x000fe400038c0000 */
[----:B------:R-:W-:Y:S01]  /*35f20*/  MOV R14, UR62 ;  /* 0x0000003e000e7c02 */ /* 0x000fe20008000f00 */
[----:B01----:R-:W-:Y:S10]  /*35f30*/  ENDCOLLECTIVE ;  /* 0x000000000000791b */ /* 0x003ff40003800000 */
.L_x_2299:
[----:B------:R-:W-:Y:S05]  /*35f40*/  BSYNC B1 ;  /* 0x0000000000017941 */ /* 0x000fea0003800000 */
.L_x_2298:
[----:B------:R-:W-:Y:S05]  /*35f50*/  BRA `(.L_x_2300) ;  /* 0xffffffe400d87947 */ /* 0x000fea000383ffff */
.L_x_2253:
[----:B0-----:R0:W1:Y:S02]  /*35f60*/  SYNCS.PHASECHK.TRANS64.TRYWAIT P0, [R5+URZ], R4 ;  /* 0x00000004050075a7 */ /* 0x001064000800017f */
[----:B-1----:R-:W-:Y:S05]  /*35f70*/  @!P0 NANOSLEEP.SYNCS 0x989680 ;  /* 0x009896800000895d */ /* 0x002fea0003900000 */
[----:B------:R-:W1:Y:S02]  /*35f80*/  @!P0 SYNCS.PHASECHK.TRANS64 P0, [R5+URZ], R4 ;  /* 0x00000004050085a7 */ /* 0x000e64000800007f */
[----:B-1----:R-:W-:Y:S05]  /*35f90*/  @!P0 BRA `(.L_x_2253) ;  /* 0xfffffffc00f08947 */ /* 0x002fea000383ffff */
[----:B------:R-:W-:Y:S05]  /*35fa0*/  BRA `(.L_x_2301) ;  /* 0xffffffe400fc7947 */ /* 0x000fea000383ffff */
.L_x_2254:
[----:B-1----:R1:W2:Y:S02]  /*35fb0*/  SYNCS.PHASECHK.TRANS64.TRYWAIT P0, [R7+URZ], R2 ;  /* 0x00000002070075a7 */ /* 0x0022a4000800017f */
[----:B--2---:R-:W-:Y:S05]  /*35fc0*/  @!P0 NANOSLEEP.SYNCS 0x989680 ;  /* 0x009896800000895d */ /* 0x004fea0003900000 */
[----:B------:R-:W2:Y:S02]  /*35fd0*/  @!P0 SYNCS.PHASECHK.TRANS64 P0, [R7+URZ], R2 ;  /* 0x00000002070085a7 */ /* 0x000ea4000800007f */
[----:B--2---:R-:W-:Y:S05]  /*35fe0*/  @!P0 BRA `(.L_x_2254) ;  /* 0xfffffffc00f08947 */ /* 0x004fea000383ffff */
[----:B------:R-:W-:Y:S05]  /*35ff0*/  BRA `(.L_x_2302) ;  /* 0xffffffe400f87947 */ /* 0x000fea000383ffff */
.L_x_2255:
[----:B--2---:R2:W3:Y:S02]  /*36000*/  SYNCS.PHASECHK.TRANS64.TRYWAIT P0, [R19+URZ], R4 ;  /* 0x00000004130075a7 */ /* 0x0044e4000800017f */
[----:B---3--:R-:W-:Y:S05]  /*36010*/  @!P0 NANOSLEEP.SYNCS 0x989680 ;  /* 0x009896800000895d */ /* 0x008fea0003900000 */
[----:B------:R-:W3:Y:S02]  /*36020*/  @!P0 SYNCS.PHASECHK.TRANS64 P0, [R19+URZ], R4 ;  /* 0x00000004130085a7 */ /* 0x000ee4000800007f */
[----:B---3--:R-:W-:Y:S05]  /*36030*/  @!P0 BRA `(.L_x_2255) ;  /* 0xfffffffc00f08947 */ /* 0x008fea000383ffff */
[----:B------:R-:W-:Y:S05]  /*36040*/  BRA `(.L_x_2303) ;  /* 0xffffffe400ec7947 */ /* 0x000fea000383ffff */
        .type           $_ZN7cutlass13device_kernelIN5flash11enable_sm90INS1_16FlashAttnFwdSm90INS1_25CollectiveMainloopFwdSm90ILi2EN4cute5tupleIJNS5_1CILi1EEES8_S8_EEENS6_IJNS7_ILi64EEESA_SA_EEELi512ENS_6half_tEfNS_4arch4Sm90ELb0ELb1ELb1ELb0ELb0ELb0ELb1ELb0ELb0ELb1ELb0ELb0EEENS1_21CollectiveEpilogueFwdINS6_IJSA_NS7_ILi512EEESA_EEES9_SC_SE_Li256ELb0ELb1ELb0ELb0EEENS1_30DynamicPersistentTileSchedulerILi256ELi128ELb0ELb1ELb1EEEEEEEEEvNT_6ParamsE$_ZZN5flash25CollectiveMainloopFwdSm90ILi2EN4cute5tupleIJNS1_1CILi1EEES4_S4_EEENS2_IJNS3_ILi64EEES6_S6_EEELi512EN7cutlass6half_tEfNS8_4arch4Sm90ELb0ELb1ELb1ELb0ELb0ELb0ELb1ELb0ELb0ELb1ELb0ELb0EE3mmaINS_16FlashAttnFwdSm90ISC_NS_21CollectiveEpilogueFwdINS2_IJS6_NS3_ILi512EEES6_EEES5_S9_SB_Li256ELb0ELb1ELb0ELb0EEENS_30DynamicPersistentTileSchedulerILi256ELi128ELb0ELb1ELb1EEEE13SharedStorageENS1_6TensorINS1_11ArrayEngineIfLm128EEENS1_6LayoutINS2_IJNS2_IJNS3_ILi2EEESR_NS3_ILi32EEEEEES4_S4_EEENS2_IJNS2_IJS4_SR_NS3_ILi4EEEEEENS3_ILi0EEESX_EEEEEEENS_7SoftmaxILi2ELi0EEEEEbRKNSC_6ParamsENS8_25PipelineTmaAsyncNoClusterILi2ENS8_16PipelineTmaAsyncILi2EEEEES19_RNS8_13PipelineStateILj2EEERT0_RT1_iRiRKNS_16SeqlenInfoQKNewKILb0ELb0EEENS2_IJiiiiEEERT_ENKUliT_T0_T1_E_clIZSD_ISM_S10_S12_EbS15_S19_S19_S1C_S1E_S1G_iS1H_S1L_S1M_S1O_EUlRS1P_iE0_NS3_ILb1EEES1W_EEDaiS1P_S1Q_S1R_,@function
        .size           $_ZN7cutlass13device_kernelIN5flash11enable_sm90INS1_16FlashAttnFwdSm90INS1_25CollectiveMainloopFwdSm90ILi2EN4cute5tupleIJNS5_1CILi1EEES8_S8_EEENS6_IJNS7_ILi64EEESA_SA_EEELi512ENS_6half_tEfNS_4arch4Sm90ELb0ELb1ELb1ELb0ELb0ELb0ELb1ELb0ELb0ELb1ELb0ELb0EEENS1_21CollectiveEpilogueFwdINS6_IJSA_NS7_ILi512EEESA_EEES9_SC_SE_Li256ELb0ELb1ELb0ELb0EEENS1_30DynamicPersistentTileSchedulerILi256ELi128ELb0ELb1ELb1EEEEEEEEEvNT_6ParamsE$_ZZN5flash25CollectiveMainloopFwdSm90ILi2EN4cute5tupleIJNS1_1CILi1EEES4_S4_EEENS2_IJNS3_ILi64EEES6_S6_EEELi512EN7cutlass6half_tEfNS8_4arch4Sm90ELb0ELb1ELb1ELb0ELb0ELb0ELb1ELb0ELb0ELb1ELb0ELb0EE3mmaINS_16FlashAttnFwdSm90ISC_NS_21CollectiveEpilogueFwdINS2_IJS6_NS3_ILi512EEES6_EEES5_S9_SB_Li256ELb0ELb1ELb0ELb0EEENS_30DynamicPersistentTileSchedulerILi256ELi128ELb0ELb1ELb1EEEE13SharedStorageENS1_6TensorINS1_11ArrayEngineIfLm128EEENS1_6LayoutINS2_IJNS2_IJNS3_ILi2EEESR_NS3_ILi32EEEEEES4_S4_EEENS2_IJNS2_IJS4_SR_NS3_ILi4EEEEEENS3_ILi0EEESX_EEEEEEENS_7SoftmaxILi2ELi0EEEEEbRKNSC_6ParamsENS8_25PipelineTmaAsyncNoClusterILi2ENS8_16PipelineTmaAsyncILi2EEEEES19_RNS8_13PipelineStateILj2EEERT0_RT1_iRiRKNS_16SeqlenInfoQKNewKILb0ELb0EEENS2_IJiiiiEEERT_ENKUliT_T0_T1_E_clIZSD_ISM_S10_S12_EbS15_S19_S19_S1C_S1E_S1G_iS1H_S1L_S1M_S1O_EUlRS1P_iE0_NS3_ILb1EEES1W_EEDaiS1P_S1Q_S1R_,(.L_x_6026 - $_ZN7cutlass13device_kernelIN5flash11enable_sm90INS1_16FlashAttnFwdSm90INS1_25CollectiveMainloopFwdSm90ILi2EN4cute5tupleIJNS5_1CILi1EEES8_S8_EEENS6_IJNS7_ILi64EEESA_SA_EEELi512ENS_6half_tEfNS_4arch4Sm90ELb0ELb1ELb1ELb0ELb0ELb0ELb1ELb0ELb0ELb1ELb0ELb0EEENS1_21CollectiveEpilogueFwdINS6_IJSA_NS7_ILi512EEESA_EEES9_SC_SE_Li256ELb0ELb1ELb0ELb0EEENS1_30DynamicPersistentTileSchedulerILi256ELi128ELb0ELb1ELb1EEEEEEEEEvNT_6ParamsE$_ZZN5flash25CollectiveMainloopFwdSm90ILi2EN4cute5tupleIJNS1_1CILi1EEES4_S4_EEENS2_IJNS3_ILi64EEES6_S6_EEELi512EN7cutlass6half_tEfNS8_4arch4Sm90ELb0ELb1ELb1ELb0ELb0ELb0ELb1ELb0ELb0ELb1ELb0ELb0EE3mmaINS_16FlashAttnFwdSm90ISC_NS_21CollectiveEpilogueFwdINS2_IJS6_NS3_ILi512EEES6_EEES5_S9_SB_Li256ELb0ELb1ELb0ELb0EEENS_30DynamicPersistentTileSchedulerILi256ELi128ELb0ELb1ELb1EEEE13SharedStorageENS1_6TensorINS1_11ArrayEngineIfLm128EEENS1_6LayoutINS2_IJNS2_IJNS3_ILi2EEESR_NS3_ILi32EEEEEES4_S4_EEENS2_IJNS2_IJS4_SR_NS3_ILi4EEEEEENS3_ILi0EEESX_EEEEEEENS_7SoftmaxILi2ELi0EEEEEbRKNSC_6ParamsENS8_25PipelineTmaAsyncNoClusterILi2ENS8_16PipelineTmaAsyncILi2EEEEES19_RNS8_13PipelineStateILj2EEERT0_RT1_iRiRKNS_16SeqlenInfoQKNewKILb0ELb0EEENS2_IJiiiiEEERT_ENKUliT_T0_T1_E_clIZSD_ISM_S10_S12_EbS15_S19_S19_S1C_S1E_S1G_iS1H_S1L_S1M_S1O_EUlRS1P_iE0_NS3_ILb1EEES1W_EEDaiS1P_S1Q_S1R_)
$_ZN7cutlass13device_kernelIN5flash11enable_sm90INS1_16FlashAttnFwdSm90INS1_25CollectiveMainloopFwdSm90ILi2EN4cute5tupleIJNS5_1CILi1EEES8_S8_EEENS6_IJNS7_ILi64EEESA_SA_EEELi512ENS_6half_tEfNS_4arch4Sm90ELb0ELb1ELb1ELb0ELb0ELb0ELb1ELb0ELb0ELb1ELb0ELb0EEENS1_21CollectiveEpilogueFwdINS6_IJSA_NS7_ILi512EEESA_EEES9_SC_SE_Li256ELb0ELb1ELb0ELb0EEENS1_30DynamicPersistentTileSchedulerILi256ELi128ELb0ELb1ELb1EEEEEEEEEvNT_6ParamsE$_ZZN5flash25CollectiveMainloopFwdSm90ILi2EN4cute5tupleIJNS1_1CILi1EEES4_S4_EEENS2_IJNS3_ILi64EEES6_S6_EEELi512EN7cutlass6half_tEfNS8_4arch4Sm90ELb0ELb1ELb1ELb0ELb0ELb0ELb1ELb0ELb0ELb1ELb0ELb0EE3mmaINS_16FlashAttnFwdSm90ISC_NS_21CollectiveEpilogueFwdINS2_IJS6_NS3_ILi512EEES6_EEES5_S9_SB_Li256ELb0ELb1ELb0ELb0EEENS_30DynamicPersistentTileSchedulerILi256ELi128ELb0ELb1ELb1EEEE13SharedStorageENS1_6TensorINS1_11ArrayEngineIfLm128EEENS1_6LayoutINS2_IJNS2_IJNS3_ILi2EEESR_NS3_ILi32EEEEEES4_S4_EEENS2_IJNS2_IJS4_SR_NS3_ILi4EEEEEENS3_ILi0EEESX_EEEEEEENS_7SoftmaxILi2ELi0EEEEEbRKNSC_6ParamsENS8_25PipelineTmaAsyncNoClusterILi2ENS8_16PipelineTmaAsyncILi2EEEEES19_RNS8_13PipelineStateILj2EEERT0_RT1_iRiRKNS_16SeqlenInfoQKNewKILb0ELb0EEENS2_IJiiiiEEERT_ENKUliT_T0_T1_E_clIZSD_ISM_S10_S12_EbS15_S19_S19_S1C_S1E_S1G_iS1H_S1L_S1M_S1O_EUlRS1P_iE0_NS3_ILb1EEES1W_EEDaiS1P_S1Q_S1R_:
[----:B------:R-:W-:Y:S05]  /*36050*/  YIELD ;  /* 0x0000000000007946 */ /* 0x000fea0003800000 */
[----:B------:R-:W-:Y:S02]  /*36060*/  ULDC UR4, c[0x0][0x20] ;  /* 0x0000080000047ab9 */ /* 0x000fe40000000800 */
[----:B------:R-:W-:-:S05]  /*36070*/  VIADD R0, R0, -UR4 ;  /* 0x8000000400007c36 */ /* 0x000fca0008000000 */
[----:B------:R-:W2:Y:S01]  /*36080*/  LDL.64 R20, [R0+0x18] ;  /* 0x0000180000147983 */ /* 0x000ea20000100a00 */
[----:B------:R-:W0:Y:S03]  /*36090*/  LDC.64 R4, c[0x0][0x208] ;  /* 0x00008200ff047b82 */ /* 0x000e260000000a00 */
[----:B------:R-:W3:Y:S01]  /*360a0*/  LDL.64 R14, [R0] ;  /* 0x00000000000e7983 */ /* 0x000ee20000100a00 */
[----:B0-----:R-:W-:Y:S02]  /*360b0*/  R2UR UR4, R4 ;  /* 0x00000000040472ca */ /* 0x001fe400000e0000 */
[----:B------:R-:W-:-:S13]  /*360c0*/  R2UR UR5, R5 ;  /* 0x00000000050572ca */ /* 0x000fda00000e0000 */
[----:B--2---:R-:W2:Y:S01]  /*360d0*/  LD.E R24, desc[UR4][R20.64+0x1c] ;  /* 0x00001c0414187980 */ /* 0x004ea2000c101900 */
[C---:B------:R-:W-:Y:S02]  /*360e0*/  R2UR UR4, R4.reuse ;  /* 0x00000000040472ca */ /* 0x040fe400000e0000 */
[C---:B------:R-:W-:Y:S02]  /*360f0*/  R2UR UR5, R5.reuse ;  /* 0x00000000050572ca */ /* 0x040fe400000e0000 */
[----:B------:R-:W-:Y:S02]  /*36100*/  R2UR UR6, R4 ;  /* 0x00000000040672ca */ /* 0x000fe400000e0000 */
[----:B------:R-:W-:Y:S01]  /*36110*/  R2UR UR7, R5 ;  /* 0x00000000050772ca */ /* 0x000fe200000e0000 */
[----:B------:R-:W-:Y:S08]  /*36120*/  BSSY B1, `(.L_x_2304) ;  /* 0x0000007000017945 */ /* 0x000ff00003800000 */
[----:B---3--:R0:W5:Y:S04]  /*36130*/  LD.E R9, desc[UR4][R14.64] ;  /* 0x000000040e097980 */ /* 0x008168000c101900 */
[----:B------:R0:W5:Y:S01]  /*36140*/  LD.E R13, desc[UR6][R14.64+0x4] ;  /* 0x000004060e0d7980 */ /* 0x000162000c101900 */
[----:B--2---:R-:W-:-:S04]  /*36150*/  LOP3.LUT R24, R24, 0x1, RZ, 0xfc, !PT ;  /* 0x0000000118187812 */ /* 0x004fc800078efcff */
[----:B------:R-:W-:-:S13]  /*36160*/  ISETP.NE.AND P0, PT, R24, 0x3, PT ;  /* 0x000000031800780c */ /* 0x000fda0003f05270 */
[----:B0-----:R-:W-:Y:S05]  /*36170*/  @!P0 BRA `(.L_x_2305) ;  /* 0x0000000000048947 */ /* 0x001fea0003800000 */
[----:B------:R-:W-:Y:S01]  /*36180*/  BPT.TRAP 0x1 ;  /* 0x000000040000795c */ /* 0x000fe20000300000 */
.L_x_2305:
[----:B------:R-:W-:Y:S05]  /*36190*/  BSYNC B1 ;  /* 0x0000000000017941 */ /* 0x000fea0003800000 */
.L_x_2304:
[----:B------:R-:W-:Y:S02]  /*361a0*/  R2UR UR4, R4 ;  /* 0x00000000040472ca */ /* 0x000fe400000e0000 */
[----:B------:R-:W-:-:S13]  /*361b0*/  R2UR UR5, R5 ;  /* 0x00000000050572ca */ /* 0x000fda00000e0000 */
[----:B------:R-:W2:Y:S01]  /*361c0*/  LD.E.64 R24, desc[UR4][R20.64+0x8] ;  /* 0x0000080414187980 */ /* 0x000ea2000c101b00 */
[----:B-----5:R-:W-:Y:S02]  /*361d0*/  SHF.L.U32 R26, R13, 0x1f, RZ ;  /* 0x0000001f0d1a7819 */ /* 0x020fe400000006ff */
[----:B--2---:R-:W-:-:S05]  /*361e0*/  MOV R24, R24 ;  /* 0x0000001800187202 */ /* 0x004fca0000000f00 */
[----:B------:R-:W-:-:S04]  /*361f0*/  IMAD R9, R9, 0x8, R24 ;  /* 0x0000000809097824 */ /* 0x000fc800078e0218 */
[----:B------:R0:W1:Y:S01]  /*36200*/  SYNCS.PHASECHK.TRANS64.TRYWAIT P0, [R9+URZ], R26 ;  /* 0x0000001a090075a7 */ /* 0x000062000800017f */
[----:B------:R-:W2:Y:S01]  /*36210*/  LD.E R25, desc[UR4][R20.64+0x1c] ;  /* 0x00001c0414197980 */ /* 0x000ea2000c101900 */
[----:B------:R-:W-:Y:S02]  /*36220*/  R2UR UR6, R4 ;  /* 0x00000000040672ca */ /* 0x000fe400000e0000 */
[----:B------:R-:W-:Y:S01]  /*36230*/  R2UR UR7, R5 ;  /* 0x00000000050772ca */ /* 0x000fe200000e0000 */
[----:B------:R0:W5:Y:S01]  /*36240*/  LD.E R13, desc[UR4][R14.64] ;  /* 0x000000040e0d7980 */ /* 0x000162000c101900 */
[----:B------:R-:W-:Y:S11]  /*36250*/  BSSY B1, `(.L_x_2306) ;  /* 0x0000006000017945 */ /* 0x000ff60003800000 */
[----:B------:R0:W5:Y:S01]  /*36260*/  LD.E R24, desc[UR6][R14.64+0x4] ;  /* 0x000004060e187980 */ /* 0x000162000c101900 */
[----:B--2---:R-:W-:-:S04]  /*36270*/  LOP3.LUT R25, R25, 0x1, RZ, 0xfc, !PT ;  /* 0x0000000119197812 */ /* 0x004fc800078efcff */
[----:B------:R-:W-:-:S13]  /*36280*/  ISETP.NE.AND P1, PT, R25, 0x3, PT ;  /* 0x000000031900780c */ /* 0x000fda0003f25270 */
[----:B01----:R-:W-:Y:S05]  /*36290*/  @!P1 BRA `(.L_x_2307) ;  /* 0x0000000000049947 */ /* 0x003fea0003800000 */
[----:B------:R-:W-:Y:S01]  /*362a0*/  BPT.TRAP 0x1 ;  /* 0x000000040000795c */ /* 0x000fe20000300000 */
.L_x_2307:
[----:B------:R-:W-:Y:S05]  /*362b0*/  BSYNC B1 ;  /* 0x0000000000017941 */ /* 0x000fea0003800000 */
.L_x_2306:
[----:B------:R-:W-:Y:S04]  /*362c0*/  BSSY B1, `(.L_x_2308) ;  /* 0x000000a000017945 */ /* 0x000fe80003800000 */
[----:B------:R-:W-:Y:S05]  /*362d0*/  @P0 BRA `(.L_x_2309) ;  /* 0x0000000000200947 */ /* 0x000fea0003800000 */
[----:B------:R-:W-:Y:S02]  /*362e0*/  R2UR UR4, R4 ;  /* 0x00000000040472ca */ /* 0x000fe400000e0000 */
[----:B------:R-:W-:-:S13]  /*362f0*/  R2UR UR5, R5 ;  /* 0x00000000050572ca */ /* 0x000fda00000e0000 */
[----:B------:R-:W2:Y:S01]  /*36300*/  LD.E.64 R20, desc[UR4][R20.64+0x8] ;  /* 0x0000080414147980 */ /* 0x000ea2000c101b00 */
[----:B-----5:R-:W-:Y:S02]  /*36310*/  SHF.L.U32 R24, R24, 0x1f, RZ ;  /* 0x0000001f18187819 */ /* 0x020fe400000006ff */
[----:B--2---:R-:W-:-:S05]  /*36320*/  MOV R14, R20 ;  /* 0x00000014000e7202 */ /* 0x004fca0000000f00 */
[----:B------:R-:W-:-:S04]  /*36330*/  IMAD R13, R13, 0x8, R14 ;  /* 0x000000080d0d7824 */ /* 0x000fc800078e020e */
[----:B------:R-:W0:Y:S02]  /*36340*/  SYNCS.PHASECHK.TRANS64.TRYWAIT P0, [R13+URZ], R24 ;  /* 0x000000180d0075a7 */ /* 0x000e24000800017f */
[----:B0-----:R-:W-:Y:S05]  /*36350*/  @!P0 BRA `(.L_x_2310) ;  /* 0x000000f000d48947 */ /* 0x001fea0003800000 */
.L_x_2309:
[----:B------:R-:W-:Y:S05]  /*36360*/  BSYNC B1 ;  /* 0x0000000000017941 */ /* 0x000fea0003800000 */
.L_x_2308:
[----:B0----5:R-:W2:Y:S04]  /*36370*/  LDL.64 R24, [R0] ;  /* 0x0000000000187983 */ /* 0x021ea80000100a00 */
[----:B------:R-:W3:Y:S01]  /*36380*/  LDL.64 R20, [R0+0x28] ;  /* 0x0000280000147983 */ /* 0x000ee20000100a00 */
[C---:B------:R-:W-:Y:S02]  /*36390*/  R2UR UR6, R4.reuse ;  /* 0x00000000040672ca */ /* 0x040fe400000e0000 */
[C---:B------:R-:W-:Y:S01]  /*363a0*/  R2UR UR7, R5.reuse ;  /* 0x00000000050772ca */ /* 0x040fe200000e0000 */
[----:B------:R-:W4:Y:S01]  /*363b0*/  LDL.64 R14, [R0+0x20] ;  /* 0x00002000000e7983 */ /* 0x000f220000100a00 */
[C---:B------:R-:W-:Y:S02]  /*363c0*/  R2UR UR4, R4.reuse ;  /* 0x00000000040472ca */ /* 0x040fe400000e0000 */
[----:B------:R-:W-:Y:S01]  /*363d0*/  R2UR UR5, R5 ;  /* 0x00000000050572ca */ /* 0x000fe200000e0000 */
[----:B------:R-:W4:Y:S08]  /*363e0*/  LDL.64 R56, [R0+0x8] ;  /* 0x0000080000387983 */ /* 0x000f300000100a00 */
[----:B--2---:R-:W2:Y:S04]  /*363f0*/  LD.E R25, desc[UR6][R24.64] ;  /* 0x0000000618197980 */ /* 0x004ea8000c101900 */
[----:B---3--:R-:W2:Y:S01]  /*36400*/  LD.E.64 R58, desc[UR4][R20.64] ;  /* 0x00000004143a7980 */ /* 0x008ea2000c101b00 */
[----:B------:R-:W-:Y:S05]  /*36410*/  WARPSYNC.ALL ;  /* 0x0000000000007948 */ /* 0x000fea0003800000 */
[----:B------:R-:W-:-:S02]  /*36420*/  R2UR UR4, R4 ;  /* 0x00000000040472ca */ /* 0x000fc400000e0000 */
[C---:B------:R-:W-:Y:S02]  /*36430*/  R2UR UR5, R5.reuse ;  /* 0x00000000050572ca */ /* 0x040fe400000e0000 */
[----:B------:R-:W-:Y:S02]  /*36440*/  R2UR UR6, R4 ;  /* 0x00000000040672ca */ /* 0x000fe400000e0000 */
[----:B------:R-:W-:-:S09]  /*36450*/  R2UR UR7, R5 ;  /* 0x00000000050772ca */ /* 0x000fd200000e0000 */
[----:B----4-:R0:W-:Y:S04]  /*36460*/  ST.E desc[UR4][R56.64], RZ ;  /* 0x000000ff38007985 */ /* 0x0101e8000c101904 */
[----:B------:R-:W3:Y:S01]  /*36470*/  LD.E.64 R20, desc[UR6][R14.64] ;  /* 0x000000060e147980 */ /* 0x000ee2000c101b00 */
[----:B--2---:R-:W-:Y:S01]  /*36480*/  IMAD R58, R25, 0x200, R58 ;  /* 0x00000200193a7824 */ /* 0x004fe200078e023a */
[----:B------:R-:W-:Y:S01]  /*36490*/  R2UR UR7, R59 ;  /* 0x000000003b0772ca */ /* 0x000fe200000e0000 */
[----:B------:R-:W-:Y:S01]  /*364a0*/  WARPGROUP.ARRIVE ;  /* 0x00000000000079c5 */ /* 0x000fe20000000000 */
[----:B------:R-:W-:Y:S01]  /*364b0*/  R2UR UR8, R4 ;  /* 0x00000000040872ca */ /* 0x000fe200000e0000 */
[----:B------:R-:W-:Y:S01]  /*364c0*/  IMAD.MOV.U32 R9, RZ, RZ, 0x1 ;  /* 0x00000001ff097424 */ /* 0x000fe200078e00ff */
[----:B------:R-:W-:-:S02]  /*364d0*/  R2UR UR6, R58 ;  /* 0x000000003a0672ca */ /* 0x000fc400000e0000 */
[C---:B------:R-:W-:Y:S02]  /*364e0*/  R2UR UR9, R5.reuse ;  /* 0x00000000050972ca */ /* 0x040fe400000e0000 */
[----:B------:R-:W-:Y:S02]  /*364f0*/  R2UR UR10, R4 ;  /* 0x00000000040a72ca */ /* 0x000fe400000e0000 */
[----:B------:R-:W-:Y:S02]  /*36500*/  R2UR UR11, R5 ;  /* 0x00000000050b72ca */ /* 0x000fe400000e0000 */
[----:B---3--:R-:W-:Y:S02]  /*36510*/  R2UR UR4, R20 ;  /* 0x00000000140472ca */ /* 0x008fe400000e0000 */
[----:B------:R-:W-:-:S13]  /*36520*/  R2UR UR5, R21 ;  /* 0x00000000150572ca */ /* 0x000fda00000e0000 */
[----:B------:R-:W-:Y:S03]  /*36530*/  HGMMA.64x64x16.F32 R24, gdesc[UR4], RZ, !UPT, gsb0 ;  /* 0x00e00000041879f0 */ /* 0x000fe6000c0008ff */
[----:B------:R-:W-:Y:S02]  /*36540*/  WARPGROUP.DEPBAR.LE gsb0, 0x0 ;  /* 0x00008000000079c5 */ /* 0x000fe40000010000 */
[----:B------:R0:W-:Y:S04]  /*36550*/  ST.E desc[UR8][R56.64], R9 ;  /* 0x0000000938007985 */ /* 0x0001e8000c101908 */
[----:B------:R-:W2:Y:S01]  /*36560*/  LD.E.64 R20, desc[UR10][R14.64] ;  /* 0x0000000a0e147980 */ /* 0x000ea2000c101b00 */
[----:B------:R-:W-:Y:S01]  /*36570*/  VIADD R60, R58, 0x2 ;  /* 0x000000023a3c7836 */ /* 0x000fe20000000000 */
[----:B------:R-:W-:Y:S01]  /*36580*/  WARPGROUP.ARRIVE ;  /* 0x00000000000079c5 */ /* 0x000fe20000000000 */
[----:B------:R-:W-:Y:S01]  /*36590*/  IMAD.MOV.U32 R61, RZ, RZ, R59 ;  /* 0x000000ffff3d7224 */ /* 0x000fe200078e003b */
[----:B------:R-:W-:-:S02]  /*365a0*/  R2UR UR8, R4 ;  /* 0x00000000040872ca */ /* 0x000fc400000e0000 */
[----:B------:R-:W-:Y:S02]  /*365b0*/  R2UR UR6, R60 ;  /* 0x000000003c0672ca */ /* 0x000fe400000e0000 */
[----:B------:R-:W-:Y:S02]  /*365c0*/  R2UR UR7, R61 ;  /* 0x000000003d0772ca */ /* 0x000fe400000e0000 */
[C---:B------:R-:W-:Y:S02]  /*365d0*/  R2UR UR9, R5.reuse ;  /* 0x00000000050972ca */ /* 0x040fe400000e0000 */
[----:B------:R-:W-:Y:S02]  /*365e0*/  R2UR UR10, R4 ;  /* 0x00000000040a72ca */ /* 0x000fe400000e0000 */
[----:B------:R-:W-:Y:S01]  /*365f0*/  R2UR UR11, R5 ;  /* 0x00000000050b72ca */ /* 0x000fe200000e0000 */
[----:B--2---:R-:W-:Y:S01]  /*36600*/  VIADD R20, R20, 0x2 ;  /* 0x0000000214147836 */ /* 0x004fe20000000000 */
[----:B------:R-:W-:-:S04]  /*36610*/  R2UR UR5, R21 ;  /* 0x00000000150572ca */ /* 0x000fc800000e0000 */
[----:B------:R-:W-:-:S13]  /*36620*/  R2UR UR4, R20 ;  /* 0x00000000140472ca */ /* 0x000fda00000e0000 */
[----:B------:R-:W-:Y:S03]  /*36630*/  HGMMA.64x64x16.F32 R24, gdesc[UR4], R24, gsb0 ;  /* 0x00e00000041879f0 */ /* 0x000fe60008000818 */
        /* <DEDUP_REMOVED lines=20> */
[----:B------:R-:W-:Y:S01]  /*36780*/  R2UR UR7, R59 ;  /* 0x000000003b0772ca */ /* 0x000fe200000e0000 */
[----:B------:R-:W-:Y:S01]  /*36790*/  WARPGROUP.ARRIVE ;  /* 0x00000000000079c5 */ /* 0x000fe20000000000 */
[----:B------:R-:W-:-:S02]  /*367a0*/  R2UR UR8, R4 ;  /* 0x00000000040872ca */ /* 0x000fc400000e0000 */
        /* <DEDUP_REMOVED lines=8> */
[----:B------:R-:W2:Y:S01]  /*36830*/  LDL.64 R20, [R0+0x38] ;  /* 0x0000380000147983 */ /* 0x000ea20000100a00 */
[----:B------:R-:W-:-:S02]  /*36840*/  R2UR UR4, R4 ;  /* 0x00000000040472ca */ /* 0x000fc400000e0000 */
[----:B------:R-:W-:Y:S01]  /*36850*/  R2UR UR5, R5 ;  /* 0x00000000050572ca */ /* 0x000fe200000e0000 */
[----:B------:R-:W3:-:S12]  /*36860*/  LDL.64 R14, [R0+0x30] ;  /* 0x00003000000e7983 */ /* 0x000ed80000100a00 */
[----:B--2---:R-:W2:Y:S01]  /*36870*/  LD.E R20, desc[UR4][R20.64] ;  /* 0x0000000414147980 */ /* 0x004ea2000c101900 */
[----:B---3--:R-:W-:Y:S01]  /*36880*/  MOV R14, R14 ;  /* 0x0000000e000e7202 */ /* 0x008fe20000000f00 */
[----:B------:R-:W-:Y:S01]  /*36890*/  BSSY B1, `(.L_x_2311) ;  /* 0x0000007000017945 */ /* 0x000fe20003800000 */
[----:B--2---:R-:W-:-:S04]  /*368a0*/  LEA.HI R13, R20, R20, RZ, 0x1 ;  /* 0x00000014140d7211 */ /* 0x004fc800078f08ff */
[----:B------:R-:W-:-:S05]  /*368b0*/  LOP3.LUT R13, R13, 0xfffffffe, RZ, 0xc0, !PT ;  /* 0xfffffffe0d0d7812 */ /* 0x000fca00078ec0ff */
[----:B------:R-:W-:-:S05]  /*368c0*/  IMAD.IADD R13, R20, 0x1, -R13 ;  /* 0x00000001140d7824 */ /* 0x000fca00078e0a0d */
[----:B------:R-:W-:-:S04]  /*368d0*/  SHF.L.U32 R13, R13, 0x1f, RZ ;  /* 0x0000001f0d0d7819 */ /* 0x000fc800000006ff */
[----:B------:R-:W1:Y:S02]  /*368e0*/  SYNCS.PHASECHK.TRANS64.TRYWAIT P0, [R14+URZ+0x38810], R13 ;  /* 0x0388100d0e0075a7 */ /* 0x000e64000800017f */
[----:B01----:R-:W-:Y:S05]  /*368f0*/  @!P0 BRA `(.L_x_2312) ;  /* 0x000000ec00808947 */ /* 0x003fea0003800000 */
.L_x_2335:
[----:B------:R-:W-:Y:S05]  /*36900*/  BSYNC B1 ;  /* 0x0000000000017941 */ /* 0x000fea0003800000 */
.L_x_2311:
[----:B------:R-:W2:Y:S01]  /*36910*/  LDL.64 R20, [R0+0x40] ;  /* 0x0000400000147983 */ /* 0x000ea20000100a00 */
[----:B------:R-:W-:Y:S02]  /*36920*/  R2UR UR4, R4 ;  /* 0x00000000040472ca */ /* 0x000fe400000e0000 */
[----:B------:R-:W-:Y:S01]  /*36930*/  R2UR UR5, R5 ;  /* 0x00000000050572ca */ /* 0x000fe200000e0000 */
[----:B0-----:R-:W3:-:S12]  /*36940*/  LDL.64 R14, [R0] ;  /* 0x00000000000e7983 */ /* 0x001ed80000100a00 */
[----:B--2---:R-:W2:Y:S01]  /*36950*/  LD.E R56, desc[UR4][R20.64+0x1c] ;  /* 0x00001c0414387980 */ /* 0x004ea2000c101900 */
[----:B------:R-:W-:Y:S02]  /*36960*/  R2UR UR6, R4 ;  /* 0x00000000040672ca */ /* 0x000fe400000e0000 */
[----:B------:R-:W-:Y:S01]  /*36970*/  R2UR UR7, R5 ;  /* 0x00000000050772ca */ /* 0x000fe200000e0000 */
[----:B---3--:R0:W5:Y:S01]  /*36980*/  LD.E R13, desc[UR4][R14.64] ;  /* 0x000000040e0d7980 */ /* 0x008162000c101900 */
[----:B------:R-:W-:Y:S11]  /*36990*/  BSSY B1, `(.L_x_2313) ;  /* 0x0000006000017945 */ /* 0x000ff60003800000 */
[----:B------:R0:W5:Y:S01]  /*369a0*/  LD.E R58, desc[UR6][R14.64+0x4] ;  /* 0x000004060e3a7980 */ /* 0x000162000c101900 */
[----:B--2---:R-:W-:-:S04]  /*369b0*/  LOP3.LUT R56, R56, 0x1, RZ, 0xfc, !PT ;  /* 0x0000000138387812 */ /* 0x004fc800078efcff */
[----:B------:R-:W-:-:S13]  /*369c0*/  ISETP.NE.AND P0, PT, R56, 0x3, PT ;  /* 0x000000033800780c */ /* 0x000fda0003f05270 */
[----:B0-----:R-:W-:Y:S05]  /*369d0*/  @!P0 BRA `(.L_x_2314) ;  /* 0x0000000000048947 */ /* 0x001fea0003800000 */
[----:B------:R-:W-:Y:S01]  /*369e0*/  BPT.TRAP 0x1 ;  /* 0x000000040000795c */ /* 0x000fe20000300000 */
.L_x_2314:
[----:B------:R-:W-:Y:S05]  /*369f0*/  BSYNC B1 ;  /* 0x0000000000017941 */ /* 0x000fea0003800000 */
.L_x_2313:
        /* <DEDUP_REMOVED lines=17> */
.L_x_2316:
[----:B------:R-:W-:Y:S05]  /*36b10*/  BSYNC B1 ;  /* 0x0000000000017941 */ /* 0x000fea0003800000 */
.L_x_2315:
        /* <DEDUP_REMOVED lines=10> */
.L_x_2318:
[----:B------:R-:W-:Y:S05]  /*36bc0*/  BSYNC B1 ;  /* 0x0000000000017941 */ /* 0x000fea0003800000 */
.L_x_2317:
[----:B------:R-:W2:Y:S04]  /*36bd0*/  LDL.64 R60, [R0] ;  /* 0x00000000003c7983 */ /* 0x000ea80000100a00 */
[----:B------:R-:W0:Y:S04]  /*36be0*/  LDL.64 R58, [R0+0x58] ;  /* 0x00005800003a7983 */ /* 0x000e280000100a00 */
[----:B------:R-:W3:Y:S04]  /*36bf0*/  LDL.64 R14, [R0+0x48] ;  /* 0x00004800000e7983 */ /* 0x000ee80000100a00 */
[----:B------:R-:W4:Y:S01]  /*36c00*/  LDL.64 R20, [R0+0x50] ;  /* 0x0000500000147983 */ /* 0x000f220000100a00 */
[----:B------:R-:W-:-:S02]  /*36c10*/  R2UR UR6, R4 ;  /* 0x00000000040672ca */ /* 0x000fc400000e0000 */
[C---:B------:R-:W-:Y:S02]  /*36c20*/  R2UR UR7, R5.reuse ;  /* 0x00000000050772ca */ /* 0x040fe400000e0000 */
[----:B------:R-:W-:Y:S02]  /*36c30*/  R2UR UR4, R4 ;  /* 0x00000000040472ca */ /* 0x000fe400000e0000 */
[----:B------:R-:W-:-:S09]  /*36c40*/  R2UR UR5, R5 ;  /* 0x00000000050572ca */ /* 0x000fd200000e0000 */
[----:B--2---:R-:W2:Y:S04]  /*36c50*/  LD.E R61, desc[UR6][R60.64] ;  /* 0x000000063c3d7980 */ /* 0x004ea8000c101900 */
[----:B0----5:R-:W2:Y:S01]  /*36c60*/  LD.E.64 R56, desc[UR4][R58.64] ;  /* 0x000000043a387980 */ /* 0x021ea2000c101b00 */
[----:B------:R-:W-:Y:S05]  /*36c70*/  WARPSYNC.ALL ;  /* 0x0000000000007948 */ /* 0x000fea0003800000 */
[----:B------:R-:W-:-:S02]  /*36c80*/  R2UR UR6, R4 ;  /* 0x00000000040672ca */ /* 0x000fc400000e0000 */
[C---:B------:R-:W-:Y:S02]  /*36c90*/  R2UR UR7, R5.reuse ;  /* 0x00000000050772ca */ /* 0x040fe400000e0000 */
[----:B------:R-:W-:Y:S02]  /*36ca0*/  R2UR UR4, R4 ;  /* 0x00000000040472ca */ /* 0x000fe400000e0000 */
[----:B------:R-:W-:-:S09]  /*36cb0*/  R2UR UR5, R5 ;  /* 0x00000000050572ca */ /* 0x000fd200000e0000 */
[----:B---3--:R-:W3:Y:S04]  /*36cc0*/  LD.E R13, desc[UR6][R14.64] ;  /* 0x000000060e0d7980 */ /* 0x008ee8000c101900 */
[----:B----4-:R-:W4:Y:S01]  /*36cd0*/  LD.E.64 R62, desc[UR4][R20.64] ;  /* 0x00000004143e7980 */ /* 0x010f22000c101b00 */
[----:B------:R-:W-:Y:S01]  /*36ce0*/  WARPGROUP.ARRIVE ;  /* 0x00000000000079c5 */ /* 0x000fe20000000000 */
[C---:B------:R-:W-:Y:S02]  /*36cf0*/  R2UR UR8, R4.reuse ;  /* 0x00000000040872ca */ /* 0x040fe400000e0000 */
[----:B------:R-:W-:Y:S02]  /*36d00*/  R2UR UR9, R5 ;  /* 0x00000000050972ca */ /* 0x000fe400000e0000 */
[----:B------:R-:W-:-:S02]  /*36d10*/  R2UR UR10, R4 ;  /* 0x00000000040a72ca */ /* 0x000fc400000e0000 */
[----:B------:R-:W-:Y:S01]  /*36d20*/  R2UR UR11, R5 ;  /* 0x00000000050b72ca */ /* 0x000fe200000e0000 */
[----:B--2---:R-:W-:Y:S01]  /*36d30*/  IMAD R56, R61, 0x1000, R56 ;  /* 0x000010003d387824 */ /* 0x004fe200078e0238 */
[----:B------:R-:W-:-:S04]  /*36d40*/  R2UR UR7, R57 ;  /* 0x00000000390772ca */ /* 0x000fc800000e0000 */
[----:B------:R-:W-:Y:S02]  /*36d50*/  R2UR UR6, R56 ;  /* 0x00000000380672ca */ /* 0x000fe400000e0000 */
[----:B---3--:R-:W-:Y:S02]  /*36d60*/  ISETP.NE.U32.AND P0, PT, R13, RZ, PT ;  /* 0x000000ff0d00720c */ /* 0x008fe40003f05070 */
[----:B----4-:R-:W-:Y:S02]  /*36d70*/  R2UR UR4, R62 ;  /* 0x000000003e0472ca */ /* 0x010fe400000e0000 */
[----:B------:R-:W-:-:S09]  /*36d80*/  R2UR UR5, R63 ;  /* 0x000000003f0572ca */ /* 0x000fd200000e0000 */
[----:B------:R-:W-:-:S05]  /*36d90*/  VOTEU.ANY UP0, P0 ;  /* 0x00000000003f7886 */ /* 0x000fca0000000100 */
[----:B------:R-:W-:Y:S03]  /*36da0*/  HGMMA.64x64x16.F32 R24, gdesc[UR4], R24, UP0, gsb0 ;  /* 0x00e00000041879f0 */ /* 0x000fe6000b800818 */
[----:B------:R-:W-:Y:S02]  /*36db0*/  WARPGROUP.DEPBAR.LE gsb0, 0x0 ;  /* 0x00008000000079c5 */ /* 0x000fe40000010000 */
[----:B------:R-:W-:Y:S04]  /*36dc0*/  ST.E desc[UR8][R14.64], R9 ;  /* 0x000000090e007985 */ /* 0x000fe8000c101908 */
        /* <DEDUP_REMOVED lines=242> */
[----:B------:R-:W-:Y:S01]  /*37cf0*/  UMOV UR8, 0x1 ;  /* 0x0000000100087882 */ /* 0x000fe20000000000 */
[----:B------:R-:W-:Y:S01]  /*37d00*/  IMAD.MOV.U32 R61, RZ, RZ, R57 ;  /* 0x000000ffff3d7224 */ /* 0x000fe200078e0039 */
[----:B------:R-:W0:Y:S01]  /*37d10*/  S2R R13, SR_TID.X ;  /* 0x00000000000d7919 */ /* 0x000e220000002100 */
[----:B------:R-:W-:Y:S01]  /*37d20*/  UISETP.NE.U32.AND UP0, UPT, UR8, URZ, UPT ;  /* 0x0000003f0800728c */ /* 0x000fe2000bf05070 */
[----:B------:R-:W-:Y:S01]  /*37d30*/  WARPGROUP.ARRIVE ;  /* 0x00000000000079c5 */ /* 0x000fe20000000000 */
[----:B------:R-:W-:-:S02]  /*37d40*/  R2UR UR10, R4 ;  /* 0x00000000040a72ca */ /* 0x000fc400000e0000 */
[----:B------:R-:W-:Y:S02]  /*37d50*/  R2UR UR7, R61 ;  /* 0x000000003d0772ca */ /* 0x000fe400000e0000 */
[C---:B------:R-:W-:Y:S02]  /*37d60*/  R2UR UR11, R5.reuse ;  /* 0x00000000050b72ca */ /* 0x040fe400000e0000 */
[----:B------:R-:W-:Y:S02]  /*37d70*/  R2UR UR12, R4 ;  /* 0x00000000040c72ca */ /* 0x000fe400000e0000 */
[----:B------:R-:W-:Y:S02]  /*37d80*/  R2UR UR13, R5 ;  /* 0x00000000050d72ca */ /* 0x000fe400000e0000 */
[----:B0-----:R-:W-:-:S06]  /*37d90*/  SHF.R.U32.HI R62, RZ, 0x7, R13 ;  /* 0x00000007ff3e7819 */ /* 0x001fcc000001160d */
[----:B------:R-:W0:Y:S02]  /*37da0*/  SHFL.IDX PT, R62, R62, RZ, 0x1f ;  /* 0x00001fff3e3e7589 */ /* 0x000e2400000e0000 */
[----:B0-----:R-:W-:-:S04]  /*37db0*/  ISETP.GT.AND P0, PT, R62, 0x7f, PT ;  /* 0x0000007f3e00780c */ /* 0x001fc80003f04270 */
[----:B------:R-:W-:-:S05]  /*37dc0*/  SEL R63, RZ, 0x2, !P0 ;  /* 0x00000002ff3f7807 */ /* 0x000fca0004000000 */
[----:B------:R-:W-:-:S05]  /*37dd0*/  IMAD.IADD R60, R63, 0x1, R64 ;  /* 0x000000013f3c7824 */ /* 0x000fca00078e0240 */
[----:B------:R-:W-:Y:S02]  /*37de0*/  R2UR UR6, R60 ;  /* 0x000000003c0672ca */ /* 0x000fe400000e0000 */
[----:B--2---:R-:W-:Y:S02]  /*37df0*/  IADD3 R58, R63, 0x800, R58 ;  /* 0x000008003f3a7810 */ /* 0x004fe40007ffe03a */
[----:B------:R-:W-:Y:S02]  /*37e00*/  R2UR UR5, R59 ;  /* 0x000000003b0572ca */ /* 0x000fe400000e0000 */
[----:B------:R-:W-:-:S13]  /*37e10*/  R2UR UR4, R58 ;  /* 0x000000003a0472ca */ /* 0x000fda00000e0000 */
[----:B------:R-:W-:Y:S03]  /*37e20*/  HGMMA.64x64x16.F32 R24, gdesc[UR4], R24, UP0, gsb0 ;  /* 0x00e00000041879f0 */ /* 0x000fe6000b800818 */
[----:B------:R-:W-:Y:S02]  /*37e30*/  WARPGROUP.DEPBAR.LE gsb0, 0x0 ;  /* 0x00008000000079c5 */ /* 0x000fe40000010000 */
[----:B------:R-:W-:Y:S04]  /*37e40*/  ST.E desc[UR10][R14.64], R9 ;  /* 0x000000090e007985 */ /* 0x000fe8000c10190a */
[----:B------:R-:W2:Y:S01]  /*37e50*/  LD.E.64 R58, desc[UR12][R20.64] ;  /* 0x0000000c143a7980 */ /* 0x000ea2000c101b00 */
[----:B------:R-:W-:Y:S01]  /*37e60*/  IMAD.MOV.U32 R67, RZ, RZ, 0x4 ;  /* 0x00000004ff437424 */ /* 0x000fe200078e00ff */
[----:B------:R-:W-:Y:S01]  /*37e70*/  WARPGROUP.ARRIVE ;  /* 0x00000000000079c5 */ /* 0x000fe20000000000 */
[----:B------:R-:W-:Y:S01]  /*37e80*/  IMAD.MOV.U32 R61, RZ, RZ, R57 ;  /* 0x000000ffff3d7224 */ /* 0x000fe200078e0039 */
[----:B------:R-:W-:-:S02]  /*37e90*/  R2UR UR8, R4 ;  /* 0x00000000040872ca */ /* 0x000fc400000e0000 */
[----:B------:R-:W-:Y:S02]  /*37ea0*/  SEL R65, R67, 0x2, P0 ;  /* 0x0000000243417807 */ /* 0x000fe40000000000 */
[----:B------:R-:W-:Y:S02]  /*37eb0*/  R2UR UR7, R61 ;  /* 0x000000003d0772ca */ /* 0x000fe400000e0000 */
[C---:B------:R-:W-:Y:S01]  /*37ec0*/  R2UR UR9, R5.reuse ;  /* 0x00000000050972ca */ /* 0x040fe200000e0000 */
[----:B------:R-:W-:Y:S01]  /*37ed0*/  IMAD.IADD R60, R64, 0x1, R65 ;  /* 0x00000001403c7824 */ /* 0x000fe200078e0241 */
[----:B------:R-:W-:Y:S02]  /*37ee0*/  R2UR UR10, R4 ;  /* 0x00000000040a72ca */ /* 0x000fe400000e0000 */
[----:B------:R-:W-:Y:S02]  /*37ef0*/  R2UR UR11, R5 ;  /* 0x00000000050b72ca */ /* 0x000fe400000e0000 */
[----:B------:R-:W-:-:S02]  /*37f00*/  R2UR UR6, R60 ;  /* 0x000000003c0672ca */ /* 0x000fc400000e0000 */
[----:B--2---:R-:W-:Y:S02]  /*37f10*/  IADD3 R58, R65, 0x800, R58 ;  /* 0x00000800413a7810 */ /* 0x004fe40007ffe03a */
[----:B------:R-:W-:Y:S02]  /*37f20*/  R2UR UR5, R59 ;  /* 0x000000003b0572ca */ /* 0x000fe400000e0000 */
[----:B------:R-:W-:-:S13]  /*37f30*/  R2UR UR4, R58 ;  /* 0x000000003a0472ca */ /* 0x000fda00000e0000 */
[----:B------:R-:W-:Y:S03]  /*37f40*/  HGMMA.64x64x16.F32 R24, gdesc[UR4], R24, gsb0 ;  /* 0x00e00000041879f0 */ /* 0x000fe60008000818 */
[----:B------:R-:W-:Y:S02]  /*37f50*/  WARPGROUP.DEPBAR.LE gsb0, 0x0 ;  /* 0x00008000000079c5 */ /* 0x000fe40000010000 */
[----:B------:R-:W-:Y:S04]  /*37f60*/  ST.E desc[UR8][R14.64], R9 ;  /* 0x000000090e007985 */ /* 0x000fe8000c101908 */
[----:B------:R-:W2:Y:S01]  /*37f70*/  LD.E.64 R58, desc[UR10][R20.64] ;  /* 0x0000000a143a7980 */ /* 0x000ea2000c101b00 */
[----:B------:R-:W-:Y:S01]  /*37f80*/  SEL R67, R67, 0x6, !P0 ;  /* 0x0000000643437807 */ /* 0x000fe20004000000 */
[----:B------:R-:W-:Y:S01]  /*37f90*/  IMAD.MOV.U32 R61, RZ, RZ, R57 ;  /* 0x000000ffff3d7224 */ /* 0x000fe200078e0039 */
[----:B------:R-:W-:Y:S01]  /*37fa0*/  WARPGROUP.ARRIVE ;  /* 0x00000000000079c5 */ /* 0x000fe20000000000 */
[----:B------:R-:W-:-:S02]  /*37fb0*/  R2UR UR8, R4 ;  /* 0x00000000040872ca */ /* 0x000fc400000e0000 */
[----:B------:R-:W-:Y:S01]  /*37fc0*/  IMAD.IADD R60, R64, 0x1, R67 ;  /* 0x00000001403c7824 */ /* 0x000fe200078e0243 */
[----:B------:R-:W-:Y:S02]  /*37fd0*/  R2UR UR7, R61 ;  /* 0x000000003d0772ca */ /* 0x000fe400000e0000 */
[C---:B------:R-:W-:Y:S02]  /*37fe0*/  R2UR UR9, R5.reuse ;  /* 0x00000000050972ca */ /* 0x040fe400000e0000 */
[----:B------:R-:W-:Y:S02]  /*37ff0*/  R2UR UR6, R60 ;  /* 0x000000003c0672ca */ /* 0x000fe400000e0000 */
[----:B------:R-:W-:Y:S02]  /*38000*/  R2UR UR10, R4 ;  /* 0x00000000040a72ca */ /* 0x000fe400000e0000 */
[----:B------:R-:W-:Y:S02]  /*38010*/  R2UR UR11, R5 ;  /* 0x00000000050b72ca */ /* 0x000fe400000e0000 */
[----:B--2---:R-:W-:-:S02]  /*38020*/  IADD3 R58, R67, 0x800, R58 ;  /* 0x00000800433a7810 */ /* 0x004fc40007ffe03a */
[----:B------:R-:W-:Y:S02]  /*38030*/  R2UR UR5, R59 ;  /* 0x000000003b0572ca */ /* 0x000fe400000e0000 */
[----:B------:R-:W-:-:S13]  /*38040*/  R2UR UR4, R58 ;  /* 0x000000003a0472ca */ /* 0x000fda00000e0000 */
[----:B------:R-:W-:Y:S03]  /*38050*/  HGMMA.64x64x16.F32 R24, gdesc[UR4], R24, gsb0 ;  /* 0x00e00000041879f0 */ /* 0x000fe60008000818 */
[----:B------:R-:W-:Y:S02]  /*38060*/  WARPGROUP.DEPBAR.LE gsb0, 0x0 ;  /* 0x00008000000079c5 */ /* 0x000fe40000010000 */
[----:B------:R-:W-:Y:S04]  /*38070*/  ST.E desc[UR8][R14.64], R9 ;  /* 0x000000090e007985 */ /* 0x000fe8000c101908 */
[----:B------:R-:W2:Y:S01]  /*38080*/  LD.E.64 R68, desc[UR10][R20.64] ;  /* 0x0000000a14447980 */ /* 0x000ea2000c101b00 */
[----:B------:R-:W-:Y:S01]  /*38090*/  IMAD.MOV.U32 R58, RZ, RZ, 0x28 ;  /* 0x00000028ff3a7424 */ /* 0x000fe200078e00ff */
[----:B------:R-:W-:Y:S01]  /*380a0*/  WARPGROUP.ARRIVE ;  /* 0x00000000000079c5 */ /* 0x000fe20000000000 */
[----:B------:R-:W-:Y:S01]  /*380b0*/  IMAD.MOV.U32 R59, RZ, RZ, 0xa00 ;  /* 0x00000a00ff3b7424 */ /* 0x000fe200078e00ff */
[----:B------:R-:W-:Y:S01]  /*380c0*/  R2UR UR8, R4 ;  /* 0x00000000040872ca */ /* 0x000fe200000e0000 */
[----:B------:R-:W-:Y:S01]  /*380d0*/  IMAD.MOV.U32 R61, RZ, RZ, R57 ;  /* 0x000000ffff3d7224 */ /* 0x000fe200078e0039 */
[----:B------:R-:W-:-:S02]  /*380e0*/  SEL R58, R58, 0x26, P0 ;  /* 0x000000263a3a7807 */ /* 0x000fc40000000000 */
[----:B------:R-:W-:Y:S02]  /*380f0*/  SEL R59, R59, 0x980, P0 ;  /* 0x000009803b3b7807 */ /* 0x000fe40000000000 */
[----:B------:R-:W-:Y:S02]  /*38100*/  R2UR UR7, R61 ;  /* 0x000000003d0772ca */ /* 0x000fe400000e0000 */
[C---:B------:R-:W-:Y:S01]  /*38110*/  R2UR UR9, R5.reuse ;  /* 0x00000000050972ca */ /* 0x040fe200000e0000 */
[----:B------:R-:W-:Y:S01]  /*38120*/  IMAD.IADD R58, R58, 0x1, R59 ;  /* 0x000000013a3a7824 */ /* 0x000fe200078e023b */
[----:B------:R-:W-:Y:S02]  /*38130*/  R2UR UR10, R4 ;  /* 0x00000000040a72ca */ /* 0x000fe400000e0000 */
[----:B------:R-:W-:Y:S02]  /*38140*/  R2UR UR11, R5 ;  /* 0x00000000050b72ca */ /* 0x000fe400000e0000 */
[----:B------:R-:W-:-:S05]  /*38150*/  LOP3.LUT R59, R58, 0xa06, RZ, 0xc0, !PT ;  /* 0x00000a063a3b7812 */ /* 0x000fca00078ec0ff */
[----:B------:R-:W-:-:S05]  /*38160*/  IMAD.IADD R60, R56, 0x1, R59 ;  /* 0x00000001383c7824 */ /* 0x000fca00078e023b */
[----:B------:R-:W-:Y:S01]  /*38170*/  R2UR UR6, R60 ;  /* 0x000000003c0672ca */ /* 0x000fe200000e0000 */
[----:B--2---:R-:W-:Y:S02]  /*38180*/  IMAD.IADD R58, R59, 0x1, R68 ;  /* 0x000000013b3a7824 */ /* 0x004fe400078e0244 */
[----:B------:R-:W-:-:S03]  /*38190*/  IMAD.MOV.U32 R59, RZ, RZ, R69 ;  /* 0x000000ffff3b7224 */ /* 0x000fc600078e0045 */
[----:B------:R-:W-:Y:S02]  /*381a0*/  R2UR UR4, R58 ;  /* 0x000000003a0472ca */ /* 0x000fe400000e0000 */
        /* <DEDUP_REMOVED lines=8> */
[----:B------:R-:W-:Y:S01]  /*38230*/  R2UR UR8, R4 ;  /* 0x00000000040872ca */ /* 0x000fe200000e0000 */
[----:B------:R-:W-:Y:S01]  /*38240*/  IMAD.IADD R60, R63, 0x1, R62 ;  /* 0x000000013f3c7824 */ /* 0x000fe200078e023e */
[----:B------:R-:W-:-:S02]  /*38250*/  R2UR UR9, R5 ;  /* 0x00000000050972ca */ /* 0x000fc400000e0000 */
[----:B------:R-:W-:Y:S02]  /*38260*/  R2UR UR7, R61 ;  /* 0x000000003d0772ca */ /* 0x000fe400000e0000 */
[----:B------:R-:W-:Y:S02]  /*38270*/  R2UR UR6, R60 ;  /* 0x000000003c0672ca */ /* 0x000fe400000e0000 */
[----:B------:R-:W-:Y:S02]  /*38280*/  R2UR UR10, R4 ;  /* 0x00000000040a72ca */ /* 0x000fe400000e0000 */
[----:B------:R-:W-:Y:S02]  /*38290*/  R2UR UR11, R5 ;  /* 0x00000000050b72ca */ /* 0x000fe400000e0000 */
[----:B--2---:R-:W-:Y:S02]  /*382a0*/  IADD3 R58, R63, 0xa00, R58 ;  /* 0x00000a003f3a7810 */ /* 0x004fe40007ffe03a */
[----:B------:R-:W-:-:S02]  /*382b0*/  R2UR UR5, R59 ;  /* 0x000000003b0572ca */ /* 0x000fc400000e0000 */
[----:B------:R-:W-:-:S13]  /*382c0*/  R2UR UR4, R58 ;  /* 0x000000003a0472ca */ /* 0x000fda00000e0000 */
[----:B------:R-:W-:Y:S03]  /*382d0*/  HGMMA.64x64x16.F32 R24, gdesc[UR4], R24, gsb0 ;  /* 0x00e00000041879f0 */ /* 0x000fe60008000818 */
[----:B------:R-:W-:Y:S02]  /*382e0*/  WARPGROUP.DEPBAR.LE gsb0, 0x0 ;  /* 0x00008000000079c5 */ /* 0x000fe40000010000 */
[----:B------:R-:W-:Y:S04]  /*382f0*/  ST.E desc[UR8][R14.64], R9 ;  /* 0x000000090e007985 */ /* 0x000fe8000c101908 */
[----:B------:R-:W2:Y:S01]  /*38300*/  LD.E.64 R58, desc[UR10][R20.64] ;  /* 0x0000000a143a7980 */ /* 0x000ea2000c101b00 */
[----:B------:R-:W-:Y:S01]  /*38310*/  IMAD.IADD R60, R65, 0x1, R62 ;  /* 0x00000001413c7824 */ /* 0x000fe200078e023e */
[----:B------:R-:W-:Y:S01]  /*38320*/  WARPGROUP.ARRIVE ;  /* 0x00000000000079c5 */ /* 0x000fe20000000000 */
[----:B------:R-:W-:Y:S01]  /*38330*/  IMAD.MOV.U32 R61, RZ, RZ, R57 ;  /* 0x000000ffff3d7224 */ /* 0x000fe200078e0039 */
[----:B------:R-:W-:-:S02]  /*38340*/  R2UR UR8, R4 ;  /* 0x00000000040872ca */ /* 0x000fc400000e0000 */
[----:B------:R-:W-:Y:S02]  /*38350*/  R2UR UR6, R60 ;  /* 0x000000003c0672ca */ /* 0x000fe400000e0000 */
[----:B------:R-:W-:Y:S02]  /*38360*/  R2UR UR7, R61 ;  /* 0x000000003d0772ca */ /* 0x000fe400000e0000 */
[C---:B------:R-:W-:Y:S02]  /*38370*/  R2UR UR9, R5.reuse ;  /* 0x00000000050972ca */ /* 0x040fe400000e0000 */
        /* <DEDUP_REMOVED lines=172> */
[----:B------:R-:W-:-:S02]  /*38e40*/  R2UR UR8, R4 ;  /* 0x00000000040872ca */ /* 0x000fc400000e0000 */
[----:B------:R-:W-:Y:S02]  /*38e50*/  SEL R58, R58, 0x3e, P0 ;  /* 0x0000003e3a3a7807 */ /* 0x000fe40000000000 */
[----:B------:R-:W-:Y:S02]  /*38e60*/  SEL R59, R59, 0xf80, P0 ;  /* 0x00000f803b3b7807 */ /* 0x000fe40000000000 */
[----:B------:R-:W-:Y:S02]  /*38e70*/  R2UR UR9, R5 ;  /* 0x00000000050972ca */ /* 0x000fe400000e0000 */
[----:B------:R-:W-:Y:S01]  /*38e80*/  LOP3.LUT P0, RZ, R13, 0x7f, RZ, 0xc0, !PT ;  /* 0x0000007f0dff7812 */ /* 0x000fe2000780c0ff */
[----:B------:R-:W-:-:S05]  /*38e90*/  IMAD.IADD R58, R58, 0x1, R59 ;  /* 0x000000013a3a7824 */ /* 0x000fca00078e023b */
[----:B------:R-:W-:-:S05]  /*38ea0*/  LOP3.LUT R59, R58, 0x1e06, RZ, 0xc0, !PT ;  /* 0x00001e063a3b7812 */ /* 0x000fca00078ec0ff */
[----:B------:R-:W-:-:S05]  /*38eb0*/  IMAD.IADD R58, R56, 0x1, R59 ;  /* 0x00000001383a7824 */ /* 0x000fca00078e023b */
[----:B------:R-:W-:Y:S01]  /*38ec0*/  R2UR UR6, R58 ;  /* 0x000000003a0672ca */ /* 0x000fe200000e0000 */
[----:B--2---:R-:W-:Y:S02]  /*38ed0*/  IMAD.IADD R56, R59, 0x1, R20 ;  /* 0x000000013b387824 */ /* 0x004fe400078e0214 */
[----:B------:R-:W-:Y:S02]  /*38ee0*/  IMAD.MOV.U32 R59, RZ, RZ, R57 ;  /* 0x000000ffff3b7224 */ /* 0x000fe400078e0039 */
[----:B------:R-:W-:Y:S01]  /*38ef0*/  IMAD.MOV.U32 R57, RZ, RZ, R21 ;  /* 0x000000ffff397224 */ /* 0x000fe200078e0015 */
[----:B------:R-:W-:Y:S02]  /*38f00*/  R2UR UR4, R56 ;  /* 0x00000000380472ca */ /* 0x000fe400000e0000 */
[----:B------:R-:W-:Y:S02]  /*38f10*/  R2UR UR7, R59 ;  /* 0x000000003b0772ca */ /* 0x000fe400000e0000 */
[----:B------:R-:W-:-:S13]  /*38f20*/  R2UR UR5, R57 ;  /* 0x00000000390572ca */ /* 0x000fda00000e0000 */
[----:B------:R-:W-:Y:S03]  /*38f30*/  HGMMA.64x64x16.F32 R24, gdesc[UR4], R24, gsb0 ;  /* 0x00e00000041879f0 */ /* 0x000fe60008000818 */
[----:B------:R-:W-:Y:S02]  /*38f40*/  WARPGROUP.DEPBAR.LE gsb0, 0x0 ;  /* 0x00008000000079c5 */ /* 0x000fe40000010000 */
[----:B------:R0:W-:Y:S04]  /*38f50*/  ST.E desc[UR8][R14.64], R9 ;  /* 0x000000090e007985 */ /* 0x0001e8000c101908 */
[----:B------:R-:W2:Y:S04]  /*38f60*/  @!P0 LDL.64 R20, [R0+0x18] ;  /* 0x0000180000148983 */ /* 0x000ea80000100a00 */
[----:B------:R-:W3:Y:S01]  /*38f70*/  @!P0 LDL.64 R56, [R0] ;  /* 0x0000000000388983 */ /* 0x000ee20000100a00 */
[----:B------:R-:W-:-:S02]  /*38f80*/  @!P0 R2UR UR4, R4 ;  /* 0x00000000040482ca */ /* 0x000fc400000e0000 */
[C---:B------:R-:W-:Y:S02]  /*38f90*/  @!P0 R2UR UR5, R5.reuse ;  /* 0x00000000050582ca */ /* 0x040fe400000e0000 */
[----:B------:R-:W-:Y:S02]  /*38fa0*/  @!P0 R2UR UR6, R4 ;  /* 0x00000000040682ca */ /* 0x000fe400000e0000 */
[----:B------:R-:W-:-:S09]  /*38fb0*/  @!P0 R2UR UR7, R5 ;  /* 0x00000000050782ca */ /* 0x000fd200000e0000 */
[----:B--2---:R-:W2:Y:S04]  /*38fc0*/  @!P0 LD.E.64 R20, desc[UR4][R20.64+0x30] ;  /* 0x0000300414148980 */ /* 0x004ea8000c101b00 */
[----:B---3--:R-:W3:Y:S01]  /*38fd0*/  @!P0 LD.E R56, desc[UR6][R56.64] ;  /* 0x0000000638388980 */ /* 0x008ee2000c101900 */
[----:B--2---:R-:W-:-:S05]  /*38fe0*/  @!P0 MOV R13, R20 ;  /* 0x00000014000d8202 */ /* 0x004fca0000000f00 */
[----:B---3--:R-:W-:-:S05]  /*38ff0*/  @!P0 IMAD R13, R56, 0x8, R13 ;  /* 0x00000008380d8824 */ /* 0x008fca00078e020d */
[----:B------:R-:W-:-:S04]  /*39000*/  @!P0 PRMT R13, RZ, 0x654, R13 ;  /* 0x00000654ff0d8816 */ /* 0x000fc8000000000d */
[----:B------:R1:W-:Y:S01]  /*39010*/  @!P0 SYNCS.ARRIVE.TRANS64.RED.A1T0 RZ, [R13+URZ], RZ ;  /* 0x000000ff0dff89a7 */ /* 0x0003e2000810043f */
[----:B0-----:R-:W2:Y:S01]  /*39020*/  LDL.64 R14, [R0+0x68] ;  /* 0x00006800000e7983 */ /* 0x001ea20000100a00 */
[----:B------:R-:W-:Y:S02]  /*39030*/  R2UR UR4, R4 ;  /* 0x00000000040472ca */ /* 0x000fe400000e0000 */
[----:B------:R-:W-:-:S13]  /*39040*/  R2UR UR5, R5 ;  /* 0x00000000050572ca */ /* 0x000fda00000e0000 */
[----:B--2---:R-:W2:Y:S01]  /*39050*/  LD.E.64 R14, desc[UR4][R14.64] ;  /* 0x000000040e0e7980 */ /* 0x004ea2000c101b00 */
[----:B------:R-:W-:Y:S02]  /*39060*/  R2UR UR4, R4 ;  /* 0x00000000040472ca */ /* 0x000fe400000e0000 */
[----:B------:R-:W-:-:S13]  /*39070*/  R2UR UR5, R5 ;  /* 0x00000000050572ca */ /* 0x000fda00000e0000 */
[----:B------:R-:W3:Y:S01]  /*39080*/  LD.E R9, desc[UR4][R10.64+0x24] ;  /* 0x000024040a097980 */ /* 0x000ee2000c101900 */
[C---:B------:R-:W-:Y:S02]  /*39090*/  R2UR UR4, R4.reuse ;  /* 0x00000000040472ca */ /* 0x040fe400000e0000 */
[C---:B------:R-:W-:Y:S02]  /*390a0*/  R2UR UR5, R5.reuse ;  /* 0x00000000050572ca */ /* 0x040fe400000e0000 */
[C---:B------:R-:W-:Y:S02]  /*390b0*/  R2UR UR14, R4.reuse ;  /* 0x00000000040e72ca */ /* 0x040fe400000e0000 */
[C---:B------:R-:W-:Y:S02]  /*390c0*/  R2UR UR15, R5.reuse ;  /* 0x00000000050f72ca */ /* 0x040fe400000e0000 */
[----:B------:R-:W-:Y:S02]  /*390d0*/  R2UR UR10, R4 ;  /* 0x00000000040a72ca */ /* 0x000fe400000e0000 */
[----:B------:R-:W-:-:S02]  /*390e0*/  R2UR UR11, R5 ;  /* 0x00000000050b72ca */ /* 0x000fc400000e0000 */
[C---:B------:R-:W-:Y:S02]  /*390f0*/  R2UR UR8, R4.reuse ;  /* 0x00000000040872ca */ /* 0x040fe400000e0000 */
[C---:B------:R-:W-:Y:S02]  /*39100*/  R2UR UR9, R5.reuse ;  /* 0x00000000050972ca */ /* 0x040fe400000e0000 */
[----:B------:R-:W-:Y:S02]  /*39110*/  R2UR UR12, R4 ;  /* 0x00000000040c72ca */ /* 0x000fe400000e0000 */
[----:B------:R-:W-:-:S05]  /*39120*/  R2UR UR13, R5 ;  /* 0x00000000050d72ca */ /* 0x000fca00000e0000 */
[----:B------:R-:W4:Y:S04]  /*39130*/  LD.E R62, desc[UR10][R10.64+0xc] ;  /* 0x00000c0a0a3e7980 */ /* 0x000f28000c101900 */
[----:B------:R-:W4:Y:S04]  /*39140*/  LD.E R61, desc[UR8][R10.64+0x10] ;  /* 0x000010080a3d7980 */ /* 0x000f28000c101900 */
[----:B------:R-:W4:Y:S04]  /*39150*/  LD.E R63, desc[UR12][R10.64+0x14] ;  /* 0x0000140c0a3f7980 */ /* 0x000f28000c101900 */
[----:B--2---:R-:W2:Y:S01]  /*39160*/  LD.E R56, desc[UR4][R14.64] ;  /* 0x000000040e387980 */ /* 0x004ea2000c101900 */
[----:B------:R-:W-:-:S02]  /*39170*/  R2UR UR4, R4 ;  /* 0x00000000040472ca */ /* 0x000fc400000e0000 */
[----:B------:R-:W-:-:S13]  /*39180*/  R2UR UR5, R5 ;  /* 0x00000000050572ca */ /* 0x000fda00000e0000 */
[----:B------:R-:W4:Y:S01]  /*39190*/  LD.E R57, desc[UR4][R10.64] ;  /* 0x000000040a397980 */ /* 0x000f22000c101900 */
[----:B------:R-:W-:Y:S02]  /*391a0*/  R2UR UR4, R4 ;  /* 0x00000000040472ca */ /* 0x000fe400000e0000 */
[----:B------:R-:W-:Y:S02]  /*391b0*/  R2UR UR5, R5 ;  /* 0x00000000050572ca */ /* 0x000fe400000e0000 */
[----:B---3--:R-:W-:Y:S01]  /*391c0*/  ISETP.NE.AND P1, PT, R9, 0x1, PT ;  /* 0x000000010900780c */ /* 0x008fe20003f25270 */
[----:B------:R-:W-:-:S10]  /*391d0*/  IMAD.MOV.U32 R9, RZ, RZ, R7 ;  /* 0x000000ffff097224 */ /* 0x000fd400078e0007 */
[----:B------:R-:W3:Y:S02]  /*391e0*/  LD.E R58, desc[UR4][R8.64] ;  /* 0x00000004083a7980 */ /* 0x000ee4000c101900 */
[C---:B------:R-:W-:Y:S02]  /*391f0*/  @P1 R2UR UR4, R4.reuse ;  /* 0x00000000040412ca */ /* 0x040fe400000e0000 */
[C---:B------:R-:W-:Y:S02]  /*39200*/  @P1 R2UR UR5, R5.reuse ;  /* 0x00000000050512ca */ /* 0x040fe400000e0000 */
[C---:B------:R-:W-:Y:S02]  /*39210*/  @P1 R2UR UR6, R4.reuse ;  /* 0x00000000040612ca */ /* 0x040fe400000e0000 */
[----:B------:R-:W-:Y:S01]  /*39220*/  @P1 R2UR UR7, R5 ;  /* 0x00000000050712ca */ /* 0x000fe200000e0000 */
[----:B------:R-:W3:Y:S08]  /*39230*/  LD.E R8, desc[UR14][R10.64+0x18] ;  /* 0x0000180e0a087980 */ /* 0x000ef0000c101900 */
[----:B------:R-:W3:Y:S04]  /*39240*/  @P1 LD.E R60, desc[UR4][R10.64+0x28] ;  /* 0x000028040a3c1980 */ /* 0x000ee8000c101900 */
[----:B------:R-:W3:Y:S01]  /*39250*/  @P1 LD.E R59, desc[UR6][R10.64+0x2c] ;  /* 0x00002c060a3b1980 */ /* 0x000ee2000c101900 */
[----:B------:R-:W-:-:S02]  /*39260*/  R2UR UR4, R4 ;  /* 0x00000000040472ca */ /* 0x000fc400000e0000 */
[C---:B------:R-:W-:Y:S02]  /*39270*/  R2UR UR5, R5.reuse ;  /* 0x00000000050572ca */ /* 0x040fe400000e0000 */
[----:B------:R-:W-:Y:S02]  /*39280*/  R2UR UR6, R4 ;  /* 0x00000000040672ca */ /* 0x000fe400000e0000 */
[----:B------:R-:W-:-:S09]  /*39290*/  R2UR UR7, R5 ;  /* 0x00000000050772ca */ /* 0x000fd200000e0000 */
[----:B------:R-:W3:Y:S04]  /*392a0*/  LD.E R14, desc[UR4][R10.64+0x8] ;  /* 0x000008040a0e7980 */ /* 0x000ee8000c101900 */
[----:B------:R-:W3:Y:S01]  /*392b0*/  LD.E R9, desc[UR6][R10.64+0x4] ;  /* 0x000004060a097980 */ /* 0x000ee2000c101900 */
[----:B------:R-:W-:Y:S01]  /*392c0*/  BSSY B1, `(.L_x_2320) ;  /* 0x000008c000017945 */ /* 0x000fe20003800000 */
[-C--:B--2---:R-:W-:Y:S01]  /*392d0*/  FMUL.FTZ R29, R29, R56.reuse ;  /* 0x000000381d1d7220 */ /* 0x084fe20000410000 */
[-C--:B------:R-:W-:Y:S01]  /*392e0*/  FMUL.FTZ R15, R30, R56.reuse ;  /* 0x000000381e0f7220 */ /* 0x080fe20000410000 */
[----:B------:R-:W-:Y:S02]  /*392f0*/  FMUL.FTZ R32, R32, R56 ;  /* 0x0000003820207220 */ /* 0x000fe40000410000 */
[----:B------:R0:W2:Y:S01]  /*39300*/  MUFU.TANH R66, R29 ;  /* 0x0000001d00427308 */ /* 0x0000a20000002400 */
[----:B----4-:R-:W-:-:S07]  /*39310*/  SHF.R.S32.HI R30, RZ, 0x1f, R57 ;  /* 0x0000001fff1e7819 */ /* 0x010fce0000011439 */
[----:B------:R4:W1:Y:S01]  /*39320*/  MUFU.TANH R67, R32 ;  /* 0x0000002000437308 */ /* 0x0008620000002400 */
[----:B0-----:R-:W-:-:S04]  /*39330*/  LEA.HI R29, R30, R57, RZ, 0x7 ;  /* 0x000000391e1d7211 */ /* 0x001fc800078f38ff */
[----:B----4-:R-:W-:-:S05]  /*39340*/  LOP3.LUT R32, R29, 0xffffff80, RZ, 0xc0, !PT ;  /* 0xffffff801d207812 */ /* 0x010fca00078ec0ff */
[----:B------:R-:W-:Y:S02]  /*39350*/  IMAD.IADD R32, R57, 0x1, -R32 ;  /* 0x0000000139207824 */ /* 0x000fe400078e0a20 */
[-C--:B------:R-:W-:Y:S01]  /*39360*/  FMUL.FTZ R20, R31, R56.reuse ;  /* 0x000000381f147220 */ /* 0x080fe20000410000 */
[-C--:B------:R-:W-:Y:S01]  /*39370*/  FMUL.FTZ R36, R36, R56.reuse ;  /* 0x0000003824247220 */ /* 0x080fe20000410000 */
[----:B------:R-:W-:Y:S02]  /*39380*/  LEA.HI R31, R30, R57, RZ, 0x2 ;  /* 0x000000391e1f7211 */ /* 0x000fe400078f10ff */
[----:B------:R-:W-:Y:S01]  /*39390*/  SHF.R.S32.HI R29, RZ, 0x1f, R32 ;  /* 0x0000001fff1d7819 */ /* 0x000fe20000011420 */
[----:B------:R0:W4:Y:S01]  /*393a0*/  MUFU.TANH R69, R36 ;  /* 0x0000002400457308 */ /* 0x0001220000002400 */
[----:B------:R-:W-:Y:S02]  /*393b0*/  FMUL.FTZ R21, R24, R56 ;  /* 0x0000003818157220 */ /* 0x000fe40000410000 */
[----:B------:R-:W-:Y:S01]  /*393c0*/  LEA.HI R30, R29, R32, RZ, 0x2 ;  /* 0x000000201d1e7211 */ /* 0x000fe200078f10ff */
[----:B------:R-:W-:-:S03]  /*393d0*/  FMUL.FTZ R24, R34, R56 ;  /* 0x0000003822187220 */ /* 0x000fc60000410000 */
[--C-:B------:R-:W-:Y:S02]  /*393e0*/  SHF.R.S32.HI R34, RZ, 0x1f, R30.reuse ;  /* 0x0000001fff227819 */ /* 0x100fe4000001141e */
[----:B0-----:R-:W-:Y:S02]  /*393f0*/  LOP3.LUT R36, R31, 0xfffffffc, RZ, 0xc0, !PT ;  /* 0xfffffffc1f247812 */ /* 0x001fe400078ec0ff */
[----:B------:R-:W-:Y:S01]  /*39400*/  SHF.R.S32.HI R31, RZ, 0x2, R30 ;  /* 0x00000002ff1f7819 */ /* 0x000fe2000001141e */
[----:B------:R-:W-:Y:S01]  /*39410*/  FMUL.FTZ R33, R33, R56 ;  /* 0x0000003821217220 */ /* 0x000fe20000410000 */
[----:B------:R-:W-:Y:S01]  /*39420*/  LEA.HI R29, R29, R32, RZ, 0x5 ;  /* 0x000000201d1d7211 */ /* 0x000fe200078f28ff */
[----:B------:R-:W-:Y:S01]  /*39430*/  IMAD.IADD R36, R57, 0x1, -R36 ;  /* 0x0000000139247824 */ /* 0x000fe200078e0a24 */
[----:B------:R-:W-:Y:S01]  /*39440*/  LEA.HI R34, R34, R31, RZ, 0x3 ;  /* 0x0000001f22227211 */ /* 0x000fe200078f18ff */
[----:B------:R0:W1:Y:S01]  /*39450*/  MUFU.TANH R68, R33 ;  /* 0x0000002100447308 */ /* 0x0000620000002400 */
[----:B------:R-:W-:-:S02]  /*39460*/  SHF.R.S32.HI R29, RZ, 0x5, R29 ;  /* 0x00000005ff1d7819 */ /* 0x000fc4000001141d */
[----:B------:R-:W-:Y:S02]  /*39470*/  LOP3.LUT R34, R34, 0xfffffff8, RZ, 0xc0, !PT ;  /* 0xfffffff822227812 */ /* 0x000fe400078ec0ff */
[----:B0-----:R-:W-:Y:S01]  /*39480*/  LEA.HI R33, R36, R36, RZ, 0x1 ;  /* 0x0000002424217211 */ /* 0x001fe200078f08ff */
[----:B---3--:R-:W-:Y:S02]  /*39490*/  IMAD R29, R58, 0x4, R29 ;  /* 0x000000043a1d7824 */ /* 0x008fe400078e021d */
[----:B------:R-:W-:Y:S01]  /*394a0*/  IMAD.IADD R34, R31, 0x1, -R34 ;  /* 0x000000011f227824 */ /* 0x000fe200078e0a22 */
[----:B------:R-:W-:-:S03]  /*394b0*/  LOP3.LUT R33, R33, 0x1ffffffe, RZ, 0xc0, !PT ;  /* 0x1ffffffe21217812 */ /* 0x000fc600078ec0ff */
[----:B------:R-:W-:Y:S02]  /*394c0*/  IMAD.U32 R34, R29, 0x10, R34 ;  /* 0x000000101d227824 */ /* 0x000fe400078e0022 */
[----:B------:R-:W-:-:S04]  /*394d0*/  IMAD.IADD R33, R36, 0x1, -R33 ;  /* 0x0000000124217824 */ /* 0x000fc800078e0a21 */
[----:B------:R-:W-:-:S04]  /*394e0*/  IMAD R33, R33, 0x8, R34 ;  /* 0x0000000821217824 */ /* 0x000fc800078e0222 */
[----:B------:R-:W-:-:S04]  /*394f0*/  @P1 IMAD.HI.U32 R60, R33, R60, RZ ;  /* 0x0000003c213c1227 */ /* 0x000fc800078e00ff */
[----:B------:R-:W-:Y:S01]  /*39500*/  FMUL.FTZ R25, R25, R56 ;  /* 0x0000003819197220 */ /* 0x000fe20000410000 */
[----:B------:R-:W-:-:S03]  /*39510*/  @P1 SHF.R.U32.HI R33, RZ, R59, R60 ;  /* 0x0000003bff211219 */ /* 0x000fc6000001163c */
[----:B------:R0:W3:Y:S01]  /*39520*/  MUFU.TANH R64, R25 ;  /* 0x0000001900407308 */ /* 0x0000e20000002400 */
[----:B------:R-:W-:Y:S01]  /*39530*/  IMAD.SHL.U32 R34, R6, 0x40, RZ ;  /* 0x0000004006227824 */ /* 0x000fe200078e00ff */
[----:B------:R-:W-:Y:S01]  /*39540*/  LOP3.LUT R29, R30, 0x7ffffffc, RZ, 0xc0, !PT ;  /* 0x7ffffffc1e1d7812 */ /* 0x000fe200078ec0ff */
[-C--:B------:R-:W-:Y:S01]  /*39550*/  FMUL.FTZ R28, R28, R56.reuse ;  /* 0x000000381c1c7220 */ /* 0x080fe20000410000 */
[-C--:B0-----:R-:W-:Y:S02]  /*39560*/  FMUL.FTZ R25, R35, R56.reuse ;  /* 0x0000003823197220 */ /* 0x081fe40000410000 */
[----:B------:R-:W0:Y:S01]  /*39570*/  SHFL.IDX PT, R35, R33, RZ, 0x1c1f ;  /* 0x001c1fff21237589 */ /* 0x000e2200000e0000 */
[----:B------:R-:W-:Y:S01]  /*39580*/  IADD3 R6, -R34, 0x1, RZ ;  /* 0x0000000122067810 */ /* 0x000fe20007ffe1ff */
[-C--:B------:R-:W-:Y:S01]  /*39590*/  FMUL.FTZ R7, R26, R56.reuse ;  /* 0x000000381a077220 */ /* 0x080fe20000410000 */
[----:B-1----:R-:W-:Y:S01]  /*395a0*/  FMUL.FTZ R13, R27, R56 ;  /* 0x000000381b0d7220 */ /* 0x002fe20000410000 */
[----:B------:R1:W0:Y:S01]  /*395b0*/  MUFU.TANH R65, R28 ;  /* 0x0000001c00417308 */ /* 0x0002220000002400 */
[----:B------:R-:W-:-:S02]  /*395c0*/  IMAD.IADD R29, R32, 0x1, -R29 ;  /* 0x00000001201d7824 */ /* 0x000fc400078e0a1d */
[-C--:B------:R-:W-:Y:S01]  /*395d0*/  FMUL.FTZ R26, R38, R56.reuse ;  /* 0x00000038261a7220 */ /* 0x080fe20000410000 */
[-C--:B------:R-:W-:Y:S01]  /*395e0*/  FMUL.FTZ R40, R40, R56.reuse ;  /* 0x0000003828287220 */ /* 0x080fe20000410000 */
[-C--:B------:R-:W-:Y:S01]  /*395f0*/  FMUL.FTZ R41, R41, R56.reuse ;  /* 0x0000003829297220 */ /* 0x080fe20000410000 */
[-C--:B------:R-:W-:Y:S01]  /*39600*/  FMUL.FTZ R42, R42, R56.reuse ;  /* 0x000000382a2a7220 */ /* 0x080fe20000410000 */
        /* <DEDUP_REMOVED lines=15> */
[----:B------:R-:W-:Y:S01]  /*39700*/  IMAD R30, R29, -0x2, R6 ;  /* 0xfffffffe1d1e7824 */ /* 0x000fe200078e0206 */
[----:B------:R-:W-:Y:S01]  /*39710*/  ISETP.GE.AND P2, PT, R8, 0x1, PT ;  /* 0x000000010800780c */ /* 0x000fe20003f46270 */
[----:B------:R-:W1:Y:S01]  /*39720*/  MUFU.TANH R21, R21 ;  /* 0x0000001500157308 */ /* 0x000e620000002400 */
[----:B------:R-:W-:Y:S01]  /*39730*/  IMAD.IADD R6, R14, 0x1, -R34 ;  /* 0x000000010e067824 */ /* 0x000fe200078e0a22 */
[----:B------:R-:W-:-:S02]  /*39740*/  LOP3.LUT R31, RZ, R62, RZ, 0x33, !PT ;  /* 0x0000003eff1f7212 */ /* 0x000fc400078e33ff */
[----:B------:R-:W-:-:S04]  /*39750*/  IADD3 R30, -R9, R30, R14 ;  /* 0x0000001e091e7210 */ /* 0x000fc80007ffe10e */
[----:B------:R-:W0:Y:S01]  /*39760*/  MUFU.TANH R7, R7 ;  /* 0x0000000700077308 */ /* 0x000e220000002400 */
[----:B------:R-:W-:-:S07]  /*39770*/  IMAD R36, R29, -0x2, R6 ;  /* 0xfffffffe1d247824 */ /* 0x000fce00078e0206 */
[----:B------:R-:W0:Y:S01]  /*39780*/  MUFU.TANH R13, R13 ;  /* 0x0000000d000d7308 */ /* 0x000e220000002400 */
[----:B------:R-:W-:-:S07]  /*39790*/  IMAD.IADD R61, R30, 0x1, R61 ;  /* 0x000000011e3d7824 */ /* 0x000fce00078e023d */
[----:B------:R-:W0:Y:S08]  /*397a0*/  MUFU.TANH R15, R15 ;  /* 0x0000000f000f7308 */ /* 0x000e300000002400 */
[----:B------:R-:W0:Y:S08]  /*397b0*/  MUFU.TANH R20, R20 ;  /* 0x0000001400147308 */ /* 0x000e300000002400 */
[----:B------:R-:W0:Y:S08]  /*397c0*/  MUFU.TANH R24, R24 ;  /* 0x0000001800187308 */ /* 0x000e300000002400 */
[----:B------:R-:W0:Y:S08]  /*397d0*/  MUFU.TANH R25, R25 ;  /* 0x0000001900197308 */ /* 0x000e300000002400 */
[----:B------:R0:W0:Y:S08]  /*397e0*/  MUFU.TANH R70, R37 ;  /* 0x0000002500467308 */ /* 0x0000300000002400 */
        /* <DEDUP_REMOVED lines=16> */
[----:B------:R-:W1:Y:S08]  /*398f0*/  MUFU.TANH R54, R54 ;  /* 0x0000003600367308 */ /* 0x000e700000002400 */
[----:B------:R1:W1:Y:S01]  /*39900*/  MUFU.TANH R32, R55 ;  /* 0x0000003700207308 */ /* 0x0002620000002400 */
[----:B------:R-:W-:Y:S01]  /*39910*/  IMAD.IADD R38, R30, 0x1, R31 ;  /* 0x000000011e267824 */ /* 0x000fe200078e021f */
[----:B0-----:R-:W-:Y:S01]  /*39920*/  VIADDMNMX R31, R35, R61, R36, PT ;  /* 0x0000003d231f7246 */ /* 0x001fe20003800124 */
[----:B------:R-:W-:-:S02]  /*39930*/  IMAD.IADD R63, R63, 0x1, -R34 ;  /* 0x000000013f3f7824 */ /* 0x000fc400078e0a22 */
[----:B------:R-:W-:Y:S01]  /*39940*/  IMAD.IADD R6, R38, 0x1, R35 ;  /* 0x0000000126067824 */ /* 0x000fe200078e0223 */
[----:B--234-:R-:W-:Y:S06]  /*39950*/  @!P2 BRA `(.L_x_2321) ;  /* 0x000000000088a947 */ /* 0x01cfec0003800000 */
[----:B------:R-:W-:Y:S01]  /*39960*/  IADD3 R35, -R9, R14, R35 ;  /* 0x0000000e09237210 */ /* 0x000fe20007ffe123 */
[----:B------:R-:W-:Y:S03]  /*39970*/  BSSY B2, `(.L_x_2322) ;  /* 0x000001c000027945 */ /* 0x000fe60003800000 */
[----:B------:R-:W-:-:S13]  /*39980*/  ISETP.GT.AND P1, PT, R35, -0x1, PT ;  /* 0xffffffff2300780c */ /* 0x000fda0003f24270 */
[----:B------:R-:W-:Y:S05]  /*39990*/  @P1 BRA `(.L_x_2323) ;  /* 0x00000000003c1947 */ /* 0x000fea0003800000 */
[----:B------:R-:W-:Y:S01]  /*399a0*/  ISETP.NE.AND P1, PT, R8, 0x1, PT ;  /* 0x000000010800780c */ /* 0x000fe20003f25270 */
[----:B------:R-:W-:Y:S01]  /*399b0*/  BSSY B3, `(.L_x_2324) ;  /* 0x000000b000037945 */ /* 0x000fe20003800000 */
[----:B------:R-:W-:-:S11]  /*399c0*/  LOP3.LUT R35, RZ, R35, RZ, 0x33, !PT ;  /* 0x00000023ff237212 */ /* 0x000fd600078e33ff */
[----:B------:R-:W-:Y:S05]  /*399d0*/  @!P1 BRA `(.L_x_2325) ;  /* 0x0000000000209947 */ /* 0x000fea0003800000 */
[C---:B------:R-:W-:Y:S02]  /*399e0*/  R2UR UR4, R4.reuse ;  /* 0x00000000040472ca */ /* 0x040fe400000e0000 */
[C---:B------:R-:W-:Y:S02]  /*399f0*/  R2UR UR5, R5.reuse ;  /* 0x00000000050572ca */ /* 0x040fe400000e0000 */
[----:B------:R-:W-:Y:S02]  /*39a00*/  R2UR UR6, R4 ;  /* 0x00000000040672ca */ /* 0x000fe400000e0000 */
[----:B------:R-:W-:-:S09]  /*39a10*/  R2UR UR7, R5 ;  /* 0x00000000050772ca */ /* 0x000fd200000e0000 */
[----:B------:R-:W2:Y:S04]  /*39a20*/  LD.E R30, desc[UR4][R10.64+0x1c] ;  /* 0x00001c040a1e7980 */ /* 0x000ea8000c101900 */
[----:B------:R-:W3:Y:S01]  /*39a30*/  LD.E R37, desc[UR6][R10.64+0x20] ;  /* 0x000020060a257980 */ /* 0x000ee2000c101900 */
[----:B--2---:R-:W-:-:S05]  /*39a40*/  IMAD.HI.U32 R30, R35, R30, RZ ;  /* 0x0000001e231e7227 */ /* 0x004fca00078e00ff */
[----:B---3--:R-:W-:-:S07]  /*39a50*/  SHF.R.U32.HI R35, RZ, R37, R30 ;  /* 0x00000025ff237219 */ /* 0x008fce000001161e */
.L_x_2325:
[----:B------:R-:W-:Y:S05]  /*39a60*/  BSYNC B3 ;  /* 0x0000000000037941 */ /* 0x000fea0003800000 */
.L_x_2324:
[----:B------:R-:W-:Y:S01]  /*39a70*/  LOP3.LUT R35, RZ, R35, RZ, 0x33, !PT ;  /* 0x00000023ff237212 */ /* 0x000fe200078e33ff */
[----:B------:R-:W-:Y:S06]  /*39a80*/  BRA `(.L_x_2326) ;  /* 0x0000000000287947 */ /* 0x000fec0003800000 */
.L_x_2323:
[----:B------:R-:W-:-:S13]  /*39a90*/  ISETP.NE.AND P1, PT, R8, 0x1, PT ;  /* 0x000000010800780c */ /* 0x000fda0003f25270 */
        /* <DEDUP_REMOVED lines=9> */
.L_x_2326:
[----:B------:R-:W-:Y:S05]  /*39b30*/  BSYNC B2 ;  /* 0x0000000000027941 */ /* 0x000fea0003800000 */
.L_x_2322:
[----:B------:R-:W-:-:S04]  /*39b40*/  IMAD R30, R8, R35, -R34 ;  /* 0x00000023081e7224 */ /* 0x000fc800078e0a22 */
[----:B------:R-:W-:-:S05]  /*39b50*/  IMAD R35, R29, -0x2, R30 ;  /* 0xfffffffe1d237824 */ /* 0x000fca00078e021e */
[----:B------:R-:W-:Y:S02]  /*39b60*/  VIMNMX R6, R6, R35, !PT ;  /* 0x0000002306067248 */ /* 0x000fe40007fe0100 */
[----:B------:R-:W-:-:S07]  /*39b70*/  VIADDMNMX R31, R35, R8, R31, PT ;  /* 0x00000008231f7246 */ /* 0x000fce000380011f */
.L_x_2321:
[----:B------:R-:W-:Y:S05]  /*39b80*/  BSYNC B1 ;  /* 0x0000000000017941 */ /* 0x000fea0003800000 */
.L_x_2320:
[C---:B------:R-:W-:Y:S01]  /*39b90*/  ISETP.GE.AND P1, PT, R63.reuse, 0x2, PT ;  /* 0x000000023f00780c */ /* 0x040fe20003f26270 */
[----:B------:R-:W0:Y:S01]  /*39ba0*/  SHFL.IDX PT, R33, R33, 0x1, 0x1c1f ;  /* 0x003c1f0021217f89 */ /* 0x000e2200000e0000 */
[C---:B------:R-:W-:Y:S01]  /*39bb0*/  ISETP.GE.AND P5, PT, R63.reuse, 0xa, PT ;  /* 0x0000000a3f00780c */ /* 0x040fe20003fa6270 */
[----:B------:R-:W-:Y:S01]  /*39bc0*/  BSSY B1, `(.L_x_2327) ;  /* 0x0000070000017945 */ /* 0x000fe20003800000 */
[----:B------:R-:W-:Y:S02]  /*39bd0*/  ISETP.GT.AND P3, PT, R6, 0x1, !P1 ;  /* 0x000000010600780c */ /* 0x000fe40004f64270 */
[----:B------:R-:W-:Y:S02]  /*39be0*/  ISETP.GE.AND P2, PT, R63, 0x9, PT ;  /* 0x000000093f00780c */ /* 0x000fe40003f46270 */
[----:B------:R-:W-:Y:S02]  /*39bf0*/  ISETP.LT.OR P3, PT, R31, 0x2, P3 ;  /* 0x000000021f00780c */ /* 0x000fe40001f61670 */
[----:B------:R-:W-:-:S02]  /*39c00*/  P2R R37, PR, RZ, 0x20 ;  /* 0x00000020ff257803 */ /* 0x000fc40000000000 */
[----:B-1----:R-:W-:Y:S02]  /*39c10*/  FSEL R55, R64, -INF , !P3 ;  /* 0xff80000040377808 */ /* 0x002fe40005800000 */
[C---:B------:R-:W-:Y:S02]  /*39c20*/  ISETP.GT.AND P3, PT, R6.reuse, 0x9, !P5 ;  /* 0x000000090600780c */ /* 0x040fe40006f64270 */
[----:B------:R-:W-:Y:S02]  /*39c30*/  ISETP.GT.AND P4, PT, R6, 0x8, !P2 ;  /* 0x000000080600780c */ /* 0x000fe40005784270 */
[----:B------:R-:W-:Y:S02]  /*39c40*/  ISETP.LT.OR P3, PT, R31, 0xa, P3 ;  /* 0x0000000a1f00780c */ /* 0x000fe40001f61670 */
[----:B------:R-:W-:Y:S02]  /*39c50*/  ISETP.GE.AND P5, PT, R63, 0x11, PT ;  /* 0x000000113f00780c */ /* 0x000fe40003fa6270 */
[----:B------:R-:W-:-:S02]  /*39c60*/  FSEL R57, R66, -INF , !P3 ;  /* 0xff80000042397808 */ /* 0x000fc40005800000 */
[----:B------:R-:W-:Y:S01]  /*39c70*/  ISETP.LT.OR P4, PT, R31, 0x9, P4 ;  /* 0x000000091f00780c */ /* 0x000fe20002781670 */
[----:B0-----:R-:W-:Y:S01]  /*39c80*/  IMAD.IADD R30, R38, 0x1, R33 ;  /* 0x00000001261e7824 */ /* 0x001fe200078e0221 */
[----:B------:R-:W-:Y:S02]  /*39c90*/  ISETP.GT.AND P3, PT, R6, 0x10, !P5 ;  /* 0x000000100600780c */ /* 0x000fe40006f64270 */
[----:B------:R-:W-:Y:S02]  /*39ca0*/  FSEL R65, R65, -INF , !P4 ;  /* 0xff80000041417808 */ /* 0x000fe40006000000 */
        /* <DEDUP_REMOVED lines=51> */
[----:B------:R-:W-:Y:S02]  /*39fe0*/  P2R R35, PR, RZ, 0x40 ;  /* 0x00000040ff237803 */ /* 0x000fe40000000000 */
[----:B------:R-:W-:-:S04]  /*39ff0*/  ISETP.GT.AND P6, PT, R6, RZ, !P6 ;  /* 0x000000ff0600720c */ /* 0x000fc800077c4270 */
[----:B------:R-:W-:-:S04]  /*3a000*/  ISETP.LT.OR P6, PT, R31, 0x1, P6 ;  /* 0x000000011f00780c */ /* 0x000fc800037c1670 */
[----:B------:R-:W-:Y:S02]  /*3a010*/  FSEL R41, R21, -INF , !P6 ;  /* 0xff80000015297808 */ /* 0x000fe40007000000 */
[----:B------:R-:W-:Y:S02]  /*3a020*/  ISETP.GE.AND P6, PT, R63, 0x3a, PT ;  /* 0x0000003a3f00780c */ /* 0x000fe40003fc6270 */
[----:B------:R-:W-:Y:S02]  /*3a030*/  VIADDMNMX R21, R33, R61, R36, PT ;  /* 0x0000003d21157246 */ /* 0x000fe40003800124 */
        /* <DEDUP_REMOVED lines=22> */
.L_x_2332:
[----:B------:R-:W-:Y:S05]  /*3a1a0*/  BSYNC B3 ;  /* 0x0000000000037941 */ /* 0x000fea0003800000 */
.L_x_2331:
[----:B------:R-:W-:Y:S01]  /*3a1b0*/  LOP3.LUT R9, RZ, R9, RZ, 0x33, !PT ;  /* 0x00000009ff097212 */ /* 0x000fe200078e33ff */
[----:B------:R-:W-:Y:S06]  /*3a1c0*/  BRA `(.L_x_2333) ;  /* 0x0000000000287947 */ /* 0x000fec0003800000 */
.L_x_2330:
        /* <DEDUP_REMOVED lines=10> */
.L_x_2333:
[----:B------:R-:W-:Y:S05]  /*3a270*/  BSYNC B2 ;  /* 0x0000000000027941 */ /* 0x000fea0003800000 */
.L_x_2329:
[----:B------:R-:W-:-:S04]  /*3a280*/  IMAD R6, R8, R9, -R34 ;  /* 0x0000000908067224 */ /* 0x000fc800078e0a22 */
[----:B------:R-:W-:-:S05]  /*3a290*/  IMAD R29, R29, -0x2, R6 ;  /* 0xfffffffe1d1d7824 */ /* 0x000fca00078e0206 */
[----:B------:R-:W-:Y:S02]  /*3a2a0*/  VIADDMNMX R21, R29, R8, R21, PT ;  /* 0x000000081d157246 */ /* 0x000fe40003800115 */
[----:B------:R-:W-:-:S07]  /*3a2b0*/  VIMNMX R30, R30, R29, !PT ;  /* 0x0000001d1e1e7248 */ /* 0x000fce0007fe0100 */
.L_x_2328:
[----:B------:R-:W-:Y:S05]  /*3a2c0*/  BSYNC B1 ;  /* 0x0000000000017941 */ /* 0x000fea0003800000 */
.L_x_2327:
[C---:B------:R-:W-:Y:S02]  /*3a2d0*/  ISETP.GT.AND P1, PT, R30.reuse, 0x1, !P1 ;  /* 0x000000011e00780c */ /* 0x040fe40004f24270 */
[----:B------:R-:W-:Y:S02]  /*3a2e0*/  ISETP.GT.AND P2, PT, R30, 0x8, !P2 ;  /* 0x000000081e00780c */ /* 0x000fe40005744270 */
[C---:B------:R-:W-:Y:S02]  /*3a2f0*/  ISETP.LT.OR P1, PT, R21.reuse, 0x2, P1 ;  /* 0x000000021500780c */ /* 0x040fe40000f21670 */
[----:B------:R-:W-:Y:S02]  /*3a300*/  ISETP.LT.OR P2, PT, R21, 0x9, P2 ;  /* 0x000000091500780c */ /* 0x000fe40001741670 */
[----:B------:R-:W-:Y:S02]  /*3a310*/  FSEL R13, R13, -INF , !P1 ;  /* 0xff8000000d0d7808 */ /* 0x000fe40004800000 */
[----:B------:R-:W-:-:S02]  /*3a320*/  ISETP.NE.AND P1, PT, R37, RZ, PT ;  /* 0x000000ff2500720c */ /* 0x000fc40003f25270 */
[----:B------:R-:W-:Y:S02]  /*3a330*/  FSEL R15, R15, -INF , !P2 ;  /* 0xff8000000f0f7808 */ /* 0x000fe40005000000 */
[----:B------:R-:W-:Y:S02]  /*3a340*/  ISETP.GT.AND P1, PT, R30, 0x9, !P1 ;  /* 0x000000091e00780c */ /* 0x000fe40004f24270 */
[----:B------:R-:W-:Y:S02]  /*3a350*/  ISETP.NE.AND P2, PT, R39, RZ, PT ;  /* 0x000000ff2700720c */ /* 0x000fe40003f45270 */
[----:B------:R-:W-:Y:S02]  /*3a360*/  ISETP.LT.OR P1, PT, R21, 0xa, P1 ;  /* 0x0000000a1500780c */ /* 0x000fe40000f21670 */
[----:B------:R-:W-:Y:S02]  /*3a370*/  ISETP.NE.AND P6, PT, R60, RZ, PT ;  /* 0x000000ff3c00720c */ /* 0x000fe40003fc5270 */
[----:B------:R-:W-:-:S02]  /*3a380*/  FSEL R20, R20, -INF , !P1 ;  /* 0xff80000014147808 */ /* 0x000fc40004800000 */
[----:B------:R-:W-:Y:S02]  /*3a390*/  ISETP.GT.AND P1, PT, R30, 0x10, !P2 ;  /* 0x000000101e00780c */ /* 0x000fe40005724270 */
        /* <DEDUP_REMOVED lines=24> */
[----:B------:R-:W-:-:S04]  /*3a520*/  ISETP.LT.OR P1, PT, R21, 0x22, P1 ;  /* 0x000000221500780c */ /* 0x000fc80000f21670 */
[----:B------:R-:W-:Y:S02]  /*3a530*/  FSEL R14, R43, -INF , !P1 ;  /* 0xff8000002b0e7808 */ /* 0x000fe40004800000 */
[----:B------:R-:W-:-:S04]  /*3a540*/  ISETP.NE.AND P1, PT, R35, RZ, PT ;  /* 0x000000ff2300720c */ /* 0x000fc80003f25270 */
[----:B------:R-:W-:-:S04]  /*3a550*/  ISETP.GT.AND P1, PT, R30, RZ, !P1 ;  /* 0x000000ff1e00720c */ /* 0x000fc80004f24270 */
[----:B------:R-:W-:-:S04]  /*3a560*/  ISETP.LT.OR P1, PT, R21, 0x1, P1 ;  /* 0x000000011500780c */ /* 0x000fc80000f21670 */
[----:B------:R-:W-:Y:S02]  /*3a570*/  FSEL R10, R7, -INF , !P1 ;  /* 0xff800000070a7808 */ /* 0x000fe40004800000 */
[----:B------:R-:W2:Y:S01]  /*3a580*/  LDL.64 R6, [R0+0x70] ;  /* 0x0000700000067983 */ /* 0x000ea20000100a00 */
[----:B------:R-:W-:Y:S02]  /*3a590*/  ISETP.NE.AND P1, PT, R62, RZ, PT ;  /* 0x000000ff3e00720c */ /* 0x000fe40003f25270 */
[----:B------:R-:W-:-:S04]  /*3a5a0*/  FMNMX.FTZ R8, R10, R13, !PT ;  /* 0x0000000d0a087209 */ /* 0x000fc80007810000 */
[----:B------:R-:W-:-:S04]  /*3a5b0*/  FMNMX.FTZ R9, R15, R8, !PT ;  /* 0x000000080f097209 */ /* 0x000fc80007810000 */
[----:B------:R-:W-:-:S04]  /*3a5c0*/  FMNMX.FTZ R9, R20, R9, !PT ;  /* 0x0000000914097209 */ /* 0x000fc80007810000 */
[----:B------:R-:W-:-:S04]  /*3a5d0*/  FMNMX.FTZ R8, R24, R9, !PT ;  /* 0x0000000918087209 */ /* 0x000fc80007810000 */
[----:B------:R-:W-:-:S04]  /*3a5e0*/  FMNMX.FTZ R9, R25, R8, !PT ;  /* 0x0000000819097209 */ /* 0x000fc80007810000 */
[----:B------:R-:W-:Y:S02]  /*3a5f0*/  FMNMX.FTZ R9, R26, R9, !PT ;  /* 0x000000091a097209 */ /* 0x000fe40007810000 */
[----:B------:R-:W-:Y:S02]  /*3a600*/  ISETP.GT.AND P1, PT, R30, 0x28, !P1 ;  /* 0x000000281e00780c */ /* 0x000fe40004f24270 */
[----:B------:R-:W-:Y:S02]  /*3a610*/  FMNMX.FTZ R8, R28, R9, !PT ;  /* 0x000000091c087209 */ /* 0x000fe40007810000 */
[----:B------:R-:W-:Y:S02]  /*3a620*/  ISETP.LT.OR P1, PT, R21, 0x29, P1 ;  /* 0x000000291500780c */ /* 0x000fe40000f21670 */
[----:B------:R-:W-:Y:S02]  /*3a630*/  FMNMX.FTZ R9, R11, R8, !PT ;  /* 0x000000080b097209 */ /* 0x000fe40007810000 */
[----:B------:R-:W-:-:S02]  /*3a640*/  ISETP.LT.OR P2, PT, R21, 0x2a, P2 ;  /* 0x0000002a1500780c */ /* 0x000fc40001741670 */
[----:B------:R-:W-:Y:S02]  /*3a650*/  FSEL R27, R27, -INF , !P1 ;  /* 0xff8000001b1b7808 */ /* 0x000fe40004800000 */
[----:B------:R-:W-:Y:S02]  /*3a660*/  FMNMX.FTZ R8, R14, R9, !PT ;  /* 0x000000090e087209 */ /* 0x000fe40007810000 */
[----:B------:R-:W-:Y:S02]  /*3a670*/  ISETP.LT.OR P3, PT, R21, 0x31, P3 ;  /* 0x000000311500780c */ /* 0x000fe40001f61670 */
[----:B------:R-:W-:Y:S02]  /*3a680*/  FSEL R29, R47, -INF , !P2 ;  /* 0xff8000002f1d7808 */ /* 0x000fe40005000000 */
[----:B------:R-:W-:Y:S02]  /*3a690*/  FMNMX.FTZ R8, R27, R8, !PT ;  /* 0x000000081b087209 */ /* 0x000fe40007810000 */
[----:B------:R-:W-:-:S02]  /*3a6a0*/  ISETP.GT.AND P5, PT, R30, 0x38, !P5 ;  /* 0x000000381e00780c */ /* 0x000fc40006fa4270 */
[----:B------:R-:W-:Y:S02]  /*3a6b0*/  ISETP.LT.OR P4, PT, R21, 0x32, P4 ;  /* 0x000000321500780c */ /* 0x000fe40002781670 */
[----:B------:R-:W-:Y:S02]  /*3a6c0*/  FSEL R31, R50, -INF , !P3 ;  /* 0xff800000321f7808 */ /* 0x000fe40005800000 */
[----:B------:R-:W-:Y:S02]  /*3a6d0*/  FMNMX.FTZ R8, R29, R8, !PT ;  /* 0x000000081d087209 */ /* 0x000fe40007810000 */
[----:B------:R-:W-:Y:S02]  /*3a6e0*/  ISETP.GT.AND P1, PT, R30, 0x39, !P6 ;  /* 0x000000391e00780c */ /* 0x000fe40007724270 */
[----:B------:R-:W-:Y:S02]  /*3a6f0*/  ISETP.LT.OR P5, PT, R21, 0x39, P5 ;  /* 0x000000391500780c */ /* 0x000fe40002fa1670 */
[----:B------:R-:W-:-:S02]  /*3a700*/  FSEL R30, R51, -INF , !P4 ;  /* 0xff800000331e7808 */ /* 0x000fc40006000000 */
[----:B------:R-:W-:Y:S02]  /*3a710*/  FMNMX.FTZ R9, R31, R8, !PT ;  /* 0x000000081f097209 */ /* 0x000fe40007810000 */
[----:B------:R-:W-:Y:S02]  /*3a720*/  ISETP.LT.OR P1, PT, R21, 0x3a, P1 ;  /* 0x0000003a1500780c */ /* 0x000fe40000f21670 */
[----:B------:R-:W-:Y:S02]  /*3a730*/  R2UR UR4, R4 ;  /* 0x00000000040472ca */ /* 0x000fe400000e0000 */
[----:B------:R-:W-:Y:S02]  /*3a740*/  R2UR UR5, R5 ;  /* 0x00000000050572ca */ /* 0x000fe400000e0000 */
[----:B------:R-:W-:Y:S02]  /*3a750*/  FSEL R21, R54, -INF , !P5 ;  /* 0xff80000036157808 */ /* 0x000fe40006800000 */
[----:B------:R-:W-:-:S02]  /*3a760*/  FMNMX.FTZ R8, R30, R9, !PT ;  /* 0x000000091e087209 */ /* 0x000fc40007810000 */
[----:B------:R-:W-:Y:S02]  /*3a770*/  R2UR UR6, R4 ;  /* 0x00000000040672ca */ /* 0x000fe400000e0000 */
[----:B------:R-:W-:Y:S02]  /*3a780*/  R2UR UR7, R5 ;  /* 0x00000000050772ca */ /* 0x000fe400000e0000 */
[----:B------:R-:W-:Y:S02]  /*3a790*/  FSEL R32, R32, -INF , !P1 ;  /* 0xff80000020207808 */ /* 0x000fe40004800000 */
[----:B------:R-:W-:-:S04]  /*3a7a0*/  FMNMX.FTZ R9, R21, R8, !PT ;  /* 0x0000000815097209 */ /* 0x000fc80007810000 */
[----:B------:R-:W-:-:S05]  /*3a7b0*/  FMNMX.FTZ R9, R32, R9, !PT ;  /* 0x0000000920097209 */ /* 0x000fca0007810000 */
[----:B--2---:R-:W-:Y:S04]  /*3a7c0*/  ST.E desc[UR4][R6.64+0x4], R9 ;  /* 0x0000040906007985 */ /* 0x004fe8000c101904 */
[----:B------:R-:W2:Y:S01]  /*3a7d0*/  LD.E R36, desc[UR6][R6.64+0x4] ;  /* 0x0000040606247980 */ /* 0x000ea2000c101900 */
        /* <DEDUP_REMOVED lines=14> */
[----:B------:R-:W-:-:S05]  /*3a8c0*/  FMNMX.FTZ R33, R53, R8, !PT ;  /* 0x0000000835217209 */ /* 0x000fca0007810000 */
[----:B------:R-:W0:Y:S01]  /*3a8d0*/  SHFL.BFLY PT, R8, R33, 0x2, 0x1f ;  /* 0x0c401f0021087f89 */ /* 0x000e2200000e0000 */
[----:B------:R-:W-:Y:S02]  /*3a8e0*/  R2UR UR8, R4 ;  /* 0x00000000040872ca */ /* 0x000fe400000e0000 */
[----:B------:R-:W-:Y:S02]  /*3a8f0*/  R2UR UR9, R5 ;  /* 0x00000000050972ca */ /* 0x000fe400000e0000 */
[----:B0-----:R-:W-:Y:S01]  /*3a900*/  FMNMX.FTZ R34, R33, R8, !PT ;  /* 0x0000000821227209 */ /* 0x001fe20007810000 */
[----:B------:R-:W-:Y:S04]  /*3a910*/  ST.E desc[UR4][R6.64], R33 ;  /* 0x0000002106007985 */ /* 0x000fe8000c101904 */
[----:B--2---:R-:W0:Y:S02]  /*3a920*/  SHFL.BFLY PT, R9, R36, 0x2, 0x1f ;  /* 0x0c401f0024097f89 */ /* 0x004e2400000e0000 */
[----:B0-----:R-:W-:-:S02]  /*3a930*/  FMNMX.FTZ R37, R36, R9, !PT ;  /* 0x0000000924257209 */ /* 0x001fc40007810000 */
[----:B------:R-:W0:Y:S04]  /*3a940*/  SHFL.BFLY PT, R9, R34, 0x1, 0x1f ;  /* 0x0c201f0022097f89 */ /* 0x000e2800000e0000 */
[----:B------:R-:W1:Y:S01]  /*3a950*/  SHFL.BFLY PT, R8, R37, 0x1, 0x1f ;  /* 0x0c201f0025087f89 */ /* 0x000e6200000e0000 */
[----:B0-----:R-:W-:Y:S02]  /*3a960*/  FMNMX.FTZ R35, R34, R9, !PT ;  /* 0x0000000922237209 */ /* 0x001fe40007810000 */
[----:B-1----:R-:W-:-:S03]  /*3a970*/  FMNMX.FTZ R39, R37, R8, !PT ;  /* 0x0000000825277209 */ /* 0x002fc60007810000 */
[----:B------:R-:W-:Y:S04]  /*3a980*/  ST.E desc[UR6][R6.64], R35 ;  /* 0x0000002306007985 */ /* 0x000fe8000c101906 */
[----:B------:R0:W-:Y:S04]  /*3a990*/  ST.E desc[UR8][R6.64+0x4], R39 ;  /* 0x0000042706007985 */ /* 0x0001e8000c101908 */
[----:B------:R-:W2:Y:S04]  /*3a9a0*/  LDL.64 R8, [R0+0x70] ;  /* 0x0000700000087983 */ /* 0x000ea80000100a00 */
[----:B--2---:R-:W2:Y:S04]  /*3a9b0*/  LD.E R37, desc[UR6][R8.64+0x20] ;  /* 0x0000200608257980 */ /* 0x004ea8000c101900 */
[----:B------:R-:W2:Y:S04]  /*3a9c0*/  LD.E R34, desc[UR4][R8.64] ;  /* 0x0000000408227980 */ /* 0x000ea8000c101900 */
[----:B------:R-:W3:Y:S01]  /*3a9d0*/  LD.E R48, desc[UR4][R8.64+0x4] ;  /* 0x0000040408307980 */ /* 0x000ee2000c101900 */
[C---:B--2---:R-:W-:Y:S01]  /*3a9e0*/  FMUL.FTZ R36, R34.reuse, R37 ;  /* 0x0000002522247220 */ /* 0x044fe20000410000 */
[----:B------:R-:W-:-:S04]  /*3a9f0*/  FSETP.NEU.FTZ.AND P1, PT, R34, -INF , PT ;  /* 0xff8000002200780b */ /* 0x000fc80003f3d000 */
[----:B------:R-:W-:-:S05]  /*3aa00*/  FSEL R36, R36, RZ, P1 ;  /* 0x000000ff24247208 */ /* 0x000fca0000800000 */
[----:B0-----:R-:W-:-:S04]  /*3aa10*/  FFMA.FTZ R7, R55, R37, -R36 ;  /* 0x0000002537077223 */ /* 0x001fc80000010824 */
[----:B------:R0:W-:Y:S01]  /*3aa20*/  MUFU.EX2 R33, R7 ;  /* 0x0000000700217308 */ /* 0x0001e20000000800 */
[-CC-:B------:R-:W-:Y:S01]  /*3aa30*/  FFMA.FTZ R6, R41, R37.reuse, -R36.reuse ;  /* 0x0000002529067223 */ /* 0x180fe20000010824 */
[-CC-:B------:R-:W-:Y:S01]  /*3aa40*/  FFMA.FTZ R42, R75, R37.reuse, -R36.reuse ;  /* 0x000000254b2a7223 */ /* 0x180fe20000010824 */
[----:B0-----:R-:W-:Y:S01]  /*3aa50*/  FFMA.FTZ R7, R71, R37, -R36 ;  /* 0x0000002547077223 */ /* 0x001fe20000010824 */
[----:B---3--:R-:W-:-:S04]  /*3aa60*/  FSETP.NEU.FTZ.AND P1, PT, R48, -INF , PT ;  /* 0xff8000003000780b */ /* 0x008fc80003f3d000 */
[----:B------:R0:W-:Y:S02]  /*3aa70*/  MUFU.EX2 R41, R7 ;  /* 0x0000000700297308 */ /* 0x0001e40000000800 */
[----:B0-----:R-:W-:Y:S01]  /*3aa80*/  FFMA.FTZ R7, R49, R37, -R36 ;  /* 0x0000002531077223 */ /* 0x001fe20000010824 */
[----:B------:R-:W-:-:S05]  /*3aa90*/  FMUL.FTZ R49, R37, R48 ;  /* 0x0000003025317220 */ /* 0x000fca0000410000 */
[----:B------:R0:W-:Y:S01]  /*3aaa0*/  MUFU.EX2 R43, R42 ;  /* 0x0000002a002b7308 */ /* 0x0001e20000000800 */
[----:B------:R-:W-:Y:S01]  /*3aab0*/  FFMA.FTZ R34, R65, R37, -R36 ;  /* 0x0000002541227223 */ /* 0x000fe20000010824 */
[----:B0-----:R-:W-:-:S06]  /*3aac0*/  FSEL R42, R49, RZ, P1 ;  /* 0x000000ff312a7208 */ /* 0x001fcc0000800000 */
[----:B------:R0:W1:Y:S01]  /*3aad0*/  MUFU.EX2 R168, R6 ;  /* 0x0000000600a87308 */ /* 0x0000620000000800 */
[-CC-:B------:R-:W-:Y:S01]  /*3aae0*/  FFMA.FTZ R10, R10, R37.reuse, -R42.reuse ;  /* 0x000000250a0a7223 */ /* 0x180fe2000001082a */
[-CC-:B------:R-:W-:Y:S01]  /*3aaf0*/  FFMA.FTZ R13, R13, R37.reuse, -R42.reuse ;  /* 0x000000250d0d7223 */ /* 0x180fe2000001082a */
[-C--:B------:R-:W-:Y:S01]  /*3ab00*/  FFMA.FTZ R15, R15, R37.reuse, -R42 ;  /* 0x000000250f0f7223 */ /* 0x080fe2000001082a */
[----:B------:R-:W-:-:S04]  /*3ab10*/  FFMA.FTZ R35, R57, R37, -R36 ;  /* 0x0000002539237223 */ /* 0x000fc80000010824 */
[----:B------:R-:W-:Y:S01]  /*3ab20*/  MUFU.EX2 R169, R10 ;  /* 0x0000000a00a97308 */ /* 0x000fe20000000800 */
[-C--:B------:R-:W-:Y:S01]  /*3ab30*/  FFMA.FTZ R20, R20, R37.reuse, -R42 ;  /* 0x0000002514147223 */ /* 0x080fe2000001082a */
[----:B------:R-:W-:-:S06]  /*3ab40*/  FFMA.FTZ R38, R67, R37, -R36 ;  /* 0x0000002543267223 */ /* 0x000fcc0000010824 */
[----:B------:R-:W2:Y:S01]  /*3ab50*/  MUFU.EX2 R48, R13 ;  /* 0x0000000d00307308 */ /* 0x000ea20000000800 */
[-C--:B------:R-:W-:Y:S01]  /*3ab60*/  FFMA.FTZ R24, R24, R37.reuse, -R42 ;  /* 0x0000002518187223 */ /* 0x080fe2000001082a */
[----:B0-----:R-:W-:-:S06]  /*3ab70*/  FFMA.FTZ R6, R69, R37, -R36 ;  /* 0x0000002545067223 */ /* 0x001fcc0000010824 */
[----:B------:R-:W0:Y:S01]  /*3ab80*/  MUFU.EX2 R34, R34 ;  /* 0x0000002200227308 */ /* 0x000e220000000800 */
[-C--:B------:R-:W-:Y:S01]  /*3ab90*/  FFMA.FTZ R39, R59, R37.reuse, -R36 ;  /* 0x000000253b277223 */ /* 0x080fe20000010824 */
[----:B------:R-:W-:-:S06]  /*3aba0*/  FFMA.FTZ R25, R25, R37, -R42 ;  /* 0x0000002519197223 */ /* 0x000fcc000001082a */
[----:B------:R-:W3:Y:S01]  /*3abb0*/  MUFU.EX2 R171, R15 ;  /* 0x0000000f00ab7308 */ /* 0x000ee20000000800 */
[----:B------:R-:W-:-:S07]  /*3abc0*/  FFMA.FTZ R26, R26, R37, -R42 ;  /* 0x000000251a1a7223 */ /* 0x000fce000001082a */
[----:B------:R-:W-:Y:S08]  /*3abd0*/  MUFU.EX2 R35, R35 ;  /* 0x0000002300237308 */ /* 0x000ff00000000800 */
[----:B------:R-:W4:Y:S08]  /*3abe0*/  MUFU.EX2 R20, R20 ;  /* 0x0000001400147308 */ /* 0x000f300000000800 */
[----:B------:R-:W-:Y:S08]  /*3abf0*/  MUFU.EX2 R38, R38 ;  /* 0x0000002600267308 */ /* 0x000ff00000000800 */
[----:B------:R5:W-:Y:S01]  /*3ac00*/  MUFU.EX2 R174, R6 ;  /* 0x0000000600ae7308 */ /* 0x000be20000000800 */
[----:B------:R-:W-:-:S07]  /*3ac10*/  FFMA.FTZ R11, R11, R37, -R42 ;  /* 0x000000250b0b7223 */ /* 0x000fce000001082a */
[----:B------:R-:W4:Y:S01]  /*3ac20*/  MUFU.EX2 R24, R24 ;  /* 0x0000001800187308 */ /* 0x000f220000000800 */
[-C--:B-----5:R-:W-:Y:S01]  /*3ac30*/  FFMA.FTZ R6, R79, R37.reuse, -R36 ;  /* 0x000000254f067223 */ /* 0x0a0fe20000010824 */
[----:B------:R-:W-:-:S06]  /*3ac40*/  FFMA.FTZ R28, R28, R37, -R42 ;  /* 0x000000251c1c7223 */ /* 0x000fcc000001082a */
[----:B------:R-:W5:Y:S01]  /*3ac50*/  MUFU.EX2 R39, R39 ;  /* 0x0000002700277308 */ /* 0x000f620000000800 */
[----:B------:R-:W-:-:S07]  /*3ac60*/  FFMA.FTZ R40, R73, R37, -R36 ;  /* 0x0000002549287223 */ /* 0x000fce0000010824 */
[----:B------:R1:W-:Y:S08]  /*3ac70*/  MUFU.EX2 R47, R7 ;  /* 0x00000007002f7308 */ /* 0x0003f00000000800 */
[----:B------:R2:W-:Y:S01]  /*3ac80*/  MUFU.EX2 R180, R6 ;  /* 0x0000000600b47308 */ /* 0x0005e20000000800 */
[----:B-1----:R-:W-:-:S07]  /*3ac90*/  FADD.FTZ R7, R168, R33 ;  /* 0x00000021a8077221 */ /* 0x002fce0000010000 */
[----:B------:R-:W1:Y:S01]  /*3aca0*/  MUFU.EX2 R25, R25 ;  /* 0x0000001900197308 */ /* 0x000e620000000800 */
[----:B--2---:R-:W-:Y:S01]  /*3acb0*/  FADD.FTZ R6, R169, R48 ;  /* 0x00000030a9067221 */ /* 0x004fe20000010000 */
[----:B0-----:R-:W-:-:S03]  /*3acc0*/  FADD.FTZ R10, R34, R7 ;  /* 0x00000007220a7221 */ /* 0x001fc60000010000 */
[----:B---3--:R-:W-:-:S03]  /*3acd0*/  FADD.FTZ R7, R171, R6 ;  /* 0x00000006ab077221 */ /* 0x008fc60000010000 */
[----:B------:R-:W0:Y:S01]  /*3ace0*/  MUFU.EX2 R26, R26 ;  /* 0x0000001a001a7308 */ /* 0x000e220000000800 */
[-CC-:B------:R-:W-:Y:S01]  /*3acf0*/  FFMA.FTZ R44, R77, R37.reuse, -R36.reuse ;  /* 0x000000254d2c7223 */ /* 0x180fe20000010824 */
[-CC-:B------:R-:W-:Y:S01]  /*3ad00*/  FFMA.FTZ R45, R45, R37.reuse, -R36.reuse ;  /* 0x000000252d2d7223 */ /* 0x180fe20000010824 */
[-CC-:B------:R-:W-:Y:S01]  /*3ad10*/  FFMA.FTZ R46, R81, R37.reuse, -R36.reuse ;  /* 0x00000025512e7223 */ /* 0x180fe20000010824 */
[----:B----4-:R-:W-:Y:S01]  /*3ad20*/  FADD.FTZ R7, R20, R7 ;  /* 0x0000000714077221 */ /* 0x010fe20000010000 */
[----:B------:R-:W-:-:S03]  /*3ad30*/  FFMA.FTZ R36, R53, R37, -R36 ;  /* 0x0000002535247223 */ /* 0x000fc60000010824 */
[----:B------:R2:W-:Y:S01]  /*3ad40*/  MUFU.EX2 R177, R11 ;  /* 0x0000000b00b17308 */ /* 0x0005e20000000800 */
[-CC-:B------:R-:W-:Y:S01]  /*3ad50*/  FFMA.FTZ R14, R14, R37.reuse, -R42.reuse ;  /* 0x000000250e0e7223 */ /* 0x180fe2000001082a */
[----:B------:R-:W-:-:S06]  /*3ad60*/  FFMA.FTZ R27, R27, R37, -R42 ;  /* 0x000000251b1b7223 */ /* 0x000fcc000001082a */
[----:B------:R-:W3:Y:S01]  /*3ad70*/  MUFU.EX2 R175, R28 ;  /* 0x0000001c00af7308 */ /* 0x000ee20000000800 */
[----:B--2---:R-:W-:Y:S01]  /*3ad80*/  FADD.FTZ R11, R35, R10 ;  /* 0x0000000a230b7221 */ /* 0x004fe20000010000 */
[----:B------:R-:W-:-:S03]  /*3ad90*/  FADD.FTZ R10, R24, R7 ;  /* 0x00000007180a7221 */ /* 0x000fc60000010000 */
[----:B------:R-:W-:-:S03]  /*3ada0*/  FADD.FTZ R6, R38, R11 ;  /* 0x0000000b26067221 */ /* 0x000fc60000010000 */
[----:B------:R-:W2:Y:S01]  /*3adb0*/  MUFU.EX2 R40, R40 ;  /* 0x0000002800287308 */ /* 0x000ea20000000800 */
[----:B-----5:R-:W-:Y:S01]  /*3adc0*/  FADD.FTZ R7, R39, R6 ;  /* 0x0000000627077221 */ /* 0x020fe20000010000 */
[----:B-1----:R-:W-:Y:S01]  /*3add0*/  FADD.FTZ R11, R25, R10 ;  /* 0x0000000a190b7221 */ /* 0x002fe20000010000 */
[----:B------:R-:W-:-:S05]  /*3ade0*/  FFMA.FTZ R29, R29, R37, -R42 ;  /* 0x000000251d1d7223 */ /* 0x000fca000001082a */
[----:B------:R-:W-:Y:S01]  /*3adf0*/  MUFU.EX2 R49, R36 ;  /* 0x0000002400317308 */ /* 0x000fe20000000800 */
[----:B------:R-:W-:Y:S01]  /*3ae00*/  FADD.FTZ R6, R174, R7 ;  /* 0x00000007ae067221 */ /* 0x000fe20000010000 */
[----:B0-----:R-:W-:-:S06]  /*3ae10*/  FADD.FTZ R10, R26, R11 ;  /* 0x0000000b1a0a7221 */ /* 0x001fcc0000010000 */
[----:B------:R-:W0:Y:S01]  /*3ae20*/  MUFU.EX2 R36, R14 ;  /* 0x0000000e00247308 */ /* 0x000e220000000800 */
[----:B------:R-:W-:Y:S01]  /*3ae30*/  FFMA.FTZ R31, R31, R37, -R42 ;  /* 0x000000251f1f7223 */ /* 0x000fe2000001082a */
[----:B------:R-:W-:Y:S01]  /*3ae40*/  FADD.FTZ R7, R41, R6 ;  /* 0x0000000629077221 */ /* 0x000fe20000010000 */
[----:B---3--:R-:W-:-:S05]  /*3ae50*/  FADD.FTZ R10, R175, R10 ;  /* 0x0000000aaf0a7221 */ /* 0x008fca0000010000 */
[----:B------:R-:W1:Y:S01]  /*3ae60*/  MUFU.EX2 R44, R44 ;  /* 0x0000002c002c7308 */ /* 0x000e620000000800 */
[----:B------:R-:W-:-:S07]  /*3ae70*/  FFMA.FTZ R30, R30, R37, -R42 ;  /* 0x000000251e1e7223 */ /* 0x000fce000001082a */
[----:B------:R-:W3:Y:S01]  /*3ae80*/  MUFU.EX2 R27, R27 ;  /* 0x0000001b001b7308 */ /* 0x000ee20000000800 */
[----:B--2---:R-:W-:Y:S01]  /*3ae90*/  FADD.FTZ R6, R40, R7 ;  /* 0x0000000728067221 */ /* 0x004fe20000010000 */
[----:B------:R-:W-:-:S06]  /*3aea0*/  FADD.FTZ R7, R177, R10 ;  /* 0x0000000ab1077221 */ /* 0x000fcc0000010000 */
[----:B------:R-:W2:Y:S01]  /*3aeb0*/  MUFU.EX2 R45, R45 ;  /* 0x0000002d002d7308 */ /* 0x000ea20000000800 */
[----:B------:R-:W-:-:S07]  /*3aec0*/  FFMA.FTZ R21, R21, R37, -R42 ;  /* 0x0000002515157223 */ /* 0x000fce000001082a */
[----:B------:R-:W4:Y:S01]  /*3aed0*/  MUFU.EX2 R28, R29 ;  /* 0x0000001d001c7308 */ /* 0x000f220000000800 */
[----:B------:R-:W-:Y:S01]  /*3aee0*/  FADD.FTZ R11, R43, R6 ;  /* 0x000000062b0b7221 */ /* 0x000fe20000010000 */
[----:B0-----:R-:W-:-:S06]  /*3aef0*/  FADD.FTZ R6, R36, R7 ;  /* 0x0000000724067221 */ /* 0x001fcc0000010000 */
[----:B------:R-:W0:Y:S01]  /*3af00*/  MUFU.EX2 R31, R31 ;  /* 0x0000001f001f7308 */ /* 0x000e220000000800 */
[----:B------:R-:W-:Y:S01]  /*3af10*/  FFMA.FTZ R32, R32, R37, -R42 ;  /* 0x0000002520207223 */ /* 0x000fe2000001082a */
[----:B-1----:R-:W-:Y:S01]  /*3af20*/  FADD.FTZ R10, R44, R11 ;  /* 0x0000000b2c0a7221 */ /* 0x002fe20000010000 */
[----:B---3--:R-:W-:-:S05]  /*3af30*/  FADD.FTZ R7, R27, R6 ;  /* 0x000000061b077221 */ /* 0x008fca0000010000 */
[----:B------:R-:W1:Y:S01]  /*3af40*/  MUFU.EX2 R30, R30 ;  /* 0x0000001e001e7308 */ /* 0x000e620000000800 */
[----:B--2---:R-:W-:Y:S01]  /*3af50*/  FADD.FTZ R11, R45, R10 ;  /* 0x0000000a2d0b7221 */ /* 0x004fe20000010000 */
[----:B----4-:R-:W-:-:S06]  /*3af60*/  FADD.FTZ R6, R28, R7 ;  /* 0x000000071c067221 */ /* 0x010fcc0000010000 */
[----:B------:R-:W2:Y:S08]  /*3af70*/  MUFU.EX2 R46, R46 ;  /* 0x0000002e002e7308 */ /* 0x000eb00000000800 */
[----:B------:R-:W3:Y:S01]  /*3af80*/  MUFU.EX2 R21, R21 ;  /* 0x0000001500157308 */ /* 0x000ee20000000800 */
[----:B------:R-:W-:Y:S01]  /*3af90*/  FADD.FTZ R10, R180, R11 ;  /* 0x0000000bb40a7221 */ /* 0x000fe20000010000 */
[----:B0-----:R-:W-:-:S06]  /*3afa0*/  FADD.FTZ R7, R31, R6 ;  /* 0x000000061f077221 */ /* 0x001fcc0000010000 */
[----:B------:R-:W0:Y:S01]  /*3afb0*/  MUFU.EX2 R32, R32 ;  /* 0x0000002000207308 */ /* 0x000e220000000800 */
[----:B------:R-:W-:Y:S01]  /*3afc0*/  FADD.FTZ R11, R47, R10 ;  /* 0x0000000a2f0b7221 */ /* 0x000fe20000010000 */
[----:B-1----:R-:W-:-:S03]  /*3afd0*/  FADD.FTZ R6, R30, R7 ;  /* 0x000000071e067221 */ /* 0x002fc60000010000 */
[----:B--2---:R-:W-:Y:S01]  /*3afe0*/  FADD.FTZ R10, R46, R11 ;  /* 0x0000000b2e0a7221 */ /* 0x004fe20000010000 */
[----:B---3--:R-:W-:-:S03]  /*3aff0*/  FADD.FTZ R7, R21, R6 ;  /* 0x0000000615077221 */ /* 0x008fc60000010000 */
[----:B------:R-:W-:Y:S01]  /*3b000*/  FADD.FTZ R13, R49, R10 ;  /* 0x0000000a310d7221 */ /* 0x000fe20000010000 */
[----:B0-----:R-:W-:-:S04]  /*3b010*/  FADD.FTZ R29, R32, R7 ;  /* 0x00000007201d7221 */ /* 0x001fc80000010000 */
[----:B------:R-:W-:Y:S04]  /*3b020*/  ST.E desc[UR4][R8.64+0x10], R13 ;  /* 0x0000100d08007985 */ /* 0x000fe8000c101904 */
[----:B------:R0:W-:Y:S04]  /*3b030*/  ST.E desc[UR6][R8.64+0x14], R29 ;  /* 0x0000141d08007985 */ /* 0x0001e8000c101906 */
[----:B------:R-:W2:Y:S01]  /*3b040*/  LDL.64 R10, [R0+0x80] ;  /* 0x00008000000a7983 */ /* 0x000ea20000100a00 */
[----:B------:R-:W-:Y:S06]  /*3b050*/  BAR.SYNC.DEFER_BLOCKING 0xf, 0x100 ;  /* 0x03c4000000007b1d */ /* 0x000fec0000010000 */
[----:B------:R-:W3:Y:S01]  /*3b060*/  LDL.64 R6, [R0+0x88] ;  /* 0x0000880000067983 */ /* 0x000ee20000100a00 */
[----:B------:R-:W-:-:S02]  /*3b070*/  F2FP.F16.F32.PACK_AB R168, R33, R168 ;  /* 0x000000a821a8723e */ /* 0x000fc400000000ff */
[----:B------:R-:W-:Y:S01]  /*3b080*/  F2FP.F16.F32.PACK_AB R170, R35, R34 ;  /* 0x0000002223aa723e */ /* 0x000fe200000000ff */
[----:B0-----:R-:W4:Y:S04]  /*3b090*/  LDL.64 R8, [R0+0x90] ;  /* 0x0000900000087983 */ /* 0x001f280000100a00 */
[----:B--2---:R-:W2:Y:S04]  /*3b0a0*/  LD.E.64 R10, desc[UR4][R10.64+0x10] ;  /* 0x000010040a0a7980 */ /* 0x004ea8000c101b00 */
[----:B--2---:R-:W2:Y:S04]  /*3b0b0*/  LD.E.64 R14, desc[UR6][R10.64+0x8] ;  /* 0x000008060a0e7980 */ /* 0x004ea8000c101b00 */
[----:B------:R-:W5:Y:S01]  /*3b0c0*/  LD.E.64 R50, desc[UR4][R10.64] ;  /* 0x000000040a327980 */ /* 0x000f62000c101b00 */
[----:B------:R-:W-:-:S02]  /*3b0d0*/  F2FP.F16.F32.PACK_AB R169, R48, R169 ;  /* 0x000000a930a9723e */ /* 0x000fc400000000ff */
[----:B------:R-:W-:Y:S02]  /*3b0e0*/  F2FP.F16.F32.PACK_AB R171, R20, R171 ;  /* 0x000000ab14ab723e */ /* 0x000fe400000000ff */
[----:B------:R-:W-:Y:S02]  /*3b0f0*/  F2FP.F16.F32.PACK_AB R172, R39, R38 ;  /* 0x0000002627ac723e */ /* 0x000fe400000000ff */
[----:B------:R-:W-:Y:S02]  /*3b100*/  F2FP.F16.F32.PACK_AB R174, R41, R174 ;  /* 0x000000ae29ae723e */ /* 0x000fe400000000ff */
[----:B------:R-:W-:Y:S01]  /*3b110*/  F2FP.F16.F32.PACK_AB R173, R25, R24 ;  /* 0x0000001819ad723e */ /* 0x000fe200000000ff */
[----:B------:R-:W3:Y:S01]  /*3b120*/  LDL.64 R10, [R0] ;  /* 0x00000000000a7983 */ /* 0x000ee20000100a00 */
        /* <DEDUP_REMOVED lines=9> */
[----:B--2---:R-:W-:-:S05]  /*3b1c0*/  MOV R14, R14 ;  /* 0x0000000e000e7202 */ /* 0x004fca0000000f00 */
[--C-:B-----5:R-:W-:Y:S02]  /*3b1d0*/  IMAD R50, R50, 0x2, R14.reuse ;  /* 0x0000000232327824 */ /* 0x120fe400078e020e */
[C---:B------:R-:W-:Y:S02]  /*3b1e0*/  IMAD R13, R51.reuse, 0x2, R14 ;  /* 0x00000002330d7824 */ /* 0x040fe400078e020e */
[----:B------:R-:W-:Y:S01]  /*3b1f0*/  IMAD R51, R51, 0x2, R50 ;  /* 0x0000000233337824 */ /* 0x000fe200078e0232 */
[----:B------:R-:W-:Y:S04]  /*3b200*/  STSM.16.M88.4 [R14], R168 ;  /* 0x000000a80e007844 */ /* 0x000fe80000000200 */
[----:B------:R-:W-:Y:S04]  /*3b210*/  STSM.16.M88.4 [R50], R172 ;  /* 0x000000ac32007844 */ /* 0x000fe80000000200 */
[----:B------:R0:W-:Y:S04]  /*3b220*/  STSM.16.M88.4 [R13], R176 ;  /* 0x000000b00d007844 */ /* 0x0001e80000000200 */
[----:B------:R1:W-:Y:S01]  /*3b230*/  STSM.16.M88.4 [R51], R180 ;  /* 0x000000b433007844 */ /* 0x0003e20000000200 */
[----:B------:R-:W-:-:S02]  /*3b240*/  R2UR UR28, R4 ;  /* 0x00000000041c72ca */ /* 0x000fc400000e0000 */
[----:B------:R-:W-:Y:S01]  /*3b250*/  R2UR UR29, R5 ;  /* 0x00000000051d72ca */ /* 0x000fe200000e0000 */
[----:B---3--:R-:W2:Y:S04]  /*3b260*/  LD.E R11, desc[UR6][R10.64] ;  /* 0x000000060a0b7980 */ /* 0x008ea8000c101900 */
[----:B----4-:R-:W2:Y:S04]  /*3b270*/  LD.E.64 R8, desc[UR4][R8.64] ;  /* 0x0000000408087980 */ /* 0x010ea8000c101b00 */
[----:B0-----:R-:W3:Y:S04]  /*3b280*/  LD.E R13, desc[UR4][R6.64+0x14] ;  /* 0x00001404060d7980 */ /* 0x001ee8000c101900 */
[----:B------:R-:W4:Y:S04]  /*3b290*/  LD.E R15, desc[UR4][R6.64] ;  /* 0x00000004060f7980 */ /* 0x000f28000c101900 */
[----:B------:R-:W5:Y:S04]  /*3b2a0*/  LD.E R21, desc[UR6][R6.64+0x4] ;  /* 0x0000040606157980 */ /* 0x000f68000c101900 */
[----:B------:R-:W2:Y:S01]  /*3b2b0*/  LD.E R25, desc[UR8][R6.64+0x8] ;  /* 0x0000080806197980 */ /* 0x000ea2000c101900 */
[----:B------:R-:W-:-:S02]  /*3b2c0*/  R2UR UR10, R4 ;  /* 0x00000000040a72ca */ /* 0x000fc400000e0000 */
[C---:B------:R-:W-:Y:S01]  /*3b2d0*/  R2UR UR11, R5.reuse ;  /* 0x00000000050b72ca */ /* 0x040fe200000e0000 */
[----:B------:R-:W2:Y:S01]  /*3b2e0*/  LD.E R31, desc[UR6][R6.64+0x18] ;  /* 0x00001806061f7980 */ /* 0x000ea2000c101900 */
[C---:B------:R-:W-:Y:S02]  /*3b2f0*/  R2UR UR12, R4.reuse ;  /* 0x00000000040c72ca */ /* 0x040fe400000e0000 */
[C---:B------:R-:W-:Y:S01]  /*3b300*/  R2UR UR13, R5.reuse ;  /* 0x00000000050d72ca */ /* 0x040fe200000e0000 */
[----:B------:R-:W2:Y:S01]  /*3b310*/  LD.E R33, desc[UR8][R6.64+0x1c] ;  /* 0x00001c0806217980 */ /* 0x000ea2000c101900 */
[C---:B------:R-:W-:Y:S02]  /*3b320*/  R2UR UR14, R4.reuse ;  /* 0x00000000040e72ca */ /* 0x040fe400000e0000 */
[----:B------:R-:W-:Y:S01]  /*3b330*/  R2UR UR15, R5 ;  /* 0x00000000050f72ca */ /* 0x000fe200000e0000 */
        /* <DEDUP_REMOVED lines=16> */
[----:B------:R-:W-:Y:S02]  /*3b440*/  R2UR UR26, R4 ;  /* 0x00000000041a72ca */ /* 0x000fe400000e0000 */
[----:B------:R-:W-:Y:S01]  /*3b450*/  R2UR UR27, R5 ;  /* 0x00000000051b72ca */ /* 0x000fe200000e0000 */
[----:B------:R-:W2:Y:S04]  /*3b460*/  LD.E R41, desc[UR16][R6.64+0x2c] ;  /* 0x00002c1006297980 */ /* 0x000ea8000c101900 */
[----:B------:R-:W2:Y:S04]  /*3b470*/  LD.E R43, desc[UR18][R6.64+0x30] ;  /* 0x00003012062b7980 */ /* 0x000ea8000c101900 */
[----:B------:R-:W2:Y:S04]  /*3b480*/  LD.E R45, desc[UR20][R6.64+0x34] ;  /* 0x00003414062d7980 */ /* 0x000ea8000c101900 */
[----:B------:R-:W2:Y:S04]  /*3b490*/  LD.E R47, desc[UR22][R6.64+0x38] ;  /* 0x00003816062f7980 */ /* 0x000ea8000c101900 */
[----:B------:R-:W2:Y:S04]  /*3b4a0*/  LD.E R49, desc[UR24][R6.64+0x3c] ;  /* 0x00003c1806317980 */ /* 0x000ea8000c101900 */
[----:B-1----:R-:W2:Y:S04]  /*3b4b0*/  LD.E R51, desc[UR26][R6.64+0x40] ;  /* 0x0000401a06337980 */ /* 0x002ea8000c101900 */
        /* <DEDUP_REMOVED lines=25> */
[----:B---3--:R0:W-:Y:S04]  /*3b650*/  ST.E desc[UR4][R6.64+0x14], R13 ;  /* 0x0000140d06007985 */ /* 0x0081e8000c101904 */
[----:B0-----:R-:W3:Y:S04]  /*3b660*/  LD.E R13, desc[UR28][R6.64+0xac] ;  /* 0x0000ac1c060d7980 */ /* 0x001ee8000c101900 */
[----:B----4-:R0:W-:Y:S04]  /*3b670*/  ST.E desc[UR8][R6.64], R15 ;  /* 0x0000000f06007985 */ /* 0x0101e8000c101908 */
[----:B-----5:R1:W-:Y:S04]  /*3b680*/  ST.E desc[UR10][R6.64+0x4], R21 ;  /* 0x0000041506007985 */ /* 0x0203e8000c10190a */
[----:B--2---:R2:W-:Y:S04]  /*3b690*/  ST.E desc[UR12][R6.64+0x8], R25 ;  /* 0x0000081906007985 */ /* 0x0045e8000c10190c */
[----:B0-----:R-:W4:Y:S04]  /*3b6a0*/  LD.E R15, desc[UR6][R6.64+0xb0] ;  /* 0x0000b006060f7980 */ /* 0x001f28000c101900 */
[----:B-1----:R-:W5:Y:S04]  /*3b6b0*/  LD.E R21, desc[UR6][R6.64+0xb4] ;  /* 0x0000b40606157980 */ /* 0x002f68000c101900 */
[----:B--2---:R-:W2:Y:S04]  /*3b6c0*/  LD.E R25, desc[UR6][R6.64+0xb8] ;  /* 0x0000b80606197980 */ /* 0x004ea8000c101900 */
        /* <DEDUP_REMOVED lines=105> */
[----:B----4-:R0:W-:Y:S04]  /*3bd60*/  ST.E desc[UR4][R6.64+0x130], R15 ;  /* 0x0001300f06007985 */ /* 0x0101e8000c101904 */
[----:B-----5:R1:W-:Y:S04]  /*3bd70*/  ST.E desc[UR4][R6.64+0x134], R21 ;  /* 0x0001341506007985 */ /* 0x0203e8000c101904 */
[----:B--2---:R2:W-:Y:S04]  /*3bd80*/  ST.E desc[UR4][R6.64+0x138], R25 ;  /* 0x0001381906007985 */ /* 0x0045e8000c101904 */
[----:B---3--:R3:W-:Y:S04]  /*3bd90*/  ST.E desc[UR4][R6.64+0x13c], R13 ;  /* 0x00013c0d06007985 */ /* 0x0087e8000c101904 */
[----:B0-----:R-:W4:Y:S04]  /*3bda0*/  LD.E R15, desc[UR6][R6.64+0x140] ;  /* 0x00014006060f7980 */ /* 0x001f28000c101900 */
[----:B----4-:R0:W-:Y:S04]  /*3bdb0*/  ST.E desc[UR4][R6.64+0x140], R15 ;  /* 0x0001400f06007985 */ /* 0x0101e8000c101904 */
[----:B-1----:R-:W4:Y:S04]  /*3bdc0*/  LD.E R21, desc[UR6][R6.64+0x144] ;  /* 0x0001440606157980 */ /* 0x002f28000c101900 */
[----:B----4-:R1:W-:Y:S04]  /*3bdd0*/  ST.E desc[UR4][R6.64+0x144], R21 ;  /* 0x0001441506007985 */ /* 0x0103e8000c101904 */
[----:B--2---:R-:W2:Y:S04]  /*3bde0*/  LD.E R25, desc[UR6][R6.64+0x148] ;  /* 0x0001480606197980 */ /* 0x004ea8000c101900 */
[----:B--2---:R2:W-:Y:S04]  /*3bdf0*/  ST.E desc[UR4][R6.64+0x148], R25 ;  /* 0x0001481906007985 */ /* 0x0045e8000c101904 */
[----:B---3--:R-:W3:Y:S04]  /*3be00*/  LD.E R13, desc[UR6][R6.64+0x14c] ;  /* 0x00014c06060d7980 */ /* 0x008ee8000c101900 */
        /* <DEDUP_REMOVED lines=78> */
[----:B--2---:R-:W-:Y:S04]  /*3c2f0*/  ST.E desc[UR4][R6.64+0x1e8], R25 ;  /* 0x0001e81906007985 */ /* 0x004fe8000c101904 */
[----:B---3--:R-:W2:Y:S04]  /*3c300*/  LD.E R13, desc[UR6][R6.64+0x1ec] ;  /* 0x0001ec06060d7980 */ /* 0x008ea8000c101900 */
[----:B--2---:R2:W-:Y:S04]  /*3c310*/  ST.E desc[UR4][R6.64+0x1ec], R13 ;  /* 0x0001ec0d06007985 */ /* 0x0045e8000c101904 */
[----:B0-----:R-:W3:Y:S04]  /*3c320*/  LD.E R15, desc[UR6][R6.64+0x1f0] ;  /* 0x0001f006060f7980 */ /* 0x001ee8000c101900 */
[----:B---3--:R-:W-:Y:S04]  /*3c330*/  ST.E desc[UR4][R6.64+0x1f0], R15 ;  /* 0x0001f00f06007985 */ /* 0x008fe8000c101904 */
[----:B-1----:R-:W3:Y:S04]  /*3c340*/  LD.E R21, desc[UR6][R6.64+0x1f4] ;  /* 0x0001f40606157980 */ /* 0x002ee8000c101900 */
[----:B---3--:R-:W-:Y:S04]  /*3c350*/  ST.E desc[UR4][R6.64+0x1f4], R21 ;  /* 0x0001f41506007985 */ /* 0x008fe8000c101904 */
[----:B------:R-:W3:Y:S01]  /*3c360*/  LD.E R155, desc[UR6][R6.64+0x1f8] ;  /* 0x0001f806069b7980 */ /* 0x000ee2000c101900 */
[----:B------:R-:W-:-:S03]  /*3c370*/  IMAD R8, R11, 0x1000, R8 ;  /* 0x000010000b087824 */ /* 0x000fc600078e0208 */
[----:B---3--:R-:W-:Y:S04]  /*3c380*/  ST.E desc[UR4][R6.64+0x1f8], R155 ;  /* 0x0001f89b06007985 */ /* 0x008fe8000c101904 */
[----:B--2---:R-:W2:Y:S01]  /*3c390*/  LD.E R13, desc[UR6][R6.64+0x1fc] ;  /* 0x0001fc06060d7980 */ /* 0x004ea2000c101900 */
[----:B------:R-:W-:Y:S02]  /*3c3a0*/  R2UR UR6, R8 ;  /* 0x00000000080672ca */ /* 0x000fe400000e0000 */
[----:B------:R-:W-:Y:S02]  /*3c3b0*/  R2UR UR7, R9 ;  /* 0x00000000090772ca */ /* 0x000fe400000e0000 */
[----:B------:R-:W-:Y:S02]  /*3c3c0*/  R2UR UR34, R4 ;  /* 0x00000000042272ca */ /* 0x000fe400000e0000 */
[----:B------:R-:W-:-:S02]  /*3c3d0*/  R2UR UR35, R5 ;  /* 0x00000000052372ca */ /* 0x000fc400000e0000 */
        /* <DEDUP_REMOVED lines=36> */
[----:B------:R-:W-:Y:S02]  /*3c620*/  R2UR UR32, R4 ;  /* 0x00000000042072ca */ /* 0x000fe400000e0000 */
[----:B------:R-:W-:Y:S01]  /*3c630*/  R2UR UR33, R5 ;  /* 0x00000000052172ca */ /* 0x000fe200000e0000 */
[----:B--2---:R-:W-:Y:S01]  /*3c640*/  ST.E desc[UR4][R6.64+0x1fc], R13 ;  /* 0x0001fc0d06007985 */ /* 0x004fe2000c101904 */
[----:B------:R-:W-:-:S06]  /*3c650*/  WARPGROUP.ARRIVE ;  /* 0x00000000000079c5 */ /* 0x000fcc0000000000 */
[----:B------:R-:W-:Y:S01]  /*3c660*/  HGMMA.64x256x16.F32 R24, R168, gdesc[UR4].tnspB, RZ, !UPT, gsb0 ;  /* 0x43e00004a8187df0 */ /* 0x000fe2000c0008ff */
[----:B------:R-:W-:Y:S02]  /*3c670*/  R2UR UR4, R4 ;  /* 0x00000000040472ca */ /* 0x000fe400000e0000 */
[----:B------:R-:W-:Y:S01]  /*3c680*/  R2UR UR5, R5 ;  /* 0x00000000050572ca */ /* 0x000fe200000e0000 */
[----:B------:R-:W-:Y:S02]  /*3c690*/  VIADD R10, R8, 0x80 ;  /* 0x00000080080a7836 */ /* 0x000fe40000000000 */
[----:B------:R-:W-:-:S03]  /*3c6a0*/  IMAD.MOV.U32 R11, RZ, RZ, R9 ;  /* 0x000000ffff0b7224 */ /* 0x000fc600078e0009 */
[----:B------:R-:W-:Y:S02]  /*3c6b0*/  R2UR UR6, R10 ;  /* 0x000000000a0672ca */ /* 0x000fe400000e0000 */
[----:B------:R-:W-:Y:S01]  /*3c6c0*/  R2UR UR7, R11 ;  /* 0x000000000b0772ca */ /* 0x000fe200000e0000 */
[----:B------:R-:W-:Y:S02]  /*3c6d0*/  WARPGROUP.DEPBAR.LE gsb0, 0x0 ;  /* 0x00008000000079c5 */ /* 0x000fe40000010000 */
[----:B------:R-:W-:Y:S04]  /*3c6e0*/  ST.E desc[UR34][R6.64], R24 ;  /* 0x0000001806007985 */ /* 0x000fe8000c101922 */
[----:B------:R-:W-:Y:S04]  /*3c6f0*/  ST.E desc[UR50][R6.64+0x4], R25 ;  /* 0x0000041906007985 */ /* 0x000fe8000c101932 */
[----:B------:R-:W-:Y:S04]  /*3c700*/  ST.E desc[UR60][R6.64+0x8], R26 ;  /* 0x0000081a06007985 */ /* 0x000fe8000c10193c */
[----:B------:R-:W-:Y:S04]  /*3c710*/  ST.E desc[UR58][R6.64+0xc], R27 ;  /* 0x00000c1b06007985 */ /* 0x000fe8000c10193a */
[----:B------:R-:W-:Y:S01]  /*3c720*/  ST.E desc[UR56][R6.64+0x10], R28 ;  /* 0x0000101c06007985 */ /* 0x000fe2000c101938 */
[----:B------:R-:W-:-:S03]  /*3c730*/  R2UR UR34, R4 ;  /* 0x00000000042272ca */ /* 0x000fc600000e0000 */
[----:B------:R-:W-:Y:S01]  /*3c740*/  ST.E desc[UR54][R6.64+0x14], R29 ;  /* 0x0000141d06007985 */ /* 0x000fe2000c101936 */
[----:B------:R-:W-:-:S03]  /*3c750*/  R2UR UR35, R5 ;  /* 0x00000000052372ca */ /* 0x000fc600000e0000 */
[----:B------:R-:W-:Y:S01]  /*3c760*/  ST.E desc[UR52][R6.64+0x18], R30 ;  /* 0x0000181e06007985 */ /* 0x000fe2000c101934 */
[----:B------:R-:W-:-:S03]  /*3c770*/  R2UR UR50, R4 ;  /* 0x00000000043272ca */ /* 0x000fc600000e0000 */
[----:B------:R-:W-:Y:S01]  /*3c780*/  ST.E desc[UR4][R6.64+0x1c], R31 ;  /* 0x00001c1f06007985 */ /* 0x000fe2000c101904 */
[----:B------:R-:W-:-:S03]  /*3c790*/  R2UR UR51, R5 ;  /* 0x00000000053372ca */ /* 0x000fc600000e0000 */
[----:B------:R-:W-:Y:S01]  /*3c7a0*/  ST.E desc[UR8][R6.64+0x20], R32 ;  /* 0x0000202006007985 */ /* 0x000fe2000c101908 */
[C---:B------:R-:W-:Y:S02]  /*3c7b0*/  R2UR UR60, R4.reuse ;  /* 0x00000000043c72ca */ /* 0x040fe400000e0000 */
[C---:B------:R-:W-:Y:S01]  /*3c7c0*/  R2UR UR61, R5.reuse ;  /* 0x00000000053d72ca */ /* 0x040fe200000e0000 */
[----:B------:R-:W-:Y:S01]  /*3c7d0*/  ST.E desc[UR10][R6.64+0x24], R33 ;  /* 0x0000242106007985 */ /* 0x000fe2000c10190a */
[C---:B------:R-:W-:Y:S02]  /*3c7e0*/  R2UR UR58, R4.reuse ;  /* 0x00000000043a72ca */ /* 0x040fe400000e0000 */
[C---:B------:R-:W-:Y:S01]  /*3c7f0*/  R2UR UR59, R5.reuse ;  /* 0x00000000053b72ca */ /* 0x040fe200000e0000 */
[----:B------:R-:W-:Y:S01]  /*3c800*/  ST.E desc[UR12][R6.64+0x28], R34 ;  /* 0x0000282206007985 */ /* 0x000fe2000c10190c */
[C---:B------:R-:W-:Y:S02]  /*3c810*/  R2UR UR56, R4.reuse ;  /* 0x00000000043872ca */ /* 0x040fe400000e0000 */
[----:B------:R-:W-:Y:S01]  /*3c820*/  R2UR UR57, R5 ;  /* 0x00000000053972ca */ /* 0x000fe200000e0000 */
[----:B------:R-:W-:Y:S01]  /*3c830*/  ST.E desc[UR14][R6.64+0x2c], R35 ;  /* 0x00002c2306007985 */ /* 0x000fe2000c10190e */
[----:B------:R-:W-:-:S02]  /*3c840*/  R2UR UR54, R4 ;  /* 0x00000000043672ca */ /* 0x000fc400000e0000 */
        /* <DEDUP_REMOVED lines=302> */
[----:B------:R-:W-:Y:S02]  /*3db30*/  R2UR UR50, R4 ;  /* 0x00000000043272ca */ /* 0x000fe400000e0000 */
[----:B------:R-:W-:Y:S01]  /*3db40*/  R2UR UR51, R5 ;  /* 0x00000000053372ca */ /* 0x000fe200000e0000 */
        /* <DEDUP_REMOVED lines=58> */
[----:B------:R-:W-:Y:S01]  /*3def0*/  R2UR UR33, R5 ;  /* 0x00000000052172ca */ /* 0x000fe200000e0000 */
[----:B------:R-:W-:-:S02]  /*3df00*/  VIADD R10, R8, 0x100 ;  /* 0x00000100080a7836 */ /* 0x000fc40000000000 */
        /* <DEDUP_REMOVED lines=390> */
[----:B------:R-:W-:Y:S01]  /*3f770*/  VIADD R8, R8, 0x180 ;  /* 0x0000018008087836 */ /* 0x000fe20000000000 */
[----:B------:R-:W-:-:S04]  /*3f780*/  R2UR UR7, R9 ;  /* 0x00000000090772ca */ /* 0x000fc800000e0000 */
        /* <DEDUP_REMOVED lines=367> */
[----:B------:R-:W-:Y:S01]  /*40e80*/  R2UR UR25, R5 ;  /* 0x00000000051972ca */ /* 0x000fe200000e0000 */
[----:B------:R-:W-:Y:S02]  /*40e90*/  WARPGROUP.DEPBAR.LE gsb0, 0x0 ;  /* 0x00008000000079c5 */ /* 0x000fe40000010000 */
[----:B------:R-:W-:Y:S01]  /*40ea0*/  ST.E desc[UR4][R6.64], R24 ;  /* 0x0000001806007985 */ /* 0x000fe2000c101904 */
[----:B------:R-:W-:-:S02]  /*40eb0*/  R2UR UR4, R4 ;  /* 0x00000000040472ca */ /* 0x000fc400000e0000 */
[----:B------:R-:W-:Y:S01]  /*40ec0*/  R2UR UR5, R5 ;  /* 0x00000000050572ca */ /* 0x000fe200000e0000 */
[----:B------:R-:W-:Y:S04]  /*40ed0*/  ST.E desc[UR6][R6.64+0x4], R25 ;  /* 0x0000041906007985 */ /* 0x000fe8000c101906 */
[----:B------:R-:W-:Y:S04]  /*40ee0*/  ST.E desc[UR8][R6.64+0x8], R26 ;  /* 0x0000081a06007985 */ /* 0x000fe8000c101908 */
[----:B------:R-:W-:Y:S01]  /*40ef0*/  ST.E desc[UR10][R6.64+0xc], R27 ;  /* 0x00000c1b06007985 */ /* 0x000fe2000c10190a */
[----:B------:R-:W-:-:S03]  /*40f00*/  R2UR UR6, R4 ;  /* 0x00000000040672ca */ /* 0x000fc600000e0000 */
[----:B------:R-:W-:Y:S01]  /*40f10*/  ST.E desc[UR12][R6.64+0x10], R28 ;  /* 0x0000101c06007985 */ /* 0x000fe2000c10190c */
[----:B------:R-:W-:-:S03]  /*40f20*/  R2UR UR7, R5 ;  /* 0x00000000050772ca */ /* 0x000fc600000e0000 */
        /* <DEDUP_REMOVED lines=21> */
[C---:B------:R-:W-:Y:S02]  /*41080*/  R2UR UR20, R4.reuse ;  /* 0x00000000041472ca */ /* 0x040fe400000e0000 */
[----:B------:R-:W-:Y:S01]  /*41090*/  R2UR UR21, R5 ;  /* 0x00000000051572ca */ /* 0x000fe200000e0000 */
[----:B------:R-:W-:Y:S01]  /*410a0*/  ST.E desc[UR6][R6.64+0x30], R36 ;  /* 0x0000302406007985 */ /* 0x000fe2000c101906 */
[----:B------:R-:W-:-:S02]  /*410b0*/  R2UR UR22, R4 ;  /* 0x00000000041672ca */ /* 0x000fc400000e0000 */
[C---:B------:R-:W-:Y:S02]  /*410c0*/  R2UR UR23, R5.reuse ;  /* 0x00000000051772ca */ /* 0x040fe400000e0000 */
[C---:B------:R-:W-:Y:S02]  /*410d0*/  R2UR UR24, R4.reuse ;  /* 0x00000000041872ca */ /* 0x040fe400000e0000 */
[C---:B------:R-:W-:Y:S02]  /*410e0*/  R2UR UR25, R5.reuse ;  /* 0x00000000051972ca */ /* 0x040fe400000e0000 */
[C---:B------:R-:W-:Y:S02]  /*410f0*/  R2UR UR6, R4.reuse ;  /* 0x00000000040672ca */ /* 0x040fe400000e0000 */
[----:B------:R-:W-:Y:S01]  /*41100*/  R2UR UR7, R5 ;  /* 0x00000000050772ca */ /* 0x000fe200000e0000 */
[----:B------:R-:W-:Y:S01]  /*41110*/  ST.E desc[UR8][R6.64+0x34], R37 ;  /* 0x0000342506007985 */ /* 0x000fe2000c101908 */
[----:B------:R-:W-:-:S02]  /*41120*/  R2UR UR8, R4 ;  /* 0x00000000040872ca */ /* 0x000fc400000e0000 */
[----:B------:R-:W-:Y:S01]  /*41130*/  R2UR UR9, R5 ;  /* 0x00000000050972ca */ /* 0x000fe200000e0000 */
[----:B------:R-:W-:Y:S04]  /*41140*/  ST.E desc[UR4][R6.64+0x38], R38 ;  /* 0x0000382606007985 */ /* 0x000fe8000c101904 */
        /* <DEDUP_REMOVED lines=27> */
[C---:B------:R-:W-:Y:S01]  /*41300*/  R2UR UR21, R5.reuse ;  /* 0x00000000051572ca */ /* 0x040fe200000e0000 */
[----:B------:R-:W-:Y:S01]  /*41310*/  ST.E desc[UR4][R6.64+0x64], R49 ;  /* 0x0000643106007985 */ /* 0x000fe2000c101904 */
[C---:B------:R-:W-:Y:S02]  /*41320*/  R2UR UR22, R4.reuse ;  /* 0x00000000041672ca */ /* 0x040fe400000e0000 */
[C---:B------:R-:W-:Y:S01]  /*41330*/  R2UR UR23, R5.reuse ;  /* 0x00000000051772ca */ /* 0x040fe200000e0000 */
[----:B------:R-:W-:Y:S01]  /*41340*/  ST.E desc[UR6][R6.64+0x68], R50 ;  /* 0x0000683206007985 */ /* 0x000fe2000c101906 */
[C---:B------:R-:W-:Y:S02]  /*41350*/  R2UR UR24, R4.reuse ;  /* 0x00000000041872ca */ /* 0x040fe400000e0000 */
[----:B------:R-:W-:Y:S02]  /*41360*/  R2UR UR25, R5 ;  /* 0x00000000051972ca */ /* 0x000fe400000e0000 */
[----:B------:R-:W-:-:S02]  /*41370*/  R2UR UR4, R4 ;  /* 0x00000000040472ca */ /* 0x000fc400000e0000 */
[C---:B------:R-:W-:Y:S02]  /*41380*/  R2UR UR5, R5.reuse ;  /* 0x00000000050572ca */ /* 0x040fe400000e0000 */
[C---:B------:R-:W-:Y:S02]  /*41390*/  R2UR UR6, R4.reuse ;  /* 0x00000000040672ca */ /* 0x040fe400000e0000 */
        /* <DEDUP_REMOVED lines=9> */
[----:B------:R-:W-:Y:S04]  /*41430*/  ST.E desc[UR20][R6.64+0x84], R57 ;  /* 0x0000843906007985 */ /* 0x000fe8000c101914 */
[----:B------:R-:W-:Y:S04]  /*41440*/  ST.E desc[UR22][R6.64+0x88], R58 ;  /* 0x0000883a06007985 */ /* 0x000fe8000c101916 */
[----:B------:R-:W-:Y:S01]  /*41450*/  ST.E desc[UR24][R6.64+0x8c], R59 ;  /* 0x00008c3b06007985 */ /* 0x000fe2000c101918 */
[----:B------:R-:W-:-:S03]  /*41460*/  R2UR UR10, R4 ;  /* 0x00000000040a72ca */ /* 0x000fc600000e0000 */
[----:B------:R-:W-:Y:S01]  /*41470*/  ST.E desc[UR4][R6.64+0x90], R60 ;  /* 0x0000903c06007985 */ /* 0x000fe2000c101904 */
[C---:B------:R-:W-:Y:S02]  /*41480*/  R2UR UR4, R4.reuse ;  /* 0x00000000040472ca */ /* 0x040fe400000e0000 */
[C---:B------:R-:W-:Y:S01]  /*41490*/  R2UR UR5, R5.reuse ;  /* 0x00000000050572ca */ /* 0x040fe200000e0000 */
[----:B------:R-:W-:Y:S01]  /*414a0*/  ST.E desc[UR6][R6.64+0x94], R61 ;  /* 0x0000943d06007985 */ /* 0x000fe2000c101906 */
        /* <DEDUP_REMOVED lines=267> */
[----:B------:R-:W2:Y:S01]  /*42560*/  LD.E R9, desc[UR28][R6.64] ;  /* 0x0000001c06097980 */ /* 0x000ea2000c101900 */
[----:B------:R-:W-:-:S02]  /*42570*/  R2UR UR4, R4 ;  /* 0x00000000040472ca */ /* 0x000fc400000e0000 */
[C---:B------:R-:W-:Y:S02]  /*42580*/  R2UR UR5, R5.reuse ;  /* 0x00000000050572ca */ /* 0x040fe400000e0000 */
[----:B------:R-:W-:Y:S02]  /*42590*/  R2UR UR6, R4 ;  /* 0x00000000040672ca */ /* 0x000fe400000e0000 */
[----:B------:R-:W-:-:S09]  /*425a0*/  R2UR UR7, R5 ;  /* 0x00000000050772ca */ /* 0x000fd200000e0000 */
[----:B--2---:R0:W-:Y:S04]  /*425b0*/  ST.E desc[UR4][R6.64], R9 ;  /* 0x0000000906007985 */ /* 0x0041e8000c101904 */
[----:B------:R-:W2:Y:S01]  /*425c0*/  LD.E R11, desc[UR6][R6.64+0x4] ;  /* 0x00000406060b7980 */ /* 0x000ea2000c101900 */
[C---:B------:R-:W-:Y:S02]  /*425d0*/  R2UR UR4, R4.reuse ;  /* 0x00000000040472ca */ /* 0x040fe400000e0000 */
        /* <DEDUP_REMOVED lines=10> */
[----:B------:R-:W3:Y:S01]  /*42680*/  LD.E R15, desc[UR6][R6.64+0xc] ;  /* 0x00000c06060f7980 */ /* 0x000ee2000c101900 */
[C---:B------:R-:W-:Y:S02]  /*42690*/  R2UR UR4, R4.reuse ;  /* 0x00000000040472ca */ /* 0x040fe400000e0000 */
[C---:B------:R-:W-:Y:S02]  /*426a0*/  R2UR UR5, R5.reuse ;  /* 0x00000000050572ca */ /* 0x040fe400000e0000 */
[----:B------:R-:W-:Y:S02]  /*426b0*/  R2UR UR6, R4 ;  /* 0x00000000040672ca */ /* 0x000fe400000e0000 */
[----:B------:R-:W-:-:S09]  /*426c0*/  R2UR UR7, R5 ;  /* 0x00000000050772ca */ /* 0x000fd200000e0000 */
[----:B---3--:R3:W-:Y:S04]  /*426d0*/  ST.E desc[UR4][R6.64+0xc], R15 ;  /* 0x00000c0f06007985 */ /* 0x0087e8000c101904 */
[----:B0-----:R-:W4:Y:S01]  /*426e0*/  LD.E R9, desc[UR6][R6.64+0x10] ;  /* 0x0000100606097980 */ /* 0x001f22000c101900 */
[C---:B------:R-:W-:Y:S02]  /*426f0*/  R2UR UR4, R4.reuse ;  /* 0x00000000040472ca */ /* 0x040fe400000e0000 */
[C---:B------:R-:W-:Y:S02]  /*42700*/  R2UR UR5, R5.reuse ;  /* 0x00000000050572ca */ /* 0x040fe400000e0000 */
[----:B------:R-:W-:Y:S02]  /*42710*/  R2UR UR6, R4 ;  /* 0x00000000040672ca */ /* 0x000fe400000e0000 */
[----:B------:R-:W-:-:S09]  /*42720*/  R2UR UR7, R5 ;  /* 0x00000000050772ca */ /* 0x000fd200000e0000 */
[----:B----4-:R0:W-:Y:S04]  /*42730*/  ST.E desc[UR4][R6.64+0x10], R9 ;  /* 0x0000100906007985 */ /* 0x0101e8000c101904 */
[----:B-1----:R-:W4:Y:S01]  /*42740*/  LD.E R11, desc[UR6][R6.64+0x14] ;  /* 0x00001406060b7980 */ /* 0x002f22000c101900 */
[C---:B------:R-:W-:Y:S02]  /*42750*/  R2UR UR4, R4.reuse ;  /* 0x00000000040472ca */ /* 0x040fe400000e0000 */
[C---:B------:R-:W-:Y:S02]  /*42760*/  R2UR UR5, R5.reuse ;  /* 0x00000000050572ca */ /* 0x040fe400000e0000 */
[----:B------:R-:W-:Y:S02]  /*42770*/  R2UR UR6, R4 ;  /* 0x00000000040672ca */ /* 0x000fe400000e0000 */
[----:B------:R-:W-:-:S09]  /*42780*/  R2UR UR7, R5 ;  /* 0x00000000050772ca */ /* 0x000fd200000e0000 */
[----:B----4-:R1:W-:Y:S04]  /*42790*/  ST.E desc[UR4][R6.64+0x14], R11 ;  /* 0x0000140b06007985 */ /* 0x0103e8000c101904 */
[----:B--2---:R-:W2:Y:S01]  /*427a0*/  LD.E R13, desc[UR6][R6.64+0x18] ;  /* 0x00001806060d7980 */ /* 0x004ea2000c101900 */
[C---:B------:R-:W-:Y:S02]  /*427b0*/  R2UR UR4, R4.reuse ;  /* 0x00000000040472ca */ /* 0x040fe400000e0000 */
[C---:B------:R-:W-:Y:S02]  /*427c0*/  R2UR UR5, R5.reuse ;  /* 0x00000000050572ca */ /* 0x040fe400000e0000 */
[----:B------:R-:W-:Y:S02]  /*427d0*/  R2UR UR6, R4 ;  /* 0x00000000040672ca */ /* 0x000fe400000e0000 */
[----:B------:R-:W-:-:S09]  /*427e0*/  R2UR UR7, R5 ;  /* 0x00000000050772ca */ /* 0x000fd200000e0000 */
[----:B--2---:R2:W-:Y:S04]  /*427f0*/  ST.E desc[UR4][R6.64+0x18], R13 ;  /* 0x0000180d06007985 */ /* 0x0045e8000c101904 */
[----:B---3--:R-:W3:Y:S01]  /*42800*/  LD.E R15, desc[UR6][R6.64+0x1c] ;  /* 0x00001c06060f7980 */ /* 0x008ee2000c101900 */
        /* <DEDUP_REMOVED lines=719> */
[----:B---3--:R-:W2:Y:S01]  /*45500*/  LD.E R15, desc[UR6][R6.64+0x1fc] ;  /* 0x0001fc06060f7980 */ /* 0x008ea2000c101900 */
[----:B------:R-:W-:Y:S02]  /*45510*/  R2UR UR4, R4 ;  /* 0x00000000040472ca */ /* 0x000fe400000e0000 */
[----:B------:R-:W-:-:S13]  /*45520*/  R2UR UR5, R5 ;  /* 0x00000000050572ca */ /* 0x000fda00000e0000 */
[----:B--2---:R0:W-:Y:S01]  /*45530*/  ST.E desc[UR4][R6.64+0x1fc], R15 ;  /* 0x0001fc0f06007985 */ /* 0x0041e2000c101904 */
        /* <DEDUP_REMOVED lines=8> */
[----:B------:R-:W-:Y:S05]  /*455c0*/  @P0 BRA `(.L_x_2334) ;  /* 0x0000000000300947 */ /* 0x000fea0003800000 */
[----:B0-----:R-:W2:Y:S04]  /*455d0*/  LDL.64 R6, [R0+0x40] ;  /* 0x0000400000067983 */ /* 0x001ea80000100a00 */
[----:B------:R-:W3:Y:S01]  /*455e0*/  LDL.64 R8, [R0] ;  /* 0x0000000000087983 */ /* 0x000ee20000100a00 */
[C---:B------:R-:W-:Y:S02]  /*455f0*/  R2UR UR4, R4.reuse ;  /* 0x00000000040472ca */ /* 0x040fe400000e0000 */
[C---:B------:R-:W-:Y:S02]  /*45600*/  R2UR UR5, R5.reuse ;  /* 0x00000000050572ca */ /* 0x040fe400000e0000 */
[----:B------:R-:W-:Y:S02]  /*45610*/  R2UR UR6, R4 ;  /* 0x00000000040672ca */ /* 0x000fe400000e0000 */
[----:B------:R-:W-:-:S09]  /*45620*/  R2UR UR7, R5 ;  /* 0x00000000050772ca */ /* 0x000fd200000e0000 */
[----:B--2---:R-:W2:Y:S04]  /*45630*/  LD.E.64 R6, desc[UR4][R6.64+0x30] ;  /* 0x0000300406067980 */ /* 0x004ea8000c101b00 */
[----:B---3--:R-:W3:Y:S01]  /*45640*/  LD.E R8, desc[UR6][R8.64] ;  /* 0x0000000608087980 */ /* 0x008ee2000c101900 */
[----:B--2---:R-:W-:-:S05]  /*45650*/  MOV R5, R6 ;  /* 0x0000000600057202 */ /* 0x004fca0000000f00 */
[----:B---3--:R-:W-:-:S05]  /*45660*/  IMAD R4, R8, 0x8, R5 ;  /* 0x0000000808047824 */ /* 0x008fca00078e0205 */
[----:B------:R-:W-:-:S04]  /*45670*/  PRMT R4, RZ, 0x654, R4 ;  /* 0x00000654ff047816 */ /* 0x000fc80000000004 */
[----:B------:R1:W-:Y:S03]  /*45680*/  SYNCS.ARRIVE.TRANS64.RED.A1T0 RZ, [R4+URZ], RZ ;  /* 0x000000ff04ff79a7 */ /* 0x0003e6000810043f */
.L_x_2334:
[----:B0-----:R-:W-:-:S04]  /*45690*/  IMAD.MOV.U32 R13, RZ, RZ, 0x0 ;  /* 0x00000000ff0d7424 */ /* 0x001fc800078e00ff */
[----:B-1----:R-:W-:Y:S05]  /*456a0*/  RET.REL.NODEC R12 `(_ZN7cutlass13device_kernelIN5flash11enable_sm90INS1_16FlashAttnFwdSm90INS1_25CollectiveMainloopFwdSm90ILi2EN4cute5tupleIJNS5_1CILi1EEES8_S8_EEENS6_IJNS7_ILi64EEESA_SA_EEELi512ENS_6half_tEfNS_4arch4Sm90ELb0ELb1ELb1ELb0ELb0ELb0ELb1ELb0ELb0ELb1ELb0ELb0EEENS1_21CollectiveEpilogueFwdINS6_IJSA_NS7_ILi512EEESA_EEES9_SC_SE_Li256ELb0ELb1ELb0ELb0EEENS1_30DynamicPersistentTileSchedulerILi256ELi128ELb0ELb1ELb1EEEEEEEEEvNT_6ParamsE) ;  /* 0xfffffba80c547950 */ /* 0x002fea0003c3ffff */
.L_x_2310:
[----:B0-----:R0:W1:Y:S02]  /*456b0*/  SYNCS.PHASECHK.TRANS64.TRYWAIT P0, [R13+URZ], R24 ;  /* 0x000000180d0075a7 */ /* 0x001064000800017f */
[----:B-1----:R-:W-:Y:S05]  /*456c0*/  @!P0 NANOSLEEP.SYNCS 0x989680 ;  /* 0x009896800000895d */ /* 0x002fea0003900000 */
[----:B------:R-:W1:Y:S02]  /*456d0*/  @!P0 SYNCS.PHASECHK.TRANS64 P0, [R13+URZ], R24 ;  /* 0x000000180d0085a7 */ /* 0x000e64000800007f */
[----:B-1----:R-:W-:Y:S05]  /*456e0*/  @!P0 BRA `(.L_x_2310) ;  /* 0xfffffffc00f08947 */ /* 0x002fea000383ffff */
[----:B------:R-:W-:Y:S05]  /*456f0*/  BRA `(.L_x_2309) ;  /* 0xffffff0c00187947 */ /* 0x000fea000383ffff */
.L_x_2312:
[----:B0-----:R0:W1:Y:S02]  /*45700*/  SYNCS.PHASECHK.TRANS64.TRYWAIT P0, [R14+URZ+0x38810], R13 ;  /* 0x0388100d0e0075a7 */ /* 0x001064000800017f */
[----:B-1----:R-:W-:Y:S05]  /*45710*/  @!P0 NANOSLEEP.SYNCS 0x989680 ;  /* 0x009896800000895d */ /* 0x002fea0003900000 */
[----:B------:R-:W1:Y:S02]  /*45720*/  @!P0 SYNCS.PHASECHK.TRANS64 P0, [R14+URZ+0x38810], R13 ;  /* 0x0388100d0e0085a7 */ /* 0x000e64000800007f */
[----:B-1----:R-:W-:Y:S05]  /*45730*/  @!P0 BRA `(.L_x_2312) ;  /* 0xfffffffc00f08947 */ /* 0x002fea000383ffff */
[----:B------:R-:W-:Y:S05]  /*45740*/  BRA `(.L_x_2335) ;  /* 0xffffff10006c7947 */ /* 0x000fea000383ffff */
.L_x_2319:
[----:B0-----:R0:W1:Y:S02]  /*45750*/  SYNCS.PHASECHK.TRANS64.TRYWAIT P0, [R56+URZ], R57 ;  /* 0x00000039380075a7 */ /* 0x001064000800017f */
[----:B-1----:R-:W-:Y:S05]  /*45760*/  @!P0 NANOSLEEP.SYNCS 0x989680 ;  /* 0x009896800000895d */ /* 0x002fea0003900000 */
[----:B------:R-:W1:Y:S02]  /*45770*/  @!P0 SYNCS.PHASECHK.TRANS64 P0, [R56+URZ], R57 ;  /* 0x00000039380085a7 */ /* 0x000e64000800007f */
[----:B-1----:R-:W-:Y:S05]  /*45780*/  @!P0 BRA `(.L_x_2319) ;  /* 0xfffffffc00f08947 */ /* 0x002fea000383ffff */
[----:B------:R-:W-:Y:S05]  /*45790*/  BRA `(.L_x_2318) ;  /* 0xffffff1400087947 */ /* 0x000fea000383ffff */
.L_x_2336:
        /* <DEDUP_REMOVED lines=14> */
.L_x_6026:


//--------------------- .text._ZN7cutlass13device_kernelIN5flash11enable_sm90INS1_16FlashAttnFwdSm90INS1_25CollectiveMainloopFwdSm90ILi2EN4cute5tupleIJNS5_1CILi1EEES8_S8_EEENS6_IJNS7_ILi64EEESA_SA_EEELi512ENS_6half_tEfNS_4arch4Sm90ELb0ELb1ELb1ELb1ELb0ELb0ELb0ELb0ELb0ELb1ELb0ELb0EEENS1_21CollectiveEpilogueFwdINS6_IJSA_NS7_ILi512EEESA_EEES9_SC_SE_Li256ELb1ELb1ELb0ELb0EEENS1_36VarlenDynamicPersistentTileSchedulerILi64ELi64ELi256ELi128ELb0ELb1ELb1ELb1ELb0ELb1EEEEEEEEEvNT_6ParamsE --------------------------
	.section	.text._ZN7cutlass13device_kernelIN5flash11enable_sm90INS1_16FlashAttnFwdSm90INS1_25CollectiveMainloopFwdSm90ILi2EN4cute5tupleIJNS5_1CILi1EEES8_S8_EEENS6_IJNS7_ILi64EEESA_SA_EEELi512ENS_6half_tEfNS_4arch4Sm90ELb0ELb1ELb1ELb1ELb0ELb0ELb0ELb0ELb0ELb1ELb0ELb0EEENS1_21CollectiveEpilogueFwdINS6_IJSA_NS7_ILi512EEESA_EEES9_SC_SE_Li256ELb1ELb1ELb0ELb0EEENS1_36VarlenDynamicPersistentTileSchedulerILi64ELi64ELi256ELi128ELb0ELb1ELb1ELb1ELb0ELb1EEEEEEEEEvNT_6ParamsE,"ax",@progbits
	.align	128
.text._ZN7cutlass13device_kernelIN5flash11enable_sm90INS1_16FlashAttnFwdSm90INS1_25CollectiveMainloopFwdSm90ILi2EN4cute5tupleIJNS5_1CILi1EEES8_S8_EEENS6_IJNS7_ILi64EEESA_SA_EEELi512ENS_6half_tEfNS_4arch4Sm90ELb0ELb1ELb1ELb1ELb0ELb0ELb0ELb0ELb0ELb1ELb0ELb0EEENS1_21CollectiveEpilogueFwdINS6_IJSA_NS7_ILi512EEESA_EEES9_SC_SE_Li256ELb1ELb1ELb0ELb0EEENS1_36VarlenDynamicPersistentTileSchedulerILi64ELi64ELi256ELi128ELb0ELb1ELb1ELb1ELb0ELb1EEEEEEEEEvNT_6ParamsE:
        .type           _ZN7cutlass13device_kernelIN5flash11enable_sm90INS1_16FlashAttnFwdSm90INS1_25CollectiveMainloopFwdSm90ILi2EN4cute5tupleIJNS5_1CILi1EEES8_S8_EEENS6_IJNS7_ILi64EEESA_SA_EEELi512ENS_6half_tEfNS_4arch4Sm90ELb0ELb1ELb1ELb1ELb0ELb0ELb0ELb0ELb0ELb1ELb0ELb0EEENS1_21CollectiveEpilogueFwdINS6_IJSA_NS7_ILi512EEESA_EEES9_SC_SE_Li256ELb1ELb1ELb0ELb0EEENS1_36VarlenDynamicPersistentTileSchedulerILi64ELi64ELi256ELi128ELb0ELb1ELb1ELb1ELb0ELb1EEEEEEEEEvNT_6ParamsE,@function
        .size           _ZN7cutlass13device_kernelIN5flash11enable_sm90INS1_16FlashAttnFwdSm90INS1_25CollectiveMainloopFwdSm90ILi2EN4cute5tupleIJNS5_1CILi1EEES8_S8_EEENS6_IJNS7_ILi64EEESA_SA_EEELi512ENS_6half_tEfNS_4arch4Sm90ELb0ELb1ELb1ELb1ELb0ELb0ELb0ELb0ELb0ELb1ELb0ELb0EEENS1_21CollectiveEpilogueFwdINS6_IJSA_NS7_ILi512EEESA_EEES9_SC_SE_Li256ELb1ELb1ELb0ELb0EEENS1_36VarlenDynamicPersistentTileSchedulerILi64ELi64ELi256ELi128ELb0ELb1ELb1ELb1ELb0ELb1EEEEEEEEEvNT_6ParamsE,(.L_x_6028 - _ZN7cutlass13device_kernelIN5flash11enable_sm90INS1_16FlashAttnFwdSm90INS1_25CollectiveMainloopFwdSm90ILi2EN4cute5tupleIJNS5_1CILi1EEES8_S8_EEENS6_IJNS7_ILi64EEESA_SA_EEELi512ENS_6half_tEfNS_4arch4Sm90ELb0ELb1ELb1ELb1ELb0ELb0ELb0ELb0ELb0ELb1ELb0ELb0EEENS1_21CollectiveEpilogueFwdINS6_IJSA_NS7_ILi512EEESA_EEES9_SC_SE_Li256ELb1ELb1ELb0ELb0EEENS1_36VarlenDynamicPersistentTileSchedulerILi64ELi64ELi256ELi128ELb0ELb1ELb1ELb1ELb0ELb1EEEEEEEEEvNT_6ParamsE)
        .other          _ZN7cutlass13device_kernelIN5flash11enable_sm90INS1_16FlashAttnFwdSm90INS1_25CollectiveMainloopFwdSm90ILi2EN4cute5tupleIJNS5_1CILi1EEES8_S8_EEENS6_IJNS7_ILi64EEESA_SA_EEELi512ENS_6half_tEfNS_4arch4Sm90ELb0ELb1ELb1ELb1ELb0ELb0ELb0ELb0ELb0ELb1ELb0ELb0EEENS1_21CollectiveEpilogueFwdINS6_IJSA_NS7_ILi512EEESA_EEES9_SC_SE_Li256ELb1ELb1ELb0ELb0EEENS1_36VarlenDynamicPersistentTileSchedulerILi64ELi64ELi256ELi128ELb0ELb1ELb1ELb1ELb0ELb1EEEEEEEEEvNT_6ParamsE,@"STO_CUDA_ENTRY STV_DEFAULT"
_ZN7cutlass13device_kernelIN5flash11enable_sm90INS1_16FlashAttnFwdSm90INS1_25CollectiveMainloopFwdSm90ILi2EN4cute5tupleIJNS5_1CILi1EEES8_S8_EEENS6_IJNS7_ILi64EEESA_SA_EEELi512ENS_6half_tEfNS_4arch4Sm90ELb0ELb1ELb1ELb1ELb0ELb0ELb0ELb0ELb0ELb1ELb0ELb0EEENS1_21CollectiveEpilogueFwdINS6_IJSA_NS7_ILi512EEESA_EEES9_SC_SE_Li256ELb1ELb1ELb0ELb0EEENS1_36VarlenDynamicPersistentTileSchedulerILi64ELi64ELi256ELi128ELb0ELb1ELb1ELb1ELb0ELb1EEEEEEEEEvNT_6ParamsE:
        /* <DEDUP_REMOVED lines=18> */
.L_x_2338:
[----:B------:R-:W-:Y:S05]  /*0120*/  BSYNC B0 ;  /* 0x0000000000007941 */ /* 0x000fea0003800000 */
.L_x_2337:
        /* <DEDUP_REMOVED lines=37> */
.L_x_2339:
        /* <DEDUP_REMOVED lines=22> */
.L_x_2340:
        /* <DEDUP_REMOVED lines=18> */
.L_x_2341:
        /* <DEDUP_REMOVED lines=22> */
.L_x_2342:
        /* <DEDUP_REMOVED lines=22> */
.L_x_2343:
[----:B------:R-:W-:Y:S01]  /*08c0*/  PLOP3.LUT P0, PT, PT, PT, UP0, 0x80, 0x0 ;  /* 0x000000000000781c */ /* 0x000fe20003f0f008 */
[----:B------:R-:W-:Y:S01]  /*08d0*/  UMOV UR36, 0x1 ;  /* 0x0000000100247882 */ /* 0x000fe20000000000 */
[----:B------:R-:W-:Y:S01]  /*08e0*/  NOP ;  /* 0x0000000000007918 */ /* 0x000fe20000000000 */
[----:B------:R-:W-:Y:S01]  /*08f0*/  USEL UR36, UR36, 0x2, !UP0 ;  /* 0x0000000224247887 */ /* 0x000fe2000c000000 */
[----:B------:R-:W-:Y:S01]  /*0900*/  ULDC.64 UR40, c[0x0][0x208] ;  /* 0x0000820000287ab9 */ /* 0x000fe20000000a00 */
[----:B012-4-:R-:W-:Y:S08]  /*0910*/  BAR.SYNC.DEFER_BLOCKING 0x0 ;  /* 0x0000000000007b1d */ /* 0x017ff00000010000 */
[----:B------:R-:W-:Y:S05]  /*0920*/  @!P0 BRA `(.L_x_2344) ;  /* 0x00000104002c8947 */ /* 0x000fea0003800000 */
.L_x_2345:
[----:B------:R-:W-:-:S08]  /*0930*/  NOP ;  /* 0x0000000000007918 */ /* 0x000fd00000000000 */
[----:B------:R-:W0:Y:S02]  /*0940*/  USETMAXREG.TRY_ALLOC.CTAPOOL UP0, 0xf0 ;  /* 0x000000f0000079c8 */ /* 0x000e240008000600 */
[----:B0-----:R-:W-:-:S13]  /*0950*/  PLOP3.LUT P0, PT, PT, PT, UP0, 0x80, 0x0 ;  /* 0x000000000000781c */ /* 0x001fda0003f0f008 */
[----:B------:R-:W-:Y:S05]  /*0960*/  @!P0 BRA `(.L_x_2345) ;  /* 0xfffffffc00f08947 */ /* 0x000fea000383ffff */
[----:B------:R-:W-:Y:S01]  /*0970*/  LOP3.LUT R0, R4, 0xffffff80, RZ, 0xc0, !PT ;  /* 0xffffff8004007812 */ /* 0x000fe200078ec0ff */
[----:B------:R-:W0:Y:S01]  /*0980*/  S2UR UR4, SR_CgaCtaId ;  /* 0x00000000000479c3 */ /* 0x000e220000008800 */
[----:B------:R-:W-:Y:S02]  /*0990*/  UMOV UR46, 0x400 ;  /* 0x00000400002e7882 */ /* 0x000fe40000000000 */
[----:B------:R-:W-:-:S13]  /*09a0*/  ISETP.NE.AND P0, PT, R0, 0x80, PT ;  /* 0x000000800000780c */ /* 0x000fda0003f05270 */
[----:B------:R-:W-:Y:S06]  /*09b0*/  @!P0 BAR.ARV 0x8, 0x100 ;  /* 0x0204000000008b1d */ /* 0x000fec0000002000 */
[----:B------:R-:W-:Y:S01]  /*09c0*/  ISETP.GE.U32.AND P0, PT, R4, 0x100, PT ;  /* 0x000001000400780c */ /* 0x000fe20003f06070 */
[----:B0-----:R-:W-:-:S03]  /*09d0*/  ULEA UR46, UR4, UR46, 0x18 ;  /* 0x0000002e042e7291 */ /* 0x001fc6000f8ec03f */
[----:B------:R-:W-:-:S09]  /*09e0*/  ULDC UR4, c[0x0][0xc3c] ;  /* 0x00030f0000047ab9 */ /* 0x000fd20000000800 */
        /* <DEDUP_REMOVED lines=13> */
[----:B------:R-:W-:Y:S01]  /*0ac0*/  R2UR UR5, R9 ;  /* 0x00000000090572ca */ /* 0x000fe200000e0000 */
[----:B------:R-:W-:Y:S01]  /*0ad0*/  UMOV UR38, URZ ;  /* 0x0000003f00267c82 */ /* 0x000fe20008000000 */
[CC--:B------:R-:W-:Y:S01]  /*0ae0*/  LEA.HI R2, R0.reuse, R197.reuse, RZ, 0x4 ;  /* 0x000000c500027211 */ /* 0x0c0fe200078f20ff */
[----:B------:R-:W-:Y:S01]  /*0af0*/  UMOV UR37, URZ ;  /* 0x0000003f00257c82 */ /* 0x000fe20008000000 */
[----:B------:R-:W-:-:S02]  /*0b00*/  LEA.HI R7, R0, R197, RZ, 0x2 ;  /* 0x000000c500077211 */ /* 0x000fc400078f10ff */
[----:B------:R-:W-:Y:S02]  /*0b10*/  SHF.R.S32.HI R5, RZ, 0x4, R2 ;  /* 0x00000004ff057819 */ /* 0x000fe40000011402 */
[----:B------:R-:W-:Y:S02]  /*0b20*/  LEA.HI R6, R0, R197, RZ, 0x7 ;  /* 0x000000c500067211 */ /* 0x000fe400078f38ff */
[C---:B------:R-:W-:Y:S02]  /*0b30*/  LEA.HI R3, R2.reuse, R5, RZ, 0x1 ;  /* 0x0000000502037211 */ /* 0x040fe400078f08ff */
[----:B------:R-:W-:Y:S02]  /*0b40*/  LOP3.LUT R2, R2, 0xfffffff0, RZ, 0xc0, !PT ;  /* 0xfffffff002027812 */ /* 0x000fe400078ec0ff */
[----:B------:R-:W-:Y:S02]  /*0b50*/  LOP3.LUT R4, R3, 0x1ffffffe, RZ, 0xc0, !PT ;  /* 0x1ffffffe03047812 */ /* 0x000fe400078ec0ff */
[----:B------:R-:W-:Y:S01]  /*0b60*/  LEA.HI R3, R0, R197, RZ, 0x5 ;  /* 0x000000c500037211 */ /* 0x000fe200078f28ff */
[----:B------:R-:W-:Y:S01]  /*0b70*/  IMAD.IADD R2, R197, 0x1, -R2 ;  /* 0x00000001c5027824 */ /* 0x000fe200078e0a02 */
[----:B------:R-:W-:Y:S01]  /*0b80*/  LOP3.LUT R10, R7, 0xfffffffc, RZ, 0xc0, !PT ;  /* 0xfffffffc070a7812 */ /* 0x000fe200078ec0ff */
[----:B------:R-:W-:Y:S01]  /*0b90*/  IMAD.IADD R5, R5, 0x1, -R4 ;  /* 0x0000000105057824 */ /* 0x000fe200078e0a04 */
[----:B------:R-:W-:-:S02]  /*0ba0*/  SHF.R.S32.HI R4, RZ, 0x5, R3 ;  /* 0x00000005ff047819 */ /* 0x000fc40000011403 */
[----:B------:R-:W-:Y:S01]  /*0bb0*/  SHF.R.S32.HI R3, RZ, 0x1f, R3 ;  /* 0x0000001fff037819 */ /* 0x000fe20000011403 */
[----:B------:R-:W-:Y:S01]  /*0bc0*/  IMAD.IADD R10, R197, 0x1, -R10 ;  /* 0x00000001c50a7824 */ /* 0x000fe200078e0a0a */
[----:B------:R-:W-:Y:S01]  /*0bd0*/  LOP3.LUT R8, R6, 0xffffff80, RZ, 0xc0, !PT ;  /* 0xffffff8006087812 */ /* 0x000fe200078ec0ff */
[----:B------:R-:W-:Y:S01]  /*0be0*/  IMAD.SHL.U32 R5, R5, 0x8, RZ ;  /* 0x0000000805057824 */ /* 0x000fe200078e00ff */
[----:B------:R-:W-:Y:S02]  /*0bf0*/  LEA.HI R3, R3, R4, RZ, 0x2 ;  /* 0x0000000403037211 */ /* 0x000fe400078f10ff */
[----:B------:R-:W-:Y:S01]  /*0c00*/  SHF.R.S32.HI R193, RZ, 0x7, R6 ;  /* 0x00000007ffc17819 */ /* 0x000fe20000011406 */
[----:B------:R-:W-:Y:S01]  /*0c10*/  IMAD.IADD R8, R197, 0x1, -R8 ;  /* 0x00000001c5087824 */ /* 0x000fe200078e0a08 */
[----:B------:R-:W-:Y:S02]  /*0c20*/  LOP3.LUT R3, R3, 0x3ffffc, RZ, 0xc0, !PT ;  /* 0x003ffffc03037812 */ /* 0x000fe400078ec0ff */
[--C-:B------:R-:W-:Y:S01]  /*0c30*/  SHF.R.S32.HI R7, RZ, 0x1f, R2.reuse ;  /* 0x0000001fff077819 */ /* 0x100fe20000011402 */
[----:B------:R-:W-:Y:S01]  /*0c40*/  IMAD R12, R193, 0x100, R2 ;  /* 0x00000100c10c7824 */ /* 0x000fe200078e0202 */
[----:B------:R-:W-:Y:S01]  /*0c50*/  LEA.HI R11, R10, R10, RZ, 0x1 ;  /* 0x0000000a0a0b7211 */ /* 0x000fe200078f08ff */
[----:B------:R-:W-:Y:S01]  /*0c60*/  IMAD.IADD R3, R4, 0x1, -R3 ;  /* 0x0000000104037824 */ /* 0x000fe200078e0a03 */
[----:B------:R-:W-:-:S02]  /*0c70*/  LEA.HI R9, R7, R2, RZ, 0x3 ;  /* 0x0000000207097211 */ /* 0x000fc400078f18ff */
[----:B------:R-:W-:Y:S01]  /*0c80*/  SHF.R.S32.HI R7, RZ, 0x1f, R8 ;  /* 0x0000001fff077819 */ /* 0x000fe20000011408 */
[----:B------:R-:W-:Y:S01]  /*0c90*/  IMAD R12, R3, 0x10, R12 ;  /* 0x00000010030c7824 */ /* 0x000fe200078e020c */
[----:B------:R-:W-:Y:S02]  /*0ca0*/  LOP3.LUT R13, R11, 0x1ffffffe, RZ, 0xc0, !PT ;  /* 0x1ffffffe0b0d7812 */ /* 0x000fe400078ec0ff */
[-C--:B------:R-:W-:Y:S01]  /*0cb0*/  LEA.HI R3, R7, R8.reuse, RZ, 0x2 ;  /* 0x0000000807037211 */ /* 0x080fe200078f10ff */
[----:B------:R-:W-:Y:S01]  /*0cc0*/  IMAD.U32 R196, R12, 0x40, R5 ;  /* 0x000000400cc47824 */ /* 0x000fe200078e0005 */
[----:B------:R-:W-:Y:S01]  /*0cd0*/  LOP3.LUT R11, R9, 0xfffffff8, RZ, 0xc0, !PT ;  /* 0xfffffff8090b7812 */ /* 0x000fe200078ec0ff */
[----:B------:R-:W-:Y:S01]  /*0ce0*/  IMAD.IADD R185, R10, 0x1, -R13 ;  /* 0x000000010ab97824 */ /* 0x000fe200078e0a0d */
[----:B------:R-:W-:Y:S01]  /*0cf0*/  LOP3.LUT R13, R3, 0x7ffffffc, RZ, 0xc0, !PT ;  /* 0x7ffffffc030d7812 */ /* 0x000fe200078ec0ff */
[----:B------:R-:W-:Y:S01]  /*0d00*/  IMAD.SHL.U32 R9, R9, 0x40, RZ ;  /* 0x0000004009097824 */ /* 0x000fe200078e00ff */
[----:B------:R-:W-:Y:S01]  /*0d10*/  LEA.HI R7, R7, R8, RZ, 0x5 ;  /* 0x0000000807077211 */ /* 0x000fe200078f28ff */
[----:B------:R-:W-:Y:S01]  /*0d20*/  IMAD.IADD R11, R2, 0x1, -R11 ;  /* 0x00000001020b7824 */ /* 0x000fe200078e0a0b */
[----:B------:R-:W-:Y:S01]  /*0d30*/  SHF.R.S32.HI R2, RZ, 0x2, R3 ;  /* 0x00000002ff027819 */ /* 0x000fe20000011403 */
[----:B------:R-:W-:Y:S01]  /*0d40*/  IMAD.IADD R13, R8, 0x1, -R13 ;  /* 0x00000001080d7824 */ /* 0x000fe200078e0a0d */
[----:B------:R-:W-:Y:S01]  /*0d50*/  SHF.R.S32.HI R3, RZ, 0x1f, R3 ;  /* 0x0000001fff037819 */ /* 0x000fe20000011403 */
[----:B------:R-:W-:Y:S01]  /*0d60*/  IMAD.SHL.U32 R8, R11, 0x40, RZ ;  /* 0x000000400b087824 */ /* 0x000fe200078e00ff */
[----:B------:R-:W-:-:S02]  /*0d70*/  LOP3.LUT R9, R9, 0x7ffffe00, RZ, 0xc0, !PT ;  /* 0x7ffffe0009097812 */ /* 0x000fc400078ec0ff */
[----:B------:R-:W-:Y:S02]  /*0d80*/  LEA.HI R3, R3, R2, RZ, 0x3 ;  /* 0x0000000203037211 */ /* 0x000fe400078f18ff */
[----:B------:R-:W-:Y:S01]  /*0d90*/  LOP3.LUT R8, R8, 0x1c0, RZ, 0xc0, !PT ;  /* 0x000001c008087812 */ /* 0x000fe200078ec0ff */
[----:B------:R-:W-:Y:S01]  /*0da0*/  IMAD R9, R4, 0x400, R9 ;  /* 0x0000040004097824 */ /* 0x000fe200078e0209 */
[----:B------:R-:W-:Y:S02]  /*0db0*/  LOP3.LUT R3, R3, 0xfffffff8, RZ, 0xc0, !PT ;  /* 0xfffffff803037812 */ /* 0x000fe400078ec0ff */
[----:B------:R-:W-:Y:S02]  /*0dc0*/  LOP3.LUT R5, R8, 0x8, R5, 0xf8, !PT ;  /* 0x0000000808057812 */ /* 0x000fe400078ef805 */
[----:B------:R-:W-:Y:S01]  /*0dd0*/  SHF.R.U32.HI R8, RZ, 0x3, R8 ;  /* 0x00000003ff087819 */ /* 0x000fe20000011608 */
[----:B------:R-:W-:Y:S01]  /*0de0*/  IMAD.IADD R16, R2, 0x1, -R3 ;  /* 0x0000000102107824 */ /* 0x000fe200078e0a03 */
[----:B------:R-:W-:-:S02]  /*0df0*/  LEA.HI R0, R0, R197, RZ, 0x3 ;  /* 0x000000c500007211 */ /* 0x000fc400078f18ff */
[----:B------:R-:W-:Y:S02]  /*0e00*/  LOP3.LUT R8, R5, R8, RZ, 0x3c, !PT ;  /* 0x0000000805087212 */ /* 0x000fe400078e3cff */
[----:B------:R-:W-:Y:S02]  /*0e10*/  LOP3.LUT R2, R0, 0xfffffff8, RZ, 0xc0, !PT ;  /* 0xfffffff800027812 */ /* 0x000fe400078ec0ff */
[----:B------:R-:W-:Y:S01]  /*0e20*/  R2P PR, R11, 0x6 ;  /* 0x000000060b007804 */ /* 0x000fe20000000000 */
[----:B------:R-:W-:Y:S01]  /*0e30*/  IMAD.IADD R8, R9, 0x1, R8 ;  /* 0x0000000109087824 */ /* 0x000fe200078e0208 */
[----:B------:R-:W-:Y:S01]  /*0e40*/  LEA.HI R6, R6, R193, RZ, 0x1 ;  /* 0x000000c106067211 */ /* 0x000fe200078f08ff */
[----:B------:R-:W-:Y:S01]  /*0e50*/  IMAD.IADD R191, R197, 0x1, -R2 ;  /* 0x00000001c5bf7824 */ /* 0x000fe200078e0a02 */
[----:B------:R-:W-:Y:S01]  /*0e60*/  SHF.R.S32.HI R7, RZ, 0x5, R7 ;  /* 0x00000005ff077819 */ /* 0x000fe20000011407 */
[----:B------:R-:W-:Y:S01]  /*0e70*/  IMAD.SHL.U32 R2, R13, 0x2, RZ ;  /* 0x000000020d027824 */ /* 0x000fe200078e00ff */
        /* <DEDUP_REMOVED lines=28> */
.L_x_2453:
[----:B------:R-:W-:Y:S01]  /*1040*/  ULDC.64 UR8, c[0x0][0xa28] ;  /* 0x00028a0000087ab9 */ /* 0x000fe20000000a00 */
[----:B------:R-:W-:Y:S01]  /*1050*/  ULDC UR4, c[0x0][0x424] ;  /* 0x0001090000047ab9 */ /* 0x000fe20000000800 */
[----:B------:R-:W-:-:S04]  /*1060*/  UISETP.NE.U32.AND UP0, UPT, UR8, URZ, UPT ;  /* 0x0000003f0800728c */ /* 0x000fc8000bf05070 */
[----:B------:R-:W-:-:S03]  /*1070*/  UISETP.NE.AND.EX UP0, UPT, UR9, URZ, UPT, UP0 ;  /* 0x0000003f0900728c */ /* 0x000fc6000bf05300 */
[----:B------:R-:W-:Y:S02]  /*1080*/  ULDC.64 UR8, c[0x0][0xa18] ;  /* 0x0002860000087ab9 */ /* 0x000fe40000000a00 */
[----:B------:R-:W-:Y:S01]  /*1090*/  UISETP.NE.U32.AND UP1, UPT, UR8, URZ, UPT ;  /* 0x0000003f0800728c */ /* 0x000fe2000bf25070 */
[----:B------:R-:W-:-:S03]  /*10a0*/  PLOP3.LUT P0, PT, PT, PT, UP0, 0x80, 0x0 ;  /* 0x000000000000781c */ /* 0x000fc60003f0f008 */
[----:B------:R-:W-:-:S03]  /*10b0*/  UISETP.NE.AND.EX UP1, UPT, UR9, URZ, UPT, UP1 ;  /* 0x0000003f0900728c */ /* 0x000fc6000bf25310 */
[----:B------:R-:W-:Y:S02]  /*10c0*/  @UP0 ULDC.64 UR8, c[0x0][0xa28] ;  /* 0x00028a0000080ab9 */ /* 0x000fe40000000a00 */
[----:B------:R-:W-:Y:S01]  /*10d0*/  @UP0 UIMAD.WIDE UR8, UR6, 0x4, UR8 ;  /* 0x00000004060808a5 */ /* 0x000fe2000f8e0208 */
[----:B------:R-:W-:-:S05]  /*10e0*/  PLOP3.LUT P2, PT, PT, PT, UP1, 0x80, 0x0 ;  /* 0x000000000000781c */ /* 0x000fca0003f4f018 */
[----:B------:R-:W-:Y:S01]  /*10f0*/  @UP1 ULDC.64 UR10, c[0x0][0xa18] ;  /* 0x00028600000a1ab9 */ /* 0x000fe20000000a00 */
[----:B0-23--:R-:W-:Y:S02]  /*1100*/  IMAD.U32 R4, RZ, RZ, UR8 ;  /* 0x00000008ff047e24 */ /* 0x00dfe4000f8e00ff */
[----:B------:R-:W-:Y:S01]  /*1110*/  IMAD.U32 R5, RZ, RZ, UR9 ;  /* 0x00000009ff057e24 */ /* 0x000fe2000f8e00ff */
[----:B------:R-:W-:-:S04]  /*1120*/  @UP1 UIMAD.WIDE UR8, UR6, 0x4, UR10 ;  /* 0x00000004060818a5 */ /* 0x000fc8000f8e020a */
[----:B------:R-:W2:Y:S02]  /*1130*/  @P0 LDG.E R4, desc[UR40][R4.64] ;  /* 0x0000002804040981 */ /* 0x000ea4000c1e1900 */
[----:B-1----:R-:W-:Y:S02]  /*1140*/  IMAD.U32 R6, RZ, RZ, UR8 ;  /* 0x00000008ff067e24 */ /* 0x002fe4000f8e00ff */
[----:B----4-:R-:W-:Y:S01]  /*1150*/  IMAD.U32 R7, RZ, RZ, UR9 ;  /* 0x00000009ff077e24 */ /* 0x010fe2000f8e00ff */
[----:B------:R-:W-:-:S04]  /*1160*/  ULDC.64 UR8, c[0x0][0x418] ;  /* 0x0001060000087ab9 */ /* 0x000fc80000000a00 */
[----:B------:R-:W3:Y:S01]  /*1170*/  @P2 LDG.E R6, desc[UR40][R6.64] ;  /* 0x0000002806062981 */ /* 0x000ee2000c1e1900 */
[----:B------:R-:W-:Y:S01]  /*1180*/  UISETP.NE.U32.AND UP0, UPT, UR8, URZ, UPT ;  /* 0x0000003f0800728c */ /* 0x000fe2000bf05070 */
[----:B------:R-:W-:Y:S01]  /*1190*/  UMOV UR49, URZ ;  /* 0x0000003f00317c82 */ /* 0x000fe20008000000 */
[----:B------:R-:W-:Y:S02]  /*11a0*/  ULDC UR51, c[0x0][0x288] ;  /* 0x0000a20000337ab9 */ /* 0x000fe40000000800 */
[----:B------:R-:W-:Y:S01]  /*11b0*/  UISETP.NE.AND.EX UP0, UPT, UR9, URZ, UPT, UP0 ;  /* 0x0000003f0900728c */ /* 0x000fe2000bf05300 */
[----:B------:R-:W-:Y:S02]  /*11c0*/  UMOV UR44, UR7 ;  /* 0x00000007002c7c82 */ /* 0x000fe40008000000 */
[----:B------:R-:W-:Y:S01]  /*11d0*/  ULDC.64 UR8, c[0x0][0xa20] ;  /* 0x0002880000087ab9 */ /* 0x000fe20000000a00 */
[----:B------:R-:W-:Y:S01]  /*11e0*/  USEL UR4, UR4, 0x1, UP0 ;  /* 0x0000000104047887 */ /* 0x000fe20008000000 */
[----:B------:R-:W-:Y:S01]  /*11f0*/  ISETP.NE.U32.AND P1, PT, RZ, UR8, PT ;  /* 0x00000008ff007c0c */ /* 0x000fe2000bf25070 */
[----:B------:R-:W-:-:S02]  /*1200*/  ULDC UR8, c[0x0][0x2f0] ;  /* 0x0000bc0000087ab9 */ /* 0x000fc40000000800 */
[----:B------:R-:W-:Y:S01]  /*1210*/  UIMAD UR4, UR4, UR8, URZ ;  /* 0x00000008040472a4 */ /* 0x000fe2000f8e023f */
[----:B------:R-:W-:Y:S02]  /*1220*/  ISETP.NE.AND.EX P1, PT, RZ, UR9, PT, P1 ;  /* 0x00000009ff007c0c */ /* 0x000fe4000bf25310 */
[----:B--2---:R-:W-:Y:S02]  /*1230*/  @P0 R2UR UR49, R4 ;  /* 0x00000000043102ca */ /* 0x004fe400000e0000 */
[----:B---3--:R-:W-:Y:S01]  /*1240*/  @P2 R2UR UR51, R6 ;  /* 0x00000000063322ca */ /* 0x008fe200000e0000 */
[----:B------:R-:W-:-:S14]  /*1250*/  @P2 BRA `(.L_x_2346) ;  /* 0x0000000000342947 */ /* 0x000fdc0003800000 */
[----:B------:R-:W-:Y:S02]  /*1260*/  ULDC.64 UR8, c[0x0][0xa00] ;  /* 0x0002800000087ab9 */ /* 0x000fe40000000a00 */
[----:B------:R-:W-:-:S04]  /*1270*/  ISETP.NE.U32.AND P0, PT, RZ, UR8, PT ;  /* 0x00000008ff007c0c */ /* 0x000fc8000bf05070 */
[----:B------:R-:W-:-:S13]  /*1280*/  ISETP.NE.AND.EX P0, PT, RZ, UR9, PT, P0 ;  /* 0x00000009ff007c0c */ /* 0x000fda000bf05300 */
[----:B------:R-:W-:Y:S05]  /*1290*/  @!P0 BRA `(.L_x_2346) ;  /* 0x0000000000248947 */ /* 0x000fea0003800000 */
[----:B------:R-:W-:Y:S02]  /*12a0*/  ULDC.64 UR8, c[0x0][0xa00] ;  /* 0x0002800000087ab9 */ /* 0x000fe40000000a00 */
[----:B------:R-:W-:-:S06]  /*12b0*/  UIMAD.WIDE UR8, UR6, 0x4, UR8 ;  /* 0x00000004060878a5 */ /* 0x000fcc000f8e0208 */
[----:B------:R-:W-:Y:S02]  /*12c0*/  IMAD.U32 R4, RZ, RZ, UR8 ;  /* 0x00000008ff047e24 */ /* 0x000fe4000f8e00ff */
[----:B------:R-:W-:-:S05]  /*12d0*/  IMAD.U32 R5, RZ, RZ, UR9 ;  /* 0x00000009ff057e24 */ /* 0x000fca000f8e00ff */
[----:B------:R-:W2:Y:S04]  /*12e0*/  LDG.E R3, desc[UR40][R4.64] ;  /* 0x0000002804037981 */ /* 0x000ea8000c1e1900 */
[----:B------:R-:W3:Y:S01]  /*12f0*/  LDG.E R0, desc[UR40][R4.64+0x4] ;  /* 0x0000042804007981 */ /* 0x000ee2000c1e1900 */
[----:B--2---:R-:W-:Y:S02]  /*1300*/  R2UR UR51, R3 ;  /* 0x00000000033372ca */ /* 0x004fe400000e0000 */
[----:B---3--:R-:W-:-:S13]  /*1310*/  R2UR UR7, R0 ;  /* 0x00000000000772ca */ /* 0x008fda00000e0000 */
[----:B------:R-:W-:-:S12]  /*1320*/  UIADD3 UR51, -UR51, UR7, URZ ;  /* 0x0000000733337290 */ /* 0x000fd8000fffe13f */
.L_x_2346:
[----:B------:R-:W-:Y:S01]  /*1330*/  UMOV UR43, UR6 ;  /* 0x00000006002b7c82 */ /* 0x000fe20008000000 */
[----:B------:R-:W-:Y:S05]  /*1340*/  @!P1 BRA `(.L_x_2347) ;  /* 0x00000000001c9947 */ /* 0x000fea0003800000 */
[----:B------:R-:W-:Y:S02]  /*1350*/  ULDC.64 UR8, c[0x0][0xa20] ;  /* 0x0002880000087ab9 */ /* 0x000fe40000000a00 */
[----:B------:R-:W-:-:S06]  /*1360*/  UIMAD.WIDE UR6, UR6, 0x4, UR8 ;  /* 0x00000004060678a5 */ /* 0x000fcc000f8e0208 */
[----:B------:R-:W-:Y:S02]  /*1370*/  IMAD.U32 R4, RZ, RZ, UR6 ;  /* 0x00000006ff047e24 */ /* 0x000fe4000f8e00ff */
[----:B------:R-:W-:-:S05]  /*1380*/  IMAD.U32 R5, RZ, RZ, UR7 ;  /* 0x00000007ff057e24 */ /* 0x000fca000f8e00ff */
[----:B------:R-:W2:Y:S02]  /*1390*/  LDG.E R4, desc[UR40][R4.64] ;  /* 0x0000002804047981 */ /* 0x000ea4000c1e1900 */
[----:B--2---:R-:W-:Y:S01]  /*13a0*/  R2UR UR4, R4 ;  /* 0x00000000040472ca */ /* 0x004fe200000e0000 */
[----:B------:R-:W-:-:S14]  /*13b0*/  BRA `(.L_x_2348) ;  /* 0x0000000000347947 */ /* 0x000fdc0003800000 */
.L_x_2347:
        /* <DEDUP_REMOVED lines=13> */
.L_x_2348:
[----:B------:R-:W-:Y:S02]  /*1490*/  UISETP.NE.AND UP0, UPT, UR47, 0x1, UPT ;  /* 0x000000012f00788c */ /* 0x000fe4000bf05270 */
[----:B------:R-:W-:Y:S02]  /*14a0*/  UIADD3 UR49, -UR49, UR4, URZ ;  /* 0x0000000431317290 */ /* 0x000fe4000fffe13f */
[----:B------:R-:W-:Y:S02]  /*14b0*/  USHF.L.U32 UR42, UR5, 0x6, URZ ;  /* 0x00000006052a7899 */ /* 0x000fe4000800063f */
[----:B------:R-:W-:Y:S01]  /*14c0*/  UIADD3 UR4, UR49, 0x3f, URZ ;  /* 0x0000003f31047890 */ /* 0x000fe2000fffe03f */
[----:B------:R-:W-:-:S03]  /*14d0*/  PLOP3.LUT P0, PT, PT, PT, UP0, 0x80, 0x0 ;  /* 0x000000000000781c */ /* 0x000fc60003f0f008 */
[----:B------:R-:W-:-:S04]  /*14e0*/  USHF.R.S32.HI UR6, URZ, 0x1f, UR4 ;  /* 0x0000001f3f067899 */ /* 0x000fc80008011404 */
[----:B------:R-:W-:-:S04]  /*14f0*/  ULEA.HI UR6, UR6, UR4, URZ, 0x6 ;  /* 0x0000000406067291 */ /* 0x000fc8000f8f303f */
[----:B------:R-:W-:Y:S02]  /*1500*/  USHF.R.S32.HI UR6, URZ, 0x6, UR6 ;  /* 0x000000063f067899 */ /* 0x000fe40008011406 */
[----:B------:R-:W-:Y:S10]  /*1510*/  @!P0 BRA `(.L_x_2349) ;  /* 0x0000002000348947 */ /* 0x000ff40003800000 */
[----:B------:R-:W0:Y:S01]  /*1520*/  LDC.64 R8, c[0x0][0x9e0] ;  /* 0x00027800ff087b82 */ /* 0x000e220000000a00 */
[----:B------:R-:W-:Y:S01]  /*1530*/  ULDC UR4, c[0x0][0x448] ;  /* 0x0001120000047ab9 */ /* 0x000fe20000000800 */
[----:B------:R-:W-:Y:S02]  /*1540*/  UIADD3 UR7, UR42, 0x3f, URZ ;  /* 0x0000003f2a077890 */ /* 0x000fe4000fffe03f */
[----:B------:R-:W-:Y:S02]  /*1550*/  UISETP.NE.AND UP0, UPT, UR4, 0x1, UPT ;  /* 0x000000010400788c */ /* 0x000fe4000bf05270 */
[----:B------:R-:W-:-:S09]  /*1560*/  UIADD3 UR8, UR49, 0x1, -UR51 ;  /* 0x0000000131087890 */ /* 0x000fd2000fffe833 */
[----:B------:R-:W-:Y:S01]  /*1570*/  @UP0 ULDC UR4, c[0x0][0x44c] ;  /* 0x0001130000040ab9 */ /* 0x000fe20000000800 */
[----:B------:R-:W-:Y:S01]  /*1580*/  @UP0 ULDC UR9, c[0x0][0x450] ;  /* 0x0001140000090ab9 */ /* 0x000fe20000000800 */
[----:B------:R-:W-:-:S04]  /*1590*/  UIMAD.WIDE.U32 UR4, UR7, UR4, URZ ;  /* 0x00000004070472a5 */ /* 0x000fc8000f8e003f */
[----:B------:R-:W-:Y:S01]  /*15a0*/  @UP0 USHF.R.U32.HI UR7, URZ, UR9, UR5 ;  /* 0x000000093f070299 */ /* 0x000fe20008011605 */
[----:B0-----:R-:W-:-:S03]  /*15b0*/  ISETP.GE.AND P1, PT, R9, 0x1, PT ;  /* 0x000000010900780c */ /* 0x001fc60003f26270 */
[----:B------:R-:W-:-:S06]  /*15c0*/  UIADD3 UR7, UR8, UR7, URZ ;  /* 0x0000000708077290 */ /* 0x000fcc000fffe03f */
[----:B------:R-:W-:-:S04]  /*15d0*/  VIADD R0, R8, UR7 ;  /* 0x0000000708007c36 */ /* 0x000fc80008000000 */
[----:B------:R-:W-:Y:S05]  /*15e0*/  @!P1 BRA `(.L_x_2350) ;  /* 0x0000000000449947 */ /* 0x000fea0003800000 */
[----:B------:R-:W-:Y:S01]  /*15f0*/  ISETP.LT.AND P0, PT, RZ, UR7, PT ;  /* 0x00000007ff007c0c */ /* 0x000fe2000bf01270 */
[----:B------:R-:W-:-:S06]  /*1600*/  UIADD3 UR4, UR7, -0x1, URZ ;  /* 0xffffffff07047890 */ /* 0x000fcc000fffe03f */
[----:B------:R-:W-:-:S06]  /*1610*/  IMAD.U32 R3, RZ, RZ, UR4 ;  /* 0x00000004ff037e24 */ /* 0x000fcc000f8e00ff */
[----:B------:R-:W-:Y:S05]  /*1620*/  @P0 BRA `(.L_x_2351) ;  /* 0x00000000001c0947 */ /* 0x000fea0003800000 */
[----:B------:R-:W-:Y:S01]  /*1630*/  ISETP.NE.AND P0, PT, R9, 0x1, PT ;  /* 0x000000010900780c */ /* 0x000fe20003f05270 */
[----:B------:R-:W-:-:S12]  /*1640*/  IMAD R3, RZ, RZ, -UR7 ;  /* 0x80000007ff037e24 */ /* 0x000fd8000f8e02ff */
[----:B------:R-:W0:Y:S02]  /*1650*/  @P0 LDC.64 R4, c[0x0][0x9e8] ;  /* 0x00027a00ff040b82 */ /* 0x000e240000000a00 */
[----:B0-----:R-:W-:-:S05]  /*1660*/  @P0 IMAD.HI.U32 R4, R3, R4, RZ ;  /* 0x0000000403040227 */ /* 0x001fca00078e00ff */
[----:B------:R-:W-:-:S04]  /*1670*/  @P0 SHF.R.U32.HI R3, RZ, R5, R4 ;  /* 0x00000005ff030219 */ /* 0x000fc80000011604 */
[----:B------:R-:W-:Y:S01]  /*1680*/  LOP3.LUT R3, RZ, R3, RZ, 0x33, !PT ;  /* 0x00000003ff037212 */ /* 0x000fe200078e33ff */
[----:B------:R-:W-:Y:S06]  /*1690*/  BRA `(.L_x_2352) ;  /* 0x0000000000107947 */ /* 0x000fec0003800000 */
.L_x_2351:
[----:B------:R-:W-:-:S13]  /*16a0*/  ISETP.NE.AND P0, PT, R9, 0x1, PT ;  /* 0x000000010900780c */ /* 0x000fda0003f05270 */
[----:B------:R-:W0:Y:S02]  /*16b0*/  @P0 LDC.64 R4, c[0x0][0x9e8] ;  /* 0x00027a00ff040b82 */ /* 0x000e240000000a00 */
[----:B0-----:R-:W-:-:S05]  /*16c0*/  @P0 IMAD.HI.U32 R4, R3, R4, RZ ;  /* 0x0000000403040227 */ /* 0x001fca00078e00ff */
[----:B------:R-:W-:-:S07]  /*16d0*/  @P0 SHF.R.U32.HI R3, RZ, R5, R4 ;  /* 0x00000005ff030219 */ /* 0x000fce0000011604 */
.L_x_2352:
[----:B------:R-:W-:-:S05]  /*16e0*/  IMAD R3, R3, R9, R9 ;  /* 0x0000000903037224 */ /* 0x000fca00078e0209 */
[----:B------:R-:W-:-:S07]  /*16f0*/  VIMNMX R0, R0, R3, PT ;  /* 0x0000000300007248 */ /* 0x000fce0003fe0100 */
.L_x_2350:
[----:B------:R-:W-:Y:S01]  /*1700*/  @UP0 ULDC UR4, c[0x0][0x44c] ;  /* 0x0001130000040ab9 */ /* 0x000fe20000000800 */
[----:B------:R-:W-:Y:S01]  /*1710*/  VIADD R0, R0, 0x3f ;  /* 0x0000003f00007836 */ /* 0x000fe20000000000 */
[----:B------:R-:W-:Y:S01]  /*1720*/  UIMAD.WIDE.U32 UR4, UR42, UR4, URZ ;  /* 0x000000042a0472a5 */ /* 0x000fe2000f8e003f */
[----:B------:R-:W-:Y:S01]  /*1730*/  @UP0 ULDC UR8, c[0x0][0x450] ;  /* 0x0001140000080ab9 */ /* 0x000fe20000000800 */
[----:B------:R-:W-:Y:S02]  /*1740*/  UMOV UR7, UR42 ;  /* 0x0000002a00077c82 */ /* 0x000fe40008000000 */
[----:B------:R-:W-:Y:S01]  /*1750*/  @UP0 USHF.R.U32.HI UR7, URZ, UR8, UR5 ;  /* 0x000000083f070299 */ /* 0x000fe20008011605 */
[----:B------:R-:W-:Y:S02]  /*1760*/  SHF.R.S32.HI R3, RZ, 0x1f, R0 ;  /* 0x0000001fff037819 */ /* 0x000fe40000011400 */
[----:B------:R-:W-:Y:S01]  /*1770*/  ULDC UR4, c[0x0][0x9dc] ;  /* 0x0002770000047ab9 */ /* 0x000fe20000000800 */
[----:B------:R-:W-:Y:S01]  /*1780*/  UIADD3 UR49, UR7, UR49, -UR51 ;  /* 0x0000003107317290 */ /* 0x000fe2000fffe833 */
[----:B------:R-:W-:-:S03]  /*1790*/  LEA.HI R3, R3, R0, RZ, 0x6 ;  /* 0x0000000003037211 */ /* 0x000fc600078f30ff */
[----:B------:R-:W-:Y:S01]  /*17a0*/  UIADD3 UR4, UR49, -UR4, URZ ;  /* 0x8000000431047290 */ /* 0x000fe2000fffe03f */
[----:B------:R-:W-:-:S04]  /*17b0*/  SHF.R.S32.HI R3, RZ, 0x6, R3 ;  /* 0x00000006ff037819 */ /* 0x000fc80000011403 */
[----:B------:R-:W-:Y:S01]  /*17c0*/  VIMNMX R5, R3, UR6, PT ;  /* 0x0000000603057c48 */ /* 0x000fe2000bfe0100 */
[----:B------:R-:W-:Y:S01]  /*17d0*/  IMAD.U32 R3, RZ, RZ, UR4 ;  /* 0x00000004ff037e24 */ /* 0x000fe2000f8e00ff */
[----:B------:R-:W-:Y:S06]  /*17e0*/  @!P1 BRA `(.L_x_2353) ;  /* 0x0000000000409947 */ /* 0x000fec0003800000 */
[----:B------:R-:W-:-:S05]  /*17f0*/  IMAD.U32 R0, RZ, RZ, UR49 ;  /* 0x00000031ff007e24 */ /* 0x000fca000f8e00ff */
        /* <DEDUP_REMOVED lines=9> */
.L_x_2354:
[----:B------:R-:W-:-:S13]  /*1890*/  ISETP.NE.AND P0, PT, R9, 0x1, PT ;  /* 0x000000010900780c */ /* 0x000fda0003f05270 */
[----:B------:R-:W0:Y:S02]  /*18a0*/  @P0 LDC.64 R6, c[0x0][0x9e8] ;  /* 0x00027a00ff060b82 */ /* 0x000e240000000a00 */
[----:B0-----:R-:W-:-:S05]  /*18b0*/  @P0 IMAD.HI.U32 R4, R0, R6, RZ ;  /* 0x0000000600040227 */ /* 0x001fca00078e00ff */
[----:B------:R-:W-:-:S07]  /*18c0*/  @P0 SHF.R.U32.HI R0, RZ, R7, R4 ;  /* 0x00000007ff000219 */ /* 0x000fce0000011604 */
.L_x_2355:
[----:B------:R-:W-:-:S05]  /*18d0*/  IMAD R0, R0, R9, RZ ;  /* 0x0000000900007224 */ /* 0x000fca00078e02ff */
[----:B------:R-:W-:-:S07]  /*18e0*/  VIMNMX R3, R3, R0, !PT ;  /* 0x0000000003037248 */ /* 0x000fce0007fe0100 */
.L_x_2353:
        /* <DEDUP_REMOVED lines=68> */
[----:B------:R-:W-:Y:S01]  /*1d30*/  CS2R R30, SRZ ;  /* 0x00000000001e7805 */ /* 0x000fe2000001ff00 */
[----:B------:R-:W-:Y:S01]  /*1d40*/  IMAD.MOV.U32 R12, RZ, RZ, RZ ;  /* 0x000000ffff0c7224 */ /* 0x000fe200078e00ff */
[----:B------:R-:W-:Y:S01]  /*1d50*/  CS2R R26, SRZ ;  /* 0x00000000001a7805 */ /* 0x000fe2000001ff00 */
[----:B------:R-:W-:Y:S02]  /*1d60*/  IMAD.MOV.U32 R169, RZ, RZ, RZ ;  /* 0x000000ffffa97224 */ /* 0x000fe400078e00ff */
[----:B------:R-:W-:Y:S02]  /*1d70*/  IMAD.MOV.U32 R14, RZ, RZ, RZ ;  /* 0x000000ffff0e7224 */ /* 0x000fe400078e00ff */
        /* <DEDUP_REMOVED lines=16> */
.L_x_2357:
[----:B------:R-:W-:Y:S01]  /*1e80*/  ULEA UR21, UR37, UR46, 0x3 ;  /* 0x0000002e25157291 */ /* 0x000fe2000f8e183f */
[----:B------:R-:W-:-:S05]  /*1e90*/  IMAD.U32 R0, RZ, RZ, UR38 ;  /* 0x00000026ff007e24 */ /* 0x000fca000f8e00ff */
[----:B------:R-:W-:-:S04]  /*1ea0*/  SHF.L.U32 R0, R0, 0x1f, RZ ;  /* 0x0000001f00007819 */ /* 0x000fc800000006ff */
[----:B------:R-:W0:Y:S02]  /*1eb0*/  SYNCS.PHASECHK.TRANS64.TRYWAIT P1, [UR21+0x28c50], R0 ;  /* 0x028c5000ff0075a7 */ /* 0x000e240008020155 */
[----:B0-----:R-:W-:Y:S05]  /*1ec0*/  @!P1 BRA `(.L_x_2358) ;  /* 0x00000160003c9947 */ /* 0x001fea0003800000 */
.L_x_2602:
        /* <DEDUP_REMOVED lines=45> */
.L_x_2364:
        /* <DEDUP_REMOVED lines=143> */
.L_x_2360:
[----:B------:R-:W-:Y:S01]  /*2a90*/  ULEA UR21, UR37, UR46, 0x3 ;  /* 0x0000002e25157291 */ /* 0x000fe2000f8e183f */
[----:B------:R-:W-:-:S05]  /*2aa0*/  IMAD.U32 R0, RZ, RZ, UR38 ;  /* 0x00000026ff007e24 */ /* 0x000fca000f8e00ff */
[----:B------:R-:W-:-:S04]  /*2ab0*/  SHF.L.U32 R0, R0, 0x1f, RZ ;  /* 0x0000001f00007819 */ /* 0x000fc800000006ff */
[----:B------:R0:W1:Y:S01]  /*2ac0*/  SYNCS.PHASECHK.TRANS64.TRYWAIT P1, [UR21+0x28c50], R0 ;  /* 0x028c5000ff0075a7 */ /* 0x0000620008020155 */
[----:B------:R-:W-:Y:S05]  /*2ad0*/  @!P0 BRA `(.L_x_2361) ;  /* 0x0000000000048947 */ /* 0x000fea0003800000 */
[----:B------:R-:W-:Y:S01]  /*2ae0*/  BPT.TRAP 0x1 ;  /* 0x000000040000795c */ /* 0x000fe20000300000 */
.L_x_2361:
[----:B-1----:R-:W-:Y:S05]  /*2af0*/  @P1 BRA `(.L_x_2362) ;  /* 0x0000000000081947 */ /* 0x002fea0003800000 */
[----:B------:R-:W1:Y:S02]  /*2b00*/  SYNCS.PHASECHK.TRANS64.TRYWAIT P1, [UR21+0x28c50], R0 ;  /* 0x028c5000ff0075a7 */ /* 0x000e640008020155 */
[----:B-1----:R-:W-:Y:S05]  /*2b10*/  @!P1 BRA `(.L_x_2363) ;  /* 0x0000015400409947 */ /* 0x002fea0003800000 */
.L_x_2362:
        /* <DEDUP_REMOVED lines=29> */
.L_x_2359:
        /* <DEDUP_REMOVED lines=144> */
.L_x_2349:
[----:B------:R-:W-:Y:S01]  /*35f0*/  ULDC UR4, c[0x0][0x448] ;  /* 0x0001120000047ab9 */ /* 0x000fe20000000800 */
[----:B------:R-:W-:Y:S02]  /*3600*/  UIADD3 UR7, UR42, 0x3f, URZ ;  /* 0x0000003f2a077890 */ /* 0x000fe4000fffe03f */
[----:B------:R-:W-:Y:S02]  /*3610*/  UISETP.NE.AND UP0, UPT, UR4, 0x1, UPT ;  /* 0x000000010400788c */ /* 0x000fe4000bf05270 */
[----:B------:R-:W-:Y:S01]  /*3620*/  UIADD3 UR10, UR49, 0x1, -UR51 ;  /* 0x00000001310a7890 */ /* 0x000fe2000fffe833 */
[----:B------:R-:W-:Y:S02]  /*3630*/  ULDC.64 UR4, c[0x0][0x9e0] ;  /* 0x0002780000047ab9 */ /* 0x000fe40000000a00 */
[----:B------:R-:W-:-:S06]  /*3640*/  UISETP.GE.AND UP1, UPT, UR5, 0x1, UPT ;  /* 0x000000010500788c */ /* 0x000fcc000bf26270 */
[----:B------:R-:W-:Y:S01]  /*3650*/  @UP0 ULDC UR8, c[0x0][0x44c] ;  /* 0x0001130000080ab9 */ /* 0x000fe20000000800 */
[----:B------:R-:W-:Y:S01]  /*3660*/  @UP0 ULDC UR11, c[0x0][0x450] ;  /* 0x00011400000b0ab9 */ /* 0x000fe20000000800 */
[----:B------:R-:W-:Y:S01]  /*3670*/  UIMAD.WIDE.U32 UR8, UR7, UR8, URZ ;  /* 0x00000008070872a5 */ /* 0x000fe2000f8e003f */
[----:B------:R-:W-:-:S03]  /*3680*/  PLOP3.LUT P1, PT, PT, PT, UP1, 0x80, 0x0 ;  /* 0x000000000000781c */ /* 0x000fc60003f2f018 */
[----:B------:R-:W-:-:S04]  /*3690*/  @UP0 USHF.R.U32.HI UR7, URZ, UR11, UR9 ;  /* 0x0000000b3f070299 */ /* 0x000fc80008011609 */
[----:B------:R-:W-:-:S04]  /*36a0*/  UIADD3 UR7, UR10, UR7, URZ ;  /* 0x000000070a077290 */ /* 0x000fc8000fffe03f */
[----:B------:R-:W-:-:S06]  /*36b0*/  UIADD3 UR4, UR7, UR4, URZ ;  /* 0x0000000407047290 */ /* 0x000fcc000fffe03f */
[----:B------:R-:W-:Y:S01]  /*36c0*/  IMAD.U32 R0, RZ, RZ, UR4 ;  /* 0x00000004ff007e24 */ /* 0x000fe2000f8e00ff */
[----:B------:R-:W-:Y:S06]  /*36d0*/  @!P1 BRA `(.L_x_2365) ;  /* 0x0000000000409947 */ /* 0x000fec0003800000 */
        /* <DEDUP_REMOVED lines=10> */
.L_x_2366:
[----:B------:R-:W-:-:S11]  /*3780*/  UISETP.NE.AND UP1, UPT, UR5, 0x1, UPT ;  /* 0x000000010500788c */ /* 0x000fd6000bf25270 */
[----:B------:R-:W-:Y:S02]  /*3790*/  @UP1 ULDC.64 UR10, c[0x0][0x9e8] ;  /* 0x00027a00000a1ab9 */ /* 0x000fe40000000a00 */
[----:B------:R-:W-:-:S04]  /*37a0*/  UIMAD.WIDE.U32 UR8, UR4, UR10, URZ ;  /* 0x0000000a040872a5 */ /* 0x000fc8000f8e003f */
[----:B------:R-:W-:-:S12]  /*37b0*/  @UP1 USHF.R.U32.HI UR4, URZ, UR11, UR9 ;  /* 0x0000000b3f041299 */ /* 0x000fd80008011609 */
.L_x_2367:
[----:B------:R-:W-:-:S06]  /*37c0*/  UIMAD UR4, UR4, UR5, UR5 ;  /* 0x00000005040472a4 */ /* 0x000fcc000f8e0205 */
[----:B------:R-:W-:-:S07]  /*37d0*/  VIMNMX R0, R0, UR4, PT ;  /* 0x0000000400007c48 */ /* 0x000fce000bfe0100 */
.L_x_2365:
[----:B------:R-:W-:Y:S01]  /*37e0*/  VIADD R0, R0, 0x3f ;  /* 0x0000003f00007836 */ /* 0x000fe20000000000 */
[----:B------:R-:W-:Y:S01]  /*37f0*/  @UP0 ULDC UR8, c[0x0][0x44c] ;  /* 0x0001130000080ab9 */ /* 0x000fe20000000800 */
[----:B------:R-:W-:Y:S01]  /*3800*/  @UP0 ULDC UR7, c[0x0][0x450] ;  /* 0x0001140000070ab9 */ /* 0x000fe20000000800 */
[----:B------:R-:W-:Y:S02]  /*3810*/  UIMAD.WIDE.U32 UR8, UR42, UR8, URZ ;  /* 0x000000082a0872a5 */ /* 0x000fe4000f8e003f */
[----:B------:R-:W-:Y:S01]  /*3820*/  SHF.R.S32.HI R3, RZ, 0x1f, R0 ;  /* 0x0000001fff037819 */ /* 0x000fe20000011400 */
[----:B------:R-:W-:Y:S01]  /*3830*/  UMOV UR4, UR42 ;  /* 0x0000002a00047c82 */ /* 0x000fe20008000000 */
[----:B------:R-:W-:Y:S02]  /*3840*/  @UP0 USHF.R.U32.HI UR4, URZ, UR7, UR9 ;  /* 0x000000073f040299 */ /* 0x000fe40008011609 */
[----:B------:R-:W-:Y:S01]  /*3850*/  LEA.HI R3, R3, R0, RZ, 0x6 ;  /* 0x0000000003037211 */ /* 0x000fe200078f30ff */
[----:B------:R-:W-:Y:S01]  /*3860*/  ULDC UR8, c[0x0][0x9dc] ;  /* 0x0002770000087ab9 */ /* 0x000fe20000000800 */
[----:B------:R-:W-:-:S02]  /*3870*/  UIADD3 UR4, UR4, UR49, -UR51 ;  /* 0x0000003104047290 */ /* 0x000fc4000fffe833 */
[----:B------:R-:W-:Y:S02]  /*3880*/  SHF.R.S32.HI R3, RZ, 0x6, R3 ;  /* 0x00000006ff037819 */ /* 0x000fe40000011403 */
[----:B------:R-:W-:Y:S02]  /*3890*/  UIADD3 UR8, UR4, -UR8, URZ ;  /* 0x8000000804087290 */ /* 0x000fe4000fffe03f */
[----:B------:R-:W-:Y:S01]  /*38a0*/  VIMNMX R168, R3, UR6, PT ;  /* 0x0000000603a87c48 */ /* 0x000fe2000bfe0100 */
[----:B------:R-:W-:Y:S09]  /*38b0*/  @!P1 BRA `(.L_x_2368) ;  /* 0x0000000000449947 */ /* 0x000ff20003800000 */
        /* <DEDUP_REMOVED lines=10> */
.L_x_2369:
[----:B------:R-:W-:-:S11]  /*3960*/  UISETP.NE.AND UP0, UPT, UR5, 0x1, UPT ;  /* 0x000000010500788c */ /* 0x000fd6000bf05270 */
[----:B------:R-:W-:Y:S02]  /*3970*/  @UP0 ULDC.64 UR10, c[0x0][0x9e8] ;  /* 0x00027a00000a0ab9 */ /* 0x000fe40000000a00 */
[----:B------:R-:W-:-:S04]  /*3980*/  UIMAD.WIDE.U32 UR6, UR4, UR10, URZ ;  /* 0x0000000a040672a5 */ /* 0x000fc8000f8e003f */
[----:B------:R-:W-:-:S12]  /*3990*/  @UP0 USHF.R.U32.HI UR4, URZ, UR11, UR7 ;  /* 0x0000000b3f040299 */ /* 0x000fd80008011607 */
.L_x_2370:
[----:B------:R-:W-:-:S04]  /*39a0*/  UIMAD UR4, UR4, UR5, URZ ;  /* 0x00000005040472a4 */ /* 0x000fc8000f8e023f */
[----:B------:R-:W-:-:S04]  /*39b0*/  UISETP.LT.AND UP0, UPT, UR8, UR4, UPT ;  /* 0x000000040800728c */ /* 0x000fc8000bf01270 */
[----:B------:R-:W-:-:S12]  /*39c0*/  USEL UR8, UR8, UR4, !UP0 ;  /* 0x0000000408087287 */ /* 0x000fd8000c000000 */
.L_x_2368:
[----:B------:R-:W-:Y:S01]  /*39d0*/  USHF.R.S32.HI UR4, URZ, 0x1f, UR8 ;  /* 0x0000001f3f047899 */ /* 0x000fe20008011408 */
[----:B------:R-:W-:Y:S01]  /*39e0*/  PLOP3.LUT P0, PT, PT, PT, PT, 0x80, 0x0 ;  /* 0x000000000000781c */ /* 0x000fe20003f0f070 */
[----:B------:R-:W-:Y:S01]  /*39f0*/  IMAD.MOV.U32 R0, RZ, RZ, RZ ;  /* 0x000000ffff007224 */ /* 0x000fe200078e00ff */
[----:B------:R-:W-:Y:S01]  /*3a00*/  CS2R R150, SRZ ;  /* 0x0000000000967805 */ /* 0x000fe2000001ff00 */
[----:B------:R-:W-:Y:S01]  /*3a10*/  ULEA.HI UR4, UR4, UR8, URZ, 0x6 ;  /* 0x0000000804047291 */ /* 0x000fe2000f8f303f */
[----:B------:R-:W-:Y:S01]  /*3a20*/  IMAD.MOV.U32 R3, RZ, RZ, RZ ;  /* 0x000000ffff037224 */ /* 0x000fe200078e00ff */
[----:B------:R-:W-:Y:S02]  /*3a30*/  CS2R R148, SRZ ;  /* 0x0000000000947805 */ /* 0x000fe4000001ff00 */
[----:B------:R-:W-:Y:S01]  /*3a40*/  CS2R R146, SRZ ;  /* 0x0000000000927805 */ /* 0x000fe2000001ff00 */
[----:B------:R-:W-:Y:S01]  /*3a50*/  USHF.R.S32.HI UR4, URZ, 0x6, UR4 ;  /* 0x000000063f047899 */ /* 0x000fe20008011404 */
[----:B------:R-:W-:-:S02]  /*3a60*/  CS2R R144, SRZ ;  /* 0x0000000000907805 */ /* 0x000fc4000001ff00 */
[----:B------:R-:W-:Y:S02]  /*3a70*/  CS2R R142, SRZ ;  /* 0x00000000008e7805 */ /* 0x000fe4000001ff00 */
[----:B------:R-:W-:Y:S01]  /*3a80*/  CS2R R140, SRZ ;  /* 0x00000000008c7805 */ /* 0x000fe2000001ff00 */
[----:B------:R-:W-:Y:S01]  /*3a90*/  UISETP.LT.AND UP0, UPT, URZ, UR4, UPT ;  /* 0x000000043f00728c */ /* 0x000fe2000bf01270 */
[----:B------:R-:W-:Y:S02]  /*3aa0*/  CS2R R138, SRZ ;  /* 0x00000000008a7805 */ /* 0x000fe4000001ff00 */
[----:B------:R-:W-:Y:S02]  /*3ab0*/  CS2R R136, SRZ ;  /* 0x0000000000887805 */ /* 0x000fe4000001ff00 */
[----:B------:R-:W-:Y:S01]  /*3ac0*/  CS2R R134, SRZ ;  /* 0x0000000000867805 */ /* 0x000fe2000001ff00 */
[----:B------:R-:W-:Y:S01]  /*3ad0*/  USEL UR48, URZ, UR4, !UP0 ;  /* 0x000000043f307287 */ /* 0x000fe2000c000000 */
[----:B------:R-:W-:-:S02]  /*3ae0*/  CS2R R132, SRZ ;  /* 0x0000000000847805 */ /* 0x000fc4000001ff00 */
[----:B------:R-:W-:Y:S02]  /*3af0*/  CS2R R130, SRZ ;  /* 0x0000000000827805 */ /* 0x000fe4000001ff00 */
[----:B------:R-:W-:Y:S02]  /*3b00*/  CS2R R128, SRZ ;  /* 0x0000000000807805 */ /* 0x000fe4000001ff00 */
[----:B------:R-:W-:Y:S02]  /*3b10*/  CS2R R126, SRZ ;  /* 0x00000000007e7805 */ /* 0x000fe4000001ff00 */
[----:B------:R-:W-:Y:S02]  /*3b20*/  CS2R R124, SRZ ;  /* 0x00000000007c7805 */ /* 0x000fe4000001ff00 */
[----:B------:R-:W-:Y:S02]  /*3b30*/  ISETP.GT.AND P1, PT, R168, UR48, PT ;  /* 0x00000030a8007c0c */ /* 0x000fe4000bf24270 */
        /* <DEDUP_REMOVED lines=48> */
[----:B------:R-:W-:Y:S01]  /*3e40*/  CS2R R26, SRZ ;  /* 0x00000000001a7805 */ /* 0x000fe2000001ff00 */
[----:B------:R-:W-:Y:S02]  /*3e50*/  IMAD.MOV.U32 R169, RZ, RZ, RZ ;  /* 0x000000ffffa97224 */ /* 0x000fe400078e00ff */
[----:B------:R-:W-:-:S02]  /*3e60*/  IMAD.MOV.U32 R14, RZ, RZ, RZ ;  /* 0x000000ffff0e7224 */ /* 0x000fc400078e00ff */
        /* <DEDUP_REMOVED lines=32> */
.L_x_2371:
        /* <DEDUP_REMOVED lines=9> */
.L_x_2603:
[----:B------:R-:W-:Y:S05]  /*4100*/  @!P0 BRA `(.L_x_2373) ;  /* 0x0000000000048947 */ /* 0x000fea0003800000 */
[----:B------:R-:W-:Y:S01]  /*4110*/  BPT.TRAP 0x1 ;  /* 0x000000040000795c */ /* 0x000fe20000300000 */
.L_x_2373:
[----:B------:R-:W-:Y:S02]  /*4120*/  IMAD.U32 R7, RZ, RZ, UR37 ;  /* 0x00000025ff077e24 */ /* 0x000fe4000f8e00ff */
[----:B------:R-:W-:-:S03]  /*4130*/  IMAD.U32 R8, RZ, RZ, UR38 ;  /* 0x00000026ff087e24 */ /* 0x000fc6000f8e00ff */
[----:B------:R-:W-:Y:S02]  /*4140*/  LEA R7, R7, UR46, 0x3 ;  /* 0x0000002e07077c11 */ /* 0x000fe4000f8e18ff */
[----:B------:R-:W-:-:S04]  /*4150*/  SHF.L.U32 R8, R8, 0x1f, RZ ;  /* 0x0000001f08087819 */ /* 0x000fc800000006ff */
[----:B------:R1:W2:Y:S01]  /*4160*/  SYNCS.PHASECHK.TRANS64.TRYWAIT P1, [R7+URZ+0x28c30], R8 ;  /* 0x028c3008070075a7 */ /* 0x0002a2000802017f */
[----:B------:R-:W-:Y:S05]  /*4170*/  @!P0 BRA `(.L_x_2374) ;  /* 0x0000000000048947 */ /* 0x000fea0003800000 */
[----:B------:R-:W-:Y:S01]  /*4180*/  BPT.TRAP 0x1 ;  /* 0x000000040000795c */ /* 0x000fe20000300000 */
.L_x_2374:
[----:B--2---:R-:W-:Y:S05]  /*4190*/  @P1 BRA `(.L_x_2375) ;  /* 0x0000000000081947 */ /* 0x004fea0003800000 */
[----:B------:R-:W2:Y:S02]  /*41a0*/  SYNCS.PHASECHK.TRANS64.TRYWAIT P1, [R7+URZ+0x28c30], R8 ;  /* 0x028c3008070075a7 */ /* 0x000ea4000802017f */
[----:B--2---:R-:W-:Y:S05]  /*41b0*/  @!P1 BRA `(.L_x_2376) ;  /* 0x0000013c00c89947 */ /* 0x004fea0003800000 */
.L_x_2375:
        /* <DEDUP_REMOVED lines=15> */
[----:B------:R-:W-:Y:S01]  /*42b0*/  VIADD R3, R185, UR42 ;  /* 0x0000002ab9037c36 */ /* 0x000fe20008000000 */
[----:B------:R-:W-:Y:S01]  /*42c0*/  UMOV UR7, 0x40000040 ;  /* 0x4000004000077882 */ /* 0x000fe20000000000 */
[----:B------:R-:W-:Y:S01]  /*42d0*/  UMOV UR5, 0x40000040 ;  /* 0x4000004000057882 */ /* 0x000fe20000000000 */
[----:B------:R-:W-:Y:S01]  /*42e0*/  ULOP3.LUT UR4, UR4, 0x3fff, URZ, 0xc0, !UPT ;  /* 0x00003fff04047892 */ /* 0x000fe2000f8ec03f */
[----:B------:R-:W-:Y:S01]  /*42f0*/  IMAD.MOV.U32 R4, RZ, RZ, R3 ;  /* 0x000000ffff047224 */ /* 0x000fe200078e0003 */
[----:B------:R-:W-:Y:S01]  /*4300*/  UMOV UR11, 0x40000040 ;  /* 0x40000040000b7882 */ /* 0x000fe20000000000 */
[----:B------:R-:W-:Y:S01]  /*4310*/  UMOV UR9, 0x40000040 ;  /* 0x4000004000097882 */ /* 0x000fe20000000000 */
[----:B------:R-:W-:-:S02]  /*4320*/  ULEA UR18, UR37, UR18, 0x9 ;  /* 0x0000001225127291 */ /* 0x000fc4000f8e483f */
[----:B------:R-:W-:Y:S02]  /*4330*/  ULOP3.LUT UR16, UR4, 0x10000, URZ, 0xfc, !UPT ;  /* 0x0001000004107892 */ /* 0x000fe4000f8efc3f */
[----:B------:R-:W-:Y:S02]  /*4340*/  UIADD3 UR6, UR18, 0x2, URZ ;  /* 0x0000000212067890 */ /* 0x000fe4000fffe03f */
[----:B------:R-:W-:Y:S02]  /*4350*/  UIADD3 UR4, UR16, 0x2, URZ ;  /* 0x0000000210047890 */ /* 0x000fe4000fffe03f */
[----:B------:R-:W-:Y:S02]  /*4360*/  UIADD3 UR10, UR18, 0x4, URZ ;  /* 0x00000004120a7890 */ /* 0x000fe4000fffe03f */
[----:B------:R-:W-:Y:S02]  /*4370*/  UIADD3 UR8, UR16, 0x4, URZ ;  /* 0x0000000410087890 */ /* 0x000fe4000fffe03f */
[----:B------:R-:W-:Y:S01]  /*4380*/  HGMMA.64x64x16.F32 R24, gdesc[UR16], RZ, !UPT, gsb0 ;  /* 0x00e00000101879f0 */ /* 0x000fe2000c0008ff */
[----:B------:R-:W-:-:S02]  /*4390*/  UIADD3 UR14, UR18, 0x6, URZ ;  /* 0x00000006120e7890 */ /* 0x000fc4000fffe03f */
[----:B------:R-:W-:Y:S01]  /*43a0*/  UIADD3 UR12, UR16, 0x6, URZ ;  /* 0x00000006100c7890 */ /* 0x000fe2000fffe03f */
[----:B------:R-:W-:Y:S01]  /*43b0*/  UMOV UR15, 0x40000040 ;  /* 0x40000040000f7882 */ /* 0x000fe20000000000 */
[----:B------:R-:W-:Y:S01]  /*43c0*/  UMOV UR13, 0x40000040 ;  /* 0x40000040000d7882 */ /* 0x000fe20000000000 */
[----:B------:R-:W-:Y:S02]  /*43d0*/  ULDC UR20, c[0x0][0x9dc] ;  /* 0x0002770000147ab9 */ /* 0x000fe40000000800 */
[----:B------:R-:W-:Y:S01]  /*43e0*/  ULOP3.LUT UR20, URZ, UR20, URZ, 0x33, !UPT ;  /* 0x000000143f147292 */ /* 0x000fe2000f8e333f */
[----:B------:R-:W-:Y:S02]  /*43f0*/  WARPGROUP.DEPBAR.LE gsb0, 0x0 ;  /* 0x00008000000079c5 */ /* 0x000fe40000010000 */
[----:B------:R-:W-:-:S06]  /*4400*/  WARPGROUP.ARRIVE ;  /* 0x00000000000079c5 */ /* 0x000fcc0000000000 */
[----:B------:R-:W-:Y:S01]  /*4410*/  HGMMA.64x64x16.F32 R24, gdesc[UR4], R24, gsb0 ;  /* 0x00e00000041879f0 */ /* 0x000fe20008000818 */
[----:B------:R-:W-:Y:S01]  /*4420*/  ULDC UR7, c[0x0][0x448] ;  /* 0x0001120000077ab9 */ /* 0x000fe20000000800 */
[----:B------:R-:W-:Y:S01]  /*4430*/  ULDC UR6, c[0x0][0x9d8] ;  /* 0x0002760000067ab9 */ /* 0x000fe20000000800 */
[----:B------:R-:W-:-:S06]  /*4440*/  UISETP.NE.AND UP0, UPT, UR7, 0x1, UPT ;  /* 0x000000010700788c */ /* 0x000fcc000bf05270 */
[----:B------:R-:W-:Y:S02]  /*4450*/  PLOP3.LUT P2, PT, PT, PT, UP0, 0x80, 0x0 ;  /* 0x000000000000781c */ /* 0x000fe40003f4f008 */
[----:B------:R-:W-:-:S03]  /*4460*/  PLOP3.LUT P3, PT, PT, PT, UP0, 0x80, 0x0 ;  /* 0x000000000000781c */ /* 0x000fc60003f6f008 */
[----:B------:R-:W-:-:S08]  /*4470*/  @UP0 ULDC UR7, c[0x0][0x44c] ;  /* 0x0001130000070ab9 */ /* 0x000fd00000000800 */
[----:B------:R-:W-:Y:S01]  /*4480*/  @P2 IMAD.HI.U32 R5, R3, UR7, RZ ;  /* 0x0000000703052c27 */ /* 0x000fe2000f8e00ff */
[----:B------:R-:W-:-:S03]  /*4490*/  @UP0 ULDC UR7, c[0x0][0x450] ;  /* 0x0001140000070ab9 */ /* 0x000fc60000000800 */
[----:B------:R-:W-:Y:S01]  /*44a0*/  @!P1 VIADD R3, R7, 0x28c40 ;  /* 0x00028c4007039836 */ /* 0x000fe20000000000 */
[----:B------:R-:W-:Y:S01]  /*44b0*/  @P3 SHF.R.U32.HI R4, RZ, UR7, R5 ;  /* 0x00000007ff043c19 */ /* 0x000fe20008011605 */
[----:B------:R-:W-:-:S03]  /*44c0*/  IMAD.MOV.U32 R5, RZ, RZ, -0x40 ;  /* 0xffffffc0ff057424 */ /* 0x000fc600078e00ff */
[----:B------:R-:W-:Y:S01]  /*44d0*/  @!P1 PRMT R3, RZ, 0x654, R3 ;  /* 0x00000654ff039816 */ /* 0x000fe20000000003 */
[----:B------:R-:W0:Y:S01]  /*44e0*/  SHFL.IDX PT, R9, R4, RZ, 0x1c1f ;  /* 0x001c1fff04097589 */ /* 0x000e2200000e0000 */
[----:B------:R-:W-:Y:S02]  /*44f0*/  WARPGROUP.DEPBAR.LE gsb0, 0x0 ;  /* 0x00008000000079c5 */ /* 0x000fe40000010000 */
[----:B------:R-:W-:-:S06]  /*4500*/  WARPGROUP.ARRIVE ;  /* 0x00000000000079c5 */ /* 0x000fcc0000000000 */
[----:B------:R-:W-:Y:S03]  /*4510*/  HGMMA.64x64x16.F32 R24, gdesc[UR8], R24, gsb0 ;  /* 0x00e00000081879f0 */ /* 0x000fe60008000818 */
[----:B------:R-:W-:Y:S02]  /*4520*/  WARPGROUP.DEPBAR.LE gsb0, 0x0 ;  /* 0x00008000000079c5 */ /* 0x000fe40000010000 */
[----:B------:R-:W-:-:S06]  /*4530*/  WARPGROUP.ARRIVE ;  /* 0x00000000000079c5 */ /* 0x000fcc0000000000 */
[----:B------:R-:W-:Y:S01]  /*4540*/  HGMMA.64x64x16.F32 R24, gdesc[UR12], R24, gsb0 ;  /* 0x00e000000c1879f0 */ /* 0x000fe20008000818 */
[----:B------:R-:W-:Y:S02]  /*4550*/  ULDC.64 UR14, c[0x0][0x9e0] ;  /* 0x00027800000e7ab9 */ /* 0x000fe40000000a00 */
[----:B------:R-:W-:-:S06]  /*4560*/  UISETP.GE.AND UP1, UPT, UR15, 0x1, UPT ;  /* 0x000000010f00788c */ /* 0x000fcc000bf26270 */
[----:B------:R-:W-:Y:S01]  /*4570*/  PLOP3.LUT P2, PT, PT, PT, UP1, 0x40, 0x0 ;  /* 0x000000000000781c */ /* 0x000fe20003f4e818 */
[----:B------:R-:W-:Y:S02]  /*4580*/  WARPGROUP.DEPBAR.LE gsb0, 0x0 ;  /* 0x00008000000079c5 */ /* 0x000fe40000010000 */
[----:B------:R3:W-:Y:S01]  /*4590*/  @!P1 SYNCS.ARRIVE.TRANS64.RED.A1T0 RZ, [R3+URZ], RZ ;  /* 0x000000ff03ff99a7 */ /* 0x0007e2000810043f */
[----:B------:R-:W-:Y:S01]  /*45a0*/  FMUL.FTZ R24, R24, UR6 ;  /* 0x0000000618187c20 */ /* 0x000fe20008410000 */
[----:B------:R-:W-:Y:S01]  /*45b0*/  FMUL.FTZ R25, R25, UR6 ;  /* 0x0000000619197c20 */ /* 0x000fe20008410000 */
[----:B------:R-:W-:Y:S01]  /*45c0*/  FMUL.FTZ R26, R26, UR6 ;  /* 0x000000061a1a7c20 */ /* 0x000fe20008410000 */
[----:B------:R-:W-:Y:S01]  /*45d0*/  FMUL.FTZ R27, R27, UR6 ;  /* 0x000000061b1b7c20 */ /* 0x000fe20008410000 */
[----:B------:R-:W-:Y:S01]  /*45e0*/  FMUL.FTZ R28, R28, UR6 ;  /* 0x000000061c1c7c20 */ /* 0x000fe20008410000 */
[----:B------:R-:W-:Y:S01]  /*45f0*/  FMUL.FTZ R29, R29, UR6 ;  /* 0x000000061d1d7c20 */ /* 0x000fe20008410000 */
[----:B------:R-:W-:Y:S01]  /*4600*/  FMUL.FTZ R32, R32, UR6 ;  /* 0x0000000620207c20 */ /* 0x000fe20008410000 */
[----:B---3--:R-:W-:-:S02]  /*4610*/  IMAD R3, R168, R5, 0x41 ;  /* 0x00000041a8037424 */ /* 0x008fc400078e0205 */
        /* <DEDUP_REMOVED lines=20> */
[----:B------:R-:W-:Y:S01]  /*4760*/  IADD3 R5, -R2, UR49, R3 ;  /* 0x0000003102057c10 */ /* 0x000fe2000fffe103 */
[----:B------:R-:W-:Y:S01]  /*4770*/  FMUL.FTZ R31, R31, UR6 ;  /* 0x000000061f1f7c20 */ /* 0x000fe20008410000 */
[----:B------:R-:W3:Y:S01]  /*4780*/  MUFU.TANH R24, R24 ;  /* 0x0000001800187308 */ /* 0x000ee20000002400 */
[----:B------:R-:W-:Y:S01]  /*4790*/  FMUL.FTZ R35, R35, UR6 ;  /* 0x0000000623237c20 */ /* 0x000fe20008410000 */
[----:B------:R-:W-:Y:S01]  /*47a0*/  FMUL.FTZ R30, R30, UR6 ;  /* 0x000000061e1e7c20 */ /* 0x000fe20008410000 */
[----:B------:R-:W-:Y:S01]  /*47b0*/  FMUL.FTZ R34, R34, UR6 ;  /* 0x0000000622227c20 */ /* 0x000fe20008410000 */
[----:B------:R-:W-:-:S02]  /*47c0*/  VIADD R5, R5, -UR51 ;  /* 0x8000003305057c36 */ /* 0x000fc40008000000 */
[----:B------:R-:W-:Y:S02]  /*47d0*/  FMUL.FTZ R38, R38, UR6 ;  /* 0x0000000626267c20 */ /* 0x000fe40008410000 */
[----:B------:R-:W4:Y:S08]  /*47e0*/  MUFU.TANH R25, R25 ;  /* 0x0000001900197308 */ /* 0x000f300000002400 */
        /* <DEDUP_REMOVED lines=25> */
[----:B------:R5:W0:Y:S08]  /*4980*/  MUFU.TANH R11, R31 ;  /* 0x0000001f000b7308 */ /* 0x000a300000002400 */
[----:B------:R1:W0:Y:S01]  /*4990*/  MUFU.TANH R13, R35 ;  /* 0x00000023000d7308 */ /* 0x0002220000002400 */
[----:B-----5:R-:W-:-:S07]  /*49a0*/  LEA R31, R168, 0xffffffc0, 0x6 ;  /* 0xffffffc0a81f7811 */ /* 0x020fce00078e30ff */
[----:B------:R5:W0:Y:S01]  /*49b0*/  MUFU.TANH R10, R30 ;  /* 0x0000001e000a7308 */ /* 0x000a220000002400 */
[----:B-1----:R-:W-:-:S07]  /*49c0*/  VIADD R35, R5, UR14 ;  /* 0x0000000e05237c36 */ /* 0x002fce0008000000 */
[----:B------:R1:W2:Y:S01]  /*49d0*/  MUFU.TANH R12, R34 ;  /* 0x00000022000c7308 */ /* 0x0002a20000002400 */
[----:B-----5:R-:W-:-:S07]  /*49e0*/  IADD3 R30, -R2, UR49, -R31 ;  /* 0x00000031021e7c10 */ /* 0x020fce000fffe91f */
[----:B------:R5:W2:Y:S01]  /*49f0*/  MUFU.TANH R14, R38 ;  /* 0x00000026000e7308 */ /* 0x000aa20000002400 */
[----:B-1----:R-:W-:-:S04]  /*4a00*/  VIADD R34, R5, UR20 ;  /* 0x0000001405227c36 */ /* 0x002fc80008000000 */
[----:B0-----:R-:W-:Y:S02]  /*4a10*/  IMAD.IADD R5, R34, 0x1, R9 ;  /* 0x0000000122057824 */ /* 0x001fe400078e0209 */
[----:B-----5:R-:W-:Y:S01]  /*4a20*/  VIADD R38, R3, 0xffffffff ;  /* 0xffffffff03267836 */ /* 0x020fe20000000000 */
[----:B------:R-:W-:Y:S01]  /*4a30*/  VIADDMNMX R3, R9, R35, R30, PT ;  /* 0x0000002309037246 */ /* 0x000fe2000380011e */
[----:B---34-:R-:W-:Y:S06]  /*4a40*/  @P2 BRA `(.L_x_2377) ;  /* 0x00000000005c2947 */ /* 0x018fec0003800000 */
[----:B------:R-:W-:Y:S01]  /*4a50*/  IMAD.U32 R6, RZ, RZ, UR51 ;  /* 0x00000033ff067e24 */ /* 0x000fe2000f8e00ff */
[----:B------:R-:W-:Y:S04]  /*4a60*/  BSSY B0, `(.L_x_2378) ;  /* 0x0000011000007945 */ /* 0x000fe80003800000 */
[----:B------:R-:W-:-:S04]  /*4a70*/  IADD3 R6, -R6, UR49, R9 ;  /* 0x0000003106067c10 */ /* 0x000fc8000fffe109 */
[----:B------:R-:W-:-:S13]  /*4a80*/  ISETP.GT.AND P2, PT, R6, -0x1, PT ;  /* 0xffffffff0600780c */ /* 0x000fda0003f44270 */
[----:B------:R-:W-:Y:S05]  /*4a90*/  @P2 BRA `(.L_x_2379) ;  /* 0x0000000000202947 */ /* 0x000fea0003800000 */
[----:B------:R-:W-:Y:S01]  /*4aa0*/  UISETP.NE.AND UP2, UPT, UR15, 0x1, UPT ;  /* 0x000000010f00788c */ /* 0x000fe2000bf45270 */
[----:B------:R-:W-:-:S05]  /*4ab0*/  LOP3.LUT R6, RZ, R6, RZ, 0x33, !PT ;  /* 0x00000006ff067212 */ /* 0x000fca00078e33ff */
[----:B------:R-:W-:-:S05]  /*4ac0*/  PLOP3.LUT P2, PT, PT, PT, UP2, 0x80, 0x0 ;  /* 0x000000000000781c */ /* 0x000fca0003f4f028 */
[----:B------:R-:W-:-:S08]  /*4ad0*/  @UP2 ULDC.64 UR6, c[0x0][0x9e8] ;  /* 0x00027a0000062ab9 */ /* 0x000fd00000000a00 */
[----:B------:R-:W-:-:S05]  /*4ae0*/  @P2 IMAD.HI.U32 R9, R6, UR6, RZ ;  /* 0x0000000606092c27 */ /* 0x000fca000f8e00ff */
[----:B------:R-:W-:-:S04]  /*4af0*/  @P2 SHF.R.U32.HI R6, RZ, UR7, R9 ;  /* 0x00000007ff062c19 */ /* 0x000fc80008011609 */
[----:B------:R-:W-:Y:S01]  /*4b00*/  LOP3.LUT R6, RZ, R6, RZ, 0x33, !PT ;  /* 0x00000006ff067212 */ /* 0x000fe200078e33ff */
[----:B------:R-:W-:Y:S06]  /*4b10*/  BRA `(.L_x_2380) ;  /* 0x0000000000147947 */ /* 0x000fec0003800000 */
.L_x_2379:
[----:B------:R-:W-:-:S06]  /*4b20*/  UISETP.NE.AND UP2, UPT, UR15, 0x1, UPT ;  /* 0x000000010f00788c */ /* 0x000fcc000bf45270 */
[----:B------:R-:W-:-:S05]  /*4b30*/  PLOP3.LUT P2, PT, PT, PT, UP2, 0x80, 0x0 ;  /* 0x000000000000781c */ /* 0x000fca0003f4f028 */
[----:B------:R-:W-:-:S08]  /*4b40*/  @UP2 ULDC.64 UR6, c[0x0][0x9e8] ;  /* 0x00027a0000062ab9 */ /* 0x000fd00000000a00 */
[----:B------:R-:W-:-:S05]  /*4b50*/  @P2 IMAD.HI.U32 R9, R6, UR6, RZ ;  /* 0x0000000606092c27 */ /* 0x000fca000f8e00ff */
[----:B------:R-:W-:-:S07]  /*4b60*/  @P2 SHF.R.U32.HI R6, RZ, UR7, R9 ;  /* 0x00000007ff062c19 */ /* 0x000fce0008011609 */
.L_x_2380:
[----:B------:R-:W-:Y:S05]  /*4b70*/  BSYNC B0 ;  /* 0x0000000000007941 */ /* 0x000fea0003800000 */
.L_x_2378:
[----:B------:R-:W-:-:S04]  /*4b80*/  IMAD R9, R6, UR15, -R31 ;  /* 0x0000000f06097c24 */ /* 0x000fc8000f8e0a1f */
[----:B------:R-:W-:-:S05]  /*4b90*/  IMAD.IADD R6, R9, 0x1, -R2 ;  /* 0x0000000109067824 */ /* 0x000fca00078e0a02 */
[----:B------:R-:W-:Y:S02]  /*4ba0*/  VIMNMX R5, R5, R6, !PT ;  /* 0x0000000605057248 */ /* 0x000fe40007fe0100 */
[----:B------:R-:W-:-:S07]  /*4bb0*/  VIADDMNMX R3, R6, UR15, R3, PT ;  /* 0x0000000f06037c46 */ /* 0x000fce000b800103 */
.L_x_2377:
[C---:B------:R-:W-:Y:S02]  /*4bc0*/  ISETP.GE.AND P2, PT, R38.reuse, 0x2, PT ;  /* 0x000000022600780c */ /* 0x040fe40003f46270 */
[C---:B------:R-:W-:Y:S02]  /*4bd0*/  ISETP.GE.AND P6, PT, R38.reuse, 0xa, PT ;  /* 0x0000000a2600780c */ /* 0x040fe40003fc6270 */
[----:B------:R-:W-:Y:S02]  /*4be0*/  ISETP.GT.AND P4, PT, R5, 0x1, !P2 ;  /* 0x000000010500780c */ /* 0x000fe40005784270 */
[----:B------:R-:W-:Y:S02]  /*4bf0*/  ISETP.GE.AND P3, PT, R38, 0x9, PT ;  /* 0x000000092600780c */ /* 0x000fe40003f66270 */
[----:B------:R-:W-:Y:S02]  /*4c00*/  ISETP.LT.OR P4, PT, R3, 0x2, P4 ;  /* 0x000000020300780c */ /* 0x000fe40002781670 */
[----:B------:R-:W-:-:S02]  /*4c10*/  ISETP.GT.AND P5, PT, R5, 0x8, !P3 ;  /* 0x000000080500780c */ /* 0x000fc40005fa4270 */
[----:B------:R-:W-:Y:S02]  /*4c20*/  FSEL R42, R25, -INF , !P4 ;  /* 0xff800000192a7808 */ /* 0x000fe40006000000 */
[----:B------:R-:W-:Y:S02]  /*4c30*/  ISETP.GT.AND P4, PT, R5, 0x9, !P6 ;  /* 0x000000090500780c */ /* 0x000fe40007784270 */
[----:B------:R-:W-:Y:S02]  /*4c40*/  P2R R25, PR, RZ, 0x40 ;  /* 0x00000040ff197803 */ /* 0x000fe40000000000 */
[----:B------:R-:W-:Y:S02]  /*4c50*/  ISETP.LT.OR P4, PT, R3, 0xa, P4 ;  /* 0x0000000a0300780c */ /* 0x000fe40002781670 */
[----:B------:R-:W-:Y:S02]  /*4c60*/  ISETP.GE.AND P6, PT, R38, 0x11, PT ;  /* 0x000000112600780c */ /* 0x000fe40003fc6270 */
[----:B------:R-:W-:-:S02]  /*4c70*/  FSEL R58, R29, -INF , !P4 ;  /* 0xff8000001d3a7808 */ /* 0x000fc40006000000 */
[----:B------:R-:W-:Y:S02]  /*4c80*/  ISETP.LT.OR P5, PT, R3, 0x9, P5 ;  /* 0x000000090300780c */ /* 0x000fe40002fa1670 */
        /* <DEDUP_REMOVED lines=58> */
[----:B------:R-:W-:-:S04]  /*5030*/  ISETP.GE.AND P6, PT, R38, 0x3a, PT ;  /* 0x0000003a2600780c */ /* 0x000fc80003fc6270 */
[----:B------:R-:W-:Y:S02]  /*5040*/  P2R R38, PR, RZ, 0x40 ;  /* 0x00000040ff267803 */ /* 0x000fe40000000000 */
[----:B------:R-:W-:Y:S02]  /*5050*/  ISETP.GT.AND P6, PT, R5, 0x39, !P6 ;  /* 0x000000390500780c */ /* 0x000fe400077c4270 */
[----:B------:R-:W0:Y:S02]  /*5060*/  SHFL.IDX PT, R5, R4, 0x1, 0x1c1f ;  /* 0x003c1f0004057f89 */ /* 0x000e2400000e0000 */
[----:B------:R-:W-:-:S04]  /*5070*/  ISETP.LT.OR P6, PT, R3, 0x3a, P6 ;  /* 0x0000003a0300780c */ /* 0x000fc800037c1670 */
[----:B------:R-:W-:Y:S02]  /*5080*/  FSEL R74, R53, -INF , !P6 ;  /* 0xff800000354a7808 */ /* 0x000fe40007000000 */
[----:B------:R-:W-:Y:S02]  /*5090*/  PLOP3.LUT P6, PT, PT, PT, UP1, 0x40, 0x0 ;  /* 0x000000000000781c */ /* 0x000fe40003fce818 */
[----:B0-----:R-:W-:Y:S01]  /*50a0*/  VIADDMNMX R3, R5, R35, R30, PT ;  /* 0x0000002305037246 */ /* 0x001fe2000380011e */
[----:B------:R-:W-:-:S10]  /*50b0*/  IMAD.IADD R6, R34, 0x1, R5 ;  /* 0x0000000122067824 */ /* 0x000fd400078e0205 */
[----:B------:R-:W-:Y:S05]  /*50c0*/  @P6 BRA `(.L_x_2381) ;  /* 0x0000000000646947 */ /* 0x000fea0003800000 */
        /* <DEDUP_REMOVED lines=9> */
[----:B------:R-:W-:Y:S01]  /*5160*/  @P6 IMAD.HI.U32 R5, R4, UR6, RZ ;  /* 0x0000000604056c27 */ /* 0x000fe2000f8e00ff */
[----:B------:R-:W-:-:S13]  /*5170*/  PLOP3.LUT P6, PT, PT, PT, UP2, 0x80, 0x0 ;  /* 0x000000000000781c */ /* 0x000fda0003fcf028 */
[----:B------:R-:W-:-:S04]  /*5180*/  @P6 SHF.R.U32.HI R4, RZ, UR7, R5 ;  /* 0x00000007ff046c19 */ /* 0x000fc80008011605 */
[----:B------:R-:W-:Y:S01]  /*5190*/  LOP3.LUT R4, RZ, R4, RZ, 0x33, !PT ;  /* 0x00000004ff047212 */ /* 0x000fe200078e33ff */
[----:B------:R-:W-:Y:S06]  /*51a0*/  BRA `(.L_x_2384) ;  /* 0x0000000000187947 */ /* 0x000fec0003800000 */
.L_x_2383:
[----:B------:R-:W-:-:S06]  /*51b0*/  UISETP.NE.AND UP2, UPT, UR15, 0x1, UPT ;  /* 0x000000010f00788c */ /* 0x000fcc000bf45270 */
[----:B------:R-:W-:-:S05]  /*51c0*/  PLOP3.LUT P6, PT, PT, PT, UP2, 0x80, 0x0 ;  /* 0x000000000000781c */ /* 0x000fca0003fcf028 */
[----:B------:R-:W-:-:S08]  /*51d0*/  @UP2 ULDC.64 UR6, c[0x0][0x9e8] ;  /* 0x00027a0000062ab9 */ /* 0x000fd00000000a00 */
[----:B------:R-:W-:Y:S01]  /*51e0*/  @P6 IMAD.HI.U32 R5, R4, UR6, RZ ;  /* 0x0000000604056c27 */ /* 0x000fe2000f8e00ff */
[----:B------:R-:W-:-:S13]  /*51f0*/  PLOP3.LUT P6, PT, PT, PT, UP2, 0x80, 0x0 ;  /* 0x000000000000781c */ /* 0x000fda0003fcf028 */
[----:B------:R-:W-:-:S07]  /*5200*/  @P6 SHF.R.U32.HI R4, RZ, UR7, R5 ;  /* 0x00000007ff046c19 */ /* 0x000fce0008011605 */
.L_x_2384:
[----:B------:R-:W-:Y:S05]  /*5210*/  BSYNC B0 ;  /* 0x0000000000007941 */ /* 0x000fea0003800000 */
.L_x_2382:
[----:B------:R-:W-:-:S04]  /*5220*/  IMAD R5, R4, UR15, -R31 ;  /* 0x0000000f04057c24 */ /* 0x000fc8000f8e0a1f */
[----:B------:R-:W-:-:S05]  /*5230*/  IMAD.IADD R5, R5, 0x1, -R2 ;  /* 0x0000000105057824 */ /* 0x000fca00078e0a02 */
[----:B------:R-:W-:Y:S02]  /*5240*/  VIMNMX R6, R6, R5, !PT ;  /* 0x0000000506067248 */ /* 0x000fe40007fe0100 */
[----:B------:R-:W-:-:S07]  /*5250*/  VIADDMNMX R3, R5, UR15, R3, PT ;  /* 0x0000000f05037c46 */ /* 0x000fce000b800103 */
.L_x_2381:
[----:B------:R-:W-:Y:S01]  /*5260*/  BAR.SYNC.DEFER_BLOCKING 0xf, 0x100 ;  /* 0x03c4000000007b1d */ /* 0x000fe20000010000 */
[----:B------:R-:W-:Y:S02]  /*5270*/  ISETP.GT.AND P2, PT, R6, 0x1, !P2 ;  /* 0x000000010600780c */ /* 0x000fe40005744270 */
[----:B------:R-:W-:Y:S02]  /*5280*/  ISETP.NE.AND P6, PT, R9, RZ, PT ;  /* 0x000000ff0900720c */ /* 0x000fe40003fc5270 */
[----:B------:R-:W-:Y:S01]  /*5290*/  ISETP.LT.OR P2, PT, R3, 0x2, P2 ;  /* 0x000000020300780c */ /* 0x000fe20001741670 */
[----:B------:R-:W-:Y:S01]  /*52a0*/  ULDC UR10, c[0x0][0x988] ;  /* 0x00026200000a7ab9 */ /* 0x000fe20000000800 */
[----:B------:R-:W-:Y:S02]  /*52b0*/  FMNMX.FTZ R5, R32, R42, !PT ;  /* 0x0000002a20057209 */ /* 0x000fe40007810000 */
[----:B------:R-:W-:Y:S02]  /*52c0*/  FSEL R9, R27, -INF , !P2 ;  /* 0xff8000001b097808 */ /* 0x000fe40005000000 */
[----:B------:R-:W-:-:S02]  /*52d0*/  ISETP.NE.AND P2, PT, R25, RZ, PT ;  /* 0x000000ff1900720c */ /* 0x000fc40003f45270 */
[----:B------:R-:W-:Y:S02]  /*52e0*/  FMNMX.FTZ R5, R56, R5, !PT ;  /* 0x0000000538057209 */ /* 0x000fe40007810000 */
[----:B------:R-:W-:Y:S02]  /*52f0*/  ISETP.GT.AND P2, PT, R6, 0x9, !P2 ;  /* 0x000000090600780c */ /* 0x000fe40005744270 */
[----:B------:R-:W-:Y:S02]  /*5300*/  FMNMX.FTZ R5, R58, R5, !PT ;  /* 0x000000053a057209 */ /* 0x000fe40007810000 */
[----:B------:R-:W-:Y:S02]  /*5310*/  ISETP.LT.OR P2, PT, R3, 0xa, P2 ;  /* 0x0000000a0300780c */ /* 0x000fe40001741670 */
[----:B------:R-:W-:Y:S02]  /*5320*/  FMNMX.FTZ R5, R60, R5, !PT ;  /* 0x000000053c057209 */ /* 0x000fe40007810000 */
[----:B------:R-:W-:-:S02]  /*5330*/  FSEL R11, R11, -INF , !P2 ;  /* 0xff8000000b0b7808 */ /* 0x000fc40005000000 */
[----:B------:R-:W-:Y:S02]  /*5340*/  ISETP.NE.AND P2, PT, R28, RZ, PT ;  /* 0x000000ff1c00720c */ /* 0x000fe40003f45270 */
[----:B------:R-:W-:Y:S02]  /*5350*/  FMNMX.FTZ R5, R62, R5, !PT ;  /* 0x000000053e057209 */ /* 0x000fe40007810000 */
[----:B------:R-:W-:Y:S02]  /*5360*/  ISETP.GT.AND P2, PT, R6, 0x10, !P2 ;  /* 0x000000100600780c */ /* 0x000fe40005744270 */
[----:B------:R-:W-:Y:S02]  /*5370*/  FMNMX.FTZ R5, R64, R5, !PT ;  /* 0x0000000540057209 */ /* 0x000fe40007810000 */
[----:B------:R-:W-:Y:S02]  /*5380*/  ISETP.LT.OR P2, PT, R3, 0x11, P2 ;  /* 0x000000110300780c */ /* 0x000fe40001741670 */
[----:B------:R-:W-:-:S02]  /*5390*/  FMNMX.FTZ R5, R66, R5, !PT ;  /* 0x0000000542057209 */ /* 0x000fc40007810000 */
[----:B--2---:R-:W-:Y:S02]  /*53a0*/  FSEL R12, R12, -INF , !P2 ;  /* 0xff8000000c0c7808 */ /* 0x004fe40005000000 */
[----:B------:R-:W-:Y:S02]  /*53b0*/  ISETP.NE.AND P2, PT, R29, RZ, PT ;  /* 0x000000ff1d00720c */ /* 0x000fe40003f45270 */
[----:B------:R-:W-:Y:S02]  /*53c0*/  FMNMX.FTZ R5, R40, R5, !PT ;  /* 0x0000000528057209 */ /* 0x000fe40007810000 */
[C---:B------:R-:W-:Y:S02]  /*53d0*/  ISETP.GT.AND P2, PT, R6.reuse, 0x11, !P2 ;  /* 0x000000110600780c */ /* 0x040fe40005744270 */
[----:B------:R-:W-:Y:S02]  /*53e0*/  ISETP.GT.AND P3, PT, R6, 0x8, !P3 ;  /* 0x000000080600780c */ /* 0x000fe40005f64270 */
[----:B------:R-:W-:-:S02]  /*53f0*/  ISETP.LT.OR P2, PT, R3, 0x12, P2 ;  /* 0x000000120300780c */ /* 0x000fc40001741670 */
[----:B------:R-:W-:Y:S02]  /*5400*/  FMNMX.FTZ R5, R68, R5, !PT ;  /* 0x0000000544057209 */ /* 0x000fe40007810000 */
[----:B------:R-:W-:Y:S02]  /*5410*/  FSEL R13, R13, -INF , !P2 ;  /* 0xff8000000d0d7808 */ /* 0x000fe40005000000 */
[----:B------:R-:W-:Y:S02]  /*5420*/  ISETP.NE.AND P2, PT, R33, RZ, PT ;  /* 0x000000ff2100720c */ /* 0x000fe40003f45270 */
[----:B------:R-:W-:Y:S02]  /*5430*/  ISETP.LT.OR P3, PT, R3, 0x9, P3 ;  /* 0x000000090300780c */ /* 0x000fe40001f61670 */
[----:B------:R-:W-:Y:S02]  /*5440*/  ISETP.GT.AND P2, PT, R6, 0x18, !P2 ;  /* 0x000000180600780c */ /* 0x000fe40005744270 */
[----:B------:R-:W-:-:S02]  /*5450*/  FMNMX.FTZ R5, R44, R5, !PT ;  /* 0x000000052c057209 */ /* 0x000fc40007810000 */
[----:B------:R-:W-:Y:S02]  /*5460*/  ISETP.LT.OR P2, PT, R3, 0x19, P2 ;  /* 0x000000190300780c */ /* 0x000fe40001741670 */
[----:B------:R-:W-:Y:S02]  /*5470*/  FSEL R10, R10, -INF , !P3 ;  /* 0xff8000000a0a7808 */ /* 0x000fe40005800000 */
[----:B------:R-:W-:Y:S02]  /*5480*/  FSEL R14, R14, -INF , !P2 ;  /* 0xff8000000e0e7808 */ /* 0x000fe40005000000 */
[----:B------:R-:W-:Y:S02]  /*5490*/  ISETP.NE.AND P2, PT, R36, RZ, PT ;  /* 0x000000ff2400720c */ /* 0x000fe40003f45270 */
[----:B------:R-:W-:Y:S02]  /*54a0*/  ISETP.NE.AND P3, PT, R41, RZ, PT ;  /* 0x000000ff2900720c */ /* 0x000fe40003f65270 */
[----:B------:R-:W-:-:S02]  /*54b0*/  ISETP.GT.AND P2, PT, R6, 0x19, !P2 ;  /* 0x000000190600780c */ /* 0x000fc40005744270 */
[----:B------:R-:W-:Y:S02]  /*54c0*/  FMNMX.FTZ R5, R70, R5, !PT ;  /* 0x0000000546057209 */ /* 0x000fe40007810000 */
[----:B------:R-:W-:Y:S02]  /*54d0*/  ISETP.LT.OR P2, PT, R3, 0x1a, P2 ;  /* 0x0000001a0300780c */ /* 0x000fe40001741670 */
[----:B------:R-:W-:Y:S02]  /*54e0*/  FMNMX.FTZ R5, R48, R5, !PT ;  /* 0x0000000530057209 */ /* 0x000fe40007810000 */
[----:B------:R-:W-:Y:S02]  /*54f0*/  FSEL R15, R15, -INF , !P2 ;  /* 0xff8000000f0f7808 */ /* 0x000fe40005000000 */
[----:B------:R-:W-:Y:S02]  /*5500*/  ISETP.NE.AND P2, PT, R37, RZ, PT ;  /* 0x000000ff2500720c */ /* 0x000fe40003f45270 */
[----:B------:R-:W-:-:S02]  /*5510*/  FMNMX.FTZ R5, R72, R5, !PT ;  /* 0x0000000548057209 */ /* 0x000fc40007810000 */
[----:B------:R-:W-:Y:S02]  /*5520*/  ISETP.GT.AND P2, PT, R6, 0x20, !P2 ;  /* 0x000000200600780c */ /* 0x000fe40005744270 */
[----:B------:R-:W-:Y:S02]  /*5530*/  FMNMX.FTZ R5, R52, R5, !PT ;  /* 0x0000000534057209 */ /* 0x000fe40007810000 */
[----:B------:R-:W-:Y:S02]  /*5540*/  ISETP.LT.OR P2, PT, R3, 0x21, P2 ;  /* 0x000000210300780c */ /* 0x000fe40001741670 */
[----:B------:R-:W-:Y:S02]  /*5550*/  FMNMX.FTZ R27, R74, R5, !PT ;  /* 0x000000054a1b7209 */ /* 0x000fe40007810000 */
[----:B------:R-:W-:Y:S02]  /*5560*/  FSEL R20, R20, -INF , !P2 ;  /* 0xff80000014147808 */ /* 0x000fe40005000000 */
[----:B------:R-:W-:-:S02]  /*5570*/  ISETP.NE.AND P2, PT, R39, RZ, PT ;  /* 0x000000ff2700720c */ /* 0x000fc40003f45270 */
[C---:B------:R-:W-:Y:S02]  /*5580*/  ISETP.GT.AND P4, PT, R6.reuse, 0x31, !P4 ;  /* 0x000000310600780c */ /* 0x040fe40006784270 */
[C---:B------:R-:W-:Y:S02]  /*5590*/  ISETP.GT.AND P2, PT, R6.reuse, 0x21, !P2 ;  /* 0x000000210600780c */ /* 0x040fe40005744270 */
[----:B------:R-:W-:Y:S02]  /*55a0*/  ISETP.GT.AND P5, PT, R6, 0x38, !P5 ;  /* 0x000000380600780c */ /* 0x000fe40006fa4270 */
[C---:B------:R-:W-:Y:S02]  /*55b0*/  ISETP.LT.OR P2, PT, R3.reuse, 0x22, P2 ;  /* 0x000000220300780c */ /* 0x040fe40001741670 */
[----:B------:R-:W-:Y:S02]  /*55c0*/  ISETP.LT.OR P4, PT, R3, 0x32, P4 ;  /* 0x000000320300780c */ /* 0x000fe40002781670 */
[----:B------:R-:W-:-:S02]  /*55d0*/  FSEL R21, R21, -INF , !P2 ;  /* 0xff80000015157808 */ /* 0x000fc40005000000 */
[C---:B------:R-:W-:Y:S02]  /*55e0*/  ISETP.GT.AND P2, PT, R6.reuse, 0x28, !P3 ;  /* 0x000000280600780c */ /* 0x040fe40005f44270 */
[----:B------:R-:W-:Y:S02]  /*55f0*/  ISETP.NE.AND P3, PT, R45, RZ, PT ;  /* 0x000000ff2d00720c */ /* 0x000fe40003f65270 */
[----:B------:R-:W-:Y:S02]  /*5600*/  ISETP.LT.OR P2, PT, R3, 0x29, P2 ;  /* 0x000000290300780c */ /* 0x000fe40001741670 */
[----:B------:R-:W-:Y:S02]  /*5610*/  ISETP.GT.AND P3, PT, R6, 0x30, !P3 ;  /* 0x000000300600780c */ /* 0x000fe40005f64270 */
[----:B------:R-:W-:Y:S02]  /*5620*/  FSEL R24, R46, -INF , !P2 ;  /* 0xff8000002e187808 */ /* 0x000fe40005000000 */
[----:B------:R-:W-:-:S02]  /*5630*/  ISETP.GT.AND P2, PT, R6, RZ, !P6 ;  /* 0x000000ff0600720c */ /* 0x000fc40007744270 */
[----:B------:R-:W-:Y:S02]  /*5640*/  ISETP.NE.AND P6, PT, R38, RZ, PT ;  /* 0x000000ff2600720c */ /* 0x000fe40003fc5270 */
[C---:B------:R-:W-:Y:S02]  /*5650*/  ISETP.LT.OR P2, PT, R3.reuse, 0x1, P2 ;  /* 0x000000010300780c */ /* 0x040fe40001741670 */
[----:B------:R-:W-:Y:S02]  /*5660*/  ISETP.LT.OR P3, PT, R3, 0x31, P3 ;  /* 0x000000310300780c */ /* 0x000fe40001f61670 */
[----:B------:R-:W-:Y:S02]  /*5670*/  FSEL R4, R26, -INF , !P2 ;  /* 0xff8000001a047808 */ /* 0x000fe40005000000 */
[----:B------:R-:W0:Y:S01]  /*5680*/  SHFL.BFLY PT, R26, R27, 0x2, 0x1f ;  /* 0x0c401f001b1a7f89 */ /* 0x000e2200000e0000 */
[----:B------:R-:W-:Y:S02]  /*5690*/  ISETP.NE.AND P2, PT, R43, RZ, PT ;  /* 0x000000ff2b00720c */ /* 0x000fe40003f45270 */
[----:B------:R-:W-:-:S02]  /*56a0*/  FMNMX.FTZ R5, R4, R9, !PT ;  /* 0x0000000904057209 */ /* 0x000fc40007810000 */
[----:B------:R-:W-:Y:S02]  /*56b0*/  ISETP.GT.AND P2, PT, R6, 0x29, !P2 ;  /* 0x000000290600780c */ /* 0x000fe40005744270 */
[C---:B------:R-:W-:Y:S02]  /*56c0*/  ISETP.LT.OR P5, PT, R3.reuse, 0x39, P5 ;  /* 0x000000390300780c */ /* 0x040fe40002fa1670 */
[----:B------:R-:W-:Y:S02]  /*56d0*/  ISETP.LT.OR P2, PT, R3, 0x2a, P2 ;  /* 0x0000002a0300780c */ /* 0x000fe40001741670 */
[----:B0-----:R-:W-:Y:S02]  /*56e0*/  FMNMX.FTZ R28, R27, R26, !PT ;  /* 0x0000001a1b1c7209 */ /* 0x001fe40007810000 */
[----:B------:R-:W-:-:S03]  /*56f0*/  FMNMX.FTZ R26, R10, R5, !PT ;  /* 0x000000050a1a7209 */ /* 0x000fc60007810000 */
[----:B------:R-:W0:Y:S01]  /*5700*/  SHFL.BFLY PT, R29, R28, 0x1, 0x1f ;  /* 0x0c201f001c1d7f89 */ /* 0x000e2200000e0000 */
[----:B------:R-:W-:-:S04]  /*5710*/  FMNMX.FTZ R5, R11, R26, !PT ;  /* 0x0000001a0b057209 */ /* 0x000fc80007810000 */
[----:B------:R-:W-:-:S04]  /*5720*/  FMNMX.FTZ R26, R12, R5, !PT ;  /* 0x000000050c1a7209 */ /* 0x000fc80007810000 */
[----:B------:R-:W-:-:S04]  /*5730*/  FMNMX.FTZ R25, R13, R26, !PT ;  /* 0x0000001a0d197209 */ /* 0x000fc80007810000 */
[----:B------:R-:W-:Y:S02]  /*5740*/  FMNMX.FTZ R26, R14, R25, !PT ;  /* 0x000000190e1a7209 */ /* 0x000fe40007810000 */
[----:B------:R-:W-:Y:S02]  /*5750*/  FSEL R25, R47, -INF , !P2 ;  /* 0xff8000002f197808 */ /* 0x000fe40005000000 */
[----:B------:R-:W-:-:S04]  /*5760*/  FMNMX.FTZ R27, R15, R26, !PT ;  /* 0x0000001a0f1b7209 */ /* 0x000fc80007810000 */
[----:B------:R-:W-:Y:S02]  /*5770*/  FMNMX.FTZ R26, R20, R27, !PT ;  /* 0x0000001b141a7209 */ /* 0x000fe40007810000 */
[----:B0-----:R-:W-:Y:S02]  /*5780*/  FMNMX.FTZ R5, R28, R29, !PT ;  /* 0x0000001d1c057209 */ /* 0x001fe40007810000 */
[----:B------:R-:W-:Y:S02]  /*5790*/  FMNMX.FTZ R27, R21, R26, !PT ;  /* 0x0000001a151b7209 */ /* 0x000fe40007810000 */
[C---:B------:R-:W-:Y:S01]  /*57a0*/  FSETP.NEU.FTZ.AND P2, PT, R5.reuse, -INF , PT ;  /* 0xff8000000500780b */ /* 0x040fe20003f5d000 */
[----:B------:R-:W-:Y:S01]  /*57b0*/  FMUL.FTZ R28, R5, UR10 ;  /* 0x0000000a051c7c20 */ /* 0x000fe20008410000 */
[----:B------:R-:W-:-:S04]  /*57c0*/  FSEL R26, R50, -INF , !P3 ;  /* 0xff800000321a7808 */ /* 0x000fc80005800000 */
[----:B------:R-:W-:Y:S02]  /*57d0*/  FSEL R31, R28, RZ, P2 ;  /* 0x000000ff1c1f7208 */ /* 0x000fe40001000000 */
[----:B------:R-:W-:Y:S02]  /*57e0*/  ISETP.GT.AND P2, PT, R6, 0x39, !P6 ;  /* 0x000000390600780c */ /* 0x000fe40007744270 */
[----:B------:R-:W-:Y:S01]  /*57f0*/  FMNMX.FTZ R6, R24, R27, !PT ;  /* 0x0000001b18067209 */ /* 0x000fe20007810000 */
[--C-:B------:R-:W-:Y:S01]  /*5800*/  FFMA.FTZ R30, R32, UR10, -R31.reuse ;  /* 0x0000000a201e7c23 */ /* 0x100fe2000801081f */
[----:B------:R-:W-:Y:S01]  /*5810*/  FSEL R27, R51, -INF , !P4 ;  /* 0xff800000331b7808 */ /* 0x000fe20006000000 */
[--C-:B------:R-:W-:Y:S01]  /*5820*/  FFMA.FTZ R34, R58, UR10, -R31.reuse ;  /* 0x0000000a3a227c23 */ /* 0x100fe2000801081f */
[----:B------:R-:W-:Y:S01]  /*5830*/  FMNMX.FTZ R29, R25, R6, !PT ;  /* 0x00000006191d7209 */ /* 0x000fe20007810000 */
[----:B------:R0:W-:Y:S01]  /*5840*/  MUFU.EX2 R152, R30 ;  /* 0x0000001e00987308 */ /* 0x0001e20000000800 */
[----:B------:R-:W-:Y:S01]  /*5850*/  ISETP.LT.OR P2, PT, R3, 0x3a, P2 ;  /* 0x0000003a0300780c */ /* 0x000fe20001741670 */
[--C-:B------:R-:W-:Y:S01]  /*5860*/  FFMA.FTZ R32, R42, UR10, -R31.reuse ;  /* 0x0000000a2a207c23 */ /* 0x100fe2000801081f */
[----:B------:R-:W-:Y:S01]  /*5870*/  FMNMX.FTZ R6, R26, R29, !PT ;  /* 0x0000001d1a067209 */ /* 0x000fe20007810000 */
[--C-:B------:R-:W-:Y:S01]  /*5880*/  FFMA.FTZ R36, R60, UR10, -R31.reuse ;  /* 0x0000000a3c247c23 */ /* 0x100fe2000801081f */
[----:B------:R-:W-:Y:S01]  /*5890*/  FSEL R3, R54, -INF , !P5 ;  /* 0xff80000036037808 */ /* 0x000fe20006800000 */
[--C-:B------:R-:W-:Y:S01]  /*58a0*/  FFMA.FTZ R38, R64, UR10, -R31.reuse ;  /* 0x0000000a40267c23 */ /* 0x100fe2000801081f */
[----:B------:R-:W-:Y:S01]  /*58b0*/  FMNMX.FTZ R6, R27, R6, !PT ;  /* 0x000000061b067209 */ /* 0x000fe20007810000 */
[----:B------:R1:W-:Y:S01]  /*58c0*/  MUFU.EX2 R35, R34 ;  /* 0x0000002200237308 */ /* 0x0003e20000000800 */
[----:B------:R-:W-:Y:S01]  /*58d0*/  FSEL R28, R55, -INF , !P2 ;  /* 0xff800000371c7808 */ /* 0x000fe20005000000 */
[--C-:B0-----:R-:W-:Y:S01]  /*58e0*/  FFMA.FTZ R30, R56, UR10, -R31.reuse ;  /* 0x0000000a381e7c23 */ /* 0x101fe2000801081f */
[----:B------:R-:W-:Y:S01]  /*58f0*/  FMNMX.FTZ R29, R3, R6, !PT ;  /* 0x00000006031d7209 */ /* 0x000fe20007810000 */
[--C-:B------:R-:W-:Y:S01]  /*5900*/  FFMA.FTZ R39, R66, UR10, -R31.reuse ;  /* 0x0000000a42277c23 */ /* 0x100fe2000801081f */
[--C-:B------:R-:W-:Y:S01]  /*5910*/  FFMA.FTZ R40, R40, UR10, -R31.reuse ;  /* 0x0000000a28287c23 */ /* 0x100fe2000801081f */
[--C-:B------:R-:W-:Y:S01]  /*5920*/  FFMA.FTZ R42, R70, UR10, -R31.reuse ;  /* 0x0000000a462a7c23 */ /* 0x100fe2000801081f */
[----:B------:R-:W-:Y:S01]  /*5930*/  FMNMX.FTZ R29, R28, R29, !PT ;  /* 0x0000001d1c1d7209 */ /* 0x000fe20007810000 */
[----:B------:R-:W-:Y:S01]  /*5940*/  MUFU.EX2 R154, R30 ;  /* 0x0000001e009a7308 */ /* 0x000fe20000000800 */
[--C-:B-1----:R-:W-:Y:S01]  /*5950*/  FFMA.FTZ R34, R68, UR10, -R31.reuse ;  /* 0x0000000a44227c23 */ /* 0x102fe2000801081f */
[----:B------:R-:W-:-:S02]  /*5960*/  FFMA.FTZ R45, R72, UR10, -R31 ;  /* 0x0000000a482d7c23 */ /* 0x000fc4000801081f */
[----:B------:R-:W0:Y:S04]  /*5970*/  SHFL.BFLY PT, R6, R29, 0x2, 0x1f ;  /* 0x0c401f001d067f89 */ /* 0x000e2800000e0000 */
[----:B------:R-:W-:Y:S08]  /*5980*/  MUFU.EX2 R41, R34 ;  /* 0x0000002200297308 */ /* 0x000ff00000000800 */
[----:B------:R1:W-:Y:S08]  /*5990*/  MUFU.EX2 R33, R32 ;  /* 0x0000002000217308 */ /* 0x0003f00000000800 */
[----:B------:R-:W-:Y:S01]  /*59a0*/  MUFU.EX2 R36, R36 ;  /* 0x0000002400247308 */ /* 0x000fe20000000800 */
[----:B-1----:R-:W-:Y:S01]  /*59b0*/  FFMA.FTZ R32, R62, UR10, -R31 ;  /* 0x0000000a3e207c23 */ /* 0x002fe2000801081f */
[----:B0-----:R-:W-:-:S06]  /*59c0*/  FMNMX.FTZ R30, R29, R6, !PT ;  /* 0x000000061d1e7209 */ /* 0x001fcc0007810000 */
[----:B------:R0:W1:Y:S01]  /*59d0*/  MUFU.EX2 R37, R32 ;  /* 0x0000002000257308 */ /* 0x0000620000000800 */
[----:B------:R-:W2:Y:S07]  /*59e0*/  SHFL.BFLY PT, R29, R30, 0x1, 0x1f ;  /* 0x0c201f001e1d7f89 */ /* 0x000eae00000e0000 */
[----:B------:R-:W-:Y:S01]  /*59f0*/  MUFU.EX2 R43, R42 ;  /* 0x0000002a002b7308 */ /* 0x000fe20000000800 */
[--C-:B0-----:R-:W-:Y:S01]  /*5a00*/  FFMA.FTZ R32, R44, UR10, -R31.reuse ;  /* 0x0000000a2c207c23 */ /* 0x101fe2000801081f */
[----:B------:R-:W-:-:S06]  /*5a10*/  FFMA.FTZ R44, R48, UR10, -R31 ;  /* 0x0000000a302c7c23 */ /* 0x000fcc000801081f */
[----:B------:R-:W-:Y:S01]  /*5a20*/  MUFU.EX2 R38, R38 ;  /* 0x0000002600267308 */ /* 0x000fe20000000800 */
[----:B-1----:R-:W-:-:S07]  /*5a30*/  F2FP.F16.F32.PACK_AB R156, R37, R36 ;  /* 0x00000024259c723e */ /* 0x002fce00000000ff */
[----:B------:R-:W0:Y:S01]  /*5a40*/  MUFU.EX2 R39, R39 ;  /* 0x0000002700277308 */ /* 0x000e220000000800 */
[----:B--2---:R-:W-:Y:S01]  /*5a50*/  FMNMX.FTZ R6, R30, R29, !PT ;  /* 0x0000001d1e067209 */ /* 0x004fe20007810000 */
[--C-:B------:R-:W-:Y:S01]  /*5a60*/  FFMA.FTZ R29, R52, UR10, -R31.reuse ;  /* 0x0000000a341d7c23 */ /* 0x100fe2000801081f */
[----:B------:R-:W-:Y:S02]  /*5a70*/  FFMA.FTZ R31, R74, UR10, -R31 ;  /* 0x0000000a4a1f7c23 */ /* 0x000fe4000801081f */
[C---:B------:R-:W-:Y:S01]  /*5a80*/  FSETP.NEU.FTZ.AND P2, PT, R6.reuse, -INF , PT ;  /* 0xff8000000600780b */ /* 0x040fe20003f5d000 */
[----:B------:R-:W-:Y:S02]  /*5a90*/  FMUL.FTZ R30, R6, UR10 ;  /* 0x0000000a061e7c20 */ /* 0x000fe40008410000 */
[----:B------:R-:W1:Y:S03]  /*5aa0*/  MUFU.EX2 R40, R40 ;  /* 0x0000002800287308 */ /* 0x000e660000000800 */
        /* <DEDUP_REMOVED lines=15> */
[----:B------:R-:W2:Y:S01]  /*5ba0*/  MUFU.EX2 R9, R9 ;  /* 0x0000000900097308 */ /* 0x000ea20000000800 */
[--C-:B------:R-:W-:Y:S01]  /*5bb0*/  FFMA.FTZ R27, R27, UR10, -R34.reuse ;  /* 0x0000000a1b1b7c23 */ /* 0x100fe20008010822 */
[--C-:B------:R-:W-:Y:S01]  /*5bc0*/  FFMA.FTZ R3, R3, UR10, -R34.reuse ;  /* 0x0000000a03037c23 */ /* 0x100fe20008010822 */
[----:B------:R-:W-:Y:S01]  /*5bd0*/  FFMA.FTZ R28, R28, UR10, -R34 ;  /* 0x0000000a1c1c7c23 */ /* 0x000fe20008010822 */
[----:B0-----:R-:W-:-:S02]  /*5be0*/  F2FP.F16.F32.PACK_AB R158, R39, R38 ;  /* 0x00000026279e723e */ /* 0x001fc400000000ff */
[----:B-1----:R-:W-:Y:S02]  /*5bf0*/  F2FP.F16.F32.PACK_AB R160, R41, R40 ;  /* 0x0000002829a0723e */ /* 0x002fe400000000ff */
[----:B------:R-:W-:Y:S08]  /*5c00*/  MUFU.EX2 R10, R10 ;  /* 0x0000000a000a7308 */ /* 0x000ff00000000800 */
[----:B------:R-:W0:Y:S01]  /*5c10*/  MUFU.EX2 R11, R11 ;  /* 0x0000000b000b7308 */ /* 0x000e220000000800 */
[----:B--2---:R-:W-:-:S07]  /*5c20*/  F2FP.F16.F32.PACK_AB R153, R9, R4 ;  /* 0x000000040999723e */ /* 0x004fce00000000ff */
[----:B------:R1:W-:Y:S08]  /*5c30*/  MUFU.EX2 R30, R31 ;  /* 0x0000001f001e7308 */ /* 0x0003f00000000800 */
[----:B------:R-:W2:Y:S01]  /*5c40*/  MUFU.EX2 R12, R12 ;  /* 0x0000000c000c7308 */ /* 0x000ea20000000800 */
[----:B-1----:R-:W-:Y:S01]  /*5c50*/  FADD.FTZ R31, R152, R33 ;  /* 0x00000021981f7221 */ /* 0x002fe20000010000 */
[----:B------:R-:W-:-:S02]  /*5c60*/  F2FP.F16.F32.PACK_AB R152, R33, R152 ;  /* 0x000000982198723e */ /* 0x000fc400000000ff */
[----:B0-----:R-:W-:Y:S01]  /*5c70*/  F2FP.F16.F32.PACK_AB R155, R11, R10 ;  /* 0x0000000a0b9b723e */ /* 0x001fe200000000ff */
[----:B------:R-:W-:Y:S01]  /*5c80*/  FADD.FTZ R42, R154, R31 ;  /* 0x0000001f9a2a7221 */ /* 0x000fe20000010000 */
[----:B------:R-:W-:Y:S01]  /*5c90*/  FADD.FTZ R31, R4, R9 ;  /* 0x00000009041f7221 */ /* 0x000fe20000010000 */
[C---:B------:R-:W-:Y:S01]  /*5ca0*/  F2FP.F16.F32.PACK_AB R154, R35.reuse, R154 ;  /* 0x0000009a239a723e */ /* 0x040fe200000000ff */
[----:B------:R-:W0:Y:S01]  /*5cb0*/  MUFU.EX2 R13, R13 ;  /* 0x0000000d000d7308 */ /* 0x000e220000000800 */
[----:B------:R-:W-:Y:S01]  /*5cc0*/  FADD.FTZ R47, R35, R42 ;  /* 0x0000002a232f7221 */ /* 0x000fe20000010000 */
[----:B------:R-:W-:Y:S02]  /*5cd0*/  FADD.FTZ R42, R10, R31 ;  /* 0x0000001f0a2a7221 */ /* 0x000fe40000010000 */
[----:B------:R1:W-:Y:S01]  /*5ce0*/  STSM.16.M88.4 [R18+0x26800], R152 ;  /* 0x0268009812007844 */ /* 0x0003e20000000200 */
[----:B------:R-:W-:Y:S01]  /*5cf0*/  FADD.FTZ R46, R36, R47 ;  /* 0x0000002f242e7221 */ /* 0x000fe20000010000 */
[----:B------:R-:W-:-:S02]  /*5d00*/  FADD.FTZ R31, R11, R42 ;  /* 0x0000002a0b1f7221 */ /* 0x000fc40000010000 */
[----:B------:R-:W3:Y:S01]  /*5d10*/  MUFU.EX2 R14, R14 ;  /* 0x0000000e000e7308 */ /* 0x000ee20000000800 */
[----:B------:R-:W-:Y:S01]  /*5d20*/  FADD.FTZ R47, R37, R46 ;  /* 0x0000002e252f7221 */ /* 0x000fe20000010000 */
[----:B--2---:R-:W-:-:S03]  /*5d30*/  FADD.FTZ R34, R12, R31 ;  /* 0x0000001f0c227221 */ /* 0x004fc60000010000 */
[----:B------:R-:W-:-:S03]  /*5d40*/  FADD.FTZ R42, R38, R47 ;  /* 0x0000002f262a7221 */ /* 0x000fc60000010000 */
[----:B------:R-:W2:Y:S01]  /*5d50*/  MUFU.EX2 R15, R15 ;  /* 0x0000000f000f7308 */ /* 0x000ea20000000800 */
[----:B0-----:R-:W-:Y:S01]  /*5d60*/  FADD.FTZ R31, R13, R34 ;  /* 0x000000220d1f7221 */ /* 0x001fe20000010000 */
[----:B------:R-:W-:Y:S01]  /*5d70*/  FADD.FTZ R33, R39, R42 ;  /* 0x0000002a27217221 */ /* 0x000fe20000010000 */
[----:B------:R-:W-:-:S03]  /*5d80*/  F2FP.F16.F32.PACK_AB R157, R13, R12 ;  /* 0x0000000c0d9d723e */ /* 0x000fc600000000ff */
[----:B------:R-:W-:Y:S02]  /*5d90*/  FADD.FTZ R36, R40, R33 ;  /* 0x0000002128247221 */ /* 0x000fe40000010000 */
[----:B------:R-:W0:Y:S01]  /*5da0*/  MUFU.EX2 R20, R20 ;  /* 0x0000001400147308 */ /* 0x000e220000000800 */
[----:B---3--:R-:W-:Y:S01]  /*5db0*/  FADD.FTZ R34, R14, R31 ;  /* 0x0000001f0e227221 */ /* 0x008fe20000010000 */
[----:B------:R-:W-:-:S06]  /*5dc0*/  FADD.FTZ R33, R41, R36 ;  /* 0x0000002429217221 */ /* 0x000fcc0000010000 */
[----:B------:R-:W3:Y:S01]  /*5dd0*/  MUFU.EX2 R21, R21 ;  /* 0x0000001500157308 */ /* 0x000ee20000000800 */
[C---:B--2---:R-:W-:Y:S01]  /*5de0*/  FADD.FTZ R31, R15.reuse, R34 ;  /* 0x000000220f1f7221 */ /* 0x044fe20000010000 */
[----:B------:R-:W-:-:S05]  /*5df0*/  F2FP.F16.F32.PACK_AB R159, R15, R14 ;  /* 0x0000000e0f9f723e */ /* 0x000fca00000000ff */
[----:B------:R1:W-:Y:S01]  /*5e00*/  STSM.16.M88.4 [R19], R156 ;  /* 0x0000009c13007844 */ /* 0x0003e20000000200 */
[----:B------:R-:W2:Y:S01]  /*5e10*/  MUFU.EX2 R32, R32 ;  /* 0x0000002000207308 */ /* 0x000ea20000000800 */
[----:B0-----:R-:W-:-:S07]  /*5e20*/  FADD.FTZ R4, R20, R31 ;  /* 0x0000001f14047221 */ /* 0x001fce0000010000 */
[----:B------:R-:W0:Y:S01]  /*5e30*/  MUFU.EX2 R24, R24 ;  /* 0x0000001800187308 */ /* 0x000e220000000800 */
[C---:B---3--:R-:W-:Y:S01]  /*5e40*/  FADD.FTZ R9, R21.reuse, R4 ;  /* 0x0000000415097221 */ /* 0x048fe20000010000 */
[----:B------:R-:W-:-:S06]  /*5e50*/  F2FP.F16.F32.PACK_AB R161, R21, R20 ;  /* 0x0000001415a1723e */ /* 0x000fcc00000000ff */
[----:B------:R-:W3:Y:S01]  /*5e60*/  MUFU.EX2 R25, R25 ;  /* 0x0000001900197308 */ /* 0x000ee20000000800 */
[----:B--2---:R-:W-:Y:S01]  /*5e70*/  FADD.FTZ R4, R32, R33 ;  /* 0x0000002120047221 */ /* 0x004fe20000010000 */
[----:B------:R-:W-:-:S03]  /*5e80*/  F2FP.F16.F32.PACK_AB R162, R43, R32 ;  /* 0x000000202ba2723e */ /* 0x000fc600000000ff */
[----:B------:R-:W-:-:S03]  /*5e90*/  FADD.FTZ R43, R43, R4 ;  /* 0x000000042b2b7221 */ /* 0x000fc60000010000 */
[----:B------:R-:W-:Y:S01]  /*5ea0*/  MUFU.EX2 R44, R44 ;  /* 0x0000002c002c7308 */ /* 0x000fe20000000800 */
[----:B0-----:R-:W-:-:S07]  /*5eb0*/  FADD.FTZ R10, R24, R9 ;  /* 0x00000009180a7221 */ /* 0x001fce0000010000 */
[----:B------:R-:W0:Y:S01]  /*5ec0*/  MUFU.EX2 R45, R45 ;  /* 0x0000002d002d7308 */ /* 0x000e220000000800 */
[C---:B---3--:R-:W-:Y:S01]  /*5ed0*/  F2FP.F16.F32.PACK_AB R163, R25.reuse, R24 ;  /* 0x0000001819a3723e */ /* 0x048fe200000000ff */
[----:B------:R-:W-:-:S04]  /*5ee0*/  FADD.FTZ R25, R25, R10 ;  /* 0x0000000a19197221 */ /* 0x000fc80000010000 */
[----:B------:R1:W-:Y:S02]  /*5ef0*/  STSM.16.M88.4 [R23], R160 ;  /* 0x000000a017007844 */ /* 0x0003e40000000200 */
[----:B------:R-:W-:Y:S08]  /*5f00*/  MUFU.EX2 R26, R26 ;  /* 0x0000001a001a7308 */ /* 0x000ff00000000800 */
[----:B------:R-:W2:Y:S01]  /*5f10*/  MUFU.EX2 R27, R27 ;  /* 0x0000001b001b7308 */ /* 0x000ea20000000800 */
[----:B0-----:R-:W-:Y:S01]  /*5f20*/  F2FP.F16.F32.PACK_AB R164, R45, R44 ;  /* 0x0000002c2da4723e */ /* 0x001fe200000000ff */
[----:B------:R-:W-:-:S04]  /*5f30*/  FADD.FTZ R44, R44, R43 ;  /* 0x0000002b2c2c7221 */ /* 0x000fc80000010000 */
[----:B------:R-:W-:Y:S02]  /*5f40*/  FADD.FTZ R44, R45, R44 ;  /* 0x0000002c2d2c7221 */ /* 0x000fe40000010000 */
[----:B------:R-:W0:Y:S08]  /*5f50*/  MUFU.EX2 R29, R29 ;  /* 0x0000001d001d7308 */ /* 0x000e300000000800 */
[----:B------:R-:W3:Y:S01]  /*5f60*/  MUFU.EX2 R3, R3 ;  /* 0x0000000300037308 */ /* 0x000ee20000000800 */
[----:B--2---:R-:W-:Y:S01]  /*5f70*/  F2FP.F16.F32.PACK_AB R165, R27, R26 ;  /* 0x0000001a1ba5723e */ /* 0x004fe200000000ff */
[----:B------:R-:W-:-:S04]  /*5f80*/  FADD.FTZ R26, R26, R25 ;  /* 0x000000191a1a7221 */ /* 0x000fc80000010000 */
[----:B------:R-:W-:Y:S02]  /*5f90*/  FADD.FTZ R26, R27, R26 ;  /* 0x0000001a1b1a7221 */ /* 0x000fe40000010000 */
[----:B------:R-:W2:Y:S01]  /*5fa0*/  MUFU.EX2 R28, R28 ;  /* 0x0000001c001c7308 */ /* 0x000ea20000000800 */
[----:B0-----:R-:W-:Y:S01]  /*5fb0*/  F2FP.F16.F32.PACK_AB R166, R30, R29 ;  /* 0x0000001d1ea6723e */ /* 0x001fe200000000ff */
[----:B------:R-:W-:Y:S01]  /*5fc0*/  FADD.FTZ R29, R29, R44 ;  /* 0x0000002c1d1d7221 */ /* 0x000fe20000010000 */
[----:B---3--:R-:W-:Y:S01]  /*5fd0*/  FADD.FTZ R9, R3, R26 ;  /* 0x0000001a03097221 */ /* 0x008fe20000010000 */
[----:B--2---:R-:W-:Y:S02]  /*5fe0*/  F2FP.F16.F32.PACK_AB R167, R28, R3 ;  /* 0x000000031ca7723e */ /* 0x004fe400000000ff */
[----:B------:R-:W-:Y:S01]  /*5ff0*/  FADD.FTZ R3, R30, R29 ;  /* 0x0000001d1e037221 */ /* 0x000fe20000010000 */
[----:B------:R-:W-:Y:S02]  /*6000*/  FADD.FTZ R4, R28, R9 ;  /* 0x000000091c047221 */ /* 0x000fe40000010000 */
[----:B------:R1:W-:Y:S01]  /*6010*/  STSM.16.M88.4 [R22], R164 ;  /* 0x000000a416007844 */ /* 0x0003e20000000200 */
[----:B------:R-:W-:Y:S05]  /*6020*/  @!P0 BRA `(.L_x_2385) ;  /* 0x0000000000048947 */ /* 0x000fea0003800000 */
[----:B------:R-:W-:Y:S01]  /*6030*/  BPT.TRAP 0x1 ;  /* 0x000000040000795c */ /* 0x000fe20000300000 */
.L_x_2385:
[----:B------:R0:W2:Y:S01]  /*6040*/  SYNCS.PHASECHK.TRANS64.TRYWAIT P2, [R7+URZ+0x28c50], R8 ;  /* 0x028c5008070075a7 */ /* 0x0000a2000804017f */
[----:B------:R-:W-:Y:S05]  /*6050*/  @!P0 BRA `(.L_x_2386) ;  /* 0x0000000000048947 */ /* 0x000fea0003800000 */
[----:B------:R-:W-:Y:S01]  /*6060*/  BPT.TRAP 0x1 ;  /* 0x000000040000795c */ /* 0x000fe20000300000 */
.L_x_2386:
[----:B--2---:R-:W-:Y:S05]  /*6070*/  @P2 BRA `(.L_x_2387) ;  /* 0x0000000000082947 */ /* 0x004fea0003800000 */
[----:B------:R-:W2:Y:S02]  /*6080*/  SYNCS.PHASECHK.TRANS64.TRYWAIT P2, [R7+URZ+0x28c50], R8 ;  /* 0x028c5008070075a7 */ /* 0x000ea4000804017f */
[----:B--2---:R-:W-:Y:S05]  /*6090*/  @!P2 BRA `(.L_x_2388) ;  /* 0x000001200024a947 */ /* 0x004fea0003800000 */
.L_x_2387:
[----:B------:R-:W-:Y:S01]  /*60a0*/  ULEA UR11, UR37, UR50, 0xc ;  /* 0x00000032250b7291 */ /* 0x000fe2000f8e603f */
[----:B------:R-:W-:Y:S01]  /*60b0*/  WARPGROUP.ARRIVE ;  /* 0x00000000000079c5 */ /* 0x000fe20000000000 */
[----:B------:R-:W-:Y:S01]  /*60c0*/  UMOV UR7, 0x40000040 ;  /* 0x4000004000077882 */ /* 0x000fe20000000000 */
[----:B------:R-:W-:Y:S01]  /*60d0*/  PLOP3.LUT P2, PT, PT, PT, UP1, 0x40, 0x0 ;  /* 0x000000000000781c */ /* 0x000fe20003f4e818 */
[----:B------:R-:W-:Y:S01]  /*60e0*/  @UP0 ULDC UR18, c[0x0][0x450] ;  /* 0x0001140000120ab9 */ /* 0x000fe20000000800 */
[----:B0-2---:R-:W-:Y:S02]  /*60f0*/  @!P1 VIADD R7, R7, 0x28c60 ;  /* 0x00028c6007079836 */ /* 0x005fe40000000000 */
        /* <DEDUP_REMOVED lines=16> */
[----:B------:R-:W-:Y:S02]  /*6200*/  UMOV UR7, 0x40000040 ;  /* 0x4000004000077882 */ /* 0x000fe40000000000 */
[----:B------:R-:W-:Y:S01]  /*6210*/  UMOV UR11, UR42 ;  /* 0x0000002a000b7c82 */ /* 0x000fe20008000000 */
[----:B------:R-:W-:Y:S02]  /*6220*/  WARPGROUP.DEPBAR.LE gsb0, 0x0 ;  /* 0x00008000000079c5 */ /* 0x000fe40000010000 */
[----:B------:R-:W-:-:S15]  /*6230*/  WARPGROUP.ARRIVE ;  /* 0x00000000000079c5 */ /* 0x000fde0000000000 */
[----:B------:R-:W-:-:S06]  /*6240*/  NOP ;  /* 0x0000000000007918 */ /* 0x000fcc0000000000 */
[----:B------:R-:W-:Y:S01]  /*6250*/  HGMMA.64x256x16.F32 R24, R164, gdesc[UR4].tnspB, R24, gsb0 ;  /* 0x43e00004a4187df0 */ /* 0x000fe20008000818 */
[----:B------:R-:W-:Y:S02]  /*6260*/  @UP0 ULDC UR6, c[0x0][0x44c] ;  /* 0x0001130000060ab9 */ /* 0x000fe40000000800 */
[----:B------:R-:W-:-:S04]  /*6270*/  UIMAD.WIDE.U32 UR6, UR42, UR6, URZ ;  /* 0x000000062a0672a5 */ /* 0x000fc8000f8e003f */
[----:B------:R-:W-:-:S04]  /*6280*/  @UP0 USHF.R.U32.HI UR11, URZ, UR18, UR7 ;  /* 0x000000123f0b0299 */ /* 0x000fc80008011607 */
[----:B------:R-:W-:-:S04]  /*6290*/  UIADD3 UR6, UR11, UR49, -UR51 ;  /* 0x000000310b067290 */ /* 0x000fc8000fffe833 */
[----:B------:R-:W-:Y:S01]  /*62a0*/  UIADD3 UR14, UR6, UR14, URZ ;  /* 0x0000000e060e7290 */ /* 0x000fe2000fffe03f */
        /* <DEDUP_REMOVED lines=10> */
[----:B0-----:R-:W-:Y:S01]  /*6350*/  VIADD R7, R168, 0xfffffffe ;  /* 0xfffffffea8077836 */ /* 0x001fe20000000000 */
[----:B------:R-:W-:Y:S06]  /*6360*/  @P2 BRA `(.L_x_2389) ;  /* 0x0000000000442947 */ /* 0x000fec0003800000 */
        /* <DEDUP_REMOVED lines=10> */
.L_x_2390:
[----:B------:R-:W-:-:S11]  /*6410*/  UISETP.NE.AND UP2, UPT, UR15, 0x1, UPT ;  /* 0x000000010f00788c */ /* 0x000fd6000bf45270 */
[----:B------:R-:W-:Y:S02]  /*6420*/  @UP2 ULDC.64 UR18, c[0x0][0x9e8] ;  /* 0x00027a0000122ab9 */ /* 0x000fe40000000a00 */
[----:B------:R-:W-:-:S04]  /*6430*/  UIMAD.WIDE.U32 UR6, UR11, UR18, URZ ;  /* 0x000000120b0672a5 */ /* 0x000fc8000f8e003f */
[----:B------:R-:W-:-:S12]  /*6440*/  @UP2 USHF.R.U32.HI UR11, URZ, UR19, UR7 ;  /* 0x000000133f0b2299 */ /* 0x000fd80008011607 */
.L_x_2391:
[----:B------:R-:W-:-:S04]  /*6450*/  UIMAD UR11, UR11, UR15, UR15 ;  /* 0x0000000f0b0b72a4 */ /* 0x000fc8000f8e020f */
[----:B------:R-:W-:-:S04]  /*6460*/  UISETP.LT.AND UP2, UPT, UR14, UR11, UPT ;  /* 0x0000000b0e00728c */ /* 0x000fc8000bf41270 */
[----:B------:R-:W-:-:S12]  /*6470*/  USEL UR14, UR14, UR11, UP2 ;  /* 0x0000000b0e0e7287 */ /* 0x000fd80009000000 */
.L_x_2389:
[----:B------:R-:W-:Y:S01]  /*6480*/  USHF.R.S32.HI UR6, URZ, 0x1f, UR14 ;  /* 0x0000001f3f067899 */ /* 0x000fe2000801140e */
[----:B------:R-:W-:Y:S01]  /*6490*/  ULDC UR24, c[0x0][0x9e4] ;  /* 0x0002790000187ab9 */ /* 0x000fe20000000800 */
[----:B------:R-:W-:Y:S02]  /*64a0*/  ULDC UR25, c[0x0][0x9d8] ;  /* 0x0002760000197ab9 */ /* 0x000fe40000000800 */
[----:B------:R-:W-:Y:S01]  /*64b0*/  ULEA.HI UR6, UR6, UR14, URZ, 0x6 ;  /* 0x0000000e06067291 */ /* 0x000fe2000f8f303f */
[----:B------:R-:W-:Y:S01]  /*64c0*/  ULDC UR22, c[0x0][0x988] ;  /* 0x0002620000167ab9 */ /* 0x000fe20000000800 */
[----:B------:R-:W-:Y:S02]  /*64d0*/  ULDC UR26, c[0x0][0x9e0] ;  /* 0x00027800001a7ab9 */ /* 0x000fe40000000800 */
[----:B------:R-:W-:-:S04]  /*64e0*/  USHF.R.S32.HI UR6, URZ, 0x6, UR6 ;  /* 0x000000063f067899 */ /* 0x000fc80008011406 */
[----:B------:R-:W-:-:S04]  /*64f0*/  UISETP.LT.AND UP2, UPT, UR48, UR6, UPT ;  /* 0x000000063000728c */ /* 0x000fc8000bf41270 */
[----:B------:R-:W-:-:S06]  /*6500*/  USEL UR21, UR48, UR6, !UP2 ;  /* 0x0000000630157287 */ /* 0x000fcc000d000000 */
[----:B------:R-:W-:-:S13]  /*6510*/  ISETP.GE.AND P2, PT, R7, UR21, PT ;  /* 0x0000001507007c0c */ /* 0x000fda000bf46270 */
[----:B------:R-:W-:Y:S05]  /*6520*/  @!P2 BRA `(.L_x_2392) ;  /* 0x0000002400d8a947 */ /* 0x000fea0003800000 */
.L_x_2409:
[----:B------:R-:W-:-:S04]  /*6530*/  UIADD3 UR23, UR37, 0x1, URZ ;  /* 0x0000000125177890 */ /* 0x000fc8000fffe03f */
[----:B------:R-:W-:-:S04]  /*6540*/  UISETP.NE.AND UP2, UPT, UR23, 0x2, UPT ;  /* 0x000000021700788c */ /* 0x000fc8000bf45270 */
[----:B------:R-:W-:Y:S02]  /*6550*/  USEL UR6, URZ, 0x1, UP2 ;  /* 0x000000013f067887 */ /* 0x000fe40009000000 */
[----:B------:R-:W-:Y:S02]  /*6560*/  USEL UR23, UR23, URZ, UP2 ;  /* 0x0000003f17177287 */ /* 0x000fe40009000000 */
[----:B------:R-:W-:Y:S01]  /*6570*/  ULOP3.LUT UR38, UR38, UR6, URZ, 0x3c, !UPT ;  /* 0x0000000626267292 */ /* 0x000fe2000f8e3c3f */
[----:B012---:R-:W-:Y:S11]  /*6580*/  @!P0 BRA `(.L_x_2393) ;  /* 0x0000000000048947 */ /* 0x007ff60003800000 */
[----:B------:R-:W-:Y:S01]  /*6590*/  BPT.TRAP 0x1 ;  /* 0x000000040000795c */ /* 0x000fe20000300000 */
.L_x_2393:
[----:B------:R-:W-:Y:S01]  /*65a0*/  ULEA UR27, UR23, UR46, 0x3 ;  /* 0x0000002e171b7291 */ /* 0x000fe2000f8e183f */
[----:B------:R-:W-:-:S05]  /*65b0*/  IMAD.U32 R8, RZ, RZ, UR38 ;  /* 0x00000026ff087e24 */ /* 0x000fca000f8e00ff */
[----:B------:R-:W-:-:S04]  /*65c0*/  SHF.L.U32 R8, R8, 0x1f, RZ ;  /* 0x0000001f08087819 */ /* 0x000fc800000006ff */
[----:B------:R0:W2:Y:S01]  /*65d0*/  SYNCS.PHASECHK.TRANS64.TRYWAIT P2, [UR27+0x28c30], R8 ;  /* 0x028c3008ff0075a7 */ /* 0x0000a2000804015b */
[----:B------:R-:W-:Y:S05]  /*65e0*/  @!P0 BRA `(.L_x_2394) ;  /* 0x0000000000048947 */ /* 0x000fea0003800000 */
[----:B------:R-:W-:Y:S01]  /*65f0*/  BPT.TRAP 0x1 ;  /* 0x000000040000795c */ /* 0x000fe20000300000 */
.L_x_2394:
[----:B--2---:R-:W-:Y:S05]  /*6600*/  @P2 BRA `(.L_x_2395) ;  /* 0x0000000000082947 */ /* 0x004fea0003800000 */
[----:B------:R-:W2:Y:S02]  /*6610*/  SYNCS.PHASECHK.TRANS64.TRYWAIT P2, [UR27+0x28c30], R8 ;  /* 0x028c3008ff0075a7 */ /* 0x000ea4000804015b */
[----:B--2---:R-:W-:Y:S05]  /*6620*/  @!P2 BRA `(.L_x_2396) ;  /* 0x0000011800d4a947 */ /* 0x004fea0003800000 */
.L_x_2395:
[----:B------:R-:W-:Y:S01]  /*6630*/  R2UR UR18, R0 ;  /* 0x00000000001272ca */ /* 0x000fe200000e0000 */
[----:B-1----:R-:W-:Y:S01]  /*6640*/  WARPGROUP.ARRIVE ;  /* 0x00000000000079c5 */ /* 0x002fe20000000000 */
[----:B------:R-:W-:Y:S01]  /*6650*/  UMOV UR19, 0x40000040 ;  /* 0x4000004000137882 */ /* 0x000fe20000000000 */
[----:B------:R-:W-:Y:S01]  /*6660*/  UMOV UR7, 0x40000040 ;  /* 0x4000004000077882 */ /* 0x000fe20000000000 */
[----:B------:R-:W-:Y:S01]  /*6670*/  UMOV UR11, 0x40000040 ;  /* 0x40000040000b7882 */ /* 0x000fe20000000000 */
[----:B------:R-:W-:Y:S01]  /*6680*/  UMOV UR15, 0x40000040 ;  /* 0x40000040000f7882 */ /* 0x000fe20000000000 */
[----:B------:R-:W-:Y:S01]  /*6690*/  PLOP3.LUT P2, PT, PT, PT, UP0, 0x80, 0x0 ;  /* 0x000000000000781c */ /* 0x000fe20003f4f008 */
[----:B------:R-:W-:Y:S01]  /*66a0*/  IMAD.U32 R21, RZ, RZ, UR27 ;  /* 0x0000001bff157e24 */ /* 0x000fe2000f8e00ff */
[----:B------:R-:W-:Y:S01]  /*66b0*/  PLOP3.LUT P3, PT, PT, PT, UP0, 0x80, 0x0 ;  /* 0x000000000000781c */ /* 0x000fe20003f6f008 */
[----:B------:R-:W-:-:S04]  /*66c0*/  IMAD.U32 R11, RZ, RZ, UR51 ;  /* 0x00000033ff0b7e24 */ /* 0x000fc8000f8e00ff */
[----:B------:R-:W-:-:S04]  /*66d0*/  ULEA UR18, UR23, UR18, 0x9 ;  /* 0x0000001217127291 */ /* 0x000fc8000f8e483f */
[----:B------:R-:W-:Y:S02]  /*66e0*/  UIADD3 UR6, UR18, 0x2, URZ ;  /* 0x0000000212067890 */ /* 0x000fe4000fffe03f */
[----:B------:R-:W-:Y:S02]  /*66f0*/  UIADD3 UR10, UR18, 0x4, URZ ;  /* 0x00000004120a7890 */ /* 0x000fe4000fffe03f */
[----:B------:R-:W-:Y:S02]  /*6700*/  UIADD3 UR14, UR18, 0x6, URZ ;  /* 0x00000006120e7890 */ /* 0x000fe4000fffe03f */
[----:B------:R-:W-:Y:S03]  /*6710*/  HGMMA.64x64x16.F32 R152, gdesc[UR16], RZ, !UPT, gsb0 ;  /* 0x00e00000109879f0 */ /* 0x000fe6000c0008ff */
[----:B------:R-:W-:Y:S02]  /*6720*/  WARPGROUP.DEPBAR.LE gsb0, 0x0 ;  /* 0x00008000000079c5 */ /* 0x000fe40000010000 */
[----:B------:R-:W-:-:S06]  /*6730*/  WARPGROUP.ARRIVE ;  /* 0x00000000000079c5 */ /* 0x000fcc0000000000 */
[----:B------:R-:W-:Y:S01]  /*6740*/  HGMMA.64x64x16.F32 R152, gdesc[UR4], R152, gsb0 ;  /* 0x00e00000049879f0 */ /* 0x000fe20008000898 */
[----:B------:R-:W-:Y:S02]  /*6750*/  @UP0 ULDC UR6, c[0x0][0x44c] ;  /* 0x0001130000060ab9 */ /* 0x000fe40000000800 */
        /* <DEDUP_REMOVED lines=14> */
[----:B------:R-:W-:Y:S01]  /*6840*/  @P2 IMAD.HI.U32 R10, R168, UR6, RZ ;  /* 0x00000006a80a2c27 */ /* 0x000fe2000f8e00ff */
[----:B------:R-:W-:-:S03]  /*6850*/  @UP0 ULDC UR6, c[0x0][0x450] ;  /* 0x0001140000060ab9 */ /* 0x000fc60000000800 */
[----:B------:R-:W-:Y:S01]  /*6860*/  FMUL.FTZ R205, R152, UR25 ;  /* 0x0000001998cd7c20 */ /* 0x000fe20008410000 */
[----:B------:R-:W-:Y:S01]  /*6870*/  FMUL.FTZ R206, R153, UR25 ;  /* 0x0000001999ce7c20 */ /* 0x000fe20008410000 */
[----:B------:R-:W-:Y:S01]  /*6880*/  FMUL.FTZ R152, R166, UR25 ;  /* 0x00000019a6987c20 */ /* 0x000fe20008410000 */
[----:B------:R-:W-:Y:S01]  /*6890*/  @P3 SHF.R.U32.HI R168, RZ, UR6, R10 ;  /* 0x00000006ffa83c19 */ /* 0x000fe2000801160a */
[----:B------:R-:W-:Y:S02]  /*68a0*/  @!P1 VIADD R10, R21, 0x28c40 ;  /* 0x00028c40150a9836 */ /* 0x000fe40000000000 */
[----:B------:R-:W-:Y:S01]  /*68b0*/  FMUL.FTZ R208, R157, UR25 ;  /* 0x000000199dd07c20 */ /* 0x000fe20008410000 */
[----:B------:R-:W-:Y:S01]  /*68c0*/  FMUL.FTZ R13, R158, UR25 ;  /* 0x000000199e0d7c20 */ /* 0x000fe20008410000 */
[----:B------:R-:W-:Y:S01]  /*68d0*/  FMUL.FTZ R153, R167, UR25 ;  /* 0x00000019a7997c20 */ /* 0x000fe20008410000 */
[----:B------:R-:W1:Y:S01]  /*68e0*/  SHFL.IDX PT, R169, R168, RZ, 0x1c1f ;  /* 0x001c1fffa8a97589 */ /* 0x000e6200000e0000 */
[----:B------:R-:W-:Y:S01]  /*68f0*/  FMUL.FTZ R166, R172, UR25 ;  /* 0x00000019aca67c20 */ /* 0x000fe20008410000 */
[----:B--2---:R-:W-:Y:S01]  /*6900*/  FMUL.FTZ R9, R154, UR25 ;  /* 0x000000199a097c20 */ /* 0x004fe20008410000 */
        /* <DEDUP_REMOVED lines=16> */
[----:B------:R-:W-:Y:S01]  /*6a10*/  @!P1 PRMT R10, RZ, 0x654, R10 ;  /* 0x00000654ff0a9816 */ /* 0x000fe2000000000a */
[----:B------:R-:W-:Y:S01]  /*6a20*/  FMUL.FTZ R160, R182, UR25 ;  /* 0x00000019b6a07c20 */ /* 0x000fe20008410000 */
[----:B------:R-:W-:-:S02]  /*6a30*/  IMAD.SHL.U32 R175, R7, 0x40, RZ ;  /* 0x0000004007af7824 */ /* 0x000fc400078e00ff */
[----:B------:R-:W-:Y:S01]  /*6a40*/  FMUL.FTZ R161, R183, UR25 ;  /* 0x00000019b7a17c20 */ /* 0x000fe20008410000 */
[----:B------:R-:W-:Y:S01]  /*6a50*/  PLOP3.LUT P2, PT, PT, PT, UP1, 0x40, 0x0 ;  /* 0x000000000000781c */ /* 0x000fe20003f4e818 */
[----:B------:R2:W-:Y:S01]  /*6a60*/  @!P1 SYNCS.ARRIVE.TRANS64.RED.A1T0 RZ, [R10+URZ], RZ ;  /* 0x000000ff0aff99a7 */ /* 0x0005e2000810043f */
[----:B------:R-:W3:Y:S01]  /*6a70*/  MUFU.TANH R205, R205 ;  /* 0x000000cd00cd7308 */ /* 0x000ee20000002400 */
[----:B--2---:R-:W-:-:S07]  /*6a80*/  IADD3 R10, -R2, 0x1, -R175 ;  /* 0x00000001020a7810 */ /* 0x004fce0007ffe9af */
[----:B------:R-:W2:Y:S01]  /*6a90*/  MUFU.TANH R206, R206 ;  /* 0x000000ce00ce7308 */ /* 0x000ea20000002400 */
[----:B------:R-:W-:-:S07]  /*6aa0*/  IADD3 R10, -R11, UR49, R10 ;  /* 0x000000310b0a7c10 */ /* 0x000fce000fffe10a */
[----:B------:R-:W4:Y:S01]  /*6ab0*/  MUFU.TANH R9, R9 ;  /* 0x0000000900097308 */ /* 0x000f220000002400 */
[C---:B------:R-:W-:Y:S02]  /*6ac0*/  VIADD R180, R10.reuse, UR26 ;  /* 0x0000001a0ab47c36 */ /* 0x040fe40008000000 */
[----:B------:R-:W-:Y:S02]  /*6ad0*/  VIADD R182, R10, UR20 ;  /* 0x000000140ab67c36 */ /* 0x000fe40008000000 */
[C---:B-1----:R-:W-:Y:S02]  /*6ae0*/  IMAD.IADD R176, R169.reuse, 0x1, R180 ;  /* 0x00000001a9b07824 */ /* 0x042fe400078e02b4 */
[----:B------:R-:W-:Y:S01]  /*6af0*/  IMAD.IADD R179, R169, 0x1, R182 ;  /* 0x00000001a9b37824 */ /* 0x000fe200078e02b6 */
[----:B------:R-:W1:Y:S08]  /*6b00*/  MUFU.TANH R12, R12 ;  /* 0x0000000c000c7308 */ /* 0x000e700000002400 */
        /* <DEDUP_REMOVED lines=28> */
[----:B-1234-:R-:W-:Y:S05]  /*6cd0*/  @P2 BRA `(.L_x_2397) ;  /* 0x00000000005c2947 */ /* 0x01efea0003800000 */
[----:B------:R-:W-:Y:S01]  /*6ce0*/  IMAD.U32 R10, RZ, RZ, UR51 ;  /* 0x00000033ff0a7e24 */ /* 0x000fe2000f8e00ff */
[----:B------:R-:W-:Y:S04]  /*6cf0*/  BSSY B0, `(.L_x_2398) ;  /* 0x0000011000007945 */ /* 0x000fe80003800000 */
[----:B------:R-:W-:-:S04]  /*6d00*/  IADD3 R169, -R10, UR49, R169 ;  /* 0x000000310aa97c10 */ /* 0x000fc8000fffe1a9 */
        /* <DEDUP_REMOVED lines=10> */
.L_x_2399:
[----:B------:R-:W-:-:S05]  /*6db0*/  IMAD.U32 R170, RZ, RZ, UR24 ;  /* 0x00000018ffaa7e24 */ /* 0x000fca000f8e00ff */
[----:B------:R-:W-:-:S13]  /*6dc0*/  ISETP.NE.AND P2, PT, R170, 0x1, PT ;  /* 0x00000001aa00780c */ /* 0x000fda0003f45270 */
[----:B------:R-:W1:Y:S02]  /*6dd0*/  @P2 LDC.64 R10, c[0x0][0x9e8] ;  /* 0x00027a00ff0a2b82 */ /* 0x000e640000000a00 */
[----:B-1----:R-:W-:-:S05]  /*6de0*/  @P2 IMAD.HI.U32 R10, R169, R10, RZ ;  /* 0x0000000aa90a2227 */ /* 0x002fca00078e00ff */
[----:B------:R-:W-:-:S07]  /*6df0*/  @P2 SHF.R.U32.HI R169, RZ, R11, R10 ;  /* 0x0000000bffa92219 */ /* 0x000fce000001160a */
.L_x_2400:
[----:B------:R-:W-:Y:S05]  /*6e00*/  BSYNC B0 ;  /* 0x0000000000007941 */ /* 0x000fea0003800000 */
.L_x_2398:
[----:B------:R-:W-:-:S04]  /*6e10*/  IMAD R169, R169, R170, -R175 ;  /* 0x000000aaa9a97224 */ /* 0x000fc800078e0aaf */
[----:B------:R-:W-:-:S05]  /*6e20*/  IMAD.IADD R169, R169, 0x1, -R2 ;  /* 0x00000001a9a97824 */ /* 0x000fca00078e0a02 */
[----:B------:R-:W-:Y:S02]  /*6e30*/  VIADDMNMX R176, R169, R170, R176, PT ;  /* 0x000000aaa9b07246 */ /* 0x000fe400038001b0 */
[----:B------:R-:W-:-:S07]  /*6e40*/  VIMNMX R179, R179, R169, !PT ;  /* 0x000000a9b3b37248 */ /* 0x000fce0007fe0100 */
.L_x_2397:
[----:B------:R-:W-:Y:S01]  /*6e50*/  ISETP.GT.AND P2, PT, R7, -0x1, PT ;  /* 0xffffffff0700780c */ /* 0x000fe20003f44270 */
[----:B------:R1:W2:Y:S03]  /*6e60*/  SHFL.IDX PT, R11, R168, 0x1, 0x1c1f ;  /* 0x003c1f00a80b7f89 */ /* 0x0002a600000e0000 */
[C---:B------:R-:W-:Y:S02]  /*6e70*/  ISETP.GT.AND P5, PT, R179.reuse, RZ, P2 ;  /* 0x000000ffb300720c */ /* 0x040fe400017a4270 */
[C---:B------:R-:W-:Y:S02]  /*6e80*/  ISETP.GT.AND P4, PT, R179.reuse, 0x1, P2 ;  /* 0x00000001b300780c */ /* 0x040fe40001784270 */
[----:B------:R-:W-:Y:S02]  /*6e90*/  ISETP.LT.OR P5, PT, R176, 0x1, P5 ;  /* 0x00000001b000780c */ /* 0x000fe40002fa1670 */
[----:B------:R-:W-:-:S02]  /*6ea0*/  ISETP.GT.AND P6, PT, R179, 0x8, P2 ;  /* 0x00000008b300780c */ /* 0x000fc400017c4270 */
[----:B------:R-:W-:Y:S02]  /*6eb0*/  FSEL R174, R205, -INF , !P5 ;  /* 0xff800000cdae7808 */ /* 0x000fe40006800000 */
[C---:B------:R-:W-:Y:S02]  /*6ec0*/  ISETP.GT.AND P5, PT, R179.reuse, 0x10, P2 ;  /* 0x00000010b300780c */ /* 0x040fe400017a4270 */
[----:B------:R-:W-:Y:S02]  /*6ed0*/  ISETP.GT.AND P3, PT, R179, 0x9, P2 ;  /* 0x00000009b300780c */ /* 0x000fe40001764270 */
[C---:B------:R-:W-:Y:S02]  /*6ee0*/  ISETP.LT.OR P5, PT, R176.reuse, 0x11, P5 ;  /* 0x00000011b000780c */ /* 0x040fe40002fa1670 */
[----:B------:R-:W-:Y:S02]  /*6ef0*/  ISETP.LT.OR P4, PT, R176, 0x2, P4 ;  /* 0x00000002b000780c */ /* 0x000fe40002781670 */
[----:B0-----:R-:W-:-:S02]  /*6f00*/  FSEL R209, R209, -INF , !P5 ;  /* 0xff800000d1d17808 */ /* 0x001fc40006800000 */
[----:B------:R-:W-:Y:S02]  /*6f10*/  ISETP.GT.AND P5, PT, R179, 0x20, P2 ;  /* 0x00000020b300780c */ /* 0x000fe400017a4270 */
[C---:B------:R-:W-:Y:S02]  /*6f20*/  ISETP.LT.OR P6, PT, R176.reuse, 0x9, P6 ;  /* 0x00000009b000780c */ /* 0x040fe400037c1670 */
[C---:B------:R-:W-:Y:S02]  /*6f30*/  ISETP.LT.OR P3, PT, R176.reuse, 0xa, P3 ;  /* 0x0000000ab000780c */ /* 0x040fe40001f61670 */
[----:B------:R-:W-:Y:S02]  /*6f40*/  ISETP.LT.OR P5, PT, R176, 0x21, P5 ;  /* 0x00000021b000780c */ /* 0x000fe40002fa1670 */
[----:B------:R-:W-:Y:S02]  /*6f50*/  FSEL R206, R206, -INF , !P4 ;  /* 0xff800000cece7808 */ /* 0x000fe40006000000 */
[----:B------:R-:W-:-:S02]  /*6f60*/  FSEL R207, R207, -INF , !P6 ;  /* 0xff800000cfcf7808 */ /* 0x000fc40007000000 */
[----:B------:R-:W-:Y:S02]  /*6f70*/  FSEL R208, R208, -INF , !P3 ;  /* 0xff800000d0d07808 */ /* 0x000fe40005800000 */
[C---:B------:R-:W-:Y:S02]  /*6f80*/  ISETP.GT.AND P4, PT, R179.reuse, 0x11, P2 ;  /* 0x00000011b300780c */ /* 0x040fe40001784270 */
[C---:B------:R-:W-:Y:S02]  /*6f90*/  ISETP.GT.AND P6, PT, R179.reuse, 0x18, P2 ;  /* 0x00000018b300780c */ /* 0x040fe400017c4270 */
[C---:B------:R-:W-:Y:S02]  /*6fa0*/  ISETP.GT.AND P3, PT, R179.reuse, 0x19, P2 ;  /* 0x00000019b300780c */ /* 0x040fe40001764270 */
[----:B------:R-:W-:Y:S02]  /*6fb0*/  FSEL R170, R164, -INF , !P5 ;  /* 0xff800000a4aa7808 */ /* 0x000fe40006800000 */
[----:B------:R-:W-:-:S02]  /*6fc0*/  ISETP.GT.AND P5, PT, R179, 0x30, P2 ;  /* 0x00000030b300780c */ /* 0x000fc400017a4270 */
[C---:B------:R-:W-:Y:S02]  /*6fd0*/  ISETP.LT.OR P4, PT, R176.reuse, 0x12, P4 ;  /* 0x00000012b000780c */ /* 0x040fe40002781670 */
[C---:B------:R-:W-:Y:S02]  /*6fe0*/  ISETP.LT.OR P6, PT, R176.reuse, 0x19, P6 ;  /* 0x00000019b000780c */ /* 0x040fe400037c1670 */
[C---:B------:R-:W-:Y:S02]  /*6ff0*/  ISETP.LT.OR P3, PT, R176.reuse, 0x1a, P3 ;  /* 0x0000001ab000780c */ /* 0x040fe40001f61670 */
[----:B------:R-:W-:Y:S02]  /*7000*/  ISETP.LT.OR P5, PT, R176, 0x31, P5 ;  /* 0x00000031b000780c */ /* 0x000fe40002fa1670 */
[----:B------:R-:W-:Y:S02]  /*7010*/  FSEL R210, R210, -INF , !P4 ;  /* 0xff800000d2d27808 */ /* 0x000fe40006000000 */
[----:B-1----:R-:W-:-:S02]  /*7020*/  FSEL R168, R162, -INF , !P6 ;  /* 0xff800000a2a87808 */ /* 0x002fc40007000000 */
[----:B------:R-:W-:Y:S02]  /*7030*/  FSEL R169, R163, -INF , !P3 ;  /* 0xff800000a3a97808 */ /* 0x000fe40005800000 */
[C---:B------:R-:W-:Y:S02]  /*7040*/  ISETP.GT.AND P4, PT, R179.reuse, 0x21, P2 ;  /* 0x00000021b300780c */ /* 0x040fe40001784270 */
[C---:B------:R-:W-:Y:S02]  /*7050*/  ISETP.GT.AND P6, PT, R179.reuse, 0x28, P2 ;  /* 0x00000028b300780c */ /* 0x040fe400017c4270 */
[----:B------:R-:W-:Y:S02]  /*7060*/  ISETP.GT.AND P3, PT, R179, 0x29, P2 ;  /* 0x00000029b300780c */ /* 0x000fe40001764270 */
[----:B------:R-:W-:Y:S01]  /*7070*/  FSEL R163, R173, -INF , !P5 ;  /* 0xff800000ada37808 */ /* 0x000fe20006800000 */
[----:B--2---:R-:W-:Y:S01]  /*7080*/  IMAD.IADD R173, R180, 0x1, R11 ;  /* 0x00000001b4ad7824 */ /* 0x004fe200078e020b */
[----:B------:R-:W-:-:S02]  /*7090*/  PLOP3.LUT P5, PT, PT, PT, UP1, 0x40, 0x0 ;  /* 0x000000000000781c */ /* 0x000fc40003fae818 */
[C---:B------:R-:W-:Y:S02]  /*70a0*/  ISETP.LT.OR P4, PT, R176.reuse, 0x22, P4 ;  /* 0x00000022b000780c */ /* 0x040fe40002781670 */
[C---:B------:R-:W-:Y:S02]  /*70b0*/  ISETP.LT.OR P6, PT, R176.reuse, 0x29, P6 ;  /* 0x00000029b000780c */ /* 0x040fe400037c1670 */
[----:B------:R-:W-:Y:S02]  /*70c0*/  ISETP.LT.OR P3, PT, R176, 0x2a, P3 ;  /* 0x0000002ab000780c */ /* 0x000fe40001f61670 */
[----:B------:R-:W-:Y:S02]  /*70d0*/  FSEL R171, R165, -INF , !P4 ;  /* 0xff800000a5ab7808 */ /* 0x000fe40006000000 */
[----:B------:R-:W-:Y:S02]  /*70e0*/  FSEL R166, R166, -INF , !P6 ;  /* 0xff800000a6a67808 */ /* 0x000fe40007000000 */
[----:B------:R-:W-:-:S02]  /*70f0*/  FSEL R167, R167, -INF , !P3 ;  /* 0xff800000a7a77808 */ /* 0x000fc40005800000 */
[C---:B------:R-:W-:Y:S02]  /*7100*/  ISETP.GT.AND P4, PT, R179.reuse, 0x31, P2 ;  /* 0x00000031b300780c */ /* 0x040fe40001784270 */
[C---:B------:R-:W-:Y:S02]  /*7110*/  ISETP.GT.AND P6, PT, R179.reuse, 0x38, P2 ;  /* 0x00000038b300780c */ /* 0x040fe400017c4270 */
[----:B------:R-:W-:Y:S02]  /*7120*/  ISETP.GT.AND P3, PT, R179, 0x39, P2 ;  /* 0x00000039b300780c */ /* 0x000fe40001764270 */
[C---:B------:R-:W-:Y:S02]  /*7130*/  ISETP.LT.OR P4, PT, R176.reuse, 0x32, P4 ;  /* 0x00000032b000780c */ /* 0x040fe40002781670 */
[C---:B------:R-:W-:Y:S02]  /*7140*/  ISETP.LT.OR P6, PT, R176.reuse, 0x39, P6 ;  /* 0x00000039b000780c */ /* 0x040fe400037c1670 */
[----:B------:R-:W-:Y:S01]  /*7150*/  ISETP.LT.OR P3, PT, R176, 0x3a, P3 ;  /* 0x0000003ab000780c */ /* 0x000fe20001f61670 */
[----:B------:R-:W-:Y:S01]  /*7160*/  IMAD.IADD R176, R182, 0x1, R11 ;  /* 0x00000001b6b07824 */ /* 0x000fe200078e020b */
[----:B------:R-:W-:-:S02]  /*7170*/  FSEL R164, R172, -INF , !P4 ;  /* 0xff800000aca47808 */ /* 0x000fc40006000000 */
[----:B------:R-:W-:Y:S02]  /*7180*/  FSEL R165, R177, -INF , !P6 ;  /* 0xff800000b1a57808 */ /* 0x000fe40007000000 */
[----:B------:R-:W-:Y:S01]  /*7190*/  FSEL R162, R178, -INF , !P3 ;  /* 0xff800000b2a27808 */ /* 0x000fe20005800000 */
[----:B------:R-:W-:Y:S06]  /*71a0*/  @P5 BRA `(.L_x_2401) ;  /* 0x00000000005c5947 */ /* 0x000fec0003800000 */
        /* <DEDUP_REMOVED lines=13> */
.L_x_2403:
[----:B------:R-:W-:-:S05]  /*7280*/  IMAD.U32 R178, RZ, RZ, UR24 ;  /* 0x00000018ffb27e24 */ /* 0x000fca000f8e00ff */
[----:B------:R-:W-:-:S13]  /*7290*/  ISETP.NE.AND P3, PT, R178, 0x1, PT ;  /* 0x00000001b200780c */ /* 0x000fda0003f65270 */
[----:B------:R-:W0:Y:S02]  /*72a0*/  @P3 LDC.64 R10, c[0x0][0x9e8] ;  /* 0x00027a00ff0a3b82 */ /* 0x000e240000000a00 */
[----:B0-----:R-:W-:-:S05]  /*72b0*/  @P3 IMAD.HI.U32 R10, R172, R10, RZ ;  /* 0x0000000aac0a3227 */ /* 0x001fca00078e00ff */
[----:B------:R-:W-:-:S07]  /*72c0*/  @P3 SHF.R.U32.HI R172, RZ, R11, R10 ;  /* 0x0000000bffac3219 */ /* 0x000fce000001160a */
.L_x_2404:
[----:B------:R-:W-:Y:S05]  /*72d0*/  BSYNC B0 ;  /* 0x0000000000007941 */ /* 0x000fea0003800000 */
.L_x_2402:
[----:B------:R-:W-:-:S04]  /*72e0*/  IMAD R175, R172, R178, -R175 ;  /* 0x000000b2acaf7224 */ /* 0x000fc800078e0aaf */
[----:B------:R-:W-:-:S05]  /*72f0*/  IMAD.IADD R175, R175, 0x1, -R2 ;  /* 0x00000001afaf7824 */ /* 0x000fca00078e0a02 */
[----:B------:R-:W-:Y:S02]  /*7300*/  VIADDMNMX R173, R175, R178, R173, PT ;  /* 0x000000b2afad7246 */ /* 0x000fe400038001ad */
[----:B------:R-:W-:-:S07]  /*7310*/  VIMNMX R176, R176, R175, !PT ;  /* 0x000000afb0b07248 */ /* 0x000fce0007fe0100 */
.L_x_2401:
[----:B------:R-:W-:Y:S01]  /*7320*/  FMNMX.FTZ R11, R174, R5, !PT ;  /* 0x00000005ae0b7209 */ /* 0x000fe20007810000 */
[----:B------:R-:W-:Y:S01]  /*7330*/  UMOV UR10, UR22 ;  /* 0x00000016000a7c82 */ /* 0x000fe20008000000 */
[----:B------:R-:W-:Y:S01]  /*7340*/  ISETP.GT.AND P4, PT, R176, RZ, P2 ;  /* 0x000000ffb000720c */ /* 0x000fe20001784270 */
[----:B------:R-:W-:Y:S01]  /*7350*/  IMAD.MOV R179, RZ, RZ, -R17 ;  /* 0x000000ffffb37224 */ /* 0x000fe200078e0a11 */
[----:B------:R-:W-:Y:S02]  /*7360*/  FMNMX.FTZ R10, R206, R11, !PT ;  /* 0x0000000bce0a7209 */ /* 0x000fe40007810000 */
[----:B------:R-:W-:Y:S02]  /*7370*/  ISETP.GT.AND P3, PT, R176, 0x1, P2 ;  /* 0x00000001b000780c */ /* 0x000fe40001764270 */
[----:B------:R-:W-:Y:S02]  /*7380*/  FMNMX.FTZ R11, R207, R10, !PT ;  /* 0x0000000acf0b7209 */ /* 0x000fe40007810000 */
[----:B------:R-:W-:-:S02]  /*7390*/  ISETP.LT.OR P4, PT, R173, 0x1, P4 ;  /* 0x00000001ad00780c */ /* 0x000fc40002781670 */
[----:B------:R-:W-:Y:S02]  /*73a0*/  FMNMX.FTZ R10, R208, R11, !PT ;  /* 0x0000000bd00a7209 */ /* 0x000fe40007810000 */
[----:B------:R-:W-:Y:S02]  /*73b0*/  ISETP.GT.AND P5, PT, R176, 0x8, P2 ;  /* 0x00000008b000780c */ /* 0x000fe400017a4270 */
[----:B------:R-:W-:Y:S02]  /*73c0*/  FMNMX.FTZ R11, R209, R10, !PT ;  /* 0x0000000ad10b7209 */ /* 0x000fe40007810000 */
[----:B------:R-:W-:Y:S02]  /*73d0*/  ISETP.LT.OR P3, PT, R173, 0x2, P3 ;  /* 0x00000002ad00780c */ /* 0x000fe40001f61670 */
[----:B------:R-:W-:Y:S02]  /*73e0*/  FMNMX.FTZ R11, R210, R11, !PT ;  /* 0x0000000bd20b7209 */ /* 0x000fe40007810000 */
[----:B------:R-:W-:-:S02]  /*73f0*/  FSEL R9, R9, -INF , !P4 ;  /* 0xff80000009097808 */ /* 0x000fc40006000000 */
        /* <DEDUP_REMOVED lines=15> */
[----:B------:R-:W-:Y:S02]  /*74f0*/  FSEL R14, R14, -INF , !P6 ;  /* 0xff8000000e0e7808 */ /* 0x000fe40007000000 */
[----:B------:R-:W-:Y:S02]  /*7500*/  FMNMX.FTZ R11, R165, R10, !PT ;  /* 0x0000000aa50b7209 */ /* 0x000fe40007810000 */
[----:B------:R-:W-:-:S02]  /*7510*/  ISETP.LT.OR P3, PT, R173, 0x11, P3 ;  /* 0x00000011ad00780c */ /* 0x000fc40001f61670 */
[----:B------:R-:W-:Y:S02]  /*7520*/  FMNMX.FTZ R11, R162, R11, !PT ;  /* 0x0000000ba20b7209 */ /* 0x000fe40007810000 */
[C---:B------:R-:W-:Y:S02]  /*7530*/  ISETP.GT.AND P4, PT, R176.reuse, 0x19, P2 ;  /* 0x00000019b000780c */ /* 0x040fe40001784270 */
[----:B------:R-:W-:Y:S01]  /*7540*/  ISETP.GT.AND P6, PT, R176, 0x18, P2 ;  /* 0x00000018b000780c */ /* 0x000fe200017c4270 */
[----:B------:R-:W0:Y:S01]  /*7550*/  SHFL.BFLY PT, R10, R11, 0x2, 0x1f ;  /* 0x0c401f000b0a7f89 */ /* 0x000e2200000e0000 */
[----:B------:R-:W-:Y:S02]  /*7560*/  ISETP.LT.OR P5, PT, R173, 0x12, P5 ;  /* 0x00000012ad00780c */ /* 0x000fe40002fa1670 */
[----:B------:R-:W-:Y:S02]  /*7570*/  FSEL R15, R15, -INF , !P3 ;  /* 0xff8000000f0f7808 */ /* 0x000fe40005800000 */
[----:B------:R-:W-:-:S02]  /*7580*/  ISETP.LT.OR P4, PT, R173, 0x1a, P4 ;  /* 0x0000001aad00780c */ /* 0x000fc40002781670 */
[----:B------:R-:W-:Y:S02]  /*7590*/  ISETP.LT.OR P6, PT, R173, 0x19, P6 ;  /* 0x00000019ad00780c */ /* 0x000fe400037c1670 */
[----:B------:R-:W-:Y:S02]  /*75a0*/  FSEL R20, R20, -INF , !P5 ;  /* 0xff80000014147808 */ /* 0x000fe40006800000 */
[----:B------:R-:W-:Y:S02]  /*75b0*/  FSEL R153, R153, -INF , !P4 ;  /* 0xff80000099997808 */ /* 0x000fe40006000000 */
[----:B------:R-:W-:Y:S02]  /*75c0*/  ISETP.GT.AND P3, PT, R176, 0x20, P2 ;  /* 0x00000020b000780c */ /* 0x000fe40001764270 */
[----:B------:R-:W-:Y:S02]  /*75d0*/  FSEL R152, R152, -INF , !P6 ;  /* 0xff80000098987808 */ /* 0x000fe40007000000 */
[----:B------:R-:W-:-:S02]  /*75e0*/  ISETP.GT.AND P5, PT, R176, 0x21, P2 ;  /* 0x00000021b000780c */ /* 0x000fc400017a4270 */
[C---:B------:R-:W-:Y:S02]  /*75f0*/  ISETP.LT.OR P3, PT, R173.reuse, 0x21, P3 ;  /* 0x00000021ad00780c */ /* 0x040fe40001f61670 */
[----:B------:R-:W-:Y:S02]  /*7600*/  ISETP.GT.AND P6, PT, R176, 0x28, P2 ;  /* 0x00000028b000780c */ /* 0x000fe400017c4270 */
[----:B------:R-:W-:Y:S02]  /*7610*/  ISETP.LT.OR P5, PT, R173, 0x22, P5 ;  /* 0x00000022ad00780c */ /* 0x000fe40002fa1670 */
[----:B0-----:R-:W-:Y:S02]  /*7620*/  FMNMX.FTZ R172, R11, R10, !PT ;  /* 0x0000000a0bac7209 */ /* 0x001fe40007810000 */
[----:B------:R-:W-:Y:S02]  /*7630*/  FMNMX.FTZ R11, R9, R6, !PT ;  /* 0x00000006090b7209 */ /* 0x000fe40007810000 */
[----:B------:R-:W-:Y:S01]  /*7640*/  FSEL R154, R154, -INF , !P3 ;  /* 0xff8000009a9a7808 */ /* 0x000fe20005800000 */
[----:B------:R-:W0:Y:S01]  /*7650*/  SHFL.BFLY PT, R175, R172, 0x1, 0x1f ;  /* 0x0c201f00acaf7f89 */ /* 0x000e2200000e0000 */
[----:B------:R-:W-:-:S02]  /*7660*/  ISETP.GT.AND P3, PT, R176, 0x29, P2 ;  /* 0x00000029b000780c */ /* 0x000fc40001764270 */
[----:B------:R-:W-:Y:S02]  /*7670*/  FSEL R155, R155, -INF , !P5 ;  /* 0xff8000009b9b7808 */ /* 0x000fe40006800000 */
[C---:B------:R-:W-:Y:S02]  /*7680*/  ISETP.LT.OR P6, PT, R173.reuse, 0x29, P6 ;  /* 0x00000029ad00780c */ /* 0x040fe400037c1670 */
[----:B------:R-:W-:Y:S02]  /*7690*/  ISETP.GT.AND P5, PT, R176, 0x30, P2 ;  /* 0x00000030b000780c */ /* 0x000fe400017a4270 */
[C---:B------:R-:W-:Y:S02]  /*76a0*/  ISETP.LT.OR P3, PT, R173.reuse, 0x2a, P3 ;  /* 0x0000002aad00780c */ /* 0x040fe40001f61670 */
[----:B------:R-:W-:Y:S02]  /*76b0*/  ISETP.LT.OR P5, PT, R173, 0x31, P5 ;  /* 0x00000031ad00780c */ /* 0x000fe40002fa1670 */
[----:B------:R-:W-:-:S02]  /*76c0*/  FSEL R157, R157, -INF , !P3 ;  /* 0xff8000009d9d7808 */ /* 0x000fc40005800000 */
[----:B------:R-:W-:Y:S02]  /*76d0*/  ISETP.GT.AND P3, PT, R176, 0x38, P2 ;  /* 0x00000038b000780c */ /* 0x000fe40001764270 */
[----:B------:R-:W-:Y:S02]  /*76e0*/  FSEL R158, R158, -INF , !P5 ;  /* 0xff8000009e9e7808 */ /* 0x000fe40006800000 */
[----:B------:R-:W-:-:S04]  /*76f0*/  ISETP.LT.OR P3, PT, R173, 0x39, P3 ;  /* 0x00000039ad00780c */ /* 0x000fc80001f61670 */
[----:B------:R-:W-:Y:S02]  /*7700*/  FSEL R160, R160, -INF , !P3 ;  /* 0xff800000a0a07808 */ /* 0x000fe40005800000 */
[----:B0-----:R-:W-:Y:S02]  /*7710*/  FMNMX.FTZ R10, R172, R175, !PT ;  /* 0x000000afac0a7209 */ /* 0x001fe40007810000 */
[----:B------:R-:W-:Y:S02]  /*7720*/  FMNMX.FTZ R172, R12, R11, !PT ;  /* 0x0000000b0cac7209 */ /* 0x000fe40007810000 */
[C---:B------:R-:W-:Y:S02]  /*7730*/  FSETP.NEU.FTZ.AND P4, PT, R10.reuse, -INF , PT ;  /* 0xff8000000a00780b */ /* 0x040fe40003f9d000 */
[----:B------:R-:W-:Y:S02]  /*7740*/  FMNMX.FTZ R11, R13, R172, !PT ;  /* 0x000000ac0d0b7209 */ /* 0x000fe40007810000 */
[----:B------:R-:W-:-:S02]  /*7750*/  FSEL R182, R10, RZ, P4 ;  /* 0x000000ff0ab67208 */ /* 0x000fc40002000000 */
[----:B------:R-:W-:-:S03]  /*7760*/  FMNMX.FTZ R172, R14, R11, !PT ;  /* 0x0000000b0eac7209 */ /* 0x000fc60007810000 */
[----:B------:R-:W-:Y:S01]  /*7770*/  FADD.FTZ R182, -R182, R5 ;  /* 0x00000005b6b67221 */ /* 0x000fe20000010100 */
[----:B------:R-:W-:Y:S01]  /*7780*/  FMNMX.FTZ R11, R15, R172, !PT ;  /* 0x000000ac0f0b7209 */ /* 0x000fe20007810000 */
[----:B------:R-:W-:Y:S02]  /*7790*/  FMUL.FTZ R172, R10, UR10 ;  /* 0x0000000a0aac7c20 */ /* 0x000fe40008410000 */
[----:B------:R-:W-:Y:S01]  /*77a0*/  FMUL.FTZ R5, R182, UR10 ;  /* 0x0000000ab6057c20 */ /* 0x000fe20008410000 */
[----:B------:R-:W-:Y:S02]  /*77b0*/  FMNMX.FTZ R175, R20, R11, !PT ;  /* 0x0000000b14af7209 */ /* 0x000fe40007810000 */
[----:B------:R-:W-:Y:S02]  /*77c0*/  FSEL R11, R172, RZ, P4 ;  /* 0x000000ffac0b7208 */ /* 0x000fe40002000000 */
[----:B------:R-:W-:Y:S01]  /*77d0*/  FMNMX.FTZ R172, R152, R175, !PT ;  /* 0x000000af98ac7209 */ /* 0x000fe20007810000 */
[----:B------:R-:W-:Y:S02]  /*77e0*/  MUFU.EX2 R5, R5 ;  /* 0x0000000500057308 */ /* 0x000fe40000000800 */
[--C-:B------:R-:W-:Y:S01]  /*77f0*/  FFMA.FTZ R178, R174, UR10, -R11.reuse ;  /* 0x0000000aaeb27c23 */ /* 0x100fe2000801080b */
[----:B------:R-:W-:Y:S01]  /*7800*/  FMNMX.FTZ R175, R153, R172, !PT ;  /* 0x000000ac99af7209 */ /* 0x000fe20007810000 */
[--C-:B------:R-:W-:Y:S01]  /*7810*/  FFMA.FTZ R207, R207, UR10, -R11.reuse ;  /* 0x0000000acfcf7c23 */ /* 0x100fe2000801080b */
[----:B------:R-:W-:Y:S01]  /*7820*/  FSEL R172, R156, -INF , !P6 ;  /* 0xff8000009cac7808 */ /* 0x000fe20007000000 */
[--C-:B------:R-:W-:Y:S01]  /*7830*/  FFMA.FTZ R168, R168, UR10, -R11.reuse ;  /* 0x0000000aa8a87c23 */ /* 0x100fe2000801080b */
[----:B------:R-:W-:Y:S01]  /*7840*/  FMNMX.FTZ R174, R154, R175, !PT ;  /* 0x000000af9aae7209 */ /* 0x000fe20007810000 */
[----:B------:R-:W0:Y:S01]  /*7850*/  MUFU.EX2 R156, R178 ;  /* 0x000000b2009c7308 */ /* 0x000e220000000800 */
[----:B------:R-:W-:Y:S01]  /*7860*/  ISETP.GT.AND P6, PT, R176, 0x31, P2 ;  /* 0x00000031b000780c */ /* 0x000fe200017c4270 */
[--C-:B------:R-:W-:Y:S01]  /*7870*/  FFMA.FTZ R175, R206, UR10, -R11.reuse ;  /* 0x0000000aceaf7c23 */ /* 0x100fe2000801080b */
[----:B------:R-:W-:Y:S01]  /*7880*/  FMNMX.FTZ R177, R155, R174, !PT ;  /* 0x000000ae9bb17209 */ /* 0x000fe20007810000 */
[--C-:B------:R-:W-:Y:S01]  /*7890*/  FFMA.FTZ R169, R169, UR10, -R11.reuse ;  /* 0x0000000aa9a97c23 */ /* 0x100fe2000801080b */
[----:B------:R-:W-:Y:S01]  /*78a0*/  ISETP.LT.OR P6, PT, R173, 0x32, P6 ;  /* 0x00000032ad00780c */ /* 0x000fe200037c1670 */
[--C-:B------:R-:W-:Y:S01]  /*78b0*/  FFMA.FTZ R170, R170, UR10, -R11.reuse ;  /* 0x0000000aaaaa7c23 */ /* 0x100fe2000801080b */
[----:B------:R-:W-:Y:S01]  /*78c0*/  FMNMX.FTZ R174, R172, R177, !PT ;  /* 0x000000b1acae7209 */ /* 0x000fe20007810000 */
[----:B------:R-:W1:Y:S01]  /*78d0*/  MUFU.EX2 R175, R175 ;  /* 0x000000af00af7308 */ /* 0x000e620000000800 */
[----:B------:R-:W-:Y:S01]  /*78e0*/  ISETP.GT.AND P2, PT, R176, 0x39, P2 ;  /* 0x00000039b000780c */ /* 0x000fe20001744270 */
[--C-:B------:R-:W-:Y:S01]  /*78f0*/  FFMA.FTZ R176, R208, UR10, -R11.reuse ;  /* 0x0000000ad0b07c23 */ /* 0x100fe2000801080b */
[----:B------:R-:W-:Y:S01]  /*7900*/  FMNMX.FTZ R177, R157, R174, !PT ;  /* 0x000000ae9db17209 */ /* 0x000fe20007810000 */
[--C-:B------:R-:W-:Y:S01]  /*7910*/  FFMA.FTZ R171, R171, UR10, -R11.reuse ;  /* 0x0000000aabab7c23 */ /* 0x100fe2000801080b */
[----:B------:R-:W-:Y:S01]  /*7920*/  FSEL R174, R159, -INF , !P6 ;  /* 0xff8000009fae7808 */ /* 0x000fe20007000000 */
[--C-:B------:R-:W-:Y:S01]  /*7930*/  FFMA.FTZ R166, R166, UR10, -R11.reuse ;  /* 0x0000000aa6a67c23 */ /* 0x100fe2000801080b */
[----:B------:R-:W-:Y:S01]  /*7940*/  FMNMX.FTZ R177, R158, R177, !PT ;  /* 0x000000b19eb17209 */ /* 0x000fe20007810000 */
[----:B------:R-:W2:Y:S01]  /*7950*/  MUFU.EX2 R159, R207 ;  /* 0x000000cf009f7308 */ /* 0x000ea20000000800 */
[----:B------:R-:W-:Y:S01]  /*7960*/  ISETP.LT.OR P2, PT, R173, 0x3a, P2 ;  /* 0x0000003aad00780c */ /* 0x000fe20001741670 */
[--C-:B------:R-:W-:Y:S01]  /*7970*/  FFMA.FTZ R173, R209, UR10, -R11.reuse ;  /* 0x0000000ad1ad7c23 */ /* 0x100fe2000801080b */
[----:B------:R-:W-:Y:S01]  /*7980*/  FMNMX.FTZ R177, R174, R177, !PT ;  /* 0x000000b1aeb17209 */ /* 0x000fe20007810000 */
[----:B0-----:R-:W-:Y:S01]  /*7990*/  FFMA.FTZ R182, R5, R3, R156 ;  /* 0x0000000305b67223 */ /* 0x001fe2000001009c */
[----:B------:R-:W-:Y:S01]  /*79a0*/  FSEL R161, R161, -INF , !P2 ;  /* 0xff800000a1a17808 */ /* 0x000fe20005000000 */
[--C-:B------:R-:W-:Y:S01]  /*79b0*/  FFMA.FTZ R167, R167, UR10, -R11.reuse ;  /* 0x0000000aa7a77c23 */ /* 0x100fe2000801080b */
[----:B------:R-:W-:Y:S01]  /*79c0*/  FMNMX.FTZ R178, R160, R177, !PT ;  /* 0x000000b1a0b27209 */ /* 0x000fe20007810000 */
[----:B------:R-:W0:Y:S01]  /*79d0*/  MUFU.EX2 R176, R176 ;  /* 0x000000b000b07308 */ /* 0x000e220000000800 */
[----:B-1----:R-:W-:Y:S01]  /*79e0*/  FADD.FTZ R182, R175, R182 ;  /* 0x000000b6afb67221 */ /* 0x002fe20000010000 */
[----:B------:R-:W-:Y:S01]  /*79f0*/  ISETP.NE.AND P2, PT, R2, R179, PT ;  /* 0x000000b30200720c */ /* 0x000fe20003f45270 */
[--C-:B------:R-:W-:Y:S01]  /*7a00*/  FFMA.FTZ R163, R163, UR10, -R11.reuse ;  /* 0x0000000aa3a37c23 */ /* 0x100fe2000801080b */
[----:B------:R-:W-:Y:S01]  /*7a10*/  FMNMX.FTZ R177, R161, R178, !PT ;  /* 0x000000b2a1b17209 */ /* 0x000fe20007810000 */
[--C-:B------:R-:W-:Y:S01]  /*7a20*/  FFMA.FTZ R178, R210, UR10, -R11.reuse ;  /* 0x0000000ad2b27c23 */ /* 0x100fe2000801080b */
[--C-:B------:R-:W-:Y:S01]  /*7a30*/  FFMA.FTZ R164, R164, UR10, -R11.reuse ;  /* 0x0000000aa4a47c23 */ /* 0x100fe2000801080b */
[--C-:B------:R-:W-:Y:S01]  /*7a40*/  FFMA.FTZ R165, R165, UR10, -R11.reuse ;  /* 0x0000000aa5a57c23 */ /* 0x100fe2000801080b */
[----:B------:R-:W1:Y:S01]  /*7a50*/  MUFU.EX2 R173, R173 ;  /* 0x000000ad00ad7308 */ /* 0x000e620000000800 */
[----:B------:R-:W3:Y:S01]  /*7a60*/  SHFL.BFLY PT, R180, R177, 0x2, 0x1f ;  /* 0x0c401f00b1b47f89 */ /* 0x000ee200000e0000 */
[-C--:B------:R-:W-:Y:S01]  /*7a70*/  FMUL.FTZ R24, R24, R5.reuse ;  /* 0x0000000518187220 */ /* 0x080fe20000410000 */
[-C--:B------:R-:W-:Y:S01]  /*7a80*/  FMUL.FTZ R25, R25, R5.reuse ;  /* 0x0000000519197220 */ /* 0x080fe20000410000 */
[-C--:B------:R-:W-:Y:S01]  /*7a90*/  FMUL.FTZ R28, R28, R5.reuse ;  /* 0x000000051c1c7220 */ /* 0x080fe20000410000 */
[-C--:B------:R-:W-:Y:S01]  /*7aa0*/  FMUL.FTZ R29, R29, R5.reuse ;  /* 0x000000051d1d7220 */ /* 0x080fe20000410000 */
[-C--:B------:R-:W-:Y:S01]  /*7ab0*/  FMUL.FTZ R32, R32, R5.reuse ;  /* 0x0000000520207220 */ /* 0x080fe20000410000 */
[-C--:B------:R-:W-:Y:S01]  /*7ac0*/  FMUL.FTZ R33, R33, R5.reuse ;  /* 0x0000000521217220 */ /* 0x080fe20000410000 */
[----:B------:R-:W4:Y:S01]  /*7ad0*/  MUFU.EX2 R178, R178 ;  /* 0x000000b200b27308 */ /* 0x000f220000000800 */
[-C--:B------:R-:W-:Y:S01]  /*7ae0*/  FMUL.FTZ R36, R36, R5.reuse ;  /* 0x0000000524247220 */ /* 0x080fe20000410000 */
[-C--:B------:R-:W-:Y:S01]  /*7af0*/  FMUL.FTZ R37, R37, R5.reuse ;  /* 0x0000000525257220 */ /* 0x080fe20000410000 */
[-C--:B------:R-:W-:Y:S01]  /*7b00*/  FMUL.FTZ R40, R40, R5.reuse ;  /* 0x0000000528287220 */ /* 0x080fe20000410000 */
[-C--:B------:R-:W-:Y:S01]  /*7b10*/  FMUL.FTZ R41, R41, R5.reuse ;  /* 0x0000000529297220 */ /* 0x080fe20000410000 */
[-C--:B------:R-:W-:Y:S01]  /*7b20*/  FMUL.FTZ R44, R44, R5.reuse ;  /* 0x000000052c2c7220 */ /* 0x080fe20000410000 */
[-C--:B------:R-:W-:Y:S01]  /*7b30*/  FMUL.FTZ R45, R45, R5.reuse ;  /* 0x000000052d2d7220 */ /* 0x080fe20000410000 */
[-C--:B------:R-:W-:Y:S01]  /*7b40*/  FMUL.FTZ R48, R48, R5.reuse ;  /* 0x0000000530307220 */ /* 0x080fe20000410000 */
[----:B------:R-:W5:Y:S01]  /*7b50*/  MUFU.EX2 R168, R168 ;  /* 0x000000a800a87308 */ /* 0x000f620000000800 */
        /* <DEDUP_REMOVED lines=8> */
[----:B---3--:R-:W-:Y:S01]  /*7be0*/  FMNMX.FTZ R180, R177, R180, !PT ;  /* 0x000000b4b1b47209 */ /* 0x008fe20007810000 */
[-C--:B------:R-:W-:Y:S01]  /*7bf0*/  FMUL.FTZ R64, R64, R5.reuse ;  /* 0x0000000540407220 */ /* 0x080fe20000410000 */
[-C--:B------:R-:W-:Y:S01]  /*7c00*/  FMUL.FTZ R65, R65, R5.reuse ;  /* 0x0000000541417220 */ /* 0x080fe20000410000 */
[-C--:B------:R-:W-:Y:S01]  /*7c10*/  FMUL.FTZ R68, R68, R5.reuse ;  /* 0x0000000544447220 */ /* 0x080fe20000410000 */
[-C--:B------:R-:W-:Y:S01]  /*7c20*/  FMUL.FTZ R69, R69, R5.reuse ;  /* 0x0000000545457220 */ /* 0x080fe20000410000 */
[----:B------:R-:W3:Y:S01]  /*7c30*/  SHFL.BFLY PT, R177, R180, 0x1, 0x1f ;  /* 0x0c201f00b4b17f89 */ /* 0x000ee200000e0000 */
        /* <DEDUP_REMOVED lines=22> */
[----:B------:R-:W-:Y:S01]  /*7da0*/  FMUL.FTZ R109, R109, R5 ;  /* 0x000000056d6d7220 */ /* 0x000fe20000410000 */
[----:B---3--:R-:W-:Y:S01]  /*7db0*/  FMNMX.FTZ R177, R180, R177, !PT ;  /* 0x000000b1b4b17209 */ /* 0x008fe20007810000 */
[----:B------:R-:W-:Y:S01]  /*7dc0*/  FFMA.FTZ R180, R162, UR10, -R11 ;  /* 0x0000000aa2b47c23 */ /* 0x000fe2000801080b */
[----:B------:R-:W-:Y:S01]  /*7dd0*/  IMAD.U32 R11, RZ, RZ, UR37 ;  /* 0x00000025ff0b7e24 */ /* 0x000fe2000f8e00ff */
[----:B------:R-:W3:Y:S01]  /*7de0*/  MUFU.EX2 R167, R167 ;  /* 0x000000a700a77308 */ /* 0x000ee20000000800 */
[C---:B------:R-:W-:Y:S01]  /*7df0*/  FSETP.NEU.FTZ.AND P3, PT, R177.reuse, -INF , PT ;  /* 0xff800000b100780b */ /* 0x040fe20003f7d000 */
[----:B------:R-:W-:Y:S01]  /*7e00*/  FMUL.FTZ R3, R177, UR10 ;  /* 0x0000000ab1037c20 */ /* 0x000fe20008410000 */
[----:B------:R-:W-:-:S02]  /*7e10*/  @!P2 IMAD R11, R11, 0x40, R16 ;  /* 0x000000400b0ba824 */ /* 0x000fc400078e0210 */
[-C--:B------:R-:W-:Y:S01]  /*7e20*/  FMUL.FTZ R112, R112, R5.reuse ;  /* 0x0000000570707220 */ /* 0x080fe20000410000 */
[-C--:B------:R-:W-:Y:S01]  /*7e30*/  FMUL.FTZ R113, R113, R5.reuse ;  /* 0x0000000571717220 */ /* 0x080fe20000410000 */
[-C--:B------:R-:W-:Y:S01]  /*7e40*/  FMUL.FTZ R116, R116, R5.reuse ;  /* 0x0000000574747220 */ /* 0x080fe20000410000 */
[----:B------:R-:W-:Y:S01]  /*7e50*/  FSEL R179, R3, RZ, P3 ;  /* 0x000000ff03b37208 */ /* 0x000fe20001800000 */
[----:B--2---:R-:W-:Y:S01]  /*7e60*/  FADD.FTZ R3, R159, R182 ;  /* 0x000000b69f037221 */ /* 0x004fe20000010000 */
[----:B------:R-:W2:Y:S01]  /*7e70*/  MUFU.EX2 R163, R163 ;  /* 0x000000a300a37308 */ /* 0x000ea20000000800 */
[----:B------:R-:W-:Y:S01]  /*7e80*/  @!P2 LEA R11, R11, UR46, 0x2 ;  /* 0x0000002e0b0bac11 */ /* 0x000fe2000f8e10ff */
[----:B------:R-:W-:Y:S01]  /*7e90*/  FMUL.FTZ R117, R117, R5 ;  /* 0x0000000575757220 */ /* 0x000fe20000410000 */
[----:B0-----:R-:W-:Y:S01]  /*7ea0*/  FADD.FTZ R162, R176, R3 ;  /* 0x00000003b0a27221 */ /* 0x001fe20000010000 */
[----:B------:R-:W-:Y:S01]  /*7eb0*/  FSEL R3, R177, RZ, P3 ;  /* 0x000000ffb1037208 */ /* 0x000fe20001800000 */
[--C-:B------:R-:W-:Y:S01]  /*7ec0*/  FFMA.FTZ R9, R9, UR10, -R179.reuse ;  /* 0x0000000a09097c23 */ /* 0x100fe200080108b3 */
[--C-:B------:R-:W-:Y:S01]  /*7ed0*/  FFMA.FTZ R12, R12, UR10, -R179.reuse ;  /* 0x0000000a0c0c7c23 */ /* 0x100fe200080108b3 */
[----:B-1----:R-:W-:Y:S01]  /*7ee0*/  FADD.FTZ R181, R173, R162 ;  /* 0x000000a2adb57221 */ /* 0x002fe20000010000 */
[--C-:B------:R-:W-:Y:S01]  /*7ef0*/  FFMA.FTZ R13, R13, UR10, -R179.reuse ;  /* 0x0000000a0d0d7c23 */ /* 0x100fe200080108b3 */
[----:B------:R-:W-:Y:S01]  /*7f00*/  FADD.FTZ R3, -R3, R6 ;  /* 0x0000000603037221 */ /* 0x000fe20000010100 */
[----:B------:R-:W-:Y:S01]  /*7f10*/  FFMA.FTZ R14, R14, UR10, -R179 ;  /* 0x0000000a0e0e7c23 */ /* 0x000fe200080108b3 */
[----:B----4-:R-:W-:Y:S01]  /*7f20*/  FADD.FTZ R181, R178, R181 ;  /* 0x000000b5b2b57221 */ /* 0x010fe20000010000 */
[----:B------:R-:W-:Y:S01]  /*7f30*/  MUFU.EX2 R9, R9 ;  /* 0x0000000900097308 */ /* 0x000fe20000000800 */
[----:B------:R-:W-:Y:S01]  /*7f40*/  FMUL.FTZ R3, R3, UR10 ;  /* 0x0000000a03037c20 */ /* 0x000fe20008410000 */
[----:B------:R-:W-:Y:S01]  /*7f50*/  FFMA.FTZ R15, R15, UR10, -R179 ;  /* 0x0000000a0f0f7c23 */ /* 0x000fe200080108b3 */
[----:B-----5:R-:W-:Y:S01]  /*7f60*/  FADD.FTZ R6, R168, R181 ;  /* 0x000000b5a8067221 */ /* 0x020fe20000010000 */
[--C-:B------:R-:W-:Y:S01]  /*7f70*/  FFMA.FTZ R181, R152, UR10, -R179.reuse ;  /* 0x0000000a98b57c23 */ /* 0x100fe200080108b3 */
[--C-:B------:R-:W-:Y:S01]  /*7f80*/  FFMA.FTZ R20, R20, UR10, -R179.reuse ;  /* 0x0000000a14147c23 */ /* 0x100fe200080108b3 */
[----:B------:R-:W-:Y:S01]  /*7f90*/  @!P2 STS [R11+0x28800], R5 ;  /* 0x028800050b00a388 */ /* 0x000fe20000000800 */
[----:B------:R-:W-:Y:S01]  /*7fa0*/  FADD.FTZ R183, R169, R6 ;  /* 0x00000006a9b77221 */ /* 0x000fe20000010000 */
[----:B------:R-:W-:Y:S01]  /*7fb0*/  MUFU.EX2 R12, R12 ;  /* 0x0000000c000c7308 */ /* 0x000fe20000000800 */
[----:B------:R-:W-:Y:S01]  /*7fc0*/  FFMA.FTZ R182, R154, UR10, -R179 ;  /* 0x0000000a9ab67c23 */ /* 0x000fe200080108b3 */
[----:B------:R-:W-:Y:S01]  /*7fd0*/  F2FP.F16.F32.PACK_AB R154, R176, R159 ;  /* 0x0000009fb09a723e */ /* 0x000fe200000000ff */
[----:B------:R-:W-:Y:S01]  /*7fe0*/  FADD.FTZ R152, R170, R183 ;  /* 0x000000b7aa987221 */ /* 0x000fe20000010000 */
[--C-:B------:R-:W-:Y:S01]  /*7ff0*/  FFMA.FTZ R183, R155, UR10, -R179.reuse ;  /* 0x0000000a9bb77c23 */ /* 0x100fe200080108b3 */
[--C-:B------:R-:W-:Y:S01]  /*8000*/  FFMA.FTZ R153, R153, UR10, -R179.reuse ;  /* 0x0000000a99997c23 */ /* 0x100fe200080108b3 */
[--C-:B------:R-:W-:Y:S01]  /*8010*/  FFMA.FTZ R206, R160, UR10, -R179.reuse ;  /* 0x0000000aa0ce7c23 */ /* 0x100fe200080108b3 */
[----:B------:R-:W-:Y:S01]  /*8020*/  FADD.FTZ R205, R171, R152 ;  /* 0x00000098abcd7221 */ /* 0x000fe20000010000 */
[----:B------:R2:W0:Y:S01]  /*8030*/  MUFU.EX2 R6, R3 ;  /* 0x0000000300067308 */ /* 0x0004220000000800 */
[--C-:B------:R-:W-:Y:S01]  /*8040*/  FFMA.FTZ R172, R172, UR10, -R179.reuse ;  /* 0x0000000aacac7c23 */ /* 0x100fe200080108b3 */
[----:B------:R-:W-:Y:S01]  /*8050*/  FFMA.FTZ R157, R157, UR10, -R179 ;  /* 0x0000000a9d9d7c23 */ /* 0x000fe200080108b3 */
[----:B------:R-:W-:Y:S01]  /*8060*/  FADD.FTZ R152, R166, R205 ;  /* 0x000000cda6987221 */ /* 0x000fe20000010000 */
[--C-:B------:R-:W-:Y:S01]  /*8070*/  FFMA.FTZ R205, R158, UR10, -R179.reuse ;  /* 0x0000000a9ecd7c23 */ /* 0x100fe200080108b3 */
[----:B------:R-:W-:Y:S01]  /*8080*/  F2FP.F16.F32.PACK_AB R158, R169, R168 ;  /* 0x000000a8a99e723e */ /* 0x000fe200000000ff */
[--C-:B------:R-:W-:Y:S01]  /*8090*/  FFMA.FTZ R174, R174, UR10, -R179.reuse ;  /* 0x0000000aaeae7c23 */ /* 0x100fe200080108b3 */
[----:B---3--:R-:W-:Y:S01]  /*80a0*/  FADD.FTZ R152, R167, R152 ;  /* 0x00000098a7987221 */ /* 0x008fe20000010000 */
[----:B------:R-:W1:Y:S01]  /*80b0*/  MUFU.EX2 R155, R13 ;  /* 0x0000000d009b7308 */ /* 0x000e620000000800 */
[----:B------:R-:W-:Y:S01]  /*80c0*/  FFMA.FTZ R179, R161, UR10, -R179 ;  /* 0x0000000aa1b37c23 */ /* 0x000fe200080108b3 */
[----:B------:R-:W-:Y:S01]  /*80d0*/  F2FP.F16.F32.PACK_AB R162, R167, R166 ;  /* 0x000000a6a7a2723e */ /* 0x000fe200000000ff */
[----:B--2---:R-:W-:Y:S01]  /*80e0*/  FADD.FTZ R3, R163, R152 ;  /* 0x00000098a3037221 */ /* 0x004fe20000010000 */
[----:B------:R-:W-:Y:S01]  /*80f0*/  F2FP.F16.F32.PACK_AB R152, R175, R156 ;  /* 0x0000009caf98723e */ /* 0x000fe200000000ff */
[----:B------:R-:W-:Y:S01]  /*8100*/  FMUL.FTZ R120, R120, R5 ;  /* 0x0000000578787220 */ /* 0x000fe20000410000 */
[----:B------:R-:W-:Y:S01]  /*8110*/  F2FP.F16.F32.PACK_AB R156, R178, R173 ;  /* 0x000000adb29c723e */ /* 0x000fe200000000ff */
[-C--:B------:R-:W-:Y:S01]  /*8120*/  FMUL.FTZ R121, R121, R5.reuse ;  /* 0x0000000579797220 */ /* 0x080fe20000410000 */
[----:B------:R-:W2:Y:S01]  /*8130*/  MUFU.EX2 R14, R14 ;  /* 0x0000000e000e7308 */ /* 0x000ea20000000800 */
[----:B0-----:R0:W-:Y:S01]  /*8140*/  @!P2 STS [R11+0x28820], R6 ;  /* 0x028820060b00a388 */ /* 0x0011e20000000800 */
[-C--:B------:R-:W-:Y:S01]  /*8150*/  FMUL.FTZ R124, R124, R5.reuse ;  /* 0x000000057c7c7220 */ /* 0x080fe20000410000 */
[-C--:B------:R-:W-:Y:S01]  /*8160*/  FMUL.FTZ R125, R125, R5.reuse ;  /* 0x000000057d7d7220 */ /* 0x080fe20000410000 */
[-C--:B------:R-:W-:Y:S01]  /*8170*/  FMUL.FTZ R128, R128, R5.reuse ;  /* 0x0000000580807220 */ /* 0x080fe20000410000 */
[-C--:B------:R-:W-:Y:S01]  /*8180*/  FMUL.FTZ R129, R129, R5.reuse ;  /* 0x0000000581817220 */ /* 0x080fe20000410000 */
[-C--:B------:R-:W-:Y:S01]  /*8190*/  FMUL.FTZ R132, R132, R5.reuse ;  /* 0x0000000584847220 */ /* 0x080fe20000410000 */
[-C--:B------:R-:W-:Y:S01]  /*81a0*/  FMUL.FTZ R133, R133, R5.reuse ;  /* 0x0000000585857220 */ /* 0x080fe20000410000 */
[----:B------:R-:W3:Y:S01]  /*81b0*/  MUFU.EX2 R164, R164 ;  /* 0x000000a400a47308 */ /* 0x000ee20000000800 */
[-C--:B------:R-:W-:Y:S01]  /*81c0*/  FMUL.FTZ R136, R136, R5.reuse ;  /* 0x0000000588887220 */ /* 0x080fe20000410000 */
[-C--:B------:R-:W-:Y:S01]  /*81d0*/  FMUL.FTZ R137, R137, R5.reuse ;  /* 0x0000000589897220 */ /* 0x080fe20000410000 */
[----:B0-----:R-:W-:Y:S01]  /*81e0*/  FFMA.FTZ R11, R6, R4, R9 ;  /* 0x00000004060b7223 */ /* 0x001fe20000010009 */
[-C--:B------:R-:W-:Y:S01]  /*81f0*/  FMUL.FTZ R140, R140, R5.reuse ;  /* 0x000000058c8c7220 */ /* 0x080fe20000410000 */
[-C--:B------:R-:W-:Y:S01]  /*8200*/  FMUL.FTZ R141, R141, R5.reuse ;  /* 0x000000058d8d7220 */ /* 0x080fe20000410000 */
[-C--:B------:R-:W-:Y:S01]  /*8210*/  FMUL.FTZ R144, R144, R5.reuse ;  /* 0x0000000590907220 */ /* 0x080fe20000410000 */
[----:B------:R-:W-:Y:S01]  /*8220*/  FADD.FTZ R4, R12, R11 ;  /* 0x0000000b0c047221 */ /* 0x000fe20000010000 */
[----:B------:R-:W0:Y:S01]  /*8230*/  MUFU.EX2 R15, R15 ;  /* 0x0000000f000f7308 */ /* 0x000e220000000800 */
[-C--:B------:R-:W-:Y:S01]  /*8240*/  FMUL.FTZ R145, R145, R5.reuse ;  /* 0x0000000591917220 */ /* 0x080fe20000410000 */
[----:B------:R-:W-:Y:S01]  /*8250*/  FMUL.FTZ R148, R148, R5 ;  /* 0x0000000594947220 */ /* 0x000fe20000410000 */
[----:B-1----:R-:W-:Y:S01]  /*8260*/  FADD.FTZ R11, R155, R4 ;  /* 0x000000049b0b7221 */ /* 0x002fe20000010000 */
[----:B--2---:R-:W-:Y:S01]  /*8270*/  F2FP.F16.F32.PACK_AB R155, R14, R155 ;  /* 0x0000009b0e9b723e */ /* 0x004fe200000000ff */
[----:B------:R-:W-:Y:S01]  /*8280*/  FMUL.FTZ R149, R149, R5 ;  /* 0x0000000595957220 */ /* 0x000fe20000410000 */
[-C--:B------:R-:W-:Y:S01]  /*8290*/  FMUL.FTZ R26, R26, R6.reuse ;  /* 0x000000061a1a7220 */ /* 0x080fe20000410000 */
[----:B------:R-:W-:Y:S01]  /*82a0*/  FADD.FTZ R176, R14, R11 ;  /* 0x0000000b0eb07221 */ /* 0x000fe20000010000 */
[----:B------:R-:W1:Y:S01]  /*82b0*/  MUFU.EX2 R165, R165 ;  /* 0x000000a500a57308 */ /* 0x000e620000000800 */
[C---:B---3--:R-:W-:Y:S01]  /*82c0*/  FADD.FTZ R160, R164.reuse, R3 ;  /* 0x00000003a4a07221 */ /* 0x048fe20000010000 */
[----:B------:R-:W-:Y:S01]  /*82d0*/  F2FP.F16.F32.PACK_AB R164, R164, R163 ;  /* 0x000000a3a4a4723e */ /* 0x000fe200000000ff */
[-C--:B------:R-:W-:Y:S01]  /*82e0*/  FMUL.FTZ R27, R27, R6.reuse ;  /* 0x000000061b1b7220 */ /* 0x080fe20000410000 */
[-C--:B------:R-:W-:Y:S01]  /*82f0*/  FMUL.FTZ R30, R30, R6.reuse ;  /* 0x000000061e1e7220 */ /* 0x080fe20000410000 */
[-C--:B------:R-:W-:Y:S01]  /*8300*/  FMUL.FTZ R31, R31, R6.reuse ;  /* 0x000000061f1f7220 */ /* 0x080fe20000410000 */
[-C--:B------:R-:W-:Y:S01]  /*8310*/  FMUL.FTZ R34, R34, R6.reuse ;  /* 0x0000000622227220 */ /* 0x080fe20000410000 */
[-C--:B------:R-:W-:Y:S01]  /*8320*/  FMUL.FTZ R35, R35, R6.reuse ;  /* 0x0000000623237220 */ /* 0x080fe20000410000 */
[----:B------:R-:W-:Y:S01]  /*8330*/  MUFU.EX2 R20, R20 ;  /* 0x0000001400147308 */ /* 0x000fe20000000800 */
[----:B0-----:R-:W-:Y:S01]  /*8340*/  FADD.FTZ R11, R15, R176 ;  /* 0x000000b00f0b7221 */ /* 0x001fe20000010000 */
[-C--:B------:R-:W-:Y:S01]  /*8350*/  FMUL.FTZ R38, R38, R6.reuse ;  /* 0x0000000626267220 */ /* 0x080fe20000410000 */
[-C--:B------:R-:W-:Y:S01]  /*8360*/  FMUL.FTZ R39, R39, R6.reuse ;  /* 0x0000000627277220 */ /* 0x080fe20000410000 */
[-C--:B------:R-:W-:Y:S01]  /*8370*/  FMUL.FTZ R42, R42, R6.reuse ;  /* 0x000000062a2a7220 */ /* 0x080fe20000410000 */
[-C--:B------:R-:W-:Y:S01]  /*8380*/  FMUL.FTZ R43, R43, R6.reuse ;  /* 0x000000062b2b7220 */ /* 0x080fe20000410000 */
[-C--:B------:R-:W-:Y:S01]  /*8390*/  FMUL.FTZ R46, R46, R6.reuse ;  /* 0x000000062e2e7220 */ /* 0x080fe20000410000 */
[----:B------:R-:W-:Y:S01]  /*83a0*/  FMUL.FTZ R47, R47, R6 ;  /* 0x000000062f2f7220 */ /* 0x000fe20000410000 */
[----:B------:R-:W-:Y:S01]  /*83b0*/  MUFU.EX2 R159, R181 ;  /* 0x000000b5009f7308 */ /* 0x000fe20000000800 */
[----:B-1----:R-:W-:Y:S01]  /*83c0*/  FADD.FTZ R3, R165, R160 ;  /* 0x000000a0a5037221 */ /* 0x002fe20000010000 */
[----:B------:R-:W-:Y:S01]  /*83d0*/  F2FP.F16.F32.PACK_AB R160, R171, R170 ;  /* 0x000000aaaba0723e */ /* 0x000fe200000000ff */
[-C--:B------:R-:W-:Y:S01]  /*83e0*/  FMUL.FTZ R50, R50, R6.reuse ;  /* 0x0000000632327220 */ /* 0x080fe20000410000 */
[-C--:B------:R-:W-:Y:S01]  /*83f0*/  FMUL.FTZ R51, R51, R6.reuse ;  /* 0x0000000633337220 */ /* 0x080fe20000410000 */
[-C--:B------:R-:W-:Y:S01]  /*8400*/  FMUL.FTZ R54, R54, R6.reuse ;  /* 0x0000000636367220 */ /* 0x080fe20000410000 */
[-C--:B------:R-:W-:Y:S01]  /*8410*/  FMUL.FTZ R55, R55, R6.reuse ;  /* 0x0000000637377220 */ /* 0x080fe20000410000 */
[-C--:B------:R-:W-:Y:S01]  /*8420*/  FMUL.FTZ R58, R58, R6.reuse ;  /* 0x000000063a3a7220 */ /* 0x080fe20000410000 */
[----:B------:R0:W-:Y:S01]  /*8430*/  MUFU.EX2 R168, R153 ;  /* 0x0000009900a87308 */ /* 0x0001e20000000800 */
        /* <DEDUP_REMOVED lines=24> */
[C---:B-1----:R-:W-:Y:S01]  /*85c0*/  F2FP.F16.F32.PACK_AB R166, R180.reuse, R165 ;  /* 0x000000a5b4a6723e */ /* 0x042fe200000000ff */
[----:B------:R-:W-:Y:S01]  /*85d0*/  FADD.FTZ R3, R180, R3 ;  /* 0x00000003b4037221 */ /* 0x000fe20000010000 */
[-C--:B------:R-:W-:Y:S01]  /*85e0*/  FMUL.FTZ R98, R98, R6.reuse ;  /* 0x0000000662627220 */ /* 0x080fe20000410000 */
[-C--:B------:R-:W-:Y:S01]  /*85f0*/  FMUL.FTZ R99, R99, R6.reuse ;  /* 0x0000000663637220 */ /* 0x080fe20000410000 */
[-C--:B------:R-:W-:Y:S01]  /*8600*/  FMUL.FTZ R102, R102, R6.reuse ;  /* 0x0000000666667220 */ /* 0x080fe20000410000 */
[-C--:B------:R-:W-:Y:S01]  /*8610*/  FMUL.FTZ R103, R103, R6.reuse ;  /* 0x0000000667677220 */ /* 0x080fe20000410000 */
[-C--:B------:R-:W-:Y:S01]  /*8620*/  FMUL.FTZ R106, R106, R6.reuse ;  /* 0x000000066a6a7220 */ /* 0x080fe20000410000 */
[----:B------:R1:W3:Y:S01]  /*8630*/  MUFU.EX2 R163, R172 ;  /* 0x000000ac00a37308 */ /* 0x0002e20000000800 */
[-C--:B------:R-:W-:Y:S01]  /*8640*/  FMUL.FTZ R107, R107, R6.reuse ;  /* 0x000000066b6b7220 */ /* 0x080fe20000410000 */
[----:B------:R4:W-:Y:S01]  /*8650*/  STSM.16.M88.4 [R18+0x26800], R152 ;  /* 0x0268009812007844 */ /* 0x0009e20000000200 */
[-C--:B------:R-:W-:Y:S01]  /*8660*/  FMUL.FTZ R110, R110, R6.reuse ;  /* 0x000000066e6e7220 */ /* 0x080fe20000410000 */
[-C--:B------:R-:W-:Y:S01]  /*8670*/  FMUL.FTZ R111, R111, R6.reuse ;  /* 0x000000066f6f7220 */ /* 0x080fe20000410000 */
[-C--:B------:R-:W-:Y:S01]  /*8680*/  FMUL.FTZ R114, R114, R6.reuse ;  /* 0x0000000672727220 */ /* 0x080fe20000410000 */
[-C--:B------:R-:W-:Y:S01]  /*8690*/  FMUL.FTZ R115, R115, R6.reuse ;  /* 0x0000000673737220 */ /* 0x080fe20000410000 */
[-C--:B------:R-:W-:Y:S01]  /*86a0*/  FMUL.FTZ R118, R118, R6.reuse ;  /* 0x0000000676767220 */ /* 0x080fe20000410000 */
[----:B------:R5:W4:Y:S01]  /*86b0*/  MUFU.EX2 R4, R157 ;  /* 0x0000009d00047308 */ /* 0x000b220000000800 */
[----:B-1----:R-:W-:Y:S01]  /*86c0*/  FADD.FTZ R172, R20, R11 ;  /* 0x0000000b14ac7221 */ /* 0x002fe20000010000 */
[-C--:B------:R-:W-:Y:S01]  /*86d0*/  FMUL.FTZ R119, R119, R6.reuse ;  /* 0x0000000677777220 */ /* 0x080fe20000410000 */
[-C--:B------:R-:W-:Y:S01]  /*86e0*/  FMUL.FTZ R122, R122, R6.reuse ;  /* 0x000000067a7a7220 */ /* 0x080fe20000410000 */
[-C--:B------:R-:W-:Y:S01]  /*86f0*/  FMUL.FTZ R123, R123, R6.reuse ;  /* 0x000000067b7b7220 */ /* 0x080fe20000410000 */
[----:B------:R-:W-:Y:S01]  /*8700*/  FADD.FTZ R11, R159, R172 ;  /* 0x000000ac9f0b7221 */ /* 0x000fe20000010000 */
[----:B------:R-:W-:Y:S01]  /*8710*/  F2FP.F16.F32.PACK_AB R159, R168, R159 ;  /* 0x0000009fa89f723e */ /* 0x000fe200000000ff */
[-C--:B------:R-:W-:Y:S01]  /*8720*/  FMUL.FTZ R126, R126, R6.reuse ;  /* 0x000000067e7e7220 */ /* 0x080fe20000410000 */
[----:B------:R-:W1:Y:S01]  /*8730*/  MUFU.EX2 R165, R205 ;  /* 0x000000cd00a57308 */ /* 0x000e620000000800 */
[----:B------:R-:W-:Y:S01]  /*8740*/  FADD.FTZ R172, R168, R11 ;  /* 0x0000000ba8ac7221 */ /* 0x000fe20000010000 */
[----:B-----5:R-:W-:Y:S01]  /*8750*/  F2FP.F16.F32.PACK_AB R157, R20, R15 ;  /* 0x0000000f149d723e */ /* 0x020fe200000000ff */
[-C--:B------:R-:W-:Y:S01]  /*8760*/  FMUL.FTZ R127, R127, R6.reuse ;  /* 0x000000067f7f7220 */ /* 0x080fe20000410000 */
[-C--:B------:R-:W-:Y:S01]  /*8770*/  FMUL.FTZ R130, R130, R6.reuse ;  /* 0x0000000682827220 */ /* 0x080fe20000410000 */
[----:B0-----:R-:W-:Y:S01]  /*8780*/  FADD.FTZ R11, R161, R172 ;  /* 0x000000aca10b7221 */ /* 0x001fe20000010000 */
[C---:B--2---:R-:W-:Y:S01]  /*8790*/  F2FP.F16.F32.PACK_AB R161, R170.reuse, R161 ;  /* 0x000000a1aaa1723e */ /* 0x044fe200000000ff */
[----:B------:R0:W-:Y:S01]  /*87a0*/  STSM.16.M88.4 [R19], R156 ;  /* 0x0000009c13007844 */ /* 0x0001e20000000200 */
[----:B------:R-:W2:Y:S01]  /*87b0*/  MUFU.EX2 R174, R174 ;  /* 0x000000ae00ae7308 */ /* 0x000ea20000000800 */
[----:B------:R-:W-:Y:S01]  /*87c0*/  FADD.FTZ R172, R170, R11 ;  /* 0x0000000baaac7221 */ /* 0x000fe20000010000 */
[-C--:B------:R-:W-:Y:S01]  /*87d0*/  FMUL.FTZ R131, R131, R6.reuse ;  /* 0x0000000683837220 */ /* 0x080fe20000410000 */
[-C--:B------:R-:W-:Y:S01]  /*87e0*/  FMUL.FTZ R134, R134, R6.reuse ;  /* 0x0000000686867220 */ /* 0x080fe20000410000 */
[-C--:B------:R-:W-:Y:S01]  /*87f0*/  FMUL.FTZ R135, R135, R6.reuse ;  /* 0x0000000687877220 */ /* 0x080fe20000410000 */
[----:B---3--:R-:W-:Y:S01]  /*8800*/  FADD.FTZ R11, R163, R172 ;  /* 0x000000aca30b7221 */ /* 0x008fe20000010000 */
[----:B----4-:R-:W-:Y:S01]  /*8810*/  F2FP.F16.F32.PACK_AB R163, R4, R163 ;  /* 0x000000a304a3723e */ /* 0x010fe200000000ff */
[-C--:B------:R-:W-:Y:S01]  /*8820*/  FMUL.FTZ R138, R138, R6.reuse ;  /* 0x000000068a8a7220 */ /* 0x080fe20000410000 */
[----:B------:R-:W3:Y:S01]  /*8830*/  MUFU.EX2 R167, R206 ;  /* 0x000000ce00a77308 */ /* 0x000ee20000000800 */
[----:B------:R-:W-:Y:S01]  /*8840*/  FADD.FTZ R176, R4, R11 ;  /* 0x0000000b04b07221 */ /* 0x000fe20000010000 */
[-C--:B------:R-:W-:Y:S01]  /*8850*/  FMUL.FTZ R139, R139, R6.reuse ;  /* 0x000000068b8b7220 */ /* 0x080fe20000410000 */
[----:B------:R0:W-:Y:S01]  /*8860*/  STSM.16.M88.4 [R23], R160 ;  /* 0x000000a017007844 */ /* 0x0001e20000000200 */
[-C--:B------:R-:W-:Y:S01]  /*8870*/  FMUL.FTZ R142, R142, R6.reuse ;  /* 0x000000068e8e7220 */ /* 0x080fe20000410000 */
[----:B-1----:R-:W-:Y:S01]  /*8880*/  FADD.FTZ R11, R165, R176 ;  /* 0x000000b0a50b7221 */ /* 0x002fe20000010000 */
[-C--:B------:R-:W-:Y:S01]  /*8890*/  FMUL.FTZ R143, R143, R6.reuse ;  /* 0x000000068f8f7220 */ /* 0x080fe20000410000 */
[-C--:B------:R-:W-:Y:S01]  /*88a0*/  FMUL.FTZ R146, R146, R6.reuse ;  /* 0x0000000692927220 */ /* 0x080fe20000410000 */
[----:B------:R-:W1:Y:S01]  /*88b0*/  MUFU.EX2 R172, R179 ;  /* 0x000000b300ac7308 */ /* 0x000e620000000800 */
[C---:B--2---:R-:W-:Y:S01]  /*88c0*/  FADD.FTZ R12, R174.reuse, R11 ;  /* 0x0000000bae0c7221 */ /* 0x044fe20000010000 */
[----:B------:R-:W-:Y:S01]  /*88d0*/  F2FP.F16.F32.PACK_AB R165, R174, R165 ;  /* 0x000000a5aea5723e */ /* 0x000fe200000000ff */
[-C--:B------:R-:W-:Y:S01]  /*88e0*/  FMUL.FTZ R147, R147, R6.reuse ;  /* 0x0000000693937220 */ /* 0x080fe20000410000 */
[-C--:B------:R-:W-:Y:S01]  /*88f0*/  FMUL.FTZ R150, R150, R6.reuse ;  /* 0x0000000696967220 */ /* 0x080fe20000410000 */
[----:B------:R-:W-:Y:S01]  /*8900*/  FMUL.FTZ R151, R151, R6 ;  /* 0x0000000697977220 */ /* 0x000fe20000410000 */
[----:B---3--:R-:W-:Y:S01]  /*8910*/  FADD.FTZ R5, R167, R12 ;  /* 0x0000000ca7057221 */ /* 0x008fe20000010000 */
[----:B-1----:R-:W-:-:S03]  /*8920*/  F2FP.F16.F32.PACK_AB R167, R172, R167 ;  /* 0x000000a7aca7723e */ /* 0x002fc600000000ff */
[----:B------:R-:W-:Y:S02]  /*8930*/  FADD.FTZ R4, R172, R5 ;  /* 0x00000005ac047221 */ /* 0x000fe40000010000 */
[----:B------:R0:W-:Y:S01]  /*8940*/  STSM.16.M88.4 [R22], R164 ;  /* 0x000000a416007844 */ /* 0x0001e20000000200 */
[----:B------:R-:W-:Y:S05]  /*8950*/  @!P0 BRA `(.L_x_2405) ;  /* 0x0000000000048947 */ /* 0x000fea0003800000 */
[----:B------:R-:W-:Y:S01]  /*8960*/  BPT.TRAP 0x1 ;  /* 0x000000040000795c */ /* 0x000fe20000300000 */
.L_x_2405:
[----:B------:R1:W2:Y:S01]  /*8970*/  SYNCS.PHASECHK.TRANS64.TRYWAIT P2, [UR27+0x28c50], R8 ;  /* 0x028c5008ff0075a7 */ /* 0x0002a2000804015b */
[----:B------:R-:W-:Y:S05]  /*8980*/  @!P0 BRA `(.L_x_2406) ;  /* 0x0000000000048947 */ /* 0x000fea0003800000 */
[----:B------:R-:W-:Y:S01]  /*8990*/  BPT.TRAP 0x1 ;  /* 0x000000040000795c */ /* 0x000fe20000300000 */
.L_x_2406:
[----:B--2---:R-:W-:Y:S05]  /*89a0*/  @P2 BRA `(.L_x_2407) ;  /* 0x0000000000082947 */ /* 0x004fea0003800000 */
[----:B------:R-:W2:Y:S02]  /*89b0*/  SYNCS.PHASECHK.TRANS64.TRYWAIT P2, [UR27+0x28c50], R8 ;  /* 0x028c5008ff0075a7 */ /* 0x000ea4000804015b */
[----:B--2---:R-:W-:Y:S05]  /*89c0*/  @!P2 BRA `(.L_x_2408) ;  /* 0x000000f80004a947 */ /* 0x004fea0003800000 */
.L_x_2407:
[----:B------:R-:W-:Y:S01]  /*89d0*/  ULEA UR11, UR23, UR50, 0xc ;  /* 0x00000032170b7291 */ /* 0x000fe2000f8e603f */
[----:B------:R-:W-:Y:S01]  /*89e0*/  WARPGROUP.ARRIVE ;  /* 0x00000000000079c5 */ /* 0x000fe20000000000 */
[----:B------:R-:W-:Y:S01]  /*89f0*/  UMOV UR7, 0x40000040 ;  /* 0x4000004000077882 */ /* 0x000fe20000000000 */
[----:B------:R-:W-:Y:S01]  /*8a00*/  ISETP.GT.AND P2, PT, R7, UR21, PT ;  /* 0x0000001507007c0c */ /* 0x000fe2000bf44270 */
[----:B--2---:R-:W-:Y:S01]  /*8a10*/  @!P1 VIADD R21, R21, 0x28c60 ;  /* 0x00028c6015159836 */ /* 0x004fe20000000000 */
[----:B------:R-:W-:Y:S01]  /*8a20*/  UMOV UR37, UR23 ;  /* 0x0000001700257c82 */ /* 0x000fe20008000000 */
[----:B------:R-:W-:Y:S01]  /*8a30*/  VIADD R7, R7, 0xffffffff ;  /* 0xffffffff07077836 */ /* 0x000fe20000000000 */
[----:B------:R-:W-:Y:S01]  /*8a40*/  UMOV UR6, UR11 ;  /* 0x0000000b00067c82 */ /* 0x000fe20008000000 */
[----:B------:R-:W-:Y:S01]  /*8a50*/  IMAD.MOV.U32 R6, RZ, RZ, R177 ;  /* 0x000000ffff067224 */ /* 0x000fe200078e00b1 */
        /* <DEDUP_REMOVED lines=32> */
[----:B------:R-:W-:Y:S01]  /*8c60*/  IMAD.MOV.U32 R6, RZ, RZ, R177 ;  /* 0x000000ffff067224 */ /* 0x000fe200078e00b1 */
[----:B------:R-:W-:Y:S01]  /*8c70*/  UMOV UR37, UR23 ;  /* 0x0000001700257c82 */ /* 0x000fe20008000000 */
[----:B------:R-:W-:-:S07]  /*8c80*/  IMAD.MOV.U32 R5, RZ, RZ, R10 ;  /* 0x000000ffff057224 */ /* 0x000fce00078e000a */
.L_x_2392:
[----:B------:R-:W-:Y:S01]  /*8c90*/  ULDC UR6, c[0x0][0x448] ;  /* 0x0001120000067ab9 */ /* 0x000fe20000000800 */
[----:B------:R-:W-:Y:S01]  /*8ca0*/  ULDC UR15, c[0x0][0x9e4] ;  /* 0x00027900000f7ab9 */ /* 0x000fe20000000800 */
[----:B------:R-:W-:Y:S02]  /*8cb0*/  UISETP.NE.AND UP0, UPT, UR6, 0x1, UPT ;  /* 0x000000010600788c */ /* 0x000fe4000bf05270 */
[----:B------:R-:W-:Y:S02]  /*8cc0*/  UISETP.GE.AND UP1, UPT, UR15, 0x1, UPT ;  /* 0x000000010f00788c */ /* 0x000fe4000bf26270 */
[----:B------:R-:W-:Y:S02]  /*8cd0*/  UIADD3 UR11, UR42, 0x3f, URZ ;  /* 0x0000003f2a0b7890 */ /* 0x000fe4000fffe03f */
[----:B------:R-:W-:Y:S02]  /*8ce0*/  UIADD3 UR14, UR49, 0x1, -UR51 ;  /* 0x00000001310e7890 */ /* 0x000fe4000fffe833 */
[----:B------:R-:W-:-:S03]  /*8cf0*/  PLOP3.LUT P6, PT, PT, PT, UP1, 0x80, 0x0 ;  /* 0x000000000000781c */ /* 0x000fc60003fcf018 */
[----:B------:R-:W-:Y:S01]  /*8d00*/  @UP0 ULDC UR6, c[0x0][0x44c] ;  /* 0x0001130000060ab9 */ /* 0x000fe20000000800 */
[----:B------:R-:W-:Y:S01]  /*8d10*/  @UP0 ULDC UR18, c[0x0][0x450] ;  /* 0x0001140000120ab9 */ /* 0x000fe20000000800 */
[----:B------:R-:W-:-:S04]  /*8d20*/  UIMAD.WIDE.U32 UR6, UR11, UR6, URZ ;  /* 0x000000060b0672a5 */ /* 0x000fc8000f8e003f */
[----:B------:R-:W-:-:S04]  /*8d30*/  @UP0 USHF.R.U32.HI UR11, URZ, UR18, UR7 ;  /* 0x000000123f0b0299 */ /* 0x000fc80008011607 */
[----:B------:R-:W-:-:S03]  /*8d40*/  UIADD3 UR11, UR14, UR11, URZ ;  /* 0x0000000b0e0b7290 */ /* 0x000fc6000fffe03f */
[----:B------:R-:W-:Y:S02]  /*8d50*/  ULDC UR14, c[0x0][0x9dc] ;  /* 0x00027700000e7ab9 */ /* 0x000fe40000000800 */
        /* <DEDUP_REMOVED lines=12> */
.L_x_2411:
[----:B------:R-:W-:-:S11]  /*8e20*/  UISETP.NE.AND UP1, UPT, UR15, 0x1, UPT ;  /* 0x000000010f00788c */ /* 0x000fd6000bf25270 */
[----:B------:R-:W-:Y:S02]  /*8e30*/  @UP1 ULDC.64 UR18, c[0x0][0x9e8] ;  /* 0x00027a0000121ab9 */ /* 0x000fe40000000a00 */
[----:B------:R-:W-:-:S04]  /*8e40*/  UIMAD.WIDE.U32 UR6, UR11, UR18, URZ ;  /* 0x000000120b0672a5 */ /* 0x000fc8000f8e003f */
[----:B------:R-:W-:-:S12]  /*8e50*/  @UP1 USHF.R.U32.HI UR11, URZ, UR19, UR7 ;  /* 0x000000133f0b1299 */ /* 0x000fd80008011607 */
.L_x_2412:
[----:B------:R-:W-:-:S04]  /*8e60*/  UIMAD UR11, UR11, UR15, URZ ;  /* 0x0000000f0b0b72a4 */ /* 0x000fc8000f8e023f */
[----:B------:R-:W-:-:S04]  /*8e70*/  UISETP.LT.AND UP1, UPT, UR14, UR11, UPT ;  /* 0x0000000b0e00728c */ /* 0x000fc8000bf21270 */
[----:B------:R-:W-:-:S12]  /*8e80*/  USEL UR14, UR14, UR11, !UP1 ;  /* 0x0000000b0e0e7287 */ /* 0x000fd8000c800000 */
.L_x_2410:
[----:B------:R-:W-:-:S04]  /*8e90*/  UIADD3 UR14, UR14, 0x3f, URZ ;  /* 0x0000003f0e0e7890 */ /* 0x000fc8000fffe03f */
[----:B------:R-:W-:-:S04]  /*8ea0*/  USHF.R.S32.HI UR6, URZ, 0x1f, UR14 ;  /* 0x0000001f3f067899 */ /* 0x000fc8000801140e */
[----:B------:R-:W-:-:S04]  /*8eb0*/  ULEA.HI UR6, UR6, UR14, URZ, 0x6 ;  /* 0x0000000e06067291 */ /* 0x000fc8000f8f303f */
[----:B------:R-:W-:-:S04]  /*8ec0*/  USHF.R.S32.HI UR6, URZ, 0x6, UR6 ;  /* 0x000000063f067899 */ /* 0x000fc80008011406 */
[----:B------:R-:W-:-:S04]  /*8ed0*/  UISETP.LT.AND UP1, UPT, UR48, UR6, UPT ;  /* 0x000000063000728c */ /* 0x000fc8000bf21270 */
[----:B------:R-:W-:-:S06]  /*8ee0*/  USEL UR21, UR48, UR6, !UP1 ;  /* 0x0000000630157287 */ /* 0x000fcc000c800000 */
[----:B------:R-:W-:-:S13]  /*8ef0*/  ISETP.GE.AND P2, PT, R7, UR21, PT ;  /* 0x0000001507007c0c */ /* 0x000fda000bf46270 */
[----:B------:R-:W-:Y:S05]  /*8f00*/  @!P2 BRA `(.L_x_2413) ;  /* 0x0000001c0038a947 */ /* 0x000fea0003800000 */
[----:B------:R-:W-:Y:S01]  /*8f10*/  IMAD.MOV.U32 R9, RZ, RZ, R6 ;  /* 0x000000ffff097224 */ /* 0x000fe200078e0006 */
[----:B------:R-:W-:Y:S01]  /*8f20*/  UMOV UR23, UR37 ;  /* 0x0000002500177c82 */ /* 0x000fe20008000000 */
[----:B------:R-:W-:Y:S01]  /*8f30*/  IMAD.MOV.U32 R14, RZ, RZ, R5 ;  /* 0x000000ffff0e7224 */ /* 0x000fe200078e0005 */
[----:B------:R-:W-:Y:S01]  /*8f40*/  ULDC UR24, c[0x0][0x9d8] ;  /* 0x0002760000187ab9 */ /* 0x000fe20000000800 */
[----:B-1----:R-:W-:Y:S01]  /*8f50*/  IMAD.MOV.U32 R8, RZ, RZ, R7 ;  /* 0x000000ffff087224 */ /* 0x002fe200078e0007 */
[----:B------:R-:W-:-:S06]  /*8f60*/  ULDC UR22, c[0x0][0x988] ;  /* 0x0002620000167ab9 */ /* 0x000fcc0000000800 */
.L_x_2422:
[----:B------:R-:W-:Y:S01]  /*8f70*/  UIADD3 UR37, UR23, 0x1, URZ ;  /* 0x0000000117257890 */ /* 0x000fe2000fffe03f */
[C---:B------:R-:W-:Y:S01]  /*8f80*/  ISETP.GT.AND P2, PT, R8.reuse, UR21, PT ;  /* 0x0000001508007c0c */ /* 0x040fe2000bf44270 */
[----:B------:R-:W-:Y:S02]  /*8f90*/  VIADD R8, R8, 0xffffffff ;  /* 0xffffffff08087836 */ /* 0x000fe40000000000 */
[----:B------:R-:W-:-:S04]  /*8fa0*/  UISETP.NE.AND UP1, UPT, UR37, 0x2, UPT ;  /* 0x000000022500788c */ /* 0x000fc8000bf25270 */
[----:B------:R-:W-:Y:S02]  /*8fb0*/  USEL UR6, URZ, 0x1, UP1 ;  /* 0x000000013f067887 */ /* 0x000fe40008800000 */
[----:B------:R-:W-:Y:S02]  /*8fc0*/  USEL UR37, UR37, URZ, UP1 ;  /* 0x0000003f25257287 */ /* 0x000fe40008800000 */
[----:B------:R-:W-:Y:S01]  /*8fd0*/  ULOP3.LUT UR38, UR38, UR6, URZ, 0x3c, !UPT ;  /* 0x0000000626267292 */ /* 0x000fe2000f8e3c3f */
[----:B0123--:R-:W-:Y:S11]  /*8fe0*/  @!P0 BRA `(.L_x_2414) ;  /* 0x0000000000048947 */ /* 0x00fff60003800000 */
[----:B------:R-:W-:Y:S01]  /*8ff0*/  BPT.TRAP 0x1 ;  /* 0x000000040000795c */ /* 0x000fe20000300000 */
.L_x_2414:
[----:B------:R-:W-:Y:S01]  /*9000*/  ULEA UR25, UR37, UR46, 0x3 ;  /* 0x0000002e25197291 */ /* 0x000fe2000f8e183f */
[----:B------:R-:W-:-:S05]  /*9010*/  IMAD.U32 R7, RZ, RZ, UR38 ;  /* 0x00000026ff077e24 */ /* 0x000fca000f8e00ff */
[----:B------:R-:W-:-:S04]  /*9020*/  SHF.L.U32 R7, R7, 0x1f, RZ ;  /* 0x0000001f07077819 */ /* 0x000fc800000006ff */
[----:B------:R1:W3:Y:S01]  /*9030*/  SYNCS.PHASECHK.TRANS64.TRYWAIT P3, [UR25+0x28c30], R7 ;  /* 0x028c3007ff0075a7 */ /* 0x0002e20008060159 */
[----:B------:R-:W-:Y:S05]  /*9040*/  @!P0 BRA `(.L_x_2415) ;  /* 0x0000000000048947 */ /* 0x000fea0003800000 */
[----:B------:R-:W-:Y:S01]  /*9050*/  BPT.TRAP 0x1 ;  /* 0x000000040000795c */ /* 0x000fe20000300000 */
.L_x_2415:
[----:B---3--:R-:W-:Y:S05]  /*9060*/  @P3 BRA `(.L_x_2416) ;  /* 0x0000000000083947 */ /* 0x008fea0003800000 */
[----:B------:R-:W3:Y:S02]  /*9070*/  SYNCS.PHASECHK.TRANS64.TRYWAIT P3, [UR25+0x28c30], R7 ;  /* 0x028c3007ff0075a7 */ /* 0x000ee40008060159 */
[----:B---3--:R-:W-:Y:S05]  /*9080*/  @!P3 BRA `(.L_x_2417) ;  /* 0x000000f00068b947 */ /* 0x008fea0003800000 */
.L_x_2416:
[----:B------:R-:W-:Y:S01]  /*9090*/  R2UR UR18, R0 ;  /* 0x00000000001272ca */ /* 0x000fe200000e0000 */
[----:B0-----:R-:W-:Y:S01]  /*90a0*/  WARPGROUP.ARRIVE ;  /* 0x00000000000079c5 */ /* 0x001fe20000000000 */
        /* <DEDUP_REMOVED lines=21> */
[----:B---3--:R-:W-:Y:S01]  /*9200*/  FMUL.FTZ R6, R153, UR24 ;  /* 0x0000001899067c20 */ /* 0x008fe20008410000 */
[----:B------:R-:W-:Y:S01]  /*9210*/  FMUL.FTZ R20, R156, UR24 ;  /* 0x000000189c147c20 */ /* 0x000fe20008410000 */
[----:B--2---:R-:W-:Y:S01]  /*9220*/  FMUL.FTZ R21, R157, UR24 ;  /* 0x000000189d157c20 */ /* 0x004fe20008410000 */
        /* <DEDUP_REMOVED lines=27> */
[----:B--2---:R-:W-:-:S07]  /*93e0*/  FMNMX.FTZ R5, R6, R5, !PT ;  /* 0x0000000506057209 */ /* 0x004fce0007810000 */
[----:B------:R-:W2:Y:S01]  /*93f0*/  MUFU.TANH R152, R152 ;  /* 0x0000009800987308 */ /* 0x000ea20000002400 */
[----:B---3--:R-:W-:-:S07]  /*9400*/  FMNMX.FTZ R156, R20, R5, !PT ;  /* 0x00000005149c7209 */ /* 0x008fce0007810000 */
[----:B------:R-:W3:Y:S01]  /*9410*/  MUFU.TANH R154, R154 ;  /* 0x0000009a009a7308 */ /* 0x000ee20000002400 */
[----:B0-----:R-:W-:-:S07]  /*9420*/  FMNMX.FTZ R5, R21, R156, !PT ;  /* 0x0000009c15057209 */ /* 0x001fce0007810000 */
        /* <DEDUP_REMOVED lines=17> */
[----:B0-----:R-:W-:Y:S01]  /*9540*/  FMNMX.FTZ R162, R165, R156, !PT ;  /* 0x0000009ca5a27209 */ /* 0x001fe20007810000 */
[----:B------:R-:W-:Y:S01]  /*9550*/  FMUL.FTZ R156, R163, UR24 ;  /* 0x00000018a39c7c20 */ /* 0x000fe20008410000 */
[----:B------:R-:W-:Y:S01]  /*9560*/  FMUL.FTZ R163, R170, UR24 ;  /* 0x00000018aaa37c20 */ /* 0x000fe20008410000 */
[----:B------:R-:W-:-:S04]  /*9570*/  FMUL.FTZ R170, R174, UR24 ;  /* 0x00000018aeaa7c20 */ /* 0x000fc80008410000 */
[----:B------:R-:W0:Y:S01]  /*9580*/  MUFU.TANH R168, R168 ;  /* 0x000000a800a87308 */ /* 0x000e220000002400 */
[----:B--2---:R-:W-:Y:S01]  /*9590*/  FMNMX.FTZ R5, R169, R162, !PT ;  /* 0x000000a2a9057209 */ /* 0x004fe20007810000 */
[----:B------:R-:W-:Y:S01]  /*95a0*/  FMUL.FTZ R162, R167, UR24 ;  /* 0x00000018a7a27c20 */ /* 0x000fe20008410000 */
[----:B------:R-:W-:-:S05]  /*95b0*/  FMUL.FTZ R167, R179, UR24 ;  /* 0x00000018b3a77c20 */ /* 0x000fca0008410000 */
[----:B------:R-:W2:Y:S01]  /*95c0*/  MUFU.TANH R10, R10 ;  /* 0x0000000a000a7308 */ /* 0x000ea20000002400 */
[----:B---3--:R-:W-:-:S07]  /*95d0*/  FMNMX.FTZ R5, R172, R5, !PT ;  /* 0x00000005ac057209 */ /* 0x008fce0007810000 */
[----:B------:R-:W3:Y:S01]  /*95e0*/  MUFU.TANH R11, R11 ;  /* 0x0000000b000b7308 */ /* 0x000ee20000002400 */
[----:B0-----:R-:W-:-:S05]  /*95f0*/  FMNMX.FTZ R5, R168, R5, !PT ;  /* 0x00000005a8057209 */ /* 0x001fca0007810000 */
[----:B------:R-:W0:Y:S02]  /*9600*/  SHFL.BFLY PT, R176, R5, 0x2, 0x1f ;  /* 0x0c401f0005b07f89 */ /* 0x000e2400000e0000 */
[----:B------:R-:W4:Y:S01]  /*9610*/  MUFU.TANH R12, R12 ;  /* 0x0000000c000c7308 */ /* 0x000f220000002400 */
[----:B--2---:R-:W-:-:S07]  /*9620*/  FMNMX.FTZ R174, R10, R9, !PT ;  /* 0x000000090aae7209 */ /* 0x004fce0007810000 */
[----:B------:R-:W2:Y:S08]  /*9630*/  MUFU.TANH R13, R13 ;  /* 0x0000000d000d7308 */ /* 0x000eb00000002400 */
[----:B------:R-:W5:Y:S01]  /*9640*/  MUFU.TANH R153, R153 ;  /* 0x0000009900997308 */ /* 0x000f620000002400 */
[----:B0-----:R-:W-:-:S07]  /*9650*/  FMNMX.FTZ R180, R5, R176, !PT ;  /* 0x000000b005b47209 */ /* 0x001fce0007810000 */
[----:B------:R-:W0:Y:S01]  /*9660*/  MUFU.TANH R156, R156 ;  /* 0x0000009c009c7308 */ /* 0x000e220000002400 */
[----:B---3--:R-:W-:Y:S01]  /*9670*/  FMNMX.FTZ R5, R11, R174, !PT ;  /* 0x000000ae0b057209 */ /* 0x008fe20007810000 */
[----:B------:R-:W-:Y:S01]  /*9680*/  FMUL.FTZ R174, R182, UR24 ;  /* 0x00000018b6ae7c20 */ /* 0x000fe20008410000 */
[----:B------:R-:W3:Y:S02]  /*9690*/  SHFL.BFLY PT, R181, R180, 0x1, 0x1f ;  /* 0x0c201f00b4b57f89 */ /* 0x000ee400000e0000 */
[----:B----4-:R-:W-:-:S03]  /*96a0*/  FMNMX.FTZ R176, R12, R5, !PT ;  /* 0x000000050cb07209 */ /* 0x010fc60007810000 */
[----:B------:R-:W4:Y:S01]  /*96b0*/  MUFU.TANH R159, R159 ;  /* 0x0000009f009f7308 */ /* 0x000f220000002400 */
[----:B--2---:R-:W-:-:S04]  /*96c0*/  FMNMX.FTZ R176, R13, R176, !PT ;  /* 0x000000b00db07209 */ /* 0x004fc80007810000 */
[----:B-----5:R-:W-:-:S03]  /*96d0*/  FMNMX.FTZ R177, R153, R176, !PT ;  /* 0x000000b099b17209 */ /* 0x020fc60007810000 */
[----:B------:R-:W2:Y:S01]  /*96e0*/  MUFU.TANH R162, R162 ;  /* 0x000000a200a27308 */ /* 0x000ea20000002400 */
[----:B0-----:R-:W-:-:S07]  /*96f0*/  FMNMX.FTZ R176, R156, R177, !PT ;  /* 0x000000b19cb07209 */ /* 0x001fce0007810000 */
[----:B------:R-:W0:Y:S01]  /*9700*/  MUFU.TANH R163, R163 ;  /* 0x000000a300a37308 */ /* 0x000e220000002400 */
[----:B----4-:R-:W-:Y:S02]  /*9710*/  FMNMX.FTZ R177, R159, R176, !PT ;  /* 0x000000b09fb17209 */ /* 0x010fe40007810000 */
[----:B---3--:R-:W-:-:S05]  /*9720*/  FMNMX.FTZ R5, R180, R181, !PT ;  /* 0x000000b5b4057209 */ /* 0x008fca0007810000 */
[----:B------:R-:W3:Y:S01]  /*9730*/  MUFU.TANH R166, R166 ;  /* 0x000000a600a67308 */ /* 0x000ee20000002400 */
[----:B--2---:R-:W-:Y:S01]  /*9740*/  FMNMX.FTZ R176, R162, R177, !PT ;  /* 0x000000b1a2b07209 */ /* 0x004fe20007810000 */
[C---:B------:R-:W-:Y:S01]  /*9750*/  FMUL.FTZ R179, R5.reuse, UR10 ;  /* 0x0000000a05b37c20 */ /* 0x040fe20008410000 */
[----:B------:R-:W-:-:S03]  /*9760*/  FADD.FTZ R14, -R5, R14 ;  /* 0x0000000e050e7221 */ /* 0x000fc60000010100 */
[--C-:B------:R-:W-:Y:S01]  /*9770*/  FFMA.FTZ R178, R6, UR10, -R179.reuse ;  /* 0x0000000a06b27c23 */ /* 0x100fe200080108b3 */
[----:B------:R-:W-:Y:S01]  /*9780*/  FMUL.FTZ R14, R14, UR10 ;  /* 0x0000000a0e0e7c20 */ /* 0x000fe20008410000 */
[----:B------:R-:W2:Y:S01]  /*9790*/  MUFU.TANH R170, R170 ;  /* 0x000000aa00aa7308 */ /* 0x000ea20000002400 */
        /* <DEDUP_REMOVED lines=16> */
[----:B--2---:R-:W-:Y:S01]  /*98a0*/  FMNMX.FTZ R176, R170, R177, !PT ;  /* 0x000000b1aab07209 */ /* 0x004fe20007810000 */
[----:B------:R-:W-:-:S06]  /*98b0*/  FFMA.FTZ R168, R168, UR10, -R179 ;  /* 0x0000000aa8a87c23 */ /* 0x000fcc00080108b3 */
[----:B------:R-:W2:Y:S01]  /*98c0*/  MUFU.TANH R167, R167 ;  /* 0x000000a700a77308 */ /* 0x000ea20000002400 */
[----:B0-----:R-:W-:-:S07]  /*98d0*/  FMNMX.FTZ R6, R173, R176, !PT ;  /* 0x000000b0ad067209 */ /* 0x001fce0007810000 */
[----:B------:R-:W0:Y:S01]  /*98e0*/  MUFU.TANH R174, R174 ;  /* 0x000000ae00ae7308 */ /* 0x000e220000002400 */
[----:B---3--:R-:W-:-:S07]  /*98f0*/  FMNMX.FTZ R6, R171, R6, !PT ;  /* 0x00000006ab067209 */ /* 0x008fce0007810000 */
[----:B------:R-:W3:Y:S01]  /*9900*/  MUFU.TANH R175, R175 ;  /* 0x000000af00af7308 */ /* 0x000ee20000002400 */
[----:B--2---:R-:W-:-:S07]  /*9910*/  FMNMX.FTZ R177, R167, R6, !PT ;  /* 0x00000006a7b17209 */ /* 0x004fce0007810000 */
[----:B------:R2:W-:Y:S01]  /*9920*/  MUFU.EX2 R176, R178 ;  /* 0x000000b200b07308 */ /* 0x0005e20000000800 */
[----:B0-----:R-:W-:Y:S01]  /*9930*/  FMNMX.FTZ R6, R174, R177, !PT ;  /* 0x000000b1ae067209 */ /* 0x001fe20007810000 */
[----:B------:R-:W-:-:S06]  /*9940*/  FFMA.FTZ R177, R152, UR10, -R179 ;  /* 0x0000000a98b17c23 */ /* 0x000fcc00080108b3 */
[----:B------:R-:W0:Y:S01]  /*9950*/  MUFU.EX2 R14, R14 ;  /* 0x0000000e000e7308 */ /* 0x000e220000000800 */
[----:B---3--:R-:W-:Y:S01]  /*9960*/  FMNMX.FTZ R6, R175, R6, !PT ;  /* 0x00000006af067209 */ /* 0x008fe20007810000 */
[----:B--2---:R-:W-:-:S04]  /*9970*/  FFMA.FTZ R178, R154, UR10, -R179 ;  /* 0x0000000a9ab27c23 */ /* 0x004fc800080108b3 */
[----:B------:R-:W2:Y:S02]  /*9980*/  SHFL.BFLY PT, R181, R6, 0x2, 0x1f ;  /* 0x0c401f0006b57f89 */ /* 0x000ea400000e0000 */
[----:B------:R-:W3:Y:S08]  /*9990*/  MUFU.EX2 R15, R15 ;  /* 0x0000000f000f7308 */ /* 0x000ef00000000800 */
[----:B------:R-:W4:Y:S01]  /*99a0*/  MUFU.EX2 R20, R20 ;  /* 0x0000001400147308 */ /* 0x000f220000000800 */
[-C--:B0-----:R-:W-:Y:S01]  /*99b0*/  FMUL.FTZ R24, R24, R14.reuse ;  /* 0x0000000e18187220 */ /* 0x081fe20000410000 */
        /* <DEDUP_REMOVED lines=12> */
[----:B--2---:R-:W-:Y:S01]  /*9a80*/  FMNMX.FTZ R181, R6, R181, !PT ;  /* 0x000000b506b57209 */ /* 0x004fe20007810000 */
        /* <DEDUP_REMOVED lines=33> */
[C---:B------:R-:W-:Y:S01]  /*9ca0*/  FMUL.FTZ R154, R6.reuse, UR10 ;  /* 0x0000000a069a7c20 */ /* 0x040fe20008410000 */
[----:B------:R-:W-:Y:S01]  /*9cb0*/  FADD.FTZ R9, -R6, R9 ;  /* 0x0000000906097221 */ /* 0x000fe20000010100 */
[----:B------:R-:W-:Y:S01]  /*9cc0*/  MUFU.EX2 R157, R157 ;  /* 0x0000009d009d7308 */ /* 0x000fe20000000800 */
[----:B------:R-:W-:Y:S01]  /*9cd0*/  FMUL.FTZ R97, R97, R14 ;  /* 0x0000000e61617220 */ /* 0x000fe20000410000 */
[--C-:B------:R-:W-:Y:S01]  /*9ce0*/  FFMA.FTZ R172, R153, UR10, -R154.reuse ;  /* 0x0000000a99ac7c23 */ /* 0x100fe2000801089a */
[----:B------:R-:W-:Y:S01]  /*9cf0*/  FMUL.FTZ R9, R9, UR10 ;  /* 0x0000000a09097c20 */ /* 0x000fe20008410000 */
[----:B------:R-:W-:Y:S01]  /*9d00*/  FFMA.FTZ R10, R10, UR10, -R154 ;  /* 0x0000000a0a0a7c23 */ /* 0x000fe2000801089a */
[----:B------:R-:W-:-:S02]  /*9d10*/  IMAD.MOV R153, RZ, RZ, -R17 ;  /* 0x000000ffff997224 */ /* 0x000fc400078e0a11 */
[--C-:B------:R-:W-:Y:S01]  /*9d20*/  FFMA.FTZ R11, R11, UR10, -R154.reuse ;  /* 0x0000000a0b0b7c23 */ /* 0x100fe2000801089a */
[--C-:B------:R-:W-:Y:S01]  /*9d30*/  FFMA.FTZ R181, R170, UR10, -R154.reuse ;  /* 0x0000000aaab57c23 */ /* 0x100fe2000801089a */
[----:B------:R-:W-:Y:S01]  /*9d40*/  IMAD.U32 R170, RZ, RZ, UR25 ;  /* 0x00000019ffaa7e24 */ /* 0x000fe2000f8e00ff */
[----:B------:R-:W-:Y:S01]  /*9d50*/  MUFU.EX2 R9, R9 ;  /* 0x0000000900097308 */ /* 0x000fe20000000800 */
[----:B------:R-:W-:Y:S01]  /*9d60*/  ISETP.NE.AND P3, PT, R2, R153, PT ;  /* 0x000000990200720c */ /* 0x000fe20003f65270 */
[--C-:B------:R-:W-:Y:S01]  /*9d70*/  FFMA.FTZ R12, R12, UR10, -R154.reuse ;  /* 0x0000000a0c0c7c23 */ /* 0x100fe2000801089a */
[----:B------:R-:W-:Y:S02]  /*9d80*/  @!P1 VIADD R152, R170, 0x28c40 ;  /* 0x00028c40aa989836 */ /* 0x000fe40000000000 */
[--C-:B------:R-:W-:Y:S01]  /*9d90*/  FFMA.FTZ R13, R13, UR10, -R154.reuse ;  /* 0x0000000a0d0d7c23 */ /* 0x100fe2000801089a */
[----:B------:R-:W-:Y:S02]  /*9da0*/  IMAD.U32 R153, RZ, RZ, UR23 ;  /* 0x00000017ff997e24 */ /* 0x000fe4000f8e00ff */
[--C-:B------:R-:W-:Y:S01]  /*9db0*/  FFMA.FTZ R179, R156, UR10, -R154.reuse ;  /* 0x0000000a9cb37c23 */ /* 0x100fe2000801089a */
[----:B------:R-:W-:Y:S01]  /*9dc0*/  FFMA.FTZ R159, R159, UR10, -R154 ;  /* 0x0000000a9f9f7c23 */ /* 0x000fe2000801089a */
[----:B------:R-:W0:Y:S01]  /*9dd0*/  MUFU.EX2 R10, R10 ;  /* 0x0000000a000a7308 */ /* 0x000e220000000800 */
[----:B------:R-:W-:Y:S01]  /*9de0*/  @!P1 PRMT R152, RZ, 0x654, R152 ;  /* 0x00000654ff989816 */ /* 0x000fe20000000098 */
[--C-:B------:R-:W-:Y:S01]  /*9df0*/  FFMA.FTZ R206, R162, UR10, -R154.reuse ;  /* 0x0000000aa2ce7c23 */ /* 0x100fe2000801089a */
[--C-:B------:R-:W-:Y:S01]  /*9e00*/  FFMA.FTZ R163, R163, UR10, -R154.reuse ;  /* 0x0000000aa3a37c23 */ /* 0x100fe2000801089a */
[----:B------:R-:W-:Y:S01]  /*9e10*/  FFMA.FTZ R208, R166, UR10, -R154 ;  /* 0x0000000aa6d07c23 */ /* 0x000fe2000801089a */
[----:B------:R4:W-:Y:S01]  /*9e20*/  @!P1 SYNCS.ARRIVE.TRANS64.RED.A1T0 RZ, [R152+URZ], RZ ;  /* 0x000000ff98ff99a7 */ /* 0x0009e2000810043f */
[----:B------:R-:W-:-:S02]  /*9e30*/  @!P3 IMAD R153, R153, 0x40, R16 ;  /* 0x000000409999b824 */ /* 0x000fc400078e0210 */
[--C-:B------:R-:W-:Y:S01]  /*9e40*/  FFMA.FTZ R210, R173, UR10, -R154.reuse ;  /* 0x0000000aadd27c23 */ /* 0x100fe2000801089a */
[----:B------:R-:W2:Y:S01]  /*9e50*/  MUFU.EX2 R11, R11 ;  /* 0x0000000b000b7308 */ /* 0x000ea20000000800 */
[--C-:B------:R-:W-:Y:S01]  /*9e60*/  FFMA.FTZ R171, R171, UR10, -R154.reuse ;  /* 0x0000000aabab7c23 */ /* 0x100fe2000801089a */
[----:B------:R-:W-:Y:S01]  /*9e70*/  FFMA.FTZ R167, R167, UR10, -R154 ;  /* 0x0000000aa7a77c23 */ /* 0x000fe2000801089a */
[----:B------:R-:W-:Y:S01]  /*9e80*/  @!P3 LEA R153, R153, UR46, 0x2 ;  /* 0x0000002e9999bc11 */ /* 0x000fe2000f8e10ff */
[-C--:B------:R-:W-:Y:S01]  /*9e90*/  FMUL.FTZ R100, R100, R14.reuse ;  /* 0x0000000e64647220 */ /* 0x080fe20000410000 */
[----:B----4-:R-:W-:Y:S01]  /*9ea0*/  FADD.FTZ R152, R20, R3 ;  /* 0x0000000314987221 */ /* 0x010fe20000010000 */
[-C--:B------:R-:W-:Y:S01]  /*9eb0*/  FMUL.FTZ R101, R101, R14.reuse ;  /* 0x0000000e65657220 */ /* 0x080fe20000410000 */
[----:B------:R-:W-:Y:S01]  /*9ec0*/  FMUL.FTZ R104, R104, R14 ;  /* 0x0000000e68687220 */ /* 0x000fe20000410000 */
[----:B------:R-:W3:Y:S01]  /*9ed0*/  MUFU.EX2 R12, R12 ;  /* 0x0000000c000c7308 */ /* 0x000ee20000000800 */
[----:B0-----:R-:W-:Y:S01]  /*9ee0*/  FFMA.FTZ R4, R9, R4, R10 ;  /* 0x0000000409047223 */ /* 0x001fe2000001000a */
[----:B------:R-:W-:Y:S01]  /*9ef0*/  FADD.FTZ R152, R21, R152 ;  /* 0x0000009815987221 */ /* 0x000fe20000010000 */
[----:B------:R-:W-:Y:S01]  /*9f00*/  @!P3 STS [R153+0x28800], R14 ;  /* 0x0288000e9900b388 */ /* 0x000fe20000000800 */
[-C--:B------:R-:W-:Y:S01]  /*9f10*/  FMUL.FTZ R105, R105, R14.reuse ;  /* 0x0000000e69697220 */ /* 0x080fe20000410000 */
[-C--:B------:R-:W-:Y:S01]  /*9f20*/  FMUL.FTZ R108, R108, R14.reuse ;  /* 0x0000000e6c6c7220 */ /* 0x080fe20000410000 */
        /* <DEDUP_REMOVED lines=12> */
[----:B---3--:R-:W-:Y:S01]  /*9ff0*/  FADD.FTZ R4, R12, R3 ;  /* 0x000000030c047221 */ /* 0x008fe20000010000 */
[-C--:B------:R-:W-:Y:S01]  /*a000*/  FMUL.FTZ R124, R124, R14.reuse ;  /* 0x0000000e7c7c7220 */ /* 0x080fe20000410000 */
[-C--:B------:R-:W-:Y:S01]  /*a010*/  FMUL.FTZ R125, R125, R14.reuse ;  /* 0x0000000e7d7d7220 */ /* 0x080fe20000410000 */
[----:B------:R-:W-:Y:S01]  /*a020*/  FADD.FTZ R152, R178, R153 ;  /* 0x00000099b2987221 */ /* 0x000fe20000010000 */
[-C--:B------:R-:W-:Y:S01]  /*a030*/  FMUL.FTZ R128, R128, R14.reuse ;  /* 0x0000000e80807220 */ /* 0x080fe20000410000 */
[-C--:B------:R-:W-:Y:S01]  /*a040*/  FMUL.FTZ R129, R129, R14.reuse ;  /* 0x0000000e81817220 */ /* 0x080fe20000410000 */
[----:B------:R-:W0:Y:S01]  /*a050*/  MUFU.EX2 R179, R179 ;  /* 0x000000b300b37308 */ /* 0x000e220000000800 */
        /* <DEDUP_REMOVED lines=16> */
[----:B0-----:R-:W-:Y:S01]  /*a160*/  FADD.FTZ R4, R179, R4 ;  /* 0x00000004b3047221 */ /* 0x001fe20000010000 */
[----:B------:R-:W-:Y:S01]  /*a170*/  FMUL.FTZ R149, R149, R14 ;  /* 0x0000000e95957220 */ /* 0x000fe20000410000 */
[--C-:B------:R-:W-:Y:S01]  /*a180*/  FFMA.FTZ R162, R174, UR10, -R154.reuse ;  /* 0x0000000aaea27c23 */ /* 0x100fe2000801089a */
[----:B------:R-:W-:Y:S01]  /*a190*/  FFMA.FTZ R175, R175, UR10, -R154 ;  /* 0x0000000aafaf7c23 */ /* 0x000fe2000801089a */
[----:B------:R-:W-:Y:S01]  /*a1a0*/  F2FP.F16.F32.PACK_AB R154, R21, R20 ;  /* 0x00000014159a723e */ /* 0x000fe200000000ff */
[----:B------:R-:W-:Y:S01]  /*a1b0*/  FMUL.FTZ R26, R26, R9 ;  /* 0x000000091a1a7220 */ /* 0x000fe20000410000 */
[----:B------:R-:W-:Y:S01]  /*a1c0*/  F2FP.F16.F32.PACK_AB R158, R180, R155 ;  /* 0x0000009bb49e723e */ /* 0x000fe200000000ff */
[----:B------:R-:W0:Y:S01]  /*a1d0*/  MUFU.EX2 R206, R206 ;  /* 0x000000ce00ce7308 */ /* 0x000e220000000800 */
        /* <DEDUP_REMOVED lines=16> */
[C---:B0-----:R-:W-:Y:S01]  /*a2e0*/  FADD.FTZ R4, R206.reuse, R3 ;  /* 0x00000003ce047221 */ /* 0x041fe20000010000 */
[----:B------:R-:W-:Y:S01]  /*a2f0*/  F2FP.F16.F32.PACK_AB R159, R206, R159 ;  /* 0x0000009fce9f723e */ /* 0x000fe200000000ff */
[-C--:B------:R-:W-:Y:S01]  /*a300*/  FMUL.FTZ R43, R43, R9.reuse ;  /* 0x000000092b2b7220 */ /* 0x080fe20000410000 */
[-C--:B------:R-:W-:Y:S01]  /*a310*/  FMUL.FTZ R46, R46, R9.reuse ;  /* 0x000000092e2e7220 */ /* 0x080fe20000410000 */
[-C--:B------:R-:W-:Y:S01]  /*a320*/  FMUL.FTZ R47, R47, R9.reuse ;  /* 0x000000092f2f7220 */ /* 0x080fe20000410000 */
[-C--:B------:R-:W-:Y:S01]  /*a330*/  FMUL.FTZ R50, R50, R9.reuse ;  /* 0x0000000932327220 */ /* 0x080fe20000410000 */
[----:B------:R-:W-:Y:S01]  /*a340*/  FMUL.FTZ R51, R51, R9 ;  /* 0x0000000933337220 */ /* 0x000fe20000410000 */
[----:B------:R-:W0:Y:S01]  /*a350*/  MUFU.EX2 R164, R164 ;  /* 0x000000a400a47308 */ /* 0x000e220000000800 */
        /* <DEDUP_REMOVED lines=17> */
[----:B------:R-:W-:Y:S01]  /*a470*/  F2FP.F16.F32.PACK_AB R153, R11, R10 ;  /* 0x0000000a0b99723e */ /* 0x000fe200000000ff */
        /* <DEDUP_REMOVED lines=56> */
[----:B--2---:R-:W-:-:S02]  /*a800*/  F2FP.F16.F32.PACK_AB R162, R164, R161 ;  /* 0x000000a1a4a2723e */ /* 0x004fc400000000ff */
[----:B------:R-:W-:Y:S02]  /*a810*/  F2FP.F16.F32.PACK_AB R161, R208, R163 ;  /* 0x000000a3d0a1723e */ /* 0x000fe400000000ff */
        /* <DEDUP_REMOVED lines=15> */
.L_x_2418:
[----:B------:R2:W3:Y:S01]  /*a910*/  SYNCS.PHASECHK.TRANS64.TRYWAIT P3, [UR25+0x28c50], R7 ;  /* 0x028c5007ff0075a7 */ /* 0x0004e20008060159 */
[----:B------:R-:W-:Y:S05]  /*a920*/  @!P0 BRA `(.L_x_2419) ;  /* 0x0000000000048947 */ /* 0x000fea0003800000 */
[----:B------:R-:W-:Y:S01]  /*a930*/  BPT.TRAP 0x1 ;  /* 0x000000040000795c */ /* 0x000fe20000300000 */
.L_x_2419:
[----:B---3--:R-:W-:Y:S05]  /*a940*/  @P3 BRA `(.L_x_2420) ;  /* 0x0000000000083947 */ /* 0x008fea0003800000 */
[----:B------:R-:W3:Y:S02]  /*a950*/  SYNCS.PHASECHK.TRANS64.TRYWAIT P3, [UR25+0x28c50], R7 ;  /* 0x028c5007ff0075a7 */ /* 0x000ee40008060159 */
[----:B---3--:R-:W-:Y:S05]  /*a960*/  @!P3 BRA `(.L_x_2421) ;  /* 0x000000d80048b947 */ /* 0x008fea0003800000 */
.L_x_2420:
        /* <DEDUP_REMOVED lines=39> */
[----:B-12---:R-:W-:-:S07]  /*abe0*/  IMAD.MOV.U32 R7, RZ, RZ, R8 ;  /* 0x000000ffff077224 */ /* 0x006fce00078e0008 */
.L_x_2413:
[----:B------:R-:W-:-:S13]  /*abf0*/  ISETP.GE.AND P2, PT, R7, UR48, PT ;  /* 0x0000003007007c0c */ /* 0x000fda000bf46270 */
[----:B------:R-:W-:Y:S05]  /*ac00*/  @!P2 BRA `(.L_x_2423) ;  /* 0x0000002400dca947 */ /* 0x000fea0003800000 */
[----:B------:R-:W-:Y:S01]  /*ac10*/  IMAD.MOV.U32 R12, RZ, RZ, R6 ;  /* 0x000000ffff0c7224 */ /* 0x000fe200078e0006 */
[----:B------:R-:W-:Y:S01]  /*ac20*/  UMOV UR22, UR37 ;  /* 0x0000002500167c82 */ /* 0x000fe20008000000 */
[----:B------:R-:W-:Y:S01]  /*ac30*/  IMAD.MOV.U32 R9, RZ, RZ, R5 ;  /* 0x000000ffff097224 */ /* 0x000fe200078e0005 */
[----:B------:R-:W-:Y:S01]  /*ac40*/  ULDC UR23, c[0x0][0x9e4] ;  /* 0x0002790000177ab9 */ /* 0x000fe20000000800 */
[----:B------:R-:W-:Y:S01]  /*ac50*/  ULDC UR24, c[0x0][0x9d8] ;  /* 0x0002760000187ab9 */ /* 0x000fe20000000800 */
[----:B------:R-:W-:Y:S01]  /*ac60*/  ULDC UR21, c[0x0][0x988] ;  /* 0x0002620000157ab9 */ /* 0x000fe20000000800 */
[----:B------:R-:W-:-:S05]  /*ac70*/  ULDC UR25, c[0x0][0x9e0] ;  /* 0x0002780000197ab9 */ /* 0x000fca0000000800 */
.L_x_2440:
[----:B------:R-:W-:-:S04]  /*ac80*/  UIADD3 UR37, UR22, 0x1, URZ ;  /* 0x0000000116257890 */ /* 0x000fc8000fffe03f */
[----:B------:R-:W-:-:S04]  /*ac90*/  UISETP.NE.AND UP1, UPT, UR37, 0x2, UPT ;  /* 0x000000022500788c */ /* 0x000fc8000bf25270 */
[----:B------:R-:W-:Y:S02]  /*aca0*/  USEL UR6, URZ, 0x1, UP1 ;  /* 0x000000013f067887 */ /* 0x000fe40008800000 */
[----:B------:R-:W-:Y:S02]  /*acb0*/  USEL UR37, UR37, URZ, UP1 ;  /* 0x0000003f25257287 */ /* 0x000fe40008800000 */
[----:B------:R-:W-:Y:S01]  /*acc0*/  ULOP3.LUT UR38, UR38, UR6, URZ, 0x3c, !UPT ;  /* 0x0000000626267292 */ /* 0x000fe2000f8e3c3f */
[----:B0---4-:R-:W-:Y:S11]  /*acd0*/  @!P0 BRA `(.L_x_2424) ;  /* 0x0000000000048947 */ /* 0x011ff60003800000 */
[----:B------:R-:W-:Y:S01]  /*ace0*/  BPT.TRAP 0x1 ;  /* 0x000000040000795c */ /* 0x000fe20000300000 */
.L_x_2424:
[----:B------:R-:W-:Y:S01]  /*acf0*/  ULEA UR26, UR37, UR46, 0x3 ;  /* 0x0000002e251a7291 */ /* 0x000fe2000f8e183f */
[----:B-1----:R-:W-:-:S05]  /*ad00*/  IMAD.U32 R8, RZ, RZ, UR38 ;  /* 0x00000026ff087e24 */ /* 0x002fca000f8e00ff */
[----:B------:R-:W-:-:S04]  /*ad10*/  SHF.L.U32 R8, R8, 0x1f, RZ ;  /* 0x0000001f08087819 */ /* 0x000fc800000006ff */
[----:B------:R1:W4:Y:S01]  /*ad20*/  SYNCS.PHASECHK.TRANS64.TRYWAIT P2, [UR26+0x28c30], R8 ;  /* 0x028c3008ff0075a7 */ /* 0x000322000804015a */
[----:B------:R-:W-:Y:S05]  /*ad30*/  @!P0 BRA `(.L_x_2425) ;  /* 0x0000000000048947 */ /* 0x000fea0003800000 */
[----:B------:R-:W-:Y:S01]  /*ad40*/  BPT.TRAP 0x1 ;  /* 0x000000040000795c */ /* 0x000fe20000300000 */
.L_x_2425:
[----:B----4-:R-:W-:Y:S05]  /*ad50*/  @P2 BRA `(.L_x_2426) ;  /* 0x0000000000082947 */ /* 0x010fea0003800000 */
[----:B------:R-:W4:Y:S02]  /*ad60*/  SYNCS.PHASECHK.TRANS64.TRYWAIT P2, [UR26+0x28c30], R8 ;  /* 0x028c3008ff0075a7 */ /* 0x000f24000804015a */
[----:B----4-:R-:W-:Y:S05]  /*ad70*/  @!P2 BRA `(.L_x_2427) ;  /* 0x000000d40058a947 */ /* 0x010fea0003800000 */
.L_x_2426:
[----:B------:R-:W-:Y:S01]  /*ad80*/  R2UR UR18, R0 ;  /* 0x00000000001272ca */ /* 0x000fe200000e0000 */
[----:B0--3--:R-:W-:Y:S01]  /*ad90*/  WARPGROUP.ARRIVE ;  /* 0x00000000000079c5 */ /* 0x009fe20000000000 */
[----:B------:R-:W-:Y:S01]  /*ada0*/  UMOV UR19, 0x40000040 ;  /* 0x4000004000137882 */ /* 0x000fe20000000000 */
[----:B------:R-:W-:Y:S01]  /*adb0*/  UMOV UR7, 0x40000040 ;  /* 0x4000004000077882 */ /* 0x000fe20000000000 */
[----:B------:R-:W-:Y:S01]  /*adc0*/  UMOV UR11, 0x40000040 ;  /* 0x40000040000b7882 */ /* 0x000fe20000000000 */
[----:B------:R-:W-:Y:S01]  /*add0*/  UMOV UR15, 0x40000040 ;  /* 0x40000040000f7882 */ /* 0x000fe20000000000 */
[----:B------:R-:W-:Y:S01]  /*ade0*/  PLOP3.LUT P2, PT, PT, PT, UP0, 0x80, 0x0 ;  /* 0x000000000000781c */ /* 0x000fe20003f4f008 */
[----:B--2---:R-:W-:Y:S02]  /*adf0*/  IMAD.U32 R21, RZ, RZ, UR26 ;  /* 0x0000001aff157e24 */ /* 0x004fe4000f8e00ff */
        /* <DEDUP_REMOVED lines=25> */
[----:B----4-:R-:W-:Y:S01]  /*af90*/  FMUL.FTZ R5, R152, UR24 ;  /* 0x0000001898057c20 */ /* 0x010fe20008410000 */
        /* <DEDUP_REMOVED lines=39> */
[--C-:B0-----:R-:W-:Y:S02]  /*b210*/  IMAD.IADD R180, R182, 0x1, R167.reuse ;  /* 0x00000001b6b47824 */ /* 0x101fe400078e02a7 */
[----:B------:R-:W-:Y:S01]  /*b220*/  IMAD.IADD R181, R183, 0x1, R167 ;  /* 0x00000001b7b57824 */ /* 0x000fe200078e02a7 */
        /* <DEDUP_REMOVED lines=29> */
[----:B--234-:R-:W-:Y:S05]  /*b400*/  @!P6 BRA `(.L_x_2428) ;  /* 0x00000000005ce947 */ /* 0x01cfea0003800000 */
        /* <DEDUP_REMOVED lines=8> */
[----:B------:R-:W2:Y:S02]  /*b490*/  @P2 LDC.64 R10, c[0x0][0x9e8] ;  /* 0x00027a00ff0a2b82 */ /* 0x000ea40000000a00 */
[----:B--2---:R-:W-:-:S05]  /*b4a0*/  @P2 IMAD.HI.U32 R10, R167, R10, RZ ;  /* 0x0000000aa70a2227 */ /* 0x004fca00078e00ff */
[----:B------:R-:W-:-:S04]  /*b4b0*/  @P2 SHF.R.U32.HI R167, RZ, R11, R10 ;  /* 0x0000000bffa72219 */ /* 0x000fc8000001160a */
[----:B------:R-:W-:Y:S01]  /*b4c0*/  LOP3.LUT R167, RZ, R167, RZ, 0x33, !PT ;  /* 0x000000a7ffa77212 */ /* 0x000fe200078e33ff */
[----:B------:R-:W-:Y:S06]  /*b4d0*/  BRA `(.L_x_2431) ;  /* 0x0000000000147947 */ /* 0x000fec0003800000 */
.L_x_2430:
[----:B------:R-:W-:-:S05]  /*b4e0*/  IMAD.U32 R170, RZ, RZ, UR23 ;  /* 0x00000017ffaa7e24 */ /* 0x000fca000f8e00ff */
[----:B------:R-:W-:-:S13]  /*b4f0*/  ISETP.NE.AND P2, PT, R170, 0x1, PT ;  /* 0x00000001aa00780c */ /* 0x000fda0003f45270 */
[----:B------:R-:W2:Y:S02]  /*b500*/  @P2 LDC.64 R10, c[0x0][0x9e8] ;  /* 0x00027a00ff0a2b82 */ /* 0x000ea40000000a00 */
[----:B--2---:R-:W-:-:S05]  /*b510*/  @P2 IMAD.HI.U32 R10, R167, R10, RZ ;  /* 0x0000000aa70a2227 */ /* 0x004fca00078e00ff */
[----:B------:R-:W-:-:S07]  /*b520*/  @P2 SHF.R.U32.HI R167, RZ, R11, R10 ;  /* 0x0000000bffa72219 */ /* 0x000fce000001160a */
.L_x_2431:
[----:B------:R-:W-:Y:S05]  /*b530*/  BSYNC B0 ;  /* 0x0000000000007941 */ /* 0x000fea0003800000 */
.L_x_2429:
[----:B------:R-:W-:-:S04]  /*b540*/  IMAD R167, R167, R170, -R175 ;  /* 0x000000aaa7a77224 */ /* 0x000fc800078e0aaf */
[----:B------:R-:W-:-:S05]  /*b550*/  IMAD.IADD R167, R167, 0x1, -R2 ;  /* 0x00000001a7a77824 */ /* 0x000fca00078e0a02 */
[----:B------:R-:W-:Y:S02]  /*b560*/  VIADDMNMX R180, R167, R170, R180, PT ;  /* 0x000000aaa7b47246 */ /* 0x000fe400038001b4 */
[----:B------:R-:W-:-:S07]  /*b570*/  VIMNMX R181, R181, R167, !PT ;  /* 0x000000a7b5b57248 */ /* 0x000fce0007fe0100 */
.L_x_2428:
[----:B------:R-:W-:-:S04]  /*b580*/  ISETP.GT.AND P2, PT, R7, -0x1, PT ;  /* 0xffffffff0700780c */ /* 0x000fc80003f44270 */
[C---:B------:R-:W-:Y:S02]  /*b590*/  ISETP.GT.AND P3, PT, R181.reuse, RZ, P2 ;  /* 0x000000ffb500720c */ /* 0x040fe40001764270 */
[C---:B------:R-:W-:Y:S02]  /*b5a0*/  ISETP.GT.AND P5, PT, R181.reuse, 0x1, P2 ;  /* 0x00000001b500780c */ /* 0x040fe400017a4270 */
[C---:B------:R-:W-:Y:S02]  /*b5b0*/  ISETP.LT.OR P4, PT, R180.reuse, 0x1, P3 ;  /* 0x00000001b400780c */ /* 0x040fe40001f81670 */
[----:B------:R-:W-:Y:S02]  /*b5c0*/  ISETP.GT.AND P3, PT, R181, 0x8, P2 ;  /* 0x00000008b500780c */ /* 0x000fe40001764270 */
[----:B------:R-:W-:Y:S02]  /*b5d0*/  FSEL R176, R5, -INF , !P4 ;  /* 0xff80000005b07808 */ /* 0x000fe40006000000 */
[----:B------:R-:W-:Y:S01]  /*b5e0*/  ISETP.GT.AND P4, PT, R181, 0x9, P2 ;  /* 0x00000009b500780c */ /* 0x000fe20001784270 */
[----:B------:R-:W2:Y:S01]  /*b5f0*/  SHFL.IDX PT, R5, R177, 0x1, 0x1c1f ;  /* 0x003c1f00b1057f89 */ /* 0x000ea200000e0000 */
[----:B------:R-:W-:-:S02]  /*b600*/  ISETP.LT.OR P5, PT, R180, 0x2, P5 ;  /* 0x00000002b400780c */ /* 0x000fc40002fa1670 */
[C---:B------:R-:W-:Y:S02]  /*b610*/  ISETP.LT.OR P3, PT, R180.reuse, 0x9, P3 ;  /* 0x00000009b400780c */ /* 0x040fe40001f61670 */
[----:B------:R-:W-:Y:S02]  /*b620*/  ISETP.LT.OR P4, PT, R180, 0xa, P4 ;  /* 0x0000000ab400780c */ /* 0x000fe40002781670 */
[----:B------:R-:W-:Y:S02]  /*b630*/  FSEL R205, R205, -INF , !P5 ;  /* 0xff800000cdcd7808 */ /* 0x000fe40006800000 */
[----:B0-----:R-:W-:Y:S02]  /*b640*/  FSEL R206, R206, -INF , !P3 ;  /* 0xff800000cece7808 */ /* 0x001fe40005800000 */
[----:B------:R-:W-:Y:S02]  /*b650*/  FSEL R207, R207, -INF , !P4 ;  /* 0xff800000cfcf7808 */ /* 0x000fe40006000000 */
[----:B------:R-:W-:-:S02]  /*b660*/  ISETP.GT.AND P5, PT, R181, 0x10, P2 ;  /* 0x00000010b500780c */ /* 0x000fc400017a4270 */
[C---:B------:R-:W-:Y:S02]  /*b670*/  ISETP.GT.AND P3, PT, R181.reuse, 0x11, P2 ;  /* 0x00000011b500780c */ /* 0x040fe40001764270 */
[----:B------:R-:W-:Y:S02]  /*b680*/  ISETP.GT.AND P4, PT, R181, 0x18, P2 ;  /* 0x00000018b500780c */ /* 0x000fe40001784270 */
[C---:B------:R-:W-:Y:S02]  /*b690*/  ISETP.LT.OR P5, PT, R180.reuse, 0x11, P5 ;  /* 0x00000011b400780c */ /* 0x040fe40002fa1670 */
[C---:B------:R-:W-:Y:S02]  /*b6a0*/  ISETP.LT.OR P3, PT, R180.reuse, 0x12, P3 ;  /* 0x00000012b400780c */ /* 0x040fe40001f61670 */
[----:B------:R-:W-:Y:S01]  /*b6b0*/  ISETP.LT.OR P4, PT, R180, 0x19, P4 ;  /* 0x00000019b400780c */ /* 0x000fe20002781670 */
[----:B--2---:R-:W-:Y:S01]  /*b6c0*/  IMAD.IADD R177, R183, 0x1, R5 ;  /* 0x00000001b7b17824 */ /* 0x004fe200078e0205 */
[----:B------:R-:W-:-:S02]  /*b6d0*/  FSEL R208, R208, -INF , !P5 ;  /* 0xff800000d0d07808 */ /* 0x000fc40006800000 */
[----:B------:R-:W-:Y:S02]  /*b6e0*/  FSEL R209, R209, -INF , !P3 ;  /* 0xff800000d1d17808 */ /* 0x000fe40005800000 */
[----:B------:R-:W-:Y:S02]  /*b6f0*/  FSEL R167, R163, -INF , !P4 ;  /* 0xff800000a3a77808 */ /* 0x000fe40006000000 */
        /* <DEDUP_REMOVED lines=9> */
[----:B------:R-:W-:-:S02]  /*b790*/  ISETP.GT.AND P5, PT, R181, 0x28, P2 ;  /* 0x00000028b500780c */ /* 0x000fc400017a4270 */
[C---:B------:R-:W-:Y:S02]  /*b7a0*/  ISETP.GT.AND P3, PT, R181.reuse, 0x29, P2 ;  /* 0x00000029b500780c */ /* 0x040fe40001764270 */
[----:B------:R-:W-:Y:S02]  /*b7b0*/  ISETP.GT.AND P4, PT, R181, 0x30, P2 ;  /* 0x00000030b500780c */ /* 0x000fe40001784270 */
[C---:B------:R-:W-:Y:S02]  /*b7c0*/  ISETP.LT.OR P5, PT, R180.reuse, 0x29, P5 ;  /* 0x00000029b400780c */ /* 0x040fe40002fa1670 */
[C---:B------:R-:W-:Y:S02]  /*b7d0*/  ISETP.LT.OR P3, PT, R180.reuse, 0x2a, P3 ;  /* 0x0000002ab400780c */ /* 0x040fe40001f61670 */
[----:B------:R-:W-:Y:S02]  /*b7e0*/  ISETP.LT.OR P4, PT, R180, 0x31, P4 ;  /* 0x00000031b400780c */ /* 0x000fe40002781670 */
[----:B------:R-:W-:-:S02]  /*b7f0*/  FSEL R168, R168, -INF , !P5 ;  /* 0xff800000a8a87808 */ /* 0x000fc40006800000 */
[----:B------:R-:W-:Y:S02]  /*b800*/  FSEL R169, R169, -INF , !P3 ;  /* 0xff800000a9a97808 */ /* 0x000fe40005800000 */
[----:B------:R-:W-:Y:S01]  /*b810*/  FSEL R164, R174, -INF , !P4 ;  /* 0xff800000aea47808 */ /* 0x000fe20006000000 */
[----:B------:R-:W-:Y:S01]  /*b820*/  IMAD.IADD R174, R182, 0x1, R5 ;  /* 0x00000001b6ae7824 */ /* 0x000fe200078e0205 */
        /* <DEDUP_REMOVED lines=8> */
[----:B------:R-:W-:Y:S01]  /*b8b0*/  FSEL R163, R179, -INF , !P4 ;  /* 0xff800000b3a37808 */ /* 0x000fe20006000000 */
[----:B------:R-:W-:Y:S06]  /*b8c0*/  @!P6 BRA `(.L_x_2432) ;  /* 0x00000000005ce947 */ /* 0x000fec0003800000 */
        /* <DEDUP_REMOVED lines=13> */
.L_x_2434:
[----:B------:R-:W-:-:S05]  /*b9a0*/  IMAD.U32 R178, RZ, RZ, UR23 ;  /* 0x00000017ffb27e24 */ /* 0x000fca000f8e00ff */
[----:B------:R-:W-:-:S13]  /*b9b0*/  ISETP.NE.AND P3, PT, R178, 0x1, PT ;  /* 0x00000001b200780c */ /* 0x000fda0003f65270 */
[----:B------:R-:W0:Y:S02]  /*b9c0*/  @P3 LDC.64 R10, c[0x0][0x9e8] ;  /* 0x00027a00ff0a3b82 */ /* 0x000e240000000a00 */
[----:B0-----:R-:W-:-:S05]  /*b9d0*/  @P3 IMAD.HI.U32 R10, R5, R10, RZ ;  /* 0x0000000a050a3227 */ /* 0x001fca00078e00ff */
[----:B------:R-:W-:-:S07]  /*b9e0*/  @P3 SHF.R.U32.HI R5, RZ, R11, R10 ;  /* 0x0000000bff053219 */ /* 0x000fce000001160a */
.L_x_2435:
[----:B------:R-:W-:Y:S05]  /*b9f0*/  BSYNC B0 ;  /* 0x0000000000007941 */ /* 0x000fea0003800000 */
.L_x_2433:
[----:B------:R-:W-:-:S04]  /*ba00*/  IMAD R5, R5, R178, -R175 ;  /* 0x000000b205057224 */ /* 0x000fc800078e0aaf */
[----:B------:R-:W-:-:S05]  /*ba10*/  IMAD.IADD R5, R5, 0x1, -R2 ;  /* 0x0000000105057824 */ /* 0x000fca00078e0a02 */
[----:B------:R-:W-:Y:S02]  /*ba20*/  VIADDMNMX R174, R5, R178, R174, PT ;  /* 0x000000b205ae7246 */ /* 0x000fe400038001ae */
[----:B------:R-:W-:-:S07]  /*ba30*/  VIMNMX R177, R177, R5, !PT ;  /* 0x00000005b1b17248 */ /* 0x000fce0007fe0100 */
.L_x_2432:
        /* <DEDUP_REMOVED lines=9> */
[----:B------:R-:W-:Y:S02]  /*bad0*/  ISETP.GT.AND P3, PT, R177, RZ, P2 ;  /* 0x000000ffb100720c */ /* 0x000fe40001764270 */
[----:B------:R-:W-:Y:S02]  /*bae0*/  FMNMX.FTZ R10, R208, R5, !PT ;  /* 0x00000005d00a7209 */ /* 0x000fe40007810000 */
[----:B------:R-:W-:Y:S02]  /*baf0*/  ISETP.LT.OR P3, PT, R174, 0x1, P3 ;  /* 0x00000001ae00780c */ /* 0x000fe40001f61670 */
[----:B------:R-:W-:Y:S02]  /*bb00*/  FMNMX.FTZ R10, R209, R10, !PT ;  /* 0x0000000ad10a7209 */ /* 0x000fe40007810000 */
[----:B------:R-:W-:-:S02]  /*bb10*/  ISETP.GT.AND P4, PT, R177, 0x8, P2 ;  /* 0x00000008b100780c */ /* 0x000fc40001784270 */
[----:B------:R-:W-:Y:S02]  /*bb20*/  FMNMX.FTZ R5, R167, R10, !PT ;  /* 0x0000000aa7057209 */ /* 0x000fe40007810000 */
[----:B------:R-:W-:Y:S02]  /*bb30*/  ISETP.LT.OR P4, PT, R174, 0x9, P4 ;  /* 0x00000009ae00780c */ /* 0x000fe40002781670 */
[----:B------:R-:W-:Y:S02]  /*bb40*/  FMNMX.FTZ R10, R170, R5, !PT ;  /* 0x00000005aa0a7209 */ /* 0x000fe40007810000 */
[----:B------:R-:W-:Y:S02]  /*bb50*/  ISETP.GT.AND P5, PT, R177, 0x9, P2 ;  /* 0x00000009b100780c */ /* 0x000fe400017a4270 */
[----:B------:R-:W-:Y:S02]  /*bb60*/  FMNMX.FTZ R5, R171, R10, !PT ;  /* 0x0000000aab057209 */ /* 0x000fe40007810000 */
[----:B------:R-:W-:-:S02]  /*bb70*/  FSEL R14, R14, -INF , !P4 ;  /* 0xff8000000e0e7808 */ /* 0x000fc40006000000 */
        /* <DEDUP_REMOVED lines=14> */
[C---:B------:R-:W-:Y:S01]  /*bc60*/  ISETP.GT.AND P4, PT, R177.reuse, 0x19, P2 ;  /* 0x00000019b100780c */ /* 0x040fe20001784270 */
[----:B------:R-:W0:Y:S01]  /*bc70*/  SHFL.BFLY PT, R5, R10, 0x2, 0x1f ;  /* 0x0c401f000a057f89 */ /* 0x000e2200000e0000 */
[----:B------:R-:W-:Y:S02]  /*bc80*/  FSEL R152, R152, -INF , !P5 ;  /* 0xff80000098987808 */ /* 0x000fe40006800000 */
[----:B------:R-:W-:Y:S02]  /*bc90*/  ISETP.GT.AND P5, PT, R177, 0x20, P2 ;  /* 0x00000020b100780c */ /* 0x000fe400017a4270 */
[----:B------:R-:W-:-:S02]  /*bca0*/  ISETP.LT.OR P4, PT, R174, 0x1a, P4 ;  /* 0x0000001aae00780c */ /* 0x000fc40002781670 */
[----:B------:R-:W-:Y:S02]  /*bcb0*/  ISETP.LT.OR P5, PT, R174, 0x21, P5 ;  /* 0x00000021ae00780c */ /* 0x000fe40002fa1670 */
[----:B------:R-:W-:Y:S02]  /*bcc0*/  FSEL R154, R154, -INF , !P4 ;  /* 0xff8000009a9a7808 */ /* 0x000fe40006000000 */
[----:B------:R-:W-:Y:S02]  /*bcd0*/  ISETP.GT.AND P4, PT, R177, 0x28, P2 ;  /* 0x00000028b100780c */ /* 0x000fe40001784270 */
[----:B------:R-:W-:Y:S02]  /*bce0*/  FSEL R155, R155, -INF , !P5 ;  /* 0xff8000009b9b7808 */ /* 0x000fe40006800000 */
[----:B------:R-:W-:-:S04]  /*bcf0*/  ISETP.LT.OR P4, PT, R174, 0x29, P4 ;  /* 0x00000029ae00780c */ /* 0x000fc80002781670 */
[----:B------:R-:W-:Y:S02]  /*bd00*/  FSEL R157, R157, -INF , !P4 ;  /* 0xff8000009d9d7808 */ /* 0x000fe40006000000 */
[----:B------:R-:W-:Y:S02]  /*bd10*/  ISETP.GT.AND P4, PT, R177, 0x30, P2 ;  /* 0x00000030b100780c */ /* 0x000fe40001784270 */
[----:B0-----:R-:W-:Y:S02]  /*bd20*/  FMNMX.FTZ R11, R10, R5, !PT ;  /* 0x000000050a0b7209 */ /* 0x001fe40007810000 */
[----:B------:R-:W-:-:S03]  /*bd30*/  ISETP.LT.OR P4, PT, R174, 0x31, P4 ;  /* 0x00000031ae00780c */ /* 0x000fc60002781670 */
[----:B------:R-:W0:Y:S02]  /*bd40*/  SHFL.BFLY PT, R178, R11, 0x1, 0x1f ;  /* 0x0c201f000bb27f89 */ /* 0x000e2400000e0000 */
[----:B0-----:R-:W-:Y:S02]  /*bd50*/  FMNMX.FTZ R5, R11, R178, !PT ;  /* 0x000000b20b057209 */ /* 0x001fe40007810000 */
[----:B------:R-:W-:Y:S02]  /*bd60*/  FSEL R11, R6, -INF , !P3 ;  /* 0xff800000060b7808 */ /* 0x000fe40005800000 */
[----:B------:R-:W-:Y:S01]  /*bd70*/  ISETP.GT.AND P3, PT, R177, 0x18, P2 ;  /* 0x00000018b100780c */ /* 0x000fe20001764270 */
[----:B------:R-:W-:Y:S01]  /*bd80*/  FMUL.FTZ R10, R5, UR10 ;  /* 0x0000000a050a7c20 */ /* 0x000fe20008410000 */
[----:B------:R-:W-:Y:S02]  /*bd90*/  FMNMX.FTZ R6, R11, R12, !PT ;  /* 0x0000000c0b067209 */ /* 0x000fe40007810000 */
[----:B------:R-:W-:-:S02]  /*bda0*/  ISETP.LT.OR P3, PT, R174, 0x19, P3 ;  /* 0x00000019ae00780c */ /* 0x000fc40001f61670 */
[----:B------:R-:W-:Y:S02]  /*bdb0*/  FMNMX.FTZ R173, R13, R6, !PT ;  /* 0x000000060dad7209 */ /* 0x000fe40007810000 */
[----:B------:R-:W-:Y:S02]  /*bdc0*/  FSEL R153, R153, -INF , !P3 ;  /* 0xff80000099997808 */ /* 0x000fe40005800000 */
[----:B------:R-:W-:Y:S02]  /*bdd0*/  FMNMX.FTZ R6, R14, R173, !PT ;  /* 0x000000ad0e067209 */ /* 0x000fe40007810000 */
[----:B------:R-:W-:Y:S02]  /*bde0*/  ISETP.GT.AND P3, PT, R177, 0x21, P2 ;  /* 0x00000021b100780c */ /* 0x000fe40001764270 */
        /* <DEDUP_REMOVED lines=9> */
[----:B------:R-:W-:Y:S02]  /*be80*/  FSETP.NEU.FTZ.AND P5, PT, R5, -INF , PT ;  /* 0xff8000000500780b */ /* 0x000fe40003fbd000 */
[----:B------:R-:W-:Y:S02]  /*be90*/  FMNMX.FTZ R175, R155, R6, !PT ;  /* 0x000000069baf7209 */ /* 0x000fe40007810000 */
[----:B------:R-:W-:Y:S02]  /*bea0*/  FSEL R158, R158, -INF , !P3 ;  /* 0xff8000009e9e7808 */ /* 0x000fe40005800000 */
[----:B------:R-:W-:Y:S02]  /*beb0*/  FMNMX.FTZ R6, R156, R175, !PT ;  /* 0x000000af9c067209 */ /* 0x000fe40007810000 */
[----:B------:R-:W-:-:S02]  /*bec0*/  ISETP.GT.AND P3, PT, R177, 0x31, P2 ;  /* 0x00000031b100780c */ /* 0x000fc40001764270 */
[----:B------:R-:W-:Y:S02]  /*bed0*/  FMNMX.FTZ R179, R157, R6, !PT ;  /* 0x000000069db37209 */ /* 0x000fe40007810000 */
[----:B------:R-:W-:Y:S02]  /*bee0*/  FSEL R173, R10, RZ, P5 ;  /* 0x000000ff0aad7208 */ /* 0x000fe40002800000 */
[----:B------:R-:W-:Y:S02]  /*bef0*/  FSEL R175, R159, -INF , !P4 ;  /* 0xff8000009faf7808 */ /* 0x000fe40006000000 */
[----:B------:R-:W-:Y:S01]  /*bf00*/  ISETP.GT.AND P4, PT, R177, 0x38, P2 ;  /* 0x00000038b100780c */ /* 0x000fe20001784270 */
[--C-:B------:R-:W-:Y:S01]  /*bf10*/  FFMA.FTZ R10, R176, UR10, -R173.reuse ;  /* 0x0000000ab00a7c23 */ /* 0x100fe200080108ad */
[----:B------:R-:W-:Y:S01]  /*bf20*/  ISETP.LT.OR P3, PT, R174, 0x32, P3 ;  /* 0x00000032ae00780c */ /* 0x000fe20001f61670 */
[--C-:B------:R-:W-:Y:S01]  /*bf30*/  FFMA.FTZ R205, R205, UR10, -R173.reuse ;  /* 0x0000000acdcd7c23 */ /* 0x100fe200080108ad */
[----:B------:R-:W-:Y:S01]  /*bf40*/  FMNMX.FTZ R6, R158, R179, !PT ;  /* 0x000000b39e067209 */ /* 0x000fe20007810000 */
[--C-:B------:R-:W-:Y:S01]  /*bf50*/  FFMA.FTZ R206, R206, UR10, -R173.reuse ;  /* 0x0000000acece7c23 */ /* 0x100fe200080108ad */
[----:B------:R-:W-:Y:S01]  /*bf60*/  ISETP.GT.AND P2, PT, R177, 0x39, P2 ;  /* 0x00000039b100780c */ /* 0x000fe20001744270 */
[----:B------:R-:W-:Y:S01]  /*bf70*/  MUFU.EX2 R10, R10 ;  /* 0x0000000a000a7308 */ /* 0x000fe20000000800 */
[----:B------:R-:W-:Y:S01]  /*bf80*/  ISETP.LT.OR P4, PT, R174, 0x39, P4 ;  /* 0x00000039ae00780c */ /* 0x000fe20002781670 */
[--C-:B------:R-:W-:Y:S01]  /*bf90*/  FFMA.FTZ R207, R207, UR10, -R173.reuse ;  /* 0x0000000acfcf7c23 */ /* 0x100fe200080108ad */
[----:B------:R-:W-:Y:S01]  /*bfa0*/  FSEL R176, R160, -INF , !P3 ;  /* 0xff800000a0b07808 */ /* 0x000fe20005800000 */
[--C-:B------:R-:W-:Y:S01]  /*bfb0*/  FFMA.FTZ R167, R167, UR10, -R173.reuse ;  /* 0x0000000aa7a77c23 */ /* 0x100fe200080108ad */
[----:B------:R-:W-:Y:S01]  /*bfc0*/  FMNMX.FTZ R177, R175, R6, !PT ;  /* 0x00000006afb17209 */ /* 0x000fe20007810000 */
[--C-:B------:R-:W-:Y:S01]  /*bfd0*/  FFMA.FTZ R170, R170, UR10, -R173.reuse ;  /* 0x0000000aaaaa7c23 */ /* 0x100fe200080108ad */
[----:B------:R-:W-:Y:S01]  /*bfe0*/  ISETP.LT.OR P2, PT, R174, 0x3a, P2 ;  /* 0x0000003aae00780c */ /* 0x000fe20001741670 */
[----:B------:R-:W-:Y:S01]  /*bff0*/  MUFU.EX2 R159, R205 ;  /* 0x000000cd009f7308 */ /* 0x000fe20000000800 */
[----:B------:R-:W-:Y:S01]  /*c000*/  FSEL R161, R161, -INF , !P4 ;  /* 0xff800000a1a17808 */ /* 0x000fe20006000000 */
[--C-:B------:R-:W-:Y:S01]  /*c010*/  FFMA.FTZ R174, R208, UR10, -R173.reuse ;  /* 0x0000000ad0ae7c23 */ /* 0x100fe200080108ad */
[----:B------:R-:W-:Y:S01]  /*c020*/  FMNMX.FTZ R6, R176, R177, !PT ;  /* 0x000000b1b0067209 */ /* 0x000fe20007810000 */
[--C-:B------:R-:W-:Y:S01]  /*c030*/  FFMA.FTZ R171, R171, UR10, -R173.reuse ;  /* 0x0000000aabab7c23 */ /* 0x100fe200080108ad */
[----:B------:R-:W-:Y:S01]  /*c040*/  FSEL R162, R162, -INF , !P2 ;  /* 0xff800000a2a27808 */ /* 0x000fe20005000000 */
[--C-:B------:R-:W-:Y:S01]  /*c050*/  FFMA.FTZ R172, R172, UR10, -R173.reuse ;  /* 0x0000000aacac7c23 */ /* 0x100fe200080108ad */
[----:B------:R-:W-:Y:S01]  /*c060*/  FMNMX.FTZ R179, R161, R6, !PT ;  /* 0x00000006a1b37209 */ /* 0x000fe20007810000 */
[----:B------:R-:W-:Y:S01]  /*c070*/  MUFU.EX2 R160, R206 ;  /* 0x000000ce00a07308 */ /* 0x000fe20000000800 */
[----:B------:R-:W-:Y:S01]  /*c080*/  FSEL R178, R5, RZ, P5 ;  /* 0x000000ff05b27208 */ /* 0x000fe20002800000 */
[--C-:B------:R-:W-:Y:S01]  /*c090*/  FFMA.FTZ R168, R168, UR10, -R173.reuse ;  /* 0x0000000aa8a87c23 */ /* 0x100fe200080108ad */
[----:B------:R-:W-:Y:S01]  /*c0a0*/  FMNMX.FTZ R6, R162, R179, !PT ;  /* 0x000000b3a2067209 */ /* 0x000fe20007810000 */
[----:B------:R-:W-:Y:S01]  /*c0b0*/  FFMA.FTZ R179, R209, UR10, -R173 ;  /* 0x0000000ad1b37c23 */ /* 0x000fe200080108ad */
[----:B------:R-:W-:Y:S01]  /*c0c0*/  ISETP.NE.AND P3, PT, R2, R183, PT ;  /* 0x000000b70200720c */ /* 0x000fe20003f65270 */
[----:B------:R-:W-:Y:S01]  /*c0d0*/  FADD.FTZ R178, -R178, R9 ;  /* 0x00000009b2b27221 */ /* 0x000fe20000010100 */
[--C-:B------:R-:W-:Y:S01]  /*c0e0*/  FFMA.FTZ R169, R169, UR10, -R173.reuse ;  /* 0x0000000aa9a97c23 */ /* 0x100fe200080108ad */
[----:B------:R-:W0:Y:S01]  /*c0f0*/  SHFL.BFLY PT, R181, R6, 0x2, 0x1f ;  /* 0x0c401f0006b57f89 */ /* 0x000e2200000e0000 */
[----:B------:R-:W-:Y:S01]  /*c100*/  MUFU.EX2 R177, R207 ;  /* 0x000000cf00b17308 */ /* 0x000fe20000000800 */
[----:B------:R-:W-:Y:S01]  /*c110*/  FMUL.FTZ R9, R178, UR10 ;  /* 0x0000000ab2097c20 */ /* 0x000fe20008410000 */
[--C-:B------:R-:W-:Y:S01]  /*c120*/  FFMA.FTZ R164, R164, UR10, -R173.reuse ;  /* 0x0000000aa4a47c23 */ /* 0x100fe200080108ad */
[--C-:B------:R-:W-:Y:S01]  /*c130*/  FFMA.FTZ R165, R165, UR10, -R173.reuse ;  /* 0x0000000aa5a57c23 */ /* 0x100fe200080108ad */
[--C-:B------:R-:W-:Y:S01]  /*c140*/  FFMA.FTZ R166, R166, UR10, -R173.reuse ;  /* 0x0000000aa6a67c23 */ /* 0x100fe200080108ad */
[----:B------:R-:W-:-:S03]  /*c150*/  FFMA.FTZ R163, R163, UR10, -R173 ;  /* 0x0000000aa3a37c23 */ /* 0x000fc600080108ad */
[----:B------:R-:W2:Y:S08]  /*c160*/  MUFU.EX2 R9, R9 ;  /* 0x0000000900097308 */ /* 0x000eb00000000800 */
[----:B------:R-:W3:Y:S01]  /*c170*/  MUFU.EX2 R174, R174 ;  /* 0x000000ae00ae7308 */ /* 0x000ee20000000800 */
[----:B0-----:R-:W-:-:S07]  /*c180*/  FMNMX.FTZ R181, R6, R181, !PT ;  /* 0x000000b506b57209 */ /* 0x001fce0007810000 */
[----:B------:R-:W0:Y:S01]  /*c190*/  MUFU.EX2 R179, R179 ;  /* 0x000000b300b37308 */ /* 0x000e220000000800 */
[----:B--2---:R-:W-:Y:S01]  /*c1a0*/  FFMA.FTZ R178, R9, R3, R10 ;  /* 0x0000000309b27223 */ /* 0x004fe2000001000a */
[-C--:B------:R-:W-:Y:S01]  /*c1b0*/  FMUL.FTZ R24, R24, R9.reuse ;  /* 0x0000000918187220 */ /* 0x080fe20000410000 */
[-C--:B------:R-:W-:Y:S01]  /*c1c0*/  FMUL.FTZ R25, R25, R9.reuse ;  /* 0x0000000919197220 */ /* 0x080fe20000410000 */
[----:B------:R-:W2:Y:S01]  /*c1d0*/  SHFL.BFLY PT, R6, R181, 0x1, 0x1f ;  /* 0x0c201f00b5067f89 */ /* 0x000ea200000e0000 */
[----:B------:R-:W-:Y:S01]  /*c1e0*/  FADD.FTZ R3, R159, R178 ;  /* 0x000000b29f037221 */ /* 0x000fe20000010000 */
[-C--:B------:R-:W-:Y:S01]  /*c1f0*/  FMUL.FTZ R28, R28, R9.reuse ;  /* 0x000000091c1c7220 */ /* 0x080fe20000410000 */
[-C--:B------:R-:W-:Y:S01]  /*c200*/  FMUL.FTZ R29, R29, R9.reuse ;  /* 0x000000091d1d7220 */ /* 0x080fe20000410000 */
[----:B------:R-:W4:Y:S01]  /*c210*/  MUFU.EX2 R167, R167 ;  /* 0x000000a700a77308 */ /* 0x000f220000000800 */
[----:B------:R-:W-:Y:S01]  /*c220*/  FADD.FTZ R178, R160, R3 ;  /* 0x00000003a0b27221 */ /* 0x000fe20000010000 */
[-C--:B------:R-:W-:Y:S01]  /*c230*/  FMUL.FTZ R32, R32, R9.reuse ;  /* 0x0000000920207220 */ /* 0x080fe20000410000 */
[-C--:B------:R-:W-:Y:S01]  /*c240*/  FMUL.FTZ R33, R33, R9.reuse ;  /* 0x0000000921217220 */ /* 0x080fe20000410000 */
[-C--:B------:R-:W-:Y:S01]  /*c250*/  FMUL.FTZ R36, R36, R9.reuse ;  /* 0x0000000924247220 */ /* 0x080fe20000410000 */
[----:B------:R-:W-:Y:S01]  /*c260*/  FADD.FTZ R173, R177, R178 ;  /* 0x000000b2b1ad7221 */ /* 0x000fe20000010000 */
[-C--:B------:R-:W-:Y:S01]  /*c270*/  FMUL.FTZ R37, R37, R9.reuse ;  /* 0x0000000925257220 */ /* 0x080fe20000410000 */
[-C--:B------:R-:W-:Y:S01]  /*c280*/  FMUL.FTZ R40, R40, R9.reuse ;  /* 0x0000000928287220 */ /* 0x080fe20000410000 */
[----:B------:R-:W5:Y:S01]  /*c290*/  MUFU.EX2 R170, R170 ;  /* 0x000000aa00aa7308 */ /* 0x000f620000000800 */
[----:B---3--:R-:W-:Y:S01]  /*c2a0*/  FADD.FTZ R182, R174, R173 ;  /* 0x000000adaeb67221 */ /* 0x008fe20000010000 */
[-C--:B------:R-:W-:Y:S01]  /*c2b0*/  FMUL.FTZ R41, R41, R9.reuse ;  /* 0x0000000929297220 */ /* 0x080fe20000410000 */
[-C--:B------:R-:W-:Y:S01]  /*c2c0*/  FMUL.FTZ R44, R44, R9.reuse ;  /* 0x000000092c2c7220 */ /* 0x080fe20000410000 */
[-C--:B------:R-:W-:Y:S01]  /*c2d0*/  FMUL.FTZ R45, R45, R9.reuse ;  /* 0x000000092d2d7220 */ /* 0x080fe20000410000 */
[----:B0-----:R-:W-:Y:S01]  /*c2e0*/  FADD.FTZ R182, R179, R182 ;  /* 0x000000b6b3b67221 */ /* 0x001fe20000010000 */
[-C--:B------:R-:W-:Y:S01]  /*c2f0*/  FMUL.FTZ R48, R48, R9.reuse ;  /* 0x0000000930307220 */ /* 0x080fe20000410000 */
[-C--:B------:R-:W-:Y:S01]  /*c300*/  FMUL.FTZ R49, R49, R9.reuse ;  /* 0x0000000931317220 */ /* 0x080fe20000410000 */
[----:B------:R-:W0:Y:S01]  /*c310*/  MUFU.EX2 R171, R171 ;  /* 0x000000ab00ab7308 */ /* 0x000e220000000800 */
[-C--:B------:R-:W-:Y:S01]  /*c320*/  FMUL.FTZ R52, R52, R9.reuse ;  /* 0x0000000934347220 */ /* 0x080fe20000410000 */
[-C--:B------:R-:W-:Y:S01]  /*c330*/  FMUL.FTZ R53, R53, R9.reuse ;  /* 0x0000000935357220 */ /* 0x080fe20000410000 */
[----:B------:R-:W-:Y:S01]  /*c340*/  FMUL.FTZ R56, R56, R9 ;  /* 0x0000000938387220 */ /* 0x000fe20000410000 */
[----:B--2---:R-:W-:Y:S01]  /*c350*/  FMNMX.FTZ R6, R181, R6, !PT ;  /* 0x00000006b5067209 */ /* 0x004fe20007810000 */
[----:B------:R-:W-:-:S02]  /*c360*/  IMAD.U32 R181, RZ, RZ, UR22 ;  /* 0x00000016ffb57e24 */ /* 0x000fc4000f8e00ff */
[-C--:B------:R-:W-:Y:S01]  /*c370*/  FMUL.FTZ R57, R57, R9.reuse ;  /* 0x0000000939397220 */ /* 0x080fe20000410000 */
[-C--:B------:R-:W-:Y:S01]  /*c380*/  FMUL.FTZ R60, R60, R9.reuse ;  /* 0x000000093c3c7220 */ /* 0x080fe20000410000 */
[C---:B------:R-:W-:Y:S01]  /*c390*/  FSETP.NEU.FTZ.AND P2, PT, R6.reuse, -INF , PT ;  /* 0xff8000000600780b */ /* 0x040fe20003f5d000 */
[C---:B------:R-:W-:Y:S01]  /*c3a0*/  FMUL.FTZ R180, R6.reuse, UR10 ;  /* 0x0000000a06b47c20 */ /* 0x040fe20008410000 */
[----:B------:R-:W2:Y:S01]  /*c3b0*/  MUFU.EX2 R172, R172 ;  /* 0x000000ac00ac7308 */ /* 0x000ea20000000800 */
[----:B------:R-:W-:Y:S01]  /*c3c0*/  @!P3 IMAD R173, R181, 0x40, R16 ;  /* 0x00000040b5adb824 */ /* 0x000fe200078e0210 */
[----:B------:R-:W-:Y:S01]  /*c3d0*/  FSEL R3, R6, RZ, P2 ;  /* 0x000000ff06037208 */ /* 0x000fe20001000000 */
[----:B----4-:R-:W-:Y:S01]  /*c3e0*/  FADD.FTZ R181, R167, R182 ;  /* 0x000000b6a7b57221 */ /* 0x010fe20000010000 */
[----:B------:R-:W-:Y:S01]  /*c3f0*/  FSEL R180, R180, RZ, P2 ;  /* 0x000000ffb4b47208 */ /* 0x000fe20001000000 */
[----:B------:R-:W-:Y:S01]  /*c400*/  FMUL.FTZ R61, R61, R9 ;  /* 0x000000093d3d7220 */ /* 0x000fe20000410000 */
[----:B------:R-:W-:Y:S01]  /*c410*/  @!P3 LEA R173, R173, UR46, 0x2 ;  /* 0x0000002eadadbc11 */ /* 0x000fe2000f8e10ff */
[----:B------:R-:W-:Y:S01]  /*c420*/  FADD.FTZ R3, -R3, R12 ;  /* 0x0000000c03037221 */ /* 0x000fe20000010100 */
[----:B------:R-:W3:Y:S01]  /*c430*/  MUFU.EX2 R168, R168 ;  /* 0x000000a800a87308 */ /* 0x000ee20000000800 */
[--C-:B------:R-:W-:Y:S01]  /*c440*/  FFMA.FTZ R11, R11, UR10, -R180.reuse ;  /* 0x0000000a0b0b7c23 */ /* 0x100fe200080108b4 */
[----:B-----5:R-:W-:Y:S01]  /*c450*/  FADD.FTZ R182, R170, R181 ;  /* 0x000000b5aab67221 */ /* 0x020fe20000010000 */
[----:B------:R-:W-:Y:S01]  /*c460*/  FMUL.FTZ R3, R3, UR10 ;  /* 0x0000000a03037c20 */ /* 0x000fe20008410000 */
[--C-:B------:R-:W-:Y:S01]  /*c470*/  FFMA.FTZ R178, R13, UR10, -R180.reuse ;  /* 0x0000000a0db27c23 */ /* 0x100fe200080108b4 */
[----:B------:R-:W-:Y:S01]  /*c480*/  FFMA.FTZ R13, R14, UR10, -R180 ;  /* 0x0000000a0e0d7c23 */ /* 0x000fe200080108b4 */
[----:B0-----:R-:W-:Y:S01]  /*c490*/  FADD.FTZ R205, R171, R182 ;  /* 0x000000b6abcd7221 */ /* 0x001fe20000010000 */
[--C-:B------:R-:W-:Y:S01]  /*c4a0*/  FFMA.FTZ R14, R15, UR10, -R180.reuse ;  /* 0x0000000a0f0e7c23 */ /* 0x100fe200080108b4 */
[----:B------:R-:W0:Y:S01]  /*c4b0*/  MUFU.EX2 R169, R169 ;  /* 0x000000a900a97308 */ /* 0x000e220000000800 */
[--C-:B------:R-:W-:Y:S01]  /*c4c0*/  FFMA.FTZ R15, R152, UR10, -R180.reuse ;  /* 0x0000000a980f7c23 */ /* 0x100fe200080108b4 */
[----:B--2---:R-:W-:Y:S01]  /*c4d0*/  FADD.FTZ R207, R172, R205 ;  /* 0x000000cdaccf7221 */ /* 0x004fe20000010000 */
[--C-:B------:R-:W-:Y:S01]  /*c4e0*/  FFMA.FTZ R182, R155, UR10, -R180.reuse ;  /* 0x0000000a9bb67c23 */ /* 0x100fe200080108b4 */
[--C-:B------:R-:W-:Y:S01]  /*c4f0*/  FFMA.FTZ R20, R20, UR10, -R180.reuse ;  /* 0x0000000a14147c23 */ /* 0x100fe200080108b4 */
[--C-:B------:R-:W-:Y:S01]  /*c500*/  FFMA.FTZ R183, R156, UR10, -R180.reuse ;  /* 0x0000000a9cb77c23 */ /* 0x100fe200080108b4 */
[--C-:B------:R-:W-:Y:S01]  /*c510*/  FFMA.FTZ R153, R153, UR10, -R180.reuse ;  /* 0x0000000a99997c23 */ /* 0x100fe200080108b4 */
[--C-:B------:R-:W-:Y:S01]  /*c520*/  FFMA.FTZ R181, R154, UR10, -R180.reuse ;  /* 0x0000000a9ab57c23 */ /* 0x100fe200080108b4 */
[----:B------:R-:W2:Y:S01]  /*c530*/  MUFU.EX2 R164, R164 ;  /* 0x000000a400a47308 */ /* 0x000ea20000000800 */
[----:B---3--:R-:W-:Y:S01]  /*c540*/  FADD.FTZ R152, R168, R207 ;  /* 0x000000cfa8987221 */ /* 0x008fe20000010000 */
[--C-:B------:R-:W-:Y:S01]  /*c550*/  FFMA.FTZ R205, R158, UR10, -R180.reuse ;  /* 0x0000000a9ecd7c23 */ /* 0x100fe200080108b4 */
[--C-:B------:R-:W-:Y:S01]  /*c560*/  FFMA.FTZ R206, R161, UR10, -R180.reuse ;  /* 0x0000000aa1ce7c23 */ /* 0x100fe200080108b4 */
[----:B------:R-:W-:Y:S01]  /*c570*/  F2FP.F16.F32.PACK_AB R158, R170, R167 ;  /* 0x000000a7aa9e723e */ /* 0x000fe200000000ff */
[--C-:B------:R-:W-:Y:S01]  /*c580*/  FFMA.FTZ R157, R157, UR10, -R180.reuse ;  /* 0x0000000a9d9d7c23 */ /* 0x100fe200080108b4 */
[--C-:B------:R-:W-:Y:S01]  /*c590*/  FFMA.FTZ R175, R175, UR10, -R180.reuse ;  /* 0x0000000aafaf7c23 */ /* 0x100fe200080108b4 */
[--C-:B------:R-:W-:Y:S01]  /*c5a0*/  FFMA.FTZ R176, R176, UR10, -R180.reuse ;  /* 0x0000000ab0b07c23 */ /* 0x100fe200080108b4 */
[----:B------:R-:W-:Y:S01]  /*c5b0*/  MUFU.EX2 R11, R11 ;  /* 0x0000000b000b7308 */ /* 0x000fe20000000800 */
[----:B------:R-:W-:Y:S01]  /*c5c0*/  FFMA.FTZ R180, R162, UR10, -R180 ;  /* 0x0000000aa2b47c23 */ /* 0x000fe200080108b4 */
[----:B0-----:R-:W-:Y:S01]  /*c5d0*/  F2FP.F16.F32.PACK_AB R162, R169, R168 ;  /* 0x000000a8a9a2723e */ /* 0x001fe200000000ff */
[----:B------:R0:W-:Y:S01]  /*c5e0*/  @!P3 STS [R173+0x28800], R9 ;  /* 0x02880009ad00b388 */ /* 0x0001e20000000800 */
[----:B------:R-:W-:Y:S01]  /*c5f0*/  F2FP.F16.F32.PACK_AB R154, R177, R160 ;  /* 0x000000a0b19a723e */ /* 0x000fe200000000ff */
[-C--:B------:R-:W-:Y:S01]  /*c600*/  FMUL.FTZ R64, R64, R9.reuse ;  /* 0x0000000940407220 */ /* 0x080fe20000410000 */
[-C--:B------:R-:W-:Y:S01]  /*c610*/  FMUL.FTZ R65, R65, R9.reuse ;  /* 0x0000000941417220 */ /* 0x080fe20000410000 */
[-C--:B------:R-:W-:Y:S01]  /*c620*/  FMUL.FTZ R68, R68, R9.reuse ;  /* 0x0000000944447220 */ /* 0x080fe20000410000 */
[----:B------:R3:W4:Y:S01]  /*c630*/  MUFU.EX2 R12, R3 ;  /* 0x00000003000c7308 */ /* 0x0007220000000800 */
        /* <DEDUP_REMOVED lines=8> */
[----:B---3--:R-:W-:Y:S01]  /*c6c0*/  FADD.FTZ R3, R169, R152 ;  /* 0x00000098a9037221 */ /* 0x008fe20000010000 */
[----:B------:R-:W-:Y:S01]  /*c6d0*/  F2FP.F16.F32.PACK_AB R152, R159, R10 ;  /* 0x0000000a9f98723e */ /* 0x000fe200000000ff */
[-C--:B------:R-:W-:Y:S01]  /*c6e0*/  FMUL.FTZ R84, R84, R9.reuse ;  /* 0x0000000954547220 */ /* 0x080fe20000410000 */
[-C--:B------:R-:W-:Y:S01]  /*c6f0*/  FMUL.FTZ R85, R85, R9.reuse ;  /* 0x0000000955557220 */ /* 0x080fe20000410000 */
[----:B--2---:R-:W-:Y:S01]  /*c700*/  FADD.FTZ R156, R164, R3 ;  /* 0x00000003a49c7221 */ /* 0x004fe20000010000 */
[-C--:B------:R-:W-:Y:S01]  /*c710*/  FMUL.FTZ R88, R88, R9.reuse ;  /* 0x0000000958587220 */ /* 0x080fe20000410000 */
[-C--:B------:R-:W-:Y:S01]  /*c720*/  FMUL.FTZ R89, R89, R9.reuse ;  /* 0x0000000959597220 */ /* 0x080fe20000410000 */
[----:B------:R-:W-:Y:S01]  /*c730*/  MUFU.EX2 R178, R178 ;  /* 0x000000b200b27308 */ /* 0x000fe20000000800 */
[----:B----4-:R2:W-:Y:S01]  /*c740*/  @!P3 STS [R173+0x28820], R12 ;  /* 0x0288200cad00b388 */ /* 0x0105e20000000800 */
[-C--:B------:R-:W-:Y:S01]  /*c750*/  FMUL.FTZ R92, R92, R9.reuse ;  /* 0x000000095c5c7220 */ /* 0x080fe20000410000 */
[-C--:B------:R-:W-:Y:S01]  /*c760*/  FMUL.FTZ R93, R93, R9.reuse ;  /* 0x000000095d5d7220 */ /* 0x080fe20000410000 */
[-C--:B------:R-:W-:Y:S01]  /*c770*/  FMUL.FTZ R96, R96, R9.reuse ;  /* 0x0000000960607220 */ /* 0x080fe20000410000 */
[-C--:B------:R-:W-:Y:S01]  /*c780*/  FMUL.FTZ R97, R97, R9.reuse ;  /* 0x0000000961617220 */ /* 0x080fe20000410000 */
[-C--:B------:R-:W-:Y:S01]  /*c790*/  FMUL.FTZ R100, R100, R9.reuse ;  /* 0x0000000964647220 */ /* 0x080fe20000410000 */
[-C--:B------:R-:W-:Y:S01]  /*c7a0*/  FMUL.FTZ R101, R101, R9.reuse ;  /* 0x0000000965657220 */ /* 0x080fe20000410000 */
[----:B------:R-:W3:Y:S01]  /*c7b0*/  MUFU.EX2 R166, R166 ;  /* 0x000000a600a67308 */ /* 0x000ee20000000800 */
[C---:B-----5:R-:W-:Y:S01]  /*c7c0*/  FADD.FTZ R3, R165.reuse, R156 ;  /* 0x0000009ca5037221 */ /* 0x060fe20000010000 */
[----:B------:R-:W-:Y:S01]  /*c7d0*/  F2FP.F16.F32.PACK_AB R164, R165, R164 ;  /* 0x000000a4a5a4723e */ /* 0x000fe200000000ff */
[-C--:B------:R-:W-:Y:S01]  /*c7e0*/  FMUL.FTZ R104, R104, R9.reuse ;  /* 0x0000000968687220 */ /* 0x080fe20000410000 */
[----:B------:R-:W-:Y:S01]  /*c7f0*/  F2FP.F16.F32.PACK_AB R156, R179, R174 ;  /* 0x000000aeb39c723e */ /* 0x000fe200000000ff */
[-C--:B------:R-:W-:Y:S01]  /*c800*/  FMUL.FTZ R105, R105, R9.reuse ;  /* 0x0000000969697220 */ /* 0x080fe20000410000 */
[-C--:B------:R-:W-:Y:S01]  /*c810*/  FMUL.FTZ R108, R108, R9.reuse ;  /* 0x000000096c6c7220 */ /* 0x080fe20000410000 */
[-C--:B------:R-:W-:Y:S01]  /*c820*/  FMUL.FTZ R109, R109, R9.reuse ;  /* 0x000000096d6d7220 */ /* 0x080fe20000410000 */
[----:B------:R4:W5:Y:S01]  /*c830*/  MUFU.EX2 R155, R13 ;  /* 0x0000000d009b7308 */ /* 0x0009620000000800 */
        /* <DEDUP_REMOVED lines=8> */
[----:B----4-:R-:W-:Y:S01]  /*c8c0*/  FFMA.FTZ R13, R12, R4, R11 ;  /* 0x000000040c0d7223 */ /* 0x010fe2000001000b */
[----:B---3--:R-:W-:Y:S01]  /*c8d0*/  FADD.FTZ R10, R166, R3 ;  /* 0x00000003a60a7221 */ /* 0x008fe20000010000 */
[-C--:B------:R-:W-:Y:S01]  /*c8e0*/  FMUL.FTZ R125, R125, R9.reuse ;  /* 0x000000097d7d7220 */ /* 0x080fe20000410000 */
[-C--:B------:R-:W-:Y:S01]  /*c8f0*/  FMUL.FTZ R128, R128, R9.reuse ;  /* 0x0000000980807220 */ /* 0x080fe20000410000 */
[----:B------:R-:W-:Y:S01]  /*c900*/  FADD.FTZ R4, R178, R13 ;  /* 0x0000000db2047221 */ /* 0x000fe20000010000 */
[-C--:B------:R-:W-:Y:S01]  /*c910*/  FMUL.FTZ R129, R129, R9.reuse ;  /* 0x0000000981817220 */ /* 0x080fe20000410000 */
[-C--:B------:R-:W-:Y:S01]  /*c920*/  FMUL.FTZ R132, R132, R9.reuse ;  /* 0x0000000984847220 */ /* 0x080fe20000410000 */
[----:B------:R-:W3:Y:S01]  /*c930*/  MUFU.EX2 R14, R14 ;  /* 0x0000000e000e7308 */ /* 0x000ee20000000800 */
        /* <DEDUP_REMOVED lines=8> */
[C---:B-1----:R-:W-:Y:S01]  /*c9c0*/  FADD.FTZ R3, R163.reuse, R10 ;  /* 0x0000000aa3037221 */ /* 0x042fe20000010000 */
[----:B------:R-:W-:Y:S01]  /*c9d0*/  F2FP.F16.F32.PACK_AB R166, R163, R166 ;  /* 0x000000a6a3a6723e */ /* 0x000fe200000000ff */
[-C--:B------:R-:W-:Y:S01]  /*c9e0*/  FMUL.FTZ R145, R145, R9.reuse ;  /* 0x0000000991917220 */ /* 0x080fe20000410000 */
[-C--:B------:R-:W-:Y:S01]  /*c9f0*/  FMUL.FTZ R148, R148, R9.reuse ;  /* 0x0000000994947220 */ /* 0x080fe20000410000 */
[----:B------:R-:W-:Y:S01]  /*ca00*/  FMUL.FTZ R149, R149, R9 ;  /* 0x0000000995957220 */ /* 0x000fe20000410000 */
[----:B------:R-:W-:Y:S01]  /*ca10*/  F2FP.F16.F32.PACK_AB R160, R172, R171 ;  /* 0x000000abaca0723e */ /* 0x000fe200000000ff */
[-C--:B------:R-:W-:Y:S01]  /*ca20*/  FMUL.FTZ R26, R26, R12.reuse ;  /* 0x0000000c1a1a7220 */ /* 0x080fe20000410000 */
        /* <DEDUP_REMOVED lines=17> */
[----:B-1----:R-:W-:Y:S01]  /*cb40*/  FADD.FTZ R170, R15, R170 ;  /* 0x000000aa0faa7221 */ /* 0x002fe20000010000 */
[----:B---3--:R-:W-:Y:S01]  /*cb50*/  F2FP.F16.F32.PACK_AB R153, R178, R11 ;  /* 0x0000000bb299723e */ /* 0x008fe200000000ff */
[----:B------:R-:W-:Y:S01]  /*cb60*/  BAR.SYNC.DEFER_BLOCKING 0xf, 0x100 ;  /* 0x03c4000000007b1d */ /* 0x000fe20000010000 */
[-C--:B------:R-:W-:Y:S01]  /*cb70*/  FMUL.FTZ R50, R50, R12.reuse ;  /* 0x0000000c32327220 */ /* 0x080fe20000410000 */
[-C--:B------:R-:W-:Y:S01]  /*cb80*/  FMUL.FTZ R51, R51, R12.reuse ;  /* 0x0000000c33337220 */ /* 0x080fe20000410000 */
[-C--:B------:R-:W-:Y:S01]  /*cb90*/  FMUL.FTZ R54, R54, R12.reuse ;  /* 0x0000000c36367220 */ /* 0x080fe20000410000 */
[-C--:B------:R-:W-:Y:S01]  /*cba0*/  FMUL.FTZ R55, R55, R12.reuse ;  /* 0x0000000c37377220 */ /* 0x080fe20000410000 */
[-C--:B------:R-:W-:Y:S01]  /*cbb0*/  FMUL.FTZ R58, R58, R12.reuse ;  /* 0x0000000c3a3a7220 */ /* 0x080fe20000410000 */
[----:B------:R-:W1:Y:S01]  /*cbc0*/  MUFU.EX2 R161, R182 ;  /* 0x000000b600a17308 */ /* 0x000e620000000800 */
[----:B-----5:R-:W-:Y:S01]  /*cbd0*/  FADD.FTZ R13, R159, R170 ;  /* 0x000000aa9f0d7221 */ /* 0x020fe20000010000 */
[-C--:B------:R-:W-:Y:S01]  /*cbe0*/  FMUL.FTZ R59, R59, R12.reuse ;  /* 0x0000000c3b3b7220 */ /* 0x080fe20000410000 */
[-C--:B------:R-:W-:Y:S01]  /*cbf0*/  FMUL.FTZ R62, R62, R12.reuse ;  /* 0x0000000c3e3e7220 */ /* 0x080fe20000410000 */
[-C--:B------:R-:W-:Y:S01]  /*cc00*/  FMUL.FTZ R63, R63, R12.reuse ;  /* 0x0000000c3f3f7220 */ /* 0x080fe20000410000 */
[-C--:B------:R-:W-:Y:S01]  /*cc10*/  FMUL.FTZ R66, R66, R12.reuse ;  /* 0x0000000c42427220 */ /* 0x080fe20000410000 */
[-C--:B------:R-:W-:Y:S01]  /*cc20*/  FMUL.FTZ R67, R67, R12.reuse ;  /* 0x0000000c43437220 */ /* 0x080fe20000410000 */
[-C--:B------:R-:W-:Y:S01]  /*cc30*/  FMUL.FTZ R70, R70, R12.reuse ;  /* 0x0000000c46467220 */ /* 0x080fe20000410000 */
[----:B------:R-:W3:Y:S01]  /*cc40*/  MUFU.EX2 R168, R183 ;  /* 0x000000b700a87308 */ /* 0x000ee20000000800 */
[C---:B----4-:R-:W-:Y:S01]  /*cc50*/  FADD.FTZ R170, R10.reuse, R13 ;  /* 0x0000000d0aaa7221 */ /* 0x050fe20000010000 */
[----:B------:R-:W-:Y:S01]  /*cc60*/  F2FP.F16.F32.PACK_AB R159, R10, R159 ;  /* 0x0000009f0a9f723e */ /* 0x000fe200000000ff */
[-C--:B------:R-:W-:Y:S01]  /*cc70*/  FMUL.FTZ R71, R71, R12.reuse ;  /* 0x0000000c47477220 */ /* 0x080fe20000410000 */
[-C--:B------:R-:W-:Y:S01]  /*cc80*/  FMUL.FTZ R74, R74, R12.reuse ;  /* 0x0000000c4a4a7220 */ /* 0x080fe20000410000 */
[-C--:B------:R-:W-:Y:S01]  /*cc90*/  FMUL.FTZ R75, R75, R12.reuse ;  /* 0x0000000c4b4b7220 */ /* 0x080fe20000410000 */
[-C--:B------:R-:W-:Y:S01]  /*cca0*/  FMUL.FTZ R78, R78, R12.reuse ;  /* 0x0000000c4e4e7220 */ /* 0x080fe20000410000 */
[-C--:B------:R-:W-:Y:S01]  /*ccb0*/  FMUL.FTZ R79, R79, R12.reuse ;  /* 0x0000000c4f4f7220 */ /* 0x080fe20000410000 */
[----:B------:R4:W5:Y:S01]  /*ccc0*/  MUFU.EX2 R163, R157 ;  /* 0x0000009d00a37308 */ /* 0x0009620000000800 */
[----:B-1----:R-:W-:Y:S01]  /*ccd0*/  FADD.FTZ R13, R161, R170 ;  /* 0x000000aaa10d7221 */ /* 0x002fe20000010000 */
[----:B------:R2:W-:Y:S01]  /*cce0*/  STSM.16.M88.4 [R18+0x26800], R152 ;  /* 0x0268009812007844 */ /* 0x0005e20000000200 */
[-C--:B------:R-:W-:Y:S01]  /*ccf0*/  FMUL.FTZ R82, R82, R12.reuse ;  /* 0x0000000c52527220 */ /* 0x080fe20000410000 */
[-C--:B------:R-:W-:Y:S01]  /*cd00*/  FMUL.FTZ R83, R83, R12.reuse ;  /* 0x0000000c53537220 */ /* 0x080fe20000410000 */
[-C--:B------:R-:W-:Y:S01]  /*cd10*/  FMUL.FTZ R86, R86, R12.reuse ;  /* 0x0000000c56567220 */ /* 0x080fe20000410000 */
[-C--:B------:R-:W-:Y:S01]  /*cd20*/  FMUL.FTZ R87, R87, R12.reuse ;  /* 0x0000000c57577220 */ /* 0x080fe20000410000 */
[----:B------:R-:W-:Y:S01]  /*cd30*/  FMUL.FTZ R90, R90, R12 ;  /* 0x0000000c5a5a7220 */ /* 0x000fe20000410000 */
[----:B------:R-:W1:Y:S01]  /*cd40*/  MUFU.EX2 R4, R205 ;  /* 0x000000cd00047308 */ /* 0x000e620000000800 */
[C---:B---3--:R-:W-:Y:S01]  /*cd50*/  FADD.FTZ R170, R168.reuse, R13 ;  /* 0x0000000da8aa7221 */ /* 0x048fe20000010000 */
[----:B----4-:R-:W-:Y:S01]  /*cd60*/  F2FP.F16.F32.PACK_AB R157, R15, R20 ;  /* 0x000000140f9d723e */ /* 0x010fe200000000ff */
[-C--:B------:R-:W-:Y:S01]  /*cd70*/  FMUL.FTZ R91, R91, R12.reuse ;  /* 0x0000000c5b5b7220 */ /* 0x080fe20000410000 */
[----:B------:R-:W-:Y:S01]  /*cd80*/  F2FP.F16.F32.PACK_AB R161, R168, R161 ;  /* 0x000000a1a8a1723e */ /* 0x000fe200000000ff */
[-C--:B------:R-:W-:Y:S01]  /*cd90*/  FMUL.FTZ R94, R94, R12.reuse ;  /* 0x0000000c5e5e7220 */ /* 0x080fe20000410000 */
[-C--:B------:R-:W-:Y:S01]  /*cda0*/  FMUL.FTZ R95, R95, R12.reuse ;  /* 0x0000000c5f5f7220 */ /* 0x080fe20000410000 */
[----:B------:R2:W-:Y:S01]  /*cdb0*/  STSM.16.M88.4 [R19], R156 ;  /* 0x0000009c13007844 */ /* 0x0005e20000000200 */
        /* <DEDUP_REMOVED lines=13> */
[-C--:B------:R-:W-:Y:S01]  /*ce90*/  FMUL.FTZ R114, R114, R12.reuse ;  /* 0x0000000c72727220 */ /* 0x080fe20000410000 */
[-C--:B------:R-:W-:Y:S01]  /*cea0*/  FMUL.FTZ R115, R115, R12.reuse ;  /* 0x0000000c73737220 */ /* 0x080fe20000410000 */
[----:B------:R2:W-:Y:S01]  /*ceb0*/  STSM.16.M88.4 [R23], R160 ;  /* 0x000000a017007844 */ /* 0x0005e20000000200 */
        /* <DEDUP_REMOVED lines=9> */
[C---:B----4-:R-:W-:Y:S01]  /*cf50*/  FADD.FTZ R170, R176.reuse, R13 ;  /* 0x0000000db0aa7221 */ /* 0x050fe20000010000 */
[----:B------:R-:W-:Y:S01]  /*cf60*/  F2FP.F16.F32.PACK_AB R165, R176, R165 ;  /* 0x000000a5b0a5723e */ /* 0x000fe200000000ff */
[-C--:B------:R-:W-:Y:S01]  /*cf70*/  FMUL.FTZ R130, R130, R12.reuse ;  /* 0x0000000c82827220 */ /* 0x080fe20000410000 */
[-C--:B------:R-:W-:Y:S01]  /*cf80*/  FMUL.FTZ R131, R131, R12.reuse ;  /* 0x0000000c83837220 */ /* 0x080fe20000410000 */
[-C--:B------:R-:W-:Y:S01]  /*cf90*/  FMUL.FTZ R134, R134, R12.reuse ;  /* 0x0000000c86867220 */ /* 0x080fe20000410000 */
[-C--:B------:R-:W-:Y:S01]  /*cfa0*/  FMUL.FTZ R135, R135, R12.reuse ;  /* 0x0000000c87877220 */ /* 0x080fe20000410000 */
[-C--:B------:R-:W-:Y:S01]  /*cfb0*/  FMUL.FTZ R138, R138, R12.reuse ;  /* 0x0000000c8a8a7220 */ /* 0x080fe20000410000 */
[-C--:B------:R-:W-:Y:S01]  /*cfc0*/  FMUL.FTZ R139, R139, R12.reuse ;  /* 0x0000000c8b8b7220 */ /* 0x080fe20000410000 */
[----:B0-----:R-:W-:Y:S01]  /*cfd0*/  FADD.FTZ R9, R167, R170 ;  /* 0x000000aaa7097221 */ /* 0x001fe20000010000 */
[-C--:B------:R-:W-:Y:S01]  /*cfe0*/  FMUL.FTZ R142, R142, R12.reuse ;  /* 0x0000000c8e8e7220 */ /* 0x080fe20000410000 */
[-C--:B------:R-:W-:Y:S01]  /*cff0*/  FMUL.FTZ R143, R143, R12.reuse ;  /* 0x0000000c8f8f7220 */ /* 0x080fe20000410000 */
[-C--:B------:R-:W-:Y:S01]  /*d000*/  FMUL.FTZ R146, R146, R12.reuse ;  /* 0x0000000c92927220 */ /* 0x080fe20000410000 */
[-C--:B------:R-:W-:Y:S01]  /*d010*/  FMUL.FTZ R147, R147, R12.reuse ;  /* 0x0000000c93937220 */ /* 0x080fe20000410000 */
[-C--:B------:R-:W-:Y:S01]  /*d020*/  FMUL.FTZ R150, R150, R12.reuse ;  /* 0x0000000c96967220 */ /* 0x080fe20000410000 */
[----:B------:R-:W-:Y:S01]  /*d030*/  FMUL.FTZ R151, R151, R12 ;  /* 0x0000000c97977220 */ /* 0x000fe20000410000 */
[C---:B-1----:R-:W-:Y:S01]  /*d040*/  F2FP.F16.F32.PACK_AB R167, R180.reuse, R167 ;  /* 0x000000a7b4a7723e */ /* 0x042fe200000000ff */
[----:B------:R-:W-:-:S04]  /*d050*/  FADD.FTZ R4, R180, R9 ;  /* 0x00000009b4047221 */ /* 0x000fc80000010000 */
[----:B------:R2:W-:Y:S01]  /*d060*/  STSM.16.M88.4 [R22], R164 ;  /* 0x000000a416007844 */ /* 0x0005e20000000200 */
[----:B------:R-:W-:Y:S05]  /*d070*/  @!P0 BRA `(.L_x_2436) ;  /* 0x0000000000048947 */ /* 0x000fea0003800000 */
[----:B------:R-:W-:Y:S01]  /*d080*/  BPT.TRAP 0x1 ;  /* 0x000000040000795c */ /* 0x000fe20000300000 */
.L_x_2436:
[----:B------:R0:W1:Y:S01]  /*d090*/  SYNCS.PHASECHK.TRANS64.TRYWAIT P2, [UR26+0x28c50], R8 ;  /* 0x028c5008ff0075a7 */ /* 0x000062000804015a */
[----:B------:R-:W-:Y:S05]  /*d0a0*/  @!P0 BRA `(.L_x_2437) ;  /* 0x0000000000048947 */ /* 0x000fea0003800000 */
[----:B------:R-:W-:Y:S01]  /*d0b0*/  BPT.TRAP 0x1 ;  /* 0x000000040000795c */ /* 0x000fe20000300000 */
.L_x_2437:
[----:B-1----:R-:W-:Y:S05]  /*d0c0*/  @P2 BRA `(.L_x_2438) ;  /* 0x0000000000082947 */ /* 0x002fea0003800000 */
[----:B------:R-:W1:Y:S02]  /*d0d0*/  SYNCS.PHASECHK.TRANS64.TRYWAIT P2, [UR26+0x28c50], R8 ;  /* 0x028c5008ff0075a7 */ /* 0x000e64000804015a */
[----:B-1----:R-:W-:Y:S05]  /*d0e0*/  @!P2 BRA `(.L_x_2439) ;  /* 0x000000b00094a947 */ /* 0x002fea0003800000 */
.L_x_2438:
[----:B------:R-:W-:Y:S01]  /*d0f0*/  ULEA UR11, UR37, UR50, 0xc ;  /* 0x00000032250b7291 */ /* 0x000fe2000f8e603f */
[----:B------:R-:W-:Y:S01]  /*d100*/  WARPGROUP.ARRIVE ;  /* 0x00000000000079c5 */ /* 0x000fe20000000000 */
[----:B------:R-:W-:Y:S01]  /*d110*/  UMOV UR7, 0x40000040 ;  /* 0x4000004000077882 */ /* 0x000fe20000000000 */
[----:B------:R-:W-:Y:S01]  /*d120*/  ISETP.GT.AND P2, PT, R7, UR48, PT ;  /* 0x0000003007007c0c */ /* 0x000fe2000bf44270 */
[----:B-1----:R-:W-:Y:S01]  /*d130*/  @!P1 VIADD R21, R21, 0x28c60 ;  /* 0x00028c6015159836 */ /* 0x002fe20000000000 */
[----:B------:R-:W-:Y:S01]  /*d140*/  UMOV UR22, UR37 ;  /* 0x0000002500167c82 */ /* 0x000fe20008000000 */
[----:B------:R-:W-:Y:S01]  /*d150*/  VIADD R7, R7, 0xffffffff ;  /* 0xffffffff07077836 */ /* 0x000fe20000000000 */
[----:B------:R-:W-:Y:S01]  /*d160*/  UMOV UR6, UR11 ;  /* 0x0000000b00067c82 */ /* 0x000fe20008000000 */
[----:B--2---:R-:W-:Y:S01]  /*d170*/  IMAD.MOV.U32 R12, RZ, RZ, R6 ;  /* 0x000000ffff0c7224 */ /* 0x004fe200078e0006 */
        /* <DEDUP_REMOVED lines=32> */
.L_x_2423:
[----:B------:R-:W5:Y:S01]  /*d380*/  SHFL.BFLY PT, R0, R3, 0x2, 0x1f ;  /* 0x0c401f0003007f89 */ /* 0x000f6200000e0000 */
[----:B------:R-:W-:Y:S01]  /*d390*/  IMAD.U32 R20, RZ, RZ, UR10 ;  /* 0x0000000aff147e24 */ /* 0x000fe2000f8e00ff */
[----:B------:R-:W-:Y:S02]  /*d3a0*/  UIADD3 UR39, UR39, 0x1, URZ ;  /* 0x0000000127277890 */ /* 0x000fe4000fffe03f */
[----:B------:R-:W0:Y:S01]  /*d3b0*/  SHFL.BFLY PT, R9, R4, 0x2, 0x1f ;  /* 0x0c401f0004097f89 */ /* 0x000e2200000e0000 */
[----:B------:R-:W-:Y:S08]  /*d3c0*/  BAR.ARV 0x8, 0x100 ;  /* 0x0204000000007b1d */ /* 0x000ff00000002000 */
[----:B------:R-:W-:Y:S01]  /*d3d0*/  BAR.SYNC.DEFER_BLOCKING 0xf, 0x100 ;  /* 0x03c4000000007b1d */ /* 0x000fe20000010000 */
[----:B-----5:R-:W-:Y:S01]  /*d3e0*/  FADD.FTZ R0, R0, R3 ;  /* 0x0000000300007221 */ /* 0x020fe20000010000 */
[----:B------:R-:W-:Y:S01]  /*d3f0*/  IMAD.U32 R3, RZ, RZ, UR37 ;  /* 0x00000025ff037e24 */ /* 0x000fe2000f8e00ff */
[----:B------:R-:W-:Y:S01]  /*d400*/  UIADD3 UR37, UR37, 0x1, URZ ;  /* 0x0000000125257890 */ /* 0x000fe2000fffe03f */
[----:B0-----:R-:W-:-:S02]  /*d410*/  FADD.FTZ R9, R9, R4 ;  /* 0x0000000409097221 */ /* 0x001fc40000010000 */
[----:B------:R-:W0:Y:S01]  /*d420*/  SHFL.BFLY PT, R7, R0, 0x1, 0x1f ;  /* 0x0c201f0000077f89 */ /* 0x000e2200000e0000 */
[----:B------:R-:W-:Y:S01]  /*d430*/  IMAD.MOV.U32 R4, RZ, RZ, RZ ;  /* 0x000000ffff047224 */ /* 0x000fe200078e00ff */
[----:B------:R-:W-:Y:S02]  /*d440*/  UISETP.NE.AND UP0, UPT, UR37, 0x2, UPT ;  /* 0x000000022500788c */ /* 0x000fe4000bf05270 */
[----:B-1----:R-:W1:Y:S02]  /*d450*/  SHFL.BFLY PT, R8, R9, 0x1, 0x1f ;  /* 0x0c201f0009087f89 */ /* 0x002e6400000e0000 */
[----:B------:R-:W-:Y:S02]  /*d460*/  USEL UR4, URZ, 0x1, UP0 ;  /* 0x000000013f047887 */ /* 0x000fe40008000000 */
[----:B------:R-:W-:Y:S02]  /*d470*/  USEL UR37, UR37, URZ, UP0 ;  /* 0x0000003f25257287 */ /* 0x000fe40008000000 */
[----:B------:R-:W-:Y:S01]  /*d480*/  ULOP3.LUT UR38, UR38, UR4, URZ, 0x3c, !UPT ;  /* 0x0000000426267292 */ /* 0x000fe2000f8e3c3f */
[----:B0-----:R-:W-:Y:S01]  /*d490*/  FADD.FTZ R13, R0, R7 ;  /* 0x00000007000d7221 */ /* 0x001fe20000010000 */
[----:B------:R-:W-:-:S02]  /*d4a0*/  IMAD.MOV R7, RZ, RZ, -R17 ;  /* 0x000000ffff077224 */ /* 0x000fc400078e0a11 */
[----:B-1----:R-:W-:Y:S02]  /*d4b0*/  FADD.FTZ R11, R9, R8 ;  /* 0x00000008090b7221 */ /* 0x002fe40000010000 */
[----:B------:R-:W-:Y:S02]  /*d4c0*/  FSETP.NE.FTZ.AND P1, PT, R13, RZ, PT ;  /* 0x000000ff0d00720b */ /* 0x000fe40003f35000 */
[----:B------:R-:W-:Y:S01]  /*d4d0*/  ISETP.NE.AND P0, PT, R2, R7, PT ;  /* 0x000000070200720c */ /* 0x000fe20003f05270 */
[----:B------:R-:W-:Y:S01]  /*d4e0*/  IMAD.MOV.U32 R7, RZ, RZ, RZ ;  /* 0x000000ffff077224 */ /* 0x000fe200078e00ff */
[----:B------:R-:W-:-:S09]  /*d4f0*/  FSETP.NE.FTZ.AND P2, PT, R11, RZ, PT ;  /* 0x000000ff0b00720b */ /* 0x000fd20003f55000 */
[----:B------:R-:W3:Y:S01]  /*d500*/  @P1 MUFU.RCP R7, R13 ;  /* 0x0000000d00071308 */ /* 0x000ee20000001000 */
[----:B------:R-:W-:Y:S01]  /*d510*/  @P1 FMUL.FTZ R20, R20, 0.69314718246459960938 ;  /* 0x3f31721814141820 */ /* 0x000fe20000410000 */
[----:B------:R-:W-:Y:S02]  /*d520*/  @!P0 IMAD R0, R3, 0x40, R16 ;  /* 0x0000004003008824 */ /* 0x000fe400078e0210 */
[----:B------:R-:W-:-:S03]  /*d530*/  IMAD.MOV.U32 R3, RZ, RZ, -0x800000 ;  /* 0xff800000ff037424 */ /* 0x000fc600078e00ff */
[----:B------:R-:W-:Y:S01]  /*d540*/  @!P0 LEA R9, R0, UR46, 0x2 ;  /* 0x0000002e00098c11 */ /* 0x000fe2000f8e10ff */
[----:B------:R-:W-:Y:S01]  /*d550*/  @P2 MUFU.RCP R4, R11 ;  /* 0x0000000b00042308 */ /* 0x000fe20000001000 */
[----:B------:R-:W-:-:S07]  /*d560*/  IMAD.MOV.U32 R0, RZ, RZ, -0x800000 ;  /* 0xff800000ff007424 */ /* 0x000fce00078e00ff */
[----:B------:R-:W0:Y:S01]  /*d570*/  @P1 MUFU.LG2 R13, R13 ;  /* 0x0000000d000d1308 */ /* 0x000e220000000c00 */
        /* <DEDUP_REMOVED lines=65> */
[----:B------:R-:W-:-:S02]  /*d990*/  IMAD.U32 R24, RZ, RZ, UR10 ;  /* 0x0000000aff187e24 */ /* 0x000fc4000f8e00ff */
[----:B0-----:R-:W-:Y:S01]  /*d9a0*/  @P1 FMUL.FTZ R13, R13, 0.69314718246459960938 ;  /* 0x3f3172180d0d1820 */ /* 0x001fe20000410000 */
[-C--:B------:R-:W-:Y:S01]  /*d9b0*/  FMUL.FTZ R26, R26, R4.reuse ;  /* 0x000000041a1a7220 */ /* 0x080fe20000410000 */
[----:B------:R0:W-:Y:S01]  /*d9c0*/  @!P0 STS [R9+0x28820], R4 ;  /* 0x0288200409008388 */ /* 0x0001e20000000800 */
[----:B------:R-:W-:Y:S01]  /*d9d0*/  @P2 FMUL.FTZ R24, R24, 0.69314718246459960938 ;  /* 0x3f31721818182820 */ /* 0x000fe20000410000 */
[----:B------:R-:W-:Y:S01]  /*d9e0*/  PLOP3.LUT P0, PT, PT, PT, PT, 0x8, 0x0 ;  /* 0x000000000000781c */ /* 0x000fe20003f0e170 */
[-C--:B------:R-:W-:Y:S01]  /*d9f0*/  FMUL.FTZ R27, R27, R4.reuse ;  /* 0x000000041b1b7220 */ /* 0x080fe20000410000 */
[-C--:B------:R-:W-:Y:S01]  /*da00*/  FMUL.FTZ R30, R30, R4.reuse ;  /* 0x000000041e1e7220 */ /* 0x080fe20000410000 */
[-C--:B------:R-:W-:Y:S01]  /*da10*/  FMUL.FTZ R31, R31, R4.reuse ;  /* 0x000000041f1f7220 */ /* 0x080fe20000410000 */
[----:B-1----:R1:W3:Y:S01]  /*da20*/  @P2 MUFU.LG2 R7, R11 ;  /* 0x0000000b00072308 */ /* 0x0022e20000000c00 */
        /* <DEDUP_REMOVED lines=64> */
.L_x_2356:
[----:B------:R-:W0:Y:S08]  /*de30*/  S2UR UR4, SR_CgaCtaId ;  /* 0x00000000000479c3 */ /* 0x000e300000008800 */
[----:B------:R-:W-:Y:S06]  /*de40*/  BAR.SYNC.DEFER_BLOCKING 0x5, 0x180 ;  /* 0x0146000000007b1d */ /* 0x000fec0000010000 */
[----:B------:R-:W-:Y:S01]  /*de50*/  UMOV UR46, 0x400 ;  /* 0x00000400002e7882 */ /* 0x000fe20000000000 */
[----:B------:R-:W-:Y:S01]  /*de60*/  BSSY B0, `(.L_x_2441) ;  /* 0x00002f2000007945 */ /* 0x000fe20003800000 */
[----:B0-----:R-:W-:-:S09]  /*de70*/  ULEA UR46, UR4, UR46, 0x18 ;  /* 0x0000002e042e7291 */ /* 0x001fd2000f8ec03f */
[----:B------:R-:W0:Y:S02]  /*de80*/  LDS.128 R4, [UR46+0x28cd0] ;  /* 0x028cd02eff047984 */ /* 0x000e240008000c00 */
[----:B0-----:R-:W-:Y:S02]  /*de90*/  R2UR UR5, R5 ;  /* 0x00000000050572ca */ /* 0x001fe400000e0000 */
[----:B------:R-:W-:Y:S02]  /*dea0*/  R2UR UR7, R6 ;  /* 0x00000000060772ca */ /* 0x000fe400000e0000 */
[----:B------:R-:W-:Y:S01]  /*deb0*/  R2UR UR6, R7 ;  /* 0x00000000070672ca */ /* 0x000fe200000e0000 */
[----:B------:R-:W-:Y:S06]  /*dec0*/  BAR.ARV 0x4, 0x180 ;  /* 0x0106000000007b1d */ /* 0x000fec0000002000 */
[----:B------:R-:W-:Y:S08]  /*ded0*/  @P0 BRA `(.L_x_2442) ;  /* 0x0000002000240947 */ /* 0x000ff00003800000 */
[----:B------:R-:W0:Y:S08]  /*dee0*/  S2UR UR4, SR_SWINHI ;  /* 0x00000000000479c3 */ /* 0x000e300000002f00 */
[----:B------:R-:W-:Y:S01]  /*def0*/  BAR.SYNC.DEFER_BLOCKING 0x1, 0x100 ;  /* 0x0044000000007b1d */ /* 0x000fe20000010000 */
        /* <DEDUP_REMOVED lines=23> */
[----:B------:R-:W-:-:S02]  /*e070*/  F2FP.F16.F32.PACK_AB R67, R71, R70 ;  /* 0x000000464743723e */ /* 0x000fc400000000ff */
[C---:B------:R-:W-:Y:S01]  /*e080*/  IADD3 R175, P1, R4.reuse, 0x20, RZ ;  /* 0x0000002004af7810 */ /* 0x040fe20007f3e0ff */
[----:B------:R-:W-:Y:S01]  /*e090*/  UISETP.NE.AND.EX UP0, UPT, UR9, URZ, UPT, UP0 ;  /* 0x0000003f0900728c */ /* 0x000fe2000bf05300 */
[C---:B------:R-:W-:Y:S02]  /*e0a0*/  LOP3.LUT R7, R4.reuse, 0x380, RZ, 0xc0, !PT ;  /* 0x0000038004077812 */ /* 0x040fe400078ec0ff */
[C---:B------:R-:W-:Y:S01]  /*e0b0*/  IADD3 R24, P0, R4.reuse, 0x40, RZ ;  /* 0x0000004004187810 */ /* 0x040fe20007f1e0ff */
[--C-:B--2-4-:R-:W-:Y:S01]  /*e0c0*/  IMAD.X R21, RZ, RZ, R5.reuse, P1 ;  /* 0x000000ffff157224 */ /* 0x114fe200008e0605 */
        /* <DEDUP_REMOVED lines=14> */
[C---:B------:R-:W-:Y:S01]  /*e1b0*/  IADD3 R207, P0, R4.reuse, 0x4020, RZ ;  /* 0x0000402004cf7810 */ /* 0x040fe20007f1e0ff */
[--C-:B------:R-:W-:Y:S01]  /*e1c0*/  IMAD.X R95, RZ, RZ, R5.reuse, P1 ;  /* 0x000000ffff5f7224 */ /* 0x100fe200008e0605 */
[C---:B------:R-:W-:Y:S01]  /*e1d0*/  IADD3 R102, P4, R4.reuse, 0x4040, RZ ;  /* 0x0000404004667810 */ /* 0x040fe20007f9e0ff */
[----:B------:R-:W-:Y:S01]  /*e1e0*/  UIMAD.WIDE UR8, UR43, 0x4, UR8 ;  /* 0x000000042b0878a5 */ /* 0x000fe2000f8e0208 */
        /* <DEDUP_REMOVED lines=10> */
[----:B------:R-:W-:Y:S01]  /*e290*/  LOP3.LUT R4, R7, R4, RZ, 0x3c, !PT ;  /* 0x0000000407047212 */ /* 0x000fe200078e3cff */
[--C-:B------:R-:W-:Y:S01]  /*e2a0*/  IMAD.X R13, RZ, RZ, R5.reuse, P2 ;  /* 0x000000ffff0d7224 */ /* 0x100fe200010e0605 */
[----:B------:R-:W-:Y:S01]  /*e2b0*/  LOP3.LUT R7, R24, 0x380, RZ, 0xc0, !PT ;  /* 0x0000038018077812 */ /* 0x000fe200078ec0ff */
[----:B------:R-:W-:Y:S01]  /*e2c0*/  IMAD.X R15, RZ, RZ, R5, P1 ;  /* 0x000000ffff0f7224 */ /* 0x000fe200008e0605 */
[----:B------:R-:W-:-:S02]  /*e2d0*/  LOP3.LUT R6, R175, 0x380, RZ, 0xc0, !PT ;  /* 0x00000380af067812 */ /* 0x000fc400078ec0ff */
[----:B------:R-:W-:Y:S02]  /*e2e0*/  SHF.R.U64 R7, R7, 0x3, RZ ;  /* 0x0000000307077819 */ /* 0x000fe400000012ff */
[----:B------:R-:W-:Y:S02]  /*e2f0*/  SHF.R.U64 R6, R6, 0x3, RZ ;  /* 0x0000000306067819 */ /* 0x000fe400000012ff */
[----:B------:R-:W-:Y:S02]  /*e300*/  LOP3.LUT R24, R7, R24, RZ, 0x3c, !PT ;  /* 0x0000001807187212 */ /* 0x000fe400078e3cff */
[----:B------:R-:W-:Y:S02]  /*e310*/  LOP3.LUT R7, R40, 0x380, RZ, 0xc0, !PT ;  /* 0x0000038028077812 */ /* 0x000fe400078ec0ff */
[----:B------:R-:W-:Y:S02]  /*e320*/  LOP3.LUT R20, R6, R175, RZ, 0x3c, !PT ;  /* 0x000000af06147212 */ /* 0x000fe400078e3cff */
        /* <DEDUP_REMOVED lines=10> */
[----:B------:R-:W-:Y:S02]  /*e3d0*/  MOV R174, R4 ;  /* 0x0000000400ae7202 */ /* 0x000fe40000000f00 */
[----:B------:R-:W-:Y:S02]  /*e3e0*/  LOP3.LUT R7, R168, 0x380, RZ, 0xc0, !PT ;  /* 0x00000380a8077812 */ /* 0x000fe400078ec0ff */
[----:B------:R-:W-:-:S02]  /*e3f0*/  LOP3.LUT R28, R177, 0x380, RZ, 0xc0, !PT ;  /* 0x00000380b11c7812 */ /* 0x000fc400078ec0ff */
[----:B------:R-:W-:Y:S02]  /*e400*/  F2FP.F16.F32.PACK_AB R5, R27, R26 ;  /* 0x0000001a1b05723e */ /* 0x000fe400000000ff */
[----:B------:R-:W-:Y:S02]  /*e410*/  LOP3.LUT R32, R179, 0x380, RZ, 0xc0, !PT ;  /* 0x00000380b3207812 */ /* 0x000fe400078ec0ff */
[----:B------:R-:W-:Y:S02]  /*e420*/  LOP3.LUT R98, R6, R207, RZ, 0x3c, !PT ;  /* 0x000000cf06627212 */ /* 0x000fe400078e3cff */
[----:B------:R-:W-:Y:S02]  /*e430*/  LOP3.LUT R27, R114, 0x380, RZ, 0xc0, !PT ;  /* 0x00000380721b7812 */ /* 0x000fe400078ec0ff */
[----:B------:R-:W-:Y:S02]  /*e440*/  F2FP.F16.F32.PACK_AB R6, R12, R169 ;  /* 0x000000a90c06723e */ /* 0x000fe400000000ff */
[----:B------:R-:W-:-:S02]  /*e450*/  SHF.R.U64 R169, R7, 0x3, RZ ;  /* 0x0000000307a97819 */ /* 0x000fc400000012ff */
[----:B------:R-:W-:Y:S02]  /*e460*/  SHF.R.U64 R28, R28, 0x3, RZ ;  /* 0x000000031c1c7819 */ /* 0x000fe400000012ff */
[----:B------:R-:W-:Y:S02]  /*e470*/  LOP3.LUT R90, R183, 0x380, RZ, 0xc0, !PT ;  /* 0x00000380b75a7812 */ /* 0x000fe400078ec0ff */
[----:B------:R-:W-:Y:S02]  /*e480*/  F2FP.F16.F32.PACK_AB R4, R14, R170 ;  /* 0x000000aa0e04723e */ /* 0x000fe400000000ff */
[----:B------:R-:W-:Y:S02]  /*e490*/  F2FP.F16.F32.PACK_AB R7, R31, R30 ;  /* 0x0000001e1f07723e */ /* 0x000fe400000000ff */
[----:B------:R-:W-:Y:S02]  /*e4a0*/  SHF.R.U64 R32, R32, 0x3, RZ ;  /* 0x0000000320207819 */ /* 0x000fe400000012ff */
[----:B------:R-:W-:Y:S01]  /*e4b0*/  LOP3.LUT R94, R205, 0x380, RZ, 0xc0, !PT ;  /* 0x00000380cd5e7812 */ /* 0x000fe200078ec0ff */
[----:B------:R0:W-:Y:S01]  /*e4c0*/  STSM.16.M88.4 [R174], R4 ;  /* 0x00000004ae007844 */ /* 0x0001e20000000200 */
[----:B------:R-:W-:-:S02]  /*e4d0*/  SHF.R.U64 R27, R27, 0x3, RZ ;  /* 0x000000031b1b7819 */ /* 0x000fc400000012ff */
[----:B------:R-:W-:Y:S02]  /*e4e0*/  LOP3.LUT R106, R209, 0x380, RZ, 0xc0, !PT ;  /* 0x00000380d16a7812 */ /* 0x000fe400078ec0ff */
[----:B------:R-:W-:Y:S02]  /*e4f0*/  LOP3.LUT R28, R28, R177, RZ, 0x3c, !PT ;  /* 0x000000b11c1c7212 */ /* 0x000fe400078e3cff */
[----:B------:R-:W-:Y:S02]  /*e500*/  SHF.R.U64 R90, R90, 0x3, RZ ;  /* 0x000000035a5a7819 */ /* 0x000fe400000012ff */
[----:B------:R-:W-:Y:S02]  /*e510*/  LOP3.LUT R32, R32, R179, RZ, 0x3c, !PT ;  /* 0x000000b320207212 */ /* 0x000fe400078e3cff */
[----:B------:R-:W-:Y:S02]  /*e520*/  SHF.R.U64 R94, R94, 0x3, RZ ;  /* 0x000000035e5e7819 */ /* 0x000fe400000012ff */
[----:B------:R-:W-:-:S02]  /*e530*/  LOP3.LUT R110, R211, 0x380, RZ, 0xc0, !PT ;  /* 0x00000380d36e7812 */ /* 0x000fc400078ec0ff */
[----:B------:R-:W-:Y:S02]  /*e540*/  LOP3.LUT R114, R27, R114, RZ, 0x3c, !PT ;  /* 0x000000721b727212 */ /* 0x000fe400078e3cff */
[----:B------:R-:W-:Y:S02]  /*e550*/  SHF.R.U64 R106, R106, 0x3, RZ ;  /* 0x000000036a6a7819 */ /* 0x000fe400000012ff */
[----:B------:R-:W-:Y:S02]  /*e560*/  MOV R27, R20 ;  /* 0x00000014001b7202 */ /* 0x000fe40000000f00 */
[----:B0-----:R-:W-:Y:S02]  /*e570*/  F2FP.F16.F32.PACK_AB R4, R163, R167 ;  /* 0x000000a7a304723e */ /* 0x001fe400000000ff */
[----:B------:R-:W-:Y:S02]  /*e580*/  F2FP.F16.F32.PACK_AB R5, R35, R34 ;  /* 0x000000222305723e */ /* 0x000fe400000000ff */
[----:B------:R-:W-:-:S02]  /*e590*/  F2FP.F16.F32.PACK_AB R6, R154, R165 ;  /* 0x000000a59a06723e */ /* 0x000fc400000000ff */
[----:B------:R-:W-:Y:S02]  /*e5a0*/  F2FP.F16.F32.PACK_AB R7, R39, R38 ;  /* 0x000000262707723e */ /* 0x000fe400000000ff */
[----:B------:R-:W-:Y:S02]  /*e5b0*/  MOV R26, R24 ;  /* 0x00000018001a7202 */ /* 0x000fe40000000f00 */
[----:B------:R-:W-:Y:S01]  /*e5c0*/  LOP3.LUT R90, R90, R183, RZ, 0x3c, !PT ;  /* 0x000000b75a5a7212 */ /* 0x000fe200078e3cff */
[----:B------:R0:W-:Y:S01]  /*e5d0*/  STSM.16.M88.4 [R27], R4 ;  /* 0x000000041b007844 */ /* 0x0001e20000000200 */
[----:B------:R-:W-:Y:S02]  /*e5e0*/  LOP3.LUT R14, R171, 0x380, RZ, 0xc0, !PT ;  /* 0x00000380ab0e7812 */ /* 0x000fe400078ec0ff */
[----:B------:R-:W-:Y:S01]  /*e5f0*/  MOV R28, R28 ;  /* 0x0000001c001c7202 */ /* 0x000fe20000000f00 */
[----:B------:R-:W-:Y:S01]  /*e600*/  STSM.16.M88.4 [R26], R8 ;  /* 0x000000081a007844 */ /* 0x000fe20000000200 */
[----:B------:R-:W-:-:S02]  /*e610*/  LOP3.LUT R94, R94, R205, RZ, 0x3c, !PT ;  /* 0x000000cd5e5e7212 */ /* 0x000fc400078e3cff */
[----:B------:R-:W-:Y:S01]  /*e620*/  SHF.R.U64 R110, R110, 0x3, RZ ;  /* 0x000000036e6e7819 */ /* 0x000fe200000012ff */
[----:B------:R-:W-:Y:S01]  /*e630*/  STSM.16.M88.4 [R28], R48 ;  /* 0x000000301c007844 */ /* 0x000fe20000000200 */
[----:B------:R-:W-:Y:S02]  /*e640*/  MOV R32, R32 ;  /* 0x0000002000207202 */ /* 0x000fe40000000f00 */
[----:B------:R-:W-:Y:S02]  /*e650*/  LOP3.LUT R106, R106, R209, RZ, 0x3c, !PT ;  /* 0x000000d16a6a7212 */ /* 0x000fe400078e3cff */
[----:B------:R-:W-:Y:S01]  /*e660*/  MOV R36, R36 ;  /* 0x0000002400247202 */ /* 0x000fe20000000f00 */
[----:B------:R-:W-:Y:S01]  /*e670*/  STSM.16.M88.4 [R32], R56 ;  /* 0x0000003820007844 */ /* 0x000fe20000000200 */
[----:B------:R-:W-:Y:S01]  /*e680*/  F2FP.F16.F32.PACK_AB R73, R75, R74 ;  /* 0x0000004a4b49723e */ /* 0x000fe200000000ff */
[----:B0-----:R-:W-:Y:S01]  /*e690*/  IMAD.U32 R4, RZ, RZ, UR8 ;  /* 0x00000008ff047e24 */ /* 0x001fe2000f8e00ff */
[----:B------:R-:W-:Y:S01]  /*e6a0*/  F2FP.F16.F32.PACK_AB R80, R81, R80 ;  /* 0x000000505150723e */ /* 0x000fe200000000ff */
[----:B------:R-:W-:Y:S01]  /*e6b0*/  STSM.16.M88.4 [R36], R64 ;  /* 0x0000004024007844 */ /* 0x000fe20000000200 */
[----:B------:R-:W-:Y:S01]  /*e6c0*/  MOV R40, R40 ;  /* 0x0000002800287202 */ /* 0x000fe20000000f00 */
[----:B------:R-:W-:Y:S01]  /*e6d0*/  IMAD.U32 R5, RZ, RZ, UR9 ;  /* 0x00000009ff057e24 */ /* 0x000fe2000f8e00ff */
[----:B------:R-:W-:Y:S01]  /*e6e0*/  F2FP.F16.F32.PACK_AB R74, R77, R76 ;  /* 0x0000004c4d4a723e */ /* 0x000fe200000000ff */
[----:B------:R-:W-:Y:S01]  /*e6f0*/  ULDC.64 UR8, c[0x0][0xc08] ;  /* 0x0003020000087ab9 */ /* 0x000fe20000000a00 */
[----:B------:R-:W-:-:S02]  /*e700*/  F2FP.F16.F32.PACK_AB R75, R79, R78 ;  /* 0x0000004e4f4b723e */ /* 0x000fc400000000ff */
[----:B------:R-:W-:Y:S02]  /*e710*/  F2FP.F16.F32.PACK_AB R81, R83, R82 ;  /* 0x000000525351723e */ /* 0x000fe400000000ff */
[----:B------:R-:W-:Y:S01]  /*e720*/  SHF.R.U64 R14, R14, 0x3, RZ ;  /* 0x000000030e0e7819 */ /* 0x000fe200000012ff */
[----:B------:R-:W-:Y:S01]  /*e730*/  STSM.16.M88.4 [R40], R72 ;  /* 0x0000004828007844 */ /* 0x000fe20000000200 */
[----:B------:R-:W-:Y:S02]  /*e740*/  MOV R25, R90 ;  /* 0x0000005a00197202 */ /* 0x000fe40000000f00 */
        /* <DEDUP_REMOVED lines=27> */
[----:B------:R-:W-:Y:S02]  /*e900*/  LOP3.LUT R14, R14, R171, RZ, 0x3c, !PT ;  /* 0x000000ab0e0e7212 */ /* 0x000fe400078e3cff */
[----:B------:R-:W-:Y:S02]  /*e910*/  F2FP.F16.F32.PACK_AB R113, R166, R164 ;  /* 0x000000a4a671723e */ /* 0x000fe400000000ff */
        /* <DEDUP_REMOVED lines=20> */
[----:B------:R-:W-:Y:S01]  /*ea60*/  MOV R14, R14 ;  /* 0x0000000e000e7202 */ /* 0x000fe20000000f00 */
[----:B------:R-:W-:Y:S01]  /*ea70*/  STSM.16.M88.4 [R12], R136 ;  /* 0x000000880c007844 */ /* 0x000fe20000000200 */
[----:B------:R-:W-:Y:S02]  /*ea80*/  F2FP.F16.F32.PACK_AB R146, R149, R148 ;  /* 0x000000949592723e */ /* 0x000fe400000000ff */
[----:B------:R-:W-:Y:S01]  /*ea90*/  F2FP.F16.F32.PACK_AB R147, R151, R150 ;  /* 0x000000969793723e */ /* 0x000fe200000000ff */
[----:B------:R-:W-:Y:S01]  /*eaa0*/  UISETP.NE.U32.AND UP1, UPT, UR8, URZ, UPT ;  /* 0x0000003f0800728c */ /* 0x000fe2000bf25070 */
[----:B------:R-:W-:-:S03]  /*eab0*/  PLOP3.LUT P0, PT, PT, PT, UP0, 0x80, 0x0 ;  /* 0x000000000000781c */ /* 0x000fc60003f0f008 */
[----:B------:R0:W-:Y:S01]  /*eac0*/  STSM.16.M88.4 [R14], R144 ;  /* 0x000000900e007844 */ /* 0x0001e20000000200 */
[----:B------:R-:W-:Y:S01]  /*ead0*/  BAR.SYNC.DEFER_BLOCKING 0x1, 0x100 ;  /* 0x0044000000007b1d */ /* 0x000fe20000010000 */
[----:B------:R-:W-:-:S06]  /*eae0*/  UISETP.NE.AND.EX UP1, UPT, UR9, URZ, UPT, UP1 ;  /* 0x0000003f0900728c */ /* 0x000fcc000bf25310 */
[----:B------:R-:W-:-:S05]  /*eaf0*/  PLOP3.LUT P6, PT, PT, PT, UP1, 0x80, 0x0 ;  /* 0x000000000000781c */ /* 0x000fca0003fcf018 */
[----:B------:R-:W-:Y:S02]  /*eb00*/  @UP1 ULDC.64 UR8, c[0x0][0xc08] ;  /* 0x0003020000081ab9 */ /* 0x000fe40000000a00 */
[----:B------:R-:W-:Y:S01]  /*eb10*/  @UP1 UIMAD.WIDE UR8, UR43, 0x4, UR8 ;  /* 0x000000042b0818a5 */ /* 0x000fe2000f8e0208 */
[----:B------:R-:W-:Y:S02]  /*eb20*/  ULDC UR4, c[0x0][0xa88] ;  /* 0x0002a20000047ab9 */ /* 0x000fe40000000800 */
[----:B------:R-:W-:-:S03]  /*eb30*/  IMAD.U32 R76, RZ, RZ, UR4 ;  /* 0x00000004ff4c7e24 */ /* 0x000fc6000f8e00ff */
[----:B0-----:R-:W-:Y:S02]  /*eb40*/  IMAD.U32 R14, RZ, RZ, UR8 ;  /* 0x00000008ff0e7e24 */ /* 0x001fe4000f8e00ff */
[----:B------:R-:W-:Y:S01]  /*eb50*/  IMAD.U32 R15, RZ, RZ, UR9 ;  /* 0x00000009ff0f7e24 */ /* 0x000fe2000f8e00ff */
[----:B------:R-:W2:Y:S01]  /*eb60*/  @P0 LDG.E R6, desc[UR40][R4.64] ;  /* 0x0000002804060981 */ /* 0x000ea2000c1e1900 */
        /* <DEDUP_REMOVED lines=11> */
[----:B------:R-:W-:Y:S02]  /*ec20*/  LOP3.LUT R12, R13, 0x380, RZ, 0xc0, !PT ;  /* 0x000003800d0c7812 */ /* 0x000fe400078ec0ff */
        /* <DEDUP_REMOVED lines=17> */
[----:B--2---:R-:W-:Y:S01]  /*ed40*/  @P0 R2UR UR4, R6 ;  /* 0x00000000060402ca */ /* 0x004fe200000e0000 */
[----:B0-----:R-:W-:-:S14]  /*ed50*/  @P6 BRA `(.L_x_2443) ;  /* 0x0000000000106947 */ /* 0x001fdc0003800000 */
[----:B------:R-:W-:Y:S05]  /*ed60*/  @!P0 BRA `(.L_x_2443) ;  /* 0x00000000000c8947 */ /* 0x000fea0003800000 */
[----:B------:R-:W2:Y:S04]  /*ed70*/  LDG.E R7, desc[UR40][R4.64] ;  /* 0x0000002804077981 */ /* 0x000ea8000c1e1900 */
[----:B-----5:R-:W2:Y:S02]  /*ed80*/  LDG.E R76, desc[UR40][R4.64+0x4] ;  /* 0x00000428044c7981 */ /* 0x020ea4000c1e1900 */
[----:B--2---:R-:W-:-:S07]  /*ed90*/  IMAD.IADD R76, R76, 0x1, -R7 ;  /* 0x000000014c4c7824 */ /* 0x004fce00078e0a07 */
.L_x_2443:
        /* <DEDUP_REMOVED lines=18> */
[----:B------:R-:W-:Y:S01]  /*eec0*/  USHF.R.S32.HI UR17, URZ, 0x1f, UR44 ;  /* 0x0000001f3f117899 */ /* 0x000fe2000801142c */
[----:B------:R-:W-:Y:S01]  /*eed0*/  SHF.R.U64 R44, R44, 0x3, RZ ;  /* 0x000000032c2c7819 */ /* 0x000fe200000012ff */
[----:B------:R-:W-:Y:S01]  /*eee0*/  USEL UR8, UR43, URZ, !UP0 ;  /* 0x0000003f2b087287 */ /* 0x000fe2000c000000 */
[----:B------:R-:W-:Y:S01]  /*eef0*/  LOP3.LUT R48, R48, R49, RZ, 0x3c, !PT ;  /* 0x0000003130307212 */ /* 0x000fe200078e3cff */
[--C-:B------:R-:W-:Y:S01]  /*ef00*/  IMAD.X R49, RZ, RZ, R173.reuse, P6 ;  /* 0x000000ffff317224 */ /* 0x100fe200030e06ad */
[----:B------:R-:W-:Y:S01]  /*ef10*/  LOP3.LUT R40, R40, R41, RZ, 0x3c, !PT ;  /* 0x0000002928287212 */ /* 0x000fe200078e3cff */
[--C-:B------:R-:W-:Y:S01]  /*ef20*/  IMAD.X R41, RZ, RZ, R173.reuse, P0 ;  /* 0x000000ffff297224 */ /* 0x100fe200000e06ad */
[----:B0-----:R-:W-:Y:S01]  /*ef30*/  ISETP.NE.AND P6, PT, R4, RZ, PT ;  /* 0x000000ff0400720c */ /* 0x001fe20003fc5270 */
[----:B------:R-:W-:Y:S01]  /*ef40*/  USEL UR18, UR9, URZ, !UP0 ;  /* 0x0000003f09127287 */ /* 0x000fe2000c000000 */
[----:B------:R-:W-:Y:S01]  /*ef50*/  LOP3.LUT R44, R44, R45, RZ, 0x3c, !PT ;  /* 0x0000002d2c2c7212 */ /* 0x000fe200078e3cff */
[----:B------:R-:W-:Y:S01]  /*ef60*/  IMAD.X R45, RZ, RZ, R173, P1 ;  /* 0x000000ffff2d7224 */ /* 0x000fe200008e06ad */
[----:B------:R-:W-:-:S02]  /*ef70*/  IADD3 R57, P2, R172, 0xa000, RZ ;  /* 0x0000a000ac397810 */ /* 0x000fc40007f5e0ff */
[C---:B------:R-:W-:Y:S02]  /*ef80*/  IADD3 R53, P3, R172.reuse, 0xb000, RZ ;  /* 0x0000b000ac357810 */ /* 0x040fe40007f7e0ff */
[C---:B------:R-:W-:Y:S02]  /*ef90*/  IADD3 R65, P4, R172.reuse, 0xc000, RZ ;  /* 0x0000c000ac417810 */ /* 0x040fe40007f9e0ff */
[C---:B------:R-:W-:Y:S02]  /*efa0*/  IADD3 R61, P5, R172.reuse, 0xd000, RZ ;  /* 0x0000d000ac3d7810 */ /* 0x040fe40007fbe0ff */
[C---:B------:R-:W-:Y:S02]  /*efb0*/  IADD3 R73, P0, R172.reuse, 0xe000, RZ ;  /* 0x0000e000ac497810 */ /* 0x040fe40007f1e0ff */
[----:B------:R-:W-:Y:S02]  /*efc0*/  IADD3 R5, P1, R172, 0xf000, RZ ;  /* 0x0000f000ac057810 */ /* 0x000fe40007f3e0ff */
[----:B------:R-:W-:-:S02]  /*efd0*/  LOP3.LUT R56, R57, 0x380, RZ, 0xc0, !PT ;  /* 0x0000038039387812 */ /* 0x000fc400078ec0ff */
[----:B------:R-:W-:Y:S01]  /*efe0*/  LOP3.LUT R52, R53, 0x380, RZ, 0xc0, !PT ;  /* 0x0000038035347812 */ /* 0x000fe200078ec0ff */
[----:B------:R-:W-:Y:S01]  /*eff0*/  IMAD.X R69, RZ, RZ, R173, P1 ;  /* 0x000000ffff457224 */ /* 0x000fe200008e06ad */
[----:B------:R-:W-:Y:S02]  /*f000*/  LOP3.LUT R64, R65, 0x380, RZ, 0xc0, !PT ;  /* 0x0000038041407812 */ /* 0x000fe400078ec0ff */
[----:B------:R-:W-:Y:S02]  /*f010*/  LOP3.LUT R60, R61, 0x380, RZ, 0xc0, !PT ;  /* 0x000003803d3c7812 */ /* 0x000fe400078ec0ff */
[----:B------:R-:W-:Y:S02]  /*f020*/  LOP3.LUT R72, R73, 0x380, RZ, 0xc0, !PT ;  /* 0x0000038049487812 */ /* 0x000fe400078ec0ff */
[----:B------:R-:W-:Y:S02]  /*f030*/  LOP3.LUT R7, R172, 0x380, RZ, 0xc0, !PT ;  /* 0x00000380ac077812 */ /* 0x000fe400078ec0ff */
[----:B------:R-:W-:-:S02]  /*f040*/  LOP3.LUT R4, R5, 0x380, RZ, 0xc0, !PT ;  /* 0x0000038005047812 */ /* 0x000fc400078ec0ff */
[----:B------:R-:W-:Y:S02]  /*f050*/  SHF.R.U64 R56, R56, 0x3, RZ ;  /* 0x0000000338387819 */ /* 0x000fe400000012ff */
[----:B------:R-:W-:Y:S02]  /*f060*/  SHF.R.U64 R52, R52, 0x3, RZ ;  /* 0x0000000334347819 */ /* 0x000fe400000012ff */
[----:B------:R-:W-:Y:S02]  /*f070*/  SHF.R.U64 R64, R64, 0x3, RZ ;  /* 0x0000000340407819 */ /* 0x000fe400000012ff */
[----:B------:R-:W-:Y:S02]  /*f080*/  SHF.R.U64 R60, R60, 0x3, RZ ;  /* 0x000000033c3c7819 */ /* 0x000fe400000012ff */
        /* <DEDUP_REMOVED lines=17> */
[----:B------:R-:W-:Y:S01]  /*f1a0*/  VIADD R10, R185, UR42 ;  /* 0x0000002ab90a7c36 */ /* 0x000fe20008000000 */
[----:B------:R-:W-:Y:S01]  /*f1b0*/  ULDC.64 UR12, c[0x0][0xb90] ;  /* 0x0002e400000c7ab9 */ /* 0x000fe20000000a00 */
[----:B------:R-:W-:Y:S01]  /*f1c0*/  UMOV UR10, UR4 ;  /* 0x00000004000a7c82 */ /* 0x000fe20008000000 */
[----:B------:R-:W-:Y:S01]  /*f1d0*/  UIMAD UR9, UR17, UR12, URZ ;  /* 0x0000000c110972a4 */ /* 0x000fe2000f8e023f */
[----:B------:R-:W-:Y:S01]  /*f1e0*/  IMAD.MOV.U32 R4, RZ, RZ, R10 ;  /* 0x000000ffff047224 */ /* 0x000fe200078e000a */
[----:B------:R-:W-:Y:S01]  /*f1f0*/  UMOV UR11, UR16 ;  /* 0x00000010000b7c82 */ /* 0x000fe20008000000 */
[----:B------:R-:W-:Y:S01]  /*f200*/  ULDC.64 UR14, c[0x0][0xb98] ;  /* 0x0002e600000e7ab9 */ /* 0x000fe20000000a00 */
[----:B------:R-:W-:Y:S01]  /*f210*/  UIMAD.WIDE.U32 UR10, UR44, UR12, UR10 ;  /* 0x0000000c2c0a72a5 */ /* 0x000fe2000f8e000a */
[----:B------:R-:W-:Y:S01]  /*f220*/  IMAD.MOV R21, RZ, RZ, -R17 ;  /* 0x000000ffff157224 */ /* 0x000fe200078e0a11 */
[----:B------:R-:W-:Y:S01]  /*f230*/  UIMAD UR9, UR44, UR13, UR9 ;  /* 0x0000000d2c0972a4 */ /* 0x000fe2000f8e0209 */
[----:B------:R-:W-:Y:S01]  /*f240*/  VIADD R20, R16, UR42 ;  /* 0x0000002a10147c36 */ /* 0x000fe20008000000 */
[----:B------:R-:W-:-:S02]  /*f250*/  UIMAD UR12, UR18, UR14, URZ ;  /* 0x0000000e120c72a4 */ /* 0x000fc4000f8e023f */
[----:B------:R-:W-:Y:S02]  /*f260*/  UIADD3 UR11, UR11, UR9, URZ ;  /* 0x000000090b0b7290 */ /* 0x000fe4000fffe03f */
[----:B------:R-:W-:Y:S02]  /*f270*/  UIMAD UR12, UR8, UR15, UR12 ;  /* 0x0000000f080c72a4 */ /* 0x000fe4000f8e020c */
[----:B------:R-:W-:Y:S01]  /*f280*/  UIMAD.WIDE.U32 UR10, UR8, UR14, UR10 ;  /* 0x0000000e080a72a5 */ /* 0x000fe2000f8e000a */
        /* <DEDUP_REMOVED lines=9> */
[----:B------:R-:W-:Y:S02]  /*f320*/  IMAD.U32 R10, RZ, RZ, UR12 ;  /* 0x0000000cff0a7e24 */ /* 0x000fe4000f8e00ff */
[----:B-----5:R-:W-:Y:S01]  /*f330*/  IMAD R11, R76, R11, RZ ;  /* 0x0000000b4c0b7224 */ /* 0x020fe200078e02ff */
[----:B------:R-:W-:Y:S02]  /*f340*/  SHF.R.S32.HI R6, RZ, 0x1f, R7 ;  /* 0x0000001fff067819 */ /* 0x000fe40000011407 */
[----:B------:R-:W-:Y:S01]  /*f350*/  IADD3.X R5, R5, UR11, R10, P0, !PT ;  /* 0x0000000b05057c10 */ /* 0x000fe200087fe40a */
[----:B------:R-:W-:Y:S01]  /*f360*/  ULDC.64 UR10, c[0x0][0xb88] ;  /* 0x0002e200000a7ab9 */ /* 0x000fe20000000a00 */
[----:B------:R-:W-:Y:S02]  /*f370*/  VIADD R10, R20, 0x8 ;  /* 0x00000008140a7836 */ /* 0x000fe40000000000 */
        /* <DEDUP_REMOVED lines=16> */
.L_x_2444:
        /* <DEDUP_REMOVED lines=8> */
[----:B------:R-:W-:-:S03]  /*f500*/  SEL R0, RZ, 0x1, P1 ;  /* 0x00000001ff007807 */ /* 0x000fc60000800000 */
[----:B------:R-:W-:Y:S01]  /*f510*/  IMAD.SHL.U32 R3, R3, 0x2, RZ ;  /* 0x0000000203037824 */ /* 0x000fe200078e00ff */
[----:B------:R-:W-:Y:S01]  /*f520*/  ISETP.GE.AND P0, PT, R189, UR14, PT ;  /* 0x0000000ebd007c0c */ /* 0x000fe2000bf06270 */
[----:B------:R-:W5:Y:S04]  /*f530*/  LD.E.128 R12, desc[UR40][R12.64] ;  /* 0x000000280c0c7980 */ /* 0x000f68000c101d00 */
[----:B------:R-:W5:Y:S04]  /*f540*/  LD.E.128 R24, desc[UR40][R24.64] ;  /* 0x0000002818187980 */ /* 0x000f68000c101d00 */
[----:B------:R-:W5:Y:S01]  /*f550*/  LD.E.128 R28, desc[UR40][R28.64] ;  /* 0x000000281c1c7980 */ /* 0x000f62000c101d00 */
[----:B-1----:R-:W-:-:S02]  /*f560*/  ISETP.NE.AND P2, PT, R81, 0x1, PT ;  /* 0x000000015100780c */ /* 0x002fc40003f45270 */
[----:B------:R-:W-:Y:S01]  /*f570*/  LOP3.LUT R0, R3, 0x2, R0, 0xe2, !PT ;  /* 0x0000000203007812 */ /* 0x000fe200078ee200 */
[----:B------:R-:W5:Y:S01]  /*f580*/  LD.E.128 R32, desc[UR40][R32.64] ;  /* 0x0000002820207980 */ /* 0x000f62000c101d00 */
[----:B------:R-:W-:Y:S01]  /*f590*/  SEL R3, RZ, 0xffffffff, P0 ;  /* 0xffffffffff037807 */ /* 0x000fe20000000000 */
[----:B------:R-:W-:Y:S02]  /*f5a0*/  UIMAD UR9, UR16, UR12, URZ ;  /* 0x0000000c100972a4 */ /* 0x000fe4000f8e023f */
[----:B------:R-:W5:Y:S04]  /*f5b0*/  LD.E.128 R36, desc[UR40][R36.64] ;  /* 0x0000002824247980 */ /* 0x000f68000c101d00 */
[----:B------:R-:W5:Y:S02]  /*f5c0*/  LD.E.128 R40, desc[UR40][R40.64] ;  /* 0x0000002828287980 */ /* 0x000f64000c101d00 */
[----:B------:R-:W1:Y:S01]  /*f5d0*/  @P2 LDC R21, c[0x0][0xbec] ;  /* 0x0002fb00ff152b82 */ /* 0x000e620000000800 */
[----:B------:R-:W-:Y:S01]  /*f5e0*/  IMAD.SHL.U32 R3, R3, 0x4, RZ ;  /* 0x0000000403037824 */ /* 0x000fe200078e00ff */
[----:B------:R-:W-:Y:S01]  /*f5f0*/  ISETP.GE.AND P0, PT, R188, UR14, PT ;  /* 0x0000000ebc007c0c */ /* 0x000fe2000bf06270 */
[----:B------:R-:W5:Y:S04]  /*f600*/  LD.E.128 R48, desc[UR40][R48.64] ;  /* 0x0000002830307980 */ /* 0x000f68000c101d00 */
[----:B------:R-:W5:Y:S01]  /*f610*/  LD.E.128 R44, desc[UR40][R44.64] ;  /* 0x000000282c2c7980 */ /* 0x000f62000c101d00 */
[----:B------:R-:W2:Y:S01]  /*f620*/  @P2 LDC R77, c[0x0][0xbf0] ;  /* 0x0002fc00ff4d2b82 */ /* 0x000ea20000000800 */
[----:B------:R-:W-:Y:S01]  /*f630*/  UIMAD.WIDE.U32 UR10, UR4, UR12, URZ ;  /* 0x0000000c040a72a5 */ /* 0x000fe2000f8e003f */
[----:B------:R-:W-:Y:S01]  /*f640*/  LOP3.LUT R3, R3, 0x4, R0, 0xe2, !PT ;  /* 0x0000000403037812 */ /* 0x000fe200078ee200 */
[----:B------:R-:W-:Y:S01]  /*f650*/  UIMAD UR9, UR4, UR13, UR9 ;  /* 0x0000000d040972a4 */ /* 0x000fe2000f8e0209 */
[----:B------:R-:W-:Y:S01]  /*f660*/  SEL R20, RZ, 0xffffffff, P0 ;  /* 0xffffffffff147807 */ /* 0x000fe20000000000 */
[----:B------:R-:W-:Y:S01]  /*f670*/  IMAD R0, R191, 0x20, R192 ;  /* 0x00000020bf007824 */ /* 0x000fe200078e02c0 */
[----:B------:R-:W-:Y:S01]  /*f680*/  ULDC.64 UR12, c[0x0][0xae8] ;  /* 0x0002ba00000c7ab9 */ /* 0x000fe20000000a00 */
[----:B------:R-:W-:Y:S01]  /*f690*/  ISETP.GE.AND P0, PT, R187, UR14, PT ;  /* 0x0000000ebb007c0c */ /* 0x000fe2000bf06270 */
[----:B------:R-:W-:Y:S01]  /*f6a0*/  UIADD3 UR11, UR11, UR9, URZ ;  /* 0x000000090b0b7290 */ /* 0x000fe2000fffe03f */
[----:B------:R-:W5:Y:S01]  /*f6b0*/  LD.E.128 R56, desc[UR40][R56.64] ;  /* 0x0000002838387980 */ /* 0x000f62000c101d00 */
[----:B------:R-:W-:Y:S01]  /*f6c0*/  UIMAD UR4, UR17, UR12, URZ ;  /* 0x0000000c110472a4 */ /* 0x000fe2000f8e023f */
[----:B------:R-:W-:Y:S01]  /*f6d0*/  VIADD R82, R0, UR42 ;  /* 0x0000002a00527c36 */ /* 0x000fe20008000000 */
[----:B------:R-:W-:Y:S01]  /*f6e0*/  SEL R0, RZ, 0xffffffff, P0 ;  /* 0xffffffffff007807 */ /* 0x000fe20000000000 */
[----:B------:R-:W-:Y:S01]  /*f6f0*/  UIMAD.WIDE.U32 UR10, UR44, UR12, UR10 ;  /* 0x0000000c2c0a72a5 */ /* 0x000fe2000f8e000a */
[----:B------:R-:W5:Y:S01]  /*f700*/  LD.E.128 R52, desc[UR40][R52.64] ;  /* 0x0000002834347980 */ /* 0x000f62000c101d00 */
[----:B------:R-:W-:Y:S01]  /*f710*/  UIMAD UR4, UR44, UR13, UR4 ;  /* 0x0000000d2c0472a4 */ /* 0x000fe2000f8e0204 */
[----:B------:R-:W-:-:S02]  /*f720*/  IMAD.SHL.U32 R20, R20, 0x8, RZ ;  /* 0x0000000814147824 */ /* 0x000fc400078e00ff */
[----:B------:R-:W-:Y:S01]  /*f730*/  ULDC.64 UR12, c[0x0][0xaf0] ;  /* 0x0002bc00000c7ab9 */ /* 0x000fe20000000a00 */
[----:B------:R-:W-:Y:S01]  /*f740*/  UIADD3 UR11, UR11, UR4, URZ ;  /* 0x000000040b0b7290 */ /* 0x000fe2000fffe03f */
[----:B------:R-:W-:Y:S01]  /*f750*/  IMAD.SHL.U32 R79, R0, 0x10, RZ ;  /* 0x00000010004f7824 */ /* 0x000fe200078e00ff */
[----:B------:R-:W-:Y:S01]  /*f760*/  UIMAD UR4, UR18, UR12, URZ ;  /* 0x0000000c120472a4 */ /* 0x000fe2000f8e023f */
[----:B-1----:R-:W-:Y:S01]  /*f770*/  @P2 IMAD.HI.U32 R0, R82, R21, RZ ;  /* 0x0000001552002227 */ /* 0x002fe200078e00ff */
[----:B------:R-:W-:Y:S01]  /*f780*/  LOP3.LUT R20, R20, 0x8, R3, 0xe2, !PT ;  /* 0x0000000814147812 */ /* 0x000fe200078ee203 */
[----:B------:R-:W5:Y:S01]  /*f790*/  LD.E.128 R64, desc[UR40][R64.64] ;  /* 0x0000002840407980 */ /* 0x000f62000c101d00 */
[----:B------:R-:W-:Y:S01]  /*f7a0*/  UIMAD UR4, UR8, UR13, UR4 ;  /* 0x0000000d080472a4 */ /* 0x000fe2000f8e0204 */
[----:B------:R-:W-:Y:S01]  /*f7b0*/  IMAD.MOV.U32 R3, RZ, RZ, R82 ;  /* 0x000000ffff037224 */ /* 0x000fe200078e0052 */
[----:B------:R-:W-:Y:S01]  /*f7c0*/  UIMAD.WIDE.U32 UR8, UR8, UR12, UR10 ;  /* 0x0000000c080872a5 */ /* 0x000fe2000f8e000a */
[----:B--2---:R-:W-:Y:S01]  /*f7d0*/  @P2 SHF.R.U32.HI R3, RZ, R77, R0 ;  /* 0x0000004dff032219 */ /* 0x004fe20000011600 */
[----:B------:R-:W5:Y:S01]  /*f7e0*/  LD.E.128 R60, desc[UR40][R60.64] ;  /* 0x000000283c3c7980 */ /* 0x000f62000c101d00 */
[----:B------:R-:W-:-:S02]  /*f7f0*/  LOP3.LUT R78, R79, 0x10, R20, 0xe2, !PT ;  /* 0x000000104f4e7812 */ /* 0x000fc400078ee214 */
        /* <DEDUP_REMOVED lines=11> */
[----:B------:R-:W-:Y:S01]  /*f8b0*/  IMAD R77, R81, R79, R82 ;  /* 0x0000004f514d7224 */ /* 0x000fe200078e0252 */
[----:B------:R-:W-:Y:S01]  /*f8c0*/  ISETP.GE.AND P0, PT, R195, UR14, PT ;  /* 0x0000000ec3007c0c */ /* 0x000fe2000bf06270 */
[----:B------:R-:W-:Y:S01]  /*f8d0*/  IMAD.U32 R21, RZ, RZ, UR4 ;  /* 0x00000004ff157e24 */ /* 0x000fe2000f8e00ff */
[----:B------:R-:W-:Y:S01]  /*f8e0*/  @!PT LDS RZ, [RZ] ;  /* 0x00000000fffff984 */ /* 0x000fe20000000800 */
[----:B------:R-:W-:Y:S01]  /*f8f0*/  @!PT LDS RZ, [RZ] ;  /* 0x00000000fffff984 */ /* 0x000fe20000000800 */
[----:B------:R-:W-:Y:S01]  /*f900*/  @!PT LDS RZ, [RZ] ;  /* 0x00000000fffff984 */ /* 0x000fe20000000800 */
[----:B------:R-:W-:Y:S01]  /*f910*/  @!PT LDS RZ, [RZ] ;  /* 0x00000000fffff984 */ /* 0x000fe20000000800 */
[----:B------:R1:W-:Y:S06]  /*f920*/  MEMBAR.ALL.CTA ;  /* 0x0000000000007992 */ /* 0x0003ec0000008000 */
[----:B-1----:R-:W1:Y:S01]  /*f930*/  FENCE.VIEW.ASYNC.S ;  /* 0x00000000000073c6 */ /* 0x002e620000000000 */
[----:B------:R-:W-:Y:S01]  /*f940*/  IMAD.SHL.U32 R83, R0, 0x20, RZ ;  /* 0x0000002000537824 */ /* 0x000fe200078e00ff */
        /* <DEDUP_REMOVED lines=11> */
[----:B-----5:R-:W-:Y:S01]  /*fa00*/  IMAD R87, R76, R81, RZ ;  /* 0x000000514c577224 */ /* 0x020fe200078e02ff */
[----:B------:R-:W-:Y:S01]  /*fa10*/  BSSY B1, `(.L_x_2445) ;  /* 0x000002f000017945 */ /* 0x000fe20003800000 */
[----:B------:R-:W-:Y:S01]  /*fa20*/  VIADD R86, R192, UR42 ;  /* 0x0000002ac0567c36 */ /* 0x000fe20008000000 */
[----:B------:R-:W-:Y:S01]  /*fa30*/  LOP3.LUT R3, R78, R3, RZ, 0xfc, !PT ;  /* 0x000000034e037212 */ /* 0x000fe200078efcff */
        /* <DEDUP_REMOVED lines=44> */
.L_x_2446:
[----:B------:R-:W-:Y:S05]  /*fd00*/  BSYNC B1 ;  /* 0x0000000000017941 */ /* 0x000fea0003800000 */
.L_x_2445:
[----:B---3--:R-:W-:Y:S01]  /*fd10*/  VIADD R4, R86, 0x20 ;  /* 0x0000002056047836 */ /* 0x008fe20000000000 */
[----:B------:R3:W4:Y:S04]  /*fd20*/  SHFL.IDX PT, R7, R85, 0x1, 0x181f ;  /* 0x00381f0055077f89 */ /* 0x00072800000e0000 */
[----:B------:R-:W-:Y:S01]  /*fd30*/  ISETP.GE.AND P0, PT, R4, R87, PT ;  /* 0x000000570400720c */ /* 0x000fe20003f06270 */
[----:B------:R3:W0:-:S12]  /*fd40*/  SHFL.IDX PT, R6, R84, 0x1, 0x181f ;  /* 0x00381f0054067f89 */ /* 0x00061800000e0000 */
[----:B---3--:R-:W-:Y:S05]  /*fd50*/  @P0 BRA `(.L_x_2447) ;  /* 0x0000001000080947 */ /* 0x008fea0003800000 */
[----:B------:R-:W-:Y:S02]  /*fd60*/  ISETP.GE.AND P0, PT, R184, UR14, PT ;  /* 0x0000000eb8007c0c */ /* 0x000fe4000bf06270 */
[----:B------:R-:W-:Y:S02]  /*fd70*/  ISETP.GE.AND P5, PT, R190, UR14, PT ;  /* 0x0000000ebe007c0c */ /* 0x000fe4000bfa6270 */
[----:B------:R-:W-:Y:S02]  /*fd80*/  ISETP.GE.AND P3, PT, R189, UR14, PT ;  /* 0x0000000ebd007c0c */ /* 0x000fe4000bf66270 */
[----:B------:R-:W-:Y:S02]  /*fd90*/  ISETP.GE.AND P2, PT, R188, UR14, PT ;  /* 0x0000000ebc007c0c */ /* 0x000fe4000bf46270 */
[----:B------:R-:W-:-:S05]  /*fda0*/  ISETP.GE.AND P1, PT, R187, UR14, PT ;  /* 0x0000000ebb007c0c */ /* 0x000fca000bf26270 */
[----:B0---4-:R-:W-:Y:S02]  /*fdb0*/  @!P0 IMAD.WIDE R4, R184, 0x2, R6 ;  /* 0x00000002b8048825 */ /* 0x011fe400078e0206 */
[-C--:B------:R-:W-:Y:S02]  /*fdc0*/  @!P5 LEA R12, P4, R190, R6.reuse, 0x1 ;  /* 0x00000006be0cd211 */ /* 0x080fe400078808ff */
[----:B------:R-:W-:Y:S01]  /*fdd0*/  @!P3 LEA R14, P6, R189, R6, 0x1 ;  /* 0x00000006bd0eb211 */ /* 0x000fe200078c08ff */
[----:B------:R0:W-:Y:S01]  /*fde0*/  @!P0 ST.E.128 desc[UR40][R4.64], R8 ;  /* 0x0000000804008985 */ /* 0x0001e2000c101d28 */
[----:B------:R-:W-:Y:S02]  /*fdf0*/  ISETP.GE.AND P0, PT, R186, UR14, PT ;  /* 0x0000000eba007c0c */ /* 0x000fe4000bf06270 */
[----:B------:R-:W-:Y:S02]  /*fe00*/  @!P5 LEA.HI.X R13, R190, R7, R204, 0x1, P4 ;  /* 0x00000007be0dd211 */ /* 0x000fe400020f0ccc */
[----:B------:R-:W-:-:S02]  /*fe10*/  LOP3.LUT P4, RZ, R3, 0x40, RZ, 0xc0, !PT ;  /* 0x0000004003ff7812 */ /* 0x000fc4000788c0ff */
[----:B------:R-:W-:Y:S01]  /*fe20*/  @!P3 LEA.HI.X R15, R189, R7, R203, 0x1, P6 ;  /* 0x00000007bd0fb211 */ /* 0x000fe200030f0ccb */
        /* <DEDUP_REMOVED lines=20> */
.L_x_2442:
        /* <DEDUP_REMOVED lines=11> */
[----:B------:R-:W-:Y:S01]  /*10020*/  UISETP.NE.U32.AND UP1, UPT, UR8, URZ, UPT ;  /* 0x0000003f0800728c */ /* 0x000fe2000bf25070 */
[----:B------:R-:W-:Y:S02]  /*10030*/  IMAD.U32 R0, RZ, RZ, UR4 ;  /* 0x00000004ff007e24 */ /* 0x000fe4000f8e00ff */
[----:B------:R-:W3:Y:S01]  /*10040*/  @P1 LDG.E R3, desc[UR40][R4.64] ;  /* 0x0000002804031981 */ /* 0x000ee2000c1e1900 */
[----:B------:R-:W-:-:S06]  /*10050*/  UISETP.NE.AND.EX UP1, UPT, UR9, URZ, UPT, UP1 ;  /* 0x0000003f0900728c */ /* 0x000fcc000bf25310 */
        /* <DEDUP_REMOVED lines=9> */
[----:B---3--:R-:W-:Y:S01]  /*100f0*/  @P1 R2UR UR4, R3 ;  /* 0x00000000030412ca */ /* 0x008fe200000e0000 */
[----:B01----:R-:W-:-:S14]  /*10100*/  @P2 BRA `(.L_x_2448) ;  /* 0x0000000000102947 */ /* 0x003fdc0003800000 */
[----:B------:R-:W-:Y:S05]  /*10110*/  @!P1 BRA `(.L_x_2448) ;  /* 0x00000000000c9947 */ /* 0x000fea0003800000 */
[----:B------:R-:W3:Y:S04]  /*10120*/  LDG.E R3, desc[UR40][R4.64] ;  /* 0x0000002804037981 */ /* 0x000ee8000c1e1900 */
[----:B-----5:R-:W3:Y:S02]  /*10130*/  LDG.E R0, desc[UR40][R4.64+0x4] ;  /* 0x0000042804007981 */ /* 0x020ee4000c1e1900 */
[----:B---3--:R-:W-:-:S07]  /*10140*/  IMAD.IADD R0, R0, 0x1, -R3 ;  /* 0x0000000100007824 */ /* 0x008fce00078e0a03 */
.L_x_2448:
[----:B------:R-:W-:Y:S01]  /*10150*/  USHF.R.S32.HI UR9, URZ, 0x1f, UR43 ;  /* 0x0000001f3f097899 */ /* 0x000fe2000801142b */
[----:B------:R-:W-:Y:S01]  /*10160*/  BSSY B1, `(.L_x_2449) ;  /* 0x000002e000017945 */ /* 0x000fe20003800000 */
[----:B------:R-:W-:Y:S02]  /*10170*/  USHF.R.S32.HI UR12, URZ, 0x1f, UR4 ;  /* 0x0000001f3f0c7899 */ /* 0x000fe40008011404 */
[----:B------:R-:W-:Y:S02]  /*10180*/  USEL UR8, UR43, URZ, !UP0 ;  /* 0x0000003f2b087287 */ /* 0x000fe4000c000000 */
[----:B------:R-:W-:Y:S01]  /*10190*/  USEL UR14, UR9, URZ, !UP0 ;  /* 0x0000003f090e7287 */ /* 0x000fe2000c000000 */
[----:B------:R-:W-:Y:S11]  /*101a0*/  @P0 BRA `(.L_x_2450) ;  /* 0x0000000000a40947 */ /* 0x000ff60003800000 */
[----:B------:R-:W0:Y:S01]  /*101b0*/  S2R R6, SR_TID.X ;  /* 0x0000000000067919 */ /* 0x000e220000002100 */
[----:B------:R-:W1:Y:S01]  /*101c0*/  LDC R5, c[0x0][0xbe8] ;  /* 0x0002fa00ff057b82 */ /* 0x000e620000000800 */
[----:B------:R-:W-:Y:S02]  /*101d0*/  IMAD.U32 R7, RZ, RZ, UR42 ;  /* 0x0000002aff077e24 */ /* 0x000fe4000f8e00ff */
[----:B-1---5:R-:W-:-:S03]  /*101e0*/  IMAD R3, R0, R5, RZ ;  /* 0x0000000500037224 */ /* 0x022fc600078e02ff */
[----:B0-----:R-:W-:-:S04]  /*101f0*/  IADD3 R6, R7, -0x80, R6 ;  /* 0xffffff8007067810 */ /* 0x001fc80007ffe006 */
[----:B------:R-:W-:-:S13]  /*10200*/  ISETP.GE.AND P0, PT, R6, R3, PT ;  /* 0x000000030600720c */ /* 0x000fda0003f06270 */
[----:B------:R-:W-:Y:S05]  /*10210*/  @P0 BRA `(.L_x_2450) ;  /* 0x0000000000880947 */ /* 0x000fea0003800000 */
[----:B------:R-:W-:Y:S01]  /*10220*/  ISETP.NE.AND P0, PT, R5, 0x1, PT ;  /* 0x000000010500780c */ /* 0x000fe20003f05270 */
[----:B------:R-:W-:Y:S01]  /*10230*/  ULDC.64 UR16, c[0x0][0xb90] ;  /* 0x0002e40000107ab9 */ /* 0x000fe20000000a00 */
[----:B------:R-:W-:Y:S01]  /*10240*/  UMOV UR10, UR4 ;  /* 0x00000004000a7c82 */ /* 0x000fe20008000000 */
[----:B------:R-:W-:Y:S01]  /*10250*/  UIMAD UR9, UR13, UR16, URZ ;  /* 0x000000100d0972a4 */ /* 0x000fe2000f8e023f */
[----:B------:R-:W-:Y:S01]  /*10260*/  IMAD.MOV.U32 R4, RZ, RZ, R6 ;  /* 0x000000ffff047224 */ /* 0x000fe200078e0006 */
[----:B------:R-:W-:Y:S02]  /*10270*/  UMOV UR11, UR12 ;  /* 0x0000000c000b7c82 */ /* 0x000fe40008000000 */
[----:B------:R-:W-:Y:S02]  /*10280*/  UIMAD.WIDE.U32 UR10, UR44, UR16, UR10 ;  /* 0x000000102c0a72a5 */ /* 0x000fe4000f8e000a */
[----:B------:R-:W-:-:S03]  /*10290*/  UIMAD UR9, UR44, UR17, UR9 ;  /* 0x000000112c0972a4 */ /* 0x000fc6000f8e0209 */
[----:B------:R-:W-:Y:S01]  /*102a0*/  ULDC.64 UR16, c[0x0][0xb98] ;  /* 0x0002e60000107ab9 */ /* 0x000fe20000000a00 */
[----:B------:R-:W0:Y:S01]  /*102b0*/  @P0 LDC R3, c[0x0][0xbec] ;  /* 0x0002fb00ff030b82 */ /* 0x000e220000000800 */
[----:B------:R-:W-:Y:S02]  /*102c0*/  UIADD3 UR11, UR11, UR9, URZ ;  /* 0x000000090b0b7290 */ /* 0x000fe4000fffe03f */
[----:B------:R-:W-:Y:S02]  /*102d0*/  UIMAD UR9, UR14, UR16, URZ ;  /* 0x000000100e0972a4 */ /* 0x000fe4000f8e023f */
[----:B------:R-:W-:Y:S02]  /*102e0*/  UIMAD.WIDE.U32 UR10, UR8, UR16, UR10 ;  /* 0x00000010080a72a5 */ /* 0x000fe4000f8e000a */
[----:B------:R-:W-:Y:S01]  /*102f0*/  UIMAD UR9, UR8, UR17, UR9 ;  /* 0x00000011080972a4 */ /* 0x000fe2000f8e0209 */
[----:B------:R-:W1:Y:S02]  /*10300*/  @P0 LDC R8, c[0x0][0xbf0] ;  /* 0x0002fc00ff080b82 */ /* 0x000e640000000800 */
[----:B------:R-:W-:Y:S01]  /*10310*/  ULDC.64 UR16, c[0x0][0xb88] ;  /* 0x0002e20000107ab9 */ /* 0x000fe20000000a00 */
[----:B0-----:R-:W-:-:S05]  /*10320*/  @P0 IMAD.HI.U32 R3, R6, R3, RZ ;  /* 0x0000000306030227 */ /* 0x001fca00078e00ff */
        /* <DEDUP_REMOVED lines=17> */
.L_x_2450:
[----:B------:R-:W-:Y:S05]  /*10440*/  BSYNC B1 ;  /* 0x0000000000017941 */ /* 0x000fea0003800000 */
.L_x_2449:
        /* <DEDUP_REMOVED lines=10> */
[----:B-----5:R-:W-:Y:S01]  /*104f0*/  IMAD R25, R0, R11, RZ ;  /* 0x0000000b00197224 */ /* 0x020fe200078e02ff */
[----:B------:R-:W-:Y:S01]  /*10500*/  ULDC.64 UR16, c[0x0][0xae8] ;  /* 0x0002ba0000107ab9 */ /* 0x000fe20000000a00 */
[----:B------:R-:W-:Y:S01]  /*10510*/  IMAD.SHL.U32 R4, R4, 0x2, RZ ;  /* 0x0000000204047824 */ /* 0x000fe200078e00ff */
[----:B------:R-:W0:Y:S01]  /*10520*/  @P0 LDC R5, c[0x0][0xbec] ;  /* 0x0002fb00ff050b82 */ /* 0x000e220000000800 */
[----:B------:R-:W-:Y:S01]  /*10530*/  UIADD3 UR11, UR11, UR9, URZ ;  /* 0x000000090b0b7290 */ /* 0x000fe2000fffe03f */
[----:B------:R-:W-:Y:S01]  /*10540*/  ISETP.GE.AND P2, PT, R189, UR15, PT ;  /* 0x0000000fbd007c0c */ /* 0x000fe2000bf46270 */
[----:B------:R-:W-:Y:S01]  /*10550*/  UIMAD UR4, UR13, UR16, URZ ;  /* 0x000000100d0472a4 */ /* 0x000fe2000f8e023f */
[----:B------:R-:W-:Y:S01]  /*10560*/  LOP3.LUT R4, R4, 0x2, R3, 0xe2, !PT ;  /* 0x0000000204047812 */ /* 0x000fe200078ee203 */
[----:B------:R-:W-:Y:S01]  /*10570*/  IMAD R3, R191, 0x20, R192 ;  /* 0x00000020bf037824 */ /* 0x000fe200078e02c0 */
[----:B------:R-:W-:Y:S01]  /*10580*/  UIMAD.WIDE.U32 UR10, UR44, UR16, UR10 ;  /* 0x000000102c0a72a5 */ /* 0x000fe2000f8e000a */
[----:B------:R-:W-:Y:S01]  /*10590*/  SEL R6, RZ, 0xffffffff, P2 ;  /* 0xffffffffff067807 */ /* 0x000fe20001000000 */
[----:B------:R-:W1:Y:S01]  /*105a0*/  @P0 LDC R7, c[0x0][0xbf0] ;  /* 0x0002fc00ff070b82 */ /* 0x000e620000000800 */
[----:B------:R-:W-:Y:S01]  /*105b0*/  UIMAD UR4, UR44, UR17, UR4 ;  /* 0x000000112c0472a4 */ /* 0x000fe2000f8e0204 */
[----:B------:R-:W-:Y:S01]  /*105c0*/  VIADD R8, R3, UR42 ;  /* 0x0000002a03087c36 */ /* 0x000fe20008000000 */
[----:B------:R-:W-:Y:S01]  /*105d0*/  ULDC.64 UR12, c[0x0][0xaf0] ;  /* 0x0002bc00000c7ab9 */ /* 0x000fe20000000a00 */
[----:B------:R-:W-:Y:S01]  /*105e0*/  ISETP.GE.AND P1, PT, R188, UR15, PT ;  /* 0x0000000fbc007c0c */ /* 0x000fe2000bf26270 */
[----:B------:R-:W-:Y:S01]  /*105f0*/  UIADD3 UR11, UR11, UR4, URZ ;  /* 0x000000040b0b7290 */ /* 0x000fe2000fffe03f */
[----:B------:R-:W-:Y:S01]  /*10600*/  IMAD.SHL.U32 R9, R6, 0x4, RZ ;  /* 0x0000000406097824 */ /* 0x000fe200078e00ff */
[----:B------:R-:W-:Y:S01]  /*10610*/  UIMAD UR4, UR14, UR12, URZ ;  /* 0x0000000c0e0472a4 */ /* 0x000fe2000f8e023f */
[----:B------:R-:W-:Y:S01]  /*10620*/  SEL R10, RZ, 0xffffffff, P1 ;  /* 0xffffffffff0a7807 */ /* 0x000fe20000800000 */
[----:B------:R-:W-:Y:S01]  /*10630*/  IMAD.MOV.U32 R3, RZ, RZ, R8 ;  /* 0x000000ffff037224 */ /* 0x000fe200078e0008 */
[----:B------:R-:W-:Y:S01]  /*10640*/  ISETP.GE.AND P2, PT, R194, UR15, PT ;  /* 0x0000000fc2007c0c */ /* 0x000fe2000bf46270 */
[----:B------:R-:W-:Y:S01]  /*10650*/  UIMAD UR4, UR8, UR13, UR4 ;  /* 0x0000000d080472a4 */ /* 0x000fe2000f8e0204 */
[----:B------:R-:W-:Y:S01]  /*10660*/  LOP3.LUT R9, R9, 0x4, R4, 0xe2, !PT ;  /* 0x0000000409097812 */ /* 0x000fe200078ee204 */
[----:B------:R-:W-:Y:S01]  /*10670*/  UIMAD.WIDE.U32 UR8, UR8, UR12, UR10 ;  /* 0x0000000c080872a5 */ /* 0x000fe2000f8e000a */
[----:B------:R-:W-:Y:S01]  /*10680*/  IMAD.SHL.U32 R10, R10, 0x8, RZ ;  /* 0x000000080a0a7824 */ /* 0x000fe200078e00ff */
[----:B------:R-:W-:Y:S01]  /*10690*/  SEL R0, RZ, 0x80, P2 ;  /* 0x00000080ff007807 */ /* 0x000fe20001000000 */
[----:B0-----:R-:W-:Y:S01]  /*106a0*/  @P0 IMAD.HI.U32 R6, R8, R5, RZ ;  /* 0x0000000508060227 */ /* 0x001fe200078e00ff */
[----:B------:R-:W-:Y:S01]  /*106b0*/  UIADD3 UR4, UR9, UR4, URZ ;  /* 0x0000000409047290 */ /* 0x000fe2000fffe03f */
[----:B------:R-:W-:Y:S01]  /*106c0*/  BSSY B1, `(.L_x_2451) ;  /* 0x0000047000017945 */ /* 0x000fe20003800000 */
[----:B------:R-:W-:Y:S01]  /*106d0*/  LOP3.LUT R10, R10, 0x8, R9, 0xe2, !PT ;  /* 0x000000080a0a7812 */ /* 0x000fe200078ee209 */
[----:B------:R-:W-:-:S02]  /*106e0*/  IMAD.U32 R4, RZ, RZ, UR8 ;  /* 0x00000008ff047e24 */ /* 0x000fc4000f8e00ff */
[----:B------:R-:W-:Y:S01]  /*106f0*/  IMAD.U32 R5, RZ, RZ, UR9 ;  /* 0x00000009ff057e24 */ /* 0x000fe2000f8e00ff */
[----:B------:R-:W-:Y:S01]  /*10700*/  ULDC.64 UR8, c[0x0][0xae0] ;  /* 0x0002b80000087ab9 */ /* 0x000fe20000000a00 */
[----:B-1----:R-:W-:Y:S01]  /*10710*/  @P0 SHF.R.U32.HI R3, RZ, R7, R6 ;  /* 0x00000007ff030219 */ /* 0x002fe20000011606 */
[----:B------:R-:W-:Y:S01]  /*10720*/  IMAD.U32 R5, RZ, RZ, UR4 ;  /* 0x00000004ff057e24 */ /* 0x000fe2000f8e00ff */
[----:B------:R-:W-:Y:S01]  /*10730*/  ISETP.GE.AND P0, PT, R187, UR15, PT ;  /* 0x0000000fbb007c0c */ /* 0x000fe2000bf06270 */
[----:B------:R-:W-:Y:S01]  /*10740*/  VIADD R26, R192, UR42 ;  /* 0x0000002ac01a7c36 */ /* 0x000fe20008000000 */
        /* <DEDUP_REMOVED lines=16> */
[----:B------:R-:W-:-:S04]  /*10850*/  IMAD.WIDE.U32 R4, R7, UR8, R4 ;  /* 0x0000000807047c25 */ /* 0x000fc8000f8e0004 */
[----:B------:R-:W-:Y:S01]  /*10860*/  IMAD R3, R7, UR9, R6 ;  /* 0x0000000907037c24 */ /* 0x000fe2000f8e0206 */
[----:B------:R-:W-:Y:S01]  /*10870*/  SEL R7, RZ, 0x40, P0 ;  /* 0x00000040ff077807 */ /* 0x000fe20000000000 */
[----:B------:R-:W-:Y:S01]  /*10880*/  ULDC.64 UR8, c[0x0][0xa80] ;  /* 0x0002a00000087ab9 */ /* 0x000fe20000000a00 */
[----:B------:R-:W-:Y:S01]  /*10890*/  ISETP.GE.AND P0, PT, R26, R25, PT ;  /* 0x000000191a00720c */ /* 0x000fe20003f06270 */
[----:B------:R-:W-:Y:S01]  /*108a0*/  IMAD.SHL.U32 R13, R8, 0x20, RZ ;  /* 0x00000020080d7824 */ /* 0x000fe200078e00ff */
[----:B------:R-:W-:Y:S01]  /*108b0*/  LEA R20, P1, R4, UR8, 0x1 ;  /* 0x0000000804147c11 */ /* 0x000fe2000f8208ff */
[----:B------:R-:W-:-:S03]  /*108c0*/  IMAD.IADD R3, R5, 0x1, R3 ;  /* 0x0000000105037824 */ /* 0x000fc600078e0203 */
[----:B------:R-:W-:Y:S01]  /*108d0*/  LOP3.LUT R10, R13, 0x20, R10, 0xe2, !PT ;  /* 0x000000200d0a7812 */ /* 0x000fe200078ee20a */
[----:B------:R0:W1:Y:S01]  /*108e0*/  SHFL.IDX PT, R6, R20, RZ, 0x181f ;  /* 0x00181fff14067589 */ /* 0x00006200000e0000 */
[----:B------:R-:W-:Y:S02]  /*108f0*/  LEA.HI.X R3, R4, UR9, R3, 0x1, P1 ;  /* 0x0000000904037c11 */ /* 0x000fe400088f0c03 */
[----:B--2-4-:R-:W-:-:S03]  /*10900*/  LOP3.LUT R21, R10, R7, RZ, 0xfc, !PT ;  /* 0x000000070a157212 */ /* 0x014fc600078efcff */
        /* <DEDUP_REMOVED lines=34> */
.L_x_2452:
[----:B------:R-:W-:Y:S05]  /*10b30*/  BSYNC B1 ;  /* 0x0000000000017941 */ /* 0x000fea0003800000 */
.L_x_2451:
        /* <DEDUP_REMOVED lines=36> */
.L_x_2447:
[----:B------:R-:W-:Y:S05]  /*10d80*/  BSYNC B0 ;  /* 0x0000000000007941 */ /* 0x000fea0003800000 */
.L_x_2441:
[----:B------:R-:W-:Y:S02]  /*10d90*/  ULDC UR4, c[0x0][0xc3c] ;  /* 0x00030f0000047ab9 */ /* 0x000fe40000000800 */
[----:B------:R-:W-:-:S06]  /*10da0*/  UISETP.GE.AND UP0, UPT, UR6, UR4, UPT ;  /* 0x000000040600728c */ /* 0x000fcc000bf06270 */
[----:B------:R-:W-:-:S13]  /*10db0*/  PLOP3.LUT P0, PT, PT, PT, UP0, 0x80, 0x0 ;  /* 0x000000000000781c */ /* 0x000fda0003f0f008 */
[----:B------:R-:W-:Y:S05]  /*10dc0*/  @!P0 BRA `(.L_x_2453) ;  /* 0xffffff00009c8947 */ /* 0x000fea000383ffff */
[----:B------:R-:W-:Y:S05]  /*10dd0*/  EXIT ;  /* 0x000000000000794d */ /* 0x000fea0003800000 */
.L_x_2344:
[----:B------:R-:W-:-:S08]  /*10de0*/  NOP ;  /* 0x0000000000007918 */ /* 0x000fd00000000000 */
[----:B------:R-:W0:-:S00]  /*10df0*/  USETMAXREG.DEALLOC.CTAPOOL 0x18 ;  /* 0x00000018000079c8 */ /* 0x000e0000080e0500 */
[----:B0-----:R-:W2:Y:S01]  /*10e00*/  LDL.LU R2, [R1+0x10] ;  /* 0x0000100001027983 */ /* 0x001ea20000300800 */
[----:B------:R-:W-:Y:S01]  /*10e10*/  LOP3.LUT R0, R0, 0x3, RZ, 0xc0, !PT ;  /* 0x0000000300007812 */ /* 0x000fe200078ec0ff */
[----:B------:R-:W-:-:S05]  /*10e20*/  IMAD.MOV.U32 R5, RZ, RZ, RZ ;  /* 0x000000ffff057224 */ /* 0x000fca00078e00ff */
[----:B------:R-:W0:Y:S02]  /*10e30*/  SHFL.IDX PT, R0, R0, RZ, 0x1f ;  /* 0x00001fff00007589 */ /* 0x000e2400000e0000 */
[----:B0-----:R-:W-:Y:S02]  /*10e40*/  ISETP.NE.AND P0, PT, R0, RZ, PT ;  /* 0x000000ff0000720c */ /* 0x001fe40003f05270 */
        /* <DEDUP_REMOVED lines=8> */
[----:B------:R-:W2:Y:S01]  /*10ed0*/  LDS.128 R16, [UR4+0x28cd0] ;  /* 0x028cd004ff107984 */ /* 0x000ea20008000c00 */
[----:B------:R-:W-:Y:S06]  /*10ee0*/  BAR.ARV 0x4, 0x180 ;  /* 0x0106000000007b1d */ /* 0x000fec0000002000 */
[----:B------:R-:W-:Y:S05]  /*10ef0*/  BRA `(.L_x_2455) ;  /* 0x0000000800847947 */ /* 0x000fea0003800000 */
.L_x_2454:
[----:B------:R-:W-:Y:S01]  /*10f00*/  LOP3.LUT R0, R4, 0x1f, RZ, 0xc0, !PT ;  /* 0x0000001f04007812 */ /* 0x000fe200078ec0ff */
[----:B------:R-:W-:Y:S01]  /*10f10*/  ULDC UR4, c[0x0][0xc3c] ;  /* 0x00030f0000047ab9 */ /* 0x000fe20000000800 */
[----:B------:R-:W1:Y:S01]  /*10f20*/  S2UR UR6, SR_CTAID.X ;  /* 0x00000000000679c3 */ /* 0x000e620000002500 */
[----:B------:R-:W-:Y:S01]  /*10f30*/  ULDC UR5, c[0x0][0xc38] ;  /* 0x00030e0000057ab9 */ /* 0x000fe20000000800 */
[----:B------:R-:W-:-:S04]  /*10f40*/  ISETP.NE.AND P0, PT, R0, 0x1f, PT ;  /* 0x0000001f0000780c */ /* 0x000fc80003f05270 */
[----:B------:R-:W-:-:S13]  /*10f50*/  ISETP.GE.OR P1, PT, R0, UR4, !P0 ;  /* 0x0000000400007c0c */ /* 0x000fda000c726670 */
[----:B0-----:R-:W0:Y:S02]  /*10f60*/  @!P1 LDC.64 R2, c[0x0][0xc80] ;  /* 0x00032000ff029b82 */ /* 0x001e240000000a00 */
        /* <DEDUP_REMOVED lines=34> */
.L_x_2460:
        /* <DEDUP_REMOVED lines=12> */
.L_x_2459:
[----:B------:R-:W-:Y:S05]  /*11250*/  BSYNC B0 ;  /* 0x0000000000007941 */ /* 0x000fea0003800000 */
.L_x_2458:
        /* <DEDUP_REMOVED lines=20> */
[----:B------:R-:W-:-:S07]  /*113a0*/  IMAD.MOV.U32 R6, RZ, RZ, R10 ;  /* 0x000000ffff067224 */ /* 0x000fce00078e000a */
.L_x_2456:
[----:B------:R-:W-:-:S04]  /*113b0*/  IMAD.IADD R7, R7, 0x1, -R2 ;  /* 0x0000000107077824 */ /* 0x000fc800078e0a02 */
[----:B------:R-:W-:-:S05]  /*113c0*/  IMAD R2, R6, UR5, R7 ;  /* 0x0000000506027c24 */ /* 0x000fca000f8e0207 */
[----:B------:R-:W-:Y:S02]  /*113d0*/  ISETP.GT.AND P0, PT, R2, UR6, PT ;  /* 0x0000000602007c0c */ /* 0x000fe4000bf04270 */
[----:B------:R-:W0:Y:S11]  /*113e0*/  LDC.64 R2, c[0x0][0xc90] ;  /* 0x00032400ff027b82 */ /* 0x000e360000000a00 */
[----:B------:R-:W-:-:S04]  /*113f0*/  VOTE.ANY R12, PT, !P0 ;  /* 0x00000000000c7806 */ /* 0x000fc800040e0100 */
[----:B------:R-:W1:Y:S02]  /*11400*/  POPC R8, R12 ;  /* 0x0000000c00087309 */ /* 0x000e640000000000 */
[----:B-1----:R-:W-:-:S04]  /*11410*/  VIADD R19, R8, UR4 ;  /* 0x0000000408137c36 */ /* 0x002fc80008000000 */
[----:B0-----:R-:W-:-:S05]  /*11420*/  IMAD.WIDE R2, R19, 0x4, R2 ;  /* 0x0000000413027825 */ /* 0x001fca00078e0202 */
[----:B------:R-:W2:Y:S01]  /*11430*/  LDG.E R10, desc[UR40][R2.64] ;  /* 0x00000028020a7981 */ /* 0x000ea2000c1e1900 */
[----:B------:R-:W-:-:S03]  /*11440*/  ISETP.NE.AND P0, PT, R12, RZ, PT ;  /* 0x000000ff0c00720c */ /* 0x000fc60003f05270 */
[----:B------:R-:W2:Y:S02]  /*11450*/  SHFL.IDX PT, R5, R5, R8, 0x1f ;  /* 0x00001f0805057589 */ /* 0x000ea400000e0000 */
[----:B--2---:R-:W-:-:S05]  /*11460*/  IMAD R9, R5, R10, RZ ;  /* 0x0000000a05097224 */ /* 0x004fca00078e02ff */
[----:B------:R-:W-:-:S04]  /*11470*/  IABS R11, R9 ;  /* 0x00000009000b7213 */ /* 0x000fc80000000000 */
[----:B------:R-:W0:Y:S08]  /*11480*/  I2F.RP R13, R11 ;  /* 0x0000000b000d7306 */ /* 0x000e300000209400 */
[----:B0-----:R-:W0:Y:S02]  /*11490*/  MUFU.RCP R13, R13 ;  /* 0x0000000d000d7308 */ /* 0x001e240000001000 */
[----:B0-----:R-:W-:-:S06]  /*114a0*/  VIADD R14, R13, 0xffffffe ;  /* 0x0ffffffe0d0e7836 */ /* 0x001fcc0000000000 */
[----:B------:R0:W1:Y:S01]  /*114b0*/  F2I.FTZ.U32.TRUNC.NTZ R3, R14 ;  /* 0x0000000e00037305 */ /* 0x000062000021f000 */
[----:B------:R-:W-:Y:S05]  /*114c0*/  @!P0 BRA `(.L_x_2461) ;  /* 0x0000000000088947 */ /* 0x000fea0003800000 */
[----:B------:R-:W-:-:S05]  /*114d0*/  VIADD R13, R8, 0xffffffff ;  /* 0xffffffff080d7836 */ /* 0x000fca0000000000 */
[----:B------:R2:W3:Y:S02]  /*114e0*/  SHFL.IDX PT, R16, R6, R13, 0x1f ;  /* 0x00001f0d06107589 */ /* 0x0004e400000e0000 */
.L_x_2461:
[----:B-1----:R-:W-:Y:S02]  /*114f0*/  IMAD.MOV R2, RZ, RZ, -R3 ;  /* 0x000000ffff027224 */ /* 0x002fe400078e0a03 */
[----:B---3--:R-:W-:Y:S02]  /*11500*/  IMAD R16, R16, UR5, R7 ;  /* 0x0000000510107c24 */ /* 0x008fe4000f8e0207 */
[----:B------:R-:W-:Y:S02]  /*11510*/  IMAD R7, R2, R11, RZ ;  /* 0x0000000b02077224 */ /* 0x000fe400078e02ff */
[----:B------:R-:W-:-:S04]  /*11520*/  IMAD.MOV.U32 R2, RZ, RZ, RZ ;  /* 0x000000ffff027224 */ /* 0x000fc800078e00ff */
[----:B------:R-:W-:Y:S01]  /*11530*/  IMAD.HI.U32 R3, R3, R7, R2 ;  /* 0x0000000703037227 */ /* 0x000fe200078e0002 */
[----:B------:R-:W-:Y:S02]  /*11540*/  IADD3 R2, -R16, UR6, RZ ;  /* 0x0000000610027c10 */ /* 0x000fe4000fffe1ff */
[----:B------:R-:W-:Y:S02]  /*11550*/  IABS R7, R9 ;  /* 0x0000000900077213 */ /* 0x000fe40000000000 */
[----:B--2---:R-:W-:-:S03]  /*11560*/  IABS R6, R2 ;  /* 0x0000000200067213 */ /* 0x004fc60000000000 */
        /* <DEDUP_REMOVED lines=10> */
[----:B------:R-:W-:-:S04]  /*11610*/  @P0 VIADD R3, R3, 0x1 ;  /* 0x0000000103030836 */ /* 0x000fc80000000000 */
[----:B------:R-:W-:-:S04]  /*11620*/  IMAD.MOV.U32 R11, RZ, RZ, R3 ;  /* 0x000000ffff0b7224 */ /* 0x000fc800078e0003 */
[----:B------:R-:W-:Y:S01]  /*11630*/  @!P2 IMAD.MOV R11, RZ, RZ, -R11 ;  /* 0x000000ffff0ba224 */ /* 0x000fe200078e0a0b */
[----:B------:R-:W-:-:S05]  /*11640*/  @!P1 LOP3.LUT R11, RZ, R9, RZ, 0x33, !PT ;  /* 0x00000009ff0b9212 */ /* 0x000fca00078e33ff */
[----:B------:R-:W-:Y:S02]  /*11650*/  IMAD R6, R10, R11, RZ ;  /* 0x0000000b0a067224 */ /* 0x000fe400078e02ff */
[----:B------:R-:W-:Y:S02]  /*11660*/  IMAD.MOV R11, RZ, RZ, -R11 ;  /* 0x000000ffff0b7224 */ /* 0x000fe400078e0a0b */
[----:B------:R-:W-:Y:S02]  /*11670*/  IMAD.MOV R3, RZ, RZ, -R6 ;  /* 0x000000ffff037224 */ /* 0x000fe400078e0a06 */
[----:B------:R-:W-:-:S03]  /*11680*/  IMAD R9, R9, R11, R2 ;  /* 0x0000000b09097224 */ /* 0x000fc600078e0202 */
[----:B------:R-:W-:-:S04]  /*11690*/  VIADDMNMX R10, R3, UR5, R10, PT ;  /* 0x00000005030a7c46 */ /* 0x000fc8000b80010a */
[----:B------:R-:W-:-:S04]  /*116a0*/  IABS R7, R10 ;  /* 0x0000000a00077213 */ /* 0x000fc80000000000 */
[----:B------:R-:W1:Y:S08]  /*116b0*/  I2F.RP R8, R7 ;  /* 0x0000000700087306 */ /* 0x000e700000209400 */
[----:B-1----:R-:W1:Y:S02]  /*116c0*/  MUFU.RCP R8, R8 ;  /* 0x0000000800087308 */ /* 0x002e640000001000 */
[----:B-1----:R-:W-:Y:S01]  /*116d0*/  VIADD R3, R8, 0xffffffe ;  /* 0x0ffffffe08037836 */ /* 0x002fe20000000000 */
[----:B------:R-:W-:-:S05]  /*116e0*/  IABS R8, R10 ;  /* 0x0000000a00087213 */ /* 0x000fca0000000000 */
[----:B------:R-:W1:Y:S01]  /*116f0*/  F2I.FTZ.U32.TRUNC.NTZ R3, R3 ;  /* 0x0000000300037305 */ /* 0x000e62000021f000 */
[----:B------:R-:W-:Y:S02]  /*11700*/  IMAD.MOV R8, RZ, RZ, -R8 ;  /* 0x000000ffff087224 */ /* 0x000fe400078e0a08 */
[----:B-1----:R-:W-:-:S04]  /*11710*/  IMAD.MOV R2, RZ, RZ, -R3 ;  /* 0x000000ffff027224 */ /* 0x002fc800078e0a03 */
[----:B------:R-:W-:Y:S02]  /*11720*/  IMAD R11, R2, R7, RZ ;  /* 0x00000007020b7224 */ /* 0x000fe400078e02ff */
[----:B------:R-:W-:-:S04]  /*11730*/  IMAD.MOV.U32 R2, RZ, RZ, RZ ;  /* 0x000000ffff027224 */ /* 0x000fc800078e00ff */
[----:B------:R-:W-:Y:S01]  /*11740*/  IMAD.HI.U32 R2, R3, R11, R2 ;  /* 0x0000000b03027227 */ /* 0x000fe200078e0002 */
[----:B------:R-:W-:Y:S02]  /*11750*/  IABS R11, R9 ;  /* 0x00000009000b7213 */ /* 0x000fe40000000000 */
[C---:B------:R-:W-:Y:S01]  /*11760*/  LOP3.LUT R3, R9.reuse, R10, RZ, 0x3c, !PT ;  /* 0x0000000a09037212 */ /* 0x040fe200078e3cff */
[----:B------:R-:W-:Y:S02]  /*11770*/  IMAD.IADD R9, R9, 0x1, R6 ;  /* 0x0000000109097824 */ /* 0x000fe400078e0206 */
[----:B------:R-:W-:Y:S01]  /*11780*/  IMAD.HI.U32 R2, R2, R11, RZ ;  /* 0x0000000b02027227 */ /* 0x000fe200078e00ff */
[----:B------:R-:W-:-:S03]  /*11790*/  ISETP.GE.AND P2, PT, R3, RZ, PT ;  /* 0x000000ff0300720c */ /* 0x000fc60003f46270 */
[----:B------:R-:W-:-:S05]  /*117a0*/  IMAD R8, R2, R8, R11 ;  /* 0x0000000802087224 */ /* 0x000fca00078e020b */
[----:B------:R-:W-:-:S13]  /*117b0*/  ISETP.GT.U32.AND P1, PT, R7, R8, PT ;  /* 0x000000080700720c */ /* 0x000fda0003f24070 */
[----:B------:R-:W-:Y:S02]  /*117c0*/  @!P1 IMAD.IADD R8, R8, 0x1, -R7 ;  /* 0x0000000108089824 */ /* 0x000fe400078e0a07 */
[----:B------:R-:W-:Y:S01]  /*117d0*/  @!P1 VIADD R2, R2, 0x1 ;  /* 0x0000000102029836 */ /* 0x000fe20000000000 */
[----:B------:R-:W-:Y:S02]  /*117e0*/  ISETP.NE.AND P1, PT, R10, RZ, PT ;  /* 0x000000ff0a00720c */ /* 0x000fe40003f25270 */
[----:B------:R-:W-:-:S13]  /*117f0*/  ISETP.GE.U32.AND P0, PT, R8, R7, PT ;  /* 0x000000070800720c */ /* 0x000fda0003f06070 */
[----:B------:R-:W-:-:S04]  /*11800*/  @P0 VIADD R2, R2, 0x1 ;  /* 0x0000000102020836 */ /* 0x000fc80000000000 */
[----:B------:R-:W-:Y:S01]  /*11810*/  @!P2 IMAD.MOV R2, RZ, RZ, -R2 ;  /* 0x000000ffff02a224 */ /* 0x000fe200078e0a02 */
[----:B------:R-:W-:Y:S01]  /*11820*/  @!P1 LOP3.LUT R2, RZ, R10, RZ, 0x33, !PT ;  /* 0x0000000aff029212 */ /* 0x000fe200078e33ff */
[----:B------:R-:W-:-:S04]  /*11830*/  IMAD.MOV R10, RZ, RZ, -R10 ;  /* 0x000000ffff0a7224 */ /* 0x000fc800078e0a0a */
[----:B------:R-:W-:Y:S01]  /*11840*/  IMAD R18, R2, R10, R9 ;  /* 0x0000000a02127224 */ /* 0x000fe200078e0209 */
[----:B------:R-:W-:-:S05]  /*11850*/  LOP3.LUT R2, RZ, R2, RZ, 0x33, !PT ;  /* 0x00000002ff027212 */ /* 0x000fca00078e33ff */
[----:B------:R-:W-:Y:S01]  /*11860*/  IMAD.IADD R17, R5, 0x1, R2 ;  /* 0x0000000105117824 */ /* 0x000fe200078e0202 */
[----:B------:R-:W-:Y:S06]  /*11870*/  BRA `(.L_x_2462) ;  /* 0x00000000000c7947 */ /* 0x000fec0003800000 */
.L_x_2457:
[----:B------:R-:W-:Y:S02]  /*11880*/  IMAD.MOV.U32 R17, RZ, RZ, RZ ;  /* 0x000000ffff117224 */ /* 0x000fe400078e00ff */
[----:B------:R-:W-:Y:S02]  /*11890*/  IMAD.U32 R16, RZ, RZ, UR6 ;  /* 0x00000006ff107e24 */ /* 0x000fe4000f8e00ff */
[----:B------:R-:W-:-:S07]  /*118a0*/  IMAD.MOV.U32 R18, RZ, RZ, RZ ;  /* 0x000000ffff127224 */ /* 0x000fce00078e00ff */
.L_x_2462:
[----:B------:R-:W-:-:S13]  /*118b0*/  ISETP.NE.AND P0, PT, R0, RZ, PT ;  /* 0x000000ff0000720c */ /* 0x000fda0003f05270 */
[----:B------:R-:W1:Y:S01]  /*118c0*/  @!P0 S2R R3, SR_CgaCtaId ;  /* 0x0000000000038919 */ /* 0x000e620000008800 */
[----:B------:R-:W-:-:S04]  /*118d0*/  @!P0 MOV R0, 0x400 ;  /* 0x0000040000008802 */ /* 0x000fc80000000f00 */
[----:B-1----:R-:W-:-:S05]  /*118e0*/  @!P0 LEA R0, R3, R0, 0x18 ;  /* 0x0000000003008211 */ /* 0x002fca00078ec0ff */
[----:B------:R1:W-:Y:S01]  /*118f0*/  @!P0 STS.128 [R0+0x28cd0], R16 ;  /* 0x028cd01000008388 */ /* 0x0003e20000000c00 */
[----:B------:R-:W-:Y:S06]  /*11900*/  BAR.ARV 0x5, 0x180 ;  /* 0x0146000000007b1d */ /* 0x000fec0000002000 */
.L_x_2455:
[----:B-1----:R-:W-:Y:S01]  /*11910*/  IMAD.MOV.U32 R0, RZ, RZ, 0x1 ;  /* 0x00000001ff007424 */ /* 0x002fe200078e00ff */
[----:B------:R1:W-:Y:S01]  /*11920*/  STL [R1+0x4], RZ ;  /* 0x000004ff01007387 */ /* 0x0003e20000100800 */
[----:B------:R-:W-:Y:S02]  /*11930*/  ULDC UR4, c[0x0][0xc3c] ;  /* 0x00030f0000047ab9 */ /* 0x000fe40000000800 */
[----:B--2---:R-:W-:Y:S01]  /*11940*/  ISETP.GE.AND P0, PT, R19, UR4, PT ;  /* 0x0000000413007c0c */ /* 0x004fe2000bf06270 */
[----:B------:R1:W-:Y:S04]  /*11950*/  STL [R1+0xc], R0 ;  /* 0x00000c0001007387 */ /* 0x0003e80000100800 */
[----:B------:R1:W-:Y:S08]  /*11960*/  STL [R1+0x40], RZ ;  /* 0x000040ff01007387 */ /* 0x0003f00000100800 */
[----:B-1----:R-:W-:Y:S05]  /*11970*/  @P0 BRA `(.L_x_2463) ;  /* 0x00000060009c0947 */ /* 0x002fea0003800000 */
[----:B------:R-:W1:Y:S01]  /*11980*/  S2UR UR5, SR_CgaCtaId ;  /* 0x00000000000579c3 */ /* 0x000e620000008800 */
[C---:B------:R-:W-:Y:S01]  /*11990*/  IMAD.SHL.U32 R0, R4.reuse, 0x8, RZ ;  /* 0x0000000804007824 */ /* 0x040fe200078e00ff */
[----:B------:R-:W-:Y:S01]  /*119a0*/  LOP3.LUT R5, R4, 0x7f, RZ, 0xc0, !PT ;  /* 0x0000007f04057812 */ /* 0x000fe200078ec0ff */
[----:B------:R-:W-:Y:S01]  /*119b0*/  UMOV UR4, 0x400 ;  /* 0x0000040000047882 */ /* 0x000fe20000000000 */
[----:B------:R-:W-:Y:S01]  /*119c0*/  BSSY B8, `(.L_x_2463) ;  /* 0x0000622000087945 */ /* 0x000fe20003800000 */
[----:B------:R-:W-:Y:S01]  /*119d0*/  ULDC UR37, c[0x0][0xc] ;  /* 0x0000030000257ab9 */ /* 0x000fe20000000800 */
[----:B------:R-:W-:Y:S01]  /*119e0*/  LOP3.LUT R3, R0, 0x1f8, RZ, 0xc0, !PT ;  /* 0x000001f800037812 */ /* 0x000fe200078ec0ff */
[----:B0-----:R-:W-:Y:S01]  /*119f0*/  IMAD.SHL.U32 R2, R5, 0x8, RZ ;  /* 0x0000000805027824 */ /* 0x001fe200078e00ff */
[----:B------:R-:W-:Y:S01]  /*11a00*/  SHF.R.U32.HI R5, RZ, 0x3, R5 ;  /* 0x00000003ff057819 */ /* 0x000fe20000011605 */
[----:B------:R-:W-:Y:S01]  /*11a10*/  ULDC.64 UR38, c[0x0][0x198] ;  /* 0x0000660000267ab9 */ /* 0x000fe20000000a00 */
[----:B------:R-:W-:Y:S01]  /*11a20*/  LOP3.LUT R3, R3, 0x38, R4, 0x78, !PT ;  /* 0x0000003803037812 */ /* 0x000fe200078e7804 */
[----:B------:R-:W-:-:S03]  /*11a30*/  IMAD.SHL.U32 R4, R4, 0x10, RZ ;  /* 0x0000001004047824 */ /* 0x000fc600078e00ff */
[----:B------:R-:W-:Y:S02]  /*11a40*/  LOP3.LUT R2, R3, 0x200, R2, 0xf8, !PT ;  /* 0x0000020003027812 */ /* 0x000fe400078ef802 */
[----:B------:R-:W-:Y:S01]  /*11a50*/  LOP3.LUT R0, R5, 0x70, R4, 0xf8, !PT ;  /* 0x0000007005007812 */ /* 0x000fe200078ef804 */
[----:B------:R-:W-:Y:S01]  /*11a60*/  IMAD.MOV.U32 R0, RZ, RZ, 0x1 ;  /* 0x00000001ff007424 */ /* 0x000fe200078e00ff */
[----:B-1----:R-:W-:-:S06]  /*11a70*/  ULEA UR4, UR5, UR4, 0x18 ;  /* 0x0000000405047291 */ /* 0x002fcc000f8ec03f */
[----:B------:R-:W-:-:S04]  /*11a80*/  IMAD.U32 R3, RZ, RZ, UR4 ;  /* 0x00000004ff037e24 */ /* 0x000fc8000f8e00ff */
[----:B------:R-:W-:Y:S01]  /*11a90*/  IMAD R2, R2, 0x2, R3 ;  /* 0x0000000202027824 */ /* 0x000fe200078e0203 */
[----:B------:R0:W-:Y:S04]  /*11aa0*/  STL [R1], R3 ;  /* 0x0000000301007387 */ /* 0x0001e80000100800 */
[----:B------:R0:W-:Y:S04]  /*11ab0*/  STL [R1+0x44], R2 ;  /* 0x0000440201007387 */ /* 0x0001e80000100800 */
[----:B------:R0:W-:Y:S04]  /*11ac0*/  STL [R1+0x40], RZ ;  /* 0x000040ff01007387 */ /* 0x0001e80000100800 */
[----:B------:R0:W-:Y:S04]  /*11ad0*/  STL [R1+0xc], R0 ;  /* 0x00000c0001007387 */ /* 0x0001e80000100800 */
[----:B------:R0:W-:Y:S02]  /*11ae0*/  STL [R1+0x4], RZ ;  /* 0x000004ff01007387 */ /* 0x0001e40000100800 */
.L_x_2589:
[----:B------:R-:W-:Y:S05]  /*11af0*/  YIELD ;  /* 0x0000000000007946 */ /* 0x000fea0003800000 */
[----:B------:R-:W-:Y:S01]  /*11b00*/  ULDC.64 UR4, c[0x0][0xa28] ;  /* 0x00028a0000047ab9 */ /* 0x000fe20000000a00 */
[----:B0--3--:R-:W-:Y:S01]  /*11b10*/  IMAD.MOV.U32 R0, RZ, RZ, RZ ;  /* 0x000000ffff007224 */ /* 0x009fe200078e00ff */
[----:B------:R-:W-:Y:S01]  /*11b20*/  ISETP.NE.U32.AND P0, PT, RZ, UR4, PT ;  /* 0x00000004ff007c0c */ /* 0x000fe2000bf05070 */
[----:B------:R-:W0:Y:S01]  /*11b30*/  LDC.64 R4, c[0x0][0xa00] ;  /* 0x00028000ff047b82 */ /* 0x000e220000000a00 */
[----:B-1---5:R-:W-:Y:S01]  /*11b40*/  CS2R R8, SRZ ;  /* 0x0000000000087805 */ /* 0x022fe2000001ff00 */
[----:B------:R-:W-:Y:S01]  /*11b50*/  ULDC.64 UR6, c[0x0][0xa08] ;  /* 0x0002820000067ab9 */ /* 0x000fe20000000a00 */
[----:B------:R-:W-:Y:S01]  /*11b60*/  ISETP.NE.AND.EX P0, PT, RZ, UR5, PT, P0 ;  /* 0x00000005ff007c0c */ /* 0x000fe2000bf05300 */
[----:B------:R-:W-:-:S12]  /*11b70*/  ULDC.64 UR4, c[0x0][0xa18] ;  /* 0x0002860000047ab9 */ /* 0x000fd80000000a00 */
[----:B--2---:R-:W1:Y:S02]  /*11b80*/  @P0 LDC.64 R2, c[0x0][0xa28] ;  /* 0x00028a00ff020b82 */ /* 0x004e640000000a00 */
[----:B-1----:R-:W-:-:S05]  /*11b90*/  @P0 IMAD.WIDE R2, R19, 0x4, R2 ;  /* 0x0000000413020825 */ /* 0x002fca00078e0202 */
[----:B------:R1:W5:Y:S01]  /*11ba0*/  @P0 LDG.E R0, desc[UR40][R2.64] ;  /* 0x0000002802000981 */ /* 0x000362000c1e1900 */
[----:B------:R-:W-:Y:S01]  /*11bb0*/  ISETP.NE.U32.AND P0, PT, RZ, UR4, PT ;  /* 0x00000004ff007c0c */ /* 0x000fe2000bf05070 */
[----:B0-----:R-:W-:Y:S01]  /*11bc0*/  IMAD.WIDE R4, R19, 0x4, R4 ;  /* 0x0000000413047825 */ /* 0x001fe200078e0204 */
[----:B------:R-:W-:Y:S02]  /*11bd0*/  ISETP.NE.U32.AND P1, PT, RZ, UR6, PT ;  /* 0x00000006ff007c0c */ /* 0x000fe4000bf25070 */
[----:B------:R-:W-:Y:S01]  /*11be0*/  ISETP.NE.AND.EX P2, PT, RZ, UR5, PT, P0 ;  /* 0x00000005ff007c0c */ /* 0x000fe2000bf45300 */
[----:B------:R-:W-:Y:S01]  /*11bf0*/  ULDC.64 UR4, c[0x0][0xa00] ;  /* 0x0002800000047ab9 */ /* 0x000fe20000000a00 */
[----:B------:R-:W-:Y:S02]  /*11c00*/  ISETP.NE.AND.EX P1, PT, RZ, UR7, PT, P1 ;  /* 0x00000007ff007c0c */ /* 0x000fe4000bf25310 */
[----:B------:R-:W-:Y:S01]  /*11c10*/  ISETP.NE.U32.AND P0, PT, RZ, UR4, PT ;  /* 0x00000004ff007c0c */ /* 0x000fe2000bf05070 */
[----:B-1----:R-:W0:Y:S03]  /*11c20*/  LDC.64 R2, c[0x0][0xa08] ;  /* 0x00028200ff027b82 */ /* 0x002e260000000a00 */
[----:B------:R-:W-:-:S05]  /*11c30*/  ISETP.NE.AND.EX P0, PT, RZ, UR5, PT, P0 ;  /* 0x00000005ff007c0c */ /* 0x000fca000bf05300 */
[----:B------:R-:W1:Y:S08]  /*11c40*/  @P2 LDC.64 R6, c[0x0][0xa18] ;  /* 0x00028600ff062b82 */ /* 0x000e700000000a00 */
[----:B------:R-:W2:Y:S01]  /*11c50*/  @P0 LDG.E R9, desc[UR40][R4.64] ;  /* 0x0000002804090981 */ /* 0x000ea2000c1e1900 */
[----:B------:R-:W-:Y:S01]  /*11c60*/  ULDC UR4, c[0x0][0x288] ;  /* 0x0000a20000047ab9 */ /* 0x000fe20000000800 */
[----:B0-----:R-:W-:-:S05]  /*11c70*/  IMAD.WIDE R2, R19, 0x4, R2 ;  /* 0x0000000413027825 */ /* 0x001fca00078e0202 */
[----:B------:R-:W5:Y:S01]  /*11c80*/  @P1 LDG.E R8, desc[UR40][R2.64] ;  /* 0x0000002802081981 */ /* 0x000f62000c1e1900 */
[----:B-1----:R-:W-:-:S03]  /*11c90*/  @P2 IMAD.WIDE R6, R19, 0x4, R6 ;  /* 0x0000000413062825 */ /* 0x002fc600078e0206 */
        /* <DEDUP_REMOVED lines=14> */
[----:B------:R-:W0:Y:S04]  /*11d80*/  LDG.E R7, desc[UR40][R4.64] ;  /* 0x0000002804077981 */ /* 0x000e28000c1e1900 */
[----:B------:R-:W0:Y:S02]  /*11d90*/  LDG.E R4, desc[UR40][R4.64+0x4] ;  /* 0x0000042804047981 */ /* 0x000e24000c1e1900 */
[----:B0-----:R-:W-:-:S05]  /*11da0*/  IMAD.IADD R9, R4, 0x1, -R7 ;  /* 0x0000000104097824 */ /* 0x001fca00078e0a07 */
[----:B------:R1:W-:Y:S02]  /*11db0*/  STL [R1+0x2c], R9 ;  /* 0x00002c0901007387 */ /* 0x0003e40000100800 */
.L_x_2464:
[----:B-----5:R-:W-:Y:S01]  /*11dc0*/  IMAD.IADD R4, R8, 0x1, R0 ;  /* 0x0000000108047824 */ /* 0x020fe200078e0200 */
[----:B------:R-:W-:Y:S02]  /*11dd0*/  ULDC.64 UR4, c[0x0][0xa20] ;  /* 0x0002880000047ab9 */ /* 0x000fe40000000a00 */
[----:B------:R-:W-:Y:S02]  /*11de0*/  ISETP.NE.U32.AND P0, PT, RZ, UR4, PT ;  /* 0x00000004ff007c0c */ /* 0x000fe4000bf05070 */
[----:B------:R2:W-:Y:S02]  /*11df0*/  STL [R1+0x18], R4 ;  /* 0x0000180401007387 */ /* 0x0005e40000100800 */
[----:B------:R-:W-:-:S13]  /*11e00*/  ISETP.NE.AND.EX P0, PT, RZ, UR5, PT, P0 ;  /* 0x00000005ff007c0c */ /* 0x000fda000bf05300 */
[----:B--2---:R-:W-:Y:S05]  /*11e10*/  @!P0 BRA `(.L_x_2465) ;  /* 0x0000000000108947 */ /* 0x004fea0003800000 */
[----:B------:R-:W2:Y:S02]  /*11e20*/  LDC.64 R2, c[0x0][0xa20] ;  /* 0x00028800ff027b82 */ /* 0x000ea40000000a00 */
[----:B--2---:R-:W-:-:S05]  /*11e30*/  IMAD.WIDE R2, R19, 0x4, R2 ;  /* 0x0000000413027825 */ /* 0x004fca00078e0202 */
[----:B------:R2:W5:Y:S01]  /*11e40*/  LDG.E R6, desc[UR40][R2.64] ;  /* 0x0000002802067981 */ /* 0x000562000c1e1900 */
[----:B------:R-:W-:Y:S05]  /*11e50*/  BRA `(.L_x_2466) ;  /* 0x0000000000107947 */ /* 0x000fea0003800000 */
.L_x_2465:
[----:B------:R-:W-:Y:S05]  /*11e60*/  @!P1 BRA `(.L_x_2466) ;  /* 0x00000000000c9947 */ /* 0x000fea0003800000 */
[----:B------:R-:W2:Y:S04]  /*11e70*/  LDG.E R6, desc[UR40][R2.64] ;  /* 0x0000002802067981 */ /* 0x000ea8000c1e1900 */
[----:B------:R-:W2:Y:S02]  /*11e80*/  LDG.E R2, desc[UR40][R2.64+0x4] ;  /* 0x0000042802027981 */ /* 0x000ea4000c1e1900 */
[----:B--2---:R-:W-:-:S07]  /*11e90*/  IMAD.IADD R6, R2, 0x1, -R6 ;  /* 0x0000000102067824 */ /* 0x004fce00078e0a06 */
.L_x_2466:
[----:B--2---:R-:W2:Y:S01]  /*11ea0*/  LDC R2, c[0x0][0x448] ;  /* 0x00011200ff027b82 */ /* 0x004ea20000000800 */
[----:B------:R-:W-:Y:S02]  /*11eb0*/  IMAD.SHL.U32 R8, R17, 0x40, RZ ;  /* 0x0000004011087824 */ /* 0x000fe400078e00ff */
[----:B-----5:R-:W-:Y:S02]  /*11ec0*/  IMAD.IADD R0, R6, 0x1, -R0 ;  /* 0x0000000106007824 */ /* 0x020fe400078e0a00 */
[----:B------:R-:W-:Y:S01]  /*11ed0*/  VIADD R4, R8, 0x3f ;  /* 0x0000003f08047836 */ /* 0x000fe20000000000 */
[----:B------:R3:W-:Y:S03]  /*11ee0*/  STL [R1+0x28], R8 ;  /* 0x0000280801007387 */ /* 0x0007e60000100800 */
[----:B------:R-:W-:Y:S01]  /*11ef0*/  IMAD.MOV.U32 R6, RZ, RZ, R4 ;  /* 0x000000ffff067224 */ /* 0x000fe200078e0004 */
[----:B--2---:R-:W-:-:S13]  /*11f00*/  ISETP.NE.AND P1, PT, R2, 0x1, PT ;  /* 0x000000010200780c */ /* 0x004fda0003f25270 */
[----:B------:R-:W2:Y:S08]  /*11f10*/  @P1 LDC R3, c[0x0][0x44c] ;  /* 0x00011300ff031b82 */ /* 0x000eb00000000800 */
[----:B------:R-:W4:Y:S01]  /*11f20*/  @P1 LDC R2, c[0x0][0x450] ;  /* 0x00011400ff021b82 */ /* 0x000f220000000800 */
[----:B--2---:R-:W-:-:S05]  /*11f30*/  @P1 IMAD.HI.U32 R3, R4, R3, RZ ;  /* 0x0000000304031227 */ /* 0x004fca00078e00ff */
[----:B----4-:R-:W-:Y:S02]  /*11f40*/  @P1 SHF.R.U32.HI R6, RZ, R2, R3 ;  /* 0x00000002ff061219 */ /* 0x010fe40000011603 */
[----:B------:R-:W-:-:S05]  /*11f50*/  IADD3 R2, R0, 0x1, -R9 ;  /* 0x0000000100027810 */ /* 0x000fca0007ffe809 */
[----:B------:R-:W-:Y:S02]  /*11f60*/  IMAD.IADD R6, R2, 0x1, R6 ;  /* 0x0000000102067824 */ /* 0x000fe400078e0206 */
[----:B------:R-:W2:Y:S02]  /*11f70*/  LDC.64 R2, c[0x0][0x9e0] ;  /* 0x00027800ff027b82 */ /* 0x000ea40000000a00 */
[----:B--2---:R-:W-:Y:S01]  /*11f80*/  ISETP.GE.AND P2, PT, R3, 0x1, PT ;  /* 0x000000010300780c */ /* 0x004fe20003f46270 */
[----:B------:R-:W-:-:S12]  /*11f90*/  IMAD.IADD R2, R6, 0x1, R2 ;  /* 0x0000000106027824 */ /* 0x000fd800078e0202 */
[----:B---3--:R-:W-:Y:S05]  /*11fa0*/  @!P2 BRA `(.L_x_2467) ;  /* 0x000000000048a947 */ /* 0x008fea0003800000 */
[C---:B------:R-:W-:Y:S01]  /*11fb0*/  ISETP.GT.AND P0, PT, R6.reuse, RZ, PT ;  /* 0x000000ff0600720c */ /* 0x040fe20003f04270 */
[----:B------:R-:W-:Y:S01]  /*11fc0*/  BSSY B0, `(.L_x_2468) ;  /* 0x000000e000007945 */ /* 0x000fe20003800000 */
[----:B------:R-:W-:-:S11]  /*11fd0*/  VIADD R7, R6, 0xffffffff ;  /* 0xffffffff06077836 */ /* 0x000fd60000000000 */
[----:B------:R-:W-:Y:S05]  /*11fe0*/  @P0 BRA `(.L_x_2469) ;  /* 0x00000000001c0947 */ /* 0x000fea0003800000 */
[----:B------:R-:W-:Y:S01]  /*11ff0*/  ISETP.NE.AND P0, PT, R3, 0x1, PT ;  /* 0x000000010300780c */ /* 0x000fe20003f05270 */
[----:B------:R-:W-:-:S12]  /*12000*/  IMAD.MOV R6, RZ, RZ, -R6 ;  /* 0x000000ffff067224 */ /* 0x000fd800078e0a06 */
[----:B------:R-:W2:Y:S02]  /*12010*/  @P0 LDC.64 R4, c[0x0][0x9e8] ;  /* 0x00027a00ff040b82 */ /* 0x000ea40000000a00 */
[----:B--2---:R-:W-:-:S05]  /*12020*/  @P0 IMAD.HI.U32 R4, R6, R4, RZ ;  /* 0x0000000406040227 */ /* 0x004fca00078e00ff */
[----:B------:R-:W-:-:S04]  /*12030*/  @P0 SHF.R.U32.HI R6, RZ, R5, R4 ;  /* 0x00000005ff060219 */ /* 0x000fc80000011604 */
[----:B------:R-:W-:Y:S01]  /*12040*/  LOP3.LUT R7, RZ, R6, RZ, 0x33, !PT ;  /* 0x00000006ff077212 */ /* 0x000fe200078e33ff */
[----:B------:R-:W-:Y:S06]  /*12050*/  BRA `(.L_x_2470) ;  /* 0x0000000000107947 */ /* 0x000fec0003800000 */
.L_x_2469:
[----:B------:R-:W-:-:S13]  /*12060*/  ISETP.NE.AND P0, PT, R3, 0x1, PT ;  /* 0x000000010300780c */ /* 0x000fda0003f05270 */
[----:B------:R-:W2:Y:S02]  /*12070*/  @P0 LDC.64 R4, c[0x0][0x9e8] ;  /* 0x00027a00ff040b82 */ /* 0x000ea40000000a00 */
[----:B--2---:R-:W-:-:S05]  /*12080*/  @P0 IMAD.HI.U32 R4, R7, R4, RZ ;  /* 0x0000000407040227 */ /* 0x004fca00078e00ff */
[----:B------:R-:W-:-:S07]  /*12090*/  @P0 SHF.R.U32.HI R7, RZ, R5, R4 ;  /* 0x00000005ff070219 */ /* 0x000fce0000011604 */
.L_x_2470:
[----:B------:R-:W-:Y:S05]  /*120a0*/  BSYNC B0 ;  /* 0x0000000000007941 */ /* 0x000fea0003800000 */
.L_x_2468:
[----:B------:R-:W-:-:S05]  /*120b0*/  IMAD R7, R7, R3, R3 ;  /* 0x0000000307077224 */ /* 0x000fca00078e0203 */
[----:B------:R-:W-:-:S07]  /*120c0*/  VIMNMX R2, R2, R7, PT ;  /* 0x0000000702027248 */ /* 0x000fce0003fe0100 */
.L_x_2467:
[----:B------:R-:W2:Y:S01]  /*120d0*/  @P1 LDC R5, c[0x0][0x44c] ;  /* 0x00011300ff051b82 */ /* 0x000ea20000000800 */
[----:B------:R-:W-:Y:S01]  /*120e0*/  IMAD.MOV.U32 R6, RZ, RZ, R8 ;  /* 0x000000ffff067224 */ /* 0x000fe200078e0008 */
[----:B------:R-:W-:-:S06]  /*120f0*/  ULDC UR4, c[0x0][0x9dc] ;  /* 0x0002770000047ab9 */ /* 0x000fcc0000000800 */
[----:B------:R-:W3:Y:S01]  /*12100*/  @P1 LDC R4, c[0x0][0x450] ;  /* 0x00011400ff041b82 */ /* 0x000ee20000000800 */
[----:B--2---:R-:W-:-:S05]  /*12110*/  @P1 IMAD.HI.U32 R5, R8, R5, RZ ;  /* 0x0000000508051227 */ /* 0x004fca00078e00ff */
[----:B---3--:R-:W-:Y:S01]  /*12120*/  @P1 SHF.R.U32.HI R6, RZ, R4, R5 ;  /* 0x00000004ff061219 */ /* 0x008fe20000011605 */
[----:B------:R-:W-:-:S03]  /*12130*/  VIADD R4, R2, 0x3f ;  /* 0x0000003f02047836 */ /* 0x000fc60000000000 */
[----:B------:R-:W-:Y:S01]  /*12140*/  IADD3 R2, R6, R0, -R9 ;  /* 0x0000000006027210 */ /* 0x000fe20007ffe809 */
[----:B------:R-:W-:Y:S01]  /*12150*/  VIADD R0, R0, 0x3f ;  /* 0x0000003f00007836 */ /* 0x000fe20000000000 */
[----:B------:R-:W-:-:S04]  /*12160*/  SHF.R.S32.HI R5, RZ, 0x1f, R4 ;  /* 0x0000001fff057819 */ /* 0x000fc80000011404 */
[----:B------:R-:W-:Y:S02]  /*12170*/  LEA.HI R5, R5, R4, RZ, 0x6 ;  /* 0x0000000405057211 */ /* 0x000fe400078f30ff */
[----:B------:R-:W-:Y:S02]  /*12180*/  SHF.R.S32.HI R4, RZ, 0x1f, R0 ;  /* 0x0000001fff047819 */ /* 0x000fe40000011400 */
[----:B------:R-:W-:Y:S02]  /*12190*/  SHF.R.S32.HI R5, RZ, 0x6, R5 ;  /* 0x00000006ff057819 */ /* 0x000fe40000011405 */
[----:B------:R-:W-:Y:S01]  /*121a0*/  LEA.HI R4, R4, R0, RZ, 0x6 ;  /* 0x0000000004047211 */ /* 0x000fe200078f30ff */
[----:B------:R-:W-:-:S03]  /*121b0*/  VIADD R0, R2, -UR4 ;  /* 0x8000000402007c36 */ /* 0x000fc60008000000 */
[----:B------:R-:W-:-:S04]  /*121c0*/  SHF.R.S32.HI R4, RZ, 0x6, R4 ;  /* 0x00000006ff047819 */ /* 0x000fc80000011404 */
[----:B------:R-:W-:-:S05]  /*121d0*/  VIMNMX R7, R4, R5, PT ;  /* 0x0000000504077248 */ /* 0x000fca0003fe0100 */
[----:B------:R2:W-:Y:S01]  /*121e0*/  STL [R1+0x20], R7 ;  /* 0x0000200701007387 */ /* 0x0005e20000100800 */
[----:B------:R-:W-:Y:S05]  /*121f0*/  @!P2 BRA `(.L_x_2471) ;  /* 0x000000000044a947 */ /* 0x000fea0003800000 */
[----:B------:R-:W-:Y:S01]  /*12200*/  ISETP.GT.AND P0, PT, R2, -0x1, PT ;  /* 0xffffffff0200780c */ /* 0x000fe20003f04270 */
[----:B------:R-:W-:-:S12]  /*12210*/  BSSY B0, `(.L_x_2472) ;  /* 0x000000d000007945 */ /* 0x000fd80003800000 */
[----:B------:R-:W-:Y:S05]  /*12220*/  @P0 BRA `(.L_x_2473) ;  /* 0x00000000001c0947 */ /* 0x000fea0003800000 */
[----:B------:R-:W-:Y:S02]  /*12230*/  ISETP.NE.AND P0, PT, R3, 0x1, PT ;  /* 0x000000010300780c */ /* 0x000fe40003f05270 */
[----:B------:R-:W-:-:S11]  /*12240*/  LOP3.LUT R2, RZ, R2, RZ, 0x33, !PT ;  /* 0x00000002ff027212 */ /* 0x000fd600078e33ff */
[----:B------:R-:W3:Y:S02]  /*12250*/  @P0 LDC.64 R4, c[0x0][0x9e8] ;  /* 0x00027a00ff040b82 */ /* 0x000ee40000000a00 */
[----:B---3--:R-:W-:-:S05]  /*12260*/  @P0 IMAD.HI.U32 R4, R2, R4, RZ ;  /* 0x0000000402040227 */ /* 0x008fca00078e00ff */
[----:B------:R-:W-:-:S04]  /*12270*/  @P0 SHF.R.U32.HI R2, RZ, R5, R4 ;  /* 0x00000005ff020219 */ /* 0x000fc80000011604 */
[----:B------:R-:W-:Y:S01]  /*12280*/  LOP3.LUT R2, RZ, R2, RZ, 0x33, !PT ;  /* 0x00000002ff027212 */ /* 0x000fe200078e33ff */
[----:B------:R-:W-:Y:S06]  /*12290*/  BRA `(.L_x_2474) ;  /* 0x0000000000107947 */ /* 0x000fec0003800000 */
.L_x_2473:
[----:B------:R-:W-:-:S13]  /*122a0*/  ISETP.NE.AND P0, PT, R3, 0x1, PT ;  /* 0x000000010300780c */ /* 0x000fda0003f05270 */
[----:B------:R-:W3:Y:S02]  /*122b0*/  @P0 LDC.64 R4, c[0x0][0x9e8] ;  /* 0x00027a00ff040b82 */ /* 0x000ee40000000a00 */
[----:B---3--:R-:W-:-:S05]  /*122c0*/  @P0 IMAD.HI.U32 R4, R2, R4, RZ ;  /* 0x0000000402040227 */ /* 0x008fca00078e00ff */
[----:B------:R-:W-:-:S07]  /*122d0*/  @P0 SHF.R.U32.HI R2, RZ, R5, R4 ;  /* 0x00000005ff020219 */ /* 0x000fce0000011604 */
.L_x_2474:
[----:B------:R-:W-:Y:S05]  /*122e0*/  BSYNC B0 ;  /* 0x0000000000007941 */ /* 0x000fea0003800000 */
.L_x_2472:
[----:B------:R-:W-:-:S05]  /*122f0*/  IMAD R2, R2, R3, RZ ;  /* 0x0000000302027224 */ /* 0x000fca00078e02ff */
[----:B------:R-:W-:-:S07]  /*12300*/  VIMNMX R0, R0, R2, !PT ;  /* 0x0000000200007248 */ /* 0x000fce0007fe0100 */
.L_x_2471:
[----:B------:R-:W-:Y:S01]  /*12310*/  SHF.R.S32.HI R2, RZ, 0x1f, R0 ;  /* 0x0000001fff027819 */ /* 0x000fe20000011400 */
[----:B------:R-:W-:Y:S03]  /*12320*/  BSSY B7, `(.L_x_2475) ;  /* 0x00004c6000077945 */ /* 0x000fe60003800000 */
[----:B------:R-:W-:-:S04]  /*12330*/  LEA.HI R2, R2, R0, RZ, 0x6 ;  /* 0x0000000002027211 */ /* 0x000fc800078f30ff */
[----:B------:R-:W-:-:S04]  /*12340*/  SHF.R.S32.HI R2, RZ, 0x6, R2 ;  /* 0x00000006ff027819 */ /* 0x000fc80000011402 */
[----:B------:R-:W-:-:S04]  /*12350*/  VIMNMX R3, RZ, R2, !PT ;  /* 0x00000002ff037248 */ /* 0x000fc80007fe0100 */
[----:B------:R-:W-:Y:S01]  /*12360*/  ISETP.GT.AND P0, PT, R7, R3, PT ;  /* 0x000000030700720c */ /* 0x000fe20003f04270 */
[----:B------:R3:W-:-:S12]  /*12370*/  STL [R1+0x1c], R3 ;  /* 0x00001c0301007387 */ /* 0x0007d80000100800 */
[----:B---3--:R-:W-:Y:S05]  /*12380*/  @P0 BRA `(.L_x_2476) ;  /* 0x0000000000440947 */ /* 0x008fea0003800000 */
[----:B------:R-:W3:Y:S02]  /*12390*/  S2R R3, SR_TID.X ;  /* 0x0000000000037919 */ /* 0x000ee40000002100 */
[----:B---3--:R-:W-:-:S04]  /*123a0*/  LOP3.LUT R3, R3, 0x7f, RZ, 0xc0, !PT ;  /* 0x0000007f03037812 */ /* 0x008fc800078ec0ff */
[----:B------:R-:W-:-:S13]  /*123b0*/  ISETP.NE.AND P0, PT, R3, RZ, PT ;  /* 0x000000ff0300720c */ /* 0x000fda0003f05270 */
[----:B------:R-:W-:Y:S05]  /*123c0*/  @P0 BRA `(.L_x_2477) ;  /* 0x0000004800ec0947 */ /* 0x000fea0003800000 */
[----:B------:R-:W3:Y:S01]  /*123d0*/  S2R R5, SR_LANEID ;  /* 0x0000000000057919 */ /* 0x000ee20000000000 */
[----:B------:R-:W-:Y:S01]  /*123e0*/  VOTEU.ANY UR4, UPT, PT ;  /* 0x0000000000047886 */ /* 0x000fe200038e0100 */
[----:B------:R-:W4:Y:S01]  /*123f0*/  LDC.64 R2, c[0x0][0xc60] ;  /* 0x00031800ff027b82 */ /* 0x000f220000000a00 */
[----:B------:R-:W3:Y:S02]  /*12400*/  FLO.U32 R0, UR4 ;  /* 0x0000000400007d00 */ /* 0x000ee400080e0000 */
[----:B---3--:R-:W-:-:S06]  /*12410*/  ISETP.EQ.U32.AND P0, PT, R0, R5, PT ;  /* 0x000000050000720c */ /* 0x008fcc0003f02070 */
[----:B------:R-:W4:Y:S07]  /*12420*/  POPC R5, UR4 ;  /* 0x0000000400057d09 */ /* 0x000f2e0008000000 */
[----:B----4-:R-:W3:Y:S01]  /*12430*/  @P0 ATOMG.E.ADD.STRONG.GPU PT, R3, desc[UR40][R2.64], R5 ;  /* 0x00000005020309a8 */ /* 0x010ee200081ee1e8 */
[----:B------:R-:W4:Y:S02]  /*12440*/  S2R R4, SR_LTMASK ;  /* 0x0000000000047919 */ /* 0x000f240000003900 */
[----:B----4-:R-:W-:-:S04]  /*12450*/  LOP3.LUT R4, R4, UR4, RZ, 0xc0, !PT ;  /* 0x0000000404047c12 */ /* 0x010fc8000f8ec0ff */
[----:B--2---:R-:W2:Y:S01]  /*12460*/  POPC R7, R4 ;  /* 0x0000000400077309 */ /* 0x004ea20000000000 */
[----:B---3--:R-:W2:Y:S02]  /*12470*/  SHFL.IDX PT, R0, R3, R0, 0x1f ;  /* 0x00001f0003007589 */ /* 0x008ea400000e0000 */
[----:B--2---:R-:W-:Y:S01]  /*12480*/  IADD3 R16, R0, UR37, R7 ;  /* 0x0000002500107c10 */ /* 0x004fe2000fffe007 */
[----:B------:R-:W-:Y:S06]  /*12490*/  BRA `(.L_x_2477) ;  /* 0x0000004800b87947 */ /* 0x000fec0003800000 */
.L_x_2476:
[----:B------:R-:W3:Y:S01]  /*124a0*/  LDL R17, [R1] ;  /* 0x0000000001117983 */ /* 0x000ee20000100800 */
[----:B------:R-:W-:Y:S01]  /*124b0*/  BSSY B6, `(.L_x_2478) ;  /* 0x0000014000067945 */ /* 0x000fe20003800000 */
[----:B---3--:R-:W-:-:S05]  /*124c0*/  VIADD R0, R17, 0x22400 ;  /* 0x0002240011007836 */ /* 0x008fca0000000000 */
[----:B------:R-:W-:-:S13]  /*124d0*/  LOP3.LUT P0, RZ, R0, 0x3ff, RZ, 0xc0, !PT ;  /* 0x000003ff00ff7812 */ /* 0x000fda000780c0ff */
[----:B------:R-:W-:Y:S05]  /*124e0*/  @!P0 BRA `(.L_x_2479) ;  /* 0x0000000000408947 */ /* 0x000fea0003800000 */
[----:B------:R-:W-:Y:S01]  /*124f0*/  MOV R2, 0x0 ;  /* 0x0000000000027802 */ /* 0x000fe20000000f00 */
[----:B------:R-:W-:Y:S01]  /*12500*/  ULDC.64 UR6, c[0x4][0x90] ;  /* 0x0100240000067ab9 */ /* 0x000fe20000000a00 */
[----:B------:R-:W-:Y:S01]  /*12510*/  ULDC.64 UR8, c[0x4][0x98] ;  /* 0x0100260000087ab9 */ /* 0x000fe20000000a00 */
[----:B------:R-:W-:Y:S01]  /*12520*/  ULDC.64 UR4, c[0x4][0x8] ;  /* 0x0100020000047ab9 */ /* 0x000fe20000000a00 */
[----:B------:R-:W-:Y:S02]  /*12530*/  IMAD.U32 R4, RZ, RZ, UR6 ;  /* 0x00000006ff047e24 */ /* 0x000fe4000f8e00ff */
[----:B------:R-:W3:Y:S01]  /*12540*/  LDC.64 R2, c[0x4][R2] ;  /* 0x0100000002027b82 */ /* 0x000ee20000000a00 */
[----:B------:R-:W-:Y:S02]  /*12550*/  IMAD.U32 R5, RZ, RZ, UR7 ;  /* 0x00000007ff057e24 */ /* 0x000fe4000f8e00ff */
[----:B------:R-:W-:Y:S02]  /*12560*/  IMAD.U32 R6, RZ, RZ, UR8 ;  /* 0x00000008ff067e24 */ /* 0x000fe4000f8e00ff */
[----:B--2---:R-:W-:-:S02]  /*12570*/  IMAD.U32 R7, RZ, RZ, UR9 ;  /* 0x00000009ff077e24 */ /* 0x004fc4000f8e00ff */
[----:B------:R-:W-:Y:S02]  /*12580*/  IMAD.U32 R10, RZ, RZ, UR4 ;  /* 0x00000004ff0a7e24 */ /* 0x000fe4000f8e00ff */
[----:B------:R-:W-:Y:S02]  /*12590*/  IMAD.U32 R11, RZ, RZ, UR5 ;  /* 0x00000005ff0b7e24 */ /* 0x000fe4000f8e00ff */
[----:B------:R-:W-:Y:S02]  /*125a0*/  IMAD.MOV.U32 R8, RZ, RZ, 0x70 ;  /* 0x00000070ff087424 */ /* 0x000fe400078e00ff */
[----:B------:R-:W-:Y:S02]  /*125b0*/  IMAD.MOV.U32 R12, RZ, RZ, 0x1 ;  /* 0x00000001ff0c7424 */ /* 0x000fe400078e00ff */
[----:B------:R-:W-:-:S07]  /*125c0*/  IMAD.MOV.U32 R13, RZ, RZ, RZ ;  /* 0x000000ffff0d7224 */ /* 0x000fce00078e00ff */
[----:B------:R-:W-:-:S07]  /*125d0*/  LEPC R20, `(.L_x_2479) ;  /* 0x000000001014794e */ /* 0x000fce0000000000 */
[----:B01-3--:R-:W-:Y:S05]  /*125e0*/  CALL.ABS.NOINC R2 ;  /* 0x0000000002007343 */ /* 0x00bfea0003c00000 */
.L_x_2479:
[----:B------:R-:W-:Y:S05]  /*125f0*/  BSYNC B6 ;  /* 0x0000000000067941 */ /* 0x000fea0003800000 */
.L_x_2478:
        /* <DEDUP_REMOVED lines=8> */
[----:B------:R3:W4:Y:S01]  /*12680*/  LDC.64 R2, c[0x4][R17] ;  /* 0x0100000011027b82 */ /* 0x0007220000000a00 */
[----:B------:R-:W-:Y:S02]  /*12690*/  IMAD.U32 R4, RZ, RZ, UR6 ;  /* 0x00000006ff047e24 */ /* 0x000fe4000f8e00ff */
[----:B------:R-:W-:Y:S02]  /*126a0*/  IMAD.U32 R5, RZ, RZ, UR7 ;  /* 0x00000007ff057e24 */ /* 0x000fe4000f8e00ff */
[----:B------:R-:W-:Y:S02]  /*126b0*/  IMAD.U32 R6, RZ, RZ, UR8 ;  /* 0x00000008ff067e24 */ /* 0x000fe4000f8e00ff */
[----:B--2---:R-:W-:-:S02]  /*126c0*/  IMAD.U32 R7, RZ, RZ, UR9 ;  /* 0x00000009ff077e24 */ /* 0x004fc4000f8e00ff */
[----:B------:R-:W-:Y:S02]  /*126d0*/  IMAD.U32 R10, RZ, RZ, UR4 ;  /* 0x00000004ff0a7e24 */ /* 0x000fe4000f8e00ff */
[----:B------:R-:W-:Y:S02]  /*126e0*/  IMAD.U32 R11, RZ, RZ, UR5 ;  /* 0x00000005ff0b7e24 */ /* 0x000fe4000f8e00ff */
[----:B------:R-:W-:Y:S02]  /*126f0*/  IMAD.MOV.U32 R8, RZ, RZ, 0x70 ;  /* 0x00000070ff087424 */ /* 0x000fe400078e00ff */
[----:B------:R-:W-:Y:S02]  /*12700*/  IMAD.MOV.U32 R12, RZ, RZ, 0x1 ;  /* 0x00000001ff0c7424 */ /* 0x000fe400078e00ff */
[----:B---3--:R-:W-:-:S07]  /*12710*/  IMAD.MOV.U32 R13, RZ, RZ, RZ ;  /* 0x000000ffff0d7224 */ /* 0x008fce00078e00ff */
[----:B------:R-:W-:-:S07]  /*12720*/  LEPC R20, `(.L_x_2482) ;  /* 0x000000001014794e */ /* 0x000fce0000000000 */
[----:B01--4-:R-:W-:Y:S05]  /*12730*/  CALL.ABS.NOINC R2 ;  /* 0x0000000002007343 */ /* 0x013fea0003c00000 */
.L_x_2482:
        /* <DEDUP_REMOVED lines=15> */
.L_x_2481:
[----:B------:R-:W-:Y:S05]  /*12830*/  BSYNC B6 ;  /* 0x0000000000067941 */ /* 0x000fea0003800000 */
.L_x_2480:
[----:B------:R-:W-:Y:S01]  /*12840*/  ULDC.64 UR4, c[0x0][0x9f8] ;  /* 0x00027e0000047ab9 */ /* 0x000fe20000000a00 */
[----:B------:R-:W3:Y:S01]  /*12850*/  LDL R17, [R1+0x20] ;  /* 0x0000200001117983 */ /* 0x000ee20000100800 */
[----:B------:R-:W-:Y:S01]  /*12860*/  ISETP.NE.U32.AND P0, PT, RZ, UR4, PT ;  /* 0x00000004ff007c0c */ /* 0x000fe2000bf05070 */
[----:B--2---:R-:W-:-:S03]  /*12870*/  IMAD.MOV.U32 R7, RZ, RZ, R19 ;  /* 0x000000ffff077224 */ /* 0x004fc600078e0013 */
[----:B------:R-:W-:Y:S01]  /*12880*/  ISETP.NE.AND.EX P0, PT, RZ, UR5, PT, P0 ;  /* 0x00000005ff007c0c */ /* 0x000fe2000bf05300 */
[----:B------:R-:W-:-:S12]  /*12890*/  ULDC.64 UR4, c[0x0][0xa08] ;  /* 0x0002820000047ab9 */ /* 0x000fd80000000a00 */
[----:B------:R-:W2:Y:S02]  /*128a0*/  @P0 LDC.64 R2, c[0x0][0x9f8] ;  /* 0x00027e00ff020b82 */ /* 0x000ea40000000a00 */
[----:B--2---:R-:W-:-:S05]  /*128b0*/  @P0 IMAD.WIDE R2, R19, 0x4, R2 ;  /* 0x0000000413020825 */ /* 0x004fca00078e0202 */
[----:B------:R2:W4:Y:S02]  /*128c0*/  @P0 LDG.E R7, desc[UR40][R2.64] ;  /* 0x0000002802070981 */ /* 0x000524000c1e1900 */
[----:B--2---:R-:W2:Y:S02]  /*128d0*/  LDC.64 R2, c[0x0][0x418] ;  /* 0x00010600ff027b82 */ /* 0x004ea40000000a00 */
[----:B--2---:R-:W-:Y:S01]  /*128e0*/  LOP3.LUT P0, RZ, R2, UR4, RZ, 0xfc, !PT ;  /* 0x0000000402ff7c12 */ /* 0x004fe2000f80fcff */
[----:B------:R-:W-:-:S03]  /*128f0*/  UMOV UR4, 0xffffffff ;  /* 0xffffffff00047882 */ /* 0x000fc60000000000 */
[----:B------:R-:W-:Y:S01]  /*12900*/  LOP3.LUT P0, RZ, R3, UR5, RZ, 0xfc, P0 ;  /* 0x0000000503ff7c12 */ /* 0x000fe2000800fcff */
[----:B---3--:R-:W-:Y:S01]  /*12910*/  VIADD R0, R17, 0xffffffff ;  /* 0xffffffff11007836 */ /* 0x008fe20000000000 */
[----:B----4-:R-:W-:Y:S01]  /*12920*/  SHF.R.S32.HI R8, RZ, 0x1f, R7 ;  /* 0x0000001fff087819 */ /* 0x010fe20000011407 */
[----:B------:R2:W-:Y:S01]  /*12930*/  STL [R1+0x8], R7 ;  /* 0x0000080701007387 */ /* 0x0005e20000100800 */
[----:B------:R-:W-:-:S03]  /*12940*/  SEL R17, R7, RZ, !P0 ;  /* 0x000000ff07117207 */ /* 0x000fc60004000000 */
[----:B------:R2:W-:Y:S01]  /*12950*/  STL [R1+0x14], R8 ;  /* 0x0000140801007387 */ /* 0x0005e20000100800 */
[----:B------:R-:W-:Y:S05]  /*12960*/  BRA.DIV UR4, `(.L_x_2483) ;  /* 0x0000005a04887947 */ /* 0x000fea000b800000 */
[----:B------:R-:W3:Y:S02]  /*12970*/  S2R R4, SR_TID.X ;  /* 0x0000000000047919 */ /* 0x000ee40000002100 */
[----:B---3--:R-:W-:-:S04]  /*12980*/  SHF.R.U32.HI R4, RZ, 0x5, R4 ;  /* 0x00000005ff047819 */ /* 0x008fc80000011604 */
[----:B------:R-:W-:-:S05]  /*12990*/  LOP3.LUT R4, R4, 0x3, RZ, 0xc0, !PT ;  /* 0x0000000304047812 */ /* 0x000fca00078ec0ff */
[----:B------:R3:W4:Y:S02]  /*129a0*/  SHFL.IDX PT, R14, R4, RZ, 0x1f ;  /* 0x00001fff040e7589 */ /* 0x00072400000e0000 */
.L_x_2606:
[----:B---3--:R-:W3:Y:S01]  /*129b0*/  LDL.LU R4, [R1+0x10] ;  /* 0x0000100001047983 */ /* 0x008ee20000300800 */
[----:B------:R-:W-:Y:S02]  /*129c0*/  PLOP3.LUT P1, PT, PT, PT, PT, 0x8, 0x0 ;  /* 0x000000000000781c */ /* 0x000fe40003f2e170 */
[----:B----4-:R-:W-:Y:S01]  /*129d0*/  ISETP.NE.AND P0, PT, R14, RZ, PT ;  /* 0x000000ff0e00720c */ /* 0x010fe20003f05270 */
[----:B------:R4:W-:Y:S01]  /*129e0*/  STL [R1+0x24], R0 ;  /* 0x0000240001007387 */ /* 0x0009e20000100800 */
[----:B---3--:R-:W-:-:S09]  /*129f0*/  LOP3.LUT R4, R4, 0xfffffffe, RZ, 0xc0, !PT ;  /* 0xfffffffe04047812 */ /* 0x008fd200078ec0ff */
[----:B------:R-:W-:-:S05]  /*12a00*/  @P1 LOP3.LUT R4, R4, 0x1, RZ, 0xfc, !PT ;  /* 0x0000000104041812 */ /* 0x000fca00078efcff */
[----:B------:R4:W-:Y:S01]  /*12a10*/  STL [R1+0x10], R4 ;  /* 0x0000100401007387 */ /* 0x0009e20000100800 */
[----:B------:R-:W-:Y:S05]  /*12a20*/  @P0 BRA `(.L_x_2484) ;  /* 0x00000004001c0947 */ /* 0x000fea0003800000 */
[----:B------:R-:W-:-:S03]  /*12a30*/  UMOV UR4, 0xffffffff ;  /* 0xffffffff00047882 */ /* 0x000fc60000000000 */
[----:B------:R-:W-:Y:S05]  /*12a40*/  BRA.DIV UR4, `(.L_x_2485) ;  /* 0x0000005a04847947 */ /* 0x000fea000b800000 */
[----:B------:R-:W-:-:S13]  /*12a50*/  ELECT P6, URZ, PT ;  /* 0x00000000003f782f */ /* 0x000fda00038c0000 */
.L_x_2609:
[----:B------:R-:W-:Y:S05]  /*12a60*/  @!P6 BRA `(.L_x_2484) ;  /* 0x00000004000ce947 */ /* 0x000fea0003800000 */
[----:B------:R-:W-:-:S04]  /*12a70*/  ISETP.NE.U32.AND P0, PT, R2, RZ, PT ;  /* 0x000000ff0200720c */ /* 0x000fc80003f05070 */
[----:B------:R-:W-:-:S13]  /*12a80*/  ISETP.NE.AND.EX P0, PT, R3, RZ, PT, P0 ;  /* 0x000000ff0300720c */ /* 0x000fda0003f05300 */
[----:B------:R-:W-:Y:S05]  /*12a90*/  @!P0 BRA `(.L_x_2486) ;  /* 0x0000000000508947 */ /* 0x000fea0003800000 */
[----:B------:R-:W3:Y:S01]  /*12aa0*/  LDC R6, c[0x0][0x43c] ;  /* 0x00010f00ff067b82 */ /* 0x000ee20000000800 */
[----:B01----:R-:W-:Y:S01]  /*12ab0*/  IMAD.MOV.U32 R9, RZ, RZ, R0 ;  /* 0x000000ffff097224 */ /* 0x003fe200078e0000 */
[----:B------:R-:W-:-:S03]  /*12ac0*/  ULDC.64 UR4, c[0x0][0x428] ;  /* 0x00010a0000047ab9 */ /* 0x000fc60000000a00 */
[----:B----4-:R-:W-:Y:S01]  /*12ad0*/  IMAD.MOV.U32 R0, RZ, RZ, R9 ;  /* 0x000000ffff007224 */ /* 0x010fe200078e0009 */
[----:B---3--:R-:W-:-:S13]  /*12ae0*/  ISETP.NE.AND P0, PT, R6, 0x1, PT ;  /* 0x000000010600780c */ /* 0x008fda0003f05270 */
[----:B------:R-:W0:Y:S02]  /*12af0*/  @P0 LDC.64 R4, c[0x0][0x440] ;  /* 0x00011000ff040b82 */ /* 0x000e240000000a00 */
[----:B0-----:R-:W-:-:S05]  /*12b00*/  @P0 IMAD.HI.U32 R4, R9, R4, RZ ;  /* 0x0000000409040227 */ /* 0x001fca00078e00ff */
[----:B------:R-:W-:-:S04]  /*12b10*/  @P0 SHF.R.U32.HI R0, RZ, R5, R4 ;  /* 0x00000005ff000219 */ /* 0x000fc80000011604 */
[--C-:B------:R-:W-:Y:S01]  /*12b20*/  SHF.R.S32.HI R5, RZ, 0x1f, R0.reuse ;  /* 0x0000001fff057819 */ /* 0x100fe20000011400 */
[----:B------:R-:W-:-:S04]  /*12b30*/  IMAD.MOV R4, RZ, RZ, -R0 ;  /* 0x000000ffff047224 */ /* 0x000fc800078e0a00 */
[----:B------:R-:W-:Y:S02]  /*12b40*/  IMAD R9, R6, R4, R9 ;  /* 0x0000000406097224 */ /* 0x000fe400078e0209 */
[----:B------:R-:W-:Y:S02]  /*12b50*/  IMAD R6, R8, UR4, RZ ;  /* 0x0000000408067c24 */ /* 0x000fe4000f8e02ff */
[----:B------:R-:W-:Y:S01]  /*12b60*/  IMAD.MOV.U32 R4, RZ, RZ, R0 ;  /* 0x000000ffff047224 */ /* 0x000fe200078e0000 */
[----:B------:R3:W-:Y:S01]  /*12b70*/  STL [R1+0x24], R9 ;  /* 0x0000240901007387 */ /* 0x0007e20000100800 */
[C---:B------:R-:W-:Y:S02]  /*12b80*/  IMAD R0, R7.reuse, UR5, R6 ;  /* 0x0000000507007c24 */ /* 0x040fe4000f8e0206 */
[----:B------:R-:W-:-:S04]  /*12b90*/  IMAD.WIDE.U32 R4, R7, UR4, R4 ;  /* 0x0000000407047c25 */ /* 0x000fc8000f8e0004 */
[----:B------:R-:W-:Y:S01]  /*12ba0*/  IMAD.IADD R0, R5, 0x1, R0 ;  /* 0x0000000105007824 */ /* 0x000fe200078e0200 */
[----:B------:R-:W-:-:S04]  /*12bb0*/  LEA R2, P0, R4, R2, 0x2 ;  /* 0x0000000204027211 */ /* 0x000fc800078010ff */
[----:B------:R-:W-:-:S05]  /*12bc0*/  LEA.HI.X R3, R4, R3, R0, 0x2, P0 ;  /* 0x0000000304037211 */ /* 0x000fca00000f1400 */
[----:B------:R3:W5:Y:S04]  /*12bd0*/  LDG.E R17, desc[UR40][R2.64] ;  /* 0x0000002802117981 */ /* 0x000768000c1e1900 */
.L_x_2486:
[----:B--2---:R-:W2:Y:S04]  /*12be0*/  LDL R7, [R1] ;  /* 0x0000000001077983 */ /* 0x004ea80000100800 */
[----:B----4-:R-:W2:Y:S04]  /*12bf0*/  LDL R0, [R1+0x4] ;  /* 0x0000040001007983 */ /* 0x010ea80000100800 */
[----:B---3--:R-:W3:Y:S01]  /*12c00*/  LDL R2, [R1+0xc] ;  /* 0x00000c0001027983 */ /* 0x008ee20000100800 */
[----:B--2---:R-:W-:Y:S01]  /*12c10*/  IMAD R0, R0, 0x8, R7 ;  /* 0x0000000800007824 */ /* 0x004fe200078e0207 */
[----:B---3--:R-:W-:-:S04]  /*12c20*/  SHF.L.U32 R2, R2, 0x1f, RZ ;  /* 0x0000001f02027819 */ /* 0x008fc800000006ff */
[----:B------:R-:W2:Y:S02]  /*12c30*/  SYNCS.PHASECHK.TRANS64.TRYWAIT P0, [R0+URZ+0x28c40], R2 ;  /* 0x028c4002000075a7 */ /* 0x000ea4000800017f */
[----:B--2---:R-:W-:Y:S05]  /*12c40*/  @!P0 BRA `(.L_x_2487) ;  /* 0x0000005800248947 */ /* 0x004fea0003800000 */
.L_x_2610:
        /* <DEDUP_REMOVED lines=11> */
.L_x_2488:
[----:B------:R-:W3:Y:S04]  /*12d00*/  LDL R5, [R1] ;  /* 0x0000000001057983 */ /* 0x000ee80000100800 */
[----:B------:R-:W3:Y:S04]  /*12d10*/  LDL R4, [R1+0x4] ;  /* 0x0000040001047983 */ /* 0x000ee80000100800 */
[----:B------:R-:W4:Y:S04]  /*12d20*/  LDL R6, [R1+0x24] ;  /* 0x0000240001067983 */ /* 0x000f280000100800 */
[----:B------:R-:W4:Y:S04]  /*12d30*/  LDL R3, [R1+0x18] ;  /* 0x0000180001037983 */ /* 0x000f280000100800 */
[----:B--2---:R-:W2:Y:S01]  /*12d40*/  LDL.LU R2, [R1+0x10] ;  /* 0x0000100001027983 */ /* 0x004ea20000300800 */
[----:B------:R-:W-:-:S02]  /*12d50*/  R2UR UR9, R0 ;  /* 0x00000000000972ca */ /* 0x000fc400000e0000 */
[----:B------:R-:W-:Y:S01]  /*12d60*/  PLOP3.LUT P0, PT, PT, PT, PT, 0x80, 0x0 ;  /* 0x000000000000781c */ /* 0x000fe20003f0f070 */
[----:B------:R-:W-:Y:S01]  /*12d70*/  UIADD3 UR6, UP0, UR38, 0x370, URZ ;  /* 0x0000037026067890 */ /* 0x000fe2000ff1e03f */
[----:B------:R-:W-:Y:S02]  /*12d80*/  R2UR UR12, R18 ;  /* 0x00000000120c72ca */ /* 0x000fe400000e0000 */
[----:B-----5:R-:W-:Y:S01]  /*12d90*/  R2UR UR13, R17 ;  /* 0x00000000110d72ca */ /* 0x020fe200000e0000 */
[----:B------:R-:W-:-:S06]  /*12da0*/  UIADD3.X UR7, URZ, UR39, URZ, UP0, !UPT ;  /* 0x000000273f077290 */ /* 0x000fcc00087fe43f */
[----:B------:R-:W-:Y:S01]  /*12db0*/  UIADD3 UR9, UR9, 0x28c30, URZ ;  /* 0x00028c3009097890 */ /* 0x000fe2000fffe03f */
[----:B------:R-:W-:Y:S01]  /*12dc0*/  UMOV UR5, 0x14f00000 ;  /* 0x14f0000000057882 */ /* 0x000fe20000000000 */
[----:B------:R-:W-:Y:S01]  /*12dd0*/  UMOV UR10, URZ ;  /* 0x0000003f000a7c82 */ /* 0x000fe20008000000 */
[----:B---3--:R-:W-:Y:S01]  /*12de0*/  IMAD R0, R4, 0x2000, R5 ;  /* 0x0000200004007824 */ /* 0x008fe200078e0205 */
[----:B----4-:R-:W-:-:S04]  /*12df0*/  R2UR UR11, R6 ;  /* 0x00000000060b72ca */ /* 0x010fc800000e0000 */
[----:B------:R-:W-:Y:S02]  /*12e00*/  R2UR UR8, R0 ;  /* 0x00000000000872ca */ /* 0x000fe400000e0000 */
[----:B------:R-:W-:Y:S02]  /*12e10*/  R2UR UR4, R3 ;  /* 0x00000000030472ca */ /* 0x000fe400000e0000 */
[----:B--2---:R-:W-:-:S09]  /*12e20*/  LOP3.LUT R2, R2, 0xfffffffe, RZ, 0xc0, !PT ;  /* 0xfffffffe02027812 */ /* 0x004fd200078ec0ff */
[----:B------:R-:W-:Y:S02]  /*12e30*/  UIADD3 UR8, UR8, 0x22400, URZ ;  /* 0x0002240008087890 */ /* 0x000fe4000fffe03f */
[----:B------:R-:W-:Y:S01]  /*12e40*/  ULEA UR11, UR11, UR4, 0x6 ;  /* 0x000000040b0b7291 */ /* 0x000fe2000f8e303f */
[----:B------:R-:W-:Y:S02]  /*12e50*/  @P0 LOP3.LUT R2, R2, 0x1, RZ, 0xfc, !PT ;  /* 0x0000000102020812 */ /* 0x000fe400078efcff */
[----:B------:R-:W-:-:S03]  /*12e60*/  UMOV UR4, 0x0 ;  /* 0x0000000000047882 */ /* 0x000fc60000000000 */
[----:B------:R3:W-:Y:S03]  /*12e70*/  STL [R1+0x10], R2 ;  /* 0x0000100201007387 */ /* 0x0007e60000100800 */
[----:B------:R3:W-:Y:S01]  /*12e80*/  UTMALDG.4D [UR8], [UR6], desc[UR4] ;  /* 0x00000408060075b4 */ /* 0x0007e20008019000 */
[----:B------:R-:W-:Y:S02]  /*12e90*/  NOP ;  /* 0x0000000000007918 */ /* 0x000fe40000000000 */
.L_x_2484:
[----:B----4-:R-:W4:Y:S04]  /*12ea0*/  LDL R0, [R1] ;  /* 0x0000000001007983 */ /* 0x010f280000100800 */
[----:B------:R-:W5:Y:S01]  /*12eb0*/  LDL.LU R3, [R1+0x34] ;  /* 0x0000340001037983 */ /* 0x000f620000300800 */
[----:B------:R-:W-:Y:S05]  /*12ec0*/  WARPSYNC.ALL ;  /* 0x0000000000007948 */ /* 0x000fea0003800000 */
[----:B---3--:R-:W-:Y:S01]  /*12ed0*/  ULDC.64 UR4, c[0x0][0x298] ;  /* 0x0000a60000047ab9 */ /* 0x008fe20000000a00 */
[----:B------:R-:W-:Y:S01]  /*12ee0*/  BSSY B6, `(.L_x_2489) ;  /* 0x000001c000067945 */ /* 0x000fe20003800000 */
[----:B------:R-:W-:Y:S01]  /*12ef0*/  BAR.SYNC.DEFER_BLOCKING 0x8, 0x100 ;  /* 0x0204000000007b1d */ /* 0x000fe20000010000 */
[----:B----4-:R-:W-:Y:S01]  /*12f00*/  VIADD R0, R0, 0x20400 ;  /* 0x0002040000007836 */ /* 0x010fe20000000000 */
[----:B-----5:R-:W-:Y:S01]  /*12f10*/  SHF.R.S32.HI R2, RZ, 0x1f, R3 ;  /* 0x0000001fff027819 */ /* 0x020fe20000011403 */
[----:B------:R-:W-:-:S03]  /*12f20*/  IMAD.WIDE.U32 R4, R3, UR4, RZ ;  /* 0x0000000403047c25 */ /* 0x000fc6000f8e00ff */
[----:B------:R-:W-:Y:S01]  /*12f30*/  LOP3.LUT P0, RZ, R0, 0x3ff, RZ, 0xc0, !PT ;  /* 0x000003ff00ff7812 */ /* 0x000fe2000780c0ff */
[----:B------:R-:W-:Y:S01]  /*12f40*/  IMAD R2, R2, UR4, RZ ;  /* 0x0000000402027c24 */ /* 0x000fe2000f8e02ff */
[----:B------:R3:W-:Y:S03]  /*12f50*/  STL.64 [R1+0x38], R4 ;  /* 0x0000380401007387 */ /* 0x0007e60000100a00 */
[----:B------:R-:W-:-:S04]  /*12f60*/  IMAD R2, R3, UR5, R2 ;  /* 0x0000000503027c24 */ /* 0x000fc8000f8e0202 */
[----:B------:R-:W-:-:S05]  /*12f70*/  IMAD.IADD R0, R5, 0x1, R2 ;  /* 0x0000000105007824 */ /* 0x000fca00078e0202 */
[----:B------:R3:W-:Y:S01]  /*12f80*/  STL [R1+0x34], R0 ;  /* 0x0000340001007387 */ /* 0x0007e20000100800 */
[----:B------:R-:W-:Y:S05]  /*12f90*/  @!P0 BRA `(.L_x_2490) ;  /* 0x0000000000408947 */ /* 0x000fea0003800000 */
[----:B------:R-:W-:Y:S01]  /*12fa0*/  MOV R2, 0x0 ;  /* 0x0000000000027802 */ /* 0x000fe20000000f00 */
[----:B------:R-:W-:Y:S01]  /*12fb0*/  ULDC.64 UR4, c[0x4][0x90] ;  /* 0x0100240000047ab9 */ /* 0x000fe20000000a00 */
[----:B------:R-:W-:Y:S01]  /*12fc0*/  ULDC.64 UR6, c[0x4][0x98] ;  /* 0x0100260000067ab9 */ /* 0x000fe20000000a00 */
[----:B------:R-:W-:Y:S01]  /*12fd0*/  ULDC.64 UR8, c[0x4][0x20] ;  /* 0x0100080000087ab9 */ /* 0x000fe20000000a00 */
[----:B---3--:R-:W-:Y:S02]  /*12fe0*/  IMAD.U32 R4, RZ, RZ, UR4 ;  /* 0x00000004ff047e24 */ /* 0x008fe4000f8e00ff */
        /* <DEDUP_REMOVED lines=11> */
.L_x_2490:
[----:B------:R-:W-:Y:S05]  /*130a0*/  BSYNC B6 ;  /* 0x0000000000067941 */ /* 0x000fea0003800000 */
.L_x_2489:
[----:B---3--:R-:W3:Y:S01]  /*130b0*/  LDL.LU R0, [R1+0x34] ;  /* 0x0000340001007983 */ /* 0x008ee20000300800 */
[----:B--2---:R-:W2:Y:S01]  /*130c0*/  LDC R7, c[0x0][0x448] ;  /* 0x00011200ff077b82 */ /* 0x004ea20000000800 */
[----:B------:R-:W-:Y:S01]  /*130d0*/  ULDC.64 UR4, c[0x0][0x2d8] ;  /* 0x0000b60000047ab9 */ /* 0x000fe20000000a00 */
[----:B------:R-:W-:Y:S01]  /*130e0*/  ULDC UR6, c[0x0][0x2b8] ;  /* 0x0000ae0000067ab9 */ /* 0x000fe20000000800 */
[----:B------:R-:W3:Y:S04]  /*130f0*/  LDL.LU.64 R2, [R1+0x38] ;  /* 0x0000380001027983 */ /* 0x000ee80000300a00 */
[----:B------:R-:W4:Y:S04]  /*13100*/  LDL R12, [R1+0x28] ;  /* 0x00002800010c7983 */ /* 0x000f280000100800 */
[----:B01----:R0:W5:Y:S01]  /*13110*/  LDL R9, [R1+0x44] ;  /* 0x0000440001097983 */ /* 0x0031620000100800 */
[----:B------:R-:W1:Y:S01]  /*13120*/  S2R R5, SR_TID.X ;  /* 0x0000000000057919 */ /* 0x000e620000002100 */
[----:B------:R-:W0:Y:S01]  /*13130*/  S2R R8, SR_TID.X ;  /* 0x0000000000087919 */ /* 0x000e220000002100 */
[----:B-1----:R-:W-:-:S04]  /*13140*/  LOP3.LUT R5, R5, 0x7f, RZ, 0xc0, !PT ;  /* 0x0000007f05057812 */ /* 0x002fc800078ec0ff */
[----:B------:R-:W-:Y:S01]  /*13150*/  SHF.R.U32.HI R5, RZ, 0x3, R5 ;  /* 0x00000003ff057819 */ /* 0x000fe20000011605 */
[----:B0-----:R-:W-:-:S05]  /*13160*/  IMAD.SHL.U32 R8, R8, 0x10, RZ ;  /* 0x0000001008087824 */ /* 0x001fca00078e00ff */
[----:B------:R-:W-:Y:S01]  /*13170*/  LOP3.LUT R8, R5, 0x70, R8, 0xf8, !PT ;  /* 0x0000007005087812 */ /* 0x000fe200078ef808 */
[----:B------:R-:W0:Y:S02]  /*13180*/  S2R R10, SR_TID.X ;  /* 0x00000000000a7919 */ /* 0x000e240000002100 */
[----:B0-----:R-:W-:-:S05]  /*13190*/  IMAD.SHL.U32 R10, R10, 0x8, RZ ;  /* 0x000000080a0a7824 */ /* 0x001fca00078e00ff */
[----:B------:R-:W-:Y:S01]  /*131a0*/  LOP3.LUT R10, R10, 0x38, RZ, 0xc0, !PT ;  /* 0x000000380a0a7812 */ /* 0x000fe200078ec0ff */
[----:B---3--:R-:W-:Y:S01]  /*131b0*/  IMAD.MOV.U32 R3, RZ, RZ, R0 ;  /* 0x000000ffff037224 */ /* 0x008fe200078e0000 */
[----:B------:R-:W-:-:S05]  /*131c0*/  SHF.R.S32.HI R0, RZ, 0x1f, R18 ;  /* 0x0000001fff007819 */ /* 0x000fca0000011412 */
[----:B------:R-:W-:Y:S02]  /*131d0*/  IMAD R0, R0, UR4, RZ ;  /* 0x0000000400007c24 */ /* 0x000fe4000f8e02ff */
[----:B------:R-:W-:-:S04]  /*131e0*/  IMAD.WIDE.U32 R2, R18, UR4, R2 ;  /* 0x0000000412027c25 */ /* 0x000fc8000f8e0002 */
[----:B------:R-:W-:Y:S01]  /*131f0*/  IMAD R0, R18, UR5, R0 ;  /* 0x0000000512007c24 */ /* 0x000fe2000f8e0200 */
[----:B------:R-:W-:Y:S02]  /*13200*/  ULDC.64 UR4, c[0x0][0xa00] ;  /* 0x0002800000047ab9 */ /* 0x000fe40000000a00 */
[----:B------:R-:W-:Y:S01]  /*13210*/  ISETP.NE.U32.AND P0, PT, RZ, UR4, PT ;  /* 0x00000004ff007c0c */ /* 0x000fe2000bf05070 */
[----:B------:R-:W-:Y:S01]  /*13220*/  IMAD.IADD R3, R3, 0x1, R0 ;  /* 0x0000000103037824 */ /* 0x000fe200078e0200 */
[----:B------:R-:W-:Y:S02]  /*13230*/  SHF.R.S32.HI R0, RZ, 0x1f, R19 ;  /* 0x0000001fff007819 */ /* 0x000fe40000011413 */
[----:B------:R-:W-:Y:S01]  /*13240*/  ISETP.NE.AND.EX P0, PT, RZ, UR5, PT, P0 ;  /* 0x00000005ff007c0c */ /* 0x000fe2000bf05300 */
[----:B------:R-:W-:-:S03]  /*13250*/  ULDC.64 UR4, c[0x0][0x2e0] ;  /* 0x0000b80000047ab9 */ /* 0x000fc60000000a00 */
[----:B------:R-:W-:Y:S02]  /*13260*/  SEL R4, R0, RZ, !P0 ;  /* 0x000000ff00047207 */ /* 0x000fe40004000000 */
[----:B------:R-:W-:Y:S02]  /*13270*/  SEL R0, R19, RZ, !P0 ;  /* 0x000000ff13007207 */ /* 0x000fe40004000000 */
[----:B--2---:R-:W-:Y:S01]  /*13280*/  ISETP.NE.AND P0, PT, R7, 0x1, PT ;  /* 0x000000010700780c */ /* 0x004fe20003f05270 */
[----:B------:R-:W-:-:S12]  /*13290*/  IMAD R4, R4, UR4, RZ ;  /* 0x0000000404047c24 */ /* 0x000fd8000f8e02ff */
[----:B------:R-:W0:Y:S08]  /*132a0*/  @P0 LDC R5, c[0x0][0x44c] ;  /* 0x00011300ff050b82 */ /* 0x000e300000000800 */
[----:B------:R-:W1:Y:S01]  /*132b0*/  @P0 LDC R6, c[0x0][0x450] ;  /* 0x00011400ff060b82 */ /* 0x000e620000000800 */
[----:B------:R-:W-:-:S04]  /*132c0*/  IMAD.WIDE.U32 R2, R0, UR4, R2 ;  /* 0x0000000400027c25 */ /* 0x000fc8000f8e0002 */
[----:B------:R-:W-:Y:S01]  /*132d0*/  IMAD R0, R0, UR5, R4 ;  /* 0x0000000500007c24 */ /* 0x000fe2000f8e0204 */
[----:B------:R-:W-:-:S03]  /*132e0*/  ULDC.64 UR4, c[0x0][0x2d0] ;  /* 0x0000b40000047ab9 */ /* 0x000fc60000000a00 */
[----:B------:R-:W-:Y:S02]  /*132f0*/  IMAD.IADD R3, R3, 0x1, R0 ;  /* 0x0000000103037824 */ /* 0x000fe400078e0200 */
[----:B----4-:R-:W-:-:S04]  /*13300*/  IMAD.IADD R0, R8, 0x1, R12 ;  /* 0x0000000108007824 */ /* 0x010fc800078e020c */
[----:B0-----:R-:W-:-:S04]  /*13310*/  @P0 IMAD.HI.U32 R5, R0, R5, RZ ;  /* 0x0000000500050227 */ /* 0x001fc800078e00ff */
[----:B------:R-:W-:Y:S01]  /*13320*/  IMAD.MOV.U32 R4, RZ, RZ, R0 ;  /* 0x000000ffff047224 */ /* 0x000fe200078e0000 */
[----:B-1----:R-:W-:Y:S01]  /*13330*/  @P0 SHF.R.U32.HI R4, RZ, R6, R5 ;  /* 0x00000006ff040219 */ /* 0x002fe20000011605 */
[----:B------:R-:W0:Y:S04]  /*13340*/  S2R R8, SR_TID.X ;  /* 0x0000000000087919 */ /* 0x000e280000002100 */
        /* <DEDUP_REMOVED lines=16> */
[----:B0-----:R-:W-:Y:S02]  /*13450*/  LOP3.LUT R8, R8, 0x7f, RZ, 0xc0, !PT ;  /* 0x0000007f08087812 */ /* 0x001fe400078ec0ff */
[----:B------:R-:W-:Y:S02]  /*13460*/  ISETP.GE.AND P0, PT, R10, UR6, PT ;  /* 0x000000060a007c0c */ /* 0x000fe4000bf06270 */
[----:B------:R-:W-:-:S02]  /*13470*/  LEA.HI.X R3, R2, UR5, R0, 0x1, P1 ;  /* 0x0000000502037c11 */ /* 0x000fc400088f0c00 */
[----:B------:R-:W-:Y:S01]  /*13480*/  SHF.R.U32.HI R8, RZ, 0x3, R8 ;  /* 0x00000003ff087819 */ /* 0x000fe20000011608 */
[----:B------:R-:W-:Y:S08]  /*13490*/  BRA.DIV UR4, `(.L_x_2491) ;  /* 0x0000005204247947 */ /* 0x000ff0000b800000 */
[----:B------:R-:W2:Y:S04]  /*134a0*/  LDL.LU R6, [R1+0x2c] ;  /* 0x00002c0001067983 */ /* 0x000ea80000300800 */
[----:B------:R-:W3:Y:S01]  /*134b0*/  LDL.LU R5, [R1+0x28] ;  /* 0x0000280001057983 */ /* 0x000ee20000300800 */
[----:B--2---:R-:W-:-:S03]  /*134c0*/  IMAD R0, R6, R7, RZ ;  /* 0x0000000706007224 */ /* 0x004fc600078e02ff */
[----:B------:R-:W0:Y:S01]  /*134d0*/  SHFL.IDX PT, R7, R4, RZ, 0x181f ;  /* 0x00181fff04077589 */ /* 0x000e2200000e0000 */
[----:B---3--:R-:W-:-:S03]  /*134e0*/  IMAD.IADD R2, R8, 0x1, R5 ;  /* 0x0000000108027824 */ /* 0x008fc600078e0205 */
[----:B------:R-:W1:Y:S01]  /*134f0*/  SHFL.IDX PT, R6, R3, RZ, 0x181f ;  /* 0x00181fff03067589 */ /* 0x000e6200000e0000 */
[C---:B------:R-:W-:Y:S01]  /*13500*/  VIADD R5, R2.reuse, 0x10 ;  /* 0x0000001002057836 */ /* 0x040fe20000000000 */
[----:B------:R-:W-:-:S13]  /*13510*/  ISETP.GE.AND P1, PT, R2, R0, PT ;  /* 0x000000000200720c */ /* 0x000fda0003f26270 */
[----:B0-----:R-:W-:-:S05]  /*13520*/  @!P1 LEA R7, P2, R10, R7, 0x1 ;  /* 0x000000070a079211 */ /* 0x001fca00078408ff */
[----:B-1----:R-:W-:-:S05]  /*13530*/  @!P1 IMAD.X R6, RZ, RZ, R6, P2 ;  /* 0x000000ffff069224 */ /* 0x002fca00010e0606 */
[----:B------:R-:W-:-:S04]  /*13540*/  @!P1 LOP3.LUT R7, R7, R6, RZ, 0x3c, !PT ;  /* 0x0000000607079212 */ /* 0x000fc800078e3cff */
[----:B------:R-:W-:-:S04]  /*13550*/  @!P1 LOP3.LUT R6, R7, R6, RZ, 0x3c, !PT ;  /* 0x0000000607069212 */ /* 0x000fc800078e3cff */
[----:B------:R-:W-:-:S05]  /*13560*/  @!P1 LOP3.LUT R7, R7, R6, RZ, 0x3c, !PT ;  /* 0x0000000607079212 */ /* 0x000fca00078e3cff */
[----:B------:R-:W-:Y:S01]  /*13570*/  @!PT LDS RZ, [RZ] ;  /* 0x00000000fffff984 */ /* 0x000fe20000000800 */
[----:B-----5:R0:W-:Y:S01]  /*13580*/  @!P1 LDGSTS.E.BYPASS.LTC128B.128 [R9+0x20400], desc[UR40][R6.64], !P0 ;  /* 0x2040000006099fae */ /* 0x0201e2000c101d68 */
[----:B------:R-:W-:-:S03]  /*13590*/  ISETP.GE.AND P1, PT, R5, R0, PT ;  /* 0x000000000500720c */ /* 0x000fc60003f26270 */
[----:B------:R-:W1:Y:S04]  /*135a0*/  SHFL.IDX PT, R5, R4, 0x1, 0x181f ;  /* 0x00381f0004057f89 */ /* 0x000e6800000e0000 */
[----:B0-----:R-:W0:Y:S06]  /*135b0*/  SHFL.IDX PT, R6, R3, 0x1, 0x181f ;  /* 0x00381f0003067f89 */ /* 0x001e2c00000e0000 */
[----:B-1----:R-:W-:-:S05]  /*135c0*/  @!P1 LEA R5, P2, R10, R5, 0x1 ;  /* 0x000000050a059211 */ /* 0x002fca00078408ff */
[----:B0-----:R-:W-:-:S04]  /*135d0*/  @!P1 IMAD.X R6, RZ, RZ, R6, P2 ;  /* 0x000000ffff069224 */ /* 0x001fc800010e0606 */
[----:B------:R-:W-:Y:S02]  /*135e0*/  @!P1 IMAD.MOV.U32 R7, RZ, RZ, R6 ;  /* 0x000000ffff079224 */ /* 0x000fe400078e0006 */
[----:B------:R-:W-:Y:S02]  /*135f0*/  @!P1 IMAD.MOV.U32 R6, RZ, RZ, R5 ;  /* 0x000000ffff069224 */ /* 0x000fe400078e0005 */
[----:B------:R-:W-:-:S03]  /*13600*/  VIADD R5, R2, 0x20 ;  /* 0x0000002002057836 */ /* 0x000fc60000000000 */
[----:B------:R0:W-:Y:S02]  /*13610*/  @!P1 LDGSTS.E.BYPASS.LTC128B.128 [R9+0x20c00], desc[UR40][R6.64], !P0 ;  /* 0x20c0000006099fae */ /* 0x0001e4000c101d68 */
[----:B------:R-:W-:Y:S02]  /*13620*/  ISETP.GE.AND P1, PT, R5, R0, PT ;  /* 0x000000000500720c */ /* 0x000fe40003f26270 */
[----:B------:R-:W1:Y:S04]  /*13630*/  SHFL.IDX PT, R5, R4, 0x2, 0x181f ;  /* 0x00581f0004057f89 */ /* 0x000e6800000e0000 */
[----:B------:R-:W-:Y:S04]  /*13640*/  SHFL.IDX PT, R4, R4, 0x3, 0x181f ;  /* 0x00781f0004047f89 */ /* 0x000fe800000e0000 */
[----:B0-----:R-:W0:Y:S04]  /*13650*/  SHFL.IDX PT, R6, R3, 0x2, 0x181f ;  /* 0x00581f0003067f89 */ /* 0x001e2800000e0000 */
[----:B------:R-:W2:Y:S01]  /*13660*/  SHFL.IDX PT, R3, R3, 0x3, 0x181f ;  /* 0x00781f0003037f89 */ /* 0x000ea200000e0000 */
[----:B-1----:R-:W-:-:S05]  /*13670*/  @!P1 LEA R5, P2, R10, R5, 0x1 ;  /* 0x000000050a059211 */ /* 0x002fca00078408ff */
[----:B0-----:R-:W-:-:S04]  /*13680*/  @!P1 IMAD.X R6, RZ, RZ, R6, P2 ;  /* 0x000000ffff069224 */ /* 0x001fc800010e0606 */
[----:B------:R-:W-:Y:S02]  /*13690*/  @!P1 IMAD.MOV.U32 R7, RZ, RZ, R6 ;  /* 0x000000ffff079224 */ /* 0x000fe400078e0006 */
[----:B------:R-:W-:-:S05]  /*136a0*/  @!P1 IMAD.MOV.U32 R6, RZ, RZ, R5 ;  /* 0x000000ffff069224 */ /* 0x000fca00078e0005 */
[----:B--2---:R0:W-:Y:S02]  /*136b0*/  @!P1 LDGSTS.E.BYPASS.LTC128B.128 [R9+0x21400], desc[UR40][R6.64], !P0 ;  /* 0x2140000006099fae */ /* 0x0041e4000c101d68 */
.L_x_2619:
[----:B------:R1:W5:Y:S01]  /*136c0*/  LDL R8, [R1] ;  /* 0x0000000001087983 */ /* 0x0003620000100800 */
        /* <DEDUP_REMOVED lines=10> */
.L_x_2492:
[----:B-1----:R-:W2:Y:S01]  /*13770*/  LDL R2, [R1] ;  /* 0x0000000001027983 */ /* 0x002ea20000100800 */
        /* <DEDUP_REMOVED lines=16> */
[----:B------:R-:W2:Y:S03]  /*13880*/  SYNCS.PHASECHK.TRANS64.TRYWAIT P0, [R2+URZ+0x28c20], R0 ;  /* 0x028c2000020075a7 */ /* 0x000ea6000800017f */
[----:B-12---:R-:W-:Y:S05]  /*13890*/  @!P0 BRA `(.L_x_2494) ;  /* 0x0000005000688947 */ /* 0x006fea0003800000 */
.L_x_2620:
[----:B------:R-:W-:Y:S05]  /*138a0*/  BSYNC B0 ;  /* 0x0000000000007941 */ /* 0x000fea0003800000 */
.L_x_2493:
[----:B-1----:R-:W2:Y:S01]  /*138b0*/  LDL R2, [R1+0x10] ;  /* 0x0000100001027983 */ /* 0x002ea20000100800 */
[----:B------:R-:W-:Y:S01]  /*138c0*/  BSSY B0, `(.L_x_2495) ;  /* 0x000009a000007945 */ /* 0x000fe20003800000 */
[----:B--2---:R-:W-:-:S13]  /*138d0*/  LOP3.LUT P0, RZ, R2, 0x1, RZ, 0xc0, !PT ;  /* 0x0000000102ff7812 */ /* 0x004fda000780c0ff */
[----:B------:R-:W-:Y:S05]  /*138e0*/  @!P0 BRA `(.L_x_2496) ;  /* 0x00000008005c8947 */ /* 0x000fea0003800000 */
[----:B------:R-:W2:Y:S04]  /*138f0*/  LDL R5, [R1] ;  /* 0x0000000001057983 */ /* 0x000ea80000100800 */
[----:B------:R-:W2:Y:S04]  /*13900*/  LDL R4, [R1+0x4] ;  /* 0x0000040001047983 */ /* 0x000ea80000100800 */
[----:B------:R-:W3:Y:S01]  /*13910*/  LDL R2, [R1+0xc] ;  /* 0x00000c0001027983 */ /* 0x000ee20000100800 */
[----:B------:R-:W-:Y:S01]  /*13920*/  BSSY B1, `(.L_x_2497) ;  /* 0x0000008000017945 */ /* 0x000fe20003800000 */
[----:B------:R-:W1:Y:S02]  /*13930*/  S2R R3, SR_TID.X ;  /* 0x0000000000037919 */ /* 0x000e640000002100 */
[----:B-1----:R-:W-:-:S04]  /*13940*/  LOP3.LUT R3, R3, 0x7f, RZ, 0xc0, !PT ;  /* 0x0000007f03037812 */ /* 0x002fc800078ec0ff */
[----:B------:R-:W-:Y:S01]  /*13950*/  ISETP.NE.AND P1, PT, R3, RZ, PT ;  /* 0x000000ff0300720c */ /* 0x000fe20003f25270 */
[----:B--2---:R-:W-:Y:S01]  /*13960*/  IMAD R0, R4, 0x8, R5 ;  /* 0x0000000804007824 */ /* 0x004fe200078e0205 */
[----:B---3--:R-:W-:-:S04]  /*13970*/  SHF.L.U32 R2, R2, 0x1f, RZ ;  /* 0x0000001f02027819 */ /* 0x008fc800000006ff */
[----:B------:R-:W1:Y:S02]  /*13980*/  SYNCS.PHASECHK.TRANS64.TRYWAIT P0, [R0+URZ+0x28c60], R2 ;  /* 0x028c6002000075a7 */ /* 0x000e64000800017f */
[----:B-1----:R-:W-:Y:S05]  /*13990*/  @!P0 BRA `(.L_x_2498) ;  /* 0x0000005000408947 */ /* 0x002fea0003800000 */
.L_x_2621:
[----:B------:R-:W-:Y:S05]  /*139a0*/  BSYNC B1 ;  /* 0x0000000000017941 */ /* 0x000fea0003800000 */
.L_x_2497:
[----:B------:R-:W-:Y:S04]  /*139b0*/  BSSY B1, `(.L_x_2499) ;  /* 0x0000009000017945 */ /* 0x000fe80003800000 */
        /* <DEDUP_REMOVED lines=8> */
.L_x_2500:
[----:B------:R-:W-:Y:S05]  /*13a40*/  BSYNC B1 ;  /* 0x0000000000017941 */ /* 0x000fea0003800000 */
.L_x_2499:
[----:B------:R-:W2:Y:S04]  /*13a50*/  LDL R5, [R1+0x18] ;  /* 0x0000180001057983 */ /* 0x000ea80000100800 */
[----:B------:R-:W2:Y:S04]  /*13a60*/  LDL.LU R3, [R1+0x24] ;  /* 0x0000240001037983 */ /* 0x000ea80000300800 */
[----:B------:R-:W3:Y:S04]  /*13a70*/  LDL R4, [R1] ;  /* 0x0000000001047983 */ /* 0x000ee80000100800 */
[----:B-1----:R-:W3:Y:S01]  /*13a80*/  LDL R2, [R1+0x4] ;  /* 0x0000040001027983 */ /* 0x002ee20000100800 */
[----:B------:R-:W-:Y:S01]  /*13a90*/  UIADD3 UR4, UP0, UR38, 0x470, URZ ;  /* 0x0000047026047890 */ /* 0x000fe2000ff1e03f */
[----:B------:R-:W-:Y:S01]  /*13aa0*/  PLOP3.LUT P0, PT, PT, PT, PT, 0x80, 0x0 ;  /* 0x000000000000781c */ /* 0x000fe20003f0f070 */
[----:B------:R-:W-:Y:S01]  /*13ab0*/  VIADD R0, R0, 0x28c50 ;  /* 0x00028c5000007836 */ /* 0x000fe20000000000 */
[----:B------:R-:W-:Y:S01]  /*13ac0*/  UMOV UR6, 0x0 ;  /* 0x0000000000067882 */ /* 0x000fe20000000000 */
[----:B------:R-:W-:Y:S01]  /*13ad0*/  UIADD3.X UR5, URZ, UR39, URZ, UP0, !UPT ;  /* 0x000000273f057290 */ /* 0x000fe200087fe43f */
[----:B------:R-:W-:Y:S01]  /*13ae0*/  UMOV UR7, 0x14f00000 ;  /* 0x14f0000000077882 */ /* 0x000fe20000000000 */
[----:B------:R-:W-:Y:S01]  /*13af0*/  UMOV UR10, URZ ;  /* 0x0000003f000a7c82 */ /* 0x000fe20008000000 */
[----:B--2---:R-:W-:-:S02]  /*13b00*/  IMAD R3, R3, 0x40, R5 ;  /* 0x0000004003037824 */ /* 0x004fc400078e0205 */
[----:B---3--:R-:W-:-:S04]  /*13b10*/  IMAD R2, R2, 0x10000, R4 ;  /* 0x0001000002027824 */ /* 0x008fc800078e0204 */
[----:B------:R-:W-:-:S07]  /*13b20*/  VIADD R4, R2, 0x400 ;  /* 0x0000040002047836 */ /* 0x000fce0000000000 */
.L_x_2501:
        /* <DEDUP_REMOVED lines=10> */
[----:B------:R-:W-:Y:S01]  /*13bd0*/  PLOP3.LUT P0, PT, PT, PT, PT, 0x80, 0x0 ;  /* 0x000000000000781c */ /* 0x000fe20003f0f070 */
[----:B------:R-:W-:Y:S01]  /*13be0*/  VIADD R4, R2, 0x2400 ;  /* 0x0000240002047836 */ /* 0x000fe20000000000 */
[----:B------:R-:W-:Y:S01]  /*13bf0*/  UMOV UR6, 0x0 ;  /* 0x0000000000067882 */ /* 0x000fe20000000000 */
[----:B------:R-:W-:Y:S01]  /*13c00*/  UMOV UR7, 0x14f00000 ;  /* 0x14f0000000077882 */ /* 0x000fe20000000000 */
[----:B------:R-:W-:-:S09]  /*13c10*/  UMOV UR10, 0x40 ;  /* 0x00000040000a7882 */ /* 0x000fd20000000000 */
.L_x_2502:
        /* <DEDUP_REMOVED lines=15> */
.L_x_2503:
        /* <DEDUP_REMOVED lines=15> */
.L_x_2504:
        /* <DEDUP_REMOVED lines=15> */
.L_x_2505:
        /* <DEDUP_REMOVED lines=15> */
.L_x_2506:
        /* <DEDUP_REMOVED lines=15> */
.L_x_2507:
        /* <DEDUP_REMOVED lines=15> */
.L_x_2508:
        /* <DEDUP_REMOVED lines=10> */
.L_x_2496:
[----:B------:R-:W-:Y:S05]  /*14260*/  BSYNC B0 ;  /* 0x0000000000007941 */ /* 0x000fea0003800000 */
.L_x_2495:
[----:B------:R-:W2:Y:S04]  /*14270*/  LDL R4, [R1+0x20] ;  /* 0x0000200001047983 */ /* 0x000ea80000100800 */
[----:B------:R-:W3:Y:S01]  /*14280*/  LDL R5, [R1+0x1c] ;  /* 0x00001c0001057983 */ /* 0x000ee20000100800 */
[----:B------:R-:W-:Y:S01]  /*14290*/  BSSY B0, `(.L_x_2509) ;  /* 0x00002b3000007945 */ /* 0x000fe20003800000 */
[----:B--2---:R-:W-:-:S05]  /*142a0*/  VIADD R0, R4, 0xfffffffe ;  /* 0xfffffffe04007836 */ /* 0x004fca0000000000 */
[----:B---3--:R-:W-:-:S13]  /*142b0*/  ISETP.GE.AND P0, PT, R0, R5, PT ;  /* 0x000000050000720c */ /* 0x008fda0003f06270 */
[----:B------:R-:W-:Y:S05]  /*142c0*/  @!P0 BRA `(.L_x_2510) ;  /* 0x0000002800bc8947 */ /* 0x000fea0003800000 */
[----:B------:R-:W-:Y:S01]  /*142d0*/  IMAD.MOV R2, RZ, RZ, -R4 ;  /* 0x000000ffff027224 */ /* 0x000fe200078e0a04 */
[----:B0-----:R-:W-:Y:S01]  /*142e0*/  LOP3.LUT R6, RZ, R5, RZ, 0x33, !PT ;  /* 0x00000005ff067212 */ /* 0x001fe200078e33ff */
[----:B------:R-:W-:Y:S03]  /*142f0*/  BSSY B2, `(.L_x_2511) ;  /* 0x00000e7000027945 */ /* 0x000fe60003800000 */
[----:B------:R-:W-:-:S05]  /*14300*/  VIADDMNMX R6, R2, 0x1, R6, !PT ;  /* 0x0000000102067846 */ /* 0x000fca0007800106 */
[----:B------:R-:W-:-:S05]  /*14310*/  IMAD.IADD R2, R4, 0x1, R6 ;  /* 0x0000000104027824 */ /* 0x000fca00078e0206 */
[----:B------:R-:W-:-:S04]  /*14320*/  LOP3.LUT R2, R2, 0x1, RZ, 0xc0, !PT ;  /* 0x0000000102027812 */ /* 0x000fc800078ec0ff */
[----:B------:R-:W-:-:S13]  /*14330*/  ISETP.NE.U32.AND P0, PT, R2, 0x1, PT ;  /* 0x000000010200780c */ /* 0x000fda0003f05070 */
        /* <DEDUP_REMOVED lines=36> */
[----:B------:R1:W5:Y:S04]  /*14580*/  LDG.E R17, desc[UR40][R4.64] ;  /* 0x0000002804117981 */ /* 0x000368000c1e1900 */
.L_x_2515:
[----:B------:R-:W2:Y:S01]  /*14590*/  LDL R2, [R1] ;  /* 0x0000000001027983 */ /* 0x000ea20000100800 */
[----:B------:R-:W-:Y:S01]  /*145a0*/  BSSY B3, `(.L_x_2516) ;  /* 0x0000008000037945 */ /* 0x000fe20003800000 */
[----:B-1----:R-:W1:Y:S02]  /*145b0*/  S2R R4, SR_TID.X ;  /* 0x0000000000047919 */ /* 0x002e640000002100 */
[----:B-1----:R-:W-:-:S04]  /*145c0*/  LOP3.LUT R4, R4, 0x7f, RZ, 0xc0, !PT ;  /* 0x0000007f04047812 */ /* 0x002fc800078ec0ff */
[----:B------:R-:W-:Y:S01]  /*145d0*/  ISETP.NE.AND P1, PT, R4, RZ, PT ;  /* 0x000000ff0400720c */ /* 0x000fe20003f25270 */
[----:B--2---:R-:W-:Y:S01]  /*145e0*/  IMAD R3, R8, 0x8, R2 ;  /* 0x0000000808037824 */ /* 0x004fe200078e0202 */
[----:B------:R-:W-:-:S04]  /*145f0*/  SHF.L.U32 R2, R7, 0x1f, RZ ;  /* 0x0000001f07027819 */ /* 0x000fc800000006ff */
[----:B------:R-:W1:Y:S02]  /*14600*/  SYNCS.PHASECHK.TRANS64.TRYWAIT P0, [R3+URZ+0x28c40], R2 ;  /* 0x028c4002030075a7 */ /* 0x000e64000800017f */
[----:B-1----:R-:W-:Y:S05]  /*14610*/  @!P0 BRA `(.L_x_2517) ;  /* 0x0000004400348947 */ /* 0x002fea0003800000 */
.L_x_2622:
[----:B------:R-:W-:Y:S05]  /*14620*/  BSYNC B3 ;  /* 0x0000000000037941 */ /* 0x000fea0003800000 */
.L_x_2516:
        /* <DEDUP_REMOVED lines=9> */
.L_x_2519:
[----:B------:R-:W-:Y:S05]  /*146c0*/  BSYNC B3 ;  /* 0x0000000000037941 */ /* 0x000fea0003800000 */
.L_x_2518:
[----:B0-----:R-:W2:Y:S04]  /*146d0*/  LDL R8, [R1] ;  /* 0x0000000001087983 */ /* 0x001ea80000100800 */
        /* <DEDUP_REMOVED lines=13> */
.L_x_2520:
        /* <DEDUP_REMOVED lines=13> */
.L_x_2623:
[----:B------:R-:W-:Y:S05]  /*14880*/  BSYNC B3 ;  /* 0x0000000000037941 */ /* 0x000fea0003800000 */
.L_x_2521:
        /* <DEDUP_REMOVED lines=11> */
.L_x_2524:
[----:B------:R-:W-:Y:S05]  /*14940*/  BSYNC B3 ;  /* 0x0000000000037941 */ /* 0x000fea0003800000 */
.L_x_2523:
[----:B------:R-:W2:Y:S04]  /*14950*/  LDL R4, [R1] ;  /* 0x0000000001047983 */ /* 0x000ea80000100800 */
        /* <DEDUP_REMOVED lines=10> */
.L_x_2525:
        /* <DEDUP_REMOVED lines=15> */
.L_x_2526:
        /* <DEDUP_REMOVED lines=15> */
.L_x_2527:
        /* <DEDUP_REMOVED lines=15> */
.L_x_2528:
        /* <DEDUP_REMOVED lines=15> */
.L_x_2529:
        /* <DEDUP_REMOVED lines=15> */
.L_x_2530:
        /* <DEDUP_REMOVED lines=15> */
.L_x_2531:
        /* <DEDUP_REMOVED lines=15> */
.L_x_2532:
        /* <DEDUP_REMOVED lines=10> */
.L_x_2514:
[----:B------:R-:W-:Y:S05]  /*15130*/  BSYNC B1 ;  /* 0x0000000000017941 */ /* 0x000fea0003800000 */
.L_x_2513:
[----:B------:R-:W2:Y:S02]  /*15140*/  LDL R4, [R1+0x20] ;  /* 0x0000200001047983 */ /* 0x000ea40000100800 */
[----:B--2---:R-:W-:-:S07]  /*15150*/  VIADD R0, R4, 0xfffffffd ;  /* 0xfffffffd04007836 */ /* 0x004fce0000000000 */
.L_x_2512:
[----:B------:R-:W-:Y:S05]  /*15160*/  BSYNC B2 ;  /* 0x0000000000027941 */ /* 0x000fea0003800000 */
.L_x_2511:
[----:B------:R-:W2:Y:S01]  /*15170*/  LDL.LU R2, [R1+0x20] ;  /* 0x0000200001027983 */ /* 0x000ea20000300800 */
[----:B------:R-:W-:Y:S01]  /*15180*/  VIADD R6, R6, 0xfffffffe ;  /* 0xfffffffe06067836 */ /* 0x000fe20000000000 */
[----:B--2---:R-:W-:-:S04]  /*15190*/  LOP3.LUT R2, RZ, R2, RZ, 0x33, !PT ;  /* 0x00000002ff027212 */ /* 0x004fc800078e33ff */
[----:B------:R-:W-:-:S13]  /*151a0*/  ISETP.NE.AND P0, PT, R6, R2, PT ;  /* 0x000000020600720c */ /* 0x000fda0003f05270 */
[----:B------:R-:W-:Y:S05]  /*151b0*/  @!P0 BRA `(.L_x_2510) ;  /* 0x0000001c00008947 */ /* 0x000fea0003800000 */
.L_x_2573:
        /* <DEDUP_REMOVED lines=36> */
.L_x_2535:
[----:B------:R-:W0:Y:S01]  /*15400*/  LDL R2, [R1] ;  /* 0x0000000001027983 */ /* 0x000e220000100800 */
[----:B------:R-:W-:Y:S01]  /*15410*/  BSSY B2, `(.L_x_2536) ;  /* 0x0000008000027945 */ /* 0x000fe20003800000 */
[----:B------:R-:W1:Y:S02]  /*15420*/  S2R R3, SR_TID.X ;  /* 0x0000000000037919 */ /* 0x000e640000002100 */
[----:B-1----:R-:W-:-:S04]  /*15430*/  LOP3.LUT R3, R3, 0x7f, RZ, 0xc0, !PT ;  /* 0x0000007f03037812 */ /* 0x002fc800078ec0ff */
[----:B------:R-:W-:Y:S01]  /*15440*/  ISETP.NE.AND P1, PT, R3, RZ, PT ;  /* 0x000000ff0300720c */ /* 0x000fe20003f25270 */
[----:B0-----:R-:W-:Y:S01]  /*15450*/  IMAD R4, R7, 0x8, R2 ;  /* 0x0000000807047824 */ /* 0x001fe200078e0202 */
[----:B------:R-:W-:-:S04]  /*15460*/  SHF.L.U32 R2, R6, 0x1f, RZ ;  /* 0x0000001f06027819 */ /* 0x000fc800000006ff */
[----:B------:R-:W0:Y:S02]  /*15470*/  SYNCS.PHASECHK.TRANS64.TRYWAIT P0, [R4+URZ+0x28c40], R2 ;  /* 0x028c4002040075a7 */ /* 0x000e24000800017f */
[----:B0-----:R-:W-:Y:S05]  /*15480*/  @!P0 BRA `(.L_x_2537) ;  /* 0x0000003400c08947 */ /* 0x001fea0003800000 */
.L_x_2624:
[----:B------:R-:W-:Y:S05]  /*15490*/  BSYNC B2 ;  /* 0x0000000000027941 */ /* 0x000fea0003800000 */
.L_x_2536:
        /* <DEDUP_REMOVED lines=9> */
.L_x_2539:
[----:B------:R-:W-:Y:S05]  /*15530*/  BSYNC B2 ;  /* 0x0000000000027941 */ /* 0x000fea0003800000 */
.L_x_2538:
[----:B------:R-:W2:Y:S04]  /*15540*/  LDL R3, [R1] ;  /* 0x0000000001037983 */ /* 0x000ea80000100800 */
        /* <DEDUP_REMOVED lines=12> */
.L_x_2540:
        /* <DEDUP_REMOVED lines=13> */
.L_x_2625:
[----:B------:R-:W-:Y:S05]  /*156e0*/  BSYNC B2 ;  /* 0x0000000000027941 */ /* 0x000fea0003800000 */
.L_x_2541:
        /* <DEDUP_REMOVED lines=11> */
.L_x_2544:
[----:B------:R-:W-:Y:S05]  /*157a0*/  BSYNC B2 ;  /* 0x0000000000027941 */ /* 0x000fea0003800000 */
.L_x_2543:
[----:B------:R-:W2:Y:S01]  /*157b0*/  LDL R5, [R1] ;  /* 0x0000000001057983 */ /* 0x000ea20000100800 */
        /* <DEDUP_REMOVED lines=9> */
.L_x_2545:
        /* <DEDUP_REMOVED lines=15> */
.L_x_2546:
        /* <DEDUP_REMOVED lines=15> */
.L_x_2547:
        /* <DEDUP_REMOVED lines=15> */
.L_x_2548:
        /* <DEDUP_REMOVED lines=15> */
.L_x_2549:
        /* <DEDUP_REMOVED lines=15> */
.L_x_2550:
        /* <DEDUP_REMOVED lines=15> */
.L_x_2551:
        /* <DEDUP_REMOVED lines=15> */
.L_x_2552:
        /* <DEDUP_REMOVED lines=10> */
.L_x_2534:
[----:B------:R-:W-:Y:S05]  /*15f80*/  BSYNC B1 ;  /* 0x0000000000017941 */ /* 0x000fea0003800000 */
.L_x_2533:
[----:B------:R-:W2:Y:S01]  /*15f90*/  LDL R2, [R1+0x10] ;  /* 0x0000100001027983 */ /* 0x000ea20000100800 */
[----:B------:R-:W-:Y:S01]  /*15fa0*/  VIADD R7, R7, 0x1 ;  /* 0x0000000107077836 */ /* 0x000fe20000000000 */
[----:B------:R-:W-:Y:S04]  /*15fb0*/  BSSY B1, `(.L_x_2553) ;  /* 0x00000dc000017945 */ /* 0x000fe80003800000 */
[----:B------:R-:W-:-:S04]  /*15fc0*/  ISETP.NE.AND P0, PT, R7, 0x2, PT ;  /* 0x000000020700780c */ /* 0x000fc80003f05270 */
[----:B------:R-:W-:Y:S02]  /*15fd0*/  SEL R9, R7, RZ, P0 ;  /* 0x000000ff07097207 */ /* 0x000fe40000000000 */
[----:B--2---:R-:W-:Y:S02]  /*15fe0*/  LOP3.LUT P2, RZ, R2, 0x1, RZ, 0xc0, !PT ;  /* 0x0000000102ff7812 */ /* 0x004fe4000784c0ff */
[----:B------:R-:W-:-:S04]  /*15ff0*/  SEL R2, RZ, 0x1, P0 ;  /* 0x00000001ff027807 */ /* 0x000fc80000000000 */
[----:B-----5:R-:W-:Y:S01]  /*16000*/  LOP3.LUT R8, R6, R2, RZ, 0x3c, !PT ;  /* 0x0000000206087212 */ /* 0x020fe200078e3cff */
[----:B------:R-:W-:-:S04]  /*16010*/  VIADD R6, R0, 0xffffffff ;  /* 0xffffffff00067836 */ /* 0x000fc80000000000 */
[----:B------:R0:W-:Y:S04]  /*16020*/  STL [R1+0xc], R8 ;  /* 0x00000c0801007387 */ /* 0x0001e80000100800 */
[----:B------:R0:W-:Y:S01]  /*16030*/  STL [R1+0x4], R9 ;  /* 0x0000040901007387 */ /* 0x0001e20000100800 */
[----:B------:R-:W-:Y:S05]  /*16040*/  @!P2 BRA `(.L_x_2554) ;  /* 0x0000000c0048a947 */ /* 0x000fea0003800000 */
[----:B------:R-:W-:Y:S01]  /*16050*/  ULDC.64 UR4, c[0x0][0x418] ;  /* 0x0001060000047ab9 */ /* 0x000fe20000000a00 */
[----:B------:R-:W-:Y:S01]  /*16060*/  IMAD.MOV.U32 R7, RZ, RZ, R6 ;  /* 0x000000ffff077224 */ /* 0x000fe200078e0006 */
        /* <DEDUP_REMOVED lines=22> */
.L_x_2555:
[----:B------:R-:W1:Y:S01]  /*161d0*/  LDL R2, [R1] ;  /* 0x0000000001027983 */ /* 0x000e620000100800 */
[----:B------:R-:W-:Y:S01]  /*161e0*/  BSSY B2, `(.L_x_2556) ;  /* 0x0000008000027945 */ /* 0x000fe20003800000 */
[----:B------:R-:W2:Y:S02]  /*161f0*/  S2R R3, SR_TID.X ;  /* 0x0000000000037919 */ /* 0x000ea40000002100 */
[----:B--2---:R-:W-:-:S04]  /*16200*/  LOP3.LUT R3, R3, 0x7f, RZ, 0xc0, !PT ;  /* 0x0000007f03037812 */ /* 0x004fc800078ec0ff */
[----:B------:R-:W-:Y:S01]  /*16210*/  ISETP.NE.AND P1, PT, R3, RZ, PT ;  /* 0x000000ff0300720c */ /* 0x000fe20003f25270 */
[----:B-1----:R-:W-:Y:S01]  /*16220*/  IMAD R4, R9, 0x8, R2 ;  /* 0x0000000809047824 */ /* 0x002fe200078e0202 */
[----:B------:R-:W-:-:S04]  /*16230*/  SHF.L.U32 R2, R8, 0x1f, RZ ;  /* 0x0000001f08027819 */ /* 0x000fc800000006ff */
[----:B------:R-:W1:Y:S02]  /*16240*/  SYNCS.PHASECHK.TRANS64.TRYWAIT P0, [R4+URZ+0x28c40], R2 ;  /* 0x028c4002040075a7 */ /* 0x000e64000800017f */
[----:B-1----:R-:W-:Y:S05]  /*16250*/  @!P0 BRA `(.L_x_2557) ;  /* 0x0000002800748947 */ /* 0x002fea0003800000 */
.L_x_2626:
[----:B------:R-:W-:Y:S05]  /*16260*/  BSYNC B2 ;  /* 0x0000000000027941 */ /* 0x000fea0003800000 */
.L_x_2556:
        /* <DEDUP_REMOVED lines=9> */
.L_x_2559:
[----:B------:R-:W-:Y:S05]  /*16300*/  BSYNC B2 ;  /* 0x0000000000027941 */ /* 0x000fea0003800000 */
.L_x_2558:
        /* <DEDUP_REMOVED lines=14> */
.L_x_2560:
        /* <DEDUP_REMOVED lines=13> */
.L_x_2627:
[----:B------:R-:W-:Y:S05]  /*164c0*/  BSYNC B2 ;  /* 0x0000000000027941 */ /* 0x000fea0003800000 */
.L_x_2561:
        /* <DEDUP_REMOVED lines=11> */
.L_x_2564:
[----:B------:R-:W-:Y:S05]  /*16580*/  BSYNC B2 ;  /* 0x0000000000027941 */ /* 0x000fea0003800000 */
.L_x_2563:
[----:B------:R-:W2:Y:S04]  /*16590*/  LDL R9, [R1] ;  /* 0x0000000001097983 */ /* 0x000ea80000100800 */
        /* <DEDUP_REMOVED lines=10> */
.L_x_2565:
        /* <DEDUP_REMOVED lines=15> */
.L_x_2566:
        /* <DEDUP_REMOVED lines=15> */
.L_x_2567:
        /* <DEDUP_REMOVED lines=15> */
.L_x_2568:
        /* <DEDUP_REMOVED lines=15> */
.L_x_2569:
        /* <DEDUP_REMOVED lines=15> */
.L_x_2570:
        /* <DEDUP_REMOVED lines=15> */
.L_x_2571:
        /* <DEDUP_REMOVED lines=15> */
.L_x_2572:
        /* <DEDUP_REMOVED lines=10> */
.L_x_2554:
[----:B------:R-:W-:Y:S05]  /*16d70*/  BSYNC B1 ;  /* 0x0000000000017941 */ /* 0x000fea0003800000 */
.L_x_2553:
[----:B------:R-:W2:Y:S01]  /*16d80*/  LDL R2, [R1+0x1c] ;  /* 0x00001c0001027983 */ /* 0x000ea20000100800 */
[----:B------:R-:W-:Y:S01]  /*16d90*/  VIADD R0, R0, 0xfffffffe ;  /* 0xfffffffe00007836 */ /* 0x000fe20000000000 */
[----:B--2---:R-:W-:-:S13]  /*16da0*/  ISETP.GT.AND P0, PT, R6, R2, PT ;  /* 0x000000020600720c */ /* 0x004fda0003f04270 */
[----:B------:R-:W-:Y:S05]  /*16db0*/  @P0 BRA `(.L_x_2573) ;  /* 0xffffffe400000947 */ /* 0x000fea000383ffff */
.L_x_2510:
[----:B------:R-:W-:Y:S05]  /*16dc0*/  BSYNC B0 ;  /* 0x0000000000007941 */ /* 0x000fea0003800000 */
.L_x_2509:
        /* <DEDUP_REMOVED lines=19> */
[----:B0-----:R-:W0:Y:S02]  /*16f00*/  S2R R6, SR_LTMASK ;  /* 0x0000000000067919 */ /* 0x001e240000003900 */
[----:B0-----:R-:W-:-:S04]  /*16f10*/  LOP3.LUT R6, R6, UR4, RZ, 0xc0, !PT ;  /* 0x0000000406067c12 */ /* 0x001fc8000f8ec0ff */
[----:B------:R-:W0:Y:S01]  /*16f20*/  POPC R7, R6 ;  /* 0x0000000600077309 */ /* 0x000e220000000000 */
[----:B--2---:R-:W0:Y:S02]  /*16f30*/  SHFL.IDX PT, R4, R3, R4, 0x1f ;  /* 0x00001f0403047589 */ /* 0x004e2400000e0000 */
[----:B0-----:R-:W-:-:S07]  /*16f40*/  IADD3 R16, R4, UR37, R7 ;  /* 0x0000002504107c10 */ /* 0x001fce000fffe007 */
.L_x_2575:
[----:B------:R-:W-:Y:S05]  /*16f50*/  BSYNC B0 ;  /* 0x0000000000007941 */ /* 0x000fea0003800000 */
.L_x_2574:
[----:B------:R-:W-:-:S05]  /*16f60*/  SEL R0, R0, RZ, P0 ;  /* 0x000000ff00007207 */ /* 0x000fca0000000000 */
[----:B------:R2:W-:Y:S02]  /*16f70*/  STL [R1+0x4], R0 ;  /* 0x0000040001007387 */ /* 0x0005e40000100800 */
.L_x_2477:
[----:B------:R-:W-:Y:S05]  /*16f80*/  BSYNC B7 ;  /* 0x0000000000077941 */ /* 0x000fea0003800000 */
.L_x_2475:
        /* <DEDUP_REMOVED lines=10> */
[----:B------:R3:W-:Y:S01]  /*17030*/  STL [R1], R0 ;  /* 0x0000000001007387 */ /* 0x0007e20000100800 */
[----:B------:R-:W-:Y:S06]  /*17040*/  BAR.ARV 0x4, 0x180 ;  /* 0x0106000000007b1d */ /* 0x000fec0000002000 */
[----:B------:R-:W-:Y:S05]  /*17050*/  BRA `(.L_x_2577) ;  /* 0x0000000800d47947 */ /* 0x000fea0003800000 */
.L_x_2576:
        /* <DEDUP_REMOVED lines=36> */
.L_x_2637:
[----:B------:R-:W-:Y:S02]  /*172a0*/  ULDC UR4, c[0x0][0xc38] ;  /* 0x00030e0000047ab9 */ /* 0x000fe40000000800 */
[----:B------:R-:W-:-:S04]  /*172b0*/  IMAD.U32 R4, RZ, RZ, UR4 ;  /* 0x00000004ff047e24 */ /* 0x000fc8000f8e00ff */
[----:B--2---:R-:W-:-:S04]  /*172c0*/  IMAD R5, R14, R4, RZ ;  /* 0x000000040e057224 */ /* 0x004fc800078e02ff */
[----:B------:R-:W-:-:S05]  /*172d0*/  IMAD.IADD R16, R16, 0x1, R5 ;  /* 0x0000000110107824 */ /* 0x000fca00078e0205 */
[----:B------:R-:W-:-:S13]  /*172e0*/  ISETP.GT.AND P6, PT, R16, R0, PT ;  /* 0x000000001000720c */ /* 0x000fda0003fc4270 */
[----:B------:R-:W-:Y:S05]  /*172f0*/  @P6 BRA `(.L_x_2579) ;  /* 0x00000000009c6947 */ /* 0x000fea0003800000 */
.L_x_2584:
[----:B------:R-:W2:Y:S01]  /*17300*/  LDC R4, c[0x0][0xc3c] ;  /* 0x00030f00ff047b82 */ /* 0x000ea20000000800 */
[----:B------:R-:W-:-:S05]  /*17310*/  VIADD R19, R19, 0x1f ;  /* 0x0000001f13137836 */ /* 0x000fca0000000000 */
[----:B--2---:R-:W-:-:S13]  /*17320*/  ISETP.GE.AND P6, PT, R19, R4, PT ;  /* 0x000000041300720c */ /* 0x004fda0003fc6270 */
[----:B0-----:R-:W-:Y:S05]  /*17330*/  @P6 BRA `(.L_x_2580) ;  /* 0x0000000400d06947 */ /* 0x001fea0003800000 */
        /* <DEDUP_REMOVED lines=10> */
.L_x_2582:
[----:B------:R-:W-:Y:S05]  /*173e0*/  BSYNC B0 ;  /* 0x0000000000007941 */ /* 0x000fea0003800000 */
.L_x_2581:
[----:B------:R-:W-:-:S03]  /*173f0*/  UMOV UR4, 0xffffffff ;  /* 0xffffffff00047882 */ /* 0x000fc60000000000 */
[----:B------:R-:W-:Y:S05]  /*17400*/  BRA.DIV UR4, `(.L_x_2583) ;  /* 0x0000001e04547947 */ /* 0x000fea000b800000 */
[----:B-----5:R-:W3:Y:S02]  /*17410*/  SHFL.UP PT, R14, R2, 0x1, RZ ;  /* 0x04200000020e7989 */ /* 0x020ee400000e00ff */
[----:B---3--:R-:W-:-:S05]  /*17420*/  SEL R13, R14, RZ, P1 ;  /* 0x000000ff0e0d7207 */ /* 0x008fca0000800000 */
[----:B------:R-:W-:-:S05]  /*17430*/  IMAD.IADD R13, R2, 0x1, R13 ;  /* 0x00000001020d7824 */ /* 0x000fca00078e020d */
[----:B------:R-:W3:Y:S02]  /*17440*/  SHFL.UP PT, R14, R13, 0x2, RZ ;  /* 0x044000000d0e7989 */ /* 0x000ee400000e00ff */
[----:B---3--:R-:W-:-:S05]  /*17450*/  SEL R4, R14, RZ, P2 ;  /* 0x000000ff0e047207 */ /* 0x008fca0001000000 */
[----:B------:R-:W-:-:S05]  /*17460*/  IMAD.IADD R4, R13, 0x1, R4 ;  /* 0x000000010d047824 */ /* 0x000fca00078e0204 */
[----:B------:R-:W3:Y:S02]  /*17470*/  SHFL.UP PT, R14, R4, 0x4, RZ ;  /* 0x04800000040e7989 */ /* 0x000ee400000e00ff */
[----:B---3--:R-:W-:-:S05]  /*17480*/  SEL R5, R14, RZ, P3 ;  /* 0x000000ff0e057207 */ /* 0x008fca0001800000 */
[----:B------:R-:W-:-:S05]  /*17490*/  IMAD.IADD R5, R4, 0x1, R5 ;  /* 0x0000000104057824 */ /* 0x000fca00078e0205 */
[----:B------:R-:W0:Y:S02]  /*174a0*/  SHFL.UP PT, R14, R5, 0x8, RZ ;  /* 0x05000000050e7989 */ /* 0x000e2400000e00ff */
[----:B0-----:R-:W-:-:S05]  /*174b0*/  SEL R6, R14, RZ, P4 ;  /* 0x000000ff0e067207 */ /* 0x001fca0002000000 */
[----:B------:R-:W-:-:S05]  /*174c0*/  IMAD.IADD R6, R5, 0x1, R6 ;  /* 0x0000000105067824 */ /* 0x000fca00078e0206 */
[----:B------:R-:W1:Y:S02]  /*174d0*/  SHFL.UP PT, R14, R6, 0x10, RZ ;  /* 0x06000000060e7989 */ /* 0x000e6400000e00ff */
[----:B-12---:R-:W-:-:S05]  /*174e0*/  SEL R3, R14, RZ, P5 ;  /* 0x000000ff0e037207 */ /* 0x006fca0002800000 */
[----:B------:R-:W-:-:S05]  /*174f0*/  IMAD.IADD R3, R6, 0x1, R3 ;  /* 0x0000000106037824 */ /* 0x000fca00078e0203 */
[----:B------:R0:W1:Y:S02]  /*17500*/  SHFL.IDX PT, R14, R3, 0x1f, 0x1f ;  /* 0x03e01f00030e7f89 */ /* 0x00006400000e0000 */
.L_x_2645:
[----:B------:R-:W-:Y:S02]  /*17510*/  ULDC UR4, c[0x0][0xc38] ;  /* 0x00030e0000047ab9 */ /* 0x000fe40000000800 */
[----:B------:R-:W-:-:S04]  /*17520*/  IMAD.U32 R4, RZ, RZ, UR4 ;  /* 0x00000004ff047e24 */ /* 0x000fc8000f8e00ff */
[----:B-1----:R-:W-:-:S04]  /*17530*/  IMAD R5, R14, R4, RZ ;  /* 0x000000040e057224 */ /* 0x002fc800078e02ff */
[----:B------:R-:W-:-:S05]  /*17540*/  IMAD.IADD R16, R5, 0x1, R16 ;  /* 0x0000000105107824 */ /* 0x000fca00078e0210 */
[----:B------:R-:W-:-:S13]  /*17550*/  ISETP.GT.AND P6, PT, R16, R0, PT ;  /* 0x000000001000720c */ /* 0x000fda0003fc4270 */
[----:B------:R-:W-:Y:S05]  /*17560*/  @!P6 BRA `(.L_x_2584) ;  /* 0xfffffffc0064e947 */ /* 0x000fea000383ffff */
.L_x_2579:
[----:B------:R-:W-:Y:S01]  /*17570*/  IMAD.IADD R16, R16, 0x1, -R5 ;  /* 0x0000000110107824 */ /* 0x000fe200078e0a05 */
[----:B------:R-:W-:-:S03]  /*17580*/  UMOV UR4, 0xffffffff ;  /* 0xffffffff00047882 */ /* 0x000fc60000000000 */
[----:B------:R-:W-:-:S05]  /*17590*/  IMAD R5, R3, R4, R16 ;  /* 0x0000000403057224 */ /* 0x000fca00078e0210 */
[----:B------:R-:W-:Y:S01]  /*175a0*/  ISETP.GT.AND P6, PT, R5, R0, PT ;  /* 0x000000000500720c */ /* 0x000fe20003fc4270 */
[----:B------:R-:W-:-:S12]  /*175b0*/  BRA.DIV UR4, `(.L_x_2585) ;  /* 0x0000001e04a47947 */ /* 0x000fd8000b800000 */
[----:B------:R-:W-:-:S04]  /*175c0*/  VOTE.ANY R5, PT, !P6 ;  /* 0x0000000000057806 */ /* 0x000fc800070e0100 */
[----:B0-----:R-:W0:Y:S02]  /*175d0*/  POPC R6, R5 ;  /* 0x0000000500067309 */ /* 0x001e240000000000 */
[----:B0-----:R0:W2:Y:S02]  /*175e0*/  SHFL.IDX PT, R17, R2, R6, 0x1f ;  /* 0x00001f0602117589 */ /* 0x0010a400000e0000 */
.L_x_2649:
[----:B------:R-:W-:Y:S01]  /*175f0*/  ISETP.NE.AND P0, PT, R5, RZ, PT ;  /* 0x000000ff0500720c */ /* 0x000fe20003f05270 */
[----:B------:R-:W-:-:S12]  /*17600*/  IMAD.MOV.U32 R5, RZ, RZ, RZ ;  /* 0x000000ffff057224 */ /* 0x000fd800078e00ff */
[----:B------:R-:W-:Y:S05]  /*17610*/  @!P0 BRA `(.L_x_2586) ;  /* 0x0000000000108947 */ /* 0x000fea0003800000 */
[----:B------:R-:W-:Y:S01]  /*17620*/  UMOV UR4, 0xffffffff ;  /* 0xffffffff00047882 */ /* 0x000fe20000000000 */
[----:B------:R-:W-:Y:S02]  /*17630*/  VIADD R12, R6, 0xffffffff ;  /* 0xffffffff060c7836 */ /* 0x000fe40000000000 */
[----:B------:R-:W-:Y:S05]  /*17640*/  BRA.DIV UR4, `(.L_x_2587) ;  /* 0x0000001e04c87947 */ /* 0x000fea000b800000 */
[----:B------:R3:W4:Y:S02]  /*17650*/  SHFL.IDX PT, R5, R3, R12, 0x1f ;  /* 0x00001f0c03057589 */ /* 0x00072400000e0000 */
.L_x_2586:
[----:B01-3--:R-:W0:Y:S01]  /*17660*/  LDC.64 R2, c[0x0][0xc90] ;  /* 0x00032400ff027b82 */ /* 0x00be220000000a00 */
[----:B------:R-:W-:-:S04]  /*17670*/  IMAD.IADD R19, R6, 0x1, R19 ;  /* 0x0000000106137824 */ /* 0x000fc800078e0213 */
[----:B0-----:R-:W-:-:S05]  /*17680*/  IMAD.WIDE R2, R19, 0x4, R2 ;  /* 0x0000000413027825 */ /* 0x001fca00078e0202 */
[----:B------:R-:W2:Y:S01]  /*17690*/  LDG.E R7, desc[UR40][R2.64] ;  /* 0x0000002802077981 */ /* 0x000ea2000c1e1900 */
[----:B----4-:R-:W-:-:S04]  /*176a0*/  IMAD R16, R5, R4, R16 ;  /* 0x0000000405107224 */ /* 0x010fc800078e0210 */
[----:B------:R-:W-:Y:S02]  /*176b0*/  IMAD.IADD R0, R0, 0x1, -R16 ;  /* 0x0000000100007824 */ /* 0x000fe400078e0a10 */
[----:B--2---:R-:W-:-:S05]  /*176c0*/  IMAD R6, R17, R7, RZ ;  /* 0x0000000711067224 */ /* 0x004fca00078e02ff */
[----:B-----5:R-:W-:-:S04]  /*176d0*/  IABS R8, R6 ;  /* 0x0000000600087213 */ /* 0x020fc80000000000 */
[----:B------:R-:W0:Y:S08]  /*176e0*/  I2F.RP R2, R8 ;  /* 0x0000000800027306 */ /* 0x000e300000209400 */
        /* <DEDUP_REMOVED lines=9> */
[----:B------:R-:W-:-:S04]  /*17780*/  IMAD.HI.U32 R2, R2, R3, RZ ;  /* 0x0000000302027227 */ /* 0x000fc800078e00ff */
[----:B------:R-:W-:-:S04]  /*17790*/  IMAD.MOV R5, RZ, RZ, -R5 ;  /* 0x000000ffff057224 */ /* 0x000fc800078e0a05 */
        /* <DEDUP_REMOVED lines=11> */
[----:B------:R-:W-:Y:S02]  /*17850*/  IMAD R5, R7, R2, RZ ;  /* 0x0000000207057224 */ /* 0x000fe400078e02ff */
[----:B------:R-:W-:Y:S02]  /*17860*/  IMAD.MOV R2, RZ, RZ, -R2 ;  /* 0x000000ffff027224 */ /* 0x000fe400078e0a02 */
[----:B------:R-:W-:Y:S02]  /*17870*/  IMAD.MOV R3, RZ, RZ, -R5 ;  /* 0x000000ffff037224 */ /* 0x000fe400078e0a05 */
[----:B------:R-:W-:-:S03]  /*17880*/  IMAD R0, R6, R2, R0 ;  /* 0x0000000206007224 */ /* 0x000fc600078e0200 */
[----:B------:R-:W-:Y:S01]  /*17890*/  VIADDMNMX R4, R3, R4, R7, PT ;  /* 0x0000000403047246 */ /* 0x000fe20003800107 */
[----:B------:R-:W-:-:S03]  /*178a0*/  IMAD.IADD R5, R0, 0x1, R5 ;  /* 0x0000000100057824 */ /* 0x000fc600078e0205 */
[----:B------:R-:W-:-:S04]  /*178b0*/  IABS R7, R4 ;  /* 0x0000000400077213 */ /* 0x000fc80000000000 */
        /* <DEDUP_REMOVED lines=28> */
.L_x_2580:
[----:B------:R-:W-:Y:S01]  /*17a80*/  UMOV UR4, URZ ;  /* 0x0000003f00047c82 */ /* 0x000fe20008000000 */
[----:B------:R-:W-:Y:S01]  /*17a90*/  UMOV UR5, URZ ;  /* 0x0000003f00057c82 */ /* 0x000fe20008000000 */
[----:B------:R-:W-:Y:S01]  /*17aa0*/  ULDC UR6, c[0x0][0xc3c] ;  /* 0x00030f0000067ab9 */ /* 0x000fe20000000800 */
[----:B------:R-:W-:Y:S02]  /*17ab0*/  IMAD.MOV.U32 R16, RZ, RZ, R0 ;  /* 0x000000ffff107224 */ /* 0x000fe400078e0000 */
[----:B------:R-:W-:Y:S02]  /*17ac0*/  IMAD.U32 R17, RZ, RZ, UR4 ;  /* 0x00000004ff117e24 */ /* 0x000fe4000f8e00ff */
[----:B------:R-:W-:Y:S02]  /*17ad0*/  IMAD.U32 R18, RZ, RZ, UR5 ;  /* 0x00000005ff127e24 */ /* 0x000fe4000f8e00ff */
[----:B------:R-:W-:-:S07]  /*17ae0*/  IMAD.U32 R19, RZ, RZ, UR6 ;  /* 0x00000006ff137e24 */ /* 0x000fce000f8e00ff */
.L_x_2588:
[----:B------:R2:W3:Y:S01]  /*17af0*/  LDL R2, [R1] ;  /* 0x0000000001027983 */ /* 0x0004e20000100800 */
        /* <DEDUP_REMOVED lines=9> */
[----:B------:R2:W-:Y:S01]  /*17b90*/  @!P0 STL [R1], R2 ;  /* 0x0000000201008387 */ /* 0x0005e20000100800 */
[----:B------:R-:W-:Y:S06]  /*17ba0*/  BAR.ARV 0x5, 0x180 ;  /* 0x0146000000007b1d */ /* 0x000fec0000002000 */
.L_x_2577:
[----:B------:R-:W-:Y:S02]  /*17bb0*/  ULDC UR4, c[0x0][0xc3c] ;  /* 0x00030f0000047ab9 */ /* 0x000fe40000000800 */
[----:B----4-:R-:W-:-:S13]  /*17bc0*/  ISETP.GE.AND P0, PT, R19, UR4, PT ;  /* 0x0000000413007c0c */ /* 0x010fda000bf06270 */
[----:B------:R-:W-:Y:S05]  /*17bd0*/  @!P0 BRA `(.L_x_2589) ;  /* 0xffffff9c00c48947 */ /* 0x000fea000383ffff */
[----:B------:R-:W-:Y:S05]  /*17be0*/  BSYNC B8 ;  /* 0x0000000000087941 */ /* 0x000fea0003800000 */
.L_x_2463:
[----:B---3--:R-:W3:Y:S01]  /*17bf0*/  LDL.LU R0, [R1+0x40] ;  /* 0x0000400001007983 */ /* 0x008ee20000300800 */
[----:B------:R-:W-:Y:S01]  /*17c00*/  BSSY B0, `(.L_x_2590) ;  /* 0x000000b000007945 */ /* 0x000fe20003800000 */
[----:B------:R-:W4:Y:S01]  /*17c10*/  S2R R5, SR_CgaCtaId ;  /* 0x0000000000057919 */ /* 0x000f220000008800 */
[----:B---3--:R-:W-:-:S05]  /*17c20*/  VIADD R0, R0, 0x1 ;  /* 0x0000000100007836 */ /* 0x008fca0000000000 */
[----:B0-2---:R-:W-:-:S04]  /*17c30*/  LEA.HI R2, R0, R0, RZ, 0x1 ;  /* 0x0000000000027211 */ /* 0x005fc800078f08ff */
[----:B-1----:R-:W-:-:S05]  /*17c40*/  LOP3.LUT R3, R2, 0xfffffffe, RZ, 0xc0, !PT ;  /* 0xfffffffe02037812 */ /* 0x002fca00078ec0ff */
[----:B------:R-:W-:Y:S01]  /*17c50*/  IMAD.IADD R3, R0, 0x1, -R3 ;  /* 0x0000000100037824 */ /* 0x000fe200078e0a03 */
[----:B------:R-:W-:-:S04]  /*17c60*/  MOV R0, 0x400 ;  /* 0x0000040000007802 */ /* 0x000fc80000000f00 */
[----:B----4-:R-:W-:Y:S02]  /*17c70*/  LEA R0, R5, R0, 0x18 ;  /* 0x0000000005007211 */ /* 0x010fe400078ec0ff */
[----:B------:R-:W-:-:S04]  /*17c80*/  SHF.L.U32 R3, R3, 0x1f, RZ ;  /* 0x0000001f03037819 */ /* 0x000fc800000006ff */
[----:B------:R-:W0:Y:S02]  /*17c90*/  SYNCS.PHASECHK.TRANS64.TRYWAIT P0, [R0+URZ+0x28c20], R3 ;  /* 0x028c2003000075a7 */ /* 0x000e24000800017f */
[----:B0-----:R-:W-:Y:S05]  /*17ca0*/  @!P0 BRA `(.L_x_2591) ;  /* 0x0000001800588947 */ /* 0x001fea0003800000 */
.L_x_2652:
[----:B------:R-:W-:Y:S05]  /*17cb0*/  BSYNC B0 ;  /* 0x0000000000007941 */ /* 0x000fea0003800000 */
.L_x_2590:
[----:B------:R-:W-:-:S03]  /*17cc0*/  UMOV UR4, 0xffffffff ;  /* 0xffffffff00047882 */ /* 0x000fc60000000000 */
[----:B------:R-:W-:Y:S05]  /*17cd0*/  BRA.DIV UR4, `(.L_x_2592) ;  /* 0x0000001a04607947 */ /* 0x000fea000b800000 */
[----:B------:R-:W1:Y:S02]  /*17ce0*/  S2R R2, SR_TID.X ;  /* 0x0000000000027919 */ /* 0x000e640000002100 */
[----:B-1----:R-:W-:-:S04]  /*17cf0*/  SHF.R.U32.HI R2, RZ, 0x5, R2 ;  /* 0x00000005ff027819 */ /* 0x002fc80000011602 */
[----:B------:R-:W-:-:S05]  /*17d00*/  LOP3.LUT R2, R2, 0x3, RZ, 0xc0, !PT ;  /* 0x0000000302027812 */ /* 0x000fca00078ec0ff */
[----:B------:R1:W2:Y:S02]  /*17d10*/  SHFL.IDX PT, R14, R2, RZ, 0x1f ;  /* 0x00001fff020e7589 */ /* 0x0002a400000e0000 */
.L_x_2655:
[----:B--2---:R-:W-:Y:S01]  /*17d20*/  ISETP.NE.AND P0, PT, R14, RZ, PT ;  /* 0x000000ff0e00720c */ /* 0x004fe20003f05270 */
[----:B------:R-:W-:-:S12]  /*17d30*/  BSSY B0, `(.L_x_2593) ;  /* 0x0000027000007945 */ /* 0x000fd80003800000 */
[----:B------:R-:W-:Y:S05]  /*17d40*/  @P0 BRA `(.L_x_2594) ;  /* 0x0000000000940947 */ /* 0x000fea0003800000 */
[----:B------:R-:W-:-:S03]  /*17d50*/  UMOV UR4, 0xffffffff ;  /* 0xffffffff00047882 */ /* 0x000fc60000000000 */
[----:B------:R-:W-:Y:S05]  /*17d60*/  BRA.DIV UR4, `(.L_x_2595) ;  /* 0x0000001a04707947 */ /* 0x000fea000b800000 */
[----:B------:R-:W-:-:S13]  /*17d70*/  ELECT P6, URZ, PT ;  /* 0x00000000003f782f */ /* 0x000fda00038c0000 */
.L_x_2658:
[----:B------:R-:W-:Y:S05]  /*17d80*/  @!P6 BRA `(.L_x_2594) ;  /* 0x000000000084e947 */ /* 0x000fea0003800000 */
[----:B------:R-:W-:-:S06]  /*17d90*/  ULOP3.LUT UR4, UR36, 0x2, URZ, 0xfc, !UPT ;  /* 0x0000000224047892 */ /* 0x000fcc000f8efc3f */
[----:B-1----:R-:W-:-:S05]  /*17da0*/  IMAD.U32 R2, RZ, RZ, UR4 ;  /* 0x00000004ff027e24 */ /* 0x002fca000f8e00ff */
[----:B------:R-:W-:-:S13]  /*17db0*/  ISETP.NE.AND P2, PT, R2, 0x3, PT ;  /* 0x000000030200780c */ /* 0x000fda0003f45270 */
[----:B------:R-:W-:Y:S05]  /*17dc0*/  @!P2 BRA `(.L_x_2596) ;  /* 0x000000000004a947 */ /* 0x000fea0003800000 */
[----:B------:R-:W-:Y:S01]  /*17dd0*/  BPT.TRAP 0x1 ;  /* 0x000000040000795c */ /* 0x000fe20000300000 */
.L_x_2596:
        /* <DEDUP_REMOVED lines=14> */
.L_x_2659:
[----:B------:R-:W1:Y:S02]  /*17ec0*/  SYNCS.PHASECHK.TRANS64.TRYWAIT P0, [R7+URZ], R2 ;  /* 0x00000002070075a7 */ /* 0x000e64000800017f */
[----:B-1----:R-:W-:Y:S05]  /*17ed0*/  @!P0 BRA `(.L_x_2598) ;  /* 0x0000001800488947 */ /* 0x002fea0003800000 */
.L_x_2660:
[----:B------:R-:W-:Y:S05]  /*17ee0*/  @!P2 BRA `(.L_x_2599) ;  /* 0x000000000004a947 */ /* 0x000fea0003800000 */
[----:B------:R-:W-:Y:S01]  /*17ef0*/  BPT.TRAP 0x1 ;  /* 0x000000040000795c */ /* 0x000fe20000300000 */
.L_x_2599:
[----:B------:R-:W2:Y:S01]  /*17f00*/  LDL.LU R4, [R1+0x4] ;  /* 0x0000040001047983 */ /* 0x000ea20000300800 */
[----:B------:R-:W-:-:S04]  /*17f10*/  VIADD R0, R0, 0x28c60 ;  /* 0x00028c6000007836 */ /* 0x000fc80000000000 */
[----:B--2---:R-:W-:-:S04]  /*17f20*/  IMAD R4, R4, 0x8, R0 ;  /* 0x0000000804047824 */ /* 0x004fc800078e0200 */
[----:B------:R-:W2:Y:S02]  /*17f30*/  SYNCS.PHASECHK.TRANS64.TRYWAIT P0, [R4+URZ], R5 ;  /* 0x00000005040075a7 */ /* 0x000ea4000800017f */
[----:B--2---:R-:W-:Y:S05]  /*17f40*/  @!P0 BRA `(.L_x_2600) ;  /* 0x0000001800408947 */ /* 0x004fea0003800000 */
.L_x_2661:
[----:B------:R-:W-:-:S07]  /*17f50*/  IMAD R3, R3, 0x8, R0 ;  /* 0x0000000803037824 */ /* 0x000fce00078e0200 */
.L_x_2601:
[----:B---3--:R3:W4:Y:S02]  /*17f60*/  SYNCS.PHASECHK.TRANS64.TRYWAIT P0, [R3+URZ], R2 ;  /* 0x00000002030075a7 */ /* 0x008724000800017f */
[----:B----4-:R-:W-:Y:S05]  /*17f70*/  @!P0 NANOSLEEP.SYNCS 0x989680 ;  /* 0x009896800000895d */ /* 0x010fea0003900000 */
[----:B------:R-:W4:Y:S02]  /*17f80*/  @!P0 SYNCS.PHASECHK.TRANS64 P0, [R3+URZ], R2 ;  /* 0x00000002030085a7 */ /* 0x000f24000800007f */
[----:B----4-:R-:W-:Y:S05]  /*17f90*/  @!P0 BRA `(.L_x_2601) ;  /* 0xfffffffc00f08947 */ /* 0x010fea000383ffff */
.L_x_2594:
[----:B------:R-:W-:Y:S05]  /*17fa0*/  BSYNC B0 ;  /* 0x0000000000007941 */ /* 0x000fea0003800000 */
.L_x_2593:
[----:B------:R-:W-:Y:S05]  /*17fb0*/  EXIT ;  /* 0x000000000000794d */ /* 0x000fea0003800000 */
.L_x_2358:
[----:B0-----:R-:W-:-:S04]  /*17fc0*/  IMAD.U32 R3, RZ, RZ, UR21 ;  /* 0x00000015ff037e24 */ /* 0x001fc8000f8e00ff */
[----:B------:R0:W1:Y:S03]  /*17fd0*/  SYNCS.PHASECHK.TRANS64.TRYWAIT P1, [R3+URZ+0x28c50], R0 ;  /* 0x028c5000030075a7 */ /* 0x000066000802017f */
[----:B-1----:R-:W-:Y:S05]  /*17fe0*/  @!P1 NANOSLEEP.SYNCS 0x989680 ;  /* 0x009896800000995d */ /* 0x002fea0003900000 */
[----:B------:R-:W1:Y:S02]  /*17ff0*/  @!P1 SYNCS.PHASECHK.TRANS64 P1, [R3+URZ+0x28c50], R0 ;  /* 0x028c5000030095a7 */ /* 0x000e64000802007f */
[----:B-1----:R-:W-:Y:S05]  /*18000*/  @!P1 BRA `(.L_x_2358) ;  /* 0xfffffffc00ec9947 */ /* 0x002fea000383ffff */
[----:B------:R-:W-:Y:S05]  /*18010*/  BRA `(.L_x_2602) ;  /* 0xfffffe9c00ac7947 */ /* 0x000fea000383ffff */
.L_x_2363:
[----:B-1----:R-:W-:-:S04]  /*18020*/  IMAD.U32 R3, RZ, RZ, UR21 ;  /* 0x00000015ff037e24 */ /* 0x002fc8000f8e00ff */
[----:B------:R1:W2:Y:S03]  /*18030*/  SYNCS.PHASECHK.TRANS64.TRYWAIT P1, [R3+URZ+0x28c50], R0 ;  /* 0x028c5000030075a7 */ /* 0x0002a6000802017f */
[----:B--2---:R-:W-:Y:S05]  /*18040*/  @!P1 NANOSLEEP.SYNCS 0x989680 ;  /* 0x009896800000995d */ /* 0x004fea0003900000 */
[----:B------:R-:W2:Y:S02]  /*18050*/  @!P1 SYNCS.PHASECHK.TRANS64 P1, [R3+URZ+0x28c50], R0 ;  /* 0x028c5000030095a7 */ /* 0x000ea4000802007f */
[----:B--2---:R-:W-:Y:S05]  /*18060*/  @!P1 BRA `(.L_x_2363) ;  /* 0xfffffffc00ec9947 */ /* 0x004fea000383ffff */
[----:B------:R-:W-:Y:S05]  /*18070*/  BRA `(.L_x_2362) ;  /* 0xfffffea800a87947 */ /* 0x000fea000383ffff */
.L_x_2372:
[----:B0-----:R-:W-:-:S04]  /*18080*/  IMAD.U32 R3, RZ, RZ, UR46 ;  /* 0x0000002eff037e24 */ /* 0x001fc8000f8e00ff */
[----:B------:R0:W1:Y:S03]  /*18090*/  SYNCS.PHASECHK.TRANS64.TRYWAIT P1, [R3+URZ+0x28c00], R0 ;  /* 0x028c0000030075a7 */ /* 0x000066000802017f */
[----:B-1----:R-:W-:Y:S05]  /*180a0*/  @!P1 NANOSLEEP.SYNCS 0x989680 ;  /* 0x009896800000995d */ /* 0x002fea0003900000 */
[----:B------:R-:W1:Y:S02]  /*180b0*/  @!P1 SYNCS.PHASECHK.TRANS64 P1, [R3+URZ+0x28c00], R0 ;  /* 0x028c0000030095a7 */ /* 0x000e64000802007f */
[----:B-1----:R-:W-:Y:S05]  /*180c0*/  @!P1 BRA `(.L_x_2372) ;  /* 0xfffffffc00ec9947 */ /* 0x002fea000383ffff */
[----:B------:R-:W-:Y:S05]  /*180d0*/  BRA `(.L_x_2603) ;  /* 0xfffffec000087947 */ /* 0x000fea000383ffff */
.L_x_2376:
[----:B--2---:R2:W3:Y:S02]  /*180e0*/  SYNCS.PHASECHK.TRANS64.TRYWAIT P1, [R7+URZ+0x28c30], R8 ;  /* 0x028c3008070075a7 */ /* 0x0044e4000802017f */
[----:B---3--:R-:W-:Y:S05]  /*180f0*/  @!P1 NANOSLEEP.SYNCS 0x989680 ;  /* 0x009896800000995d */ /* 0x008fea0003900000 */
[----:B------:R-:W3:Y:S02]  /*18100*/  @!P1 SYNCS.PHASECHK.TRANS64 P1, [R7+URZ+0x28c30], R8 ;  /* 0x028c3008070095a7 */ /* 0x000ee4000802007f */
[----:B---3--:R-:W-:Y:S05]  /*18110*/  @!P1 BRA `(.L_x_2376) ;  /* 0xfffffffc00f09947 */ /* 0x008fea000383ffff */
[----:B------:R-:W-:Y:S05]  /*18120*/  BRA `(.L_x_2375) ;  /* 0xfffffec000247947 */ /* 0x000fea000383ffff */
.L_x_2388:
[----:B--2---:R2:W3:Y:S02]  /*18130*/  SYNCS.PHASECHK.TRANS64.TRYWAIT P2, [R7+URZ+0x28c50], R8 ;  /* 0x028c5008070075a7 */ /* 0x0044e4000804017f */
[----:B---3--:R-:W-:Y:S05]  /*18140*/  @!P2 NANOSLEEP.SYNCS 0x989680 ;  /* 0x009896800000a95d */ /* 0x008fea0003900000 */
[----:B------:R-:W3:Y:S02]  /*18150*/  @!P2 SYNCS.PHASECHK.TRANS64 P2, [R7+URZ+0x28c50], R8 ;  /* 0x028c50080700a5a7 */ /* 0x000ee4000804007f */
[----:B---3--:R-:W-:Y:S05]  /*18160*/  @!P2 BRA `(.L_x_2388) ;  /* 0xfffffffc00f0a947 */ /* 0x008fea000383ffff */
[----:B------:R-:W-:Y:S05]  /*18170*/  BRA `(.L_x_2387) ;  /* 0xfffffedc00c87947 */ /* 0x000fea000383ffff */
.L_x_2396:
[----:B--2---:R-:W-:-:S04]  /*18180*/  IMAD.U32 R9, RZ, RZ, UR27 ;  /* 0x0000001bff097e24 */ /* 0x004fc8000f8e00ff */
[----:B------:R2:W3:Y:S03]  /*18190*/  SYNCS.PHASECHK.TRANS64.TRYWAIT P2, [R9+URZ+0x28c30], R8 ;  /* 0x028c3008090075a7 */ /* 0x0004e6000804017f */
[----:B---3--:R-:W-:Y:S05]  /*181a0*/  @!P2 NANOSLEEP.SYNCS 0x989680 ;  /* 0x009896800000a95d */ /* 0x008fea0003900000 */
[----:B------:R-:W3:Y:S02]  /*181b0*/  @!P2 SYNCS.PHASECHK.TRANS64 P2, [R9+URZ+0x28c30], R8 ;  /* 0x028c30080900a5a7 */ /* 0x000ee4000804007f */
[----:B---3--:R-:W-:Y:S05]  /*181c0*/  @!P2 BRA `(.L_x_2396) ;  /* 0xfffffffc00eca947 */ /* 0x008fea000383ffff */
[----:B------:R-:W-:Y:S05]  /*181d0*/  BRA `(.L_x_2395) ;  /* 0xfffffee400147947 */ /* 0x000fea000383ffff */
.L_x_2408:
[----:B--2---:R2:W3:Y:S02]  /*181e0*/  SYNCS.PHASECHK.TRANS64.TRYWAIT P2, [R21+URZ+0x28c50], R8 ;  /* 0x028c5008150075a7 */ /* 0x0044e4000804017f */
[----:B---3--:R-:W-:Y:S05]  /*181f0*/  @!P2 NANOSLEEP.SYNCS 0x989680 ;  /* 0x009896800000a95d */ /* 0x008fea0003900000 */
[----:B------:R-:W3:Y:S02]  /*18200*/  @!P2 SYNCS.PHASECHK.TRANS64 P2, [R21+URZ+0x28c50], R8 ;  /* 0x028c50081500a5a7 */ /* 0x000ee4000804007f */
[----:B---3--:R-:W-:Y:S05]  /*18210*/  @!P2 BRA `(.L_x_2408) ;  /* 0xfffffffc00f0a947 */ /* 0x008fea000383ffff */
[----:B------:R-:W-:Y:S05]  /*18220*/  BRA `(.L_x_2407) ;  /* 0xffffff0400e87947 */ /* 0x000fea000383ffff */
.L_x_2417:
[----:B---3--:R-:W-:-:S04]  /*18230*/  IMAD.U32 R6, RZ, RZ, UR25 ;  /* 0x00000019ff067e24 */ /* 0x008fc8000f8e00ff */
[----:B------:R3:W4:Y:S03]  /*18240*/  SYNCS.PHASECHK.TRANS64.TRYWAIT P3, [R6+URZ+0x28c30], R7 ;  /* 0x028c3007060075a7 */ /* 0x000726000806017f */
[----:B----4-:R-:W-:Y:S05]  /*18250*/  @!P3 NANOSLEEP.SYNCS 0x989680 ;  /* 0x009896800000b95d */ /* 0x010fea0003900000 */
[----:B------:R-:W4:Y:S02]  /*18260*/  @!P3 SYNCS.PHASECHK.TRANS64 P3, [R6+URZ+0x28c30], R7 ;  /* 0x028c30070600b5a7 */ /* 0x000f24000806007f */
[----:B----4-:R-:W-:Y:S05]  /*18270*/  @!P3 BRA `(.L_x_2417) ;  /* 0xfffffffc00ecb947 */ /* 0x010fea000383ffff */
[----:B------:R-:W-:Y:S05]  /*18280*/  BRA `(.L_x_2416) ;  /* 0xffffff0c00807947 */ /* 0x000fea000383ffff */
.L_x_2421:
[----:B---3--:R3:W4:Y:S02]  /*18290*/  SYNCS.PHASECHK.TRANS64.TRYWAIT P3, [R170+URZ+0x28c50], R7 ;  /* 0x028c5007aa0075a7 */ /* 0x008724000806017f */
[----:B----4-:R-:W-:Y:S05]  /*182a0*/  @!P3 NANOSLEEP.SYNCS 0x989680 ;  /* 0x009896800000b95d */ /* 0x010fea0003900000 */
[----:B------:R-:W4:Y:S02]  /*182b0*/  @!P3 SYNCS.PHASECHK.TRANS64 P3, [R170+URZ+0x28c50], R7 ;  /* 0x028c5007aa00b5a7 */ /* 0x000f24000806007f */
[----:B----4-:R-:W-:Y:S05]  /*182c0*/  @!P3 BRA `(.L_x_2421) ;  /* 0xfffffffc00f0b947 */ /* 0x010fea000383ffff */
[----:B------:R-:W-:Y:S05]  /*182d0*/  BRA `(.L_x_2420) ;  /* 0xffffff2400a47947 */ /* 0x000fea000383ffff */
.L_x_2427:
[----:B----4-:R-:W-:-:S04]  /*182e0*/  IMAD.U32 R5, RZ, RZ, UR26 ;  /* 0x0000001aff057e24 */ /* 0x010fc8000f8e00ff */
[----:B------:R4:W0:Y:S03]  /*182f0*/  SYNCS.PHASECHK.TRANS64.TRYWAIT P2, [R5+URZ+0x28c30], R8 ;  /* 0x028c3008050075a7 */ /* 0x000826000804017f */
[----:B0-----:R-:W-:Y:S05]  /*18300*/  @!P2 NANOSLEEP.SYNCS 0x989680 ;  /* 0x009896800000a95d */ /* 0x001fea0003900000 */
[----:B------:R-:W0:Y:S02]  /*18310*/  @!P2 SYNCS.PHASECHK.TRANS64 P2, [R5+URZ+0x28c30], R8 ;  /* 0x028c30080500a5a7 */ /* 0x000e24000804007f */
[----:B0-----:R-:W-:Y:S05]  /*18320*/  @!P2 BRA `(.L_x_2427) ;  /* 0xfffffffc00eca947 */ /* 0x001fea000383ffff */
[----:B------:R-:W-:Y:S05]  /*18330*/  BRA `(.L_x_2426) ;  /* 0xffffff2800907947 */ /* 0x000fea000383ffff */
.L_x_2439:
[----:B-1----:R1:W3:Y:S02]  /*18340*/  SYNCS.PHASECHK.TRANS64.TRYWAIT P2, [R21+URZ+0x28c50], R8 ;  /* 0x028c5008150075a7 */ /* 0x0022e4000804017f */
[----:B---3--:R-:W-:Y:S05]  /*18350*/  @!P2 NANOSLEEP.SYNCS 0x989680 ;  /* 0x009896800000a95d */ /* 0x008fea0003900000 */
[----:B------:R-:W3:Y:S02]  /*18360*/  @!P2 SYNCS.PHASECHK.TRANS64 P2, [R21+URZ+0x28c50], R8 ;  /* 0x028c50081500a5a7 */ /* 0x000ee4000804007f */
[----:B---3--:R-:W-:Y:S05]  /*18370*/  @!P2 BRA `(.L_x_2439) ;  /* 0xfffffffc00f0a947 */ /* 0x008fea000383ffff */
[----:B------:R-:W-:Y:S05]  /*18380*/  BRA `(.L_x_2438) ;  /* 0xffffff4c00587947 */ /* 0x000fea000383ffff */
.L_x_2483:
[----:B------:R-:W3:Y:S01]  /*18390*/  S2R R4, SR_TID.X ;  /* 0x0000000000047919 */ /* 0x000ee20000002100 */
[----:B------:R-:W-:Y:S01]  /*183a0*/  BSSY B0, `(.L_x_2604) ;  /* 0x000000a000007945 */ /* 0x000fe20003800000 */
[----:B------:R-:W-:Y:S02]  /*183b0*/  IMAD.MOV.U32 R12, RZ, RZ, RZ ;  /* 0x000000ffff0c7224 */ /* 0x000fe400078e00ff */
[----:B------:R-:W-:Y:S02]  /*183c0*/  IMAD.MOV.U32 R11, RZ, RZ, 0x1f ;  /* 0x0000001fff0b7424 */ /* 0x000fe400078e00ff */
[----:B------:R-:W-:Y:S01]  /*183d0*/  IMAD.MOV.U32 R15, RZ, RZ, -0x1 ;  /* 0xffffffffff0f7424 */ /* 0x000fe200078e00ff */
[----:B---3--:R-:W-:-:S04]  /*183e0*/  SHF.R.U32.HI R4, RZ, 0x5, R4 ;  /* 0x00000005ff047819 */ /* 0x008fc80000011604 */
[----:B------:R-:W-:-:S05]  /*183f0*/  LOP3.LUT R4, R4, 0x3, RZ, 0xc0, !PT ;  /* 0x0000000304047812 */ /* 0x000fca00078ec0ff */
[----:B------:R-:W-:-:S07]  /*18400*/  IMAD.MOV.U32 R13, RZ, RZ, R4 ;  /* 0x000000ffff0d7224 */ /* 0x000fce00078e0004 */
[----:B012---:R-:W-:Y:S05]  /*18410*/  WARPSYNC.COLLECTIVE R15, `(.L_x_2605) ;  /* 0x000000000f087348 */ /* 0x007fea0003c00000 */
[----:B------:R3:W4:Y:S02]  /*18420*/  SHFL.IDX P6, R14, R13, R12, R11 ;  /* 0x0000000c0d0e7389 */ /* 0x00072400000c000b */
[----:B01234-:R-:W-:Y:S01]  /*18430*/  ENDCOLLECTIVE ;  /* 0x000000000000791b */ /* 0x01ffe20003800000 */
.L_x_2605:
[----:B------:R-:W-:Y:S05]  /*18440*/  BSYNC B0 ;  /* 0x0000000000007941 */ /* 0x000fea0003800000 */
.L_x_2604:
[----:B------:R-:W-:Y:S05]  /*18450*/  BRA `(.L_x_2606) ;  /* 0xffffffa400547947 */ /* 0x000fea000383ffff */
.L_x_2485:
[----:B------:R-:W-:Y:S01]  /*18460*/  BSSY B0, `(.L_x_2607) ;  /* 0x0000006000007945 */ /* 0x000fe20003800000 */
[----:B------:R-:W-:-:S07]  /*18470*/  IMAD.MOV.U32 R15, RZ, RZ, -0x1 ;  /* 0xffffffffff0f7424 */ /* 0x000fce00078e00ff */
[----:B012-4-:R-:W-:Y:S05]  /*18480*/  WARPSYNC.COLLECTIVE R15, `(.L_x_2608) ;  /* 0x000000000f0c7348 */ /* 0x017fea0003c00000 */
[----:B------:R-:W-:Y:S02]  /*18490*/  ELECT P6, UR62, PT ;  /* 0x00000000003e782f */ /* 0x000fe400038c0000 */
[----:B------:R-:W-:Y:S01]  /*184a0*/  MOV R14, UR62 ;  /* 0x0000003e000e7c02 */ /* 0x000fe20008000f00 */
[----:B012-4-:R-:W-:Y:S10]  /*184b0*/  ENDCOLLECTIVE ;  /* 0x000000000000791b */ /* 0x017ff40003800000 */
.L_x_2608:
[----:B------:R-:W-:Y:S05]  /*184c0*/  BSYNC B0 ;  /* 0x0000000000007941 */ /* 0x000fea0003800000 */
.L_x_2607:
[----:B------:R-:W-:Y:S05]  /*184d0*/  BRA `(.L_x_2609) ;  /* 0xffffffa400607947 */ /* 0x000fea000383ffff */
.L_x_2487:
[----:B--2---:R2:W3:Y:S02]  /*184e0*/  SYNCS.PHASECHK.TRANS64.TRYWAIT P0, [R0+URZ+0x28c40], R2 ;  /* 0x028c4002000075a7 */ /* 0x0044e4000800017f */
[----:B---3--:R-:W-:Y:S05]  /*184f0*/  @!P0 NANOSLEEP.SYNCS 0x989680 ;  /* 0x009896800000895d */ /* 0x008fea0003900000 */
[----:B------:R-:W3:Y:S02]  /*18500*/  @!P0 SYNCS.PHASECHK.TRANS64 P0, [R0+URZ+0x28c40], R2 ;  /* 0x028c4002000085a7 */ /* 0x000ee4000800007f */
[----:B---3--:R-:W-:Y:S05]  /*18510*/  @!P0 BRA `(.L_x_2487) ;  /* 0xfffffffc00f08947 */ /* 0x008fea000383ffff */
[----:B------:R-:W-:Y:S05]  /*18520*/  BRA `(.L_x_2610) ;  /* 0xffffffa400c87947 */ /* 0x000fea000383ffff */
.L_x_2491:
[----:B------:R-:W2:Y:S01]  /*18530*/  LDL.LU R11, [R1+0x2c] ;  /* 0x00002c00010b7983 */ /* 0x000ea20000300800 */
[----:B------:R-:W-:Y:S02]  /*18540*/  IMAD.MOV.U32 R5, RZ, RZ, R12 ;  /* 0x000000ffff057224 */ /* 0x000fe400078e000c */
[----:B------:R-:W-:Y:S02]  /*18550*/  IMAD.MOV.U32 R13, RZ, RZ, R3 ;  /* 0x000000ffff0d7224 */ /* 0x000fe400078e0003 */
[----:B------:R-:W-:Y:S02]  /*18560*/  IMAD.MOV.U32 R12, RZ, RZ, RZ ;  /* 0x000000ffff0c7224 */ /* 0x000fe400078e00ff */
[----:B------:R-:W-:Y:S02]  /*18570*/  IMAD.MOV.U32 R15, RZ, RZ, -0x1 ;  /* 0xffffffffff0f7424 */ /* 0x000fe400078e00ff */
[----:B------:R-:W-:-:S04]  /*18580*/  IMAD.IADD R2, R8, 0x1, R5 ;  /* 0x0000000108027824 */ /* 0x000fc800078e0205 */
[----:B------:R-:W-:Y:S02]  /*18590*/  VIADD R5, R2, 0x10 ;  /* 0x0000001002057836 */ /* 0x000fe40000000000 */
[----:B--2---:R-:W-:Y:S02]  /*185a0*/  IMAD R0, R11, R7, RZ ;  /* 0x000000070b007224 */ /* 0x004fe400078e02ff */
[----:B------:R-:W-:-:S03]  /*185b0*/  IMAD.MOV.U32 R11, RZ, RZ, 0x181f ;  /* 0x0000181fff0b7424 */ /* 0x000fc600078e00ff */
[----:B------:R-:W-:-:S13]  /*185c0*/  ISETP.GE.AND P1, PT, R2, R0, PT ;  /* 0x000000000200720c */ /* 0x000fda0003f26270 */
[----:B-----5:R-:W-:Y:S05]  /*185d0*/  WARPSYNC.COLLECTIVE R15, `(.L_x_2611) ;  /* 0x000000000f087348 */ /* 0x020fea0003c00000 */
[----:B------:R0:W1:Y:S02]  /*185e0*/  SHFL.IDX P6, R14, R13, R12, R11 ;  /* 0x0000000c0d0e7389 */ /* 0x00006400000c000b */
[----:B01---5:R-:W-:Y:S01]  /*185f0*/  ENDCOLLECTIVE ;  /* 0x000000000000791b */ /* 0x023fe20003800000 */
.L_x_2611:
[----:B------:R-:W-:Y:S02]  /*18600*/  IMAD.MOV.U32 R13, RZ, RZ, R4 ;  /* 0x000000ffff0d7224 */ /* 0x000fe400078e0004 */
[----:B------:R-:W-:-:S07]  /*18610*/  IMAD.MOV.U32 R6, RZ, RZ, R14 ;  /* 0x000000ffff067224 */ /* 0x000fce00078e000e */
[----:B------:R-:W-:Y:S05]  /*18620*/  WARPSYNC.COLLECTIVE R15, `(.L_x_2612) ;  /* 0x000000000f087348 */ /* 0x000fea0003c00000 */
[----:B------:R0:W1:Y:S02]  /*18630*/  SHFL.IDX P6, R14, R13, R12, R11 ;  /* 0x0000000c0d0e7389 */ /* 0x00006400000c000b */
[----:B01----:R-:W-:Y:S01]  /*18640*/  ENDCOLLECTIVE ;  /* 0x000000000000791b */ /* 0x003fe20003800000 */
.L_x_2612:
[----:B------:R-:W-:Y:S02]  /*18650*/  IMAD.MOV.U32 R13, RZ, RZ, R3 ;  /* 0x000000ffff0d7224 */ /* 0x000fe400078e0003 */
[----:B------:R-:W-:Y:S02]  /*18660*/  IMAD.MOV.U32 R12, RZ, RZ, 0x1 ;  /* 0x00000001ff0c7424 */ /* 0x000fe400078e00ff */
[----:B------:R-:W-:-:S07]  /*18670*/  IMAD.MOV.U32 R7, RZ, RZ, R14 ;  /* 0x000000ffff077224 */ /* 0x000fce00078e000e */
[----:B------:R-:W-:Y:S05]  /*18680*/  WARPSYNC.COLLECTIVE R15, `(.L_x_2613) ;  /* 0x000000000f087348 */ /* 0x000fea0003c00000 */
[----:B------:R0:W1:Y:S02]  /*18690*/  SHFL.IDX P6, R14, R13, R12, R11 ;  /* 0x0000000c0d0e7389 */ /* 0x00006400000c000b */
[----:B01----:R-:W-:Y:S01]  /*186a0*/  ENDCOLLECTIVE ;  /* 0x000000000000791b */ /* 0x003fe20003800000 */
.L_x_2613:
        /* <DEDUP_REMOVED lines=15> */
.L_x_2614:
[----:B------:R-:W-:Y:S02]  /*187a0*/  IMAD.MOV.U32 R13, RZ, RZ, R3 ;  /* 0x000000ffff0d7224 */ /* 0x000fe400078e0003 */
[----:B------:R-:W-:Y:S02]  /*187b0*/  IMAD.MOV.U32 R12, RZ, RZ, 0x2 ;  /* 0x00000002ff0c7424 */ /* 0x000fe400078e00ff */
[----:B------:R-:W-:-:S07]  /*187c0*/  IMAD.MOV.U32 R5, RZ, RZ, R14 ;  /* 0x000000ffff057224 */ /* 0x000fce00078e000e */
[----:B------:R-:W-:Y:S05]  /*187d0*/  WARPSYNC.COLLECTIVE R15, `(.L_x_2615) ;  /* 0x000000000f087348 */ /* 0x000fea0003c00000 */
[----:B------:R0:W1:Y:S02]  /*187e0*/  SHFL.IDX P6, R14, R13, R12, R11 ;  /* 0x0000000c0d0e7389 */ /* 0x00006400000c000b */
[----:B01----:R-:W-:Y:S01]  /*187f0*/  ENDCOLLECTIVE ;  /* 0x000000000000791b */ /* 0x003fe20003800000 */
.L_x_2615:
[----:B------:R-:W-:-:S05]  /*18800*/  @!P1 LEA R5, P2, R10, R5, 0x1 ;  /* 0x000000050a059211 */ /* 0x000fca00078408ff */
[----:B------:R-:W-:-:S04]  /*18810*/  @!P1 IMAD.X R6, RZ, RZ, R6, P2 ;  /* 0x000000ffff069224 */ /* 0x000fc800010e0606 */
[----:B------:R-:W-:Y:S02]  /*18820*/  @!P1 IMAD.MOV.U32 R7, RZ, RZ, R6 ;  /* 0x000000ffff079224 */ /* 0x000fe400078e0006 */
[----:B------:R-:W-:Y:S02]  /*18830*/  @!P1 IMAD.MOV.U32 R6, RZ, RZ, R5 ;  /* 0x000000ffff069224 */ /* 0x000fe400078e0005 */
[----:B------:R-:W-:Y:S02]  /*18840*/  IMAD.MOV.U32 R13, RZ, RZ, R4 ;  /* 0x000000ffff0d7224 */ /* 0x000fe400078e0004 */
[----:B------:R-:W-:Y:S01]  /*18850*/  VIADD R5, R2, 0x20 ;  /* 0x0000002002057836 */ /* 0x000fe20000000000 */
[----:B------:R-:W-:Y:S01]  /*18860*/  @!PT LDS RZ, [RZ] ;  /* 0x00000000fffff984 */ /* 0x000fe20000000800 */
[----:B------:R-:W-:Y:S01]  /*18870*/  @!PT LDS RZ, [RZ] ;  /* 0x00000000fffff984 */ /* 0x000fe20000000800 */
[----:B------:R-:W-:Y:S01]  /*18880*/  @!PT LDS RZ, [RZ] ;  /* 0x00000000fffff984 */ /* 0x000fe20000000800 */
[----:B------:R0:W-:Y:S04]  /*18890*/  @!P1 LDGSTS.E.BYPASS.LTC128B.128 [R9+0x20c00], desc[UR40][R6.64], !P0 ;  /* 0x20c0000006099fae */ /* 0x0001e8000c101d68 */
[----:B------:R-:W-:Y:S01]  /*188a0*/  ISETP.GE.AND P1, PT, R5, R0, PT ;  /* 0x000000000500720c */ /* 0x000fe20003f26270 */
[----:B0-----:R-:W-:-:S12]  /*188b0*/  IMAD.MOV.U32 R6, RZ, RZ, R14 ;  /* 0x000000ffff067224 */ /* 0x001fd800078e000e */
[----:B------:R-:W-:Y:S05]  /*188c0*/  WARPSYNC.COLLECTIVE R15, `(.L_x_2616) ;  /* 0x000000000f087348 */ /* 0x000fea0003c00000 */
[----:B------:R0:W1:Y:S02]  /*188d0*/  SHFL.IDX P6, R14, R13, R12, R11 ;  /* 0x0000000c0d0e7389 */ /* 0x00006400000c000b */
[----:B01----:R-:W-:Y:S01]  /*188e0*/  ENDCOLLECTIVE ;  /* 0x000000000000791b */ /* 0x003fe20003800000 */
.L_x_2616:
[----:B------:R-:W-:Y:S02]  /*188f0*/  IMAD.MOV.U32 R13, RZ, RZ, R3 ;  /* 0x000000ffff0d7224 */ /* 0x000fe400078e0003 */
[----:B------:R-:W-:Y:S02]  /*18900*/  IMAD.MOV.U32 R12, RZ, RZ, 0x3 ;  /* 0x00000003ff0c7424 */ /* 0x000fe400078e00ff */
[----:B------:R-:W-:-:S07]  /*18910*/  IMAD.MOV.U32 R5, RZ, RZ, R14 ;  /* 0x000000ffff057224 */ /* 0x000fce00078e000e */
[----:B------:R-:W-:Y:S05]  /*18920*/  WARPSYNC.COLLECTIVE R15, `(.L_x_2617) ;  /* 0x000000000f087348 */ /* 0x000fea0003c00000 */
[----:B------:R0:W1:Y:S02]  /*18930*/  SHFL.IDX P6, R14, R13, R12, R11 ;  /* 0x0000000c0d0e7389 */ /* 0x00006400000c000b */
[----:B01----:R-:W-:Y:S01]  /*18940*/  ENDCOLLECTIVE ;  /* 0x000000000000791b */ /* 0x003fe20003800000 */
.L_x_2617:
[----:B------:R-:W-:-:S05]  /*18950*/  @!P1 LEA R5, P2, R10, R5, 0x1 ;  /* 0x000000050a059211 */ /* 0x000fca00078408ff */
[----:B------:R-:W-:-:S04]  /*18960*/  @!P1 IMAD.X R6, RZ, RZ, R6, P2 ;  /* 0x000000ffff069224 */ /* 0x000fc800010e0606 */
[----:B------:R-:W-:Y:S02]  /*18970*/  @!P1 IMAD.MOV.U32 R7, RZ, RZ, R6 ;  /* 0x000000ffff079224 */ /* 0x000fe400078e0006 */
[----:B------:R-:W-:Y:S02]  /*18980*/  IMAD.MOV.U32 R13, RZ, RZ, R4 ;  /* 0x000000ffff0d7224 */ /* 0x000fe400078e0004 */
[----:B------:R-:W-:-:S05]  /*18990*/  @!P1 IMAD.MOV.U32 R6, RZ, RZ, R5 ;  /* 0x000000ffff069224 */ /* 0x000fca00078e0005 */
        /* <DEDUP_REMOVED lines=8> */
.L_x_2618:
[----:B------:R-:W-:Y:S01]  /*18a20*/  IMAD.MOV.U32 R4, RZ, RZ, R14 ;  /* 0x000000ffff047224 */ /* 0x000fe200078e000e */
[----:B------:R-:W-:Y:S06]  /*18a30*/  BRA `(.L_x_2619) ;  /* 0xffffffac00207947 */ /* 0x000fec000383ffff */
.L_x_2494:
[----:B-1----:R-:W2:Y:S02]  /*18a40*/  LDL R2, [R1] ;  /* 0x0000000001027983 */ /* 0x002ea40000100800 */
[----:B--2---:R1:W2:Y:S02]  /*18a50*/  SYNCS.PHASECHK.TRANS64.TRYWAIT P0, [R2+URZ+0x28c20], R0 ;  /* 0x028c2000020075a7 */ /* 0x0042a4000800017f */
[----:B--2---:R-:W-:Y:S05]  /*18a60*/  @!P0 NANOSLEEP.SYNCS 0x989680 ;  /* 0x009896800000895d */ /* 0x004fea0003900000 */
[----:B------:R-:W2:Y:S02]  /*18a70*/  @!P0 SYNCS.PHASECHK.TRANS64 P0, [R2+URZ+0x28c20], R0 ;  /* 0x028c2000020085a7 */ /* 0x000ea4000800007f */
[----:B--2---:R-:W-:Y:S05]  /*18a80*/  @!P0 BRA `(.L_x_2494) ;  /* 0xfffffffc00ec8947 */ /* 0x004fea000383ffff */
[----:B------:R-:W-:Y:S05]  /*18a90*/  BRA `(.L_x_2620) ;  /* 0xffffffac00807947 */ /* 0x000fea000383ffff */
.L_x_2498:
[----:B-1----:R1:W2:Y:S02]  /*18aa0*/  SYNCS.PHASECHK.TRANS64.TRYWAIT P0, [R0+URZ+0x28c60], R2 ;  /* 0x028c6002000075a7 */ /* 0x0022a4000800017f */
[----:B--2---:R-:W-:Y:S05]  /*18ab0*/  @!P0 NANOSLEEP.SYNCS 0x989680 ;  /* 0x009896800000895d */ /* 0x004fea0003900000 */
[----:B------:R-:W2:Y:S02]  /*18ac0*/  @!P0 SYNCS.PHASECHK.TRANS64 P0, [R0+URZ+0x28c60], R2 ;  /* 0x028c6002000085a7 */ /* 0x000ea4000800007f */
[----:B--2---:R-:W-:Y:S05]  /*18ad0*/  @!P0 BRA `(.L_x_2498) ;  /* 0xfffffffc00f08947 */ /* 0x004fea000383ffff */
[----:B------:R-:W-:Y:S05]  /*18ae0*/  BRA `(.L_x_2621) ;  /* 0xffffffac00ac7947 */ /* 0x000fea000383ffff */
.L_x_2517:
[----:B-1----:R1:W2:Y:S02]  /*18af0*/  SYNCS.PHASECHK.TRANS64.TRYWAIT P0, [R3+URZ+0x28c40], R2 ;  /* 0x028c4002030075a7 */ /* 0x0022a4000800017f */
[----:B--2---:R-:W-:Y:S05]  /*18b00*/  @!P0 NANOSLEEP.SYNCS 0x989680 ;  /* 0x009896800000895d */ /* 0x004fea0003900000 */
[----:B------:R-:W2:Y:S02]  /*18b10*/  @!P0 SYNCS.PHASECHK.TRANS64 P0, [R3+URZ+0x28c40], R2 ;  /* 0x028c4002030085a7 */ /* 0x000ea4000800007f */
[----:B--2---:R-:W-:Y:S05]  /*18b20*/  @!P0 BRA `(.L_x_2517) ;  /* 0xfffffffc00f08947 */ /* 0x004fea000383ffff */
[----:B------:R-:W-:Y:S05]  /*18b30*/  BRA `(.L_x_2622) ;  /* 0xffffffb800b87947 */ /* 0x000fea000383ffff */
.L_x_2522:
[----:B0-----:R0:W2:Y:S02]  /*18b40*/  SYNCS.PHASECHK.TRANS64.TRYWAIT P0, [R3+URZ+0x28c60], R2 ;  /* 0x028c6002030075a7 */ /* 0x0010a4000800017f */
[----:B--2---:R-:W-:Y:S05]  /*18b50*/  @!P0 NANOSLEEP.SYNCS 0x989680 ;  /* 0x009896800000895d */ /* 0x004fea0003900000 */
[----:B------:R-:W2:Y:S02]  /*18b60*/  @!P0 SYNCS.PHASECHK.TRANS64 P0, [R3+URZ+0x28c60], R2 ;  /* 0x028c6002030085a7 */ /* 0x000ea4000800007f */
[----:B--2---:R-:W-:Y:S05]  /*18b70*/  @!P0 BRA `(.L_x_2522) ;  /* 0xfffffffc00f08947 */ /* 0x004fea000383ffff */
[----:B------:R-:W-:Y:S05]  /*18b80*/  BRA `(.L_x_2623) ;  /* 0xffffffbc003c7947 */ /* 0x000fea000383ffff */
.L_x_2537:
[----:B0-----:R0:W1:Y:S02]  /*18b90*/  SYNCS.PHASECHK.TRANS64.TRYWAIT P0, [R4+URZ+0x28c40], R2 ;  /* 0x028c4002040075a7 */ /* 0x001064000800017f */
[----:B-1----:R-:W-:Y:S05]  /*18ba0*/  @!P0 NANOSLEEP.SYNCS 0x989680 ;  /* 0x009896800000895d */ /* 0x002fea0003900000 */
[----:B------:R-:W1:Y:S02]  /*18bb0*/  @!P0 SYNCS.PHASECHK.TRANS64 P0, [R4+URZ+0x28c40], R2 ;  /* 0x028c4002040085a7 */ /* 0x000e64000800007f */
[----:B-1----:R-:W-:Y:S05]  /*18bc0*/  @!P0 BRA `(.L_x_2537) ;  /* 0xfffffffc00f08947 */ /* 0x002fea000383ffff */
[----:B------:R-:W-:Y:S05]  /*18bd0*/  BRA `(.L_x_2624) ;  /* 0xffffffc8002c7947 */ /* 0x000fea000383ffff */
.L_x_2542:
[----:B-1----:R1:W2:Y:S02]  /*18be0*/  SYNCS.PHASECHK.TRANS64.TRYWAIT P0, [R4+URZ+0x28c60], R2 ;  /* 0x028c6002040075a7 */ /* 0x0022a4000800017f */
[----:B--2---:R-:W-:Y:S05]  /*18bf0*/  @!P0 NANOSLEEP.SYNCS 0x989680 ;  /* 0x009896800000895d */ /* 0x004fea0003900000 */
[----:B------:R-:W2:Y:S02]  /*18c00*/  @!P0 SYNCS.PHASECHK.TRANS64 P0, [R4+URZ+0x28c60], R2 ;  /* 0x028c6002040085a7 */ /* 0x000ea4000800007f */
[----:B--2---:R-:W-:Y:S05]  /*18c10*/  @!P0 BRA `(.L_x_2542) ;  /* 0xfffffffc00f08947 */ /* 0x004fea000383ffff */
[----:B------:R-:W-:Y:S05]  /*18c20*/  BRA `(.L_x_2625) ;  /* 0xffffffc800ac7947 */ /* 0x000fea000383ffff */
.L_x_2557:
[----:B-1----:R1:W2:Y:S02]  /*18c30*/  SYNCS.PHASECHK.TRANS64.TRYWAIT P0, [R4+URZ+0x28c40], R2 ;  /* 0x028c4002040075a7 */ /* 0x0022a4000800017f */
[----:B--2---:R-:W-:Y:S05]  /*18c40*/  @!P0 NANOSLEEP.SYNCS 0x989680 ;  /* 0x009896800000895d */ /* 0x004fea0003900000 */
[----:B------:R-:W2:Y:S02]  /*18c50*/  @!P0 SYNCS.PHASECHK.TRANS64 P0, [R4+URZ+0x28c40], R2 ;  /* 0x028c4002040085a7 */ /* 0x000ea4000800007f */
[----:B--2---:R-:W-:Y:S05]  /*18c60*/  @!P0 BRA `(.L_x_2557) ;  /* 0xfffffffc00f08947 */ /* 0x004fea000383ffff */
[----:B------:R-:W-:Y:S05]  /*18c70*/  BRA `(.L_x_2626) ;  /* 0xffffffd400787947 */ /* 0x000fea000383ffff */
.L_x_2562:
[----:B0-----:R0:W2:Y:S02]  /*18c80*/  SYNCS.PHASECHK.TRANS64.TRYWAIT P0, [R4+URZ+0x28c60], R2 ;  /* 0x028c6002040075a7 */ /* 0x0010a4000800017f */
[----:B--2---:R-:W-:Y:S05]  /*18c90*/  @!P0 NANOSLEEP.SYNCS 0x989680 ;  /* 0x009896800000895d */ /* 0x004fea0003900000 */
[----:B------:R-:W2:Y:S02]  /*18ca0*/  @!P0 SYNCS.PHASECHK.TRANS64 P0, [R4+URZ+0x28c60], R2 ;  /* 0x028c6002040085a7 */ /* 0x000ea4000800007f */
[----:B--2---:R-:W-:Y:S05]  /*18cb0*/  @!P0 BRA `(.L_x_2562) ;  /* 0xfffffffc00f08947 */ /* 0x004fea000383ffff */
[----:B------:R-:W-:Y:S05]  /*18cc0*/  BRA `(.L_x_2627) ;  /* 0xffffffd400fc7947 */ /* 0x000fea000383ffff */
.L_x_2578:
[----:B------:R-:W-:Y:S01]  /*18cd0*/  BSSY B0, `(.L_x_2628) ;  /* 0x0000008000007945 */ /* 0x000fe20003800000 */
[----:B------:R-:W-:Y:S02]  /*18ce0*/  IMAD.MOV.U32 R13, RZ, RZ, R16 ;  /* 0x000000ffff0d7224 */ /* 0x000fe400078e0010 */
[----:B------:R-:W-:Y:S02]  /*18cf0*/  IMAD.MOV.U32 R12, RZ, RZ, RZ ;  /* 0x000000ffff0c7224 */ /* 0x000fe400078e00ff */
[----:B------:R-:W-:Y:S02]  /*18d00*/  IMAD.MOV.U32 R11, RZ, RZ, 0x1f ;  /* 0x0000001fff0b7424 */ /* 0x000fe400078e00ff */
[----:B------:R-:W-:-:S07]  /*18d10*/  IMAD.MOV.U32 R15, RZ, RZ, -0x1 ;  /* 0xffffffffff0f7424 */ /* 0x000fce00078e00ff */
[----:B01---5:R-:W-:Y:S05]  /*18d20*/  WARPSYNC.COLLECTIVE R15, `(.L_x_2629) ;  /* 0x000000000f087348 */ /* 0x023fea0003c00000 */
[----:B------:R2:W3:Y:S02]  /*18d30*/  SHFL.IDX P6, R14, R13, R12, R11 ;  /* 0x0000000c0d0e7389 */ /* 0x0004e400000c000b */
[----:B0123-5:R-:W-:Y:S01]  /*18d40*/  ENDCOLLECTIVE ;  /* 0x000000000000791b */ /* 0x02ffe20003800000 */
.L_x_2629:
[----:B------:R-:W-:Y:S05]  /*18d50*/  BSYNC B0 ;  /* 0x0000000000007941 */ /* 0x000fea0003800000 */
.L_x_2628:
        /* <DEDUP_REMOVED lines=9> */
.L_x_2630:
        /* <DEDUP_REMOVED lines=18> */
.L_x_2631:
[----:B------:R-:W-:Y:S01]  /*18f10*/  IMAD.MOV.U32 R12, RZ, RZ, 0x2 ;  /* 0x00000002ff0c7424 */ /* 0x000fe200078e00ff */
[----:B------:R-:W-:-:S05]  /*18f20*/  SEL R5, R14, RZ, P1 ;  /* 0x000000ff0e057207 */ /* 0x000fca0000800000 */
[----:B------:R-:W-:-:S04]  /*18f30*/  IMAD.IADD R3, R2, 0x1, R5 ;  /* 0x0000000102037824 */ /* 0x000fc800078e0205 */
[----:B------:R-:W-:-:S07]  /*18f40*/  IMAD.MOV.U32 R13, RZ, RZ, R3 ;  /* 0x000000ffff0d7224 */ /* 0x000fce00078e0003 */
[----:B------:R-:W-:Y:S05]  /*18f50*/  WARPSYNC.COLLECTIVE R15, `(.L_x_2632) ;  /* 0x000000000f087348 */ /* 0x000fea0003c00000 */
[----:B------:R0:W1:Y:S02]  /*18f60*/  SHFL.UP P6, R14, R13, R12, R11 ;  /* 0x0400000c0d0e7389 */ /* 0x00006400000c000b */
[----:B01----:R-:W-:Y:S01]  /*18f70*/  ENDCOLLECTIVE ;  /* 0x000000000000791b */ /* 0x003fe20003800000 */
.L_x_2632:
[----:B------:R-:W-:Y:S01]  /*18f80*/  IMAD.MOV.U32 R12, RZ, RZ, 0x4 ;  /* 0x00000004ff0c7424 */ /* 0x000fe200078e00ff */
[----:B------:R-:W-:-:S05]  /*18f90*/  SEL R14, R14, RZ, P2 ;  /* 0x000000ff0e0e7207 */ /* 0x000fca0001000000 */
[----:B------:R-:W-:-:S04]  /*18fa0*/  IMAD.IADD R3, R3, 0x1, R14 ;  /* 0x0000000103037824 */ /* 0x000fc800078e020e */
[----:B------:R-:W-:-:S07]  /*18fb0*/  IMAD.MOV.U32 R13, RZ, RZ, R3 ;  /* 0x000000ffff0d7224 */ /* 0x000fce00078e0003 */
[----:B------:R-:W-:Y:S05]  /*18fc0*/  WARPSYNC.COLLECTIVE R15, `(.L_x_2633) ;  /* 0x000000000f087348 */ /* 0x000fea0003c00000 */
[----:B------:R0:W1:Y:S02]  /*18fd0*/  SHFL.UP P6, R14, R13, R12, R11 ;  /* 0x0400000c0d0e7389 */ /* 0x00006400000c000b */
[----:B01----:R-:W-:Y:S01]  /*18fe0*/  ENDCOLLECTIVE ;  /* 0x000000000000791b */ /* 0x003fe20003800000 */
.L_x_2633:
[----:B------:R-:W-:Y:S01]  /*18ff0*/  IMAD.MOV.U32 R12, RZ, RZ, 0x8 ;  /* 0x00000008ff0c7424 */ /* 0x000fe200078e00ff */
[----:B------:R-:W-:-:S05]  /*19000*/  SEL R14, R14, RZ, P3 ;  /* 0x000000ff0e0e7207 */ /* 0x000fca0001800000 */
[----:B------:R-:W-:-:S04]  /*19010*/  IMAD.IADD R3, R3, 0x1, R14 ;  /* 0x0000000103037824 */ /* 0x000fc800078e020e */
[----:B------:R-:W-:-:S07]  /*19020*/  IMAD.MOV.U32 R13, RZ, RZ, R3 ;  /* 0x000000ffff0d7224 */ /* 0x000fce00078e0003 */
[----:B------:R-:W-:Y:S05]  /*19030*/  WARPSYNC.COLLECTIVE R15, `(.L_x_2634) ;  /* 0x000000000f087348 */ /* 0x000fea0003c00000 */
[----:B------:R0:W1:Y:S02]  /*19040*/  SHFL.UP P6, R14, R13, R12, R11 ;  /* 0x0400000c0d0e7389 */ /* 0x00006400000c000b */
[----:B01----:R-:W-:Y:S01]  /*19050*/  ENDCOLLECTIVE ;  /* 0x000000000000791b */ /* 0x003fe20003800000 */
.L_x_2634:
[----:B------:R-:W-:Y:S01]  /*19060*/  IMAD.MOV.U32 R12, RZ, RZ, 0x10 ;  /* 0x00000010ff0c7424 */ /* 0x000fe200078e00ff */
[----:B------:R-:W-:-:S05]  /*19070*/  SEL R14, R14, RZ, P4 ;  /* 0x000000ff0e0e7207 */ /* 0x000fca0002000000 */
[----:B------:R-:W-:-:S04]  /*19080*/  IMAD.IADD R3, R3, 0x1, R14 ;  /* 0x0000000103037824 */ /* 0x000fc800078e020e */
[----:B------:R-:W-:-:S07]  /*19090*/  IMAD.MOV.U32 R13, RZ, RZ, R3 ;  /* 0x000000ffff0d7224 */ /* 0x000fce00078e0003 */
[----:B------:R-:W-:Y:S05]  /*190a0*/  WARPSYNC.COLLECTIVE R15, `(.L_x_2635) ;  /* 0x000000000f087348 */ /* 0x000fea0003c00000 */
[----:B------:R0:W1:Y:S02]  /*190b0*/  SHFL.UP P6, R14, R13, R12, R11 ;  /* 0x0400000c0d0e7389 */ /* 0x00006400000c000b */
[----:B01----:R-:W-:Y:S01]  /*190c0*/  ENDCOLLECTIVE ;  /* 0x000000000000791b */ /* 0x003fe20003800000 */
.L_x_2635:
        /* <DEDUP_REMOVED lines=8> */
.L_x_2636:
[----:B------:R-:W-:Y:S05]  /*19150*/  BRA `(.L_x_2637) ;  /* 0xffffffe000507947 */ /* 0x000fea000383ffff */
.L_x_2583:
[----:B------:R-:W-:Y:S01]  /*19160*/  BSSY B0, `(.L_x_2638) ;  /* 0x0000008000007945 */ /* 0x000fe20003800000 */
[----:B-----5:R-:W-:Y:S02]  /*19170*/  IMAD.MOV.U32 R13, RZ, RZ, R2 ;  /* 0x000000ffff0d7224 */ /* 0x020fe400078e0002 */
[----:B------:R-:W-:Y:S02]  /*19180*/  IMAD.MOV.U32 R12, RZ, RZ, 0x1 ;  /* 0x00000001ff0c7424 */ /* 0x000fe400078e00ff */
[----:B------:R-:W-:Y:S02]  /*19190*/  IMAD.MOV.U32 R11, RZ, RZ, RZ ;  /* 0x000000ffff0b7224 */ /* 0x000fe400078e00ff */
[----:B------:R-:W-:-:S07]  /*191a0*/  IMAD.MOV.U32 R15, RZ, RZ, -0x1 ;  /* 0xffffffffff0f7424 */ /* 0x000fce00078e00ff */
[----:B012---:R-:W-:Y:S05]  /*191b0*/  WARPSYNC.COLLECTIVE R15, `(.L_x_2639) ;  /* 0x000000000f087348 */ /* 0x007fea0003c00000 */
[----:B------:R3:W4:Y:S02]  /*191c0*/  SHFL.UP P6, R14, R13, R12, R11 ;  /* 0x0400000c0d0e7389 */ /* 0x00072400000c000b */
[----:B01234-:R-:W-:Y:S01]  /*191d0*/  ENDCOLLECTIVE ;  /* 0x000000000000791b */ /* 0x01ffe20003800000 */
.L_x_2639:
[----:B------:R-:W-:Y:S05]  /*191e0*/  BSYNC B0 ;  /* 0x0000000000007941 */ /* 0x000fea0003800000 */
.L_x_2638:
[----:B------:R-:W-:Y:S01]  /*191f0*/  SEL R13, R14, RZ, P1 ;  /* 0x000000ff0e0d7207 */ /* 0x000fe20000800000 */
[----:B------:R-:W-:Y:S02]  /*19200*/  IMAD.MOV.U32 R12, RZ, RZ, 0x2 ;  /* 0x00000002ff0c7424 */ /* 0x000fe400078e00ff */
[----:B------:R-:W-:Y:S02]  /*19210*/  IMAD.MOV.U32 R11, RZ, RZ, RZ ;  /* 0x000000ffff0b7224 */ /* 0x000fe400078e00ff */
[----:B------:R-:W-:Y:S02]  /*19220*/  IMAD.IADD R13, R2, 0x1, R13 ;  /* 0x00000001020d7824 */ /* 0x000fe400078e020d */
[----:B------:R-:W-:-:S07]  /*19230*/  IMAD.MOV.U32 R15, RZ, RZ, -0x1 ;  /* 0xffffffffff0f7424 */ /* 0x000fce00078e00ff */
[----:B------:R-:W-:Y:S05]  /*19240*/  WARPSYNC.COLLECTIVE R15, `(.L_x_2640) ;  /* 0x000000000f087348 */ /* 0x000fea0003c00000 */
[----:B------:R0:W1:Y:S02]  /*19250*/  SHFL.UP P6, R14, R13, R12, R11 ;  /* 0x0400000c0d0e7389 */ /* 0x00006400000c000b */
[----:B01----:R-:W-:Y:S01]  /*19260*/  ENDCOLLECTIVE ;  /* 0x000000000000791b */ /* 0x003fe20003800000 */
.L_x_2640:
[----:B------:R-:W-:Y:S01]  /*19270*/  IMAD.MOV.U32 R12, RZ, RZ, 0x4 ;  /* 0x00000004ff0c7424 */ /* 0x000fe200078e00ff */
[----:B------:R-:W-:-:S05]  /*19280*/  SEL R4, R14, RZ, P2 ;  /* 0x000000ff0e047207 */ /* 0x000fca0001000000 */
[----:B------:R-:W-:-:S04]  /*19290*/  IMAD.IADD R4, R13, 0x1, R4 ;  /* 0x000000010d047824 */ /* 0x000fc800078e0204 */
[----:B------:R-:W-:-:S07]  /*192a0*/  IMAD.MOV.U32 R13, RZ, RZ, R4 ;  /* 0x000000ffff0d7224 */ /* 0x000fce00078e0004 */
[----:B------:R-:W-:Y:S05]  /*192b0*/  WARPSYNC.COLLECTIVE R15, `(.L_x_2641) ;  /* 0x000000000f087348 */ /* 0x000fea0003c00000 */
[----:B------:R0:W1:Y:S02]  /*192c0*/  SHFL.UP P6, R14, R13, R12, R11 ;  /* 0x0400000c0d0e7389 */ /* 0x00006400000c000b */
[----:B01----:R-:W-:Y:S01]  /*192d0*/  ENDCOLLECTIVE ;  /* 0x000000000000791b */ /* 0x003fe20003800000 */
.L_x_2641:
[----:B------:R-:W-:Y:S01]  /*192e0*/  IMAD.MOV.U32 R12, RZ, RZ, 0x8 ;  /* 0x00000008ff0c7424 */ /* 0x000fe200078e00ff */
[----:B------:R-:W-:-:S05]  /*192f0*/  SEL R5, R14, RZ, P3 ;  /* 0x000000ff0e057207 */ /* 0x000fca0001800000 */
[----:B------:R-:W-:-:S04]  /*19300*/  IMAD.IADD R5, R4, 0x1, R5 ;  /* 0x0000000104057824 */ /* 0x000fc800078e0205 */
[----:B------:R-:W-:-:S07]  /*19310*/  IMAD.MOV.U32 R13, RZ, RZ, R5 ;  /* 0x000000ffff0d7224 */ /* 0x000fce00078e0005 */
[----:B------:R-:W-:Y:S05]  /*19320*/  WARPSYNC.COLLECTIVE R15, `(.L_x_2642) ;  /* 0x000000000f087348 */ /* 0x000fea0003c00000 */
[----:B------:R0:W1:Y:S02]  /*19330*/  SHFL.UP P6, R14, R13, R12, R11 ;  /* 0x0400000c0d0e7389 */ /* 0x00006400000c000b */
[----:B01----:R-:W-:Y:S01]  /*19340*/  ENDCOLLECTIVE ;  /* 0x000000000000791b */ /* 0x003fe20003800000 */
.L_x_2642:
[----:B------:R-:W-:Y:S01]  /*19350*/  IMAD.MOV.U32 R12, RZ, RZ, 0x10 ;  /* 0x00000010ff0c7424 */ /* 0x000fe200078e00ff */
[----:B------:R-:W-:-:S05]  /*19360*/  SEL R6, R14, RZ, P4 ;  /* 0x000000ff0e067207 */ /* 0x000fca0002000000 */
[----:B------:R-:W-:-:S04]  /*19370*/  IMAD.IADD R6, R5, 0x1, R6 ;  /* 0x0000000105067824 */ /* 0x000fc800078e0206 */
[----:B------:R-:W-:-:S07]  /*19380*/  IMAD.MOV.U32 R13, RZ, RZ, R6 ;  /* 0x000000ffff0d7224 */ /* 0x000fce00078e0006 */
[----:B------:R-:W-:Y:S05]  /*19390*/  WARPSYNC.COLLECTIVE R15, `(.L_x_2643) ;  /* 0x000000000f087348 */ /* 0x000fea0003c00000 */
[----:B------:R0:W1:Y:S02]  /*193a0*/  SHFL.UP P6, R14, R13, R12, R11 ;  /* 0x0400000c0d0e7389 */ /* 0x00006400000c000b */
[----:B01----:R-:W-:Y:S01]  /*193b0*/  ENDCOLLECTIVE ;  /* 0x000000000000791b */ /* 0x003fe20003800000 */
.L_x_2643:
        /* <DEDUP_REMOVED lines=8> */
.L_x_2644:
[----:B------:R-:W-:Y:S05]  /*19440*/  BRA `(.L_x_2645) ;  /* 0xffffffe000307947 */ /* 0x000fea000383ffff */
.L_x_2585:
[----:B------:R-:W-:Y:S01]  /*19450*/  BSSY B0, `(.L_x_2646) ;  /* 0x0000006000007945 */ /* 0x000fe20003800000 */
[----:B------:R-:W-:Y:S01]  /*19460*/  PLOP3.LUT P6, PT, P6, PT, PT, 0x8, 0x0 ;  /* 0x000000000000781c */ /* 0x000fe200037ce170 */
[----:B------:R-:W-:-:S12]  /*19470*/  IMAD.MOV.U32 R15, RZ, RZ, -0x1 ;  /* 0xffffffffff0f7424 */ /* 0x000fd800078e00ff */
[----:B01---5:R-:W-:Y:S05]  /*19480*/  WARPSYNC.COLLECTIVE R15, `(.L_x_2647) ;  /* 0x000000000f087348 */ /* 0x023fea0003c00000 */
[----:B------:R-:W-:Y:S01]  /*19490*/  VOTE.ANY R14, PT, P6 ;  /* 0x00000000000e7806 */ /* 0x000fe200030e0100 */
[----:B01---5:R-:W-:Y:S06]  /*194a0*/  ENDCOLLECTIVE ;  /* 0x000000000000791b */ /* 0x023fec0003800000 */
.L_x_2647:
[----:B------:R-:W-:Y:S05]  /*194b0*/  BSYNC B0 ;  /* 0x0000000000007941 */ /* 0x000fea0003800000 */
.L_x_2646:
        /* <DEDUP_REMOVED lines=9> */
.L_x_2648:
[----:B------:R-:W-:Y:S01]  /*19550*/  IMAD.MOV.U32 R17, RZ, RZ, R14 ;  /* 0x000000ffff117224 */ /* 0x000fe200078e000e */
[----:B------:R-:W-:Y:S06]  /*19560*/  BRA `(.L_x_2649) ;  /* 0xffffffe000207947 */ /* 0x000fec000383ffff */
.L_x_2587:
[----:B------:R-:W-:Y:S01]  /*19570*/  BSSY B0, `(.L_x_2650) ;  /* 0x0000007000007945 */ /* 0x000fe20003800000 */
[----:B------:R-:W-:Y:S02]  /*19580*/  IMAD.MOV.U32 R13, RZ, RZ, R3 ;  /* 0x000000ffff0d7224 */ /* 0x000fe400078e0003 */
[----:B------:R-:W-:Y:S02]  /*19590*/  IMAD.MOV.U32 R11, RZ, RZ, 0x1f ;  /* 0x0000001fff0b7424 */ /* 0x000fe400078e00ff */
[----:B------:R-:W-:-:S07]  /*195a0*/  IMAD.MOV.U32 R15, RZ, RZ, -0x1 ;  /* 0xffffffffff0f7424 */ /* 0x000fce00078e00ff */
[----:B012--5:R-:W-:Y:S05]  /*195b0*/  WARPSYNC.COLLECTIVE R15, `(.L_x_2651) ;  /* 0x000000000f087348 */ /* 0x027fea0003c00000 */
[----:B------:R3:W4:Y:S02]  /*195c0*/  SHFL.IDX P6, R14, R13, R12, R11 ;  /* 0x0000000c0d0e7389 */ /* 0x00072400000c000b */
[----:B012345:R-:W-:Y:S01]  /*195d0*/  ENDCOLLECTIVE ;  /* 0x000000000000791b */ /* 0x03ffe20003800000 */
.L_x_2651:
[----:B------:R-:W-:Y:S05]  /*195e0*/  BSYNC B0 ;  /* 0x0000000000007941 */ /* 0x000fea0003800000 */
.L_x_2650:
[----:B------:R-:W-:Y:S01]  /*195f0*/  IMAD.MOV.U32 R5, RZ, RZ, R14 ;  /* 0x000000ffff057224 */ /* 0x000fe200078e000e */
[----:B------:R-:W-:Y:S06]  /*19600*/  BRA `(.L_x_2586) ;  /* 0xffffffe000147947 */ /* 0x000fec000383ffff */
.L_x_2591:
[----:B0-----:R0:W1:Y:S02]  /*19610*/  SYNCS.PHASECHK.TRANS64.TRYWAIT P0, [R0+URZ+0x28c20], R3 ;  /* 0x028c2003000075a7 */ /* 0x001064000800017f */
[----:B-1----:R-:W-:Y:S05]  /*19620*/  @!P0 NANOSLEEP.SYNCS 0x989680 ;  /* 0x009896800000895d */ /* 0x002fea0003900000 */
[----:B------:R-:W1:Y:S02]  /*19630*/  @!P0 SYNCS.PHASECHK.TRANS64 P0, [R0+URZ+0x28c20], R3 ;  /* 0x028c2003000085a7 */ /* 0x000e64000800007f */
[----:B-1----:R-:W-:Y:S05]  /*19640*/  @!P0 BRA `(.L_x_2591) ;  /* 0xfffffffc00f08947 */ /* 0x002fea000383ffff */
[----:B------:R-:W-:Y:S05]  /*19650*/  BRA `(.L_x_2652) ;  /* 0xffffffe400947947 */ /* 0x000fea000383ffff */
.L_x_2592:
        /* <DEDUP_REMOVED lines=11> */
.L_x_2654:
[----:B------:R-:W-:Y:S05]  /*19710*/  BSYNC B0 ;  /* 0x0000000000007941 */ /* 0x000fea0003800000 */
.L_x_2653:
[----:B------:R-:W-:Y:S05]  /*19720*/  BRA `(.L_x_2655) ;  /* 0xffffffe4007c7947 */ /* 0x000fea000383ffff */
.L_x_2595:
[----:B------:R-:W-:Y:S01]  /*19730*/  BSSY B1, `(.L_x_2656) ;  /* 0x0000006000017945 */ /* 0x000fe20003800000 */
[----:B------:R-:W-:-:S07]  /*19740*/  IMAD.MOV.U32 R15, RZ, RZ, -0x1 ;  /* 0xffffffffff0f7424 */ /* 0x000fce00078e00ff */
[----:B01---5:R-:W-:Y:S05]  /*19750*/  WARPSYNC.COLLECTIVE R15, `(.L_x_2657) ;  /* 0x000000000f0c7348 */ /* 0x023fea0003c00000 */
[----:B------:R-:W-:Y:S02]  /*19760*/  ELECT P6, UR62, PT ;  /* 0x00000000003e782f */ /* 0x000fe400038c0000 */
[----:B------:R-:W-:Y:S01]  /*19770*/  MOV R14, UR62 ;  /* 0x0000003e000e7c02 */ /* 0x000fe20008000f00 */
[----:B01---5:R-:W-:Y:S10]  /*19780*/  ENDCOLLECTIVE ;  /* 0x000000000000791b */ /* 0x023ff40003800000 */
.L_x_2657:
[----:B------:R-:W-:Y:S05]  /*19790*/  BSYNC B1 ;  /* 0x0000000000017941 */ /* 0x000fea0003800000 */
.L_x_2656:
[----:B------:R-:W-:Y:S05]  /*197a0*/  BRA `(.L_x_2658) ;  /* 0xffffffe400747947 */ /* 0x000fea000383ffff */
.L_x_2597:
[----:B0-----:R0:W1:Y:S02]  /*197b0*/  SYNCS.PHASECHK.TRANS64.TRYWAIT P0, [R6+URZ], R5 ;  /* 0x00000005060075a7 */ /* 0x001064000800017f */
[----:B-1----:R-:W-:Y:S05]  /*197c0*/  @!P0 NANOSLEEP.SYNCS 0x989680 ;  /* 0x009896800000895d */ /* 0x002fea0003900000 */
[----:B------:R-:W1:Y:S02]  /*197d0*/  @!P0 SYNCS.PHASECHK.TRANS64 P0, [R6+URZ], R5 ;  /* 0x00000005060085a7 */ /* 0x000e64000800007f */
[----:B-1----:R-:W-:Y:S05]  /*197e0*/  @!P0 BRA `(.L_x_2597) ;  /* 0xfffffffc00f08947 */ /* 0x002fea000383ffff */
[----:B------:R-:W-:Y:S05]  /*197f0*/  BRA `(.L_x_2659) ;  /* 0xffffffe400b07947 */ /* 0x000fea000383ffff */
.L_x_2598:
[----:B-1----:R1:W2:Y:S02]  /*19800*/  SYNCS.PHASECHK.TRANS64.TRYWAIT P0, [R7+URZ], R2 ;  /* 0x00000002070075a7 */ /* 0x0022a4000800017f */
[----:B--2---:R-:W-:Y:S05]  /*19810*/  @!P0 NANOSLEEP.SYNCS 0x989680 ;  /* 0x009896800000895d */ /* 0x004fea0003900000 */
[----:B------:R-:W2:Y:S02]  /*19820*/  @!P0 SYNCS.PHASECHK.TRANS64 P0, [R7+URZ], R2 ;  /* 0x00000002070085a7 */ /* 0x000ea4000800007f */
[----:B--2---:R-:W-:Y:S05]  /*19830*/  @!P0 BRA `(.L_x_2598) ;  /* 0xfffffffc00f08947 */ /* 0x004fea000383ffff */
[----:B------:R-:W-:Y:S05]  /*19840*/  BRA `(.L_x_2660) ;  /* 0xffffffe400a47947 */ /* 0x000fea000383ffff */
.L_x_2600:
[----:B--2---:R2:W3:Y:S02]  /*19850*/  SYNCS.PHASECHK.TRANS64.TRYWAIT P0, [R4+URZ], R5 ;  /* 0x00000005040075a7 */ /* 0x0044e4000800017f */
[----:B---3--:R-:W-:Y:S05]  /*19860*/  @!P0 NANOSLEEP.SYNCS 0x989680 ;  /* 0x009896800000895d */ /* 0x008fea0003900000 */
[----:B------:R-:W3:Y:S02]  /*19870*/  @!P0 SYNCS.PHASECHK.TRANS64 P0, [R4+URZ], R5 ;  /* 0x00000005040085a7 */ /* 0x000ee4000800007f */
[----:B---3--:R-:W-:Y:S05]  /*19880*/  @!P0 BRA `(.L_x_2600) ;  /* 0xfffffffc00f08947 */ /* 0x008fea000383ffff */
[----:B------:R-:W-:Y:S05]  /*19890*/  BRA `(.L_x_2661) ;  /* 0xffffffe400ac7947 */ /* 0x000fea000383ffff */
.L_x_2662:
        /* <DEDUP_REMOVED lines=14> */
.L_x_6028:


//--------------------- .text._ZN7cutlass13device_kernelIN5flash11enable_sm90INS1_16FlashAttnFwdSm90INS1_25CollectiveMainloopFwdSm90ILi2EN4cute5tupleIJNS5_1CILi1EEES8_S8_EEENS6_IJNS7_ILi64EEESA_SA_EEELi512ENS_6half_tEfNS_4arch4Sm90ELb0ELb1ELb1ELb1ELb0ELb1ELb0ELb0ELb0ELb1ELb0ELb0EEENS1_21CollectiveEpilogueFwdINS6_IJSA_NS7_ILi512EEESA_EEES9_SC_SE_Li256ELb1ELb1ELb0ELb0EEENS1_36VarlenDynamicPersistentTileSchedulerILi64ELi64ELi256ELi128ELb0ELb1ELb1ELb1ELb0ELb1EEEEEEEEEvNT_6ParamsE --------------------------
	.section	.text._ZN7cutlass13device_kernelIN5flash11enable_sm90INS1_16FlashAttnFwdSm90INS1_25CollectiveMainloopFwdSm90ILi2EN4cute5tupleIJNS5_1CILi1EEES8_S8_EEENS6_IJNS7_ILi64EEESA_SA_EEELi512ENS_6half_tEfNS_4arch4Sm90ELb0ELb1ELb1ELb1ELb0ELb1ELb0ELb0ELb0ELb1ELb0ELb0EEENS1_21CollectiveEpilogueFwdINS6_IJSA_NS7_ILi512EEESA_EEES9_SC_SE_Li256ELb1ELb1ELb0ELb0EEENS1_36VarlenDynamicPersistentTileSchedulerILi64ELi64ELi256ELi128ELb0ELb1ELb1ELb1ELb0ELb1EEEEEEEEEvNT_6ParamsE,"ax",@progbits
	.align	128
.text._ZN7cutlass13device_kernelIN5flash11enable_sm90INS1_16FlashAttnFwdSm90INS1_25CollectiveMainloopFwdSm90ILi2EN4cute5tupleIJNS5_1CILi1EEES8_S8_EEENS6_IJNS7_ILi64EEESA_SA_EEELi512ENS_6half_tEfNS_4arch4Sm90ELb0ELb1ELb1ELb1ELb0ELb1ELb0ELb0ELb0ELb1ELb0ELb0EEENS1_21CollectiveEpilogueFwdINS6_IJSA_NS7_ILi512EEESA_EEES9_SC_SE_Li256ELb1ELb1ELb0ELb0EEENS1_36VarlenDynamicPersistentTileSchedulerILi64ELi64ELi256ELi128ELb0ELb1ELb1ELb1ELb0ELb1EEEEEEEEEvNT_6ParamsE:
        .type           _ZN7cutlass13device_kernelIN5flash11enable_sm90INS1_16FlashAttnFwdSm90INS1_25CollectiveMainloopFwdSm90ILi2EN4cute5tupleIJNS5_1CILi1EEES8_S8_EEENS6_IJNS7_ILi64EEESA_SA_EEELi512ENS_6half_tEfNS_4arch4Sm90ELb0ELb1ELb1ELb1ELb0ELb1ELb0ELb0ELb0ELb1ELb0ELb0EEENS1_21CollectiveEpilogueFwdINS6_IJSA_NS7_ILi512EEESA_EEES9_SC_SE_Li256ELb1ELb1ELb0ELb0EEENS1_36VarlenDynamicPersistentTileSchedulerILi64ELi64ELi256ELi128ELb0ELb1ELb1ELb1ELb0ELb1EEEEEEEEEvNT_6ParamsE,@function
        .size           _ZN7cutlass13device_kernelIN5flash11enable_sm90INS1_16FlashAttnFwdSm90INS1_25CollectiveMainloopFwdSm90ILi2EN4cute5tupleIJNS5_1CILi1EEES8_S8_EEENS6_IJNS7_ILi64EEESA_SA_EEELi512ENS_6half_tEfNS_4arch4Sm90ELb0ELb1ELb1ELb1ELb0ELb1ELb0ELb0ELb0ELb1ELb0ELb0EEENS1_21CollectiveEpilogueFwdINS6_IJSA_NS7_ILi512EEESA_EEES9_SC_SE_Li256ELb1ELb1ELb0ELb0EEENS1_36VarlenDynamicPersistentTileSchedulerILi64ELi64ELi256ELi128ELb0ELb1ELb1ELb1ELb0ELb1EEEEEEEEEvNT_6ParamsE,(.L_x_6029 - _ZN7cutlass13device_kernelIN5flash11enable_sm90INS1_16FlashAttnFwdSm90INS1_25CollectiveMainloopFwdSm90ILi2EN4cute5tupleIJNS5_1CILi1EEES8_S8_EEENS6_IJNS7_ILi64EEESA_SA_EEELi512ENS_6half_tEfNS_4arch4Sm90ELb0ELb1ELb1ELb1ELb0ELb1ELb0ELb0ELb0ELb1ELb0ELb0EEENS1_21CollectiveEpilogueFwdINS6_IJSA_NS7_ILi512EEESA_EEES9_SC_SE_Li256ELb1ELb1ELb0ELb0EEENS1_36VarlenDynamicPersistentTileSchedulerILi64ELi64ELi256ELi128ELb0ELb1ELb1ELb1ELb0ELb1EEEEEEEEEvNT_6ParamsE)
        .other          _ZN7cutlass13device_kernelIN5flash11enable_sm90INS1_16FlashAttnFwdSm90INS1_25CollectiveMainloopFwdSm90ILi2EN4cute5tupleIJNS5_1CILi1EEES8_S8_EEENS6_IJNS7_ILi64EEESA_SA_EEELi512ENS_6half_tEfNS_4arch4Sm90ELb0ELb1ELb1ELb1ELb0ELb1ELb0ELb0ELb0ELb1ELb0ELb0EEENS1_21CollectiveEpilogueFwdINS6_IJSA_NS7_ILi512EEESA_EEES9_SC_SE_Li256ELb1ELb1ELb0ELb0EEENS1_36VarlenDynamicPersistentTileSchedulerILi64ELi64ELi256ELi128ELb0ELb1ELb1ELb1ELb0ELb1EEEEEEEEEvNT_6ParamsE,@"STO_CUDA_ENTRY STV_DEFAULT"
_ZN7cutlass13device_kernelIN5flash11enable_sm90INS1_16FlashAttnFwdSm90INS1_25CollectiveMainloopFwdSm90ILi2EN4cute5tupleIJNS5_1CILi1EEES8_S8_EEENS6_IJNS7_ILi64EEESA_SA_EEELi512ENS_6half_tEfNS_4arch4Sm90ELb0ELb1ELb1ELb1ELb0ELb1ELb0ELb0ELb0ELb1ELb0ELb0EEENS1_21CollectiveEpilogueFwdINS6_IJSA_NS7_ILi512EEESA_EEES9_SC_SE_Li256ELb1ELb1ELb0ELb0EEENS1_36VarlenDynamicPersistentTileSchedulerILi64ELi64ELi256ELi128ELb0ELb1ELb1ELb1ELb0ELb1EEEEEEEEEvNT_6ParamsE:
        /* <DEDUP_REMOVED lines=24> */
.L_x_2664:
[----:B------:R-:W-:Y:S05]  /*0180*/  BSYNC B0 ;  /* 0x0000000000007941 */ /* 0x000fea0003800000 */
.L_x_2663:
        /* <DEDUP_REMOVED lines=37> */
.L_x_2665:
        /* <DEDUP_REMOVED lines=22> */
.L_x_2666:
        /* <DEDUP_REMOVED lines=18> */
.L_x_2667:
        /* <DEDUP_REMOVED lines=22> */
.L_x_2668:
        /* <DEDUP_REMOVED lines=22> */
.L_x_2669:
[----:B------:R-:W-:Y:S01]  /*0920*/  PLOP3.LUT P0, PT, PT, PT, UP0, 0x80, 0x0 ;  /* 0x000000000000781c */ /* 0x000fe20003f0f008 */
[----:B------:R-:W-:Y:S01]  /*0930*/  UMOV UR36, 0x1 ;  /* 0x0000000100247882 */ /* 0x000fe20000000000 */
[----:B------:R-:W-:Y:S01]  /*0940*/  NOP ;  /* 0x0000000000007918 */ /* 0x000fe20000000000 */
[----:B------:R-:W-:Y:S01]  /*0950*/  USEL UR36, UR36, 0x2, !UP0 ;  /* 0x0000000224247887 */ /* 0x000fe2000c000000 */
[----:B------:R-:W-:Y:S01]  /*0960*/  BSSY B9, `(.L_x_2670) ;  /* 0x0001fa7000097945 */ /* 0x000fe20003800000 */
[----:B------:R-:W-:Y:S01]  /*0970*/  ULDC.64 UR42, c[0x0][0x208] ;  /* 0x00008200002a7ab9 */ /* 0x000fe20000000a00 */
[----:B012-4-:R-:W-:Y:S07]  /*0980*/  BAR.SYNC.DEFER_BLOCKING 0x0 ;  /* 0x0000000000007b1d */ /* 0x017fee0000010000 */
[----:B------:R-:W-:Y:S05]  /*0990*/  @!P0 BRA `(.L_x_2671) ;  /* 0x0000016400d48947 */ /* 0x000fea0003800000 */
.L_x_2672:
[----:B------:R-:W-:-:S08]  /*09a0*/  NOP ;  /* 0x0000000000007918 */ /* 0x000fd00000000000 */
[----:B------:R-:W0:Y:S02]  /*09b0*/  USETMAXREG.TRY_ALLOC.CTAPOOL UP0, 0xf0 ;  /* 0x000000f0000079c8 */ /* 0x000e240008000600 */
[----:B0-----:R-:W-:-:S13]  /*09c0*/  PLOP3.LUT P0, PT, PT, PT, UP0, 0x80, 0x0 ;  /* 0x000000000000781c */ /* 0x001fda0003f0f008 */
[----:B------:R-:W-:Y:S05]  /*09d0*/  @!P0 BRA `(.L_x_2672) ;  /* 0xfffffffc00f08947 */ /* 0x000fea000383ffff */
[----:B------:R-:W-:Y:S01]  /*09e0*/  ISETP.NE.AND P0, PT, R2, 0x1, PT ;  /* 0x000000010200780c */ /* 0x000fe20003f05270 */
[----:B------:R-:W0:Y:S01]  /*09f0*/  S2UR UR5, SR_CgaCtaId ;  /* 0x00000000000579c3 */ /* 0x000e220000008800 */
[----:B------:R-:W-:-:S11]  /*0a00*/  UMOV UR4, 0x400 ;  /* 0x0000040000047882 */ /* 0x000fd60000000000 */
[----:B------:R-:W-:Y:S06]  /*0a10*/  @!P0 BAR.ARV 0x8, 0x100 ;  /* 0x0204000000008b1d */ /* 0x000fec0000002000 */
[----:B------:R-:W-:Y:S01]  /*0a20*/  ISETP.GE.U32.AND P0, PT, R4, 0x100, PT ;  /* 0x000001000400780c */ /* 0x000fe20003f06070 */
[----:B0-----:R-:W-:-:S06]  /*0a30*/  ULEA UR4, UR5, UR4, 0x18 ;  /* 0x0000000405047291 */ /* 0x001fcc000f8ec03f */
[----:B------:R-:W-:-:S06]  /*0a40*/  IMAD.U32 R2, RZ, RZ, UR4 ;  /* 0x00000004ff027e24 */ /* 0x000fcc000f8e00ff */
[----:B------:R-:W-:Y:S06]  /*0a50*/  @P0 BAR.ARV 0xf, 0x100 ;  /* 0x03c4000000000b1d */ /* 0x000fec0000002000 */
[----:B------:R-:W-:Y:S02]  /*0a60*/  ULDC UR4, c[0x0][0xc3c] ;  /* 0x00030f0000047ab9 */ /* 0x000fe40000000800 */
[----:B------:R-:W-:Y:S06]  /*0a70*/  BAR.SYNC.DEFER_BLOCKING 0x5, 0x180 ;  /* 0x0146000000007b1d */ /* 0x000fec0000010000 */
[----:B------:R-:W0:Y:S02]  /*0a80*/  LDS.128 R24, [R2+0x28cd0] ;  /* 0x028cd00002187984 */ /* 0x000e240000000c00 */
[----:B------:R-:W-:Y:S06]  /*0a90*/  BAR.ARV 0x4, 0x180 ;  /* 0x0106000000007b1d */ /* 0x000fec0000002000 */
[----:B0-----:R-:W-:-:S13]  /*0aa0*/  ISETP.GE.AND P0, PT, R27, UR4, PT ;  /* 0x000000041b007c0c */ /* 0x001fda000bf06270 */
[----:B------:R-:W-:Y:S05]  /*0ab0*/  @P0 BRA `(.L_x_2673) ;  /* 0x000001f800440947 */ /* 0x000fea0003800000 */
[----:B------:R-:W-:Y:S01]  /*0ac0*/  VIADD R15, R4, 0xffffff80 ;  /* 0xffffff80040f7836 */ /* 0x000fe20000000000 */
[----:B------:R-:W-:Y:S01]  /*0ad0*/  CS2R R186, SRZ ;  /* 0x0000000000ba7805 */ /* 0x000fe2000001ff00 */
[----:B------:R-:W-:Y:S01]  /*0ae0*/  IMAD.MOV.U32 R197, RZ, RZ, 0x40 ;  /* 0x00000040ffc57424 */ /* 0x000fe200078e00ff */
[----:B------:R-:W-:Y:S01]  /*0af0*/  CS2R R18, SRZ ;  /* 0x0000000000127805 */ /* 0x000fe2000001ff00 */
[----:B------:R-:W-:Y:S01]  /*0b00*/  IMAD.MOV.U32 R217, RZ, RZ, RZ ;  /* 0x000000ffffd97224 */ /* 0x000fe200078e00ff */
[----:B------:R-:W-:Y:S01]  /*0b10*/  SHF.R.S32.HI R0, RZ, 0x1f, R15 ;  /* 0x0000001fff007819 */ /* 0x000fe2000001140f */
[----:B------:R-:W-:-:S03]  /*0b20*/  ULOP3.LUT UR37, UR36, 0x1, URZ, 0xfc, !UPT ;  /* 0x0000000124257892 */ /* 0x000fc6000f8efc3f */
[CC--:B------:R-:W-:Y:S02]  /*0b30*/  LEA.HI R3, R0.reuse, R15.reuse, RZ, 0x4 ;  /* 0x0000000f00037211 */ /* 0x0c0fe400078f20ff */
[----:B------:R-:W-:Y:S02]  /*0b40*/  LEA.HI R6, R0, R15, RZ, 0x5 ;  /* 0x0000000f00067211 */ /* 0x000fe400078f28ff */
[----:B------:R-:W-:Y:S02]  /*0b50*/  LOP3.LUT R4, R3, 0xfffffff0, RZ, 0xc0, !PT ;  /* 0xfffffff003047812 */ /* 0x000fe400078ec0ff */
[--C-:B------:R-:W-:Y:S02]  /*0b60*/  SHF.R.S32.HI R203, RZ, 0x5, R6.reuse ;  /* 0x00000005ffcb7819 */ /* 0x100fe40000011406 */
[----:B------:R-:W-:Y:S01]  /*0b70*/  SHF.R.S32.HI R6, RZ, 0x1f, R6 ;  /* 0x0000001fff067819 */ /* 0x000fe20000011406 */
[----:B------:R-:W-:Y:S01]  /*0b80*/  IMAD.IADD R5, R15, 0x1, -R4 ;  /* 0x000000010f057824 */ /* 0x000fe200078e0a04 */
[----:B------:R-:W-:-:S02]  /*0b90*/  SHF.R.S32.HI R4, RZ, 0x4, R3 ;  /* 0x00000004ff047819 */ /* 0x000fc40000011403 */
[----:B------:R-:W-:Y:S02]  /*0ba0*/  LEA.HI R7, R0, R15, RZ, 0x7 ;  /* 0x0000000f00077211 */ /* 0x000fe400078f38ff */
[----:B------:R-:W-:Y:S02]  /*0bb0*/  SHF.R.S32.HI R10, RZ, 0x1f, R5 ;  /* 0x0000001fff0a7819 */ /* 0x000fe40000011405 */
[----:B------:R-:W-:Y:S02]  /*0bc0*/  LEA.HI R3, R3, R4, RZ, 0x1 ;  /* 0x0000000403037211 */ /* 0x000fe400078f08ff */
[----:B------:R-:W-:Y:S02]  /*0bd0*/  LEA.HI R13, R10, R5, RZ, 0x3 ;  /* 0x000000050a0d7211 */ /* 0x000fe400078f18ff */
[----:B------:R-:W-:Y:S02]  /*0be0*/  LEA.HI R6, R6, R203, RZ, 0x2 ;  /* 0x000000cb06067211 */ /* 0x000fe400078f10ff */
[C---:B------:R-:W-:Y:S01]  /*0bf0*/  LOP3.LUT R14, R13.reuse, 0xfffffff8, RZ, 0xc0, !PT ;  /* 0xfffffff80d0e7812 */ /* 0x040fe200078ec0ff */
[----:B------:R-:W-:Y:S01]  /*0c00*/  IMAD.SHL.U32 R13, R13, 0x40, RZ ;  /* 0x000000400d0d7824 */ /* 0x000fe200078e00ff */
[----:B------:R-:W-:-:S02]  /*0c10*/  LOP3.LUT R3, R3, 0x1ffffffe, RZ, 0xc0, !PT ;  /* 0x1ffffffe03037812 */ /* 0x000fc400078ec0ff */
[----:B------:R-:W-:Y:S01]  /*0c20*/  SHF.R.S32.HI R220, RZ, 0x7, R7 ;  /* 0x00000007ffdc7819 */ /* 0x000fe20000011407 */
[----:B------:R-:W-:Y:S01]  /*0c30*/  IMAD.IADD R14, R5, 0x1, -R14 ;  /* 0x00000001050e7824 */ /* 0x000fe200078e0a0e */
[----:B------:R-:W-:Y:S01]  /*0c40*/  LOP3.LUT R6, R6, 0x3ffffc, RZ, 0xc0, !PT ;  /* 0x003ffffc06067812 */ /* 0x000fe200078ec0ff */
[----:B------:R-:W-:Y:S01]  /*0c50*/  IMAD.IADD R3, R4, 0x1, -R3 ;  /* 0x0000000104037824 */ /* 0x000fe200078e0a03 */
[----:B------:R-:W-:Y:S01]  /*0c60*/  LOP3.LUT R8, R7, 0xffffff80, RZ, 0xc0, !PT ;  /* 0xffffff8007087812 */ /* 0x000fe200078ec0ff */
[----:B------:R-:W-:Y:S01]  /*0c70*/  IMAD R5, R220, 0x100, R5 ;  /* 0x00000100dc057824 */ /* 0x000fe200078e0205 */
[C---:B------:R-:W-:Y:S01]  /*0c80*/  R2P PR, R14.reuse, 0x6 ;  /* 0x000000060e007804 */ /* 0x040fe20000000000 */
[----:B------:R-:W-:Y:S01]  /*0c90*/  IMAD.IADD R6, R203, 0x1, -R6 ;  /* 0x00000001cb067824 */ /* 0x000fe200078e0a06 */
[----:B------:R-:W-:Y:S01]  /*0ca0*/  LEA.HI R7, R7, R220, RZ, 0x1 ;  /* 0x000000dc07077211 */ /* 0x000fe200078f08ff */
[----:B------:R-:W-:Y:S02]  /*0cb0*/  IMAD.SHL.U32 R4, R14, 0x40, RZ ;  /* 0x000000400e047824 */ /* 0x000fe400078e00ff */
[----:B------:R-:W-:Y:S01]  /*0cc0*/  IMAD R6, R6, 0x10, R5 ;  /* 0x0000001006067824 */ /* 0x000fe200078e0205 */
[----:B------:R-:W-:Y:S01]  /*0cd0*/  LOP3.LUT R7, R7, 0xfffffe, RZ, 0xc0, !PT ;  /* 0x00fffffe07077812 */ /* 0x000fe200078ec0ff */
[----:B------:R-:W-:Y:S01]  /*0ce0*/  IMAD.SHL.U32 R3, R3, 0x8, RZ ;  /* 0x0000000803037824 */ /* 0x000fe200078e00ff */
[----:B------:R-:W-:Y:S01]  /*0cf0*/  LOP3.LUT R4, R4, 0x1c0, RZ, 0xc0, !PT ;  /* 0x000001c004047812 */ /* 0x000fe200078ec0ff */
[----:B------:R-:W-:Y:S01]  /*0d00*/  IMAD.IADD R8, R15, 0x1, -R8 ;  /* 0x000000010f087824 */ /* 0x000fe200078e0a08 */
[----:B------:R-:W-:Y:S01]  /*0d10*/  IADD3 R7, R220, -R7, RZ ;  /* 0x80000007dc077210 */ /* 0x000fe20007ffe0ff */
[--C-:B------:R-:W-:Y:S01]  /*0d20*/  IMAD.U32 R228, R6, 0x40, R3.reuse ;  /* 0x0000004006e47824 */ /* 0x100fe200078e0003 */
[----:B------:R-:W-:-:S02]  /*0d30*/  LOP3.LUT R3, R4, 0x8, R3, 0xf8, !PT ;  /* 0x0000000804037812 */ /* 0x000fc400078ef803 */
[----:B------:R-:W-:Y:S01]  /*0d40*/  SHF.R.U32.HI R6, RZ, 0x3, R4 ;  /* 0x00000003ff067819 */ /* 0x000fe20000011604 */
[----:B------:R-:W-:Y:S01]  /*0d50*/  IMAD.SHL.U32 R194, R7, 0x100, RZ ;  /* 0x0000010007c27824 */ /* 0x000fe200078e00ff */
[----:B------:R-:W-:Y:S02]  /*0d60*/  LOP3.LUT R4, R13, 0x7ffffe00, RZ, 0xc0, !PT ;  /* 0x7ffffe000d047812 */ /* 0x000fe400078ec0ff */
[----:B------:R-:W-:Y:S02]  /*0d70*/  LOP3.LUT R3, R3, R6, RZ, 0x3c, !PT ;  /* 0x0000000603037212 */ /* 0x000fe400078e3cff */
[----:B------:R-:W-:Y:S01]  /*0d80*/  SHF.R.S32.HI R9, RZ, 0x1f, R8 ;  /* 0x0000001fff097819 */ /* 0x000fe20000011408 */
[----:B------:R-:W-:Y:S01]  /*0d90*/  IMAD R4, R203, 0x400, R4 ;  /* 0x00000400cb047824 */ /* 0x000fe200078e0204 */
[----:B------:R-:W-:Y:S02]  /*0da0*/  SEL R197, R197, 0xffffffc0, !P2 ;  /* 0xffffffc0c5c57807 */ /* 0x000fe40005000000 */
[----:B------:R-:W-:Y:S01]  /*0db0*/  LEA.HI R10, R9, R8, RZ, 0x2 ;  /* 0x00000008090a7211 */ /* 0x000fe200078f10ff */
[----:B------:R-:W-:Y:S01]  /*0dc0*/  IMAD.IADD R3, R4, 0x1, R3 ;  /* 0x0000000104037824 */ /* 0x000fe200078e0203 */
[----:B------:R-:W-:-:S02]  /*0dd0*/  LEA.HI R4, R0, R15, RZ, 0x3 ;  /* 0x0000000f00047211 */ /* 0x000fc400078f18ff */
[----:B------:R-:W-:Y:S01]  /*0de0*/  LEA.HI R0, R0, R15, RZ, 0x2 ;  /* 0x0000000f00007211 */ /* 0x000fe200078f10ff */
[----:B------:R-:W-:Y:S01]  /*0df0*/  IMAD R195, R3, 0x2, R2 ;  /* 0x0000000203c37824 */ /* 0x000fe200078e0202 */
[----:B------:R-:W-:Y:S02]  /*0e00*/  SHF.R.S32.HI R219, RZ, 0x3, R4 ;  /* 0x00000003ffdb7819 */ /* 0x000fe40000011404 */
[--C-:B------:R-:W-:Y:S01]  /*0e10*/  SHF.R.S32.HI R185, RZ, 0x2, R0.reuse ;  /* 0x00000002ffb97819 */ /* 0x100fe20000011400 */
[C---:B------:R-:W-:Y:S01]  /*0e20*/  VIADD R198, R195.reuse, 0x26800 ;  /* 0x00026800c3c67836 */ /* 0x040fe20000000000 */
[----:B------:R-:W-:Y:S01]  /*0e30*/  LOP3.LUT R218, R4, 0xfffffff8, RZ, 0xc0, !PT ;  /* 0xfffffff804da7812 */ /* 0x000fe200078ec0ff */
[----:B------:R-:W-:Y:S01]  /*0e40*/  VIADD R196, R195, 0x26820 ;  /* 0x00026820c3c47836 */ /* 0x000fe20000000000 */
[----:B------:R-:W-:Y:S01]  /*0e50*/  SHF.R.S32.HI R4, RZ, 0x1f, R0 ;  /* 0x0000001fff047819 */ /* 0x000fe20000011400 */
[----:B------:R-:W-:Y:S01]  /*0e60*/  VIADD R235, R185, 0x20 ;  /* 0x00000020b9eb7836 */ /* 0x000fe20000000000 */
[----:B------:R-:W-:Y:S01]  /*0e70*/  LOP3.LUT R223, R0, 0xfffffffc, RZ, 0xc0, !PT ;  /* 0xfffffffc00df7812 */ /* 0x000fe200078ec0ff */
[----:B------:R-:W-:Y:S01]  /*0e80*/  IMAD.IADD R218, R15, 0x1, -R218 ;  /* 0x000000010fda7824 */ /* 0x000fe200078e0ada */
[--C-:B------:R-:W-:Y:S01]  /*0e90*/  SHF.R.S32.HI R11, RZ, 0x2, R10.reuse ;  /* 0x00000002ff0b7819 */ /* 0x100fe2000001140a */
[----:B------:R-:W-:Y:S01]  /*0ea0*/  IMAD.SHL.U32 R226, R235, 0x40, RZ ;  /* 0x00000040ebe27824 */ /* 0x000fe200078e00ff */
[----:B------:R-:W-:Y:S01]  /*0eb0*/  SHF.R.S32.HI R6, RZ, 0x1f, R235 ;  /* 0x0000001fff067819 */ /* 0x000fe200000114eb */
[----:B------:R-:W-:Y:S01]  /*0ec0*/  IMAD.IADD R223, R15, 0x1, -R223 ;  /* 0x000000010fdf7824 */ /* 0x000fe200078e0adf */
[----:B------:R-:W-:Y:S01]  /*0ed0*/  SHF.R.S32.HI R12, RZ, 0x1f, R10 ;  /* 0x0000001fff0c7819 */ /* 0x000fe2000001140a */
[----:B------:R-:W-:Y:S01]  /*0ee0*/  IMAD.SHL.U32 R200, R218, 0x8, RZ ;  /* 0x00000008dac87824 */ /* 0x000fe200078e00ff */
[----:B------:R-:W-:Y:S01]  /*0ef0*/  LEA.HI R4, R4, R185, RZ, 0x3 ;  /* 0x000000b904047211 */ /* 0x000fe200078f18ff */
[C---:B------:R-:W-:Y:S01]  /*0f00*/  IMAD.SHL.U32 R16, R223.reuse, 0x8, RZ ;  /* 0x00000008df107824 */ /* 0x040fe200078e00ff */
[----:B------:R-:W-:Y:S01]  /*0f10*/  LEA.HI R6, R6, R235, RZ, 0x3 ;  /* 0x000000eb06067211 */ /* 0x000fe200078f18ff */
[----:B------:R-:W-:Y:S01]  /*0f20*/  IMAD.SHL.U32 R188, R223, 0x4, RZ ;  /* 0x00000004dfbc7824 */ /* 0x000fe200078e00ff */
[----:B------:R-:W-:Y:S01]  /*0f30*/  LEA.HI R12, R12, R11, RZ, 0x3 ;  /* 0x0000000b0c0c7211 */ /* 0x000fe200078f18ff */
[----:B------:R-:W-:Y:S01]  /*0f40*/  VIADD R211, R200, 0x80 ;  /* 0x00000080c8d37836 */ /* 0x000fe20000000000 */
[----:B------:R-:W-:Y:S01]  /*0f50*/  LOP3.LUT R5, R10, 0x7ffffffc, RZ, 0xc0, !PT ;  /* 0x7ffffffc0a057812 */ /* 0x000fe200078ec0ff */
[----:B------:R-:W-:Y:S01]  /*0f60*/  IMAD.SHL.U32 R6, R6, 0x40, RZ ;  /* 0x0000004006067824 */ /* 0x000fe200078e00ff */
[----:B------:R-:W-:Y:S01]  /*0f70*/  LOP3.LUT R4, R4, 0xfffffff8, RZ, 0xc0, !PT ;  /* 0xfffffff804047812 */ /* 0x000fe200078ec0ff */
[----:B------:R-:W-:Y:S01]  /*0f80*/  VIADD R210, R200, 0xc0 ;  /* 0x000000c0c8d27836 */ /* 0x000fe20000000000 */
[----:B------:R-:W-:Y:S01]  /*0f90*/  LOP3.LUT R12, R12, 0xfffffff8, RZ, 0xc0, !PT ;  /* 0xfffffff80c0c7812 */ /* 0x000fe200078ec0ff */
[----:B------:R-:W-:Y:S01]  /*0fa0*/  IMAD.IADD R5, R8, 0x1, -R5 ;  /* 0x0000000108057824 */ /* 0x000fe200078e0a05 */
[----:B------:R-:W-:Y:S01]  /*0fb0*/  LEA.HI R9, R9, R8, RZ, 0x5 ;  /* 0x0000000809097211 */ /* 0x000fe200078f28ff */
[----:B------:R-:W-:Y:S01]  /*0fc0*/  IMAD.IADD R193, R185, 0x1, -R4 ;  /* 0x00000001b9c17824 */ /* 0x000fe200078e0a04 */
[----:B------:R-:W-:Y:S01]  /*0fd0*/  LEA.HI R0, R223, R223, RZ, 0x1 ;  /* 0x000000dfdf007211 */ /* 0x000fe200078f08ff */
[----:B------:R-:W-:Y:S01]  /*0fe0*/  IMAD.IADD R12, R11, 0x1, -R12 ;  /* 0x000000010b0c7824 */ /* 0x000fe200078e0a0c */
[----:B------:R-:W-:Y:S01]  /*0ff0*/  LOP3.LUT R226, R226, 0x1c0, RZ, 0xc0, !PT ;  /* 0x000001c0e2e27812 */ /* 0x000fe200078ec0ff */
[C---:B------:R-:W-:Y:S01]  /*1000*/  VIADD R212, R200.reuse, 0x40 ;  /* 0x00000040c8d47836 */ /* 0x040fe20000000000 */
[----:B------:R-:W-:Y:S01]  /*1010*/  SHF.R.S32.HI R9, RZ, 0x5, R9 ;  /* 0x00000005ff097819 */ /* 0x000fe20000011409 */
[----:B------:R-:W-:Y:S01]  /*1020*/  VIADD R209, R200, 0x100 ;  /* 0x00000100c8d17836 */ /* 0x000fe20000000000 */
[----:B------:R-:W-:Y:S01]  /*1030*/  LOP3.LUT R0, R0, 0x1ffffffe, RZ, 0xc0, !PT ;  /* 0x1ffffffe00007812 */ /* 0x000fe200078ec0ff */
[----:B------:R-:W-:Y:S01]  /*1040*/  VIADD R208, R200, 0x140 ;  /* 0x00000140c8d07836 */ /* 0x000fe20000000000 */
[----:B------:R-:W-:Y:S01]  /*1050*/  LOP3.LUT R4, R226, 0x38, R16, 0xf8, !PT ;  /* 0x00000038e2047812 */ /* 0x000fe200078ef810 */
[----:B------:R-:W-:Y:S01]  /*1060*/  VIADD R199, R188, 0x10 ;  /* 0x00000010bcc77836 */ /* 0x000fe20000000000 */
[----:B------:R-:W-:Y:S01]  /*1070*/  SHF.R.U32.HI R8, RZ, 0x3, R226 ;  /* 0x00000003ff087819 */ /* 0x000fe200000116e2 */
[----:B------:R-:W-:Y:S01]  /*1080*/  VIADD R222, R200, 0x180 ;  /* 0x00000180c8de7836 */ /* 0x000fe20000000000 */
[----:B------:R-:W-:Y:S01]  /*1090*/  LOP3.LUT R227, R6, 0xfffffe00, RZ, 0xc0, !PT ;  /* 0xfffffe0006e37812 */ /* 0x000fe200078ec0ff */
[----:B------:R-:W-:Y:S01]  /*10a0*/  VIADD R221, R200, 0x1c0 ;  /* 0x000001c0c8dd7836 */ /* 0x000fe20000000000 */
[----:B------:R-:W-:Y:S01]  /*10b0*/  SHF.R.S32.HI R7, RZ, 0x1f, R210 ;  /* 0x0000001fff077819 */ /* 0x000fe200000114d2 */
[----:B------:R-:W-:Y:S01]  /*10c0*/  IMAD R191, R9, 0x10, R12 ;  /* 0x0000001009bf7824 */ /* 0x000fe200078e020c */
[----:B------:R-:W-:Y:S01]  /*10d0*/  LOP3.LUT R225, R227, R4, R8, 0xf6, !PT ;  /* 0x00000004e3e17212 */ /* 0x000fe200078ef608 */
[----:B------:R-:W-:Y:S01]  /*10e0*/  IMAD.IADD R0, R223, 0x1, -R0 ;  /* 0x00000001df007824 */ /* 0x000fe200078e0a00 */
        /* <DEDUP_REMOVED lines=9> */
[----:B------:R-:W-:Y:S01]  /*1180*/  IMAD R201, R0, 0x8, R191 ;  /* 0x0000000800c97824 */ /* 0x000fe200078e02bf */
[----:B------:R-:W-:Y:S01]  /*1190*/  SHF.R.S32.HI R237, RZ, 0x1f, R222 ;  /* 0x0000001fffed7819 */ /* 0x000fe200000114de */
[----:B------:R-:W-:Y:S01]  /*11a0*/  IMAD.IADD R197, R197, 0x1, R196 ;  /* 0x00000001c5c57824 */ /* 0x000fe200078e02c4 */
[----:B------:R-:W-:-:S07]  /*11b0*/  SHF.R.S32.HI R236, RZ, 0x1f, R221 ;  /* 0x0000001fffec7819 */ /* 0x000fce00000114dd */
.L_x_2882:
[----:B------:R-:W-:Y:S01]  /*11c0*/  ULDC.64 UR4, c[0x0][0xa28] ;  /* 0x00028a0000047ab9 */ /* 0x000fe20000000a00 */
[----:B01-34-:R-:W0:Y:S01]  /*11d0*/  LDC.64 R6, c[0x0][0xa08] ;  /* 0x00028200ff067b82 */ /* 0x01be220000000a00 */
[----:B------:R-:W-:Y:S01]  /*11e0*/  ISETP.NE.U32.AND P0, PT, RZ, UR4, PT ;  /* 0x00000004ff007c0c */ /* 0x000fe2000bf05070 */
[----:B------:R-:W-:Y:S01]  /*11f0*/  IMAD.MOV.U32 R3, RZ, RZ, RZ ;  /* 0x000000ffff037224 */ /* 0x000fe200078e00ff */
[----:B------:R-:W-:Y:S01]  /*1200*/  ULDC.64 UR6, c[0x0][0xa20] ;  /* 0x0002880000067ab9 */ /* 0x000fe20000000a00 */
[----:B------:R-:W-:Y:S01]  /*1210*/  IMAD.MOV.U32 R29, RZ, RZ, RZ ;  /* 0x000000ffff1d7224 */ /* 0x000fe200078e00ff */
[----:B------:R-:W-:Y:S01]  /*1220*/  ISETP.NE.AND.EX P0, PT, RZ, UR5, PT, P0 ;  /* 0x00000005ff007c0c */ /* 0x000fe2000bf05300 */
[----:B------:R-:W-:Y:S02]  /*1230*/  ULDC.64 UR4, c[0x0][0xa18] ;  /* 0x0002860000047ab9 */ /* 0x000fe40000000a00 */
[----:B------:R-:W-:-:S04]  /*1240*/  ISETP.NE.U32.AND P1, PT, RZ, UR4, PT ;  /* 0x00000004ff007c0c */ /* 0x000fc8000bf25070 */
[----:B------:R-:W-:Y:S01]  /*1250*/  ISETP.NE.AND.EX P1, PT, RZ, UR5, PT, P1 ;  /* 0x00000005ff007c0c */ /* 0x000fe2000bf25310 */
[----:B------:R-:W-:Y:S02]  /*1260*/  ULDC.64 UR4, c[0x0][0xa08] ;  /* 0x0002820000047ab9 */ /* 0x000fe40000000a00 */
[----:B------:R-:W-:-:S03]  /*1270*/  ISETP.NE.U32.AND P3, PT, RZ, UR4, PT ;  /* 0x00000004ff007c0c */ /* 0x000fc6000bf65070 */
[----:B------:R-:W1:Y:S01]  /*1280*/  @P0 LDC.64 R4, c[0x0][0xa28] ;  /* 0x00028a00ff040b82 */ /* 0x000e620000000a00 */
[----:B------:R-:W-:Y:S01]  /*1290*/  ISETP.NE.AND.EX P3, PT, RZ, UR5, PT, P3 ;  /* 0x00000005ff007c0c */ /* 0x000fe2000bf65330 */
[----:B0-----:R-:W-:-:S06]  /*12a0*/  IMAD.WIDE R10, R27, 0x4, R6 ;  /* 0x000000041b0a7825 */ /* 0x001fcc00078e0206 */
[----:B------:R-:W0:Y:S01]  /*12b0*/  @P1 LDC.64 R8, c[0x0][0xa18] ;  /* 0x00028600ff081b82 */ /* 0x000e220000000a00 */
[----:B------:R-:W-:Y:S02]  /*12c0*/  ULDC UR4, c[0x0][0x288] ;  /* 0x0000a20000047ab9 */ /* 0x000fe40000000800 */
[----:B------:R-:W-:Y:S01]  /*12d0*/  IMAD.U32 R22, RZ, RZ, UR4 ;  /* 0x00000004ff167e24 */ /* 0x000fe2000f8e00ff */
[----:B------:R-:W-:Y:S02]  /*12e0*/  ULDC.64 UR4, c[0x0][0x418] ;  /* 0x0001060000047ab9 */ /* 0x000fe40000000a00 */
[----:B--2---:R2:W5:Y:S01]  /*12f0*/  @P3 LDG.E R29, desc[UR42][R10.64] ;  /* 0x0000002a0a1d3981 */ /* 0x004562000c1e1900 */
[----:B-1----:R-:W-:-:S05]  /*1300*/  @P0 IMAD.WIDE R4, R27, 0x4, R4 ;  /* 0x000000041b040825 */ /* 0x002fca00078e0204 */
[----:B------:R2:W5:Y:S01]  /*1310*/  @P0 LDG.E R3, desc[UR42][R4.64] ;  /* 0x0000002a04030981 */ /* 0x000562000c1e1900 */
[----:B0-----:R-:W-:-:S05]  /*1320*/  @P1 IMAD.WIDE R6, R27, 0x4, R8 ;  /* 0x000000041b061825 */ /* 0x001fca00078e0208 */
[----:B------:R2:W5:Y:S01]  /*1330*/  @P1 LDG.E R22, desc[UR42][R6.64] ;  /* 0x0000002a06161981 */ /* 0x000562000c1e1900 */
[----:B------:R-:W-:-:S03]  /*1340*/  UISETP.NE.U32.AND UP0, UPT, UR4, URZ, UPT ;  /* 0x0000003f0400728c */ /* 0x000fc6000bf05070 */
[----:B------:R-:W-:Y:S01]  /*1350*/  ULDC UR4, c[0x0][0x424] ;  /* 0x0001090000047ab9 */ /* 0x000fe20000000800 */
[----:B------:R-:W-:Y:S01]  /*1360*/  UISETP.NE.AND.EX UP0, UPT, UR5, URZ, UPT, UP0 ;  /* 0x0000003f0500728c */ /* 0x000fe2000bf05300 */
[----:B------:R-:W-:Y:S02]  /*1370*/  ISETP.NE.U32.AND P2, PT, RZ, UR6, PT ;  /* 0x00000006ff007c0c */ /* 0x000fe4000bf45070 */
[----:B------:R-:W-:Y:S01]  /*1380*/  ULDC UR5, c[0x0][0x2f0] ;  /* 0x0000bc0000057ab9 */ /* 0x000fe20000000800 */
[----:B------:R-:W-:Y:S01]  /*1390*/  USEL UR4, UR4, 0x1, UP0 ;  /* 0x0000000104047887 */ /* 0x000fe20008000000 */
[----:B------:R-:W-:-:S03]  /*13a0*/  ISETP.NE.AND.EX P2, PT, RZ, UR7, PT, P2 ;  /* 0x00000007ff007c0c */ /* 0x000fc6000bf45320 */
[----:B------:R-:W-:-:S03]  /*13b0*/  UIMAD UR4, UR4, UR5, URZ ;  /* 0x00000005040472a4 */ /* 0x000fc6000f8e023f */
[----:B------:R-:W-:Y:S01]  /*13c0*/  ULDC UR5, c[0x0][0x348] ;  /* 0x0000d20000057ab9 */ /* 0x000fe20000000800 */
[----:B------:R-:W-:Y:S02]  /*13d0*/  IMAD.MOV.U32 R204, RZ, RZ, R26 ;  /* 0x000000ffffcc7224 */ /* 0x000fe400078e001a */
[----:B------:R-:W-:Y:S01]  /*13e0*/  IMAD.MOV.U32 R205, RZ, RZ, R27 ;  /* 0x000000ffffcd7224 */ /* 0x000fe200078e001b */
[----:B--2---:R-:W-:Y:S06]  /*13f0*/  @P1 BRA `(.L_x_2674) ;  /* 0x0000000000241947 */ /* 0x004fec0003800000 */
        /* <DEDUP_REMOVED lines=9> */
.L_x_2674:
[----:B------:R-:W-:Y:S01]  /*1490*/  MOV R36, UR5 ;  /* 0x0000000500247c02 */ /* 0x000fe20008000f00 */
[----:B------:R-:W-:Y:S01]  /*14a0*/  IMAD.U32 R24, RZ, RZ, UR4 ;  /* 0x00000004ff187e24 */ /* 0x000fe2000f8e00ff */
[----:B------:R-:W-:Y:S06]  /*14b0*/  @!P2 BRA `(.L_x_2675) ;  /* 0x000000000010a947 */ /* 0x000fec0003800000 */
[----:B------:R-:W0:Y:S02]  /*14c0*/  LDC.64 R4, c[0x0][0xa20] ;  /* 0x00028800ff047b82 */ /* 0x000e240000000a00 */
[----:B0-----:R-:W-:-:S05]  /*14d0*/  IMAD.WIDE R4, R27, 0x4, R4 ;  /* 0x000000041b047825 */ /* 0x001fca00078e0204 */
[----:B------:R0:W5:Y:S01]  /*14e0*/  LDG.E R24, desc[UR42][R4.64] ;  /* 0x0000002a04187981 */ /* 0x000162000c1e1900 */
[----:B------:R-:W-:Y:S05]  /*14f0*/  BRA `(.L_x_2676) ;  /* 0x0000000000107947 */ /* 0x000fea0003800000 */
.L_x_2675:
[----:B------:R-:W-:Y:S05]  /*1500*/  @!P3 BRA `(.L_x_2676) ;  /* 0x00000000000cb947 */ /* 0x000fea0003800000 */
[----:B------:R-:W2:Y:S04]  /*1510*/  LDG.E R5, desc[UR42][R10.64] ;  /* 0x0000002a0a057981 */ /* 0x000ea8000c1e1900 */
[----:B------:R-:W2:Y:S02]  /*1520*/  LDG.E R24, desc[UR42][R10.64+0x4] ;  /* 0x0000042a0a187981 */ /* 0x000ea4000c1e1900 */
[----:B--2---:R-:W-:-:S07]  /*1530*/  IMAD.IADD R24, R24, 0x1, -R5 ;  /* 0x0000000118187824 */ /* 0x004fce00078e0a05 */
.L_x_2676:
[----:B------:R-:W-:Y:S01]  /*1540*/  ULDC.64 UR4, c[0x0][0xa10] ;  /* 0x0002840000047ab9 */ /* 0x000fe20000000a00 */
[----:B------:R-:W1:Y:S01]  /*1550*/  LDC R8, c[0x0][0x448] ;  /* 0x00011200ff087b82 */ /* 0x000e620000000800 */
[----:B------:R-:W-:-:S04]  /*1560*/  ISETP.NE.U32.AND P0, PT, RZ, UR4, PT ;  /* 0x00000004ff007c0c */ /* 0x000fc8000bf05070 */
[----:B------:R-:W-:Y:S01]  /*1570*/  ISETP.NE.AND.EX P0, PT, RZ, UR5, PT, P0 ;  /* 0x00000005ff007c0c */ /* 0x000fe2000bf05300 */
[----:B------:R-:W-:Y:S02]  /*1580*/  ULDC.64 UR4, c[0x0][0xa30] ;  /* 0x00028c0000047ab9 */ /* 0x000fe40000000a00 */
[----:B------:R-:W-:Y:S01]  /*1590*/  ISETP.NE.U32.AND P1, PT, RZ, UR4, PT ;  /* 0x00000004ff007c0c */ /* 0x000fe2000bf25070 */
[----:B-----5:R-:W-:Y:S01]  /*15a0*/  IMAD.MOV.U32 R37, RZ, RZ, R24 ;  /* 0x000000ffff257224 */ /* 0x020fe200078e0018 */
[----:B------:R-:W2:Y:S02]  /*15b0*/  LDC.64 R12, c[0x0][0x9e0] ;  /* 0x00027800ff0c7b82 */ /* 0x000ea40000000a00 */
[----:B------:R-:W-:-:S06]  /*15c0*/  ISETP.NE.AND.EX P1, PT, RZ, UR5, PT, P1 ;  /* 0x00000005ff007c0c */ /* 0x000fcc000bf25310 */
[----:B0-----:R-:W0:Y:S08]  /*15d0*/  @P0 LDC.64 R4, c[0x0][0xa10] ;  /* 0x00028400ff040b82 */ /* 0x001e300000000a00 */
[----:B------:R-:W3:Y:S01]  /*15e0*/  @P1 LDC.64 R6, c[0x0][0xa30] ;  /* 0x00028c00ff061b82 */ /* 0x000ee20000000a00 */
[----:B0-----:R-:W-:-:S05]  /*15f0*/  @P0 IMAD.WIDE R4, R27, 0x4, R4 ;  /* 0x000000041b040825 */ /* 0x001fca00078e0204 */
[----:B------:R-:W4:Y:S04]  /*1600*/  @P0 LDG.E R0, desc[UR42][R4.64] ;  /* 0x0000002a04000981 */ /* 0x000f28000c1e1900 */
[----:B------:R-:W4:Y:S01]  /*1610*/  @P0 LDG.E R9, desc[UR42][R4.64+0x4] ;  /* 0x0000042a04090981 */ /* 0x000f22000c1e1900 */
[----:B---3--:R-:W-:-:S05]  /*1620*/  @P1 IMAD.WIDE R6, R27, 0x4, R6 ;  /* 0x000000041b061825 */ /* 0x008fca00078e0206 */
[----:B------:R0:W5:Y:S01]  /*1630*/  @P1 LDG.E R37, desc[UR42][R6.64] ;  /* 0x0000002a06251981 */ /* 0x000162000c1e1900 */
[----:B-1----:R-:W-:Y:S01]  /*1640*/  ISETP.NE.AND P1, PT, R8, 0x1, PT ;  /* 0x000000010800780c */ /* 0x002fe20003f25270 */
[----:B------:R-:W-:Y:S01]  /*1650*/  IMAD.SHL.U32 R192, R25, 0x40, RZ ;  /* 0x0000004019c07824 */ /* 0x000fe200078e00ff */
[----:B--2---:R-:W-:Y:S01]  /*1660*/  ISETP.GE.AND P2, PT, R13, 0x1, PT ;  /* 0x000000010d00780c */ /* 0x004fe20003f46270 */
[----:B------:R-:W-:-:S10]  /*1670*/  IMAD.IADD R10, R24, 0x1, -R3 ;  /* 0x00000001180a7824 */ /* 0x000fd400078e0a03 */
[----:B------:R-:W1:Y:S08]  /*1680*/  @P1 LDC R11, c[0x0][0x44c] ;  /* 0x00011300ff0b1b82 */ /* 0x000e700000000800 */
[----:B------:R-:W2:Y:S01]  /*1690*/  @P1 LDC R8, c[0x0][0x450] ;  /* 0x00011400ff081b82 */ /* 0x000ea20000000800 */
[----:B----4-:R-:W-:Y:S02]  /*16a0*/  @P0 IMAD.IADD R36, R9, 0x1, -R0 ;  /* 0x0000000109240824 */ /* 0x010fe400078e0a00 */
[----:B------:R-:W-:-:S02]  /*16b0*/  VIADD R0, R192, 0x3f ;  /* 0x0000003fc0007836 */ /* 0x000fc40000000000 */
[----:B------:R-:W-:Y:S02]  /*16c0*/  IMAD.IADD R23, R10, 0x1, R36 ;  /* 0x000000010a177824 */ /* 0x000fe400078e0224 */
[----:B-1----:R-:W-:-:S03]  /*16d0*/  @P1 IMAD.HI.U32 R3, R0, R11, RZ ;  /* 0x0000000b00031227 */ /* 0x002fc600078e00ff */
[C---:B------:R-:W-:Y:S01]  /*16e0*/  IADD3 R5, R23.reuse, 0x1, -R22 ;  /* 0x0000000117057810 */ /* 0x040fe20007ffe816 */
[----:B------:R-:W-:Y:S01]  /*16f0*/  IMAD.MOV.U32 R4, RZ, RZ, R0 ;  /* 0x000000ffff047224 */ /* 0x000fe200078e0000 */
[----:B--2---:R-:W-:Y:S01]  /*1700*/  @P1 SHF.R.U32.HI R4, RZ, R8, R3 ;  /* 0x00000008ff041219 */ /* 0x004fe20000011603 */
[----:B------:R-:W-:-:S04]  /*1710*/  VIADD R0, R23, 0x3f ;  /* 0x0000003f17007836 */ /* 0x000fc80000000000 */
[----:B0-----:R-:W-:Y:S01]  /*1720*/  IMAD.IADD R7, R5, 0x1, R4 ;  /* 0x0000000105077824 */ /* 0x001fe200078e0204 */
[----:B------:R-:W-:-:S04]  /*1730*/  SHF.R.S32.HI R3, RZ, 0x1f, R0 ;  /* 0x0000001fff037819 */ /* 0x000fc80000011400 */
[----:B------:R-:W-:Y:S01]  /*1740*/  LEA.HI R3, R3, R0, RZ, 0x6 ;  /* 0x0000000003037211 */ /* 0x000fe200078f30ff */
[----:B------:R-:W-:-:S03]  /*1750*/  IMAD.IADD R0, R7, 0x1, R12 ;  /* 0x0000000107007824 */ /* 0x000fc600078e020c */
[----:B------:R-:W-:Y:S01]  /*1760*/  SHF.R.S32.HI R168, RZ, 0x6, R3 ;  /* 0x00000006ffa87819 */ /* 0x000fe20000011403 */
[----:B------:R-:W-:Y:S06]  /*1770*/  @!P2 BRA `(.L_x_2677) ;  /* 0x000000000048a947 */ /* 0x000fec0003800000 */
        /* <DEDUP_REMOVED lines=11> */
.L_x_2679:
[----:B------:R-:W-:-:S13]  /*1830*/  ISETP.NE.AND P0, PT, R13, 0x1, PT ;  /* 0x000000010d00780c */ /* 0x000fda0003f05270 */
[----:B------:R-:W0:Y:S02]  /*1840*/  @P0 LDC.64 R4, c[0x0][0x9e8] ;  /* 0x00027a00ff040b82 */ /* 0x000e240000000a00 */
[----:B0-----:R-:W-:-:S05]  /*1850*/  @P0 IMAD.HI.U32 R4, R3, R4, RZ ;  /* 0x0000000403040227 */ /* 0x001fca00078e00ff */
[----:B------:R-:W-:-:S07]  /*1860*/  @P0 SHF.R.U32.HI R3, RZ, R5, R4 ;  /* 0x00000005ff030219 */ /* 0x000fce0000011604 */
.L_x_2680:
[----:B------:R-:W-:Y:S05]  /*1870*/  BSYNC B0 ;  /* 0x0000000000007941 */ /* 0x000fea0003800000 */
.L_x_2678:
[----:B------:R-:W-:-:S05]  /*1880*/  IMAD R3, R3, R13, R13 ;  /* 0x0000000d03037224 */ /* 0x000fca00078e020d */
[----:B------:R-:W-:-:S07]  /*1890*/  VIMNMX R0, R0, R3, PT ;  /* 0x0000000300007248 */ /* 0x000fce0003fe0100 */
.L_x_2677:
[----:B------:R-:W0:Y:S01]  /*18a0*/  @P1 LDC R3, c[0x0][0x44c] ;  /* 0x00011300ff031b82 */ /* 0x000e220000000800 */
[----:B------:R-:W-:-:S07]  /*18b0*/  ULDC UR4, c[0x0][0x9dc] ;  /* 0x0002770000047ab9 */ /* 0x000fce0000000800 */
[----:B------:R-:W1:Y:S01]  /*18c0*/  @P1 LDC R5, c[0x0][0x450] ;  /* 0x00011400ff051b82 */ /* 0x000e620000000800 */
[----:B0-----:R-:W-:-:S04]  /*18d0*/  @P1 IMAD.HI.U32 R4, R192, R3, RZ ;  /* 0x00000003c0041227 */ /* 0x001fc800078e00ff */
[----:B------:R-:W-:Y:S01]  /*18e0*/  IMAD.MOV.U32 R3, RZ, RZ, R192 ;  /* 0x000000ffff037224 */ /* 0x000fe200078e00c0 */
[----:B-1----:R-:W-:-:S04]  /*18f0*/  @P1 SHF.R.U32.HI R3, RZ, R5, R4 ;  /* 0x00000005ff031219 */ /* 0x002fc80000011604 */
[----:B------:R-:W-:-:S05]  /*1900*/  IADD3 R3, R3, R23, -R22 ;  /* 0x0000001703037210 */ /* 0x000fca0007ffe816 */
[----:B------:R-:W-:Y:S01]  /*1910*/  VIADD R4, R3, -UR4 ;  /* 0x8000000403047c36 */ /* 0x000fe20008000000 */
[----:B------:R-:W-:Y:S06]  /*1920*/  @!P2 BRA `(.L_x_2681) ;  /* 0x000000000044a947 */ /* 0x000fec0003800000 */
        /* <DEDUP_REMOVED lines=10> */
.L_x_2683:
[----:B------:R-:W-:-:S13]  /*19d0*/  ISETP.NE.AND P0, PT, R13, 0x1, PT ;  /* 0x000000010d00780c */ /* 0x000fda0003f05270 */
[----:B------:R-:W0:Y:S02]  /*19e0*/  @P0 LDC.64 R6, c[0x0][0x9e8] ;  /* 0x00027a00ff060b82 */ /* 0x000e240000000a00 */
[----:B0-----:R-:W-:-:S05]  /*19f0*/  @P0 IMAD.HI.U32 R6, R3, R6, RZ ;  /* 0x0000000603060227 */ /* 0x001fca00078e00ff */
[----:B------:R-:W-:-:S07]  /*1a00*/  @P0 SHF.R.U32.HI R3, RZ, R7, R6 ;  /* 0x00000007ff030219 */ /* 0x000fce0000011606 */
.L_x_2684:
[----:B------:R-:W-:Y:S05]  /*1a10*/  BSYNC B0 ;  /* 0x0000000000007941 */ /* 0x000fea0003800000 */
.L_x_2682:
[----:B------:R-:W-:-:S05]  /*1a20*/  IMAD R3, R3, R13, RZ ;  /* 0x0000000d03037224 */ /* 0x000fca00078e02ff */
[----:B------:R-:W-:-:S07]  /*1a30*/  VIMNMX R4, R4, R3, !PT ;  /* 0x0000000304047248 */ /* 0x000fce0007fe0100 */
.L_x_2681:
[----:B------:R-:W-:Y:S01]  /*1a40*/  VIADD R0, R0, 0x3f ;  /* 0x0000003f00007836 */ /* 0x000fe20000000000 */
[----:B------:R-:W-:Y:S02]  /*1a50*/  SHF.R.S32.HI R5, RZ, 0x1f, R4 ;  /* 0x0000001fff057819 */ /* 0x000fe40000011404 */
[----:B------:R-:W-:Y:S02]  /*1a60*/  PLOP3.LUT P3, PT, PT, PT, PT, 0x80, 0x0 ;  /* 0x000000000000781c */ /* 0x000fe40003f6f070 */
[----:B------:R-:W-:Y:S02]  /*1a70*/  SHF.R.S32.HI R3, RZ, 0x1f, R0 ;  /* 0x0000001fff037819 */ /* 0x000fe40000011400 */
[----:B------:R-:W-:Y:S02]  /*1a80*/  LEA.HI R5, R5, R4, RZ, 0x6 ;  /* 0x0000000405057211 */ /* 0x000fe400078f30ff */
[----:B------:R-:W-:Y:S02]  /*1a90*/  LEA.HI R3, R3, R0, RZ, 0x6 ;  /* 0x0000000003037211 */ /* 0x000fe400078f30ff */
[----:B------:R-:W-:-:S02]  /*1aa0*/  SHF.R.S32.HI R5, RZ, 0x6, R5 ;  /* 0x00000006ff057819 */ /* 0x000fc40000011405 */
[----:B------:R-:W-:Y:S02]  /*1ab0*/  SHF.R.S32.HI R3, RZ, 0x6, R3 ;  /* 0x00000006ff037819 */ /* 0x000fe40000011403 */
[----:B------:R-:W-:Y:S02]  /*1ac0*/  VIMNMX R5, RZ, R5, !PT ;  /* 0x00000005ff057248 */ /* 0x000fe40007fe0100 */
[----:B------:R-:W-:-:S03]  /*1ad0*/  VIMNMX R3, R168, R3, PT ;  /* 0x00000003a8037248 */ /* 0x000fc60003fe0100 */
[--C-:B------:R-:W-:Y:S02]  /*1ae0*/  IMAD R5, R5, 0x40, -R10.reuse ;  /* 0x0000004005057824 */ /* 0x100fe400078e0a0a */
[----:B------:R-:W-:-:S03]  /*1af0*/  IMAD R3, R3, 0x40, -R10 ;  /* 0x0000004003037824 */ /* 0x000fc600078e0a0a */
[----:B------:R-:W-:Y:S02]  /*1b00*/  VIMNMX R5, RZ, R5, !PT ;  /* 0x00000005ff057248 */ /* 0x000fe40007fe0100 */
[----:B------:R-:W-:Y:S02]  /*1b10*/  VIMNMX R0, R3, R36, PT ;  /* 0x0000002403007248 */ /* 0x000fe40003fe0100 */
[----:B------:R-:W-:Y:S02]  /*1b20*/  SHF.R.U32.HI R44, RZ, 0x6, R5 ;  /* 0x00000006ff2c7819 */ /* 0x000fe40000011605 */
[----:B------:R-:W-:-:S03]  /*1b30*/  ISETP.GT.AND P0, PT, R0, R5, PT ;  /* 0x000000050000720c */ /* 0x000fc60003f04270 */
[----:B------:R-:W-:-:S10]  /*1b40*/  IMAD.MOV.U32 R45, RZ, RZ, R44 ;  /* 0x000000ffff2d7224 */ /* 0x000fd400078e002c */
[----:B------:R-:W-:-:S05]  /*1b50*/  @P0 VIADD R0, R0, 0x3f ;  /* 0x0000003f00000836 */ /* 0x000fca0000000000 */
[----:B------:R-:W-:-:S04]  /*1b60*/  @P0 SHF.R.S32.HI R3, RZ, 0x1f, R0 ;  /* 0x0000001fff030819 */ /* 0x000fc80000011400 */
[----:B------:R-:W-:-:S04]  /*1b70*/  @P0 LEA.HI R3, R3, R0, RZ, 0x6 ;  /* 0x0000000003030211 */ /* 0x000fc800078f30ff */
[----:B------:R-:W-:-:S04]  /*1b80*/  @P0 SHF.R.S32.HI R45, RZ, 0x6, R3 ;  /* 0x00000006ff2d0819 */ /* 0x000fc80000011403 */
[----:B------:R-:W-:-:S13]  /*1b90*/  ISETP.GT.AND P0, PT, R45, R44, PT ;  /* 0x0000002c2d00720c */ /* 0x000fda0003f04270 */
[----:B------:R-:W-:Y:S05]  /*1ba0*/  @!P0 BRA `(.L_x_2685) ;  /* 0x0000002800408947 */ /* 0x000fea0003800000 */
        /* <DEDUP_REMOVED lines=20> */
.L_x_2687:
[----:B------:R-:W-:Y:S05]  /*1cf0*/  BSYNC B6 ;  /* 0x0000000000067941 */ /* 0x000fea0003800000 */
.L_x_2686:
        /* <DEDUP_REMOVED lines=20> */
.L_x_2689:
[----:B------:R-:W-:Y:S05]  /*1e40*/  BSYNC B6 ;  /* 0x0000000000067941 */ /* 0x000fea0003800000 */
.L_x_2688:
[----:B------:R-:W-:Y:S01]  /*1e50*/  ULDC.64 UR4, c[0x0][0x9f8] ;  /* 0x00027e0000047ab9 */ /* 0x000fe20000000a00 */
[----:B------:R-:W0:Y:S01]  /*1e60*/  LDC.64 R50, c[0x0][0x300] ;  /* 0x0000c000ff327b82 */ /* 0x000e220000000a00 */
[----:B------:R-:W-:Y:S01]  /*1e70*/  ISETP.NE.U32.AND P0, PT, RZ, UR4, PT ;  /* 0x00000004ff007c0c */ /* 0x000fe2000bf05070 */
[----:B------:R-:W-:Y:S01]  /*1e80*/  IMAD.IADD R40, R29, 0x1, R24 ;  /* 0x000000011d287824 */ /* 0x000fe200078e0218 */
[----:B------:R-:W-:Y:S01]  /*1e90*/  ULDC.64 UR8, c[0x0][0xa08] ;  /* 0x0002820000087ab9 */ /* 0x000fe20000000a00 */
[----:B------:R-:W-:Y:S01]  /*1ea0*/  ULDC.64 UR6, c[0x0][0x330] ;  /* 0x0000cc0000067ab9 */ /* 0x000fe20000000a00 */
[----:B------:R-:W-:Y:S01]  /*1eb0*/  ISETP.NE.AND.EX P0, PT, RZ, UR5, PT, P0 ;  /* 0x00000005ff007c0c */ /* 0x000fe2000bf05300 */
[----:B------:R-:W-:Y:S02]  /*1ec0*/  ULDC.64 UR4, c[0x0][0x308] ;  /* 0x0000c20000047ab9 */ /* 0x000fe40000000a00 */
[----:B------:R-:W1:Y:S01]  /*1ed0*/  LDC.64 R52, c[0x0][0x3f8] ;  /* 0x0000fe00ff347b82 */ /* 0x000e620000000a00 */
[----:B------:R-:W-:-:S07]  /*1ee0*/  SHF.R.S32.HI R17, RZ, 0x1f, R16 ;  /* 0x0000001fff117819 */ /* 0x000fce0000011410 */
[----:B------:R-:W2:Y:S08]  /*1ef0*/  LDC R41, c[0x0][0x3f4] ;  /* 0x0000fd00ff297b82 */ /* 0x000eb00000000800 */
[----:B------:R-:W3:Y:S02]  /*1f00*/  @P0 LDC.64 R4, c[0x0][0x9f8] ;  /* 0x00027e00ff040b82 */ /* 0x000ee40000000a00 */
[----:B---3--:R-:W-:-:S05]  /*1f10*/  @P0 IMAD.WIDE R4, R27, 0x4, R4 ;  /* 0x000000041b040825 */ /* 0x008fca00078e0204 */
[----:B------:R3:W4:Y:S01]  /*1f20*/  @P0 LDG.E R27, desc[UR42][R4.64] ;  /* 0x0000002a041b0981 */ /* 0x000722000c1e1900 */
[----:B------:R-:W-:Y:S01]  /*1f30*/  SHF.R.S32.HI R24, RZ, 0x1f, R40 ;  /* 0x0000001fff187819 */ /* 0x000fe20000011428 */
[-C--:B0-----:R-:W-:Y:S01]  /*1f40*/  IMAD.WIDE.U32 R6, R40, R50.reuse, RZ ;  /* 0x0000003228067225 */ /* 0x081fe200078e00ff */
[----:B------:R-:W-:Y:S01]  /*1f50*/  ISETP.NE.U32.AND P0, PT, RZ, UR8, PT ;  /* 0x00000008ff007c0c */ /* 0x000fe2000bf05070 */
[----:B------:R-:W0:Y:S01]  /*1f60*/  S2R R57, SR_TID.X ;  /* 0x0000000000397919 */ /* 0x000e220000002100 */
[----:B------:R-:W-:Y:S01]  /*1f70*/  SHF.R.S32.HI R189, RZ, 0x1f, R188 ;  /* 0x0000001fffbd7819 */ /* 0x000fe200000114bc */
[----:B------:R-:W-:Y:S01]  /*1f80*/  IMAD R0, R24, R50, RZ ;  /* 0x0000003218007224 */ /* 0x000fe200078e02ff */
[----:B------:R-:W-:Y:S01]  /*1f90*/  ISETP.NE.AND.EX P0, PT, RZ, UR9, PT, P0 ;  /* 0x00000009ff007c0c */ /* 0x000fe2000bf05300 */
[----:B------:R-:W-:Y:S01]  /*1fa0*/  IMAD.WIDE.U32 R10, R26, UR6, R16 ;  /* 0x000000061a0a7c25 */ /* 0x000fe2000f8e0010 */
[----:B--2---:R-:W-:Y:S02]  /*1fb0*/  ISETP.GE.AND P1, PT, R16, R41, PT ;  /* 0x000000291000720c */ /* 0x004fe40003f26270 */
[----:B------:R-:W-:Y:S01]  /*1fc0*/  SHF.L.U64.HI R49, R50, 0x6, R51 ;  /* 0x0000000632317819 */ /* 0x000fe20000010233 */
[----:B------:R-:W-:Y:S01]  /*1fd0*/  IMAD R3, R40, R51, R0 ;  /* 0x0000003328037224 */ /* 0x000fe200078e0200 */
[----:B------:R-:W-:Y:S01]  /*1fe0*/  SHF.R.S32.HI R0, RZ, 0x1f, R26 ;  /* 0x0000001fff007819 */ /* 0x000fe2000001141a */
[----:B------:R-:W-:Y:S01]  /*1ff0*/  IMAD.SHL.U32 R14, R193, 0x40, RZ ;  /* 0x00000040c10e7824 */ /* 0x000fe200078e00ff */
[----:B------:R-:W-:Y:S01]  /*2000*/  IADD3 R40, P2, R185, R40, RZ ;  /* 0x00000028b9287210 */ /* 0x000fe20007f5e0ff */
[----:B------:R-:W-:Y:S01]  /*2010*/  IMAD.IADD R7, R7, 0x1, R3 ;  /* 0x0000000107077824 */ /* 0x000fe200078e0203 */
[----:B------:R-:W-:Y:S01]  /*2020*/  IADD3 R68, R16, 0x20, RZ ;  /* 0x0000002010447810 */ /* 0x000fe20007ffe0ff */
[----:B------:R-:W-:Y:S01]  /*2030*/  IMAD R3, R0, UR4, RZ ;  /* 0x0000000400037c24 */ /* 0x000fe2000f8e02ff */
[----:B------:R-:W-:Y:S01]  /*2040*/  P2R R66, PR, RZ, 0x2 ;  /* 0x00000002ff427803 */ /* 0x000fe20000000000 */
[----:B------:R-:W-:-:S04]  /*2050*/  IMAD.WIDE.U32 R6, R26, UR4, R6 ;  /* 0x000000041a067c25 */ /* 0x000fc8000f8e0006 */
[----:B---3--:R-:W-:Y:S01]  /*2060*/  IMAD R5, R26, UR5, R3 ;  /* 0x000000051a057c24 */ /* 0x008fe2000f8e0203 */
[----:B------:R-:W-:Y:S01]  /*2070*/  ULDC.64 UR4, c[0x0][0x310] ;  /* 0x0000c40000047ab9 */ /* 0x000fe20000000a00 */
[----:B------:R-:W-:Y:S01]  /*2080*/  IMAD R9, R0, UR6, RZ ;  /* 0x0000000600097c24 */ /* 0x000fe2000f8e02ff */
[----:B------:R-:W-:Y:S01]  /*2090*/  SHF.R.S32.HI R3, RZ, 0x1f, R185 ;  /* 0x0000001fff037819 */ /* 0x000fe200000114b9 */
[----:B------:R-:W-:Y:S02]  /*20a0*/  IMAD.IADD R7, R7, 0x1, R5 ;  /* 0x0000000107077824 */ /* 0x000fe400078e0205 */
[----:B------:R-:W2:Y:S01]  /*20b0*/  LDC.64 R4, c[0x0][0x408] ;  /* 0x00010200ff047b82 */ /* 0x000ea20000000a00 */
[----:B------:R-:W-:Y:S02]  /*20c0*/  IMAD R15, R26, UR7, R9 ;  /* 0x000000071a0f7c24 */ /* 0x000fe4000f8e0209 */
[----:B-1----:R-:W-:Y:S02]  /*20d0*/  IMAD R12, R3, R52, RZ ;  /* 0x00000034030c7224 */ /* 0x002fe400078e02ff */
[----:B------:R-:W-:Y:S01]  /*20e0*/  IMAD.IADD R11, R11, 0x1, R15 ;  /* 0x000000010b0b7824 */ /* 0x000fe200078e020f */
[----:B------:R-:W-:Y:S01]  /*20f0*/  SEL R15, R41, RZ, P1 ;  /* 0x000000ff290f7207 */ /* 0x000fe20000800000 */
[----:B------:R-:W-:Y:S01]  /*2100*/  IMAD R25, R185, R53, R12 ;  /* 0x00000035b9197224 */ /* 0x000fe200078e020c */
[----:B0-----:R-:W-:Y:S01]  /*2110*/  LEA.HI R57, R57, 0x8, RZ, 0x19 ;  /* 0x0000000839397811 */ /* 0x001fe200078fc8ff */
[----:B------:R-:W-:-:S02]  /*2120*/  IMAD.SHL.U32 R58, R41, 0x2, RZ ;  /* 0x00000002293a7824 */ /* 0x000fc400078e00ff */
[----:B------:R-:W-:Y:S02]  /*2130*/  IMAD.IADD R15, R16, 0x1, R15 ;  /* 0x00000001100f7824 */ /* 0x000fe400078e020f */
[----:B------:R-:W-:-:S03]  /*2140*/  IMAD.X R41, R24, 0x1, R3, P2 ;  /* 0x0000000118297824 */ /* 0x000fc600010e0603 */
[----:B------:R-:W-:-:S04]  /*2150*/  SHF.R.S32.HI R48, RZ, 0x1f, R15 ;  /* 0x0000001fff307819 */ /* 0x000fc8000001140f */
[----:B------:R-:W-:Y:S02]  /*2160*/  LEA.HI R48, R48, R15, RZ, 0x3 ;  /* 0x0000000f30307211 */ /* 0x000fe400078f18ff */
[C---:B--2---:R-:W-:Y:S01]  /*2170*/  SHF.L.U64.HI R54, R4.reuse, 0x6, R5 ;  /* 0x0000000604367819 */ /* 0x044fe20000010205 */
[----:B------:R-:W-:Y:S01]  /*2180*/  IMAD.SHL.U32 R55, R4, 0x40, RZ ;  /* 0x0000004004377824 */ /* 0x000fe200078e00ff */
[----:B------:R-:W-:-:S04]  /*2190*/  LOP3.LUT R63, R48, 0xfffffff8, RZ, 0xc0, !PT ;  /* 0xfffffff8303f7812 */ /* 0x000fc800078ec0ff */
[----:B------:R-:W-:Y:S02]  /*21a0*/  SHF.R.S32.HI R69, RZ, 0x1f, R63 ;  /* 0x0000001fff457819 */ /* 0x000fe4000001143f */
[----:B----4-:R-:W-:Y:S02]  /*21b0*/  SHF.R.S32.HI R0, RZ, 0x1f, R27 ;  /* 0x0000001fff007819 */ /* 0x010fe4000001141b */
[----:B------:R-:W-:Y:S02]  /*21c0*/  SEL R27, R27, RZ, !P0 ;  /* 0x000000ff1b1b7207 */ /* 0x000fe40004000000 */
[----:B------:R-:W-:-:S03]  /*21d0*/  SEL R0, R0, RZ, !P0 ;  /* 0x000000ff00007207 */ /* 0x000fc60004000000 */
[----:B------:R-:W-:-:S04]  /*21e0*/  IMAD.WIDE.U32 R28, R27, UR4, R6 ;  /* 0x000000041b1c7c25 */ /* 0x000fc8000f8e0006 */
[----:B------:R-:W-:Y:S02]  /*21f0*/  IMAD R8, R0, UR4, RZ ;  /* 0x0000000400087c24 */ /* 0x000fe4000f8e02ff */
[----:B------:R-:W-:-:S04]  /*2200*/  IMAD.WIDE.U32 R6, R185, R52, R188 ;  /* 0x00000034b9067225 */ /* 0x000fc800078e00bc */
[----:B------:R-:W-:Y:S01]  /*2210*/  IMAD R13, R27, UR5, R8 ;  /* 0x000000051b0d7c24 */ /* 0x000fe2000f8e0208 */
[----:B------:R-:W-:Y:S01]  /*2220*/  ULDC.64 UR4, c[0x0][0x338] ;  /* 0x0000ce0000047ab9 */ /* 0x000fe20000000a00 */
[----:B------:R-:W-:Y:S02]  /*2230*/  IMAD R8, R3, R50, RZ ;  /* 0x0000003203087224 */ /* 0x000fe400078e02ff */
[----:B------:R-:W-:-:S04]  /*2240*/  IMAD.WIDE.U32 R20, R27, UR4, R10 ;  /* 0x000000041b147c25 */ /* 0x000fc8000f8e000a */
[----:B------:R-:W-:-:S04]  /*2250*/  IMAD.WIDE.U32 R10, R185, R52, R16 ;  /* 0x00000034b90a7225 */ /* 0x000fc800078e0010 */
[----:B------:R-:W-:Y:S01]  /*2260*/  IMAD R47, R185, R51, R8 ;  /* 0x00000033b92f7224 */ /* 0x000fe200078e0208 */
[----:B------:R-:W-:Y:S01]  /*2270*/  SHF.L.U64.HI R51, R52, 0x6, R53 ;  /* 0x0000000634337819 */ /* 0x000fe20000010235 */
[----:B------:R-:W-:Y:S02]  /*2280*/  IMAD.IADD R7, R7, 0x1, R25 ;  /* 0x0000000107077824 */ /* 0x000fe400078e0219 */
[----:B------:R-:W-:Y:S01]  /*2290*/  IMAD.IADD R11, R25, 0x1, R11 ;  /* 0x00000001190b7824 */ /* 0x000fe200078e020b */
[----:B-----5:R-:W-:Y:S01]  /*22a0*/  SHF.R.S32.HI R25, RZ, 0x1f, R37 ;  /* 0x0000001fff197819 */ /* 0x020fe20000011425 */
[----:B------:R-:W-:-:S04]  /*22b0*/  IMAD.WIDE.U32 R8, R185, R50, R16 ;  /* 0x00000032b9087225 */ /* 0x000fc800078e0010 */
[----:B------:R-:W-:Y:S01]  /*22c0*/  IMAD R12, R0, UR4, RZ ;  /* 0x00000004000c7c24 */ /* 0x000fe2000f8e02ff */
[----:B------:R-:W-:Y:S01]  /*22d0*/  IADD3 R46, P0, R28, R8, RZ ;  /* 0x000000081c2e7210 */ /* 0x000fe20007f1e0ff */
[----:B------:R-:W-:Y:S01]  /*22e0*/  IMAD.IADD R0, R29, 0x1, R13 ;  /* 0x000000011d007824 */ /* 0x000fe200078e020d */
[----:B------:R-:W-:Y:S01]  /*22f0*/  ULDC UR4, c[0x0][0x2f4] ;  /* 0x0000bd0000047ab9 */ /* 0x000fe20000000800 */
[----:B------:R-:W-:Y:S01]  /*2300*/  IMAD R71, R27, UR5, R12 ;  /* 0x000000051b477c24 */ /* 0x000fe2000f8e020c */
[----:B------:R-:W-:Y:S01]  /*2310*/  ISETP.GE.AND P1, PT, R68, UR4, PT ;  /* 0x0000000444007c0c */ /* 0x000fe2000bf26270 */
[----:B------:R-:W-:Y:S01]  /*2320*/  IMAD R12, R3, R4, RZ ;  /* 0x00000004030c7224 */ /* 0x000fe200078e02ff */
[----:B------:R-:W-:Y:S01]  /*2330*/  IADD3.X R47, R0, R9, R47, P0, !PT ;  /* 0x00000009002f7210 */ /* 0x000fe200007fe42f */
[----:B------:R-:W-:Y:S01]  /*2340*/  IMAD R26, R25, R52, RZ ;  /* 0x00000034191a7224 */ /* 0x000fe200078e02ff */
[----:B------:R-:W-:Y:S01]  /*2350*/  ISETP.GE.AND P0, PT, R16, UR4, PT ;  /* 0x0000000410007c0c */ /* 0x000fe2000bf06270 */
[----:B------:R-:W-:-:S02]  /*2360*/  IMAD R27, R185, R5, R12 ;  /* 0x00000005b91b7224 */ /* 0x000fc400078e020c */
[----:B------:R-:W-:Y:S01]  /*2370*/  IMAD R61, R37, R53, R26 ;  /* 0x00000035253d7224 */ /* 0x000fe200078e021a */
[----:B------:R-:W-:Y:S01]  /*2380*/  LOP3.LUT R53, R14, 0x1c0, RZ, 0xc0, !PT ;  /* 0x000001c00e357812 */ /* 0x000fe200078ec0ff */
[----:B------:R-:W-:-:S03]  /*2390*/  IMAD.WIDE.U32 R8, R185, R4, R188 ;  /* 0x00000004b9087225 */ /* 0x000fc600078e00bc */
[----:B------:R-:W-:Y:S01]  /*23a0*/  SHF.R.U32.HI R56, RZ, 0x3, R53 ;  /* 0x00000003ff387819 */ /* 0x000fe20000011635 */
[----:B------:R-:W-:-:S04]  /*23b0*/  IMAD.WIDE.U32 R12, R185, R4, R16 ;  /* 0x00000004b90c7225 */ /* 0x000fc800078e0010 */
[-C--:B------:R-:W-:Y:S02]  /*23c0*/  IMAD R26, R25, R4.reuse, RZ ;  /* 0x00000004191a7224 */ /* 0x080fe400078e02ff */
[----:B------:R-:W-:Y:S02]  /*23d0*/  IMAD.IADD R9, R9, 0x1, R27 ;  /* 0x0000000109097824 */ /* 0x000fe400078e021b */
[----:B------:R-:W-:Y:S02]  /*23e0*/  IMAD.IADD R13, R27, 0x1, R13 ;  /* 0x000000011b0d7824 */ /* 0x000fe400078e020d */
[----:B------:R-:W-:Y:S01]  /*23f0*/  IMAD R67, R37, R5, R26 ;  /* 0x0000000525437224 */ /* 0x000fe200078e021a */
[----:B------:R-:W-:Y:S01]  /*2400*/  LOP3.LUT R5, R53, 0x18, R16, 0xf8, !PT ;  /* 0x0000001835057812 */ /* 0x000fe200078ef810 */
[----:B------:R-:W-:-:S04]  /*2410*/  IMAD.WIDE.U32 R34, R37, R4, R8 ;  /* 0x0000000425227225 */ /* 0x000fc800078e0008 */
[----:B------:R-:W-:Y:S01]  /*2420*/  IMAD.WIDE.U32 R38, R37, R4, R12 ;  /* 0x0000000425267225 */ /* 0x000fe200078e000c */
[----:B------:R-:W-:Y:S02]  /*2430*/  LOP3.LUT R4, R5, R56, RZ, 0x3c, !PT ;  /* 0x0000003805047212 */ /* 0x000fe400078e3cff */
[----:B------:R-:W-:Y:S01]  /*2440*/  LOP3.LUT R5, R53, 0x38, R48, 0xf8, !PT ;  /* 0x0000003835057812 */ /* 0x000fe200078ef830 */
[----:B------:R-:W-:-:S03]  /*2450*/  IMAD.WIDE.U32 R30, R37, R52, R6 ;  /* 0x00000034251e7225 */ /* 0x000fc600078e0006 */
[----:B------:R-:W-:Y:S01]  /*2460*/  LOP3.LUT R62, R5, R56, RZ, 0x3c, !PT ;  /* 0x00000038053e7212 */ /* 0x000fe200078e3cff */
[----:B------:R-:W-:-:S04]  /*2470*/  IMAD.WIDE.U32 R32, R37, R52, R10 ;  /* 0x0000003425207225 */ /* 0x000fc800078e000a */
[----:B------:R-:W-:Y:S02]  /*2480*/  IMAD.IADD R60, R31, 0x1, R61 ;  /* 0x000000011f3c7824 */ /* 0x000fe400078e023d */
[----:B------:R-:W-:Y:S02]  /*2490*/  IMAD.IADD R65, R35, 0x1, R67 ;  /* 0x0000000123417824 */ /* 0x000fe400078e0243 */
[----:B------:R-:W-:Y:S02]  /*24a0*/  IMAD.SHL.U32 R50, R50, 0x40, RZ ;  /* 0x0000004032327824 */ /* 0x000fe400078e00ff */
[----:B------:R-:W-:Y:S02]  /*24b0*/  IMAD.SHL.U32 R52, R52, 0x40, RZ ;  /* 0x0000004034347824 */ /* 0x000fe400078e00ff */
[----:B------:R-:W-:Y:S02]  /*24c0*/  IMAD R59, R203, 0x200, R4 ;  /* 0x00000200cb3b7824 */ /* 0x000fe400078e0204 */
[----:B------:R-:W-:-:S02]  /*24d0*/  IMAD.IADD R61, R61, 0x1, R33 ;  /* 0x000000013d3d7824 */ /* 0x000fc400078e0221 */
[----:B------:R-:W-:Y:S02]  /*24e0*/  IMAD.IADD R67, R67, 0x1, R39 ;  /* 0x0000000143437824 */ /* 0x000fe400078e0227 */
[----:B------:R-:W-:Y:S02]  /*24f0*/  IMAD R62, R203, 0x200, R62 ;  /* 0x00000200cb3e7824 */ /* 0x000fe400078e023e */
[----:B------:R-:W-:-:S07]  /*2500*/  IMAD.IADD R71, R21, 0x1, R71 ;  /* 0x0000000115477824 */ /* 0x000fce00078e0247 */
.L_x_2719:
        /* <DEDUP_REMOVED lines=10> */
[----:B------:R-:W-:Y:S02]  /*25b0*/  IMAD.SHL.U32 R24, R186, 0x1000, RZ ;  /* 0x00001000ba187824 */ /* 0x000fe400078e00ff */
        /* <DEDUP_REMOVED lines=34> */
[C---:B------:R-:W-:Y:S01]  /*27e0*/  LEA R72, P5, R4.reuse, UR6, 0x1 ;  /* 0x0000000604487c11 */ /* 0x040fe2000f8a08ff */
[----:B------:R-:W-:Y:S01]  /*27f0*/  IMAD.X R8, R43, 0x1, R60, P3 ;  /* 0x000000012b087824 */ /* 0x000fe200018e063c */
[C---:B------:R-:W-:Y:S02]  /*2800*/  LEA R6, P3, R7.reuse, UR4, 0x1 ;  /* 0x0000000407067c11 */ /* 0x040fe4000f8608ff */
        /* <DEDUP_REMOVED lines=9> */
.L_x_2694:
[----:B------:R-:W-:Y:S05]  /*28a0*/  BSYNC B1 ;  /* 0x0000000000017941 */ /* 0x000fea0003800000 */
.L_x_2693:
[----:B------:R-:W-:Y:S01]  /*28b0*/  UISETP.NE.AND UP0, UPT, UR37, 0x3, UPT ;  /* 0x000000032500788c */ /* 0x000fe2000bf05270 */
[----:B-----5:R-:W-:Y:S02]  /*28c0*/  IMAD.MOV.U32 R4, RZ, RZ, R8 ;  /* 0x000000ffff047224 */ /* 0x020fe400078e0008 */
[----:B------:R-:W-:Y:S02]  /*28d0*/  IMAD.MOV.U32 R5, RZ, RZ, R9 ;  /* 0x000000ffff057224 */ /* 0x000fe400078e0009 */
[----:B0-----:R-:W-:Y:S01]  /*28e0*/  IMAD.MOV.U32 R6, RZ, RZ, R26 ;  /* 0x000000ffff067224 */ /* 0x001fe200078e001a */
[----:B------:R-:W-:Y:S01]  /*28f0*/  PLOP3.LUT P3, PT, PT, PT, UP0, 0x80, 0x0 ;  /* 0x000000000000781c */ /* 0x000fe20003f6f008 */
[----:B------:R-:W-:Y:S01]  /*2900*/  IMAD.MOV.U32 R7, RZ, RZ, R15 ;  /* 0x000000ffff077224 */ /* 0x000fe200078e000f */
[----:B------:R-:W-:Y:S01]  /*2910*/  PRMT R76, R4, 0x5410, R5 ;  /* 0x00005410044c7816 */ /* 0x000fe20000000005 */
[----:B------:R-:W-:Y:S02]  /*2920*/  IMAD.MOV.U32 R4, RZ, RZ, R27 ;  /* 0x000000ffff047224 */ /* 0x000fe400078e001b */
[----:B------:R-:W-:-:S03]  /*2930*/  IMAD.MOV.U32 R5, RZ, RZ, R11 ;  /* 0x000000ffff057224 */ /* 0x000fc600078e000b */
[----:B------:R-:W-:Y:S01]  /*2940*/  PRMT R73, R6, 0x5410, R4 ;  /* 0x0000541006497816 */ /* 0x000fe20000000004 */
[----:B------:R-:W-:Y:S02]  /*2950*/  IMAD.MOV.U32 R4, RZ, RZ, R10 ;  /* 0x000000ffff047224 */ /* 0x000fe400078e000a */
[----:B------:R-:W-:-:S03]  /*2960*/  IMAD.MOV.U32 R6, RZ, RZ, R14 ;  /* 0x000000ffff067224 */ /* 0x000fc600078e000e */
[----:B------:R-:W-:Y:S02]  /*2970*/  PRMT R78, R4, 0x5410, R5 ;  /* 0x00005410044e7816 */ /* 0x000fe40000000005 */
[----:B------:R-:W-:Y:S01]  /*2980*/  PRMT R80, R6, 0x5410, R7 ;  /* 0x0000541006507816 */ /* 0x000fe20000000007 */
[----:B------:R-:W-:Y:S06]  /*2990*/  @!P3 BRA `(.L_x_2695) ;  /* 0x000000000004b947 */ /* 0x000fec0003800000 */
[----:B------:R-:W-:Y:S01]  /*29a0*/  BPT.TRAP 0x1 ;  /* 0x000000040000795c */ /* 0x000fe20000300000 */
.L_x_2695:
[----:B------:R-:W-:Y:S01]  /*29b0*/  LEA R64, R186, R2, 0x3 ;  /* 0x00000002ba407211 */ /* 0x000fe200078e18ff */
[----:B------:R-:W-:Y:S01]  /*29c0*/  BSSY B1, `(.L_x_2696) ;  /* 0x0000004000017945 */ /* 0x000fe20003800000 */
[----:B------:R-:W-:-:S04]  /*29d0*/  SHF.L.U32 R43, R187, 0x1f, RZ ;  /* 0x0000001fbb2b7819 */ /* 0x000fc800000006ff */
[----:B------:R-:W0:Y:S02]  /*29e0*/  SYNCS.PHASECHK.TRANS64.TRYWAIT P5, [R64+URZ+0x28c90], R43 ;  /* 0x028c902b400075a7 */ /* 0x000e2400080a017f */
[----:B0-----:R-:W-:Y:S05]  /*29f0*/  @!P5 BRA `(.L_x_2697) ;  /* 0x000001d8007cd947 */ /* 0x001fea0003800000 */
.L_x_3083:
[----:B------:R-:W-:Y:S05]  /*2a00*/  BSYNC B1 ;  /* 0x0000000000017941 */ /* 0x000fea0003800000 */
.L_x_2696:
        /* <DEDUP_REMOVED lines=16> */
[CC--:B------:R-:W-:Y:S01]  /*2b10*/  FMUL.FTZ R72, R6.reuse, R27.reuse ;  /* 0x0000001b06487220 */ /* 0x0c0fe20000410000 */
[----:B------:R-:W-:Y:S02]  /*2b20*/  HADD2.F32 R70, -RZ, R70.H0_H0 ;  /* 0x20000046ff467230 */ /* 0x000fe40000004100 */
[C---:B------:R-:W-:Y:S01]  /*2b30*/  FMUL.FTZ R27, R5.reuse, R27 ;  /* 0x0000001b051b7220 */ /* 0x040fe20000410000 */
[--C-:B------:R-:W-:Y:S02]  /*2b40*/  HADD2.F32 R15, -RZ, R7.reuse.H1_H1 ;  /* 0x30000007ff0f7230 */ /* 0x100fe40000004100 */
[-C--:B------:R-:W-:Y:S01]  /*2b50*/  FFMA.FTZ R72, R5, R25.reuse, -R72 ;  /* 0x0000001905487223 */ /* 0x080fe20000010848 */
[----:B------:R-:W-:Y:S02]  /*2b60*/  HADD2.F32 R7, -RZ, R7.H0_H0 ;  /* 0x20000007ff077230 */ /* 0x000fe40000004100 */
[----:B------:R-:W-:Y:S01]  /*2b70*/  FFMA.FTZ R75, R6, R25, R27 ;  /* 0x00000019064b7223 */ /* 0x000fe2000001001b */
[----:B------:R-:W-:-:S02]  /*2b80*/  HADD2.F32 R26, -RZ, R26.H0_H0 ;  /* 0x2000001aff1a7230 */ /* 0x000fc40000004100 */
[-C--:B------:R-:W-:Y:S01]  /*2b90*/  FMUL.FTZ R74, R15, R70.reuse ;  /* 0x000000460f4a7220 */ /* 0x080fe20000410000 */
[----:B------:R-:W-:Y:S02]  /*2ba0*/  HADD2.F32 R5, -RZ, R4.H1_H1 ;  /* 0x30000004ff057230 */ /* 0x000fe40000004100 */
[C---:B------:R-:W-:Y:S01]  /*2bb0*/  FMUL.FTZ R70, R7.reuse, R70 ;  /* 0x0000004607467220 */ /* 0x040fe20000410000 */
[----:B------:R-:W-:Y:S02]  /*2bc0*/  HADD2.F32 R25, -RZ, R80.H0_H0 ;  /* 0x20000050ff197230 */ /* 0x000fe40000004100 */
[-C--:B------:R-:W-:Y:S01]  /*2bd0*/  FFMA.FTZ R74, R7, R26.reuse, -R74 ;  /* 0x0000001a074a7223 */ /* 0x080fe2000001084a */
[----:B------:R-:W-:Y:S02]  /*2be0*/  HADD2.F32 R4, -RZ, R4.H0_H0 ;  /* 0x20000004ff047230 */ /* 0x000fe40000004100 */
[----:B------:R-:W-:Y:S01]  /*2bf0*/  FFMA.FTZ R77, R15, R26, R70 ;  /* 0x0000001a0f4d7223 */ /* 0x000fe20000010046 */
[----:B------:R-:W-:-:S02]  /*2c00*/  HADD2.F32 R27, -RZ, R80.H1_H1 ;  /* 0x30000050ff1b7230 */ /* 0x000fc40000004100 */
[--C-:B------:R-:W-:Y:S02]  /*2c10*/  HADD2.F32 R6, -RZ, R14.reuse.H1_H1 ;  /* 0x3000000eff067230 */ /* 0x100fe40000004100 */
[-C--:B------:R-:W-:Y:S01]  /*2c20*/  FMUL.FTZ R26, R4, R25.reuse ;  /* 0x00000019041a7220 */ /* 0x080fe20000410000 */
[----:B------:R-:W-:Y:S02]  /*2c30*/  HADD2.F32 R14, -RZ, R14.H0_H0 ;  /* 0x2000000eff0e7230 */ /* 0x000fe40000004100 */
[--C-:B------:R-:W-:Y:S02]  /*2c40*/  HADD2.F32 R7, -RZ, R73.reuse.H0_H0 ;  /* 0x20000049ff077230 */ /* 0x100fe40000004100 */
[----:B------:R-:W-:Y:S02]  /*2c50*/  HADD2.F32 R15, -RZ, R73.H1_H1 ;  /* 0x30000049ff0f7230 */ /* 0x000fe40000004100 */
[C---:B------:R-:W-:Y:S01]  /*2c60*/  FMUL.FTZ R73, R5.reuse, R25 ;  /* 0x0000001905497220 */ /* 0x040fe20000410000 */
[-C--:B------:R-:W-:Y:S01]  /*2c70*/  FMUL.FTZ R25, R6, R27.reuse ;  /* 0x0000001b06197220 */ /* 0x080fe20000410000 */
[----:B------:R-:W-:Y:S01]  /*2c80*/  FMUL.FTZ R27, R14, R27 ;  /* 0x0000001b0e1b7220 */ /* 0x000fe20000410000 */
[-C--:B------:R-:W-:Y:S01]  /*2c90*/  FFMA.FTZ R26, R5, R7.reuse, R26 ;  /* 0x00000007051a7223 */ /* 0x080fe2000001001a */
[----:B------:R-:W-:Y:S01]  /*2ca0*/  FFMA.FTZ R73, R4, R7, -R73 ;  /* 0x0000000704497223 */ /* 0x000fe20000010849 */
[-C--:B------:R-:W-:Y:S01]  /*2cb0*/  FFMA.FTZ R25, R14, R15.reuse, -R25 ;  /* 0x0000000f0e197223 */ /* 0x080fe20000010819 */
[----:B------:R-:W-:Y:S01]  /*2cc0*/  FFMA.FTZ R6, R6, R15, R27 ;  /* 0x0000000f06067223 */ /* 0x000fe2000001001b */
[----:B------:R-:W-:-:S02]  /*2cd0*/  F2FP.F16.F32.PACK_AB R5, R75, R72 ;  /* 0x000000484b05723e */ /* 0x000fc400000000ff */
[----:B------:R-:W-:Y:S02]  /*2ce0*/  F2FP.F16.F32.PACK_AB R7, R77, R74 ;  /* 0x0000004a4d07723e */ /* 0x000fe400000000ff */
[----:B------:R-:W-:Y:S02]  /*2cf0*/  F2FP.F16.F32.PACK_AB R4, R26, R73 ;  /* 0x000000491a04723e */ /* 0x000fe400000000ff */
[----:B------:R-:W-:-:S07]  /*2d00*/  F2FP.F16.F32.PACK_AB R6, R6, R25 ;  /* 0x000000190606723e */ /* 0x000fce00000000ff */
.L_x_2702:
[----:B------:R-:W-:Y:S05]  /*2d10*/  BSYNC B2 ;  /* 0x0000000000027941 */ /* 0x000fea0003800000 */
.L_x_2701:
[----:B--2---:R1:W-:Y:S02]  /*2d20*/  STG.E.128 desc[UR42][R12.64], R4 ;  /* 0x000000040c007986 */ /* 0x0043e4000c101d2a */
.L_x_2700:
[----:B------:R-:W-:Y:S05]  /*2d30*/  BSYNC B1 ;  /* 0x0000000000017941 */ /* 0x000fea0003800000 */
.L_x_2699:
        /* <DEDUP_REMOVED lines=51> */
.L_x_2704:
[----:B------:R-:W-:Y:S05]  /*3070*/  BSYNC B1 ;  /* 0x0000000000017941 */ /* 0x000fea0003800000 */
.L_x_2703:
[----:B-1----:R2:W-:Y:S01]  /*3080*/  STG.E.128 desc[UR42][R12.64+0x40], R4 ;  /* 0x000040040c007986 */ /* 0x0025e2000c101d2a */
[----:B------:R-:W-:Y:S05]  /*3090*/  BRA `(.L_x_2698) ;  /* 0x0000000c00187947 */ /* 0x000fea0003800000 */
.L_x_2692:
[----:B------:R-:W-:Y:S01]  /*30a0*/  IMAD R42, R45, -0x40, R36 ;  /* 0xffffffc02d2a7824 */ /* 0x000fe200078e0224 */
[----:B------:R-:W-:-:S04]  /*30b0*/  ISETP.GE.AND P4, PT, R16, R79, PT ;  /* 0x0000004f1000720c */ /* 0x000fc80003f86270 */
[----:B------:R-:W-:-:S04]  /*30c0*/  VIMNMX R42, R42, 0x40, PT ;  /* 0x000000402a2a7848 */ /* 0x000fc80003fe0100 */
[----:B------:R-:W-:-:S13]  /*30d0*/  ISETP.GE.OR P3, PT, R185, R42, P4 ;  /* 0x0000002ab900720c */ /* 0x000fda0002766670 */
[----:B------:R-:W0:Y:S01]  /*30e0*/  @!P3 LDC.64 R12, c[0x0][0x3e8] ;  /* 0x0000fa00ff0cbb82 */ /* 0x000e220000000a00 */
[----:B------:R-:W-:Y:S01]  /*30f0*/  @!P3 IMAD R4, R54, R45, RZ ;  /* 0x0000002d3604b224 */ /* 0x000fe200078e02ff */
[----:B------:R-:W-:Y:S01]  /*3100*/  @!P3 IADD3 R6, P5, R32, R6, RZ ;  /* 0x000000062006b210 */ /* 0x000fe20007fbe0ff */
[----:B------:R-:W-:Y:S02]  /*3110*/  @!P3 IMAD.MOV.U32 R5, RZ, RZ, R67 ;  /* 0x000000ffff05b224 */ /* 0x000fe400078e0043 */
[-C--:B------:R-:W-:Y:S02]  /*3120*/  @!P3 IMAD R11, R70, R55.reuse, R4 ;  /* 0x00000037460bb224 */ /* 0x080fe400078e0204 */
[----:B------:R-:W-:Y:S01]  /*3130*/  @!P3 IMAD.MOV.U32 R4, RZ, RZ, R38 ;  /* 0x000000ffff04b224 */ /* 0x000fe200078e0026 */
[----:B------:R-:W1:Y:S01]  /*3140*/  @!P3 LDC.64 R26, c[0x0][0x400] ;  /* 0x00010000ff1abb82 */ /* 0x000e620000000a00 */
[----:B------:R-:W-:Y:S02]  /*3150*/  @!P3 IMAD.X R7, R43, 0x1, R61, P5 ;  /* 0x000000012b07b824 */ /* 0x000fe400028e063d */
        /* <DEDUP_REMOVED lines=12> */
[----:B------:R-:W-:-:S06]  /*3220*/  UISETP.NE.AND UP0, UPT, UR37, 0x3, UPT ;  /* 0x000000032500788c */ /* 0x000fcc000bf05270 */
[----:B------:R-:W-:Y:S01]  /*3230*/  PLOP3.LUT P3, PT, PT, PT, UP0, 0x80, 0x0 ;  /* 0x000000000000781c */ /* 0x000fe20003f6f008 */
        /* <DEDUP_REMOVED lines=16> */
.L_x_2705:
[----:B------:R-:W-:Y:S01]  /*3340*/  IMAD R64, R186, 0x8, R2 ;  /* 0x00000008ba407824 */ /* 0x000fe200078e0202 */
[----:B------:R-:W-:Y:S01]  /*3350*/  SHF.L.U32 R43, R187, 0x1f, RZ ;  /* 0x0000001fbb2b7819 */ /* 0x000fe200000006ff */
[----:B------:R-:W-:Y:S03]  /*3360*/  BSSY B1, `(.L_x_2706) ;  /* 0x0000003000017945 */ /* 0x000fe60003800000 */
[----:B------:R-:W0:Y:S02]  /*3370*/  SYNCS.PHASECHK.TRANS64.TRYWAIT P5, [R64+URZ+0x28c90], R43 ;  /* 0x028c902b400075a7 */ /* 0x000e2400080a017f */
[----:B0-----:R-:W-:Y:S05]  /*3380*/  @!P5 BRA `(.L_x_2707) ;  /* 0x000001d0002cd947 */ /* 0x001fea0003800000 */
.L_x_3084:
[----:B------:R-:W-:Y:S05]  /*3390*/  BSYNC B1 ;  /* 0x0000000000017941 */ /* 0x000fea0003800000 */
.L_x_2706:
[----:B------:R-:W-:Y:S01]  /*33a0*/  ISETP.GE.OR P5, PT, R185, R42, P0 ;  /* 0x0000002ab900720c */ /* 0x000fe200007a6670 */
[----:B------:R-:W-:Y:S01]  /*33b0*/  ULDC.64 UR4, c[0x0][0x300] ;  /* 0x0000c00000047ab9 */ /* 0x000fe20000000a00 */
[----:B------:R-:W-:Y:S02]  /*33c0*/  IMAD.MOV.U32 R74, RZ, RZ, R14 ;  /* 0x000000ffff4a7224 */ /* 0x000fe400078e000e */
[----:B------:R-:W-:Y:S02]  /*33d0*/  IMAD R12, R3, UR4, RZ ;  /* 0x00000004030c7c24 */ /* 0x000fe4000f8e02ff */
[----:B------:R-:W-:-:S04]  /*33e0*/  IMAD.WIDE.U32 R74, R185, UR4, R74 ;  /* 0x00000004b94a7c25 */ /* 0x000fc8000f8e004a */
[----:B------:R-:W-:-:S03]  /*33f0*/  IMAD R79, R185, UR5, R12 ;  /* 0x00000005b94f7c24 */ /* 0x000fc6000f8e020c */
        /* <DEDUP_REMOVED lines=17> */
[----:B------:R-:W-:Y:S01]  /*3510*/  LOP3.LUT R12, R13, R56, RZ, 0x3c, !PT ;  /* 0x000000380d0c7212 */ /* 0x000fe200078e3cff */
[----:B------:R-:W-:-:S04]  /*3520*/  IMAD.IADD R13, R62, 0x1, R24 ;  /* 0x000000013e0d7824 */ /* 0x000fc800078e0218 */
[----:B------:R-:W-:Y:S02]  /*3530*/  IMAD R15, R203, 0x200, R12 ;  /* 0x00000200cb0f7824 */ /* 0x000fe400078e020c */
[----:B------:R-:W-:Y:S02]  /*3540*/  IMAD R13, R13, 0x2, R2 ;  /* 0x000000020d0d7824 */ /* 0x000fe400078e0202 */
[----:B------:R-:W-:-:S04]  /*3550*/  IMAD.IADD R15, R24, 0x1, R15 ;  /* 0x00000001180f7824 */ /* 0x000fc800078e020f */
[----:B------:R-:W-:Y:S02]  /*3560*/  IMAD R24, R15, 0x2, R2 ;  /* 0x000000020f187824 */ /* 0x000fe400078e0202 */
        /* <DEDUP_REMOVED lines=82> */
[----:B------:R-:W-:Y:S02]  /*3a90*/  F2FP.F16.F32.PACK_AB R14, R14, R15 ;  /* 0x0000000f0e0e723e */ /* 0x000fe400000000ff */
[----:B------:R-:W-:Y:S02]  /*3aa0*/  F2FP.F16.F32.PACK_AB R26, R9, R8 ;  /* 0x00000008091a723e */ /* 0x000fe400000000ff */
[----:B------:R-:W-:-:S07]  /*3ab0*/  MOV R15, R82 ;  /* 0x00000052000f7202 */ /* 0x000fce0000000f00 */
.L_x_2709:
[----:B------:R-:W-:Y:S05]  /*3ac0*/  BSYNC B1 ;  /* 0x0000000000017941 */ /* 0x000fea0003800000 */
.L_x_2708:
        /* <DEDUP_REMOVED lines=10> */
.L_x_2691:
[----:B------:R-:W-:-:S06]  /*3b70*/  UISETP.NE.AND UP0, UPT, UR37, 0x3, UPT ;  /* 0x000000032500788c */ /* 0x000fcc000bf05270 */
[----:B------:R-:W-:-:S13]  /*3b80*/  PLOP3.LUT P3, PT, PT, PT, UP0, 0x80, 0x0 ;  /* 0x000000000000781c */ /* 0x000fda0003f6f008 */
[----:B------:R-:W-:Y:S05]  /*3b90*/  @!P3 BRA `(.L_x_2710) ;  /* 0x000000000004b947 */ /* 0x000fea0003800000 */
[----:B------:R-:W-:Y:S01]  /*3ba0*/  BPT.TRAP 0x1 ;  /* 0x000000040000795c */ /* 0x000fe20000300000 */
.L_x_2710:
        /* <DEDUP_REMOVED lines=8> */
.L_x_3085:
[----:B------:R-:W-:Y:S05]  /*3c30*/  BSYNC B1 ;  /* 0x0000000000017941 */ /* 0x000fea0003800000 */
.L_x_2711:
        /* <DEDUP_REMOVED lines=12> */
.L_x_2698:
[----:B------:R-:W-:Y:S05]  /*3d00*/  BSYNC B0 ;  /* 0x0000000000007941 */ /* 0x000fea0003800000 */
.L_x_2690:
[----:B-12---:R-:W1:Y:S01]  /*3d10*/  S2R R4, SR_TID.X ;  /* 0x0000000000047919 */ /* 0x006e620000002100 */
[----:B------:R-:W-:Y:S01]  /*3d20*/  @!PT LDS RZ, [RZ] ;  /* 0x00000000fffff984 */ /* 0x000fe20000000800 */
[----:B------:R-:W-:Y:S01]  /*3d30*/  @!PT LDS RZ, [RZ] ;  /* 0x00000000fffff984 */ /* 0x000fe20000000800 */
[----:B------:R-:W-:Y:S01]  /*3d40*/  @!PT LDS RZ, [RZ] ;  /* 0x00000000fffff984 */ /* 0x000fe20000000800 */
[----:B------:R-:W-:Y:S01]  /*3d50*/  @!PT LDS RZ, [RZ] ;  /* 0x00000000fffff984 */ /* 0x000fe20000000800 */
[----:B------:R2:W-:Y:S06]  /*3d60*/  MEMBAR.ALL.CTA ;  /* 0x0000000000007992 */ /* 0x0005ec0000008000 */
[----:B--2---:R-:W2:Y:S01]  /*3d70*/  FENCE.VIEW.ASYNC.S ;  /* 0x00000000000073c6 */ /* 0x004ea20000000000 */
[----:B------:R-:W-:Y:S05]  /*3d80*/  WARPSYNC.ALL ;  /* 0x0000000000007948 */ /* 0x000fea0003800000 */
[----:B------:R-:W-:Y:S01]  /*3d90*/  BSSY B0, `(.L_x_2713) ;  /* 0x0000009000007945 */ /* 0x000fe20003800000 */
[----:B-1----:R-:W-:Y:S01]  /*3da0*/  LOP3.LUT R4, R4, 0x7f, RZ, 0xc0, !PT ;  /* 0x0000007f04047812 */ /* 0x002fe200078ec0ff */
[----:B--2---:R1:W-:Y:S03]  /*3db0*/  BAR.SYNC.DEFER_BLOCKING R57, 0x80 ;  /* 0x000200390000751d */ /* 0x0043e60000010000 */
[----:B------:R-:W-:-:S13]  /*3dc0*/  ISETP.NE.AND P4, PT, R4, RZ, PT ;  /* 0x000000ff0400720c */ /* 0x000fda0003f85270 */
[----:B------:R-:W-:-:S05]  /*3dd0*/  @!P4 VIADD R4, R64, 0x28ca0 ;  /* 0x00028ca04004c836 */ /* 0x000fca0000000000 */
[----:B------:R-:W-:-:S04]  /*3de0*/  @!P4 PRMT R4, RZ, 0x654, R4 ;  /* 0x00000654ff04c816 */ /* 0x000fc80000000004 */
[----:B------:R1:W-:Y:S01]  /*3df0*/  @!P4 SYNCS.ARRIVE.TRANS64.RED.A1T0 RZ, [R4+URZ], RZ ;  /* 0x000000ff04ffc9a7 */ /* 0x0003e2000810043f */
[----:B------:R-:W-:Y:S05]  /*3e00*/  @!P3 BRA `(.L_x_2714) ;  /* 0x000000000004b947 */ /* 0x000fea0003800000 */
[----:B------:R-:W-:Y:S01]  /*3e10*/  BPT.TRAP 0x1 ;  /* 0x000000040000795c */ /* 0x000fe20000300000 */
.L_x_2714:
[----:B------:R-:W-:Y:S05]  /*3e20*/  BSYNC B0 ;  /* 0x0000000000007941 */ /* 0x000fea0003800000 */
.L_x_2713:
[----:B------:R-:W2:Y:S01]  /*3e30*/  SYNCS.PHASECHK.TRANS64.TRYWAIT P5, [R64+URZ+0x28cb0], R43 ;  /* 0x028cb02b400075a7 */ /* 0x000ea200080a017f */
[----:B------:R-:W-:Y:S01]  /*3e40*/  BSSY B0, `(.L_x_2715) ;  /* 0x0000003000007945 */ /* 0x000fe20003800000 */
[----:B------:R-:W-:-:S03]  /*3e50*/  ISETP.GE.AND P3, PT, R185, R42, PT ;  /* 0x0000002ab900720c */ /* 0x000fc60003f66270 */
[----:B--2---:R-:W-:Y:S10]  /*3e60*/  @!P5 BRA `(.L_x_2716) ;  /* 0x000001c4009cd947 */ /* 0x004ff40003800000 */
.L_x_3086:
[----:B------:R-:W-:Y:S05]  /*3e70*/  BSYNC B0 ;  /* 0x0000000000007941 */ /* 0x000fea0003800000 */
.L_x_2715:
        /* <DEDUP_REMOVED lines=11> */
[----:B------:R-:W-:Y:S01]  /*3f30*/  LEA R42, P5, R6, UR4, 0x1 ;  /* 0x00000004062a7c11 */ /* 0x000fe2000f8a08ff */
[----:B------:R-:W-:Y:S01]  /*3f40*/  IMAD.IADD R5, R7, 0x1, R5 ;  /* 0x0000000107057824 */ /* 0x000fe200078e0205 */
[----:B------:R-:W-:Y:S01]  /*3f50*/  ULDC UR4, c[0x0][0x320] ;  /* 0x0000c80000047ab9 */ /* 0x000fe20000000800 */
[----:B------:R-:W-:Y:S02]  /*3f60*/  VIADD R4, R16, 0x40 ;  /* 0x0000004010047836 */ /* 0x000fe40000000000 */
[C---:B----4-:R-:W-:Y:S01]  /*3f70*/  VIADD R73, R9.reuse, 0x20 ;  /* 0x0000002009497836 */ /* 0x050fe20000000000 */
[----:B0-2---:R-:W-:Y:S01]  /*3f80*/  LEA.HI.X R43, R6, UR5, R5, 0x1, P5 ;  /* 0x00000005062b7c11 */ /* 0x005fe2000a8f0c05 */
[C---:B------:R-:W-:Y:S01]  /*3f90*/  @P3 VIADD R73, R9.reuse, 0xffffffe0 ;  /* 0xffffffe009493836 */ /* 0x040fe20000000000 */
[----:B------:R-:W-:Y:S01]  /*3fa0*/  ISETP.GE.AND P5, PT, R16, UR4, PT ;  /* 0x0000000410007c0c */ /* 0x000fe2000bfa6270 */
[----:B------:R-:W-:Y:S01]  /*3fb0*/  IMAD R74, R9, 0x2, R2 ;  /* 0x00000002094a7824 */ /* 0x000fe200078e0202 */
[----:B------:R-:W-:Y:S01]  /*3fc0*/  ISETP.GE.AND P3, PT, R4, UR4, PT ;  /* 0x0000000404007c0c */ /* 0x000fe2000bf66270 */
[----:B---3--:R-:W-:-:S02]  /*3fd0*/  VIADD R12, R16, 0x80 ;  /* 0x00000080100c7836 */ /* 0x008fc40000000000 */
[C---:B------:R-:W-:Y:S02]  /*3fe0*/  VIADD R13, R16.reuse, 0xc0 ;  /* 0x000000c0100d7836 */ /* 0x040fe40000000000 */
[C---:B------:R-:W-:Y:S02]  /*3ff0*/  VIADD R70, R16.reuse, 0x100 ;  /* 0x0000010010467836 */ /* 0x040fe40000000000 */
[----:B------:R-:W-:Y:S02]  /*4000*/  VIADD R72, R16, 0x140 ;  /* 0x0000014010487836 */ /* 0x000fe40000000000 */
[----:B------:R-:W-:Y:S02]  /*4010*/  IMAD R73, R73, 0x2, R2 ;  /* 0x0000000249497824 */ /* 0x000fe400078e0202 */
[----:B------:R-:W0:Y:S04]  /*4020*/  @!P5 LDS.128 R4, [R74+0x400] ;  /* 0x000400004a04d984 */ /* 0x000e280000000c00 */
[----:B------:R-:W1:Y:S04]  /*4030*/  @!P3 LDS.128 R8, [R74+0x2400] ;  /* 0x002400004a08b984 */ /* 0x000e680000000c00 */
[----:B0-----:R-:W-:Y:S01]  /*4040*/  @!P5 STG.E.128 desc[UR42][R42.64], R4 ;  /* 0x000000042a00d986 */ /* 0x001fe2000c101d2a */
[----:B------:R-:W-:-:S03]  /*4050*/  ISETP.GE.AND P5, PT, R12, UR4, PT ;  /* 0x000000040c007c0c */ /* 0x000fc6000bfa6270 */
[----:B-1----:R-:W-:Y:S01]  /*4060*/  @!P3 STG.E.128 desc[UR42][R42.64+0x80], R8 ;  /* 0x000080082a00b986 */ /* 0x002fe2000c101d2a */
[----:B------:R-:W-:-:S09]  /*4070*/  ISETP.GE.AND P3, PT, R13, UR4, PT ;  /* 0x000000040d007c0c */ /* 0x000fd2000bf66270 */
[----:B------:R-:W0:Y:S04]  /*4080*/  @!P5 LDS.128 R12, [R74+0x4400] ;  /* 0x004400004a0cd984 */ /* 0x000e280000000c00 */
[----:B------:R-:W1:Y:S04]  /*4090*/  @!P3 LDS.128 R24, [R74+0x6400] ;  /* 0x006400004a18b984 */ /* 0x000e680000000c00 */
[----:B0-----:R-:W-:Y:S01]  /*40a0*/  @!P5 STG.E.128 desc[UR42][R42.64+0x100], R12 ;  /* 0x0001000c2a00d986 */ /* 0x001fe2000c101d2a */
[----:B------:R-:W-:Y:S01]  /*40b0*/  ISETP.GE.AND P5, PT, R70, UR4, PT ;  /* 0x0000000446007c0c */ /* 0x000fe2000bfa6270 */
[----:B------:R-:W-:-:S02]  /*40c0*/  VIADD R70, R16, 0x180 ;  /* 0x0000018010467836 */ /* 0x000fc40000000000 */
[----:B-1----:R-:W-:Y:S01]  /*40d0*/  @!P3 STG.E.128 desc[UR42][R42.64+0x180], R24 ;  /* 0x000180182a00b986 */ /* 0x002fe2000c101d2a */
[----:B------:R-:W-:Y:S01]  /*40e0*/  ISETP.GE.AND P3, PT, R72, UR4, PT ;  /* 0x0000000448007c0c */ /* 0x000fe2000bf66270 */
[----:B------:R-:W-:-:S08]  /*40f0*/  VIADD R72, R16, 0x1c0 ;  /* 0x000001c010487836 */ /* 0x000fd00000000000 */
        /* <DEDUP_REMOVED lines=11> */
[----:B------:R-:W-:-:S03]  /*41b0*/  ISETP.GE.AND P5, PT, R68, UR4, PT ;  /* 0x0000000444007c0c */ /* 0x000fc6000bfa6270 */
        /* <DEDUP_REMOVED lines=27> */
[----:B0-----:R0:W-:Y:S04]  /*4370*/  @!P5 STG.E.128 desc[UR42][R42.64+0x340], R12 ;  /* 0x0003400c2a00d986 */ /* 0x0011e8000c101d2a */
[----:B-1----:R0:W-:Y:S02]  /*4380*/  @!P3 STG.E.128 desc[UR42][R42.64+0x3c0], R24 ;  /* 0x0003c0182a00b986 */ /* 0x0021e4000c101d2a */
.L_x_2718:
[----:B------:R-:W-:Y:S05]  /*4390*/  BSYNC B0 ;  /* 0x0000000000007941 */ /* 0x000fea0003800000 */
.L_x_2717:
[----:B------:R-:W-:Y:S01]  /*43a0*/  @!PT LDS RZ, [RZ] ;  /* 0x00000000fffff984 */ /* 0x000fe20000000800 */
[----:B------:R-:W-:Y:S01]  /*43b0*/  @!PT LDS RZ, [RZ] ;  /* 0x00000000fffff984 */ /* 0x000fe20000000800 */
[----:B------:R-:W-:Y:S01]  /*43c0*/  @!PT LDS RZ, [RZ] ;  /* 0x00000000fffff984 */ /* 0x000fe20000000800 */
[----:B------:R-:W-:Y:S01]  /*43d0*/  @!PT LDS RZ, [RZ] ;  /* 0x00000000fffff984 */ /* 0x000fe20000000800 */
[----:B------:R5:W-:Y:S06]  /*43e0*/  MEMBAR.ALL.CTA ;  /* 0x0000000000007992 */ /* 0x000bec0000008000 */
[----:B-----5:R-:W5:Y:S01]  /*43f0*/  FENCE.VIEW.ASYNC.S ;  /* 0x00000000000073c6 */ /* 0x020f620000000000 */
[----:B0-2---:R-:W-:Y:S01]  /*4400*/  @!P4 IADD3 R64, R64, 0x28cc0, RZ ;  /* 0x00028cc04040c810 */ /* 0x005fe20007ffe0ff */
[----:B------:R-:W-:Y:S01]  /*4410*/  VIADD R186, R186, 0x1 ;  /* 0x00000001baba7836 */ /* 0x000fe20000000000 */
[----:B-----5:R0:W-:Y:S02]  /*4420*/  BAR.SYNC.DEFER_BLOCKING R57, 0x80 ;  /* 0x000200390000751d */ /* 0x0201e40000010000 */
[----:B------:R-:W-:-:S02]  /*4430*/  @!P4 PRMT R64, RZ, 0x654, R64 ;  /* 0x00000654ff40c816 */ /* 0x000fc40000000040 */
[----:B------:R-:W-:Y:S02]  /*4440*/  PLOP3.LUT P3, PT, PT, PT, PT, 0x8, 0x0 ;  /* 0x000000000000781c */ /* 0x000fe40003f6e170 */
[----:B------:R0:W-:Y:S01]  /*4450*/  @!P4 SYNCS.ARRIVE.TRANS64.RED.A1T0 RZ, [R64+URZ], RZ ;  /* 0x000000ff40ffc9a7 */ /* 0x0001e2000810043f */
[----:B------:R-:W-:-:S04]  /*4460*/  ISETP.NE.AND P4, PT, R186, 0x2, PT ;  /* 0x00000002ba00780c */ /* 0x000fc80003f85270 */
[----:B-1----:R-:W-:Y:S02]  /*4470*/  SEL R4, RZ, 0x1, P4 ;  /* 0x00000001ff047807 */ /* 0x002fe40002000000 */
[----:B------:R-:W-:Y:S02]  /*4480*/  SEL R186, R186, RZ, P4 ;  /* 0x000000ffbaba7207 */ /* 0x000fe40002000000 */
[----:B------:R-:W-:Y:S01]  /*4490*/  LOP3.LUT R187, R187, R4, RZ, 0x3c, !PT ;  /* 0x00000004bbbb7212 */ /* 0x000fe200078e3cff */
[----:B0-----:R-:W-:Y:S06]  /*44a0*/  @P2 BRA `(.L_x_2719) ;  /* 0xffffffe000182947 */ /* 0x001fec000383ffff */
.L_x_2685:
[----:B------:R-:W-:Y:S04]  /*44b0*/  BSSY B0, `(.L_x_2720) ;  /* 0x0000004000007945 */ /* 0x000fe80003800000 */
[----:B------:R-:W-:Y:S05]  /*44c0*/  @P3 BRA `(.L_x_2721) ;  /* 0x0000000000083947 */ /* 0x000fea0003800000 */
[----:B------:R-:W0:Y:S02]  /*44d0*/  FENCE.VIEW.ASYNC.G ;  /* 0x00000000000073c6 */ /* 0x000e240000000100 */
[----:B0-----:R-:W-:Y:S06]  /*44e0*/  BAR.ARV 0xc, 0x180 ;  /* 0x0306000000007b1d */ /* 0x001fec0000002000 */
.L_x_2721:
[----:B------:R-:W-:Y:S05]  /*44f0*/  BSYNC B0 ;  /* 0x0000000000007941 */ /* 0x000fea0003800000 */
.L_x_2720:
[----:B------:R-:W-:Y:S01]  /*4500*/  UISETP.NE.AND UP0, UPT, UR38, 0x1, UPT ;  /* 0x000000012600788c */ /* 0x000fe2000bf05270 */
[----:B------:R-:W-:Y:S05]  /*4510*/  BSSY B7, `(.L_x_2722) ;  /* 0x0000fd1000077945 */ /* 0x000fea0003800000 */
[----:B------:R-:W-:-:S13]  /*4520*/  PLOP3.LUT P0, PT, PT, PT, UP0, 0x80, 0x0 ;  /* 0x000000000000781c */ /* 0x000fda0003f0f008 */
[----:B------:R-:W-:Y:S05]  /*4530*/  @!P0 BRA `(.L_x_2723) ;  /* 0x0000002000b08947 */ /* 0x000fea0003800000 */
[----:B------:R-:W0:Y:S01]  /*4540*/  LDC R0, c[0x0][0x448] ;  /* 0x00011200ff007b82 */ /* 0x000e220000000800 */
[----:B------:R-:W-:-:S07]  /*4550*/  IADD3 R5, R23, 0x1, -R22 ;  /* 0x0000000117057810 */ /* 0x000fce0007ffe816 */
[----:B------:R-:W1:Y:S01]  /*4560*/  LDC.64 R6, c[0x0][0x9e0] ;  /* 0x00027800ff067b82 */ /* 0x000e620000000a00 */
[----:B0-----:R-:W-:Y:S01]  /*4570*/  ISETP.NE.AND P1, PT, R0, 0x1, PT ;  /* 0x000000010000780c */ /* 0x001fe20003f25270 */
[----:B------:R-:W-:Y:S01]  /*4580*/  VIADD R0, R192, 0x3f ;  /* 0x0000003fc0007836 */ /* 0x000fe20000000000 */
[----:B-1----:R-:W-:-:S11]  /*4590*/  ISETP.GE.AND P2, PT, R7, 0x1, PT ;  /* 0x000000010700780c */ /* 0x002fd60003f46270 */
[----:B------:R-:W0:Y:S08]  /*45a0*/  @P1 LDC R3, c[0x0][0x44c] ;  /* 0x00011300ff031b82 */ /* 0x000e300000000800 */
[----:B------:R-:W1:Y:S01]  /*45b0*/  @P1 LDC R4, c[0x0][0x450] ;  /* 0x00011400ff041b82 */ /* 0x000e620000000800 */
[----:B0-----:R-:W-:-:S05]  /*45c0*/  @P1 IMAD.HI.U32 R3, R0, R3, RZ ;  /* 0x0000000300031227 */ /* 0x001fca00078e00ff */
[----:B-1----:R-:W-:-:S05]  /*45d0*/  @P1 SHF.R.U32.HI R0, RZ, R4, R3 ;  /* 0x00000004ff001219 */ /* 0x002fca0000011603 */
[----:B------:R-:W-:-:S04]  /*45e0*/  IMAD.IADD R5, R5, 0x1, R0 ;  /* 0x0000000105057824 */ /* 0x000fc800078e0200 */
[----:B------:R-:W-:Y:S01]  /*45f0*/  IMAD.IADD R0, R5, 0x1, R6 ;  /* 0x0000000105007824 */ /* 0x000fe200078e0206 */
        /* <DEDUP_REMOVED lines=12> */
.L_x_2726:
[----:B------:R-:W-:-:S13]  /*46c0*/  ISETP.NE.AND P0, PT, R7, 0x1, PT ;  /* 0x000000010700780c */ /* 0x000fda0003f05270 */
[----:B------:R-:W0:Y:S02]  /*46d0*/  @P0 LDC.64 R4, c[0x0][0x9e8] ;  /* 0x00027a00ff040b82 */ /* 0x000e240000000a00 */
[----:B0-----:R-:W-:-:S05]  /*46e0*/  @P0 IMAD.HI.U32 R4, R3, R4, RZ ;  /* 0x0000000403040227 */ /* 0x001fca00078e00ff */
[----:B------:R-:W-:-:S07]  /*46f0*/  @P0 SHF.R.U32.HI R3, RZ, R5, R4 ;  /* 0x00000005ff030219 */ /* 0x000fce0000011604 */
.L_x_2727:
[----:B------:R-:W-:Y:S05]  /*4700*/  BSYNC B0 ;  /* 0x0000000000007941 */ /* 0x000fea0003800000 */
.L_x_2725:
[----:B------:R-:W-:-:S05]  /*4710*/  IMAD R3, R3, R7, R7 ;  /* 0x0000000703037224 */ /* 0x000fca00078e0207 */
[----:B------:R-:W-:-:S07]  /*4720*/  VIMNMX R0, R0, R3, PT ;  /* 0x0000000300007248 */ /* 0x000fce0003fe0100 */
.L_x_2724:
[----:B------:R-:W0:Y:S01]  /*4730*/  @P1 LDC R5, c[0x0][0x44c] ;  /* 0x00011300ff051b82 */ /* 0x000e220000000800 */
[----:B------:R-:W-:Y:S01]  /*4740*/  VIADD R0, R0, 0x3f ;  /* 0x0000003f00007836 */ /* 0x000fe20000000000 */
[----:B------:R-:W-:Y:S01]  /*4750*/  ULDC UR4, c[0x0][0x9dc] ;  /* 0x0002770000047ab9 */ /* 0x000fe20000000800 */
[----:B------:R-:W-:-:S03]  /*4760*/  IMAD.MOV.U32 R4, RZ, RZ, R192 ;  /* 0x000000ffff047224 */ /* 0x000fc600078e00c0 */
[----:B------:R-:W-:Y:S02]  /*4770*/  SHF.R.S32.HI R3, RZ, 0x1f, R0 ;  /* 0x0000001fff037819 */ /* 0x000fe40000011400 */
[----:B------:R-:W1:Y:S02]  /*4780*/  @P1 LDC R6, c[0x0][0x450] ;  /* 0x00011400ff061b82 */ /* 0x000e640000000800 */
[----:B------:R-:W-:-:S04]  /*4790*/  LEA.HI R3, R3, R0, RZ, 0x6 ;  /* 0x0000000003037211 */ /* 0x000fc800078f30ff */
[----:B------:R-:W-:-:S04]  /*47a0*/  SHF.R.S32.HI R3, RZ, 0x6, R3 ;  /* 0x00000006ff037819 */ /* 0x000fc80000011403 */
[----:B---3--:R-:W-:Y:S01]  /*47b0*/  VIMNMX R14, R168, R3, PT ;  /* 0x00000003a80e7248 */ /* 0x008fe20003fe0100 */
[----:B0-----:R-:W-:-:S05]  /*47c0*/  @P1 IMAD.HI.U32 R5, R192, R5, RZ ;  /* 0x00000005c0051227 */ /* 0x001fca00078e00ff */
        /* <DEDUP_REMOVED lines=14> */
.L_x_2730:
[----:B------:R-:W-:-:S13]  /*48b0*/  ISETP.NE.AND P0, PT, R7, 0x1, PT ;  /* 0x000000010700780c */ /* 0x000fda0003f05270 */
[----:B------:R-:W0:Y:S02]  /*48c0*/  @P0 LDC.64 R4, c[0x0][0x9e8] ;  /* 0x00027a00ff040b82 */ /* 0x000e240000000a00 */
[----:B0-----:R-:W-:-:S05]  /*48d0*/  @P0 IMAD.HI.U32 R4, R22, R4, RZ ;  /* 0x0000000416040227 */ /* 0x001fca00078e00ff */
[----:B------:R-:W-:-:S07]  /*48e0*/  @P0 SHF.R.U32.HI R22, RZ, R5, R4 ;  /* 0x00000005ff160219 */ /* 0x000fce0000011604 */
.L_x_2731:
[----:B------:R-:W-:Y:S05]  /*48f0*/  BSYNC B0 ;  /* 0x0000000000007941 */ /* 0x000fea0003800000 */
.L_x_2729:
[----:B------:R-:W-:-:S05]  /*4900*/  IMAD R3, R22, R7, RZ ;  /* 0x0000000716037224 */ /* 0x000fca00078e02ff */
[----:B------:R-:W-:-:S07]  /*4910*/  VIMNMX R0, R0, R3, !PT ;  /* 0x0000000300007248 */ /* 0x000fce0007fe0100 */
.L_x_2728:
[----:B------:R-:W-:Y:S01]  /*4920*/  SHF.R.S32.HI R5, RZ, 0x1f, R0 ;  /* 0x0000001fff057819 */ /* 0x000fe20000011400 */
[----:B------:R-:W-:Y:S01]  /*4930*/  IMAD.MOV.U32 R3, RZ, RZ, RZ ;  /* 0x000000ffff037224 */ /* 0x000fe200078e00ff */
[----:B------:R-:W-:Y:S02]  /*4940*/  PLOP3.LUT P0, PT, PT, PT, PT, 0x80, 0x0 ;  /* 0x000000000000781c */ /* 0x000fe40003f0f070 */
[----:B------:R-:W-:Y:S02]  /*4950*/  CS2R R32, SRZ ;  /* 0x0000000000207805 */ /* 0x000fe4000001ff00 */
[----:B------:R-:W-:Y:S02]  /*4960*/  LEA.HI R5, R5, R0, RZ, 0x6 ;  /* 0x0000000005057211 */ /* 0x000fe400078f30ff */
[----:B------:R-:W-:Y:S02]  /*4970*/  CS2R R150, SRZ ;  /* 0x0000000000967805 */ /* 0x000fe4000001ff00 */
[----:B------:R-:W-:-:S02]  /*4980*/  CS2R R148, SRZ ;  /* 0x0000000000947805 */ /* 0x000fc4000001ff00 */
[----:B------:R-:W-:Y:S02]  /*4990*/  CS2R R146, SRZ ;  /* 0x0000000000927805 */ /* 0x000fe4000001ff00 */
[----:B------:R-:W-:Y:S02]  /*49a0*/  SHF.R.S32.HI R4, RZ, 0x6, R5 ;  /* 0x00000006ff047819 */ /* 0x000fe40000011405 */
[----:B------:R-:W-:Y:S02]  /*49b0*/  CS2R R144, SRZ ;  /* 0x0000000000907805 */ /* 0x000fe4000001ff00 */
[----:B------:R-:W-:Y:S02]  /*49c0*/  CS2R R142, SRZ ;  /* 0x00000000008e7805 */ /* 0x000fe4000001ff00 */
[----:B------:R-:W-:Y:S02]  /*49d0*/  CS2R R140, SRZ ;  /* 0x00000000008c7805 */ /* 0x000fe4000001ff00 */
[----:B------:R-:W-:-:S02]  /*49e0*/  VIMNMX R4, RZ, R4, !PT ;  /* 0x00000004ff047248 */ /* 0x000fc40007fe0100 */
[----:B------:R-:W-:Y:S02]  /*49f0*/  CS2R R138, SRZ ;  /* 0x00000000008a7805 */ /* 0x000fe4000001ff00 */
[----:B------:R-:W-:Y:S02]  /*4a00*/  CS2R R136, SRZ ;  /* 0x0000000000887805 */ /* 0x000fe4000001ff00 */
[----:B------:R-:W-:Y:S02]  /*4a10*/  CS2R R134, SRZ ;  /* 0x0000000000867805 */ /* 0x000fe4000001ff00 */
[----:B------:R-:W-:Y:S02]  /*4a20*/  ISETP.GT.AND P1, PT, R14, R4, PT ;  /* 0x000000040e00720c */ /* 0x000fe40003f24270 */
        /* <DEDUP_REMOVED lines=51> */
[----:B------:R-:W-:Y:S01]  /*4d60*/  CS2R R174, SRZ ;  /* 0x0000000000ae7805 */ /* 0x000fe2000001ff00 */
[----:B------:R-:W-:Y:S01]  /*4d70*/  IMAD.MOV.U32 R31, RZ, RZ, RZ ;  /* 0x000000ffff1f7224 */ /* 0x000fe200078e00ff */
[----:B------:R-:W-:-:S02]  /*4d80*/  CS2R R6, SRZ ;  /* 0x0000000000067805 */ /* 0x000fc4000001ff00 */
[----:B------:R-:W-:Y:S01]  /*4d90*/  CS2R R176, SRZ ;  /* 0x0000000000b07805 */ /* 0x000fe2000001ff00 */
[----:B------:R-:W-:Y:S02]  /*4da0*/  IMAD.MOV.U32 R0, RZ, RZ, RZ ;  /* 0x000000ffff007224 */ /* 0x000fe400078e00ff */
[----:B------:R-:W-:Y:S01]  /*4db0*/  IMAD.MOV.U32 R5, RZ, RZ, RZ ;  /* 0x000000ffff057224 */ /* 0x000fe200078e00ff */
[----:B------:R-:W-:Y:S06]  /*4dc0*/  @!P1 BRA `(.L_x_2732) ;  /* 0x000000f400149947 */ /* 0x000fec0003800000 */
[----:B------:R-:W0:Y:S02]  /*4dd0*/  SHFL.IDX PT, R0, R220, RZ, 0x1f ;  /* 0x00001fffdc007589 */ /* 0x000e2400000e0000 */
[----:B0-----:R-:W-:-:S04]  /*4de0*/  LEA.HI R3, R0, R0, RZ, 0x1 ;  /* 0x0000000000037211 */ /* 0x001fc800078f08ff */
[----:B------:R-:W-:-:S05]  /*4df0*/  LOP3.LUT R3, R3, 0x1fffe, RZ, 0xc0, !PT ;  /* 0x0001fffe03037812 */ /* 0x000fca00078ec0ff */
[----:B------:R-:W-:Y:S02]  /*4e00*/  IMAD.IADD R3, R0, 0x1, -R3 ;  /* 0x0000000100037824 */ /* 0x000fe400078e0a03 */
[----:B------:R-:W-:Y:S02]  /*4e10*/  IMAD.U32 R0, RZ, RZ, UR37 ;  /* 0x00000025ff007e24 */ /* 0x000fe4000f8e00ff */
[----:B------:R-:W-:-:S03]  /*4e20*/  IMAD R3, R3, 0x8000, R2 ;  /* 0x0000800003037824 */ /* 0x000fc600078e0202 */
[----:B------:R-:W-:Y:S01]  /*4e30*/  ISETP.NE.AND P0, PT, R0, 0x3, PT ;  /* 0x000000030000780c */ /* 0x000fe20003f05270 */
[----:B------:R-:W-:-:S05]  /*4e40*/  VIADD R3, R3, 0x400 ;  /* 0x0000040003037836 */ /* 0x000fca0000000000 */
[----:B------:R-:W-:-:S04]  /*4e50*/  SHF.R.U32.HI R3, RZ, 0x4, R3 ;  /* 0x00000004ff037819 */ /* 0x000fc80000011603 */
[----:B------:R-:W-:-:S04]  /*4e60*/  LOP3.LUT R3, R3, 0x3fff, RZ, 0xc0, !PT ;  /* 0x00003fff03037812 */ /* 0x000fc800078ec0ff */
[----:B------:R-:W-:Y:S01]  /*4e70*/  LOP3.LUT R23, R3, 0x2000000, RZ, 0xfc, !PT ;  /* 0x0200000003177812 */ /* 0x000fe200078efcff */
[----:B------:R-:W-:Y:S06]  /*4e80*/  @!P0 BRA `(.L_x_2733) ;  /* 0x0000000000048947 */ /* 0x000fec0003800000 */
[----:B------:R-:W-:Y:S01]  /*4e90*/  BPT.TRAP 0x1 ;  /* 0x000000040000795c */ /* 0x000fe20000300000 */
.L_x_2733:
[----:B------:R-:W-:Y:S01]  /*4ea0*/  IMAD R22, R18, 0x8, R2 ;  /* 0x0000000812167824 */ /* 0x000fe200078e0202 */
[----:B------:R-:W-:Y:S01]  /*4eb0*/  SHF.L.U32 R3, R19, 0x1f, RZ ;  /* 0x0000001f13037819 */ /* 0x000fe200000006ff */
[----:B------:R-:W-:Y:S01]  /*4ec0*/  VIADD R0, R2, 0x26800 ;  /* 0x0002680002007836 */ /* 0x000fe20000000000 */
[----:B------:R-:W-:Y:S01]  /*4ed0*/  BSSY B0, `(.L_x_2734) ;  /* 0x0000008000007945 */ /* 0x000fe20003800000 */
[----:B------:R-:W-:Y:S01]  /*4ee0*/  IMAD R12, R18, 0x1000, R23 ;  /* 0x00001000120c7824 */ /* 0x000fe200078e0217 */
[----:B------:R-:W0:Y:S01]  /*4ef0*/  SYNCS.PHASECHK.TRANS64.TRYWAIT P1, [R22+URZ+0x28c50], R3 ;  /* 0x028c5003160075a7 */ /* 0x000e22000802017f */
[----:B------:R-:W-:Y:S01]  /*4f00*/  IMAD.MOV.U32 R13, RZ, RZ, 0x40000040 ;  /* 0x40000040ff0d7424 */ /* 0x000fe200078e00ff */
[----:B------:R-:W-:-:S04]  /*4f10*/  SHF.R.U32.HI R0, RZ, 0x4, R0 ;  /* 0x00000004ff007819 */ /* 0x000fc80000011600 */
[----:B------:R-:W-:-:S04]  /*4f20*/  LOP3.LUT R0, R0, 0x3fff, RZ, 0xc0, !PT ;  /* 0x00003fff00007812 */ /* 0x000fc800078ec0ff */
[----:B------:R-:W-:Y:S01]  /*4f30*/  LOP3.LUT R10, R0, 0x10000, RZ, 0xfc, !PT ;  /* 0x00010000000a7812 */ /* 0x000fe200078efcff */
[----:B0-----:R-:W-:Y:S06]  /*4f40*/  @!P1 BRA `(.L_x_2735) ;  /* 0x000001b400789947 */ /* 0x001fec0003800000 */
.L_x_3087:
[----:B------:R-:W-:Y:S05]  /*4f50*/  BSYNC B0 ;  /* 0x0000000000007941 */ /* 0x000fea0003800000 */
.L_x_2734:
[----:B------:R-:W-:Y:S01]  /*4f60*/  BAR.SYNC.DEFER_BLOCKING 0xe, 0x100 ;  /* 0x0384000000007b1d */ /* 0x000fe20000010000 */
[----:B------:R-:W-:Y:S01]  /*4f70*/  IMAD.MOV.U32 R11, RZ, RZ, 0x40000040 ;  /* 0x40000040ff0b7424 */ /* 0x000fe200078e00ff */
[C---:B------:R-:W-:Y:S01]  /*4f80*/  R2UR UR6, R12.reuse ;  /* 0x000000000c0672ca */ /* 0x040fe200000e0000 */
[----:B------:R-:W-:Y:S01]  /*4f90*/  VIADD R6, R12, 0x80 ;  /* 0x000000800c067836 */ /* 0x000fe20000000000 */
[----:B------:R-:W-:Y:S01]  /*4fa0*/  R2UR UR7, R13 ;  /* 0x000000000d0772ca */ /* 0x000fe200000e0000 */
[C---:B------:R-:W-:Y:S01]  /*4fb0*/  VIADD R8, R10.reuse, 0x2 ;  /* 0x000000020a087836 */ /* 0x040fe20000000000 */
[----:B------:R-:W-:Y:S01]  /*4fc0*/  R2UR UR4, R10 ;  /* 0x000000000a0472ca */ /* 0x000fe200000e0000 */
[----:B------:R-:W-:Y:S01]  /*4fd0*/  IMAD.MOV.U32 R7, RZ, RZ, 0x40000040 ;  /* 0x40000040ff077424 */ /* 0x000fe200078e00ff */
[----:B------:R-:W-:Y:S01]  /*4fe0*/  R2UR UR5, R11 ;  /* 0x000000000b0572ca */ /* 0x000fe200000e0000 */
[----:B------:R-:W-:Y:S01]  /*4ff0*/  VIADD R20, R12, 0x100 ;  /* 0x000001000c147836 */ /* 0x000fe20000000000 */
[----:B------:R-:W-:Y:S01]  /*5000*/  MOV R9, 0x40000040 ;  /* 0x4000004000097802 */ /* 0x000fe20000000f00 */
[----:B------:R-:W-:Y:S01]  /*5010*/  IMAD.MOV.U32 R21, RZ, RZ, 0x40000040 ;  /* 0x40000040ff157424 */ /* 0x000fe200078e00ff */
[----:B------:R-:W1:Y:S01]  /*5020*/  S2R R0, SR_TID.X ;  /* 0x0000000000007919 */ /* 0x000e620000002100 */
[----:B------:R-:W-:Y:S01]  /*5030*/  IMAD.MOV.U32 R13, RZ, RZ, 0x40000040 ;  /* 0x40000040ff0d7424 */ /* 0x000fe200078e00ff */
[----:B------:R-:W-:Y:S01]  /*5040*/  BSSY B0, `(.L_x_2736) ;  /* 0x00000ec000007945 */ /* 0x000fe20003800000 */
[----:B0-----:R-:W-:-:S05]  /*5050*/  VIADD R3, R14, 0xfffffffe ;  /* 0xfffffffe0e037836 */ /* 0x001fca0000000000 */
[----:B------:R-:W-:Y:S01]  /*5060*/  ISETP.GE.AND P2, PT, R3, R4, PT ;  /* 0x000000040300720c */ /* 0x000fe20003f46270 */
[----:B----45:R-:W-:-:S06]  /*5070*/  WARPGROUP.ARRIVE ;  /* 0x00000000000079c5 */ /* 0x030fcc0000000000 */
[----:B------:R-:W-:Y:S01]  /*5080*/  HGMMA.64x256x16.F32 R24, gdesc[UR4].tnspB, RZ, !UPT, gsb0 ;  /* 0x43e00000041879f0 */ /* 0x000fe2000c0008ff */
[----:B------:R-:W-:Y:S01]  /*5090*/  R2UR UR6, R6 ;  /* 0x00000000060672ca */ /* 0x000fe200000e0000 */
[----:B------:R-:W-:Y:S01]  /*50a0*/  VIADD R6, R10, 0x4 ;  /* 0x000000040a067836 */ /* 0x000fe20000000000 */
[----:B------:R-:W-:Y:S01]  /*50b0*/  R2UR UR7, R7 ;  /* 0x00000000070772ca */ /* 0x000fe200000e0000 */
[----:B------:R-:W-:Y:S01]  /*50c0*/  IMAD.MOV.U32 R7, RZ, RZ, 0x40000040 ;  /* 0x40000040ff077424 */ /* 0x000fe200078e00ff */
[----:B------:R-:W-:Y:S02]  /*50d0*/  R2UR UR4, R8 ;  /* 0x00000000080472ca */ /* 0x000fe400000e0000 */
[----:B------:R-:W-:Y:S02]  /*50e0*/  R2UR UR5, R9 ;  /* 0x00000000090572ca */ /* 0x000fe400000e0000 */
[----:B-1----:R-:W-:-:S04]  /*50f0*/  LOP3.LUT R0, R0, 0x7f, RZ, 0xc0, !PT ;  /* 0x0000007f00007812 */ /* 0x002fc800078ec0ff */
[----:B------:R-:W-:-:S13]  /*5100*/  ISETP.NE.AND P1, PT, R0, RZ, PT ;  /* 0x000000ff0000720c */ /* 0x000fda0003f25270 */
[----:B------:R-:W-:-:S05]  /*5110*/  @!P1 VIADD R0, R22, 0x28c60 ;  /* 0x00028c6016009836 */ /* 0x000fca0000000000 */
[----:B------:R-:W-:Y:S01]  /*5120*/  @!P1 PRMT R0, RZ, 0x654, R0 ;  /* 0x00000654ff009816 */ /* 0x000fe20000000000 */
[----:B------:R-:W-:Y:S02]  /*5130*/  WARPGROUP.DEPBAR.LE gsb0, 0x0 ;  /* 0x00008000000079c5 */ /* 0x000fe40000010000 */
[----:B------:R-:W-:-:S06]  /*5140*/  WARPGROUP.ARRIVE ;  /* 0x00000000000079c5 */ /* 0x000fcc0000000000 */
        /* <DEDUP_REMOVED lines=24> */
.L_x_2743:
[----:B------:R-:W-:Y:S01]  /*52d0*/  BAR.SYNC.DEFER_BLOCKING 0xe, 0x100 ;  /* 0x0384000000007b1d */ /* 0x000fe20000010000 */
[C---:B------:R-:W-:Y:S01]  /*52e0*/  IMAD R5, R18.reuse, 0x40, R191 ;  /* 0x0000004012057824 */ /* 0x040fe200078e02bf */
[----:B------:R-:W-:Y:S01]  /*52f0*/  ISETP.GT.AND P3, PT, R3, R4, PT ;  /* 0x000000040300720c */ /* 0x000fe20003f64270 */
[----:B------:R-:W-:Y:S02]  /*5300*/  VIADD R18, R18, 0x1 ;  /* 0x0000000112127836 */ /* 0x000fe40000000000 */
[----:B------:R-:W-:Y:S02]  /*5310*/  IMAD R5, R5, 0x4, R2 ;  /* 0x0000000405057824 */ /* 0x000fe400078e0202 */
[----:B------:R-:W-:Y:S01]  /*5320*/  VIADD R3, R3, 0xffffffff ;  /* 0xffffffff03037836 */ /* 0x000fe20000000000 */
[----:B------:R-:W-:-:S04]  /*5330*/  ISETP.NE.AND P2, PT, R18, 0x2, PT ;  /* 0x000000021200780c */ /* 0x000fc80003f45270 */
[----:B------:R-:W-:Y:S02]  /*5340*/  SEL R14, RZ, 0x1, P2 ;  /* 0x00000001ff0e7807 */ /* 0x000fe40001000000 */
[----:B------:R-:W-:Y:S02]  /*5350*/  SEL R18, R18, RZ, P2 ;  /* 0x000000ff12127207 */ /* 0x000fe40001000000 */
[----:B------:R-:W-:Y:S01]  /*5360*/  LOP3.LUT R19, R19, R14, RZ, 0x3c, !PT ;  /* 0x0000000e13137212 */ /* 0x000fe200078e3cff */
[----:B01----:R-:W0:Y:S04]  /*5370*/  LDS R0, [R5+0x28800] ;  /* 0x0288000005007984 */ /* 0x003e280000000800 */
        /* <DEDUP_REMOVED lines=131> */
.L_x_2738:
[----:B------:R-:W-:Y:S01]  /*5bb0*/  IMAD R0, R18, 0x8, R2 ;  /* 0x0000000812007824 */ /* 0x000fe200078e0202 */
[----:B------:R-:W-:-:S04]  /*5bc0*/  SHF.L.U32 R5, R19, 0x1f, RZ ;  /* 0x0000001f13057819 */ /* 0x000fc800000006ff */
[----:B------:R0:W1:Y:S01]  /*5bd0*/  SYNCS.PHASECHK.TRANS64.TRYWAIT P2, [R0+URZ+0x28c50], R5 ;  /* 0x028c5005000075a7 */ /* 0x000062000804017f */
[----:B------:R-:W-:Y:S05]  /*5be0*/  @!P0 BRA `(.L_x_2739) ;  /* 0x0000000000048947 */ /* 0x000fea0003800000 */
[----:B------:R-:W-:Y:S01]  /*5bf0*/  BPT.TRAP 0x1 ;  /* 0x000000040000795c */ /* 0x000fe20000300000 */
.L_x_2739:
[----:B------:R-:W-:Y:S04]  /*5c00*/  BSSY B1, `(.L_x_2740) ;  /* 0x0000004000017945 */ /* 0x000fe80003800000 */
[----:B-1----:R-:W-:Y:S05]  /*5c10*/  @P2 BRA `(.L_x_2741) ;  /* 0x0000000000082947 */ /* 0x002fea0003800000 */
[----:B------:R-:W1:Y:S02]  /*5c20*/  SYNCS.PHASECHK.TRANS64.TRYWAIT P2, [R0+URZ+0x28c50], R5 ;  /* 0x028c5005000075a7 */ /* 0x000e64000804017f */
[----:B-1----:R-:W-:Y:S05]  /*5c30*/  @!P2 BRA `(.L_x_2742) ;  /* 0x000001a80050a947 */ /* 0x002fea0003800000 */
.L_x_2741:
[----:B------:R-:W-:Y:S05]  /*5c40*/  BSYNC B1 ;  /* 0x0000000000017941 */ /* 0x000fea0003800000 */
.L_x_2740:
[----:B------:R-:W-:Y:S01]  /*5c50*/  IMAD R14, R18, 0x1000, R23 ;  /* 0x00001000120e7824 */ /* 0x000fe200078e0217 */
[----:B------:R-:W-:Y:S01]  /*5c60*/  R2UR UR4, R10 ;  /* 0x000000000a0472ca */ /* 0x000fe200000e0000 */
[----:B------:R-:W-:Y:S01]  /*5c70*/  IMAD.MOV.U32 R15, RZ, RZ, 0x40000040 ;  /* 0x40000040ff0f7424 */ /* 0x000fe200078e00ff */
[----:B------:R-:W-:Y:S01]  /*5c80*/  R2UR UR5, R11 ;  /* 0x000000000b0572ca */ /* 0x000fe200000e0000 */
[----:B------:R-:W-:Y:S01]  /*5c90*/  WARPGROUP.ARRIVE ;  /* 0x00000000000079c5 */ /* 0x000fe20000000000 */
[C---:B------:R-:W-:Y:S01]  /*5ca0*/  R2UR UR6, R14.reuse ;  /* 0x000000000e0672ca */ /* 0x040fe200000e0000 */
[----:B------:R-:W-:Y:S01]  /*5cb0*/  VIADD R20, R14, 0x80 ;  /* 0x000000800e147836 */ /* 0x000fe20000000000 */
[----:B------:R-:W-:Y:S01]  /*5cc0*/  R2UR UR7, R15 ;  /* 0x000000000f0772ca */ /* 0x000fe200000e0000 */
[----:B------:R-:W-:Y:S02]  /*5cd0*/  IMAD.MOV.U32 R21, RZ, RZ, 0x40000040 ;  /* 0x40000040ff157424 */ /* 0x000fe400078e00ff */
[----:B------:R-:W-:-:S02]  /*5ce0*/  IMAD.MOV.U32 R15, RZ, RZ, 0x40000040 ;  /* 0x40000040ff0f7424 */ /* 0x000fc400078e00ff */
[----:B01----:R-:W-:-:S05]  /*5cf0*/  @!P1 VIADD R0, R0, 0x28c60 ;  /* 0x00028c6000009836 */ /* 0x003fca0000000000 */
[----:B------:R-:W-:-:S03]  /*5d00*/  @!P1 PRMT R0, RZ, 0x654, R0 ;  /* 0x00000654ff009816 */ /* 0x000fc60000000000 */
        /* <DEDUP_REMOVED lines=31> */
.L_x_2737:
[----:B------:R-:W-:Y:S05]  /*5f00*/  BSYNC B0 ;  /* 0x0000000000007941 */ /* 0x000fea0003800000 */
.L_x_2736:
        /* <DEDUP_REMOVED lines=9> */
[----:B01----:R-:W0:Y:S04]  /*5fa0*/  LDS R0, [R3+0x28800] ;  /* 0x0288000003007984 */ /* 0x003e280000000800 */
[----:B------:R1:W2:Y:S02]  /*5fb0*/  LDS R2, [R3+0x28820] ;  /* 0x0288200003027984 */ /* 0x0002a40000000800 */
[----:B-1----:R-:W-:Y:S01]  /*5fc0*/  MOV R3, RZ ;  /* 0x000000ff00037202 */ /* 0x002fe20000000f00 */
        /* <DEDUP_REMOVED lines=131> */
.L_x_2723:
        /* <DEDUP_REMOVED lines=24> */
.L_x_2746:
[----:B------:R-:W-:-:S13]  /*6980*/  ISETP.NE.AND P0, PT, R7, 0x1, PT ;  /* 0x000000010700780c */ /* 0x000fda0003f05270 */
[----:B------:R-:W0:Y:S02]  /*6990*/  @P0 LDC.64 R4, c[0x0][0x9e8] ;  /* 0x00027a00ff040b82 */ /* 0x000e240000000a00 */
[----:B0-----:R-:W-:-:S05]  /*69a0*/  @P0 IMAD.HI.U32 R4, R3, R4, RZ ;  /* 0x0000000403040227 */ /* 0x001fca00078e00ff */
[----:B------:R-:W-:-:S07]  /*69b0*/  @P0 SHF.R.U32.HI R3, RZ, R5, R4 ;  /* 0x00000005ff030219 */ /* 0x000fce0000011604 */
.L_x_2747:
[----:B------:R-:W-:Y:S05]  /*69c0*/  BSYNC B0 ;  /* 0x0000000000007941 */ /* 0x000fea0003800000 */
.L_x_2745:
[----:B------:R-:W-:-:S05]  /*69d0*/  IMAD R3, R3, R7, R7 ;  /* 0x0000000703037224 */ /* 0x000fca00078e0207 */
[----:B------:R-:W-:-:S07]  /*69e0*/  VIMNMX R0, R0, R3, PT ;  /* 0x0000000300007248 */ /* 0x000fce0003fe0100 */
.L_x_2744:
        /* <DEDUP_REMOVED lines=8> */
[----:B------:R-:W-:Y:S01]  /*6a70*/  VIMNMX R168, R168, R3, PT ;  /* 0x00000003a8a87248 */ /* 0x000fe20003fe0100 */
        /* <DEDUP_REMOVED lines=15> */
.L_x_2750:
[----:B------:R-:W-:-:S13]  /*6b70*/  ISETP.NE.AND P0, PT, R7, 0x1, PT ;  /* 0x000000010700780c */ /* 0x000fda0003f05270 */
[----:B------:R-:W0:Y:S02]  /*6b80*/  @P0 LDC.64 R8, c[0x0][0x9e8] ;  /* 0x00027a00ff080b82 */ /* 0x000e240000000a00 */
[----:B0-----:R-:W-:-:S05]  /*6b90*/  @P0 IMAD.HI.U32 R6, R0, R8, RZ ;  /* 0x0000000800060227 */ /* 0x001fca00078e00ff */
[----:B------:R-:W-:-:S07]  /*6ba0*/  @P0 SHF.R.U32.HI R0, RZ, R9, R6 ;  /* 0x00000009ff000219 */ /* 0x000fce0000011606 */
.L_x_2751:
[----:B------:R-:W-:Y:S05]  /*6bb0*/  BSYNC B0 ;  /* 0x0000000000007941 */ /* 0x000fea0003800000 */
.L_x_2749:
[----:B------:R-:W-:-:S05]  /*6bc0*/  IMAD R3, R0, R7, RZ ;  /* 0x0000000700037224 */ /* 0x000fca00078e02ff */
[----:B------:R-:W-:-:S07]  /*6bd0*/  VIMNMX R4, R4, R3, !PT ;  /* 0x0000000304047248 */ /* 0x000fce0007fe0100 */
.L_x_2748:
        /* <DEDUP_REMOVED lines=29> */
[----:B---3--:R-:W-:Y:S02]  /*6db0*/  CS2R R76, SRZ ;  /* 0x00000000004c7805 */ /* 0x008fe4000001ff00 */
        /* <DEDUP_REMOVED lines=55> */
[----:B------:R-:W-:-:S04]  /*7130*/  LOP3.LUT R3, R3, 0x3fff, RZ, 0xc0, !PT ;  /* 0x00003fff03037812 */ /* 0x000fc800078ec0ff */
[----:B------:R-:W-:Y:S01]  /*7140*/  LOP3.LUT R190, R3, 0x2000000, RZ, 0xfc, !PT ;  /* 0x0200000003be7812 */ /* 0x000fe200078efcff */
        /* <DEDUP_REMOVED lines=9> */
[----:B------:R-:W-:Y:S01]  /*71e0*/  MOV R13, RZ ;  /* 0x000000ff000d7202 */ /* 0x000fe20000000f00 */
[----:B------:R-:W-:Y:S02]  /*71f0*/  IMAD.U32 R7, RZ, RZ, UR7 ;  /* 0x00000007ff077e24 */ /* 0x000fe4000f8e00ff */
[----:B------:R-:W-:-:S02]  /*7200*/  IMAD.U32 R10, RZ, RZ, UR4 ;  /* 0x00000004ff0a7e24 */ /* 0x000fc4000f8e00ff */
[----:B------:R-:W-:Y:S02]  /*7210*/  IMAD.U32 R11, RZ, RZ, UR5 ;  /* 0x00000005ff0b7e24 */ /* 0x000fe4000f8e00ff */
[----:B------:R-:W-:Y:S02]  /*7220*/  IMAD.MOV.U32 R8, RZ, RZ, 0x70 ;  /* 0x00000070ff087424 */ /* 0x000fe400078e00ff */
[----:B0-----:R-:W-:-:S07]  /*7230*/  IMAD.MOV.U32 R12, RZ, RZ, 0x1 ;  /* 0x00000001ff0c7424 */ /* 0x001fce00078e00ff */
[----:B------:R-:W-:-:S07]  /*7240*/  LEPC R20, `(.L_x_2753) ;  /* 0x000000001014794e */ /* 0x000fce0000000000 */
[----:B-1--45:R-:W-:Y:S05]  /*7250*/  CALL.ABS.NOINC R14 ;  /* 0x000000000e007343 */ /* 0x032fea0003c00000 */
.L_x_2753:
[----:B------:R-:W-:Y:S05]  /*7260*/  BSYNC B6 ;  /* 0x0000000000067941 */ /* 0x000fea0003800000 */
.L_x_2752:
        /* <DEDUP_REMOVED lines=12> */
.L_x_2757:
[----:B-1----:R1:W2:Y:S02]  /*7330*/  SYNCS.PHASECHK.TRANS64.TRYWAIT P0, [R2+URZ+0x28c00], R3 ;  /* 0x028c0003020075a7 */ /* 0x0022a4000800017f */
[----:B--2---:R-:W-:Y:S05]  /*7340*/  @!P0 NANOSLEEP.SYNCS 0x989680 ;  /* 0x009896800000895d */ /* 0x004fea0003900000 */
[----:B------:R-:W2:Y:S02]  /*7350*/  @!P0 SYNCS.PHASECHK.TRANS64 P0, [R2+URZ+0x28c00], R3 ;  /* 0x028c0003020085a7 */ /* 0x000ea4000800007f */
[----:B--2---:R-:W-:Y:S05]  /*7360*/  @!P0 BRA `(.L_x_2757) ;  /* 0xfffffffc00f08947 */ /* 0x004fea000383ffff */
.L_x_2756:
[----:B------:R-:W-:Y:S05]  /*7370*/  BSYNC B0 ;  /* 0x0000000000007941 */ /* 0x000fea0003800000 */
.L_x_2755:
[----:B------:R-:W-:Y:S05]  /*7380*/  BRA `(.L_x_2758) ;  /* 0x0000002800d87947 */ /* 0x000fea0003800000 */
.L_x_2754:
[----:B------:R-:W-:Y:S01]  /*7390*/  VIADD R3, R2, 0x20400 ;  /* 0x0002040002037836 */ /* 0x000fe20000000000 */
[----:B-----5:R-:W-:Y:S01]  /*73a0*/  SHF.R.S32.HI R0, RZ, 0x1f, R37 ;  /* 0x0000001fff007819 */ /* 0x020fe20000011425 */
[----:B------:R-:W-:Y:S01]  /*73b0*/  ULDC.64 UR4, c[0x0][0x3f8] ;  /* 0x0000fe0000047ab9 */ /* 0x000fe20000000a00 */
[----:B------:R-:W-:Y:S01]  /*73c0*/  ULDC.64 UR6, c[0x0][0x408] ;  /* 0x0001020000067ab9 */ /* 0x000fe20000000a00 */
[----:B----4-:R-:W-:Y:S01]  /*73d0*/  IMAD.WIDE.U32 R24, R37, UR4, RZ ;  /* 0x0000000425187c25 */ /* 0x010fe2000f8e00ff */
[----:B------:R-:W-:Y:S01]  /*73e0*/  LOP3.LUT P0, RZ, R3, 0x3ff, RZ, 0xc0, !PT ;  /* 0x000003ff03ff7812 */ /* 0x000fe2000780c0ff */
[----:B------:R-:W-:Y:S02]  /*73f0*/  BSSY B6, `(.L_x_2759) ;  /* 0x0000019000067945 */ /* 0x000fe40003800000 */
[C---:B------:R-:W-:Y:S02]  /*7400*/  IMAD R4, R0.reuse, UR4, RZ ;  /* 0x0000000400047c24 */ /* 0x040fe4000f8e02ff */
[----:B------:R-:W-:-:S02]  /*7410*/  IMAD R0, R0, UR6, RZ ;  /* 0x0000000600007c24 */ /* 0x000fc4000f8e02ff */
[C---:B------:R-:W-:Y:S02]  /*7420*/  IMAD R29, R37.reuse, UR5, R4 ;  /* 0x00000005251d7c24 */ /* 0x040fe4000f8e0204 */
[C---:B------:R-:W-:Y:S02]  /*7430*/  IMAD R31, R37.reuse, UR7, R0 ;  /* 0x00000007251f7c24 */ /* 0x040fe4000f8e0200 */
[----:B------:R-:W-:-:S04]  /*7440*/  IMAD.WIDE.U32 R26, R37, UR6, RZ ;  /* 0x00000006251a7c25 */ /* 0x000fc8000f8e00ff */
[----:B------:R-:W-:Y:S02]  /*7450*/  IMAD.IADD R29, R29, 0x1, R25 ;  /* 0x000000011d1d7824 */ /* 0x000fe400078e0219 */
[----:B------:R-:W-:Y:S01]  /*7460*/  IMAD.IADD R31, R31, 0x1, R27 ;  /* 0x000000011f1f7824 */ /* 0x000fe200078e021b */
        /* <DEDUP_REMOVED lines=17> */
.L_x_2760:
[----:B------:R-:W-:Y:S05]  /*7580*/  BSYNC B6 ;  /* 0x0000000000067941 */ /* 0x000fea0003800000 */
.L_x_2759:
[----:B------:R-:W-:Y:S01]  /*7590*/  ULDC.U8 UR4, c[0x0][0x410] ;  /* 0x0001040000047ab9 */ /* 0x000fe20000000000 */
[----:B------:R-:W-:Y:S01]  /*75a0*/  BSSY B0, `(.L_x_2761) ;  /* 0x000028c000007945 */ /* 0x000fe20003800000 */
[----:B------:R-:W-:Y:S01]  /*75b0*/  ISETP.NE.AND P0, PT, RZ, UR4, PT ;  /* 0x00000004ff007c0c */ /* 0x000fe2000bf05270 */
[----:B------:R-:W-:-:S12]  /*75c0*/  IMAD.IADD R34, R185, 0x1, R192 ;  /* 0x00000001b9227824 */ /* 0x000fd800078e02c0 */
[----:B------:R-:W-:Y:S05]  /*75d0*/  @!P0 BRA `(.L_x_2762) ;  /* 0x0000001400508947 */ /* 0x000fea0003800000 */
[----:B------:R-:W0:Y:S01]  /*75e0*/  LDC R37, c[0x0][0x448] ;  /* 0x00011200ff257b82 */ /* 0x000e220000000800 */
[----:B------:R-:W-:Y:S01]  /*75f0*/  IMAD R3, R223, 0x20, R34 ;  /* 0x00000020df037824 */ /* 0x000fe200078e0222 */
[----:B------:R-:W-:Y:S01]  /*7600*/  ULDC.64 UR4, c[0x0][0x3f8] ;  /* 0x0000fe0000047ab9 */ /* 0x000fe20000000a00 */
[----:B------:R-:W-:Y:S01]  /*7610*/  ULDC.64 UR6, c[0x0][0x408] ;  /* 0x0001020000067ab9 */ /* 0x000fe20000000a00 */
[----:B------:R-:W-:Y:S02]  /*7620*/  IMAD.MOV.U32 R6, RZ, RZ, R24 ;  /* 0x000000ffff067224 */ /* 0x000fe400078e0018 */
[----:B------:R-:W-:Y:S02]  /*7630*/  IMAD.MOV.U32 R7, RZ, RZ, R29 ;  /* 0x000000ffff077224 */ /* 0x000fe400078e001d */
[----:B------:R-:W-:Y:S02]  /*7640*/  IMAD.MOV.U32 R8, RZ, RZ, R26 ;  /* 0x000000ffff087224 */ /* 0x000fe400078e001a */
[----:B------:R-:W-:Y:S01]  /*7650*/  IMAD.MOV.U32 R9, RZ, RZ, R31 ;  /* 0x000000ffff097224 */ /* 0x000fe200078e001f */
[----:B0-----:R-:W-:-:S13]  /*7660*/  ISETP.NE.AND P0, PT, R37, 0x1, PT ;  /* 0x000000012500780c */ /* 0x001fda0003f05270 */
[----:B------:R-:W0:Y:S08]  /*7670*/  @P0 LDC R0, c[0x0][0x44c] ;  /* 0x00011300ff000b82 */ /* 0x000e300000000800 */
[----:B------:R-:W1:Y:S01]  /*7680*/  @P0 LDC R5, c[0x0][0x450] ;  /* 0x00011400ff050b82 */ /* 0x000e620000000800 */
[----:B0-----:R-:W-:-:S05]  /*7690*/  @P0 IMAD.HI.U32 R0, R3, R0, RZ ;  /* 0x0000000003000227 */ /* 0x001fca00078e00ff */
[----:B-1----:R-:W-:-:S04]  /*76a0*/  @P0 SHF.R.U32.HI R3, RZ, R5, R0 ;  /* 0x00000005ff030219 */ /* 0x002fc80000011600 */
[----:B------:R-:W-:Y:S01]  /*76b0*/  SHF.R.S32.HI R0, RZ, 0x1f, R3 ;  /* 0x0000001fff007819 */ /* 0x000fe20000011403 */
[----:B------:R-:W-:-:S04]  /*76c0*/  IMAD.WIDE.U32 R6, R3, UR4, R6 ;  /* 0x0000000403067c25 */ /* 0x000fc8000f8e0006 */
[C---:B------:R-:W-:Y:S02]  /*76d0*/  IMAD R4, R0.reuse, UR4, RZ ;  /* 0x0000000400047c24 */ /* 0x040fe4000f8e02ff */
[----:B------:R-:W-:Y:S02]  /*76e0*/  IMAD R0, R0, UR6, RZ ;  /* 0x0000000600007c24 */ /* 0x000fe4000f8e02ff */
[C---:B------:R-:W-:Y:S01]  /*76f0*/  IMAD R5, R3.reuse, UR5, R4 ;  /* 0x0000000503057c24 */ /* 0x040fe2000f8e0204 */
[----:B------:R-:W-:Y:S01]  /*7700*/  ULDC.64 UR4, c[0x0][0x3e8] ;  /* 0x0000fa0000047ab9 */ /* 0x000fe20000000a00 */
[C---:B------:R-:W-:Y:S01]  /*7710*/  IMAD.WIDE.U32 R8, R3.reuse, UR6, R8 ;  /* 0x0000000603087c25 */ /* 0x040fe2000f8e0008 */
[----:B------:R-:W-:Y:S01]  /*7720*/  LEA R4, P0, R6, UR4, 0x1 ;  /* 0x0000000406047c11 */ /* 0x000fe2000f8008ff */
[----:B------:R-:W-:Y:S02]  /*7730*/  UMOV UR4, 0xffffffff ;  /* 0xffffffff00047882 */ /* 0x000fe40000000000 */
[----:B------:R-:W-:Y:S01]  /*7740*/  IMAD R3, R3, UR7, R0 ;  /* 0x0000000703037c24 */ /* 0x000fe2000f8e0200 */
[----:B------:R-:W-:Y:S01]  /*7750*/  ULDC.64 UR6, c[0x0][0x400] ;  /* 0x0001000000067ab9 */ /* 0x000fe20000000a00 */
[----:B------:R-:W-:Y:S01]  /*7760*/  IMAD.IADD R5, R7, 0x1, R5 ;  /* 0x0000000107057824 */ /* 0x000fe200078e0205 */
[----:B------:R-:W-:Y:S01]  /*7770*/  LEA R7, P1, R8, UR6, 0x1 ;  /* 0x0000000608077c11 */ /* 0x000fe2000f8208ff */
[----:B------:R-:W-:-:S03]  /*7780*/  IMAD.IADD R3, R9, 0x1, R3 ;  /* 0x0000000109037824 */ /* 0x000fc600078e0203 */
[----:B------:R-:W-:Y:S02]  /*7790*/  LEA.HI.X R6, R6, UR5, R5, 0x1, P0 ;  /* 0x0000000506067c11 */ /* 0x000fe400080f0c05 */
[----:B------:R-:W-:Y:S01]  /*77a0*/  LEA.HI.X R8, R8, UR7, R3, 0x1, P1 ;  /* 0x0000000708087c11 */ /* 0x000fe200088f0c03 */
[----:B------:R-:W-:Y:S06]  /*77b0*/  BRA.DIV UR4, `(.L_x_2763) ;  /* 0x0000018e04847947 */ /* 0x000fec000b800000 */
[----:B------:R0:W1:Y:S04]  /*77c0*/  SHFL.IDX PT, R3, R6, RZ, 0x1c1f ;  /* 0x001c1fff06037589 */ /* 0x00006800000e0000 */
[----:B------:R0:W2:Y:S04]  /*77d0*/  SHFL.IDX PT, R0, R4, RZ, 0x1c1f ;  /* 0x001c1fff04007589 */ /* 0x0000a800000e0000 */
[----:B------:R0:W3:Y:S04]  /*77e0*/  SHFL.IDX PT, R5, R8, RZ, 0x1c1f ;  /* 0x001c1fff08057589 */ /* 0x0000e800000e0000 */
[----:B------:R0:W4:Y:S02]  /*77f0*/  SHFL.IDX PT, R14, R7, RZ, 0x1c1f ;  /* 0x001c1fff070e7589 */ /* 0x00012400000e0000 */
.L_x_3093:
[----:B------:R-:W-:Y:S01]  /*7800*/  IMAD R37, R22, R37, RZ ;  /* 0x0000002516257224 */ /* 0x000fe200078e02ff */
[----:B------:R-:W-:Y:S01]  /*7810*/  BSSY B1, `(.L_x_2764) ;  /* 0x000001d000017945 */ /* 0x000fe20003800000 */
[----:B------:R-:W-:Y:S02]  /*7820*/  CS2R R30, SRZ ;  /* 0x00000000001e7805 */ /* 0x000fe4000001ff00 */
[----:B------:R-:W-:Y:S02]  /*7830*/  CS2R R20, SRZ ;  /* 0x0000000000147805 */ /* 0x000fe4000001ff00 */
[----:B------:R-:W-:Y:S02]  /*7840*/  CS2R R28, SRZ ;  /* 0x00000000001c7805 */ /* 0x000fe4000001ff00 */
[----:B------:R-:W-:Y:S02]  /*7850*/  ISETP.GE.AND P0, PT, R34, R37, PT ;  /* 0x000000252200720c */ /* 0x000fe40003f06270 */
[----:B------:R-:W-:-:S11]  /*7860*/  CS2R R24, SRZ ;  /* 0x0000000000187805 */ /* 0x000fd6000001ff00 */
[----:B------:R-:W-:Y:S05]  /*7870*/  @P0 BRA `(.L_x_2765) ;  /* 0x0000000000580947 */ /* 0x000fea0003800000 */
[----:B------:R-:W-:Y:S01]  /*7880*/  ULDC UR4, c[0x0][0x3f4] ;  /* 0x0000fd0000047ab9 */ /* 0x000fe20000000800 */
[----:B--2---:R-:W-:Y:S01]  /*7890*/  IMAD.MOV.U32 R10, RZ, RZ, R0 ;  /* 0x000000ffff0a7224 */ /* 0x004fe200078e0000 */
[----:B------:R-:W-:Y:S01]  /*78a0*/  ISETP.GE.AND P3, PT, R199, UR4, PT ;  /* 0x00000004c7007c0c */ /* 0x000fe2000bf66270 */
[----:B-1----:R-:W-:Y:S01]  /*78b0*/  IMAD.MOV.U32 R11, RZ, RZ, R3 ;  /* 0x000000ffff0b7224 */ /* 0x002fe200078e0003 */
[----:B------:R-:W-:Y:S01]  /*78c0*/  ISETP.GE.AND P2, PT, R188, UR4, PT ;  /* 0x00000004bc007c0c */ /* 0x000fe2000bf46270 */
[----:B---3--:R-:W-:Y:S01]  /*78d0*/  IMAD.MOV.U32 R15, RZ, RZ, R5 ;  /* 0x000000ffff0f7224 */ /* 0x008fe200078e0005 */
[----:B------:R-:W-:-:S09]  /*78e0*/  CS2R R28, SRZ ;  /* 0x00000000001c7805 */ /* 0x000fd2000001ff00 */
[C---:B------:R-:W-:Y:S01]  /*78f0*/  @!P3 IMAD.SHL.U32 R33, R199.reuse, 0x2, RZ ;  /* 0x00000002c721b824 */ /* 0x040fe200078e00ff */
[----:B------:R-:W-:Y:S02]  /*7900*/  @!P3 SHF.L.U64.HI R20, R199, 0x1, R224 ;  /* 0x00000001c714b819 */ /* 0x000fe400000102e0 */
[----:B------:R-:W-:Y:S02]  /*7910*/  CS2R R30, SRZ ;  /* 0x00000000001e7805 */ /* 0x000fe4000001ff00 */
[----:B------:R-:W-:Y:S01]  /*7920*/  CS2R R24, SRZ ;  /* 0x0000000000187805 */ /* 0x000fe2000001ff00 */
[----:B------:R-:W-:Y:S01]  /*7930*/  @!P2 IMAD.WIDE R10, R188, 0x2, R10 ;  /* 0x00000002bc0aa825 */ /* 0x000fe200078e020a */
[-C--:B------:R-:W-:Y:S02]  /*7940*/  @!P3 IADD3 R26, P0, R0, R33.reuse, RZ ;  /* 0x00000021001ab210 */ /* 0x080fe40007f1e0ff */
[----:B----4-:R-:W-:Y:S01]  /*7950*/  @!P3 IADD3 R32, P1, R14, R33, RZ ;  /* 0x000000210e20b210 */ /* 0x010fe20007f3e0ff */
[----:B------:R-:W-:Y:S01]  /*7960*/  @!P2 IMAD.WIDE R12, R188, 0x2, R14 ;  /* 0x00000002bc0ca825 */ /* 0x000fe200078e020e */
[----:B------:R1:W5:Y:S03]  /*7970*/  @!P2 LD.E.64 R28, desc[UR42][R10.64] ;  /* 0x0000002a0a1ca980 */ /* 0x000366000c101b00 */
[--C-:B------:R-:W-:Y:S01]  /*7980*/  @!P3 IMAD.X R27, R3, 0x1, R20.reuse, P0 ;  /* 0x00000001031bb824 */ /* 0x100fe200000e0614 */
[----:B------:R1:W5:Y:S01]  /*7990*/  @!P2 LD.E.64 R30, desc[UR42][R12.64] ;  /* 0x0000002a0c1ea980 */ /* 0x000362000c101b00 */
[----:B------:R-:W-:Y:S01]  /*79a0*/  @!P3 IMAD.X R33, R5, 0x1, R20, P1 ;  /* 0x000000010521b824 */ /* 0x000fe200008e0614 */
[----:B------:R-:W-:-:S02]  /*79b0*/  CS2R R20, SRZ ;  /* 0x0000000000147805 */ /* 0x000fc4000001ff00 */
[----:B------:R1:W5:Y:S04]  /*79c0*/  @!P3 LD.E.64 R24, desc[UR42][R26.64] ;  /* 0x0000002a1a18b980 */ /* 0x000368000c101b00 */
[----:B------:R1:W5:Y:S02]  /*79d0*/  @!P3 LD.E.64 R20, desc[UR42][R32.64] ;  /* 0x0000002a2014b980 */ /* 0x000364000c101b00 */
.L_x_2765:
[----:B------:R-:W-:Y:S05]  /*79e0*/  BSYNC B1 ;  /* 0x0000000000017941 */ /* 0x000fea0003800000 */
.L_x_2764:
[----:B-1---5:R-:W-:Y:S01]  /*79f0*/  IMAD.MOV.U32 R3, RZ, RZ, R31 ;  /* 0x000000ffff037224 */ /* 0x022fe200078e001f */
[----:B--2---:R-:W-:Y:S01]  /*7a00*/  MOV R0, R30 ;  /* 0x0000001e00007202 */ /* 0x004fe20000000f00 */
[----:B---3--:R-:W-:Y:S01]  /*7a10*/  IMAD.MOV.U32 R5, RZ, RZ, R20 ;  /* 0x000000ffff057224 */ /* 0x008fe200078e0014 */
[----:B------:R-:W-:Y:S01]  /*7a20*/  UMOV UR4, 0xffffffff ;  /* 0xffffffff00047882 */ /* 0x000fe20000000000 */
[----:B------:R-:W-:Y:S01]  /*7a30*/  IMAD.MOV.U32 R9, RZ, RZ, R21 ;  /* 0x000000ffff097224 */ /* 0x000fe200078e0015 */
[----:B------:R-:W-:Y:S01]  /*7a40*/  PRMT R36, R0, 0x7610, R36 ;  /* 0x0000761000247816 */ /* 0x000fe20000000024 */
[----:B------:R-:W-:Y:S01]  /*7a50*/  IMAD.MOV.U32 R0, RZ, RZ, R28 ;  /* 0x000000ffff007224 */ /* 0x000fe200078e001c */
[----:B------:R-:W-:Y:S01]  /*7a60*/  PRMT R41, R3, 0x5410, R5 ;  /* 0x0000541003297816 */ /* 0x000fe20000000005 */
[----:B------:R-:W-:Y:S01]  /*7a70*/  IMAD.MOV.U32 R3, RZ, RZ, R29 ;  /* 0x000000ffff037224 */ /* 0x000fe200078e001d */
[----:B------:R-:W-:Y:S01]  /*7a80*/  PRMT R42, R9, 0x7610, R42 ;  /* 0x00007610092a7816 */ /* 0x000fe2000000002a */
[----:B------:R-:W-:Y:S01]  /*7a90*/  IMAD.MOV.U32 R5, RZ, RZ, R24 ;  /* 0x000000ffff057224 */ /* 0x000fe200078e0018 */
[----:B------:R-:W-:Y:S01]  /*7aa0*/  PRMT R36, R36, 0x5410, R0 ;  /* 0x0000541024247816 */ /* 0x000fe20000000000 */
[----:B------:R-:W-:Y:S01]  /*7ab0*/  IMAD.MOV.U32 R9, RZ, RZ, R25 ;  /* 0x000000ffff097224 */ /* 0x000fe200078e0019 */
[----:B------:R-:W-:-:S02]  /*7ac0*/  PRMT R42, R42, 0x5410, R3 ;  /* 0x000054102a2a7816 */ /* 0x000fc40000000003 */
[----:B------:R-:W-:Y:S02]  /*7ad0*/  CS2R R26, SRZ ;  /* 0x00000000001a7805 */ /* 0x000fe4000001ff00 */
[----:B------:R-:W-:Y:S01]  /*7ae0*/  PRMT R43, R5, 0x5410, R9 ;  /* 0x00005410052b7816 */ /* 0x000fe20000000009 */
[----:B------:R-:W-:Y:S06]  /*7af0*/  BRA.DIV UR4, `(.L_x_2766) ;  /* 0x0000018e04247947 */ /* 0x000fec000b800000 */
[----:B------:R1:W2:Y:S04]  /*7b00*/  SHFL.IDX PT, R3, R6, 0x1, 0x1c1f ;  /* 0x003c1f0006037f89 */ /* 0x0002a800000e0000 */
[----:B------:R1:W3:Y:S04]  /*7b10*/  SHFL.IDX PT, R0, R4, 0x1, 0x1c1f ;  /* 0x003c1f0004007f89 */ /* 0x0002e800000e0000 */
[----:B------:R1:W0:Y:S04]  /*7b20*/  SHFL.IDX PT, R5, R8, 0x1, 0x1c1f ;  /* 0x003c1f0008057f89 */ /* 0x00022800000e0000 */
[----:B----4-:R1:W4:Y:S02]  /*7b30*/  SHFL.IDX PT, R14, R7, 0x1, 0x1c1f ;  /* 0x003c1f00070e7f89 */ /* 0x01032400000e0000 */
.L_x_3099:
[----:B01----:R-:W-:Y:S01]  /*7b40*/  VIADD R4, R34, 0x20 ;  /* 0x0000002022047836 */ /* 0x003fe20000000000 */
[----:B------:R-:W-:Y:S01]  /*7b50*/  LEA.HI R6, R217, R217, RZ, 0x1 ;  /* 0x000000d9d9067211 */ /* 0x000fe200078f08ff */
[----:B------:R-:W-:Y:S01]  /*7b60*/  BSSY B1, `(.L_x_2767) ;  /* 0x0000020000017945 */ /* 0x000fe20003800000 */
[----:B------:R-:W-:Y:S01]  /*7b70*/  IMAD.SHL.U32 R34, R193, 0x40, RZ ;  /* 0x00000040c1227824 */ /* 0x000fe200078e00ff */
[----:B------:R-:W-:Y:S02]  /*7b80*/  CS2R R8, SRZ ;  /* 0x0000000000087805 */ /* 0x000fe4000001ff00 */
[----:B------:R-:W-:Y:S02]  /*7b90*/  ISETP.GE.AND P0, PT, R4, R37, PT ;  /* 0x000000250400720c */ /* 0x000fe40003f06270 */
[----:B------:R-:W-:Y:S02]  /*7ba0*/  CS2R R12, SRZ ;  /* 0x00000000000c7805 */ /* 0x000fe4000001ff00 */
[----:B------:R-:W-:-:S02]  /*7bb0*/  LOP3.LUT R6, R6, 0xfffffffe, RZ, 0xc0, !PT ;  /* 0xfffffffe06067812 */ /* 0x000fc400078ec0ff */
[----:B------:R-:W-:-:S03]  /*7bc0*/  CS2R R10, SRZ ;  /* 0x00000000000a7805 */ /* 0x000fc6000001ff00 */
[----:B------:R-:W-:-:S05]  /*7bd0*/  IMAD.IADD R6, R217, 0x1, -R6 ;  /* 0x00000001d9067824 */ /* 0x000fca00078e0a06 */
[----:B------:R-:W-:Y:S01]  /*7be0*/  SHF.L.U32 R35, R6, 0x1f, RZ ;  /* 0x0000001f06237819 */ /* 0x000fe200000006ff */
[----:B------:R-:W-:Y:S06]  /*7bf0*/  @P0 BRA `(.L_x_2768) ;  /* 0x0000000000580947 */ /* 0x000fec0003800000 */
[----:B------:R-:W-:Y:S01]  /*7c00*/  ULDC UR4, c[0x0][0x3f4] ;  /* 0x0000fd0000047ab9 */ /* 0x000fe20000000800 */
[----:B---3--:R-:W-:Y:S01]  /*7c10*/  IMAD.MOV.U32 R6, RZ, RZ, R0 ;  /* 0x000000ffff067224 */ /* 0x008fe200078e0000 */
[----:B------:R-:W-:Y:S01]  /*7c20*/  ISETP.GE.AND P3, PT, R199, UR4, PT ;  /* 0x00000004c7007c0c */ /* 0x000fe2000bf66270 */
[----:B--2---:R-:W-:Y:S01]  /*7c30*/  IMAD.MOV.U32 R7, RZ, RZ, R3 ;  /* 0x000000ffff077224 */ /* 0x004fe200078e0003 */
[----:B------:R-:W-:Y:S01]  /*7c40*/  ISETP.GE.AND P2, PT, R188, UR4, PT ;  /* 0x00000004bc007c0c */ /* 0x000fe2000bf46270 */
[----:B------:R-:W-:Y:S01]  /*7c50*/  IMAD.MOV.U32 R15, RZ, RZ, R5 ;  /* 0x000000ffff0f7224 */ /* 0x000fe200078e0005 */
        /* <DEDUP_REMOVED lines=16> */
.L_x_2768:
[----:B------:R-:W-:Y:S05]  /*7d60*/  BSYNC B1 ;  /* 0x0000000000017941 */ /* 0x000fea0003800000 */
.L_x_2767:
[----:B------:R-:W1:Y:S01]  /*7d70*/  SYNCS.PHASECHK.TRANS64.TRYWAIT P0, [R2+URZ+0x28c00], R35 ;  /* 0x028c0023020075a7 */ /* 0x000e62000800017f */
[----:B--2---:R-:W-:Y:S01]  /*7d80*/  LOP3.LUT R3, R34, 0x1c0, RZ, 0xc0, !PT ;  /* 0x000001c022037812 */ /* 0x004fe200078ec0ff */
[----:B0----5:R-:W-:Y:S01]  /*7d90*/  IMAD.MOV.U32 R4, RZ, RZ, R26 ;  /* 0x000000ffff047224 */ /* 0x021fe200078e001a */
[----:B------:R-:W-:Y:S01]  /*7da0*/  VIADDMNMX R40, R37, -R192, 0x40, PT ;  /* 0x0000004025287446 */ /* 0x000fe200038009c0 */
[----:B------:R-:W-:Y:S01]  /*7db0*/  IMAD.MOV.U32 R5, RZ, RZ, R8 ;  /* 0x000000ffff057224 */ /* 0x000fe200078e0008 */
[----:B---3--:R-:W-:Y:S01]  /*7dc0*/  LOP3.LUT R0, R3, 0x18, R16, 0xf8, !PT ;  /* 0x0000001803007812 */ /* 0x008fe200078ef810 */
[----:B------:R-:W-:Y:S01]  /*7dd0*/  IMAD.MOV.U32 R7, RZ, RZ, R12 ;  /* 0x000000ffff077224 */ /* 0x000fe200078e000c */
[----:B------:R-:W-:Y:S01]  /*7de0*/  SHF.R.U32.HI R3, RZ, 0x3, R3 ;  /* 0x00000003ff037819 */ /* 0x000fe20000011603 */
[----:B------:R-:W-:Y:S01]  /*7df0*/  IMAD.MOV.U32 R6, RZ, RZ, R9 ;  /* 0x000000ffff067224 */ /* 0x000fe200078e0009 */
[----:B------:R-:W-:Y:S01]  /*7e00*/  BSSY B1, `(.L_x_2769) ;  /* 0x0000013000017945 */ /* 0x000fe20003800000 */
[----:B------:R-:W-:-:S02]  /*7e10*/  LOP3.LUT P2, RZ, R193, 0x4, RZ, 0xc0, !PT ;  /* 0x00000004c1ff7812 */ /* 0x000fc4000784c0ff */
[----:B------:R-:W-:Y:S02]  /*7e20*/  LOP3.LUT R0, R0, R3, RZ, 0x3c, !PT ;  /* 0x0000000300007212 */ /* 0x000fe400078e3cff */
[----:B------:R-:W-:Y:S01]  /*7e30*/  PRMT R3, R3, 0x5410, R4 ;  /* 0x0000541003037816 */ /* 0x000fe20000000004 */
[----:B------:R-:W-:Y:S01]  /*7e40*/  IMAD.MOV.U32 R4, RZ, RZ, R27 ;  /* 0x000000ffff047224 */ /* 0x000fe200078e001b */
[----:B------:R-:W-:Y:S02]  /*7e50*/  PRMT R45, R7, 0x7610, R45 ;  /* 0x00007610072d7816 */ /* 0x000fe4000000002d */
[----:B------:R-:W-:Y:S02]  /*7e60*/  PRMT R3, R6, 0x7610, R3 ;  /* 0x0000761006037816 */ /* 0x000fe40000000003 */
[----:B------:R-:W-:Y:S01]  /*7e70*/  PRMT R44, R4, 0x5410, R5 ;  /* 0x00005410042c7816 */ /* 0x000fe20000000005 */
[----:B------:R-:W-:Y:S01]  /*7e80*/  IMAD R5, R203, 0x200, R0 ;  /* 0x00000200cb057824 */ /* 0x000fe200078e0200 */
[----:B------:R-:W-:Y:S01]  /*7e90*/  ISETP.GE.AND P1, PT, R185, R40, PT ;  /* 0x00000028b900720c */ /* 0x000fe20003f26270 */
[----:B------:R-:W-:-:S02]  /*7ea0*/  IMAD.MOV.U32 R0, RZ, RZ, R13 ;  /* 0x000000ffff007224 */ /* 0x000fc400078e000d */
[----:B------:R-:W-:Y:S02]  /*7eb0*/  IMAD.MOV.U32 R4, RZ, RZ, R10 ;  /* 0x000000ffff047224 */ /* 0x000fe400078e000a */
[----:B----4-:R-:W-:Y:S01]  /*7ec0*/  IMAD R14, R5, 0x2, R2 ;  /* 0x00000002050e7824 */ /* 0x010fe200078e0202 */
[----:B------:R-:W-:Y:S01]  /*7ed0*/  PRMT R45, R45, 0x5410, R0 ;  /* 0x000054102d2d7816 */ /* 0x000fe20000000000 */
[----:B------:R-:W-:Y:S01]  /*7ee0*/  IMAD.MOV.U32 R5, RZ, RZ, R11 ;  /* 0x000000ffff057224 */ /* 0x000fe200078e000b */
[----:B------:R-:W-:Y:S01]  /*7ef0*/  PRMT R46, R4, 0x7610, R46 ;  /* 0x00007610042e7816 */ /* 0x000fe2000000002e */
[C---:B------:R-:W-:Y:S01]  /*7f00*/  VIADD R4, R14.reuse, 0x20400 ;  /* 0x000204000e047836 */ /* 0x040fe20000000000 */
[----:B------:R-:W-:Y:S01]  /*7f10*/  IADD3 R0, R14, 0x20440, RZ ;  /* 0x000204400e007810 */ /* 0x000fe20007ffe0ff */
[----:B-1----:R-:W-:Y:S06]  /*7f20*/  @!P0 BRA `(.L_x_2770) ;  /* 0x0000018800888947 */ /* 0x002fec0003800000 */
.L_x_3100:
[----:B------:R-:W-:Y:S05]  /*7f30*/  BSYNC B1 ;  /* 0x0000000000017941 */ /* 0x000fea0003800000 */
.L_x_2769:
[----:B------:R-:W-:Y:S01]  /*7f40*/  BSSY B1, `(.L_x_2771) ;  /* 0x000005f000017945 */ /* 0x000fe20003800000 */
[----:B------:R-:W-:Y:S01]  /*7f50*/  PRMT R46, R46, 0x5410, R5 ;  /* 0x000054102e2e7816 */ /* 0x000fe20000000005 */
[----:B------:R-:W-:Y:S02]  /*7f60*/  @P2 VIADD R0, R4, 0xffffffc0 ;  /* 0xffffffc004002836 */ /* 0x000fe40000000000 */
[----:B------:R-:W-:Y:S05]  /*7f70*/  @P1 BRA `(.L_x_2772) ;  /* 0x00000004006c1947 */ /* 0x000fea0003800000 */
[----:B------:R-:W1:Y:S01]  /*7f80*/  LDC R4, c[0x0][0x3f4] ;  /* 0x0000fd00ff047b82 */ /* 0x000e620000000800 */
[----:B------:R-:W-:Y:S01]  /*7f90*/  BSSY B2, `(.L_x_2773) ;  /* 0x000002e000027945 */ /* 0x000fe20003800000 */
[-C--:B-1----:R-:W-:Y:S02]  /*7fa0*/  ISETP.GE.AND P0, PT, R188, R4.reuse, PT ;  /* 0x00000004bc00720c */ /* 0x082fe40003f06270 */
[----:B------:R-:W-:-:S11]  /*7fb0*/  ISETP.GE.AND P1, PT, R199, R4, PT ;  /* 0x00000004c700720c */ /* 0x000fd60003f26270 */
[----:B------:R-:W-:Y:S05]  /*7fc0*/  @P0 BRA `(.L_x_2774) ;  /* 0x0000000000a80947 */ /* 0x000fea0003800000 */
[----:B------:R-:W1:Y:S01]  /*7fd0*/  LDS.128 R4, [R14+0x20400] ;  /* 0x020400000e047984 */ /* 0x000e620000000c00 */
[----:B------:R-:W-:Y:S01]  /*7fe0*/  SHF.R.U32.HI R32, RZ, 0x10, R29 ;  /* 0x00000010ff207819 */ /* 0x000fe2000001161d */
[----:B------:R-:W-:Y:S01]  /*7ff0*/  HADD2.F32 R33, -RZ, R36.H0_H0 ;  /* 0x20000024ff217230 */ /* 0x000fe20000004100 */
[----:B------:R-:W-:Y:S02]  /*8000*/  SHF.R.U32.HI R34, RZ, 0x10, R31 ;  /* 0x00000010ff227819 */ /* 0x000fe4000001161f */
[----:B------:R-:W-:Y:S01]  /*8010*/  SHF.R.U64 R39, R28, 0x10, R29 ;  /* 0x000000101c277819 */ /* 0x000fe2000000121d */
[----:B------:R-:W-:Y:S01]  /*8020*/  HADD2.F32 R32, -RZ, R32.H0_H0 ;  /* 0x20000020ff207230 */ /* 0x000fe20000004100 */
[----:B------:R-:W-:Y:S01]  /*8030*/  SHF.R.U64 R38, R30, 0x10, R31 ;  /* 0x000000101e267819 */ /* 0x000fe2000000121f */
[----:B------:R-:W-:Y:S02]  /*8040*/  HADD2.F32 R34, -RZ, R34.H0_H0 ;  /* 0x20000022ff227230 */ /* 0x000fe40000004100 */
[----:B------:R-:W-:-:S02]  /*8050*/  HADD2.F32 R31, -RZ, R36.H1_H1 ;  /* 0x30000024ff1f7230 */ /* 0x000fc40000004100 */
[--C-:B-1----:R-:W-:Y:S02]  /*8060*/  HADD2.F32 R29, -RZ, R7.reuse.H0_H0 ;  /* 0x20000007ff1d7230 */ /* 0x102fe40000004100 */
[----:B------:R-:W-:Y:S02]  /*8070*/  HADD2.F32 R30, -RZ, R7.H1_H1 ;  /* 0x30000007ff1e7230 */ /* 0x000fe40000004100 */
[--C-:B------:R-:W-:Y:S02]  /*8080*/  HADD2.F32 R7, -RZ, R4.reuse.H0_H0 ;  /* 0x20000004ff077230 */ /* 0x100fe40000004100 */
[----:B------:R-:W-:Y:S02]  /*8090*/  HADD2.F32 R4, -RZ, R4.H1_H1 ;  /* 0x30000004ff047230 */ /* 0x000fe40000004100 */
[C---:B------:R-:W-:Y:S01]  /*80a0*/  FMUL.FTZ R36, R30.reuse, R34 ;  /* 0x000000221e247220 */ /* 0x040fe20000410000 */
[----:B0-----:R-:W-:Y:S01]  /*80b0*/  FMUL.FTZ R35, R30, R32 ;  /* 0x000000201e237220 */ /* 0x001fe20000410000 */
[----:B------:R-:W-:-:S02]  /*80c0*/  HADD2.F32 R15, -RZ, R6.H0_H0 ;  /* 0x20000006ff0f7230 */ /* 0x000fc40000004100 */
[C---:B------:R-:W-:Y:S01]  /*80d0*/  FMUL.FTZ R30, R4.reuse, R33 ;  /* 0x00000021041e7220 */ /* 0x040fe20000410000 */
[C---:B------:R-:W-:Y:S01]  /*80e0*/  FFMA.FTZ R36, R29.reuse, R32, -R36 ;  /* 0x000000201d247223 */ /* 0x040fe20000010824 */
[----:B------:R-:W-:Y:S01]  /*80f0*/  FFMA.FTZ R37, R29, R34, R35 ;  /* 0x000000221d257223 */ /* 0x000fe20000010023 */
[----:B------:R-:W-:Y:S02]  /*8100*/  HADD2.F32 R28, -RZ, R6.H1_H1 ;  /* 0x30000006ff1c7230 */ /* 0x000fe40000004100 */
[-C--:B------:R-:W-:Y:S01]  /*8110*/  FMUL.FTZ R34, R4, R31.reuse ;  /* 0x0000001f04227220 */ /* 0x080fe20000410000 */
[C---:B------:R-:W-:Y:S01]  /*8120*/  FFMA.FTZ R32, R7.reuse, R31, -R30 ;  /* 0x0000001f07207223 */ /* 0x040fe2000001081e */
[----:B------:R-:W-:Y:S02]  /*8130*/  HADD2.F32 R6, -RZ, R5.H0_H0 ;  /* 0x20000005ff067230 */ /* 0x000fe40000004100 */
[----:B------:R-:W-:Y:S02]  /*8140*/  HADD2.F32 R31, -RZ, R41.H0_H0 ;  /* 0x20000029ff1f7230 */ /* 0x000fe40000004100 */
[----:B------:R-:W-:Y:S01]  /*8150*/  FFMA.FTZ R33, R7, R33, R34 ;  /* 0x0000002107217223 */ /* 0x000fe20000010022 */
[----:B------:R-:W-:-:S02]  /*8160*/  HADD2.F32 R5, -RZ, R5.H1_H1 ;  /* 0x30000005ff057230 */ /* 0x000fc40000004100 */
[----:B------:R-:W-:Y:S02]  /*8170*/  HADD2.F32 R29, -RZ, R42.H1_H1 ;  /* 0x3000002aff1d7230 */ /* 0x000fe40000004100 */
[C---:B------:R-:W-:Y:S01]  /*8180*/  FMUL.FTZ R34, R28.reuse, R31 ;  /* 0x0000001f1c227220 */ /* 0x040fe20000410000 */
[----:B------:R-:W-:Y:S02]  /*8190*/  HADD2.F32 R30, -RZ, R38.H0_H0 ;  /* 0x20000026ff1e7230 */ /* 0x000fe40000004100 */
[----:B------:R-:W-:Y:S02]  /*81a0*/  HADD2.F32 R4, -RZ, R39.H0_H0 ;  /* 0x20000027ff047230 */ /* 0x000fe40000004100 */
[-C--:B------:R-:W-:Y:S01]  /*81b0*/  FMUL.FTZ R28, R28, R29.reuse ;  /* 0x0000001d1c1c7220 */ /* 0x080fe20000410000 */
[----:B------:R-:W-:Y:S01]  /*81c0*/  FFMA.FTZ R34, R15, R29, -R34 ;  /* 0x0000001d0f227223 */ /* 0x000fe20000010822 */
[C---:B------:R-:W-:Y:S01]  /*81d0*/  FMUL.FTZ R7, R5.reuse, R30 ;  /* 0x0000001e05077220 */ /* 0x040fe20000410000 */
[----:B------:R-:W-:Y:S01]  /*81e0*/  FMUL.FTZ R35, R5, R4 ;  /* 0x0000000405237220 */ /* 0x000fe20000410000 */
[----:B------:R-:W-:-:S02]  /*81f0*/  FFMA.FTZ R15, R15, R31, R28 ;  /* 0x0000001f0f0f7223 */ /* 0x000fc4000001001c */
[C---:B------:R-:W-:Y:S01]  /*8200*/  FFMA.FTZ R5, R6.reuse, R4, -R7 ;  /* 0x0000000406057223 */ /* 0x040fe20000010807 */
[----:B------:R-:W-:Y:S01]  /*8210*/  F2FP.F16.F32.PACK_AB R7, R37, R36 ;  /* 0x000000242507723e */ /* 0x000fe200000000ff */
[----:B------:R-:W-:Y:S01]  /*8220*/  FFMA.FTZ R30, R6, R30, R35 ;  /* 0x0000001e061e7223 */ /* 0x000fe20000010023 */
[----:B------:R-:W-:Y:S02]  /*8230*/  F2FP.F16.F32.PACK_AB R4, R33, R32 ;  /* 0x000000202104723e */ /* 0x000fe400000000ff */
[----:B------:R-:W-:Y:S02]  /*8240*/  F2FP.F16.F32.PACK_AB R6, R15, R34 ;  /* 0x000000220f06723e */ /* 0x000fe400000000ff */
[----:B------:R-:W-:-:S05]  /*8250*/  F2FP.F16.F32.PACK_AB R5, R30, R5 ;  /* 0x000000051e05723e */ /* 0x000fca00000000ff */
[----:B------:R1:W-:Y:S02]  /*8260*/  STS.128 [R14+0x20400], R4 ;  /* 0x020400040e007388 */ /* 0x0003e40000000c00 */
.L_x_2774:
[----:B------:R-:W-:Y:S05]  /*8270*/  BSYNC B2 ;  /* 0x0000000000027941 */ /* 0x000fea0003800000 */
.L_x_2773:
[----:B------:R-:W-:Y:S05]  /*8280*/  @P1 BRA `(.L_x_2772) ;  /* 0x0000000000a81947 */ /* 0x000fea0003800000 */
[----:B-1----:R-:W1:Y:S01]  /*8290*/  LDS.128 R4, [R0] ;  /* 0x0000000000047984 */ /* 0x002e620000000c00 */
[----:B------:R-:W-:Y:S01]  /*82a0*/  SHF.R.U32.HI R28, RZ, 0x10, R25 ;  /* 0x00000010ff1c7819 */ /* 0x000fe20000011619 */
[----:B------:R-:W-:Y:S01]  /*82b0*/  HADD2.F32 R29, -RZ, R41.H1_H1 ;  /* 0x30000029ff1d7230 */ /* 0x000fe20000004100 */
[----:B------:R-:W-:Y:S02]  /*82c0*/  SHF.R.U32.HI R30, RZ, 0x10, R21 ;  /* 0x00000010ff1e7819 */ /* 0x000fe40000011615 */
[----:B0-----:R-:W-:Y:S01]  /*82d0*/  SHF.R.U64 R35, R24, 0x10, R25 ;  /* 0x0000001018237819 */ /* 0x001fe20000001219 */
[----:B------:R-:W-:Y:S01]  /*82e0*/  HADD2.F32 R28, -RZ, R28.H0_H0 ;  /* 0x2000001cff1c7230 */ /* 0x000fe20000004100 */
[----:B------:R-:W-:Y:S01]  /*82f0*/  SHF.R.U64 R34, R20, 0x10, R21 ;  /* 0x0000001014227819 */ /* 0x000fe20000001215 */
[----:B------:R-:W-:Y:S02]  /*8300*/  HADD2.F32 R30, -RZ, R30.H0_H0 ;  /* 0x2000001eff1e7230 */ /* 0x000fe40000004100 */
[----:B------:R-:W-:-:S02]  /*8310*/  HADD2.F32 R25, -RZ, R43.H0_H0 ;  /* 0x2000002bff197230 */ /* 0x000fc40000004100 */
[--C-:B-1----:R-:W-:Y:S02]  /*8320*/  HADD2.F32 R21, -RZ, R7.reuse.H0_H0 ;  /* 0x20000007ff157230 */ /* 0x102fe40000004100 */
[----:B------:R-:W-:Y:S02]  /*8330*/  HADD2.F32 R24, -RZ, R7.H1_H1 ;  /* 0x30000007ff187230 */ /* 0x000fe40000004100 */
[--C-:B------:R-:W-:Y:S02]  /*8340*/  HADD2.F32 R7, -RZ, R4.reuse.H0_H0 ;  /* 0x20000004ff077230 */ /* 0x100fe40000004100 */
[----:B------:R-:W-:Y:S02]  /*8350*/  HADD2.F32 R4, -RZ, R4.H1_H1 ;  /* 0x30000004ff047230 */ /* 0x000fe40000004100 */
[C---:B------:R-:W-:Y:S01]  /*8360*/  FMUL.FTZ R32, R24.reuse, R30 ;  /* 0x0000001e18207220 */ /* 0x040fe20000410000 */
[----:B------:R-:W-:Y:S01]  /*8370*/  FMUL.FTZ R31, R24, R28 ;  /* 0x0000001c181f7220 */ /* 0x000fe20000410000 */
[----:B------:R-:W-:-:S02]  /*8380*/  HADD2.F32 R15, -RZ, R6.H0_H0 ;  /* 0x20000006ff0f7230 */ /* 0x000fc40000004100 */
[C---:B------:R-:W-:Y:S01]  /*8390*/  FMUL.FTZ R24, R4.reuse, R29 ;  /* 0x0000001d04187220 */ /* 0x040fe20000410000 */
[C---:B------:R-:W-:Y:S01]  /*83a0*/  FFMA.FTZ R32, R21.reuse, R28, -R32 ;  /* 0x0000001c15207223 */ /* 0x040fe20000010820 */
[----:B------:R-:W-:Y:S01]  /*83b0*/  FFMA.FTZ R33, R21, R30, R31 ;  /* 0x0000001e15217223 */ /* 0x000fe2000001001f */
[----:B------:R-:W-:Y:S02]  /*83c0*/  HADD2.F32 R20, -RZ, R6.H1_H1 ;  /* 0x30000006ff147230 */ /* 0x000fe40000004100 */
[-C--:B------:R-:W-:Y:S01]  /*83d0*/  FMUL.FTZ R30, R4, R25.reuse ;  /* 0x00000019041e7220 */ /* 0x080fe20000410000 */
[C---:B------:R-:W-:Y:S01]  /*83e0*/  FFMA.FTZ R28, R7.reuse, R25, -R24 ;  /* 0x00000019071c7223 */ /* 0x040fe20000010818 */
[--C-:B------:R-:W-:Y:S02]  /*83f0*/  HADD2.F32 R6, -RZ, R5.reuse.H0_H0 ;  /* 0x20000005ff067230 */ /* 0x100fe40000004100 */
        /* <DEDUP_REMOVED lines=18> */
[----:B------:R2:W-:Y:S02]  /*8520*/  STS.128 [R0], R4 ;  /* 0x0000000400007388 */ /* 0x0005e40000000c00 */
.L_x_2772:
[----:B------:R-:W-:Y:S05]  /*8530*/  BSYNC B1 ;  /* 0x0000000000017941 */ /* 0x000fea0003800000 */
.L_x_2771:
        /* <DEDUP_REMOVED lines=8> */
[----:B------:R-:W-:Y:S01]  /*85c0*/  SHF.R.U64 R30, R26, 0x10, R27 ;  /* 0x000000101a1e7819 */ /* 0x000fe2000000121b */
[----:B------:R-:W-:Y:S01]  /*85d0*/  HADD2.F32 R25, -RZ, R3.H1_H1 ;  /* 0x30000003ff197230 */ /* 0x000fe20000004100 */
[----:B------:R-:W-:Y:S01]  /*85e0*/  SHF.R.U32.HI R24, RZ, 0x10, R13 ;  /* 0x00000010ff187819 */ /* 0x000fe2000001160d */
[----:B------:R-:W-:Y:S01]  /*85f0*/  HADD2.F32 R21, -RZ, R45.H0_H0 ;  /* 0x2000002dff157230 */ /* 0x000fe20000004100 */
[----:B------:R-:W-:Y:S02]  /*8600*/  SHF.R.U32.HI R26, RZ, 0x10, R27 ;  /* 0x00000010ff1a7819 */ /* 0x000fe4000001161b */
        /* <DEDUP_REMOVED lines=23> */
[-C--:B------:R-:W-:Y:S01]  /*8780*/  FMUL.FTZ R26, R13, R15.reuse ;  /* 0x0000000f0d1a7220 */ /* 0x080fe20000410000 */
[----:B------:R-:W-:Y:S02]  /*8790*/  HADD2.F32 R4, -RZ, R31.H0_H0 ;  /* 0x2000001fff047230 */ /* 0x000fe40000004100 */
[C---:B------:R-:W-:Y:S01]  /*87a0*/  FFMA.FTZ R27, R12.reuse, R15, -R27 ;  /* 0x0000000f0c1b7223 */ /* 0x040fe2000001081b */
[C---:B------:R-:W-:Y:S01]  /*87b0*/  FMUL.FTZ R7, R5.reuse, R20 ;  /* 0x0000001405077220 */ /* 0x040fe20000410000 */
[----:B------:R-:W-:Y:S01]  /*87c0*/  FFMA.FTZ R26, R12, R21, R26 ;  /* 0x000000150c1a7223 */ /* 0x000fe2000001001a */
[----:B------:R-:W-:-:S02]  /*87d0*/  FMUL.FTZ R13, R5, R4 ;  /* 0x00000004050d7220 */ /* 0x000fc40000410000 */
[C---:B------:R-:W-:Y:S01]  /*87e0*/  FFMA.FTZ R5, R6.reuse, R4, -R7 ;  /* 0x0000000406057223 */ /* 0x040fe20000010807 */
[----:B------:R-:W-:Y:S01]  /*87f0*/  F2FP.F16.F32.PACK_AB R7, R29, R28 ;  /* 0x0000001c1d07723e */ /* 0x000fe200000000ff */
[----:B------:R-:W-:Y:S01]  /*8800*/  FFMA.FTZ R20, R6, R20, R13 ;  /* 0x0000001406147223 */ /* 0x000fe2000001000d */
[----:B------:R-:W-:Y:S02]  /*8810*/  F2FP.F16.F32.PACK_AB R6, R26, R27 ;  /* 0x0000001b1a06723e */ /* 0x000fe400000000ff */
[----:B------:R-:W-:Y:S02]  /*8820*/  F2FP.F16.F32.PACK_AB R4, R25, R24 ;  /* 0x000000181904723e */ /* 0x000fe400000000ff */
[----:B------:R-:W-:-:S05]  /*8830*/  F2FP.F16.F32.PACK_AB R5, R20, R5 ;  /* 0x000000051405723e */ /* 0x000fca00000000ff */
[----:B------:R1:W-:Y:S02]  /*8840*/  STS.128 [R14+0x21400], R4 ;  /* 0x021400040e007388 */ /* 0x0003e40000000c00 */
.L_x_2777:
[----:B------:R-:W-:Y:S05]  /*8850*/  BSYNC B1 ;  /* 0x0000000000017941 */ /* 0x000fea0003800000 */
.L_x_2776:
[----:B------:R-:W-:Y:S05]  /*8860*/  @P1 BRA `(.L_x_2775) ;  /* 0x00000014007c1947 */ /* 0x000fea0003800000 */
[----:B-1----:R-:W1:Y:S01]  /*8870*/  LDS.128 R4, [R0+0x1000] ;  /* 0x0010000000047984 */ /* 0x002e620000000c00 */
[----:B------:R-:W-:Y:S01]  /*8880*/  SHF.R.U32.HI R13, RZ, 0x10, R11 ;  /* 0x00000010ff0d7819 */ /* 0x000fe2000001160b */
[----:B------:R-:W-:Y:S01]  /*8890*/  HADD2.F32 R12, -RZ, R46.H0_H0 ;  /* 0x2000002eff0c7230 */ /* 0x000fe20000004100 */
[----:B------:R-:W-:Y:S01]  /*88a0*/  SHF.R.U32.HI R15, RZ, 0x10, R9 ;  /* 0x00000010ff0f7819 */ /* 0x000fe20000011609 */
[----:B------:R-:W-:Y:S01]  /*88b0*/  HADD2.F32 R14, -RZ, R44.H1_H1 ;  /* 0x3000002cff0e7230 */ /* 0x000fe20000004100 */
[----:B------:R-:W-:Y:S01]  /*88c0*/  SHF.R.U64 R27, R10, 0x10, R11 ;  /* 0x000000100a1b7819 */ /* 0x000fe2000000120b */
[----:B------:R-:W-:Y:S01]  /*88d0*/  HADD2.F32 R13, -RZ, R13.H0_H0 ;  /* 0x2000000dff0d7230 */ /* 0x000fe20000004100 */
[----:B------:R-:W-:Y:S01]  /*88e0*/  SHF.R.U64 R25, R8, 0x10, R9 ;  /* 0x0000001008197819 */ /* 0x000fe20000001209 */
[----:B------:R-:W-:Y:S02]  /*88f0*/  HADD2.F32 R15, -RZ, R15.H0_H0 ;  /* 0x2000000fff0f7230 */ /* 0x000fe40000004100 */
[----:B-1----:R-:W-:-:S02]  /*8900*/  HADD2.F32 R11, -RZ, R7.H1_H1 ;  /* 0x30000007ff0b7230 */ /* 0x002fc40000004100 */
[----:B------:R-:W-:Y:S02]  /*8910*/  HADD2.F32 R10, -RZ, R7.H0_H0 ;  /* 0x20000007ff0a7230 */ /* 0x000fe40000004100 */
[--C-:B------:R-:W-:Y:S02]  /*8920*/  HADD2.F32 R7, -RZ, R4.reuse.H0_H0 ;  /* 0x20000004ff077230 */ /* 0x100fe40000004100 */
[C---:B------:R-:W-:Y:S01]  /*8930*/  FMUL.FTZ R24, R11.reuse, R13 ;  /* 0x0000000d0b187220 */ /* 0x040fe20000410000 */
[----:B------:R-:W-:Y:S02]  /*8940*/  HADD2.F32 R4, -RZ, R4.H1_H1 ;  /* 0x30000004ff047230 */ /* 0x000fe40000004100 */
[-C--:B------:R-:W-:Y:S01]  /*8950*/  FMUL.FTZ R21, R11, R15.reuse ;  /* 0x0000000f0b157220 */ /* 0x080fe20000410000 */
[--C-:B------:R-:W-:Y:S02]  /*8960*/  HADD2.F32 R8, -RZ, R6.reuse.H0_H0 ;  /* 0x20000006ff087230 */ /* 0x100fe40000004100 */
[----:B------:R-:W-:Y:S01]  /*8970*/  FFMA.FTZ R26, R10, R15, R24 ;  /* 0x0000000f0a1a7223 */ /* 0x000fe20000010018 */
[----:B------:R-:W-:-:S02]  /*8980*/  HADD2.F32 R9, -RZ, R6.H1_H1 ;  /* 0x30000006ff097230 */ /* 0x000fc40000004100 */
[C---:B------:R-:W-:Y:S01]  /*8990*/  FMUL.FTZ R20, R4.reuse, R14 ;  /* 0x0000000e04147220 */ /* 0x040fe20000410000 */
[-C--:B------:R-:W-:Y:S01]  /*89a0*/  FMUL.FTZ R24, R4, R12.reuse ;  /* 0x0000000c04187220 */ /* 0x080fe20000410000 */
[----:B------:R-:W-:Y:S02]  /*89b0*/  HADD2.F32 R6, -RZ, R5.H0_H0 ;  /* 0x20000005ff067230 */ /* 0x000fe40000004100 */
[----:B------:R-:W-:Y:S01]  /*89c0*/  FFMA.FTZ R21, R10, R13, -R21 ;  /* 0x0000000d0a157223 */ /* 0x000fe20000010815 */
[----:B------:R-:W-:Y:S02]  /*89d0*/  HADD2.F32 R11, -RZ, R3.H0_H0 ;  /* 0x20000003ff0b7230 */ /* 0x000fe40000004100 */
[C---:B------:R-:W-:Y:S01]  /*89e0*/  FFMA.FTZ R20, R7.reuse, R12, -R20 ;  /* 0x0000000c07147223 */ /* 0x040fe20000010814 */
[----:B------:R-:W-:Y:S02]  /*89f0*/  HADD2.F32 R4, -RZ, R46.H1_H1 ;  /* 0x3000002eff047230 */ /* 0x000fe40000004100 */
[----:B------:R-:W-:Y:S01]  /*8a00*/  FFMA.FTZ R13, R7, R14, R24 ;  /* 0x0000000e070d7223 */ /* 0x000fe20000010018 */
[----:B------:R-:W-:-:S02]  /*8a10*/  HADD2.F32 R5, -RZ, R5.H1_H1 ;  /* 0x30000005ff057230 */ /* 0x000fc40000004100 */
[CC--:B------:R-:W-:Y:S01]  /*8a20*/  FMUL.FTZ R15, R9.reuse, R11.reuse ;  /* 0x0000000b090f7220 */ /* 0x0c0fe20000410000 */
[----:B------:R-:W-:Y:S02]  /*8a30*/  HADD2.F32 R10, -RZ, R25.H0_H0 ;  /* 0x20000019ff0a7230 */ /* 0x000fe40000004100 */
[-C--:B------:R-:W-:Y:S01]  /*8a40*/  FMUL.FTZ R12, R9, R4.reuse ;  /* 0x00000004090c7220 */ /* 0x080fe20000410000 */
[----:B------:R-:W-:Y:S02]  /*8a50*/  HADD2.F32 R3, -RZ, R27.H0_H0 ;  /* 0x2000001bff037230 */ /* 0x000fe40000004100 */
[C---:B------:R-:W-:Y:S01]  /*8a60*/  FFMA.FTZ R15, R8.reuse, R4, -R15 ;  /* 0x00000004080f7223 */ /* 0x040fe2000001080f */
[----:B------:R-:W-:Y:S01]  /*8a70*/  F2FP.F16.F32.PACK_AB R4, R13, R20 ;  /* 0x000000140d04723e */ /* 0x000fe200000000ff */
[C---:B------:R-:W-:Y:S01]  /*8a80*/  FMUL.FTZ R7, R5.reuse, R10 ;  /* 0x0000000a05077220 */ /* 0x040fe20000410000 */
[----:B------:R-:W-:Y:S01]  /*8a90*/  FFMA.FTZ R12, R8, R11, R12 ;  /* 0x0000000b080c7223 */ /* 0x000fe2000001000c */
[----:B------:R-:W-:-:S02]  /*8aa0*/  FMUL.FTZ R9, R5, R3 ;  /* 0x0000000305097220 */ /* 0x000fc40000410000 */
[----:B------:R-:W-:Y:S01]  /*8ab0*/  FFMA.FTZ R5, R6, R3, -R7 ;  /* 0x0000000306057223 */ /* 0x000fe20000010807 */
[----:B------:R-:W-:Y:S01]  /*8ac0*/  F2FP.F16.F32.PACK_AB R7, R26, R21 ;  /* 0x000000151a07723e */ /* 0x000fe200000000ff */
[----:B------:R-:W-:Y:S01]  /*8ad0*/  FFMA.FTZ R10, R6, R10, R9 ;  /* 0x0000000a060a7223 */ /* 0x000fe20000010009 */
[----:B------:R-:W-:-:S04]  /*8ae0*/  F2FP.F16.F32.PACK_AB R6, R12, R15 ;  /* 0x0000000f0c06723e */ /* 0x000fc800000000ff */
[----:B------:R-:W-:-:S05]  /*8af0*/  F2FP.F16.F32.PACK_AB R5, R10, R5 ;  /* 0x000000050a05723e */ /* 0x000fca00000000ff */
[----:B------:R3:W-:Y:S01]  /*8b00*/  STS.128 [R0+0x1000], R4 ;  /* 0x0010000400007388 */ /* 0x0007e20000000c00 */
[----:B------:R-:W-:Y:S05]  /*8b10*/  BRA `(.L_x_2775) ;  /* 0x0000001000d07947 */ /* 0x000fea0003800000 */
.L_x_2762:
[----:B------:R-:W0:Y:S01]  /*8b20*/  LDC R21, c[0x0][0x448] ;  /* 0x00011200ff157b82 */ /* 0x000e220000000800 */
[----:B------:R-:W-:Y:S01]  /*8b30*/  IMAD R3, R223, 0x20, R34 ;  /* 0x00000020df037824 */ /* 0x000fe200078e0222 */
[----:B------:R-:W-:Y:S01]  /*8b40*/  ULDC.64 UR4, c[0x0][0x3f8] ;  /* 0x0000fe0000047ab9 */ /* 0x000fe20000000a00 */
[----:B------:R-:W-:Y:S01]  /*8b50*/  ULDC.64 UR6, c[0x0][0x408] ;  /* 0x0001020000067ab9 */ /* 0x000fe20000000a00 */
[----:B------:R-:W-:Y:S02]  /*8b60*/  IMAD.MOV.U32 R8, RZ, RZ, R24 ;  /* 0x000000ffff087224 */ /* 0x000fe400078e0018 */
[----:B------:R-:W-:Y:S02]  /*8b70*/  IMAD.MOV.U32 R9, RZ, RZ, R29 ;  /* 0x000000ffff097224 */ /* 0x000fe400078e001d */
[----:B------:R-:W-:Y:S01]  /*8b80*/  IMAD.MOV.U32 R4, RZ, RZ, R26 ;  /* 0x000000ffff047224 */ /* 0x000fe200078e001a */
[----:B0-----:R-:W-:-:S13]  /*8b90*/  ISETP.NE.AND P0, PT, R21, 0x1, PT ;  /* 0x000000011500780c */ /* 0x001fda0003f05270 */
[----:B------:R-:W0:Y:S08]  /*8ba0*/  @P0 LDC R0, c[0x0][0x44c] ;  /* 0x00011300ff000b82 */ /* 0x000e300000000800 */
[----:B------:R-:W1:Y:S01]  /*8bb0*/  @P0 LDC R5, c[0x0][0x450] ;  /* 0x00011400ff050b82 */ /* 0x000e620000000800 */
[----:B0-----:R-:W-:-:S05]  /*8bc0*/  @P0 IMAD.HI.U32 R0, R3, R0, RZ ;  /* 0x0000000003000227 */ /* 0x001fca00078e00ff */
[----:B-1----:R-:W-:Y:S01]  /*8bd0*/  @P0 SHF.R.U32.HI R3, RZ, R5, R0 ;  /* 0x00000005ff030219 */ /* 0x002fe20000011600 */
[----:B------:R-:W-:-:S03]  /*8be0*/  IMAD.MOV.U32 R5, RZ, RZ, R31 ;  /* 0x000000ffff057224 */ /* 0x000fc600078e001f */
        /* <DEDUP_REMOVED lines=17> */
[----:B------:R-:W0:Y:S04]  /*8d00*/  SHFL.IDX PT, R3, R8, RZ, 0x1c1f ;  /* 0x001c1fff08037589 */ /* 0x000e2800000e0000 */
[----:B------:R-:W1:Y:S04]  /*8d10*/  SHFL.IDX PT, R0, R6, RZ, 0x1c1f ;  /* 0x001c1fff06007589 */ /* 0x000e6800000e0000 */
[----:B------:R2:W3:Y:S04]  /*8d20*/  SHFL.IDX PT, R5, R7, RZ, 0x1c1f ;  /* 0x001c1fff07057589 */ /* 0x0004e800000e0000 */
[----:B------:R2:W4:Y:S01]  /*8d30*/  SHFL.IDX PT, R14, R9, RZ, 0x1c1f ;  /* 0x001c1fff090e7589 */ /* 0x00052200000e0000 */
[----:B0-----:R-:W-:-:S02]  /*8d40*/  IMAD.MOV.U32 R11, RZ, RZ, R3 ;  /* 0x000000ffff0b7224 */ /* 0x001fc400078e0003 */
[----:B-12---:R-:W-:-:S07]  /*8d50*/  IMAD.MOV.U32 R10, RZ, RZ, R0 ;  /* 0x000000ffff0a7224 */ /* 0x006fce00078e0000 */
.L_x_3106:
[----:B------:R-:W-:Y:S01]  /*8d60*/  IMAD R21, R22, R21, RZ ;  /* 0x0000001516157224 */ /* 0x000fe200078e02ff */
[----:B------:R-:W-:Y:S01]  /*8d70*/  BSSY B1, `(.L_x_2779) ;  /* 0x000000f000017945 */ /* 0x000fe20003800000 */
[----:B---3--:R-:W-:Y:S01]  /*8d80*/  IMAD.MOV.U32 R15, RZ, RZ, R5 ;  /* 0x000000ffff0f7224 */ /* 0x008fe200078e0005 */
[----:B------:R-:W-:Y:S02]  /*8d90*/  CS2R R28, SRZ ;  /* 0x00000000001c7805 */ /* 0x000fe4000001ff00 */
[----:B------:R-:W-:Y:S02]  /*8da0*/  CS2R R30, SRZ ;  /* 0x00000000001e7805 */ /* 0x000fe4000001ff00 */
[----:B------:R-:W-:Y:S02]  /*8db0*/  ISETP.GE.AND P0, PT, R34, R21, PT ;  /* 0x000000152200720c */ /* 0x000fe40003f06270 */
[----:B------:R-:W-:Y:S02]  /*8dc0*/  CS2R R24, SRZ ;  /* 0x0000000000187805 */ /* 0x000fe4000001ff00 */
[----:B------:R-:W-:-:S09]  /*8dd0*/  CS2R R26, SRZ ;  /* 0x00000000001a7805 */ /* 0x000fd2000001ff00 */
[----:B------:R-:W-:Y:S05]  /*8de0*/  @P0 BRA `(.L_x_2780) ;  /* 0x00000000001c0947 */ /* 0x000fea0003800000 */
[----:B------:R-:W-:Y:S02]  /*8df0*/  ULDC UR4, c[0x0][0x3f4] ;  /* 0x0000fd0000047ab9 */ /* 0x000fe40000000800 */
[----:B------:R-:W-:-:S13]  /*8e00*/  ISETP.GE.AND P0, PT, R16, UR4, PT ;  /* 0x0000000410007c0c */ /* 0x000fda000bf06270 */
[----:B------:R-:W-:Y:S05]  /*8e10*/  @P0 BRA `(.L_x_2780) ;  /* 0x0000000000100947 */ /* 0x000fea0003800000 */
[----:B------:R-:W-:-:S04]  /*8e20*/  IMAD.WIDE R10, R16, 0x2, R10 ;  /* 0x00000002100a7825 */ /* 0x000fc800078e020a */
[----:B----4-:R-:W-:Y:S01]  /*8e30*/  IMAD.WIDE R14, R16, 0x2, R14 ;  /* 0x00000002100e7825 */ /* 0x010fe200078e020e */
[----:B------:R0:W5:Y:S04]  /*8e40*/  LD.E.128 R24, desc[UR42][R10.64] ;  /* 0x0000002a0a187980 */ /* 0x000168000c101d00 */
[----:B------:R0:W5:Y:S02]  /*8e50*/  LD.E.128 R28, desc[UR42][R14.64] ;  /* 0x0000002a0e1c7980 */ /* 0x000164000c101d00 */
.L_x_2780:
[----:B------:R-:W-:Y:S05]  /*8e60*/  BSYNC B1 ;  /* 0x0000000000017941 */ /* 0x000fea0003800000 */
.L_x_2779:
[----:B-----5:R-:W-:Y:S01]  /*8e70*/  IMAD.MOV.U32 R0, RZ, RZ, R28 ;  /* 0x000000ffff007224 */ /* 0x020fe200078e001c */
[----:B------:R-:W-:Y:S01]  /*8e80*/  UMOV UR4, 0xffffffff ;  /* 0xffffffff00047882 */ /* 0x000fe20000000000 */
[----:B------:R-:W-:Y:S02]  /*8e90*/  IMAD.MOV.U32 R4, RZ, RZ, R30 ;  /* 0x000000ffff047224 */ /* 0x000fe400078e001e */
[----:B------:R-:W-:Y:S02]  /*8ea0*/  IMAD.MOV.U32 R5, RZ, RZ, R31 ;  /* 0x000000ffff057224 */ /* 0x000fe400078e001f */
[----:B------:R-:W-:Y:S01]  /*8eb0*/  IMAD.MOV.U32 R3, RZ, RZ, R29 ;  /* 0x000000ffff037224 */ /* 0x000fe200078e001d */
[----:B------:R-:W-:Y:S01]  /*8ec0*/  PRMT R42, R0, 0x5410, R4 ;  /* 0x00005410002a7816 */ /* 0x000fe20000000004 */
[----:B------:R-:W-:Y:S01]  /*8ed0*/  IMAD.MOV.U32 R4, RZ, RZ, R26 ;  /* 0x000000ffff047224 */ /* 0x000fe200078e001a */
[----:B------:R-:W-:Y:S01]  /*8ee0*/  PRMT R49, R5, 0x7610, R49 ;  /* 0x0000761005317816 */ /* 0x000fe20000000031 */
[----:B------:R-:W-:Y:S01]  /*8ef0*/  IMAD.MOV.U32 R5, RZ, RZ, R27 ;  /* 0x000000ffff057224 */ /* 0x000fe200078e001b */
[----:B------:R-:W-:Y:S01]  /*8f00*/  PRMT R37, R3, 0x7610, R37 ;  /* 0x0000761003257816 */ /* 0x000fe20000000025 */
[----:B------:R-:W-:-:S02]  /*8f10*/  IMAD.MOV.U32 R0, RZ, RZ, R24 ;  /* 0x000000ffff007224 */ /* 0x000fc400078e0018 */
[----:B------:R-:W-:Y:S01]  /*8f20*/  IMAD.MOV.U32 R3, RZ, RZ, R25 ;  /* 0x000000ffff037224 */ /* 0x000fe200078e0019 */
[----:B------:R-:W-:Y:S02]  /*8f30*/  PRMT R50, R4, 0x5410, R5 ;  /* 0x0000541004327816 */ /* 0x000fe40000000005 */
[----:B------:R-:W-:Y:S02]  /*8f40*/  CS2R R4, SRZ ;  /* 0x0000000000047805 */ /* 0x000fe4000001ff00 */
[----:B------:R-:W-:Y:S02]  /*8f50*/  PRMT R49, R49, 0x5410, R0 ;  /* 0x0000541031317816 */ /* 0x000fe40000000000 */
[----:B------:R-:W-:Y:S01]  /*8f60*/  PRMT R37, R37, 0x5410, R3 ;  /* 0x0000541025257816 */ /* 0x000fe20000000003 */
[----:B------:R-:W-:Y:S06]  /*8f70*/  BRA.DIV UR4, `(.L_x_2781) ;  /* 0x0000017e04007947 */ /* 0x000fec000b800000 */
[----:B------:R-:W1:Y:S04]  /*8f80*/  SHFL.IDX PT, R3, R8, 0x1, 0x1c1f ;  /* 0x003c1f0008037f89 */ /* 0x000e6800000e0000 */
[----:B------:R-:W2:Y:S04]  /*8f90*/  SHFL.IDX PT, R0, R6, 0x1, 0x1c1f ;  /* 0x003c1f0006007f89 */ /* 0x000ea800000e0000 */
[----:B------:R-:W3:Y:S04]  /*8fa0*/  SHFL.IDX PT, R7, R7, 0x1, 0x1c1f ;  /* 0x003c1f0007077f89 */ /* 0x000ee800000e0000 */
[----:B0---4-:R0:W4:Y:S01]  /*8fb0*/  SHFL.IDX PT, R14, R9, 0x1, 0x1c1f ;  /* 0x003c1f00090e7f89 */ /* 0x01112200000e0000 */
[----:B-1----:R-:W-:-:S02]  /*8fc0*/  IMAD.MOV.U32 R13, RZ, RZ, R3 ;  /* 0x000000ffff0d7224 */ /* 0x002fc400078e0003 */
[----:B0-2---:R-:W-:-:S07]  /*8fd0*/  IMAD.MOV.U32 R12, RZ, RZ, R0 ;  /* 0x000000ffff0c7224 */ /* 0x005fce00078e0000 */
.L_x_3112:
[----:B------:R-:W0:Y:S01]  /*8fe0*/  LDC R33, c[0x0][0x3f4] ;  /* 0x0000fd00ff217b82 */ /* 0x000e220000000800 */
[----:B------:R-:W-:Y:S01]  /*8ff0*/  VIADD R34, R34, 0x20 ;  /* 0x0000002022227836 */ /* 0x000fe20000000000 */
[----:B------:R-:W-:Y:S01]  /*9000*/  LEA.HI R0, R217, R217, RZ, 0x1 ;  /* 0x000000d9d9007211 */ /* 0x000fe200078f08ff */
[----:B------:R-:W-:Y:S01]  /*9010*/  BSSY B1, `(.L_x_2782) ;  /* 0x0000014000017945 */ /* 0x000fe20003800000 */
[----:B---3--:R-:W-:Y:S01]  /*9020*/  IMAD.MOV.U32 R15, RZ, RZ, R7 ;  /* 0x000000ffff0f7224 */ /* 0x008fe200078e0007 */
        /* <DEDUP_REMOVED lines=9> */
[----:B------:R-:W-:Y:S02]  /*90c0*/  CS2R R6, SRZ ;  /* 0x0000000000067805 */ /* 0x000fe4000001ff00 */
[----:B------:R-:W-:Y:S02]  /*90d0*/  ISETP.GE.AND P0, PT, R16, UR4, PT ;  /* 0x0000000410007c0c */ /* 0x000fe4000bf06270 */
[----:B------:R-:W-:Y:S02]  /*90e0*/  CS2R R8, SRZ ;  /* 0x0000000000087805 */ /* 0x000fe4000001ff00 */
[----:B------:R-:W-:-:S09]  /*90f0*/  CS2R R10, SRZ ;  /* 0x00000000000a7805 */ /* 0x000fd2000001ff00 */
[----:B------:R-:W-:Y:S05]  /*9100*/  @P0 BRA `(.L_x_2783) ;  /* 0x0000000000100947 */ /* 0x000fea0003800000 */
[----:B------:R-:W-:-:S04]  /*9110*/  IMAD.WIDE R12, R16, 0x2, R12 ;  /* 0x00000002100c7825 */ /* 0x000fc800078e020c */
[----:B----4-:R-:W-:Y:S01]  /*9120*/  IMAD.WIDE R14, R16, 0x2, R14 ;  /* 0x00000002100e7825 */ /* 0x010fe200078e020e */
[----:B------:R1:W5:Y:S04]  /*9130*/  LD.E.128 R8, desc[UR42][R12.64] ;  /* 0x0000002a0c087980 */ /* 0x000368000c101d00 */
[----:B------:R1:W5:Y:S02]  /*9140*/  LD.E.128 R4, desc[UR42][R14.64] ;  /* 0x0000002a0e047980 */ /* 0x000364000c101d00 */
.L_x_2783:
[----:B------:R-:W-:Y:S05]  /*9150*/  BSYNC B1 ;  /* 0x0000000000017941 */ /* 0x000fea0003800000 */
.L_x_2782:
[----:B------:R-:W2:Y:S01]  /*9160*/  SYNCS.PHASECHK.TRANS64.TRYWAIT P1, [R2+URZ+0x28c00], R3 ;  /* 0x028c0003020075a7 */ /* 0x000ea2000802017f */
[----:B------:R-:W-:Y:S01]  /*9170*/  VIADDMNMX R0, R21, -R192, 0x40, PT ;  /* 0x0000004015007446 */ /* 0x000fe200038009c0 */
[----:B-1---5:R-:W-:Y:S01]  /*9180*/  IMAD.MOV.U32 R12, RZ, RZ, R4 ;  /* 0x000000ffff0c7224 */ /* 0x022fe200078e0004 */
[----:B0-----:R-:W-:Y:S01]  /*9190*/  ISETP.GE.AND P0, PT, R16, R33, PT ;  /* 0x000000211000720c */ /* 0x001fe20003f06270 */
[----:B------:R-:W-:Y:S01]  /*91a0*/  IMAD.MOV.U32 R13, RZ, RZ, R5 ;  /* 0x000000ffff0d7224 */ /* 0x000fe200078e0005 */
[----:B------:R-:W-:Y:S01]  /*91b0*/  BSSY B1, `(.L_x_2784) ;  /* 0x000000c000017945 */ /* 0x000fe20003800000 */
[----:B----4-:R-:W-:Y:S01]  /*91c0*/  IMAD.MOV.U32 R14, RZ, RZ, R9 ;  /* 0x000000ffff0e7224 */ /* 0x010fe200078e0009 */
[-C--:B------:R-:W-:Y:S02]  /*91d0*/  ISETP.GE.OR P2, PT, R185, R0.reuse, P0 ;  /* 0x00000000b900720c */ /* 0x080fe40000746670 */
[----:B------:R-:W-:Y:S01]  /*91e0*/  ISETP.GE.OR P0, PT, R235, R0, P0 ;  /* 0x00000000eb00720c */ /* 0x000fe20000706670 */
[----:B------:R-:W-:Y:S01]  /*91f0*/  IMAD.MOV.U32 R0, RZ, RZ, R6 ;  /* 0x000000ffff007224 */ /* 0x000fe200078e0006 */
[----:B------:R-:W-:Y:S01]  /*9200*/  PRMT R51, R12, 0x5410, R13 ;  /* 0x000054100c337816 */ /* 0x000fe2000000000d */
[----:B------:R-:W-:Y:S01]  /*9210*/  IMAD.MOV.U32 R13, RZ, RZ, R8 ;  /* 0x000000ffff0d7224 */ /* 0x000fe200078e0008 */
[----:B------:R-:W-:-:S04]  /*9220*/  MOV R12, R7 ;  /* 0x00000007000c7202 */ /* 0x000fc80000000f00 */
[----:B------:R-:W-:Y:S01]  /*9230*/  PRMT R52, R0, 0x5410, R12 ;  /* 0x0000541000347816 */ /* 0x000fe2000000000c */
[----:B------:R-:W-:Y:S01]  /*9240*/  IMAD.IADD R0, R16, 0x1, R33 ;  /* 0x0000000110007824 */ /* 0x000fe200078e0221 */
[----:B------:R-:W-:Y:S01]  /*9250*/  PRMT R53, R13, 0x5410, R14 ;  /* 0x000054100d357816 */ /* 0x000fe2000000000e */
[----:B--2---:R-:W-:Y:S06]  /*9260*/  @!P1 BRA `(.L_x_2785) ;  /* 0x0000017800bc9947 */ /* 0x004fec0003800000 */
.L_x_3113:
[----:B------:R-:W-:Y:S05]  /*9270*/  BSYNC B1 ;  /* 0x0000000000017941 */ /* 0x000fea0003800000 */
.L_x_2784:
[----:B------:R-:W-:Y:S01]  /*9280*/  BSSY B1, `(.L_x_2786) ;  /* 0x0000063000017945 */ /* 0x000fe20003800000 */
[----:B------:R-:W-:Y:S01]  /*9290*/  IMAD.MOV.U32 R54, RZ, RZ, R10 ;  /* 0x000000ffff367224 */ /* 0x000fe200078e000a */
[----:B0-----:R-:W-:Y:S01]  /*92a0*/  LOP3.LUT R3, R0, 0x38, RZ, 0xc0, !PT ;  /* 0x0000003800037812 */ /* 0x001fe200078ec0ff */
[----:B------:R-:W-:Y:S01]  /*92b0*/  IMAD.MOV.U32 R55, RZ, RZ, R11 ;  /* 0x000000ffff377224 */ /* 0x000fe200078e000b */
[----:B------:R-:W-:Y:S06]  /*92c0*/  @P2 BRA `(.L_x_2787) ;  /* 0x0000000400782947 */ /* 0x000fec0003800000 */
[----:B------:R-:W-:Y:S01]  /*92d0*/  IMAD.SHL.U32 R0, R193, 0x40, RZ ;  /* 0x00000040c1007824 */ /* 0x000fe200078e00ff */
[----:B------:R-:W-:Y:S02]  /*92e0*/  SHF.R.U64 R47, R26, 0x10, R27 ;  /* 0x000000101a2f7819 */ /* 0x000fe4000000121b */
[--C-:B------:R-:W-:Y:S02]  /*92f0*/  SHF.R.U64 R45, R30, 0x10, R31.reuse ;  /* 0x000000101e2d7819 */ /* 0x100fe4000000121f */
[----:B------:R-:W-:Y:S02]  /*9300*/  LOP3.LUT R12, R0, 0x1c0, RZ, 0xc0, !PT ;  /* 0x000001c0000c7812 */ /* 0x000fe400078ec0ff */
[----:B------:R-:W-:Y:S01]  /*9310*/  SHF.R.U32.HI R40, RZ, 0x10, R31 ;  /* 0x00000010ff287819 */ /* 0x000fe2000001161f */
[----:B------:R-:W-:Y:S01]  /*9320*/  HADD2.F32 R31, -RZ, R37.H0_H0 ;  /* 0x20000025ff1f7230 */ /* 0x000fe20000004100 */
[----:B------:R-:W-:Y:S02]  /*9330*/  LOP3.LUT R0, R12, 0x38, R16, 0xf8, !PT ;  /* 0x000000380c007812 */ /* 0x000fe400078ef810 */
[----:B------:R-:W-:-:S02]  /*9340*/  SHF.R.U32.HI R15, RZ, 0x3, R12 ;  /* 0x00000003ff0f7819 */ /* 0x000fc4000001160c */
[--C-:B------:R-:W-:Y:S02]  /*9350*/  SHF.R.U32.HI R36, RZ, 0x10, R29.reuse ;  /* 0x00000010ff247819 */ /* 0x100fe4000001161d */
[----:B------:R-:W-:Y:S02]  /*9360*/  LOP3.LUT R0, R0, R15, RZ, 0x3c, !PT ;  /* 0x0000000f00007212 */ /* 0x000fe400078e3cff */
[----:B------:R-:W-:Y:S01]  /*9370*/  SHF.R.U64 R46, R28, 0x10, R29 ;  /* 0x000000101c2e7819 */ /* 0x000fe2000000121d */
[----:B------:R-:W-:Y:S01]  /*9380*/  HADD2.F32 R29, -RZ, R37.H1_H1 ;  /* 0x30000025ff1d7230 */ /* 0x000fe20000004100 */
[----:B------:R-:W-:Y:S01]  /*9390*/  SHF.R.U32.HI R38, RZ, 0x10, R25 ;  /* 0x00000010ff267819 */ /* 0x000fe20000011619 */
[----:B------:R-:W-:Y:S01]  /*93a0*/  IMAD R13, R203, 0x200, R0 ;  /* 0x00000200cb0d7824 */ /* 0x000fe200078e0200 */
[----:B------:R-:W-:Y:S01]  /*93b0*/  LOP3.LUT R0, R15, R3, R12, 0x1e, !PT ;  /* 0x000000030f007212 */ /* 0x000fe200078e1e0c */
[----:B------:R-:W-:Y:S01]  /*93c0*/  HADD2.F32 R30, -RZ, R36.H0_H0 ;  /* 0x20000024ff1e7230 */ /* 0x000fe20000004100 */
[----:B------:R-:W-:Y:S01]  /*93d0*/  SHF.R.U32.HI R41, RZ, 0x10, R27 ;  /* 0x00000010ff297819 */ /* 0x000fe2000001161b */
[----:B------:R-:W-:Y:S01]  /*93e0*/  IMAD R43, R13, 0x2, R2 ;  /* 0x000000020d2b7824 */ /* 0x000fe200078e0202 */
[----:B------:R-:W-:Y:S01]  /*93f0*/  SHF.R.U64 R48, R24, 0x10, R25 ;  /* 0x0000001018307819 */ /* 0x000fe20000001219 */
[----:B------:R-:W-:-:S03]  /*9400*/  IMAD R21, R203, 0x200, R0 ;  /* 0x00000200cb157824 */ /* 0x000fc600078e0200 */
[----:B------:R-:W0:Y:S01]  /*9410*/  LDS.128 R12, [R43+0x20400] ;  /* 0x020400002b0c7984 */ /* 0x000e220000000c00 */
[----:B------:R-:W-:-:S05]  /*9420*/  IMAD R44, R21, 0x2, R2 ;  /* 0x00000002152c7824 */ /* 0x000fca00078e0202 */
[----:B------:R-:W1:Y:S01]  /*9430*/  LDS.128 R32, [R44+0x20400] ;  /* 0x020400002c207984 */ /* 0x000e620000000c00 */
[--C-:B0-----:R-:W-:Y:S02]  /*9440*/  HADD2.F32 R20, -RZ, R13.reuse.H0_H0 ;  /* 0x2000000dff147230 */ /* 0x101fe40000004100 */
[----:B------:R-:W-:Y:S02]  /*9450*/  HADD2.F32 R13, -RZ, R13.H1_H1 ;  /* 0x3000000dff0d7230 */ /* 0x000fe40000004100 */
[----:B------:R-:W-:Y:S02]  /*9460*/  HADD2.F32 R21, -RZ, R15.H0_H0 ;  /* 0x2000000fff157230 */ /* 0x000fe40000004100 */
[--C-:B-1----:R-:W-:Y:S02]  /*9470*/  HADD2.F32 R26, -RZ, R33.reuse.H0_H0 ;  /* 0x20000021ff1a7230 */ /* 0x102fe40000004100 */
[----:B------:R-:W-:Y:S02]  /*9480*/  HADD2.F32 R33, -RZ, R33.H1_H1 ;  /* 0x30000021ff217230 */ /* 0x000fe40000004100 */
[----:B------:R-:W-:-:S02]  /*9490*/  HADD2.F32 R28, -RZ, R35.H0_H0 ;  /* 0x20000023ff1c7230 */ /* 0x000fc40000004100 */
[C---:B------:R-:W-:Y:S01]  /*94a0*/  FMUL.FTZ R37, R26.reuse, R31 ;  /* 0x0000001f1a257220 */ /* 0x040fe20000410000 */
[-C--:B------:R-:W-:Y:S01]  /*94b0*/  FMUL.FTZ R39, R26, R29.reuse ;  /* 0x0000001d1a277220 */ /* 0x080fe20000410000 */
[----:B------:R-:W-:Y:S02]  /*94c0*/  HADD2.F32 R26, -RZ, R38.H0_H0 ;  /* 0x20000026ff1a7230 */ /* 0x000fe40000004100 */
[C---:B------:R-:W-:Y:S01]  /*94d0*/  FMUL.FTZ R36, R33.reuse, R30 ;  /* 0x0000001e21247220 */ /* 0x040fe20000410000 */
[C---:B------:R-:W-:Y:S01]  /*94e0*/  FFMA.FTZ R37, R20.reuse, R29, -R37 ;  /* 0x0000001d14257223 */ /* 0x040fe20000010825 */
[----:B------:R-:W-:Y:S02]  /*94f0*/  HADD2.F32 R29, -RZ, R49.H0_H0 ;  /* 0x20000031ff1d7230 */ /* 0x000fe40000004100 */
[----:B------:R-:W-:Y:S01]  /*9500*/  FFMA.FTZ R39, R20, R31, R39 ;  /* 0x0000001f14277223 */ /* 0x000fe20000010027 */
[----:B------:R-:W-:Y:S02]  /*9510*/  HADD2.F32 R20, -RZ, R50.H1_H1 ;  /* 0x30000032ff147230 */ /* 0x000fe40000004100 */
[-C--:B------:R-:W-:Y:S01]  /*9520*/  FMUL.FTZ R38, R33, R26.reuse ;  /* 0x0000001a21267220 */ /* 0x080fe20000410000 */
[----:B------:R-:W-:Y:S01]  /*9530*/  FFMA.FTZ R36, R13, R26, -R36 ;  /* 0x0000001a0d247223 */ /* 0x000fe20000010824 */
[----:B------:R-:W-:Y:S01]  /*9540*/  FMUL.FTZ R26, R28, R29 ;  /* 0x0000001d1c1a7220 */ /* 0x000fe20000410000 */
[----:B------:R-:W-:-:S02]  /*9550*/  HADD2.F32 R35, -RZ, R35.H1_H1 ;  /* 0x30000023ff237230 */ /* 0x000fc40000004100 */
[-C--:B------:R-:W-:Y:S01]  /*9560*/  FMUL.FTZ R28, R28, R20.reuse ;  /* 0x000000141c1c7220 */ /* 0x080fe20000410000 */
[----:B------:R-:W-:Y:S02]  /*9570*/  HADD2.F32 R31, -RZ, R40.H0_H0 ;  /* 0x20000028ff1f7230 */ /* 0x000fe40000004100 */
[----:B------:R-:W-:Y:S01]  /*9580*/  FFMA.FTZ R40, R21, R20, -R26 ;  /* 0x0000001415287223 */ /* 0x000fe2000001081a */
[----:B------:R-:W-:Y:S02]  /*9590*/  HADD2.F32 R20, -RZ, R41.H0_H0 ;  /* 0x20000029ff147230 */ /* 0x000fe40000004100 */
[----:B------:R-:W-:Y:S01]  /*95a0*/  FFMA.FTZ R38, R13, R30, R38 ;  /* 0x0000001e0d267223 */ /* 0x000fe20000010026 */
[----:B------:R-:W-:Y:S02]  /*95b0*/  HADD2.F32 R24, -RZ, R15.H1_H1 ;  /* 0x3000000fff187230 */ /* 0x000fe40000004100 */
[----:B------:R-:W-:Y:S01]  /*95c0*/  FFMA.FTZ R41, R21, R29, R28 ;  /* 0x0000001d15297223 */ /* 0x000fe2000001001c */
[----:B------:R-:W-:-:S02]  /*95d0*/  HADD2.F32 R25, -RZ, R32.H0_H0 ;  /* 0x20000020ff197230 */ /* 0x000fc40000004100 */
[C---:B------:R-:W-:Y:S01]  /*95e0*/  FMUL.FTZ R29, R35.reuse, R31 ;  /* 0x0000001f231d7220 */ /* 0x040fe20000410000 */
[----:B------:R-:W-:Y:S02]  /*95f0*/  HADD2.F32 R13, -RZ, R49.H1_H1 ;  /* 0x30000031ff0d7230 */ /* 0x000fe40000004100 */
[-C--:B------:R-:W-:Y:S01]  /*9600*/  FMUL.FTZ R33, R35, R20.reuse ;  /* 0x0000001423217220 */ /* 0x080fe20000410000 */
[----:B------:R-:W-:Y:S02]  /*9610*/  HADD2.F32 R21, -RZ, R42.H0_H0 ;  /* 0x2000002aff157230 */ /* 0x000fe40000004100 */
[----:B------:R-:W-:Y:S01]  /*9620*/  FFMA.FTZ R35, R24, R20, -R29 ;  /* 0x0000001418237223 */ /* 0x000fe2000001081d */
[----:B------:R-:W-:Y:S02]  /*9630*/  HADD2.F32 R0, -RZ, R12.H0_H0 ;  /* 0x2000000cff007230 */ /* 0x000fe40000004100 */
[----:B------:R-:W-:Y:S01]  /*9640*/  FMUL.FTZ R28, R25, R13 ;  /* 0x0000000d191c7220 */ /* 0x000fe20000410000 */
[----:B------:R-:W-:-:S02]  /*9650*/  HADD2.F32 R27, -RZ, R34.H0_H0 ;  /* 0x20000022ff1b7230 */ /* 0x000fc40000004100 */
[----:B------:R-:W-:Y:S01]  /*9660*/  FMUL.FTZ R29, R25, R21 ;  /* 0x00000015191d7220 */ /* 0x000fe20000410000 */
[----:B------:R-:W-:Y:S02]  /*9670*/  HADD2.F32 R26, -RZ, R42.H1_H1 ;  /* 0x3000002aff1a7230 */ /* 0x000fe40000004100 */
[----:B------:R-:W-:Y:S01]  /*9680*/  FFMA.FTZ R42, R24, R31, R33 ;  /* 0x0000001f182a7223 */ /* 0x000fe20000010021 */
[----:B------:R-:W-:Y:S02]  /*9690*/  HADD2.F32 R20, -RZ, R50.H0_H0 ;  /* 0x20000032ff147230 */ /* 0x000fe40000004100 */
[C---:B------:R-:W-:Y:S01]  /*96a0*/  FFMA.FTZ R29, R0.reuse, R13, -R29 ;  /* 0x0000000d001d7223 */ /* 0x040fe2000001081d */
[----:B------:R-:W-:Y:S01]  /*96b0*/  FFMA.FTZ R24, R0, R21, R28 ;  /* 0x0000001500187223 */ /* 0x000fe2000001001c */
[----:B------:R-:W-:Y:S02]  /*96c0*/  HADD2.F32 R15, -RZ, R14.H0_H0 ;  /* 0x2000000eff0f7230 */ /* 0x000fe40000004100 */
[C---:B------:R-:W-:Y:S01]  /*96d0*/  FMUL.FTZ R30, R27.reuse, R26 ;  /* 0x0000001a1b1e7220 */ /* 0x040fe20000410000 */
[----:B------:R-:W-:Y:S01]  /*96e0*/  FMUL.FTZ R0, R27, R20 ;  /* 0x000000141b007220 */ /* 0x000fe20000410000 */
[----:B------:R-:W-:-:S02]  /*96f0*/  HADD2.F32 R32, -RZ, R32.H1_H1 ;  /* 0x30000020ff207230 */ /* 0x000fc40000004100 */
[----:B------:R-:W-:Y:S02]  /*9700*/  HADD2.F32 R34, -RZ, R34.H1_H1 ;  /* 0x30000022ff227230 */ /* 0x000fe40000004100 */
[C---:B------:R-:W-:Y:S01]  /*9710*/  FFMA.FTZ R30, R15.reuse, R20, -R30 ;  /* 0x000000140f1e7223 */ /* 0x040fe2000001081e */
[----:B------:R-:W-:Y:S02]  /*9720*/  HADD2.F32 R25, -RZ, R46.H0_H0 ;  /* 0x2000002eff197230 */ /* 0x000fe40000004100 */
[----:B------:R-:W-:Y:S01]  /*9730*/  FFMA.FTZ R26, R15, R26, R0 ;  /* 0x0000001a0f1a7223 */ /* 0x000fe20000010000 */
[----:B------:R-:W-:Y:S02]  /*9740*/  HADD2.F32 R27, -RZ, R45.H0_H0 ;  /* 0x2000002dff1b7230 */ /* 0x000fe40000004100 */
[----:B------:R-:W-:Y:S02]  /*9750*/  HADD2.F32 R13, -RZ, R48.H0_H0 ;  /* 0x20000030ff0d7230 */ /* 0x000fe40000004100 */
[----:B------:R-:W-:Y:S01]  /*9760*/  FMUL.FTZ R15, R32, R25 ;  /* 0x00000019200f7220 */ /* 0x000fe20000410000 */
[----:B------:R-:W-:-:S02]  /*9770*/  HADD2.F32 R21, -RZ, R47.H0_H0 ;  /* 0x2000002fff157230 */ /* 0x000fc40000004100 */
[----:B------:R-:W-:Y:S01]  /*9780*/  FMUL.FTZ R33, R34, R27 ;  /* 0x0000001b22217220 */ /* 0x000fe20000410000 */
[----:B------:R-:W-:Y:S02]  /*9790*/  HADD2.F32 R12, -RZ, R12.H1_H1 ;  /* 0x3000000cff0c7230 */ /* 0x000fe40000004100 */
[----:B------:R-:W-:Y:S01]  /*97a0*/  FMUL.FTZ R32, R32, R13 ;  /* 0x0000000d20207220 */ /* 0x000fe20000410000 */
[----:B------:R-:W-:Y:S02]  /*97b0*/  HADD2.F32 R14, -RZ, R14.H1_H1 ;  /* 0x3000000eff0e7230 */ /* 0x000fe40000004100 */
[----:B------:R-:W-:Y:S01]  /*97c0*/  FMUL.FTZ R34, R34, R21 ;  /* 0x0000001522227220 */ /* 0x000fe20000410000 */
        /* <DEDUP_REMOVED lines=14> */
.L_x_2787:
[----:B------:R-:W-:Y:S05]  /*98b0*/  BSYNC B1 ;  /* 0x0000000000017941 */ /* 0x000fea0003800000 */
.L_x_2786:
[----:B------:R-:W-:Y:S01]  /*98c0*/  PRMT R34, R54, 0x5410, R55 ;  /* 0x0000541036227816 */ /* 0x000fe20000000037 */
[----:B------:R-:W-:Y:S06]  /*98d0*/  @P0 BRA `(.L_x_2775) ;  /* 0x0000000400600947 */ /* 0x000fec0003800000 */
[--C-:B------:R-:W-:Y:S01]  /*98e0*/  SHF.R.U32.HI R0, RZ, 0x3, R226.reuse ;  /* 0x00000003ff007819 */ /* 0x100fe200000116e2 */
[----:B0-----:R-:W0:Y:S01]  /*98f0*/  LDS.128 R12, [R225+0x20400] ;  /* 0x02040000e10c7984 */ /* 0x001e220000000c00 */
[----:B------:R-:W-:Y:S01]  /*9900*/  SHF.R.U64 R39, R8, 0x10, R9 ;  /* 0x0000001008277819 */ /* 0x000fe20000001209 */
[----:B------:R-:W-:Y:S01]  /*9910*/  HADD2.F32 R21, -RZ, R51.H1_H1 ;  /* 0x30000033ff157230 */ /* 0x000fe20000004100 */
[----:B------:R-:W-:Y:S02]  /*9920*/  LOP3.LUT R0, R0, R3, R226, 0x1e, !PT ;  /* 0x0000000300007212 */ /* 0x000fe400078e1ee2 */
[--C-:B------:R-:W-:Y:S02]  /*9930*/  SHF.R.U64 R38, R10, 0x10, R11.reuse ;  /* 0x000000100a267819 */ /* 0x100fe4000000120b */
[----:B------:R-:W-:Y:S01]  /*9940*/  SHF.R.U32.HI R36, RZ, 0x10, R11 ;  /* 0x00000010ff247819 */ /* 0x000fe2000001160b */
[----:B------:R-:W-:Y:S01]  /*9950*/  IMAD.IADD R3, R227, 0x1, R0 ;  /* 0x00000001e3037824 */ /* 0x000fe200078e0200 */
[--C-:B------:R-:W-:Y:S01]  /*9960*/  SHF.R.U32.HI R20, RZ, 0x10, R5.reuse ;  /* 0x00000010ff147819 */ /* 0x100fe20000011605 */
[----:B------:R-:W-:Y:S01]  /*9970*/  HADD2.F32 R11, -RZ, R53.H1_H1 ;  /* 0x30000035ff0b7230 */ /* 0x000fe20000004100 */
[----:B------:R-:W-:Y:S01]  /*9980*/  SHF.R.U64 R37, R4, 0x10, R5 ;  /* 0x0000001004257819 */ /* 0x000fe20000001205 */
[----:B------:R-:W-:Y:S01]  /*9990*/  IMAD R3, R3, 0x2, R2 ;  /* 0x0000000203037824 */ /* 0x000fe200078e0202 */
[----:B------:R-:W-:Y:S01]  /*99a0*/  SHF.R.U32.HI R28, RZ, 0x10, R9 ;  /* 0x00000010ff1c7819 */ /* 0x000fe20000011609 */
[----:B------:R-:W-:Y:S01]  /*99b0*/  HADD2.F32 R20, -RZ, R20.H0_H0 ;  /* 0x20000014ff147230 */ /* 0x000fe20000004100 */
[----:B------:R-:W-:-:S02]  /*99c0*/  SHF.R.U64 R35, R6, 0x10, R7 ;  /* 0x0000001006237819 */ /* 0x000fc40000001207 */
[----:B------:R-:W1:Y:S01]  /*99d0*/  LDS.128 R24, [R3+0x20400] ;  /* 0x0204000003187984 */ /* 0x000e620000000c00 */
[----:B------:R-:W-:Y:S01]  /*99e0*/  SHF.R.U32.HI R33, RZ, 0x10, R7 ;  /* 0x00000010ff217819 */ /* 0x000fe20000011607 */
[--C-:B0-----:R-:W-:Y:S02]  /*99f0*/  HADD2.F32 R4, -RZ, R13.reuse.H0_H0 ;  /* 0x2000000dff047230 */ /* 0x101fe40000004100 */
[----:B------:R-:W-:Y:S02]  /*9a00*/  HADD2.F32 R13, -RZ, R13.H1_H1 ;  /* 0x3000000dff0d7230 */ /* 0x000fe40000004100 */
[----:B------:R-:W-:Y:S02]  /*9a10*/  HADD2.F32 R0, -RZ, R12.H0_H0 ;  /* 0x2000000cff007230 */ /* 0x000fe40000004100 */
[----:B------:R-:W-:Y:S02]  /*9a20*/  HADD2.F32 R5, -RZ, R14.H0_H0 ;  /* 0x2000000eff057230 */ /* 0x000fe40000004100 */
[----:B------:R-:W-:-:S02]  /*9a30*/  HADD2.F32 R6, -RZ, R15.H0_H0 ;  /* 0x2000000fff067230 */ /* 0x000fc40000004100 */
[----:B------:R-:W-:Y:S02]  /*9a40*/  HADD2.F32 R15, -RZ, R15.H1_H1 ;  /* 0x3000000fff0f7230 */ /* 0x000fe40000004100 */
[----:B------:R-:W-:Y:S02]  /*9a50*/  HADD2.F32 R12, -RZ, R12.H1_H1 ;  /* 0x3000000cff0c7230 */ /* 0x000fe40000004100 */
[----:B------:R-:W-:Y:S02]  /*9a60*/  HADD2.F32 R14, -RZ, R14.H1_H1 ;  /* 0x3000000eff0e7230 */ /* 0x000fe40000004100 */
        /* <DEDUP_REMOVED lines=10> */
[----:B------:R-:W-:Y:S02]  /*9b10*/  HADD2.F32 R4, -RZ, R53.H0_H0 ;  /* 0x20000035ff047230 */ /* 0x000fe40000004100 */
[-C--:B------:R-:W-:Y:S01]  /*9b20*/  FMUL.FTZ R32, R25, R8.reuse ;  /* 0x0000000819207220 */ /* 0x080fe20000410000 */
[----:B------:R-:W-:Y:S01]  /*9b30*/  FFMA.FTZ R30, R13, R8, -R28 ;  /* 0x000000080d1e7223 */ /* 0x000fe2000001081c */
[----:B------:R-:W-:Y:S01]  /*9b40*/  FMUL.FTZ R21, R7, R11 ;  /* 0x0000000b07157220 */ /* 0x000fe20000410000 */
[----:B------:R-:W-:-:S02]  /*9b50*/  HADD2.F32 R9, -RZ, R26.H0_H0 ;  /* 0x2000001aff097230 */ /* 0x000fc40000004100 */
[-C--:B------:R-:W-:Y:S01]  /*9b60*/  FMUL.FTZ R28, R7, R4.reuse ;  /* 0x00000004071c7220 */ /* 0x080fe20000410000 */
[----:B------:R-:W-:Y:S02]  /*9b70*/  HADD2.F32 R8, -RZ, R52.H0_H0 ;  /* 0x20000034ff087230 */ /* 0x000fe40000004100 */
[C---:B------:R-:W-:Y:S01]  /*9b80*/  FFMA.FTZ R21, R0.reuse, R4, -R21 ;  /* 0x0000000400157223 */ /* 0x040fe20000010815 */
[--C-:B------:R-:W-:Y:S02]  /*9b90*/  HADD2.F32 R4, -RZ, R34.reuse.H0_H0 ;  /* 0x20000022ff047230 */ /* 0x100fe40000004100 */
[----:B------:R-:W-:Y:S01]  /*9ba0*/  FFMA.FTZ R28, R0, R11, R28 ;  /* 0x0000000b001c7223 */ /* 0x000fe2000001001c */
[----:B------:R-:W-:Y:S02]  /*9bb0*/  HADD2.F32 R10, -RZ, R27.H0_H0 ;  /* 0x2000001bff0a7230 */ /* 0x000fe40000004100 */
[----:B------:R-:W-:Y:S01]  /*9bc0*/  FMUL.FTZ R0, R9, R8 ;  /* 0x0000000809007220 */ /* 0x000fe20000410000 */
[----:B------:R-:W-:-:S02]  /*9bd0*/  HADD2.F32 R7, -RZ, R34.H1_H1 ;  /* 0x30000022ff077230 */ /* 0x000fc40000004100 */
[----:B------:R-:W-:Y:S01]  /*9be0*/  FFMA.FTZ R32, R13, R20, R32 ;  /* 0x000000140d207223 */ /* 0x000fe20000010020 */
[----:B------:R-:W-:Y:S02]  /*9bf0*/  HADD2.F32 R11, -RZ, R52.H1_H1 ;  /* 0x30000034ff0b7230 */ /* 0x000fe40000004100 */
[-C--:B------:R-:W-:Y:S01]  /*9c00*/  FFMA.FTZ R20, R5, R4.reuse, -R0 ;  /* 0x0000000405147223 */ /* 0x080fe20000010800 */
[----:B------:R-:W-:Y:S01]  /*9c10*/  FMUL.FTZ R34, R9, R4 ;  /* 0x0000000409227220 */ /* 0x000fe20000410000 */
[----:B------:R-:W-:Y:S02]  /*9c20*/  HADD2.F32 R0, -RZ, R36.H0_H0 ;  /* 0x20000024ff007230 */ /* 0x000fe40000004100 */
[C---:B------:R-:W-:Y:S01]  /*9c30*/  FMUL.FTZ R36, R10.reuse, R7 ;  /* 0x000000070a247220 */ /* 0x040fe20000410000 */
[----:B------:R-:W-:Y:S02]  /*9c40*/  HADD2.F32 R27, -RZ, R27.H1_H1 ;  /* 0x3000001bff1b7230 */ /* 0x000fe40000004100 */
[----:B------:R-:W-:Y:S01]  /*9c50*/  FMUL.FTZ R9, R10, R11 ;  /* 0x0000000b0a097220 */ /* 0x000fe20000410000 */
[----:B------:R-:W-:-:S02]  /*9c60*/  HADD2.F32 R4, -RZ, R33.H0_H0 ;  /* 0x20000021ff047230 */ /* 0x000fc40000004100 */
[----:B------:R-:W-:Y:S01]  /*9c70*/  FFMA.FTZ R10, R5, R8, R34 ;  /* 0x00000008050a7223 */ /* 0x000fe20000010022 */
[C---:B------:R-:W-:Y:S01]  /*9c80*/  FFMA.FTZ R36, R6.reuse, R11, R36 ;  /* 0x0000000b06247223 */ /* 0x040fe20000010024 */
[----:B------:R-:W-:Y:S01]  /*9c90*/  FFMA.FTZ R8, R6, R7, -R9 ;  /* 0x0000000706087223 */ /* 0x000fe20000010809 */
[----:B------:R-:W-:Y:S02]  /*9ca0*/  HADD2.F32 R24, -RZ, R24.H1_H1 ;  /* 0x30000018ff187230 */ /* 0x000fe40000004100 */
[C---:B------:R-:W-:Y:S01]  /*9cb0*/  FMUL.FTZ R34, R27.reuse, R4 ;  /* 0x000000041b227220 */ /* 0x040fe20000410000 */
[----:B------:R-:W-:Y:S02]  /*9cc0*/  HADD2.F32 R26, -RZ, R26.H1_H1 ;  /* 0x3000001aff1a7230 */ /* 0x000fe40000004100 */
[-C--:B------:R-:W-:Y:S01]  /*9cd0*/  FMUL.FTZ R6, R27, R0.reuse ;  /* 0x000000001b067220 */ /* 0x080fe20000410000 */
[----:B------:R-:W-:Y:S02]  /*9ce0*/  HADD2.F32 R9, -RZ, R37.H0_H0 ;  /* 0x20000025ff097230 */ /* 0x000fe40000004100 */
[----:B------:R-:W-:Y:S01]  /*9cf0*/  FFMA.FTZ R27, R15, R0, -R34 ;  /* 0x000000000f1b7223 */ /* 0x000fe20000010822 */
[----:B------:R-:W-:-:S02]  /*9d00*/  HADD2.F32 R11, -RZ, R35.H0_H0 ;  /* 0x20000023ff0b7230 */ /* 0x000fc40000004100 */
[----:B------:R-:W-:Y:S01]  /*9d10*/  FFMA.FTZ R33, R15, R4, R6 ;  /* 0x000000040f217223 */ /* 0x000fe20000010006 */
[----:B------:R-:W-:Y:S02]  /*9d20*/  HADD2.F32 R5, -RZ, R39.H0_H0 ;  /* 0x20000027ff057230 */ /* 0x000fe40000004100 */
[----:B------:R-:W-:Y:S01]  /*9d30*/  FMUL.FTZ R13, R24, R9 ;  /* 0x00000009180d7220 */ /* 0x000fe20000410000 */
[----:B------:R-:W-:Y:S02]  /*9d40*/  HADD2.F32 R7, -RZ, R38.H0_H0 ;  /* 0x20000026ff077230 */ /* 0x000fe40000004100 */
[----:B------:R-:W-:Y:S01]  /*9d50*/  FMUL.FTZ R15, R26, R11 ;  /* 0x0000000b1a0f7220 */ /* 0x000fe20000410000 */
[-C--:B------:R-:W-:Y:S01]  /*9d60*/  FMUL.FTZ R24, R24, R5.reuse ;  /* 0x0000000518187220 */ /* 0x080fe20000410000 */
[----:B------:R-:W-:Y:S01]  /*9d70*/  FFMA.FTZ R4, R12, R5, -R13 ;  /* 0x000000050c047223 */ /* 0x000fe2000001080d */
[-C--:B------:R-:W-:Y:S01]  /*9d80*/  FMUL.FTZ R26, R26, R7.reuse ;  /* 0x000000071a1a7220 */ /* 0x080fe20000410000 */
[----:B------:R-:W-:Y:S01]  /*9d90*/  FFMA.FTZ R15, R14, R7, -R15 ;  /* 0x000000070e0f7223 */ /* 0x000fe2000001080f */
[----:B------:R-:W-:Y:S01]  /*9da0*/  FFMA.FTZ R13, R12, R9, R24 ;  /* 0x000000090c0d7223 */ /* 0x000fe20000010018 */
[----:B------:R-:W-:Y:S01]  /*9db0*/  F2FP.F16.F32.PACK_AB R7, R27, R8 ;  /* 0x000000081b07723e */ /* 0x000fe200000000ff */
[----:B------:R-:W-:Y:S01]  /*9dc0*/  FFMA.FTZ R25, R14, R11, R26 ;  /* 0x0000000b0e197223 */ /* 0x000fe2000001001a */
[----:B------:R-:W-:-:S02]  /*9dd0*/  F2FP.F16.F32.PACK_AB R5, R30, R29 ;  /* 0x0000001d1e05723e */ /* 0x000fc400000000ff */
[----:B------:R-:W-:Y:S02]  /*9de0*/  F2FP.F16.F32.PACK_AB R4, R4, R21 ;  /* 0x000000150404723e */ /* 0x000fe400000000ff */
[----:B------:R-:W-:Y:S02]  /*9df0*/  F2FP.F16.F32.PACK_AB R6, R15, R20 ;  /* 0x000000140f06723e */ /* 0x000fe400000000ff */
[----:B------:R-:W-:Y:S02]  /*9e00*/  F2FP.F16.F32.PACK_AB R11, R33, R36 ;  /* 0x00000024210b723e */ /* 0x000fe400000000ff */
[----:B------:R-:W-:Y:S01]  /*9e10*/  F2FP.F16.F32.PACK_AB R9, R32, R31 ;  /* 0x0000001f2009723e */ /* 0x000fe200000000ff */
[----:B------:R4:W-:Y:S01]  /*9e20*/  STS.128 [R225+0x20400], R4 ;  /* 0x02040004e1007388 */ /* 0x0009e20000000c00 */
[----:B------:R-:W-:Y:S02]  /*9e30*/  F2FP.F16.F32.PACK_AB R8, R13, R28 ;  /* 0x0000001c0d08723e */ /* 0x000fe400000000ff */
[----:B------:R-:W-:-:S05]  /*9e40*/  F2FP.F16.F32.PACK_AB R10, R25, R10 ;  /* 0x0000000a190a723e */ /* 0x000fca00000000ff */
[----:B------:R4:W-:Y:S02]  /*9e50*/  STS.128 [R3+0x20400], R8 ;  /* 0x0204000803007388 */ /* 0x0009e40000000c00 */
.L_x_2775:
[----:B------:R-:W-:Y:S05]  /*9e60*/  BSYNC B0 ;  /* 0x0000000000007941 */ /* 0x000fea0003800000 */
.L_x_2761:
        /* <DEDUP_REMOVED lines=8> */
.L_x_2758:
[----:B--23--:R-:W-:-:S05]  /*9ef0*/  IMAD.U32 R0, RZ, RZ, UR37 ;  /* 0x00000025ff007e24 */ /* 0x00cfca000f8e00ff */
[----:B------:R-:W-:-:S13]  /*9f00*/  ISETP.NE.AND P0, PT, R0, 0x3, PT ;  /* 0x000000030000780c */ /* 0x000fda0003f05270 */
[----:B------:R-:W-:Y:S05]  /*9f10*/  @!P0 BRA `(.L_x_2788) ;  /* 0x0000000000048947 */ /* 0x000fea0003800000 */
[----:B------:R-:W-:Y:S01]  /*9f20*/  BPT.TRAP 0x1 ;  /* 0x000000040000795c */ /* 0x000fe20000300000 */
.L_x_2788:
[----:B0-----:R-:W-:Y:S01]  /*9f30*/  IMAD R12, R18, 0x8, R2 ;  /* 0x00000008120c7824 */ /* 0x001fe200078e0202 */
[----:B------:R-:W-:-:S04]  /*9f40*/  SHF.L.U32 R21, R19, 0x1f, RZ ;  /* 0x0000001f13157819 */ /* 0x000fc800000006ff */
[----:B------:R0:W2:Y:S01]  /*9f50*/  SYNCS.PHASECHK.TRANS64.TRYWAIT P2, [R12+URZ+0x28c30], R21 ;  /* 0x028c30150c0075a7 */ /* 0x0000a2000804017f */
[----:B------:R-:W-:Y:S05]  /*9f60*/  @!P0 BRA `(.L_x_2789) ;  /* 0x0000000000048947 */ /* 0x000fea0003800000 */
[----:B------:R-:W-:Y:S01]  /*9f70*/  BPT.TRAP 0x1 ;  /* 0x000000040000795c */ /* 0x000fe20000300000 */
.L_x_2789:
[----:B------:R-:W3:Y:S02]  /*9f80*/  S2R R0, SR_TID.X ;  /* 0x0000000000007919 */ /* 0x000ee40000002100 */
[----:B---3--:R-:W-:-:S04]  /*9f90*/  LOP3.LUT R0, R0, 0x7f, RZ, 0xc0, !PT ;  /* 0x0000007f00007812 */ /* 0x008fc800078ec0ff */
[----:B------:R-:W-:Y:S01]  /*9fa0*/  ISETP.NE.AND P1, PT, R0, RZ, PT ;  /* 0x000000ff0000720c */ /* 0x000fe20003f25270 */
[----:B------:R-:W-:-:S05]  /*9fb0*/  VIADD R0, R2, 0x22400 ;  /* 0x0002240002007836 */ /* 0x000fca0000000000 */
[----:B------:R-:W-:Y:S01]  /*9fc0*/  SHF.R.U32.HI R0, RZ, 0x4, R0 ;  /* 0x00000004ff007819 */ /* 0x000fe20000011600 */
[----:B--2---:R-:W-:Y:S06]  /*9fd0*/  @P2 BRA `(.L_x_2790) ;  /* 0x0000000000082947 */ /* 0x004fec0003800000 */
[----:B------:R-:W2:Y:S02]  /*9fe0*/  SYNCS.PHASECHK.TRANS64.TRYWAIT P2, [R12+URZ+0x28c30], R21 ;  /* 0x028c30150c0075a7 */ /* 0x000ea4000804017f */
[----:B--2---:R-:W-:Y:S05]  /*9ff0*/  @!P2 BRA `(.L_x_2791) ;  /* 0x0000016c006ca947 */ /* 0x004fea0003800000 */
.L_x_2790:
[----:B------:R-:W-:Y:S01]  /*a000*/  LOP3.LUT R0, R0, 0x3fff, RZ, 0xc0, !PT ;  /* 0x00003fff00007812 */ /* 0x000fe200078ec0ff */
[----:B------:R-:W-:Y:S05]  /*a010*/  WARPSYNC.ALL ;  /* 0x0000000000007948 */ /* 0x000fea0003800000 */
[----:B------:R-:W-:Y:S01]  /*a020*/  LOP3.LUT R13, R0, 0x10000, RZ, 0xfc, !PT ;  /* 0x00010000000d7812 */ /* 0x000fe200078efcff */
[----:B------:R-:W-:Y:S01]  /*a030*/  VIADD R0, R2, 0x20400 ;  /* 0x0002040002007836 */ /* 0x000fe20000000000 */
[----:B----45:R-:W-:-:S03]  /*a040*/  WARPGROUP.ARRIVE ;  /* 0x00000000000079c5 */ /* 0x030fc60000000000 */
[----:B-1----:R-:W-:Y:S01]  /*a050*/  IMAD R6, R18, 0x200, R13 ;  /* 0x0000020012067824 */ /* 0x002fe200078e020d */
[----:B------:R-:W-:Y:S01]  /*a060*/  ULDC.64 UR46, c[0x0][0x9e0] ;  /* 0x00027800002e7ab9 */ /* 0x000fe20000000a00 */
[----:B------:R-:W-:Y:S01]  /*a070*/  IMAD.MOV.U32 R7, RZ, RZ, 0x40000040 ;  /* 0x40000040ff077424 */ /* 0x000fe200078e00ff */
[----:B------:R-:W-:Y:S01]  /*a080*/  SHF.R.U32.HI R0, RZ, 0x4, R0 ;  /* 0x00000004ff007819 */ /* 0x000fe20000011600 */
[----:B------:R-:W-:Y:S01]  /*a090*/  IMAD.MOV.U32 R5, RZ, RZ, 0x40000040 ;  /* 0x40000040ff057424 */ /* 0x000fe200078e00ff */
[C---:B------:R-:W-:Y:S01]  /*a0a0*/  R2UR UR6, R6.reuse ;  /* 0x00000000060672ca */ /* 0x040fe200000e0000 */
[----:B------:R-:W-:Y:S01]  /*a0b0*/  VIADD R8, R6, 0x2 ;  /* 0x0000000206087836 */ /* 0x000fe20000000000 */
[----:B------:R-:W-:Y:S01]  /*a0c0*/  LOP3.LUT R0, R0, 0x3fff, RZ, 0xc0, !PT ;  /* 0x00003fff00007812 */ /* 0x000fe200078ec0ff */
[----:B------:R-:W-:Y:S01]  /*a0d0*/  IMAD.MOV.U32 R9, RZ, RZ, 0x40000040 ;  /* 0x40000040ff097424 */ /* 0x000fe200078e00ff */
[----:B------:R-:W-:Y:S01]  /*a0e0*/  R2UR UR7, R7 ;  /* 0x00000000070772ca */ /* 0x000fe200000e0000 */
[----:B------:R-:W-:Y:S01]  /*a0f0*/  IMAD.MOV.U32 R11, RZ, RZ, 0x40000040 ;  /* 0x40000040ff0b7424 */ /* 0x000fe200078e00ff */
[----:B------:R-:W-:Y:S01]  /*a100*/  LOP3.LUT R4, R0, 0x10000, RZ, 0xfc, !PT ;  /* 0x0001000000047812 */ /* 0x000fe200078efcff */
[----:B------:R-:W-:Y:S01]  /*a110*/  VIADD R14, R6, 0x4 ;  /* 0x00000004060e7836 */ /* 0x000fe20000000000 */
[----:B------:R-:W-:Y:S01]  /*a120*/  R2UR UR5, R5 ;  /* 0x00000000050572ca */ /* 0x000fe200000e0000 */
[----:B------:R-:W-:Y:S01]  /*a130*/  IMAD.MOV.U32 R15, RZ, RZ, 0x40000040 ;  /* 0x40000040ff0f7424 */ /* 0x000fe200078e00ff */
[C---:B------:R-:W-:Y:S01]  /*a140*/  R2UR UR4, R4.reuse ;  /* 0x00000000040472ca */ /* 0x040fe200000e0000 */
[----:B------:R-:W-:Y:S01]  /*a150*/  VIADD R10, R4, 0x2 ;  /* 0x00000002040a7836 */ /* 0x000fe20000000000 */
[----:B------:R-:W1:Y:S01]  /*a160*/  LDC R0, c[0x0][0x448] ;  /* 0x00011200ff007b82 */ /* 0x000e620000000800 */
[----:B------:R-:W-:Y:S01]  /*a170*/  IMAD.MOV.U32 R7, RZ, RZ, 0x40000040 ;  /* 0x40000040ff077424 */ /* 0x000fe200078e00ff */
[----:B------:R-:W-:Y:S01]  /*a180*/  UISETP.GE.AND UP0, UPT, UR47, 0x1, UPT ;  /* 0x000000012f00788c */ /* 0x000fe2000bf06270 */
[----:B------:R-:W-:Y:S01]  /*a190*/  LEA R20, R168, 0xffffffc0, 0x6 ;  /* 0xffffffc0a8147811 */ /* 0x000fe200078e30ff */
[----:B------:R-:W-:-:S02]  /*a1a0*/  ULDC UR45, c[0x0][0x9dc] ;  /* 0x00027700002d7ab9 */ /* 0x000fc40000000800 */
[----:B------:R-:W-:Y:S01]  /*a1b0*/  ULOP3.LUT UR45, URZ, UR45, URZ, 0x33, !UPT ;  /* 0x0000002d3f2d7292 */ /* 0x000fe2000f8e333f */
[----:B------:R-:W-:Y:S01]  /*a1c0*/  IADD3 R57, -R184, R23, -R20 ;  /* 0x00000017b8397210 */ /* 0x000fe20007ffe914 */
[----:B------:R-:W-:Y:S01]  /*a1d0*/  UP2UR UR48, UPR, URZ, 0x1 ;  /* 0x000000013f307883 */ /* 0x000fe20008000000 */
[----:B------:R-:W-:Y:S02]  /*a1e0*/  PLOP3.LUT P3, PT, PT, PT, UP0, 0x40, 0x0 ;  /* 0x000000000000781c */ /* 0x000fe40003f6e808 */
[----:B------:R-:W-:Y:S01]  /*a1f0*/  HGMMA.64x64x16.F32 R24, gdesc[UR4], RZ, !UPT, gsb0 ;  /* 0x00e00000041879f0 */ /* 0x000fe2000c0008ff */
[----:B------:R-:W-:Y:S01]  /*a200*/  R2UR UR6, R8 ;  /* 0x00000000080672ca */ /* 0x000fe200000e0000 */
[----:B------:R-:W-:Y:S01]  /*a210*/  VIADD R8, R4, 0x4 ;  /* 0x0000000404087836 */ /* 0x000fe20000000000 */
[----:B------:R-:W-:Y:S01]  /*a220*/  R2UR UR7, R9 ;  /* 0x00000000090772ca */ /* 0x000fe200000e0000 */
[----:B------:R-:W-:Y:S01]  /*a230*/  IMAD.MOV.U32 R9, RZ, RZ, 0x40000040 ;  /* 0x40000040ff097424 */ /* 0x000fe200078e00ff */
[----:B------:R-:W-:-:S02]  /*a240*/  R2UR UR4, R10 ;  /* 0x000000000a0472ca */ /* 0x000fc400000e0000 */
[----:B------:R-:W-:Y:S02]  /*a250*/  R2UR UR5, R11 ;  /* 0x000000000b0572ca */ /* 0x000fe400000e0000 */
[----:B-1----:R-:W-:Y:S01]  /*a260*/  ISETP.NE.AND P2, PT, R0, 0x1, PT ;  /* 0x000000010000780c */ /* 0x002fe20003f45270 */
[----:B------:R-:W-:-:S12]  /*a270*/  IMAD.IADD R0, R201, 0x1, R192 ;  /* 0x00000001c9007824 */ /* 0x000fd800078e02c0 */
[----:B------:R-:W1:Y:S01]  /*a280*/  @P2 LDC R3, c[0x0][0x44c] ;  /* 0x00011300ff032b82 */ /* 0x000e620000000800 */
        /* <DEDUP_REMOVED lines=8> */
[----:B------:R-:W-:Y:S01]  /*a310*/  IADD3 R14, R6, 0x6, RZ ;  /* 0x00000006060e7810 */ /* 0x000fe20007ffe0ff */
[----:B------:R-:W-:Y:S01]  /*a320*/  VIADD R6, R4, 0x6 ;  /* 0x0000000604067836 */ /* 0x000fe20000000000 */
[----:B------:R-:W-:-:S02]  /*a330*/  WARPGROUP.DEPBAR.LE gsb0, 0x0 ;  /* 0x00008000000079c5 */ /* 0x000fc40000010000 */
[----:B------:R-:W-:-:S07]  /*a340*/  WARPGROUP.ARRIVE ;  /* 0x00000000000079c5 */ /* 0x000fce0000000000 */
[----:B------:R-:W-:Y:S01]  /*a350*/  HGMMA.64x64x16.F32 R24, gdesc[UR4], R24, gsb0 ;  /* 0x00e00000041879f0 */ /* 0x000fe20008000818 */
[----:B------:R-:W-:Y:S01]  /*a360*/  R2UR UR6, R14 ;  /* 0x000000000e0672ca */ /* 0x000fe200000e0000 */
[----:B-1----:R-:W-:Y:S01]  /*a370*/  @P2 IMAD.HI.U32 R14, R0, R3, RZ ;  /* 0x00000003000e2227 */ /* 0x002fe200078e00ff */
[----:B------:R-:W-:Y:S02]  /*a380*/  R2UR UR7, R15 ;  /* 0x000000000f0772ca */ /* 0x000fe400000e0000 */
[----:B------:R-:W-:Y:S01]  /*a390*/  R2UR UR4, R6 ;  /* 0x00000000060472ca */ /* 0x000fe200000e0000 */
[----:B------:R-:W1:Y:S01]  /*a3a0*/  @P2 LDC R15, c[0x0][0x450] ;  /* 0x00011400ff0f2b82 */ /* 0x000e620000000800 */
[----:B------:R-:W-:Y:S01]  /*a3b0*/  R2UR UR5, R7 ;  /* 0x00000000070572ca */ /* 0x000fe200000e0000 */
[----:B------:R-:W-:Y:S02]  /*a3c0*/  IMAD.MOV.U32 R3, RZ, RZ, R0 ;  /* 0x000000ffff037224 */ /* 0x000fe400078e0000 */
[----:B------:R-:W-:-:S05]  /*a3d0*/  @!P1 VIADD R0, R12, 0x28c40 ;  /* 0x00028c400c009836 */ /* 0x000fca0000000000 */
[----:B------:R-:W-:Y:S02]  /*a3e0*/  @!P1 PRMT R0, RZ, 0x654, R0 ;  /* 0x00000654ff009816 */ /* 0x000fe40000000000 */
[----:B-1----:R-:W-:Y:S01]  /*a3f0*/  @P2 SHF.R.U32.HI R3, RZ, R15, R14 ;  /* 0x0000000fff032219 */ /* 0x002fe2000001160e */
[----:B------:R-:W-:-:S04]  /*a400*/  IMAD.MOV.U32 R15, RZ, RZ, -0x40 ;  /* 0xffffffc0ff0f7424 */ /* 0x000fc800078e00ff */
[----:B------:R-:W1:Y:S01]  /*a410*/  SHFL.IDX PT, R62, R3, RZ, 0x1c1f ;  /* 0x001c1fff033e7589 */ /* 0x000e6200000e0000 */
[----:B------:R-:W-:Y:S02]  /*a420*/  WARPGROUP.DEPBAR.LE gsb0, 0x0 ;  /* 0x00008000000079c5 */ /* 0x000fe40000010000 */
[----:B------:R-:W-:-:S06]  /*a430*/  WARPGROUP.ARRIVE ;  /* 0x00000000000079c5 */ /* 0x000fcc0000000000 */
[----:B------:R-:W-:Y:S01]  /*a440*/  HGMMA.64x64x16.F32 R24, gdesc[UR4], R24, gsb0 ;  /* 0x00e00000041879f0 */ /* 0x000fe20008000818 */
[----:B------:R-:W-:Y:S02]  /*a450*/  ULDC UR4, c[0x0][0x9d8] ;  /* 0x0002760000047ab9 */ /* 0x000fe40000000800 */
        /* <DEDUP_REMOVED lines=35> */
[----:B------:R-:W-:Y:S01]  /*a690*/  IADD3 R15, -R184, R0, R23 ;  /* 0x00000000b80f7210 */ /* 0x000fe20007ffe117 */
[----:B------:R-:W3:Y:S01]  /*a6a0*/  MUFU.TANH R24, R24 ;  /* 0x0000001800187308 */ /* 0x000ee20000002400 */
[----:B------:R-:W-:-:S03]  /*a6b0*/  VIADD R60, R0, 0xffffffff ;  /* 0xffffffff003c7836 */ /* 0x000fc60000000000 */
[----:B------:R-:W-:-:S04]  /*a6c0*/  IMAD.IADD R15, R15, 0x1, -R22 ;  /* 0x000000010f0f7824 */ /* 0x000fc800078e0a16 */
[----:B------:R-:W4:Y:S01]  /*a6d0*/  MUFU.TANH R25, R25 ;  /* 0x0000001900197308 */ /* 0x000f220000002400 */
[C---:B------:R-:W-:Y:S02]  /*a6e0*/  VIADD R58, R15.reuse, UR46 ;  /* 0x0000002e0f3a7c36 */ /* 0x040fe40008000000 */
[----:B------:R-:W-:-:S03]  /*a6f0*/  VIADD R59, R15, UR45 ;  /* 0x0000002d0f3b7c36 */ /* 0x000fc60008000000 */
[----:B-1----:R-:W-:Y:S01]  /*a700*/  VIADDMNMX R0, R62, R58, R57, PT ;  /* 0x0000003a3e007246 */ /* 0x002fe20003800139 */
        /* <DEDUP_REMOVED lines=30> */
[----:B------:R0:W0:Y:S01]  /*a8f0*/  MUFU.TANH R56, R55 ;  /* 0x0000003700387308 */ /* 0x0000220000002400 */
[----:B-1-34-:R-:W-:Y:S05]  /*a900*/  @P3 BRA `(.L_x_2792) ;  /* 0x0000000000583947 */ /* 0x01afea0003800000 */
[----:B------:R-:W-:Y:S01]  /*a910*/  IADD3 R15, -R22, R23, R62 ;  /* 0x00000017160f7210 */ /* 0x000fe20007ffe13e */
[----:B------:R-:W-:Y:S03]  /*a920*/  BSSY B0, `(.L_x_2793) ;  /* 0x0000010000007945 */ /* 0x000fe60003800000 */
[----:B------:R-:W-:-:S13]  /*a930*/  ISETP.GT.AND P3, PT, R15, -0x1, PT ;  /* 0xffffffff0f00780c */ /* 0x000fda0003f64270 */
[----:B------:R-:W-:Y:S05]  /*a940*/  @P3 BRA `(.L_x_2794) ;  /* 0x0000000000203947 */ /* 0x000fea0003800000 */
[----:B------:R-:W-:Y:S01]  /*a950*/  UISETP.NE.AND UP0, UPT, UR47, 0x1, UPT ;  /* 0x000000012f00788c */ /* 0x000fe2000bf05270 */
[----:B------:R-:W-:-:S05]  /*a960*/  LOP3.LUT R15, RZ, R15, RZ, 0x33, !PT ;  /* 0x0000000fff0f7212 */ /* 0x000fca00078e33ff */
[----:B------:R-:W-:-:S05]  /*a970*/  PLOP3.LUT P3, PT, PT, PT, UP0, 0x80, 0x0 ;  /* 0x000000000000781c */ /* 0x000fca0003f6f008 */
[----:B------:R-:W-:-:S08]  /*a980*/  @UP0 ULDC.64 UR4, c[0x0][0x9e8] ;  /* 0x00027a0000040ab9 */ /* 0x000fd00000000a00 */
[----:B0-----:R-:W-:-:S05]  /*a990*/  @P3 IMAD.HI.U32 R55, R15, UR4, RZ ;  /* 0x000000040f373c27 */ /* 0x001fca000f8e00ff */
[----:B------:R-:W-:-:S04]  /*a9a0*/  @P3 SHF.R.U32.HI R15, RZ, UR5, R55 ;  /* 0x00000005ff0f3c19 */ /* 0x000fc80008011637 */
[----:B------:R-:W-:Y:S01]  /*a9b0*/  LOP3.LUT R15, RZ, R15, RZ, 0x33, !PT ;  /* 0x0000000fff0f7212 */ /* 0x000fe200078e33ff */
[----:B------:R-:W-:Y:S06]  /*a9c0*/  BRA `(.L_x_2795) ;  /* 0x0000000000147947 */ /* 0x000fec0003800000 */
.L_x_2794:
[----:B------:R-:W-:-:S06]  /*a9d0*/  UISETP.NE.AND UP0, UPT, UR47, 0x1, UPT ;  /* 0x000000012f00788c */ /* 0x000fcc000bf05270 */
[----:B------:R-:W-:-:S05]  /*a9e0*/  PLOP3.LUT P3, PT, PT, PT, UP0, 0x80, 0x0 ;  /* 0x000000000000781c */ /* 0x000fca0003f6f008 */
[----:B------:R-:W-:-:S08]  /*a9f0*/  @UP0 ULDC.64 UR4, c[0x0][0x9e8] ;  /* 0x00027a0000040ab9 */ /* 0x000fd00000000a00 */
[----:B0-----:R-:W-:-:S05]  /*aa00*/  @P3 IMAD.HI.U32 R55, R15, UR4, RZ ;  /* 0x000000040f373c27 */ /* 0x001fca000f8e00ff */
[----:B------:R-:W-:-:S07]  /*aa10*/  @P3 SHF.R.U32.HI R15, RZ, UR5, R55 ;  /* 0x00000005ff0f3c19 */ /* 0x000fce0008011637 */
.L_x_2795:
[----:B------:R-:W-:Y:S05]  /*aa20*/  BSYNC B0 ;  /* 0x0000000000007941 */ /* 0x000fea0003800000 */
.L_x_2793:
[----:B------:R-:W-:-:S04]  /*aa30*/  IMAD R15, R15, UR47, -R20 ;  /* 0x0000002f0f0f7c24 */ /* 0x000fc8000f8e0a14 */
[----:B------:R-:W-:-:S05]  /*aa40*/  IMAD.IADD R15, R15, 0x1, -R184 ;  /* 0x000000010f0f7824 */ /* 0x000fca00078e0ab8 */
[----:B------:R-:W-:Y:S02]  /*aa50*/  VIMNMX R14, R14, R15, !PT ;  /* 0x0000000f0e0e7248 */ /* 0x000fe40007fe0100 */
[----:B------:R-:W-:-:S07]  /*aa60*/  VIADDMNMX R0, R15, UR47, R0, PT ;  /* 0x0000002f0f007c46 */ /* 0x000fce000b800100 */
.L_x_2792:
[C---:B------:R-:W-:Y:S01]  /*aa70*/  ISETP.GE.AND P3, PT, R60.reuse, 0x2, PT ;  /* 0x000000023c00780c */ /* 0x040fe20003f66270 */
[----:B------:R-:W-:Y:S01]  /*aa80*/  UISETP.NE.AND UP0, UPT, UR48, URZ, UPT ;  /* 0x0000003f3000728c */ /* 0x000fe2000bf05270 */
[----:B------:R-:W-:Y:S02]  /*aa90*/  ISETP.GE.AND P4, PT, R60, 0x9, PT ;  /* 0x000000093c00780c */ /* 0x000fe40003f86270 */
[C---:B------:R-:W-:Y:S02]  /*aaa0*/  ISETP.GT.AND P6, PT, R14.reuse, 0x1, !P3 ;  /* 0x000000010e00780c */ /* 0x040fe40005fc4270 */
[----:B------:R-:W-:Y:S02]  /*aab0*/  ISETP.GT.AND P5, PT, R14, 0x8, !P4 ;  /* 0x000000080e00780c */ /* 0x000fe400067a4270 */
[C---:B------:R-:W-:Y:S02]  /*aac0*/  ISETP.LT.OR P6, PT, R0.reuse, 0x2, P6 ;  /* 0x000000020000780c */ /* 0x040fe400037c1670 */
[----:B------:R-:W-:-:S02]  /*aad0*/  ISETP.LT.OR P5, PT, R0, 0x9, P5 ;  /* 0x000000090000780c */ /* 0x000fc40002fa1670 */
[----:B------:R-:W-:Y:S02]  /*aae0*/  FSEL R62, R25, -INF , !P6 ;  /* 0xff800000193e7808 */ /* 0x000fe40007000000 */
[----:B------:R-:W-:Y:S02]  /*aaf0*/  ISETP.GE.AND P6, PT, R60, 0xa, PT ;  /* 0x0000000a3c00780c */ /* 0x000fe40003fc6270 */
[----:B0-----:R-:W-:Y:S02]  /*ab00*/  FSEL R64, R28, -INF , !P5 ;  /* 0xff8000001c407808 */ /* 0x001fe40006800000 */
        /* <DEDUP_REMOVED lines=86> */
.L_x_2798:
[----:B------:R-:W-:-:S06]  /*b070*/  UISETP.NE.AND UP0, UPT, UR47, 0x1, UPT ;  /* 0x000000012f00788c */ /* 0x000fcc000bf05270 */
[----:B------:R-:W-:-:S05]  /*b080*/  PLOP3.LUT P6, PT, PT, PT, UP0, 0x80, 0x0 ;  /* 0x000000000000781c */ /* 0x000fca0003fcf008 */
[----:B------:R-:W-:-:S08]  /*b090*/  @UP0 ULDC.64 UR4, c[0x0][0x9e8] ;  /* 0x00027a0000040ab9 */ /* 0x000fd00000000a00 */
[----:B------:R-:W-:Y:S01]  /*b0a0*/  @P6 IMAD.HI.U32 R14, R3, UR4, RZ ;  /* 0x00000004030e6c27 */ /* 0x000fe2000f8e00ff */
[----:B------:R-:W-:-:S13]  /*b0b0*/  PLOP3.LUT P6, PT, PT, PT, UP0, 0x80, 0x0 ;  /* 0x000000000000781c */ /* 0x000fda0003fcf008 */
[----:B------:R-:W-:-:S07]  /*b0c0*/  @P6 SHF.R.U32.HI R3, RZ, UR5, R14 ;  /* 0x00000005ff036c19 */ /* 0x000fce000801160e */
.L_x_2799:
[----:B------:R-:W-:Y:S05]  /*b0d0*/  BSYNC B0 ;  /* 0x0000000000007941 */ /* 0x000fea0003800000 */
.L_x_2797:
[----:B------:R-:W-:-:S04]  /*b0e0*/  IMAD R3, R3, UR47, -R20 ;  /* 0x0000002f03037c24 */ /* 0x000fc8000f8e0a14 */
[----:B------:R-:W-:-:S05]  /*b0f0*/  IMAD.IADD R3, R3, 0x1, -R184 ;  /* 0x0000000103037824 */ /* 0x000fca00078e0ab8 */
[----:B------:R-:W-:Y:S02]  /*b100*/  VIMNMX R15, R15, R3, !PT ;  /* 0x000000030f0f7248 */ /* 0x000fe40007fe0100 */
[----:B------:R-:W-:-:S07]  /*b110*/  VIADDMNMX R0, R3, UR47, R0, PT ;  /* 0x0000002f03007c46 */ /* 0x000fce000b800100 */
.L_x_2796:
[----:B------:R-:W-:Y:S01]  /*b120*/  BAR.SYNC.DEFER_BLOCKING 0xf, 0x100 ;  /* 0x03c4000000007b1d */ /* 0x000fe20000010000 */
[----:B------:R-:W-:Y:S02]  /*b130*/  ISETP.GT.AND P3, PT, R15, 0x1, !P3 ;  /* 0x000000010f00780c */ /* 0x000fe40005f64270 */
[----:B------:R-:W-:Y:S02]  /*b140*/  FMNMX.FTZ R14, R32, R62, !PT ;  /* 0x0000003e200e7209 */ /* 0x000fe40007810000 */
[----:B------:R-:W-:Y:S01]  /*b150*/  ISETP.LT.OR P3, PT, R0, 0x2, P3 ;  /* 0x000000020000780c */ /* 0x000fe20001f61670 */
[----:B------:R-:W-:Y:S01]  /*b160*/  ULDC UR4, c[0x0][0x988] ;  /* 0x0002620000047ab9 */ /* 0x000fe20000000800 */
[----:B------:R-:W-:Y:S01]  /*b170*/  FMNMX.FTZ R14, R64, R14, !PT ;  /* 0x0000000e400e7209 */ /* 0x000fe20007810000 */
[----:B------:R-:W-:Y:S01]  /*b180*/  IMAD.U32 R20, RZ, RZ, UR4 ;  /* 0x00000004ff147e24 */ /* 0x000fe2000f8e00ff */
        /* <DEDUP_REMOVED lines=14> */
[----:B------:R-:W-:Y:S02]  /*b270*/  FSEL R29, R34, -INF , !P3 ;  /* 0xff800000221d7808 */ /* 0x000fe40005800000 */
[----:B------:R-:W-:Y:S02]  /*b280*/  ISETP.NE.AND P3, PT, R55, RZ, PT ;  /* 0x000000ff3700720c */ /* 0x000fe40003f65270 */
[----:B------:R-:W-:Y:S02]  /*b290*/  FMNMX.FTZ R14, R74, R14, !PT ;  /* 0x0000000e4a0e7209 */ /* 0x000fe40007810000 */
[----:B------:R-:W-:Y:S02]  /*b2a0*/  ISETP.GT.AND P3, PT, R15, 0x11, !P3 ;  /* 0x000000110f00780c */ /* 0x000fe40005f64270 */
[----:B------:R-:W-:Y:S02]  /*b2b0*/  FMNMX.FTZ R14, R44, R14, !PT ;  /* 0x0000000e2c0e7209 */ /* 0x000fe40007810000 */
[----:B------:R-:W-:-:S02]  /*b2c0*/  ISETP.LT.OR P3, PT, R0, 0x12, P3 ;  /* 0x000000120000780c */ /* 0x000fc40001f61670 */
[----:B------:R-:W-:Y:S02]  /*b2d0*/  FMNMX.FTZ R14, R76, R14, !PT ;  /* 0x0000000e4c0e7209 */ /* 0x000fe40007810000 */
[----:B------:R-:W-:Y:S02]  /*b2e0*/  FSEL R31, R35, -INF , !P3 ;  /* 0xff800000231f7808 */ /* 0x000fe40005800000 */
[----:B------:R-:W-:Y:S02]  /*b2f0*/  ISETP.NE.AND P3, PT, R33, RZ, PT ;  /* 0x000000ff2100720c */ /* 0x000fe40003f65270 */
[----:B------:R-:W-:Y:S02]  /*b300*/  FMNMX.FTZ R14, R48, R14, !PT ;  /* 0x0000000e300e7209 */ /* 0x000fe40007810000 */
[C---:B------:R-:W-:Y:S02]  /*b310*/  ISETP.GT.AND P3, PT, R15.reuse, 0x18, !P3 ;  /* 0x000000180f00780c */ /* 0x040fe40005f64270 */
[----:B------:R-:W-:-:S02]  /*b320*/  ISETP.GT.AND P4, PT, R15, 0x8, !P4 ;  /* 0x000000080f00780c */ /* 0x000fc40006784270 */
[----:B------:R-:W-:Y:S02]  /*b330*/  ISETP.LT.OR P3, PT, R0, 0x19, P3 ;  /* 0x000000190000780c */ /* 0x000fe40001f61670 */
[----:B------:R-:W-:Y:S02]  /*b340*/  FMNMX.FTZ R14, R78, R14, !PT ;  /* 0x0000000e4e0e7209 */ /* 0x000fe40007810000 */
[----:B------:R-:W-:Y:S02]  /*b350*/  FSEL R33, R38, -INF , !P3 ;  /* 0xff80000026217808 */ /* 0x000fe40005800000 */
[----:B------:R-:W-:Y:S02]  /*b360*/  ISETP.NE.AND P3, PT, R61, RZ, PT ;  /* 0x000000ff3d00720c */ /* 0x000fe40003f65270 */
[----:B------:R-:W-:Y:S02]  /*b370*/  ISETP.LT.OR P4, PT, R0, 0x9, P4 ;  /* 0x000000090000780c */ /* 0x000fe40002781670 */
[----:B------:R-:W-:-:S02]  /*b380*/  ISETP.GT.AND P3, PT, R15, 0x19, !P3 ;  /* 0x000000190f00780c */ /* 0x000fc40005f64270 */
[----:B------:R-:W-:Y:S02]  /*b390*/  FMNMX.FTZ R14, R52, R14, !PT ;  /* 0x0000000e340e7209 */ /* 0x000fe40007810000 */
[----:B------:R-:W-:Y:S02]  /*b3a0*/  ISETP.LT.OR P3, PT, R0, 0x1a, P3 ;  /* 0x0000001a0000780c */ /* 0x000fe40001f61670 */
[----:B------:R-:W-:Y:S02]  /*b3b0*/  ISETP.NE.AND P6, PT, R25, RZ, PT ;  /* 0x000000ff1900720c */ /* 0x000fe40003fc5270 */
[----:B------:R-:W-:Y:S02]  /*b3c0*/  FSEL R35, R39, -INF , !P3 ;  /* 0xff80000027237808 */ /* 0x000fe40005800000 */
[----:B------:R-:W-:Y:S02]  /*b3d0*/  ISETP.NE.AND P3, PT, R37, RZ, PT ;  /* 0x000000ff2500720c */ /* 0x000fe40003f65270 */
[----:B------:R-:W-:-:S02]  /*b3e0*/  FSEL R25, R30, -INF , !P4 ;  /* 0xff8000001e197808 */ /* 0x000fc40006000000 */
[----:B------:R-:W-:Y:S02]  /*b3f0*/  ISETP.GT.AND P3, PT, R15, 0x20, !P3 ;  /* 0x000000200f00780c */ /* 0x000fe40005f64270 */
[----:B------:R-:W-:Y:S02]  /*b400*/  ISETP.NE.AND P4, PT, R65, RZ, PT ;  /* 0x000000ff4100720c */ /* 0x000fe40003f85270 */
[----:B------:R-:W-:Y:S02]  /*b410*/  ISETP.LT.OR P3, PT, R0, 0x21, P3 ;  /* 0x000000210000780c */ /* 0x000fe40001f61670 */
[----:B------:R-:W-:Y:S02]  /*b420*/  FMNMX.FTZ R28, R60, R14, !PT ;  /* 0x0000000e3c1c7209 */ /* 0x000fe40007810000 */
[----:B------:R-:W-:Y:S02]  /*b430*/  FSEL R37, R42, -INF , !P3 ;  /* 0xff8000002a257808 */ /* 0x000fe40005800000 */
[----:B------:R-:W-:-:S02]  /*b440*/  ISETP.NE.AND P3, PT, R63, RZ, PT ;  /* 0x000000ff3f00720c */ /* 0x000fc40003f65270 */
[C---:B------:R-:W-:Y:S02]  /*b450*/  ISETP.GT.AND P5, PT, R15.reuse, 0x38, !P5 ;  /* 0x000000380f00780c */ /* 0x040fe40006fa4270 */
[----:B------:R-:W-:Y:S02]  /*b460*/  ISETP.GT.AND P3, PT, R15, 0x21, !P3 ;  /* 0x000000210f00780c */ /* 0x000fe40005f64270 */
[C---:B------:R-:W-:Y:S02]  /*b470*/  ISETP.LT.OR P5, PT, R0.reuse, 0x39, P5 ;  /* 0x000000390000780c */ /* 0x040fe40002fa1670 */
        /* <DEDUP_REMOVED lines=8> */
[----:B------:R-:W0:Y:S01]  /*b500*/  SHFL.BFLY PT, R45, R28, 0x2, 0x1f ;  /* 0x0c401f001c2d7f89 */ /* 0x000e2200000e0000 */
[----:B------:R-:W-:Y:S02]  /*b510*/  ISETP.LT.OR P3, PT, R0, 0x2a, P3 ;  /* 0x0000002a0000780c */ /* 0x000fe40001f61670 */
[----:B------:R-:W-:Y:S02]  /*b520*/  ISETP.GT.AND P4, PT, R15, 0x31, !P4 ;  /* 0x000000310f00780c */ /* 0x000fe40006784270 */
[----:B------:R-:W-:-:S02]  /*b530*/  FSEL R43, R47, -INF , !P3 ;  /* 0xff8000002f2b7808 */ /* 0x000fc40005800000 */
[----:B------:R-:W-:Y:S02]  /*b540*/  ISETP.GT.AND P3, PT, R15, RZ, !P6 ;  /* 0x000000ff0f00720c */ /* 0x000fe40007764270 */
[----:B------:R-:W-:Y:S02]  /*b550*/  ISETP.NE.AND P6, PT, R49, RZ, PT ;  /* 0x000000ff3100720c */ /* 0x000fe40003fc5270 */
[C---:B------:R-:W-:Y:S02]  /*b560*/  ISETP.LT.OR P3, PT, R0.reuse, 0x1, P3 ;  /* 0x000000010000780c */ /* 0x040fe40001f61670 */
[----:B------:R-:W-:Y:S02]  /*b570*/  ISETP.LT.OR P4, PT, R0, 0x32, P4 ;  /* 0x000000320000780c */ /* 0x000fe40002781670 */
[----:B------:R-:W-:Y:S02]  /*b580*/  FSEL R3, R26, -INF , !P3 ;  /* 0xff8000001a037808 */ /* 0x000fe40005800000 */
[----:B------:R-:W-:-:S02]  /*b590*/  ISETP.GT.AND P6, PT, R15, 0x39, !P6 ;  /* 0x000000390f00780c */ /* 0x000fc400077c4270 */
[----:B------:R-:W-:Y:S02]  /*b5a0*/  FSEL R47, R51, -INF , !P4 ;  /* 0xff800000332f7808 */ /* 0x000fe40006000000 */
[----:B------:R-:W-:Y:S02]  /*b5b0*/  ISETP.LT.OR P6, PT, R0, 0x3a, P6 ;  /* 0x0000003a0000780c */ /* 0x000fe400037c1670 */
[----:B------:R-:W-:Y:S02]  /*b5c0*/  FSEL R49, R54, -INF , !P5 ;  /* 0xff80000036317808 */ /* 0x000fe40006800000 */
[----:B0-----:R-:W-:Y:S02]  /*b5d0*/  FMNMX.FTZ R45, R28, R45, !PT ;  /* 0x0000002d1c2d7209 */ /* 0x001fe40007810000 */
[----:B------:R-:W-:-:S03]  /*b5e0*/  FSEL R51, R56, -INF , !P6 ;  /* 0xff80000038337808 */ /* 0x000fc60007000000 */
[----:B------:R-:W0:Y:S02]  /*b5f0*/  SHFL.BFLY PT, R14, R45, 0x1, 0x1f ;  /* 0x0c201f002d0e7f89 */ /* 0x000e2400000e0000 */
[----:B0-----:R-:W-:-:S04]  /*b600*/  FMNMX.FTZ R14, R45, R14, !PT ;  /* 0x0000000e2d0e7209 */ /* 0x001fc80007810000 */
[C---:B------:R-:W-:Y:S01]  /*b610*/  FSETP.NEU.FTZ.AND P3, PT, R14.reuse, -INF , PT ;  /* 0xff8000000e00780b */ /* 0x040fe20003f7d000 */
[----:B------:R-:W-:-:S05]  /*b620*/  FMUL.FTZ R26, R14, R20 ;  /* 0x000000140e1a7220 */ /* 0x000fca0000410000 */
[----:B------:R-:W-:Y:S02]  /*b630*/  FSEL R53, R26, RZ, P3 ;  /* 0x000000ff1a357208 */ /* 0x000fe40001800000 */
[----:B------:R-:W-:Y:S02]  /*b640*/  FMNMX.FTZ R26, R3, R24, !PT ;  /* 0x00000018031a7209 */ /* 0x000fe40007810000 */
[----:B------:R-:W-:Y:S01]  /*b650*/  ISETP.NE.AND P3, PT, R67, RZ, PT ;  /* 0x000000ff4300720c */ /* 0x000fe20003f65270 */
[--C-:B------:R-:W-:Y:S01]  /*b660*/  FFMA.FTZ R28, R62, R20, -R53.reuse ;  /* 0x000000143e1c7223 */ /* 0x100fe20000010835 */
[----:B------:R-:W-:Y:S01]  /*b670*/  FMNMX.FTZ R26, R25, R26, !PT ;  /* 0x0000001a191a7209 */ /* 0x000fe20007810000 */
[-CC-:B------:R-:W-:Y:S01]  /*b680*/  FFMA.FTZ R30, R66, R20.reuse, -R53.reuse ;  /* 0x00000014421e7223 */ /* 0x180fe20000010835 */
[----:B------:R-:W-:Y:S01]  /*b690*/  ISETP.GT.AND P3, PT, R15, 0x30, !P3 ;  /* 0x000000300f00780c */ /* 0x000fe20005f64270 */
[--C-:B------:R-:W-:Y:S01]  /*b6a0*/  FFMA.FTZ R15, R32, R20, -R53.reuse ;  /* 0x00000014200f7223 */ /* 0x100fe20000010835 */
[----:B------:R-:W-:Y:S01]  /*b6b0*/  FMNMX.FTZ R26, R27, R26, !PT ;  /* 0x0000001a1b1a7209 */ /* 0x000fe20007810000 */
[----:B------:R0:W-:Y:S01]  /*b6c0*/  MUFU.EX2 R55, R28 ;  /* 0x0000001c00377308 */ /* 0x0001e20000000800 */
[----:B------:R-:W-:Y:S01]  /*b6d0*/  ISETP.LT.OR P3, PT, R0, 0x31, P3 ;  /* 0x000000310000780c */ /* 0x000fe20001f61670 */
[--C-:B------:R-:W-:Y:S01]  /*b6e0*/  FFMA.FTZ R0, R64, R20, -R53.reuse ;  /* 0x0000001440007223 */ /* 0x100fe20000010835 */
[----:B------:R-:W-:Y:S01]  /*b6f0*/  FMNMX.FTZ R26, R29, R26, !PT ;  /* 0x0000001a1d1a7209 */ /* 0x000fe20007810000 */
[-CC-:B------:R-:W-:Y:S01]  /*b700*/  FFMA.FTZ R32, R68, R20.reuse, -R53.reuse ;  /* 0x0000001444207223 */ /* 0x180fe20000010835 */
[----:B------:R-:W-:Y:S01]  /*b710*/  FSEL R45, R50, -INF , !P3 ;  /* 0xff800000322d7808 */ /* 0x000fe20005800000 */
[--C-:B------:R-:W-:Y:S01]  /*b720*/  FFMA.FTZ R38, R40, R20, -R53.reuse ;  /* 0x0000001428267223 */ /* 0x100fe20000010835 */
[----:B------:R-:W-:Y:S01]  /*b730*/  FMNMX.FTZ R26, R31, R26, !PT ;  /* 0x0000001a1f1a7209 */ /* 0x000fe20007810000 */
[----:B------:R-:W-:Y:S01]  /*b740*/  MUFU.EX2 R164, R15 ;  /* 0x0000000f00a47308 */ /* 0x000fe20000000800 */
[-CC-:B------:R-:W-:Y:S01]  /*b750*/  FFMA.FTZ R34, R36, R20.reuse, -R53.reuse ;  /* 0x0000001424227223 */ /* 0x180fe20000010835 */
[--C-:B------:R-:W-:Y:S01]  /*b760*/  FFMA.FTZ R40, R78, R20, -R53.reuse ;  /* 0x000000144e287223 */ /* 0x100fe20000010835 */
[----:B------:R-:W-:Y:S01]  /*b770*/  FMNMX.FTZ R26, R33, R26, !PT ;  /* 0x0000001a211a7209 */ /* 0x000fe20007810000 */
[-CC-:B------:R-:W-:Y:S01]  /*b780*/  FFMA.FTZ R36, R72, R20.reuse, -R53.reuse ;  /* 0x0000001448247223 */ /* 0x180fe20000010835 */
[----:B0-----:R-:W-:-:S02]  /*b790*/  FFMA.FTZ R28, R70, R20, -R53 ;  /* 0x00000014461c7223 */ /* 0x001fc40000010835 */
[----:B------:R-:W-:Y:S01]  /*b7a0*/  FMNMX.FTZ R26, R35, R26, !PT ;  /* 0x0000001a231a7209 */ /* 0x000fe20007810000 */
[----:B------:R-:W-:Y:S03]  /*b7b0*/  MUFU.EX2 R166, R0 ;  /* 0x0000000000a67308 */ /* 0x000fe60000000800 */
[----:B------:R-:W-:-:S04]  /*b7c0*/  FMNMX.FTZ R26, R37, R26, !PT ;  /* 0x0000001a251a7209 */ /* 0x000fc80007810000 */
[----:B------:R-:W-:Y:S01]  /*b7d0*/  FMNMX.FTZ R26, R39, R26, !PT ;  /* 0x0000001a271a7209 */ /* 0x000fe20007810000 */
[----:B------:R0:W-:Y:S03]  /*b7e0*/  MUFU.EX2 R57, R30 ;  /* 0x0000001e00397308 */ /* 0x0001e60000000800 */
[----:B------:R-:W-:-:S04]  /*b7f0*/  FMNMX.FTZ R26, R41, R26, !PT ;  /* 0x0000001a291a7209 */ /* 0x000fc80007810000 */
[----:B------:R-:W-:Y:S01]  /*b800*/  FMNMX.FTZ R26, R43, R26, !PT ;  /* 0x0000001a2b1a7209 */ /* 0x000fe20007810000 */
[----:B------:R-:W-:Y:S01]  /*b810*/  MUFU.EX2 R32, R32 ;  /* 0x0000002000207308 */ /* 0x000fe20000000800 */
[----:B0-----:R-:W-:Y:S02]  /*b820*/  FFMA.FTZ R30, R76, R20, -R53 ;  /* 0x000000144c1e7223 */ /* 0x001fe40000010835 */
[----:B------:R-:W-:-:S04]  /*b830*/  FMNMX.FTZ R26, R45, R26, !PT ;  /* 0x0000001a2d1a7209 */ /* 0x000fc80007810000 */
[----:B------:R-:W-:Y:S01]  /*b840*/  FMNMX.FTZ R26, R47, R26, !PT ;  /* 0x0000001a2f1a7209 */ /* 0x000fe20007810000 */
[----:B------:R-:W-:Y:S03]  /*b850*/  MUFU.EX2 R65, R30 ;  /* 0x0000001e00417308 */ /* 0x000fe60000000800 */
[----:B------:R-:W-:-:S04]  /*b860*/  FMNMX.FTZ R26, R49, R26, !PT ;  /* 0x0000001a311a7209 */ /* 0x000fc80007810000 */
[----:B------:R-:W-:Y:S01]  /*b870*/  FMNMX.FTZ R26, R51, R26, !PT ;  /* 0x0000001a331a7209 */ /* 0x000fe20007810000 */
[----:B------:R0:W-:Y:S04]  /*b880*/  MUFU.EX2 R61, R36 ;  /* 0x00000024003d7308 */ /* 0x0001e80000000800 */
[----:B------:R-:W1:Y:S04]  /*b890*/  SHFL.BFLY PT, R15, R26, 0x2, 0x1f ;  /* 0x0c401f001a0f7f89 */ /* 0x000e6800000e0000 */
[----:B------:R-:W-:Y:S01]  /*b8a0*/  MUFU.EX2 R67, R40 ;  /* 0x0000002800437308 */ /* 0x000fe20000000800 */
[----:B0-----:R-:W-:-:S07]  /*b8b0*/  FFMA.FTZ R36, R48, R20, -R53 ;  /* 0x0000001430247223 */ /* 0x001fce0000010835 */
[----:B------:R0:W3:Y:S08]  /*b8c0*/  MUFU.EX2 R59, R28 ;  /* 0x0000001c003b7308 */ /* 0x0000f00000000800 */
[----:B------:R-:W4:Y:S01]  /*b8d0*/  MUFU.EX2 R34, R34 ;  /* 0x0000002200227308 */ /* 0x000f220000000800 */
[-CC-:B0-----:R-:W-:Y:S01]  /*b8e0*/  FFMA.FTZ R28, R44, R20.reuse, -R53.reuse ;  /* 0x000000142c1c7223 */ /* 0x181fe20000010835 */
[----:B-1----:R-:W-:Y:S01]  /*b8f0*/  FMNMX.FTZ R0, R26, R15, !PT ;  /* 0x0000000f1a007209 */ /* 0x002fe20007810000 */
[----:B------:R-:W-:-:S05]  /*b900*/  FFMA.FTZ R26, R74, R20, -R53 ;  /* 0x000000144a1a7223 */ /* 0x000fca0000010835 */
[----:B------:R-:W-:Y:S01]  /*b910*/  MUFU.EX2 R38, R38 ;  /* 0x0000002600267308 */ /* 0x000fe20000000800 */
[----:B------:R-:W0:Y:S01]  /*b920*/  SHFL.BFLY PT, R15, R0, 0x1, 0x1f ;  /* 0x0c201f00000f7f89 */ /* 0x000e2200000e0000 */
[----:B---3--:R-:W-:-:S06]  /*b930*/  F2FP.F16.F32.PACK_AB R160, R59, R32 ;  /* 0x000000203ba0723e */ /* 0x008fcc00000000ff */
[----:B------:R-:W1:Y:S01]  /*b940*/  MUFU.EX2 R63, R26 ;  /* 0x0000001a003f7308 */ /* 0x000e620000000800 */
[----:B----4-:R-:W-:-:S07]  /*b950*/  F2FP.F16.F32.PACK_AB R162, R61, R34 ;  /* 0x000000223da2723e */ /* 0x010fce00000000ff */
[----:B------:R-:W3:Y:S08]  /*b960*/  MUFU.EX2 R28, R28 ;  /* 0x0000001c001c7308 */ /* 0x000ef00000000800 */
[----:B------:R-:W4:Y:S01]  /*b970*/  MUFU.EX2 R36, R36 ;  /* 0x0000002400247308 */ /* 0x000f220000000800 */
[----:B0-----:R-:W-:Y:S01]  /*b980*/  FMNMX.FTZ R15, R0, R15, !PT ;  /* 0x0000000f000f7209 */ /* 0x001fe20007810000 */
[-CC-:B------:R-:W-:Y:S01]  /*b990*/  FFMA.FTZ R0, R52, R20.reuse, -R53.reuse ;  /* 0x0000001434007223 */ /* 0x180fe20000010835 */
[----:B------:R-:W-:Y:S01]  /*b9a0*/  FFMA.FTZ R53, R60, R20, -R53 ;  /* 0x000000143c357223 */ /* 0x000fe20000010835 */
[----:B-1----:R-:W-:-:S02]  /*b9b0*/  F2FP.F16.F32.PACK_AB R156, R63, R38 ;  /* 0x000000263f9c723e */ /* 0x002fc400000000ff */
[C---:B------:R-:W-:Y:S01]  /*b9c0*/  FMUL.FTZ R26, R15.reuse, R20 ;  /* 0x000000140f1a7220 */ /* 0x040fe20000410000 */
[----:B------:R-:W-:Y:S01]  /*b9d0*/  FSETP.NEU.FTZ.AND P3, PT, R15, -INF , PT ;  /* 0xff8000000f00780b */ /* 0x000fe20003f7d000 */
[----:B------:R-:W-:Y:S01]  /*b9e0*/  MUFU.EX2 R0, R0 ;  /* 0x0000000000007308 */ /* 0x000fe20000000800 */
[----:B---3--:R-:W-:Y:S02]  /*b9f0*/  F2FP.F16.F32.PACK_AB R158, R65, R28 ;  /* 0x0000001c419e723e */ /* 0x008fe400000000ff */
[----:B------:R-:W-:-:S05]  /*ba00*/  FSEL R26, R26, RZ, P3 ;  /* 0x000000ff1a1a7208 */ /* 0x000fca0001800000 */
        /* <DEDUP_REMOVED lines=17> */
[----:B------:R-:W-:Y:S01]  /*bb20*/  FFMA.FTZ R26, R51, R20, -R26 ;  /* 0x00000014331a7223 */ /* 0x000fe2000001081a */
[----:B----4-:R-:W-:-:S04]  /*bb30*/  F2FP.F16.F32.PACK_AB R152, R67, R36 ;  /* 0x000000244398723e */ /* 0x010fc800000000ff */
[----:B------:R-:W1:Y:S08]  /*bb40*/  MUFU.EX2 R25, R25 ;  /* 0x0000001900197308 */ /* 0x000e700000000800 */
[----:B------:R3:W4:Y:S01]  /*bb50*/  MUFU.EX2 R30, R27 ;  /* 0x0000001b001e7308 */ /* 0x0007220000000800 */
[----:B0-----:R-:W-:Y:S01]  /*bb60*/  FADD.FTZ R48, R3, R24 ;  /* 0x0000001803307221 */ /* 0x001fe20000010000 */
[----:B------:R-:W-:-:S06]  /*bb70*/  F2FP.F16.F32.PACK_AB R165, R24, R3 ;  /* 0x0000000318a5723e */ /* 0x000fcc00000000ff */
[----:B------:R-:W0:Y:S01]  /*bb80*/  MUFU.EX2 R29, R29 ;  /* 0x0000001d001d7308 */ /* 0x000e220000000800 */
[----:B---3--:R-:W-:Y:S01]  /*bb90*/  FADD.FTZ R27, R164, R55 ;  /* 0x00000037a41b7221 */ /* 0x008fe20000010000 */
[----:B------:R-:W-:-:S03]  /*bba0*/  F2FP.F16.F32.PACK_AB R164, R55, R164 ;  /* 0x000000a437a4723e */ /* 0x000fc600000000ff */
[----:B------:R-:W-:Y:S01]  /*bbb0*/  FADD.FTZ R50, R166, R27 ;  /* 0x0000001ba6327221 */ /* 0x000fe20000010000 */
[----:B-1----:R-:W-:Y:S01]  /*bbc0*/  FADD.FTZ R27, R25, R48 ;  /* 0x00000030191b7221 */ /* 0x002fe20000010000 */
[----:B------:R-:W-:Y:S01]  /*bbd0*/  F2FP.F16.F32.PACK_AB R166, R57, R166 ;  /* 0x000000a639a6723e */ /* 0x000fe200000000ff */
[----:B------:R1:W3:Y:S01]  /*bbe0*/  MUFU.EX2 R40, R31 ;  /* 0x0000001f00287308 */ /* 0x0002e20000000800 */
[----:B----4-:R-:W-:-:S05]  /*bbf0*/  F2FP.F16.F32.PACK_AB R167, R30, R25 ;  /* 0x000000191ea7723e */ /* 0x010fca00000000ff */
[----:B------:R4:W-:Y:S02]  /*bc00*/  STSM.16.M88.4 [R195+0x26800], R164 ;  /* 0x026800a4c3007844 */ /* 0x0009e40000000200 */
[----:B------:R-:W5:Y:S01]  /*bc10*/  MUFU.EX2 R33, R33 ;  /* 0x0000002100217308 */ /* 0x000f620000000800 */
[----:B-1----:R-:W-:Y:S01]  /*bc20*/  FADD.FTZ R31, R57, R50 ;  /* 0x00000032391f7221 */ /* 0x002fe20000010000 */
[----:B------:R-:W-:-:S03]  /*bc30*/  FADD.FTZ R50, R30, R27 ;  /* 0x0000001b1e327221 */ /* 0x000fc60000010000 */
[----:B------:R-:W-:Y:S01]  /*bc40*/  FADD.FTZ R52, R32, R31 ;  /* 0x0000001f20347221 */ /* 0x000fe20000010000 */
[----:B0-----:R-:W-:Y:S02]  /*bc50*/  FADD.FTZ R27, R29, R50 ;  /* 0x000000321d1b7221 */ /* 0x001fe40000010000 */
[----:B------:R-:W0:Y:S01]  /*bc60*/  MUFU.EX2 R42, R35 ;  /* 0x00000023002a7308 */ /* 0x000e220000000800 */
[----:B------:R-:W-:Y:S01]  /*bc70*/  FADD.FTZ R31, R59, R52 ;  /* 0x000000343b1f7221 */ /* 0x000fe20000010000 */
[C---:B---3--:R-:W-:Y:S01]  /*bc80*/  FADD.FTZ R50, R40.reuse, R27 ;  /* 0x0000001b28327221 */ /* 0x048fe20000010000 */
[----:B------:R-:W-:Y:S02]  /*bc90*/  F2FP.F16.F32.PACK_AB R161, R40, R29 ;  /* 0x0000001d28a1723e */ /* 0x000fe400000000ff */
[----:B------:R-:W-:-:S03]  /*bca0*/  FADD.FTZ R52, R34, R31 ;  /* 0x0000001f22347221 */ /* 0x000fc60000010000 */
[----:B------:R-:W1:Y:S01]  /*bcb0*/  MUFU.EX2 R37, R37 ;  /* 0x0000002500257308 */ /* 0x000e620000000800 */
[----:B-----5:R-:W-:Y:S01]  /*bcc0*/  FADD.FTZ R27, R33, R50 ;  /* 0x00000032211b7221 */ /* 0x020fe20000010000 */
[----:B------:R-:W-:-:S04]  /*bcd0*/  FADD.FTZ R31, R61, R52 ;  /* 0x000000343d1f7221 */ /* 0x000fc80000010000 */
[----:B------:R-:W-:Y:S02]  /*bce0*/  FADD.FTZ R50, R38, R31 ;  /* 0x0000001f26327221 */ /* 0x000fe40000010000 */
[----:B------:R-:W3:Y:S01]  /*bcf0*/  MUFU.EX2 R44, R39 ;  /* 0x00000027002c7308 */ /* 0x000ee20000000800 */
[C---:B0-----:R-:W-:Y:S01]  /*bd00*/  FADD.FTZ R32, R42.reuse, R27 ;  /* 0x0000001b2a207221 */ /* 0x041fe20000010000 */
[----:B------:R-:W-:Y:S01]  /*bd10*/  FADD.FTZ R27, R63, R50 ;  /* 0x000000323f1b7221 */ /* 0x000fe20000010000 */
[----:B------:R-:W-:-:S03]  /*bd20*/  F2FP.F16.F32.PACK_AB R163, R42, R33 ;  /* 0x000000212aa3723e */ /* 0x000fc600000000ff */
[----:B------:R-:W-:Y:S02]  /*bd30*/  FADD.FTZ R30, R28, R27 ;  /* 0x0000001b1c1e7221 */ /* 0x000fe40000010000 */
[----:B------:R-:W0:Y:S01]  /*bd40*/  MUFU.EX2 R41, R41 ;  /* 0x0000002900297308 */ /* 0x000e220000000800 */
[----:B-1----:R-:W-:Y:S01]  /*bd50*/  FADD.FTZ R3, R37, R32 ;  /* 0x0000002025037221 */ /* 0x002fe20000010000 */
[----:B------:R-:W-:Y:S01]  /*bd60*/  FADD.FTZ R65, R65, R30 ;  /* 0x0000001e41417221 */ /* 0x000fe20000010000 */
[----:B------:R4:W-:Y:S03]  /*bd70*/  STSM.16.M88.4 [R196], R160 ;  /* 0x000000a0c4007844 */ /* 0x0009e60000000200 */
[----:B------:R-:W-:Y:S02]  /*bd80*/  FADD.FTZ R36, R36, R65 ;  /* 0x0000004124247221 */ /* 0x000fe40000010000 */
[----:B------:R-:W1:Y:S01]  /*bd90*/  MUFU.EX2 R46, R43 ;  /* 0x0000002b002e7308 */ /* 0x000e620000000800 */
[C---:B---3--:R-:W-:Y:S01]  /*bda0*/  FADD.FTZ R24, R44.reuse, R3 ;  /* 0x000000032c187221 */ /* 0x048fe20000010000 */
[----:B------:R-:W-:Y:S01]  /*bdb0*/  F2FP.F16.F32.PACK_AB R157, R44, R37 ;  /* 0x000000252c9d723e */ /* 0x000fe200000000ff */
[----:B------:R-:W-:-:S05]  /*bdc0*/  FADD.FTZ R67, R67, R36 ;  /* 0x0000002443437221 */ /* 0x000fca0000010000 */
[----:B------:R-:W-:Y:S01]  /*bdd0*/  MUFU.EX2 R45, R45 ;  /* 0x0000002d002d7308 */ /* 0x000fe20000000800 */
[----:B0-----:R-:W-:-:S07]  /*bde0*/  FADD.FTZ R3, R41, R24 ;  /* 0x0000001829037221 */ /* 0x001fce0000010000 */
[----:B------:R-:W0:Y:S01]  /*bdf0*/  MUFU.EX2 R48, R47 ;  /* 0x0000002f00307308 */ /* 0x000e220000000800 */
[C---:B-1----:R-:W-:Y:S01]  /*be00*/  F2FP.F16.F32.PACK_AB R159, R46.reuse, R41 ;  /* 0x000000292e9f723e */ /* 0x042fe200000000ff */
[----:B------:R-:W-:-:S04]  /*be10*/  FADD.FTZ R46, R46, R3 ;  /* 0x000000032e2e7221 */ /* 0x000fc80000010000 */
[----:B------:R4:W-:Y:S02]  /*be20*/  STSM.16.M88.4 [R198], R156 ;  /* 0x0000009cc6007844 */ /* 0x0009e40000000200 */
[----:B------:R-:W1:Y:S08]  /*be30*/  MUFU.EX2 R53, R53 ;  /* 0x0000003500357308 */ /* 0x000e700000000800 */
[----:B------:R-:W3:Y:S01]  /*be40*/  MUFU.EX2 R49, R49 ;  /* 0x0000003100317308 */ /* 0x000ee20000000800 */
[----:B0-----:R-:W-:Y:S01]  /*be50*/  F2FP.F16.F32.PACK_AB R153, R48, R45 ;  /* 0x0000002d3099723e */ /* 0x001fe200000000ff */
[----:B------:R-:W-:-:S04]  /*be60*/  FADD.FTZ R45, R45, R46 ;  /* 0x0000002e2d2d7221 */ /* 0x000fc80000010000 */
[----:B------:R-:W-:Y:S02]  /*be70*/  FADD.FTZ R48, R48, R45 ;  /* 0x0000002d30307221 */ /* 0x000fe40000010000 */
[----:B------:R-:W0:Y:S01]  /*be80*/  MUFU.EX2 R26, R26 ;  /* 0x0000001a001a7308 */ /* 0x000e220000000800 */
[----:B-1----:R-:W-:Y:S01]  /*be90*/  F2FP.F16.F32.PACK_AB R154, R53, R0 ;  /* 0x00000000359a723e */ /* 0x002fe200000000ff */
[----:B------:R-:W-:-:S04]  /*bea0*/  FADD.FTZ R0, R0, R67 ;  /* 0x0000004300007221 */ /* 0x000fc80000010000 */
[----:B------:R-:W-:Y:S01]  /*beb0*/  FADD.FTZ R0, R53, R0 ;  /* 0x0000000035007221 */ /* 0x000fe20000010000 */
[----:B---3--:R-:W-:Y:S01]  /*bec0*/  FADD.FTZ R3, R49, R48 ;  /* 0x0000003031037221 */ /* 0x008fe20000010000 */
[----:B0-----:R-:W-:-:S03]  /*bed0*/  F2FP.F16.F32.PACK_AB R155, R26, R49 ;  /* 0x000000311a9b723e */ /* 0x001fc600000000ff */
[----:B------:R-:W-:Y:S02]  /*bee0*/  FADD.FTZ R3, R26, R3 ;  /* 0x000000031a037221 */ /* 0x000fe40000010000 */
[----:B------:R4:W-:Y:S01]  /*bef0*/  STSM.16.M88.4 [R197], R152 ;  /* 0x00000098c5007844 */ /* 0x0009e20000000200 */
[----:B------:R-:W-:Y:S05]  /*bf00*/  @!P0 BRA `(.L_x_2800) ;  /* 0x0000000000048947 */ /* 0x000fea0003800000 */
[----:B------:R-:W-:Y:S01]  /*bf10*/  BPT.TRAP 0x1 ;  /* 0x000000040000795c */ /* 0x000fe20000300000 */
.L_x_2800:
[----:B------:R0:W1:Y:S01]  /*bf20*/  SYNCS.PHASECHK.TRANS64.TRYWAIT P3, [R12+URZ+0x28c50], R21 ;  /* 0x028c50150c0075a7 */ /* 0x000062000806017f */
[----:B------:R-:W-:Y:S05]  /*bf30*/  @!P0 BRA `(.L_x_2801) ;  /* 0x0000000000048947 */ /* 0x000fea0003800000 */
[----:B------:R-:W-:Y:S01]  /*bf40*/  BPT.TRAP 0x1 ;  /* 0x000000040000795c */ /* 0x000fe20000300000 */
.L_x_2801:
[----:B------:R-:W-:Y:S01]  /*bf50*/  ULDC UR40, c[0x0][0x9e4] ;  /* 0x0002790000287ab9 */ /* 0x000fe20000000800 */
[----:B------:R-:W-:Y:S01]  /*bf60*/  ULDC UR44, c[0x0][0x9d8] ;  /* 0x00027600002c7ab9 */ /* 0x000fe20000000800 */
[----:B------:R-:W-:Y:S01]  /*bf70*/  ULDC UR39, c[0x0][0x988] ;  /* 0x0002620000277ab9 */ /* 0x000fe20000000800 */
[----:B------:R-:W-:Y:S01]  /*bf80*/  ULDC UR41, c[0x0][0x9e0] ;  /* 0x0002780000297ab9 */ /* 0x000fe20000000800 */
[----:B------:R-:W-:Y:S01]  /*bf90*/  BSSY B0, `(.L_x_2802) ;  /* 0x0000006000007945 */ /* 0x000fe20003800000 */
[----:B------:R-:W-:Y:S02]  /*bfa0*/  IMAD R170, R18, 0x1000, R190 ;  /* 0x0000100012aa7824 */ /* 0x000fe400078e02be */
[----:B------:R-:W-:Y:S01]  /*bfb0*/  IMAD.MOV.U32 R171, RZ, RZ, 0x40000040 ;  /* 0x40000040ffab7424 */ /* 0x000fe200078e00ff */
[----:B-1----:R-:W-:Y:S06]  /*bfc0*/  @P3 BRA `(.L_x_2803) ;  /* 0x0000000000083947 */ /* 0x002fec0003800000 */
[----:B------:R-:W1:Y:S02]  /*bfd0*/  SYNCS.PHASECHK.TRANS64.TRYWAIT P3, [R12+URZ+0x28c50], R21 ;  /* 0x028c50150c0075a7 */ /* 0x000e64000806017f */
[----:B-1----:R-:W-:Y:S05]  /*bfe0*/  @!P3 BRA `(.L_x_2804) ;  /* 0x0000014c0084b947 */ /* 0x002fea0003800000 */
.L_x_2803:
[----:B------:R-:W-:Y:S05]  /*bff0*/  BSYNC B0 ;  /* 0x0000000000007941 */ /* 0x000fea0003800000 */
.L_x_2802:
[----:B------:R-:W-:Y:S01]  /*c000*/  R2UR UR6, R170 ;  /* 0x00000000aa0672ca */ /* 0x000fe200000e0000 */
[----:B------:R-:W-:Y:S01]  /*c010*/  WARPGROUP.ARRIVE ;  /* 0x00000000000079c5 */ /* 0x000fe20000000000 */
[----:B------:R-:W-:Y:S01]  /*c020*/  R2UR UR7, R171 ;  /* 0x00000000ab0772ca */ /* 0x000fe200000e0000 */
[----:B------:R-:W-:Y:S01]  /*c030*/  IMAD.MOV.U32 R171, RZ, RZ, 0x40000040 ;  /* 0x40000040ffab7424 */ /* 0x000fe200078e00ff */
[----:B012---:R-:W0:Y:S01]  /*c040*/  @P2 LDC R21, c[0x0][0x44c] ;  /* 0x00011300ff152b82 */ /* 0x007e220000000800 */
[----:B------:R-:W-:Y:S01]  /*c050*/  UISETP.NE.AND UP0, UPT, UR48, URZ, UPT ;  /* 0x0000003f3000728c */ /* 0x000fe2000bf05270 */
[----:B------:R-:W-:-:S05]  /*c060*/  @!P1 VIADD R12, R12, 0x28c60 ;  /* 0x00028c600c0c9836 */ /* 0x000fca0000000000 */
[----:B------:R-:W-:Y:S02]  /*c070*/  PLOP3.LUT P3, PT, PT, PT, UP0, 0x40, 0x0 ;  /* 0x000000000000781c */ /* 0x000fe40003f6e808 */
[----:B------:R-:W-:Y:S02]  /*c080*/  @!P1 PRMT R12, RZ, 0x654, R12 ;  /* 0x00000654ff0c9816 */ /* 0x000fe4000000000c */
[----:B------:R-:W-:Y:S01]  /*c090*/  HGMMA.64x256x16.F32 R24, R164, gdesc[UR4].tnspB, RZ, !UPT, gsb0 ;  /* 0x43e00004a4187df0 */ /* 0x000fe2000c0008ff */
[----:B0-----:R-:W-:Y:S02]  /*c0a0*/  @P2 IMAD.HI.U32 R21, R192, R21, RZ ;  /* 0x00000015c0152227 */ /* 0x001fe400078e00ff */
[----:B------:R-:W-:Y:S02]  /*c0b0*/  WARPGROUP.DEPBAR.LE gsb0, 0x0 ;  /* 0x00008000000079c5 */ /* 0x000fe40000010000 */
[----:B----4-:R-:W-:Y:S01]  /*c0c0*/  VIADD R164, R170, 0x80 ;  /* 0x00000080aaa47836 */ /* 0x010fe20000000000 */
[----:B------:R-:W-:Y:S01]  /*c0d0*/  WARPGROUP.ARRIVE ;  /* 0x00000000000079c5 */ /* 0x000fe20000000000 */
[----:B------:R-:W-:-:S03]  /*c0e0*/  IMAD.MOV.U32 R165, RZ, RZ, 0x40000040 ;  /* 0x40000040ffa57424 */ /* 0x000fc600078e00ff */
[----:B------:R-:W-:Y:S02]  /*c0f0*/  R2UR UR6, R164 ;  /* 0x00000000a40672ca */ /* 0x000fe400000e0000 */
[----:B------:R-:W-:-:S15]  /*c100*/  R2UR UR7, R165 ;  /* 0x00000000a50772ca */ /* 0x000fde00000e0000 */
[----:B------:R-:W-:-:S01]  /*c110*/  NOP ;  /* 0x0000000000007918 */ /* 0x000fc20000000000 */
[----:B------:R-:W-:Y:S03]  /*c120*/  HGMMA.64x256x16.F32 R24, R160, gdesc[UR4].tnspB, R24, gsb0 ;  /* 0x43e00004a0187df0 */ /* 0x000fe60008000818 */
[----:B------:R-:W-:Y:S02]  /*c130*/  WARPGROUP.DEPBAR.LE gsb0, 0x0 ;  /* 0x00008000000079c5 */ /* 0x000fe40000010000 */
[C---:B------:R-:W-:Y:S01]  /*c140*/  VIADD R160, R170.reuse, 0x100 ;  /* 0x00000100aaa07836 */ /* 0x040fe20000000000 */
[----:B------:R-:W-:Y:S01]  /*c150*/  WARPGROUP.ARRIVE ;  /* 0x00000000000079c5 */ /* 0x000fe20000000000 */
[----:B------:R-:W-:Y:S02]  /*c160*/  IMAD.MOV.U32 R161, RZ, RZ, 0x40000040 ;  /* 0x40000040ffa17424 */ /* 0x000fe400078e00ff */
[----:B------:R-:W-:Y:S01]  /*c170*/  VIADD R170, R170, 0x180 ;  /* 0x00000180aaaa7836 */ /* 0x000fe20000000000 */
[----:B------:R-:W-:-:S02]  /*c180*/  R2UR UR6, R160 ;  /* 0x00000000a00672ca */ /* 0x000fc400000e0000 */
[----:B------:R-:W-:-:S15]  /*c190*/  R2UR UR7, R161 ;  /* 0x00000000a10772ca */ /* 0x000fde00000e0000 */
[----:B------:R-:W-:-:S01]  /*c1a0*/  NOP ;  /* 0x0000000000007918 */ /* 0x000fc20000000000 */
        /* <DEDUP_REMOVED lines=13> */
[----:B0-----:R-:W0:Y:S01]  /*c280*/  FENCE.VIEW.ASYNC.S ;  /* 0x00000000000073c6 */ /* 0x001e220000000000 */
[----:B------:R-:W1:Y:S01]  /*c290*/  @P2 LDC R152, c[0x0][0x450] ;  /* 0x00011400ff982b82 */ /* 0x000e620000000800 */
[----:B0-----:R-:W-:-:S07]  /*c2a0*/  NOP ;  /* 0x0000000000007918 */ /* 0x001fce0000000000 */
[----:B------:R-:W-:Y:S06]  /*c2b0*/  BAR.ARV 0xe, 0x100 ;  /* 0x0384000000007b1d */ /* 0x000fec0000002000 */
[----:B------:R0:W-:Y:S02]  /*c2c0*/  @!P1 SYNCS.ARRIVE.TRANS64.RED.A1T0 RZ, [R12+URZ], RZ ;  /* 0x000000ff0cff99a7 */ /* 0x0001e4000810043f */
[----:B0-----:R-:W-:Y:S01]  /*c2d0*/  IMAD.MOV.U32 R12, RZ, RZ, R192 ;  /* 0x000000ffff0c7224 */ /* 0x001fe200078e00c0 */
[----:B-1----:R-:W-:-:S04]  /*c2e0*/  @P2 SHF.R.U32.HI R12, RZ, R152, R21 ;  /* 0x00000098ff0c2219 */ /* 0x002fc80000011615 */
[----:B------:R-:W-:Y:S01]  /*c2f0*/  IADD3 R153, R12, R23, -R22 ;  /* 0x000000170c997210 */ /* 0x000fe20007ffe816 */
[----:B------:R-:W-:-:S03]  /*c300*/  VIADD R12, R168, 0xfffffffe ;  /* 0xfffffffea80c7836 */ /* 0x000fc60000000000 */
[----:B------:R-:W-:Y:S01]  /*c310*/  IADD3 R21, R153, UR46, RZ ;  /* 0x0000002e99157c10 */ /* 0x000fe2000fffe0ff */
[----:B------:R-:W-:Y:S06]  /*c320*/  @P3 BRA `(.L_x_2805) ;  /* 0x0000000000543947 */ /* 0x000fec0003800000 */
[C---:B------:R-:W-:Y:S01]  /*c330*/  ISETP.GT.AND P3, PT, R153.reuse, RZ, PT ;  /* 0x000000ff9900720c */ /* 0x040fe20003f64270 */
[----:B------:R-:W-:Y:S01]  /*c340*/  BSSY B0, `(.L_x_2806) ;  /* 0x0000010000007945 */ /* 0x000fe20003800000 */
[----:B------:R-:W-:-:S11]  /*c350*/  VIADD R152, R153, 0xffffffff ;  /* 0xffffffff99987836 */ /* 0x000fd60000000000 */
[----:B------:R-:W-:Y:S05]  /*c360*/  @P3 BRA `(.L_x_2807) ;  /* 0x0000000000203947 */ /* 0x000fea0003800000 */
[----:B------:R-:W-:Y:S01]  /*c370*/  UISETP.NE.AND UP0, UPT, UR47, 0x1, UPT ;  /* 0x000000012f00788c */ /* 0x000fe2000bf05270 */
[----:B------:R-:W-:-:S05]  /*c380*/  IMAD.MOV R152, RZ, RZ, -R153 ;  /* 0x000000ffff987224 */ /* 0x000fca00078e0a99 */
[----:B------:R-:W-:-:S05]  /*c390*/  PLOP3.LUT P3, PT, PT, PT, UP0, 0x80, 0x0 ;  /* 0x000000000000781c */ /* 0x000fca0003f6f008 */
[----:B------:R-:W-:-:S08]  /*c3a0*/  @UP0 ULDC.64 UR4, c[0x0][0x9e8] ;  /* 0x00027a0000040ab9 */ /* 0x000fd00000000a00 */
[----:B------:R-:W-:-:S05]  /*c3b0*/  @P3 IMAD.HI.U32 R153, R152, UR4, RZ ;  /* 0x0000000498993c27 */ /* 0x000fca000f8e00ff */
[----:B------:R-:W-:-:S04]  /*c3c0*/  @P3 SHF.R.U32.HI R152, RZ, UR5, R153 ;  /* 0x00000005ff983c19 */ /* 0x000fc80008011699 */
[----:B------:R-:W-:Y:S01]  /*c3d0*/  LOP3.LUT R152, RZ, R152, RZ, 0x33, !PT ;  /* 0x00000098ff987212 */ /* 0x000fe200078e33ff */
[----:B------:R-:W-:Y:S06]  /*c3e0*/  BRA `(.L_x_2808) ;  /* 0x0000000000147947 */ /* 0x000fec0003800000 */
.L_x_2807:
[----:B------:R-:W-:-:S06]  /*c3f0*/  UISETP.NE.AND UP0, UPT, UR47, 0x1, UPT ;  /* 0x000000012f00788c */ /* 0x000fcc000bf05270 */
[----:B------:R-:W-:-:S05]  /*c400*/  PLOP3.LUT P3, PT, PT, PT, UP0, 0x80, 0x0 ;  /* 0x000000000000781c */ /* 0x000fca0003f6f008 */
[----:B------:R-:W-:-:S08]  /*c410*/  @UP0 ULDC.64 UR4, c[0x0][0x9e8] ;  /* 0x00027a0000040ab9 */ /* 0x000fd00000000a00 */
[----:B------:R-:W-:-:S05]  /*c420*/  @P3 IMAD.HI.U32 R153, R152, UR4, RZ ;  /* 0x0000000498993c27 */ /* 0x000fca000f8e00ff */
[----:B------:R-:W-:-:S07]  /*c430*/  @P3 SHF.R.U32.HI R152, RZ, UR5, R153 ;  /* 0x00000005ff983c19 */ /* 0x000fce0008011699 */
.L_x_2808:
[----:B------:R-:W-:Y:S05]  /*c440*/  BSYNC B0 ;  /* 0x0000000000007941 */ /* 0x000fea0003800000 */
.L_x_2806:
[----:B------:R-:W-:-:S04]  /*c450*/  IMAD.U32 R153, RZ, RZ, UR47 ;  /* 0x0000002fff997e24 */ /* 0x000fc8000f8e00ff */
[----:B------:R-:W-:-:S05]  /*c460*/  IMAD R152, R152, R153, UR47 ;  /* 0x0000002f98987e24 */ /* 0x000fca000f8e0299 */
[----:B------:R-:W-:-:S07]  /*c470*/  VIMNMX R21, R21, R152, PT ;  /* 0x0000009815157248 */ /* 0x000fce0003fe0100 */
.L_x_2805:
[----:B------:R-:W-:Y:S01]  /*c480*/  SHF.R.S32.HI R152, RZ, 0x1f, R21 ;  /* 0x0000001fff987819 */ /* 0x000fe20000011415 */
[----:B------:R-:W-:Y:S03]  /*c490*/  BSSY B1, `(.L_x_2809) ;  /* 0x0000291000017945 */ /* 0x000fe60003800000 */
[----:B------:R-:W-:-:S04]  /*c4a0*/  LEA.HI R152, R152, R21, RZ, 0x6 ;  /* 0x0000001598987211 */ /* 0x000fc800078f30ff */
[----:B------:R-:W-:-:S04]  /*c4b0*/  SHF.R.S32.HI R213, RZ, 0x6, R152 ;  /* 0x00000006ffd57819 */ /* 0x000fc80000011498 */
[----:B------:R-:W-:-:S04]  /*c4c0*/  VIMNMX R213, R202, R213, !PT ;  /* 0x000000d5cad57248 */ /* 0x000fc80007fe0100 */
[----:B------:R-:W-:-:S13]  /*c4d0*/  ISETP.GE.AND P3, PT, R12, R213, PT ;  /* 0x000000d50c00720c */ /* 0x000fda0003f66270 */
[----:B------:R-:W-:Y:S05]  /*c4e0*/  @!P3 BRA `(.L_x_2810) ;  /* 0x00000028002cb947 */ /* 0x000fea0003800000 */
[----:B------:R-:W-:Y:S01]  /*c4f0*/  BSSY B0, `(.L_x_2811) ;  /* 0x0000287000007945 */ /* 0x000fe20003800000 */
.L_x_2830:
[----:B------:R-:W-:-:S05]  /*c500*/  VIADD R214, R18, 0x1 ;  /* 0x0000000112d67836 */ /* 0x000fca0000000000 */
[----:B------:R-:W-:-:S04]  /*c510*/  ISETP.NE.AND P3, PT, R214, 0x2, PT ;  /* 0x00000002d600780c */ /* 0x000fc80003f65270 */
[----:B------:R-:W-:Y:S02]  /*c520*/  SEL R20, RZ, 0x1, P3 ;  /* 0x00000001ff147807 */ /* 0x000fe40001800000 */
[----:B------:R-:W-:Y:S02]  /*c530*/  SEL R214, R214, RZ, P3 ;  /* 0x000000ffd6d67207 */ /* 0x000fe40001800000 */
[----:B------:R-:W-:Y:S01]  /*c540*/  LOP3.LUT R19, R19, R20, RZ, 0x3c, !PT ;  /* 0x0000001413137212 */ /* 0x000fe200078e3cff */
[----:B0-----:R-:W-:Y:S06]  /*c550*/  @!P0 BRA `(.L_x_2812) ;  /* 0x0000000000048947 */ /* 0x001fec0003800000 */
[----:B------:R-:W-:Y:S01]  /*c560*/  BPT.TRAP 0x1 ;  /* 0x000000040000795c */ /* 0x000fe20000300000 */
.L_x_2812:
[----:B------:R-:W-:Y:S01]  /*c570*/  IMAD R215, R214, 0x8, R2 ;  /* 0x00000008d6d77824 */ /* 0x000fe200078e0202 */
[----:B------:R-:W-:-:S04]  /*c580*/  SHF.L.U32 R216, R19, 0x1f, RZ ;  /* 0x0000001f13d87819 */ /* 0x000fc800000006ff */
[----:B------:R0:W1:Y:S01]  /*c590*/  SYNCS.PHASECHK.TRANS64.TRYWAIT P3, [R215+URZ+0x28c30], R216 ;  /* 0x028c30d8d70075a7 */ /* 0x000062000806017f */
[----:B------:R-:W-:Y:S05]  /*c5a0*/  @!P0 BRA `(.L_x_2813) ;  /* 0x0000000000048947 */ /* 0x000fea0003800000 */
[----:B------:R-:W-:Y:S01]  /*c5b0*/  BPT.TRAP 0x1 ;  /* 0x000000040000795c */ /* 0x000fe20000300000 */
.L_x_2813:
[----:B------:R-:W-:Y:S01]  /*c5c0*/  BSSY B2, `(.L_x_2814) ;  /* 0x0000006000027945 */ /* 0x000fe20003800000 */
[----:B------:R-:W-:Y:S02]  /*c5d0*/  IMAD R20, R214, 0x200, R13 ;  /* 0x00000200d6147824 */ /* 0x000fe400078e020d */
[----:B------:R-:W-:Y:S01]  /*c5e0*/  IMAD.MOV.U32 R21, RZ, RZ, 0x40000040 ;  /* 0x40000040ff157424 */ /* 0x000fe200078e00ff */
[----:B-1----:R-:W-:Y:S06]  /*c5f0*/  @P3 BRA `(.L_x_2815) ;  /* 0x0000000000083947 */ /* 0x002fec0003800000 */
[----:B------:R-:W1:Y:S02]  /*c600*/  SYNCS.PHASECHK.TRANS64.TRYWAIT P3, [R215+URZ+0x28c30], R216 ;  /* 0x028c30d8d70075a7 */ /* 0x000e64000806017f */
[----:B-1----:R-:W-:Y:S05]  /*c610*/  @!P3 BRA `(.L_x_2816) ;  /* 0x00000148000cb947 */ /* 0x002fea0003800000 */
.L_x_2815:
[----:B------:R-:W-:Y:S05]  /*c620*/  BSYNC B2 ;  /* 0x0000000000027941 */ /* 0x000fea0003800000 */
.L_x_2814:
[C---:B------:R-:W-:Y:S01]  /*c630*/  R2UR UR6, R20.reuse ;  /* 0x00000000140672ca */ /* 0x040fe200000e0000 */
[----:B------:R-:W-:Y:S01]  /*c640*/  WARPGROUP.ARRIVE ;  /* 0x00000000000079c5 */ /* 0x000fe20000000000 */
[----:B------:R-:W-:Y:S01]  /*c650*/  R2UR UR7, R21 ;  /* 0x00000000150772ca */ /* 0x000fe200000e0000 */
[----:B------:R-:W-:Y:S01]  /*c660*/  VIADD R206, R20, 0x2 ;  /* 0x0000000214ce7836 */ /* 0x000fe20000000000 */
[----:B------:R-:W-:Y:S01]  /*c670*/  R2UR UR4, R4 ;  /* 0x00000000040472ca */ /* 0x000fe200000e0000 */
[----:B------:R-:W-:Y:S01]  /*c680*/  IMAD.MOV.U32 R207, RZ, RZ, 0x40000040 ;  /* 0x40000040ffcf7424 */ /* 0x000fe200078e00ff */
[----:B------:R-:W-:Y:S01]  /*c690*/  R2UR UR5, R5 ;  /* 0x00000000050572ca */ /* 0x000fe200000e0000 */
[----:B------:R-:W-:Y:S01]  /*c6a0*/  IMAD.MOV.U32 R21, RZ, RZ, 0x40000040 ;  /* 0x40000040ff157424 */ /* 0x000fe200078e00ff */
[----:B------:R-:W-:-:S06]  /*c6b0*/  UISETP.NE.AND UP0, UPT, UR48, URZ, UPT ;  /* 0x0000003f3000728c */ /* 0x000fcc000bf05270 */
[----:B------:R-:W-:-:S05]  /*c6c0*/  PLOP3.LUT P3, PT, PT, PT, UP0, 0x40, 0x0 ;  /* 0x000000000000781c */ /* 0x000fca0003f6e808 */
[----:B------:R-:W-:Y:S01]  /*c6d0*/  HGMMA.64x64x16.F32 R152, gdesc[UR4], RZ, !UPT, gsb0 ;  /* 0x00e00000049879f0 */ /* 0x000fe2000c0008ff */
[----:B------:R-:W-:Y:S01]  /*c6e0*/  R2UR UR6, R206 ;  /* 0x00000000ce0672ca */ /* 0x000fe200000e0000 */
[----:B------:R-:W-:Y:S01]  /*c6f0*/  VIADD R206, R20, 0x4 ;  /* 0x0000000414ce7836 */ /* 0x000fe20000000000 */
        /* <DEDUP_REMOVED lines=10> */
[----:B------:R-:W-:Y:S02]  /*c7a0*/  R2UR UR7, R207 ;  /* 0x00000000cf0772ca */ /* 0x000fe400000e0000 */
[----:B------:R-:W-:Y:S02]  /*c7b0*/  R2UR UR4, R8 ;  /* 0x00000000080472ca */ /* 0x000fe400000e0000 */
[----:B------:R-:W-:Y:S01]  /*c7c0*/  R2UR UR5, R9 ;  /* 0x00000000090572ca */ /* 0x000fe200000e0000 */
[----:B------:R-:W-:Y:S02]  /*c7d0*/  WARPGROUP.DEPBAR.LE gsb0, 0x0 ;  /* 0x00008000000079c5 */ /* 0x000fe40000010000 */
[----:B------:R-:W-:-:S10]  /*c7e0*/  WARPGROUP.ARRIVE ;  /* 0x00000000000079c5 */ /* 0x000fd40000000000 */
[----:B------:R-:W-:Y:S01]  /*c7f0*/  HGMMA.64x64x16.F32 R152, gdesc[UR4], R152, gsb0 ;  /* 0x00e00000049879f0 */ /* 0x000fe20008000898 */
[----:B------:R-:W-:Y:S02]  /*c800*/  R2UR UR6, R20 ;  /* 0x00000000140672ca */ /* 0x000fe400000e0000 */
[----:B------:R-:W-:Y:S01]  /*c810*/  R2UR UR7, R21 ;  /* 0x00000000150772ca */ /* 0x000fe200000e0000 */
[----:B------:R-:W2:Y:S01]  /*c820*/  @P2 LDC R20, c[0x0][0x450] ;  /* 0x00011400ff142b82 */ /* 0x000ea20000000800 */
[----:B------:R-:W-:Y:S02]  /*c830*/  R2UR UR4, R6 ;  /* 0x00000000060472ca */ /* 0x000fe400000e0000 */
[----:B------:R-:W-:-:S05]  /*c840*/  R2UR UR5, R7 ;  /* 0x00000000070572ca */ /* 0x000fca00000e0000 */
[----:B------:R-:W3:Y:S02]  /*c850*/  @P2 LDC R21, c[0x0][0x44c] ;  /* 0x00011300ff152b82 */ /* 0x000ee40000000800 */
[----:B---3--:R-:W-:-:S05]  /*c860*/  @P2 IMAD.HI.U32 R21, R206, R21, RZ ;  /* 0x00000015ce152227 */ /* 0x008fca00078e00ff */
[----:B--2---:R-:W-:Y:S01]  /*c870*/  @P2 SHF.R.U32.HI R206, RZ, R20, R21 ;  /* 0x00000014ffce2219 */ /* 0x004fe20000011615 */
[----:B------:R-:W-:-:S04]  /*c880*/  @!P1 VIADD R20, R215, 0x28c40 ;  /* 0x00028c40d7149836 */ /* 0x000fc80000000000 */
[----:B------:R-:W2:Y:S01]  /*c890*/  SHFL.IDX PT, R233, R206, RZ, 0x1c1f ;  /* 0x001c1fffcee97589 */ /* 0x000ea200000e0000 */
[----:B------:R-:W-:Y:S01]  /*c8a0*/  @!P1 PRMT R20, RZ, 0x654, R20 ;  /* 0x00000654ff149816 */ /* 0x000fe20000000014 */
        /* <DEDUP_REMOVED lines=30> */
[----:B------:R-:W-:-:S02]  /*ca90*/  IMAD.SHL.U32 R178, R12, 0x40, RZ ;  /* 0x000000400cb27824 */ /* 0x000fc400078e00ff */
[----:B------:R-:W-:Y:S01]  /*caa0*/  FMUL.FTZ R152, R152, UR44 ;  /* 0x0000002c98987c20 */ /* 0x000fe20008410000 */
[----:B------:R-:W-:Y:S01]  /*cab0*/  FMUL.FTZ R169, R169, UR44 ;  /* 0x0000002ca9a97c20 */ /* 0x000fe20008410000 */
[----:B------:R-:W-:Y:S01]  /*cac0*/  FMUL.FTZ R177, R177, UR44 ;  /* 0x0000002cb1b17c20 */ /* 0x000fe20008410000 */
[----:B------:R-:W-:Y:S01]  /*cad0*/  FMUL.FTZ R180, R181, UR44 ;  /* 0x0000002cb5b47c20 */ /* 0x000fe20008410000 */
[----:B------:R-:W-:Y:S01]  /*cae0*/  FMUL.FTZ R175, R182, UR44 ;  /* 0x0000002cb6af7c20 */ /* 0x000fe20008410000 */
[----:B------:R-:W-:Y:S01]  /*caf0*/  FMUL.FTZ R176, R183, UR44 ;  /* 0x0000002cb7b07c20 */ /* 0x000fe20008410000 */
[----:B------:R-:W-:Y:S01]  /*cb00*/  IADD3 R183, -R184, 0x1, -R178 ;  /* 0x00000001b8b77810 */ /* 0x000fe20007ffe9b2 */
[----:B------:R-:W3:Y:S01]  /*cb10*/  MUFU.TANH R152, R152 ;  /* 0x0000009800987308 */ /* 0x000ee20000002400 */
[----:B------:R4:W-:Y:S02]  /*cb20*/  @!P1 SYNCS.ARRIVE.TRANS64.RED.A1T0 RZ, [R20+URZ], RZ ;  /* 0x000000ff14ff99a7 */ /* 0x0009e4000810043f */
[----:B------:R-:W-:-:S05]  /*cb30*/  IADD3 R183, -R22, R183, R23 ;  /* 0x000000b716b77210 */ /* 0x000fca0007ffe117 */
[----:B------:R-:W0:Y:S01]  /*cb40*/  MUFU.TANH R207, R207 ;  /* 0x000000cf00cf7308 */ /* 0x000e220000002400 */
[C---:B------:R-:W-:Y:S02]  /*cb50*/  VIADD R232, R183.reuse, UR41 ;  /* 0x00000029b7e87c36 */ /* 0x040fe40008000000 */
[----:B------:R-:W-:Y:S02]  /*cb60*/  VIADD R183, R183, UR45 ;  /* 0x0000002db7b77c36 */ /* 0x000fe40008000000 */
[C---:B--2---:R-:W-:Y:S02]  /*cb70*/  IMAD.IADD R182, R233.reuse, 0x1, R232 ;  /* 0x00000001e9b67824 */ /* 0x044fe400078e02e8 */
[----:B------:R-:W-:Y:S01]  /*cb80*/  IMAD.IADD R181, R233, 0x1, R183 ;  /* 0x00000001e9b57824 */ /* 0x000fe200078e02b7 */
[----:B------:R-:W2:Y:S08]  /*cb90*/  MUFU.TANH R153, R153 ;  /* 0x0000009900997308 */ /* 0x000eb00000002400 */
        /* <DEDUP_REMOVED lines=29> */
[----:B--234-:R-:W-:Y:S05]  /*cd70*/  @P3 BRA `(.L_x_2817) ;  /* 0x0000000000583947 */ /* 0x01cfea0003800000 */
[----:B------:R-:W-:Y:S01]  /*cd80*/  IADD3 R233, -R22, R23, R233 ;  /* 0x0000001716e97210 */ /* 0x000fe20007ffe1e9 */
[----:B------:R-:W-:Y:S03]  /*cd90*/  BSSY B2, `(.L_x_2818) ;  /* 0x0000010000027945 */ /* 0x000fe60003800000 */
        /* <DEDUP_REMOVED lines=10> */
.L_x_2819:
[----:B------:R-:W-:-:S05]  /*ce40*/  IMAD.U32 R234, RZ, RZ, UR40 ;  /* 0x00000028ffea7e24 */ /* 0x000fca000f8e00ff */
[----:B------:R-:W-:-:S13]  /*ce50*/  ISETP.NE.AND P3, PT, R234, 0x1, PT ;  /* 0x00000001ea00780c */ /* 0x000fda0003f65270 */
[----:B------:R-:W2:Y:S02]  /*ce60*/  @P3 LDC.64 R20, c[0x0][0x9e8] ;  /* 0x00027a00ff143b82 */ /* 0x000ea40000000a00 */
[----:B--2---:R-:W-:-:S05]  /*ce70*/  @P3 IMAD.HI.U32 R20, R233, R20, RZ ;  /* 0x00000014e9143227 */ /* 0x004fca00078e00ff */
[----:B------:R-:W-:-:S07]  /*ce80*/  @P3 SHF.R.U32.HI R233, RZ, R21, R20 ;  /* 0x00000015ffe93219 */ /* 0x000fce0000011614 */
.L_x_2820:
[----:B------:R-:W-:Y:S05]  /*ce90*/  BSYNC B2 ;  /* 0x0000000000027941 */ /* 0x000fea0003800000 */
.L_x_2818:
[----:B------:R-:W-:-:S04]  /*cea0*/  IMAD R233, R233, R234, -R178 ;  /* 0x000000eae9e97224 */ /* 0x000fc800078e0ab2 */
[----:B------:R-:W-:-:S05]  /*ceb0*/  IMAD.IADD R233, R233, 0x1, -R184 ;  /* 0x00000001e9e97824 */ /* 0x000fca00078e0ab8 */
[----:B------:R-:W-:Y:S02]  /*cec0*/  VIMNMX R181, R181, R233, !PT ;  /* 0x000000e9b5b57248 */ /* 0x000fe40007fe0100 */
[----:B------:R-:W-:-:S07]  /*ced0*/  VIADDMNMX R182, R233, R234, R182, PT ;  /* 0x000000eae9b67246 */ /* 0x000fce00038001b6 */
.L_x_2817:
[----:B------:R-:W-:Y:S01]  /*cee0*/  ISETP.GT.AND P3, PT, R12, -0x1, PT ;  /* 0xffffffff0c00780c */ /* 0x000fe20003f64270 */
[----:B------:R-:W2:Y:S01]  /*cef0*/  SHFL.IDX PT, R206, R206, 0x1, 0x1c1f ;  /* 0x003c1f00cece7f89 */ /* 0x000ea200000e0000 */
[----:B------:R-:W-:Y:S02]  /*cf00*/  UISETP.NE.AND UP0, UPT, UR48, URZ, UPT ;  /* 0x0000003f3000728c */ /* 0x000fe4000bf05270 */
[C---:B------:R-:W-:Y:S02]  /*cf10*/  ISETP.GT.AND P4, PT, R181.reuse, RZ, P3 ;  /* 0x000000ffb500720c */ /* 0x040fe40001f84270 */
[C---:B------:R-:W-:Y:S02]  /*cf20*/  ISETP.GT.AND P6, PT, R181.reuse, 0x8, P3 ;  /* 0x00000008b500780c */ /* 0x040fe40001fc4270 */
[----:B------:R-:W-:Y:S02]  /*cf30*/  ISETP.LT.OR P5, PT, R182, 0x1, P4 ;  /* 0x00000001b600780c */ /* 0x000fe400027a1670 */
[----:B------:R-:W-:-:S02]  /*cf40*/  ISETP.GT.AND P4, PT, R181, 0x1, P3 ;  /* 0x00000001b500780c */ /* 0x000fc40001f84270 */
[----:B------:R-:W-:Y:S02]  /*cf50*/  FSEL R152, R152, -INF , !P5 ;  /* 0xff80000098987808 */ /* 0x000fe40006800000 */
[C---:B------:R-:W-:Y:S02]  /*cf60*/  ISETP.LT.OR P4, PT, R182.reuse, 0x2, P4 ;  /* 0x00000002b600780c */ /* 0x040fe40002781670 */
[----:B------:R-:W-:Y:S02]  /*cf70*/  ISETP.GT.AND P5, PT, R181, 0x9, P3 ;  /* 0x00000009b500780c */ /* 0x000fe40001fa4270 */
[----:B0-----:R-:W-:Y:S02]  /*cf80*/  FSEL R207, R207, -INF , !P4 ;  /* 0xff800000cfcf7808 */ /* 0x001fe40006000000 */
[----:B------:R-:W-:Y:S02]  /*cf90*/  ISETP.GT.AND P4, PT, R181, 0x10, P3 ;  /* 0x00000010b500780c */ /* 0x000fe40001f84270 */
[----:B------:R-:W-:-:S02]  /*cfa0*/  ISETP.LT.OR P6, PT, R182, 0x9, P6 ;  /* 0x00000009b600780c */ /* 0x000fc400037c1670 */
[----:B------:R-:W-:Y:S01]  /*cfb0*/  ISETP.LT.OR P4, PT, R182, 0x11, P4 ;  /* 0x00000011b600780c */ /* 0x000fe20002781670 */
[--C-:B--2---:R-:W-:Y:S01]  /*cfc0*/  IMAD.IADD R232, R232, 0x1, R206.reuse ;  /* 0x00000001e8e87824 */ /* 0x104fe200078e02ce */
[C---:B------:R-:W-:Y:S01]  /*cfd0*/  ISETP.LT.OR P5, PT, R182.reuse, 0xa, P5 ;  /* 0x0000000ab600780c */ /* 0x040fe20002fa1670 */
[----:B------:R-:W-:Y:S01]  /*cfe0*/  IMAD.IADD R183, R183, 0x1, R206 ;  /* 0x00000001b7b77824 */ /* 0x000fe200078e02ce */
[----:B------:R-:W-:Y:S02]  /*cff0*/  FSEL R159, R159, -INF , !P4 ;  /* 0xff8000009f9f7808 */ /* 0x000fe40006000000 */
[----:B------:R-:W-:Y:S02]  /*d000*/  ISETP.GT.AND P4, PT, R181, 0x19, P3 ;  /* 0x00000019b500780c */ /* 0x000fe40001f84270 */
[----:B------:R-:W-:Y:S02]  /*d010*/  FSEL R229, R229, -INF , !P6 ;  /* 0xff800000e5e57808 */ /* 0x000fe40007000000 */
[----:B------:R-:W-:-:S02]  /*d020*/  ISETP.LT.OR P4, PT, R182, 0x1a, P4 ;  /* 0x0000001ab600780c */ /* 0x000fc40002781670 */
[----:B------:R-:W-:Y:S02]  /*d030*/  FSEL R230, R230, -INF , !P5 ;  /* 0xff800000e6e67808 */ /* 0x000fe40006800000 */
[C---:B------:R-:W-:Y:S02]  /*d040*/  ISETP.GT.AND P6, PT, R181.reuse, 0x11, P3 ;  /* 0x00000011b500780c */ /* 0x040fe40001fc4270 */
[C---:B------:R-:W-:Y:S02]  /*d050*/  ISETP.GT.AND P5, PT, R181.reuse, 0x18, P3 ;  /* 0x00000018b500780c */ /* 0x040fe40001fa4270 */
[----:B------:R-:W-:Y:S02]  /*d060*/  FSEL R164, R164, -INF , !P4 ;  /* 0xff800000a4a47808 */ /* 0x000fe40006000000 */
[----:B------:R-:W-:Y:S02]  /*d070*/  ISETP.GT.AND P4, PT, R181, 0x28, P3 ;  /* 0x00000028b500780c */ /* 0x000fe40001f84270 */
[----:B------:R-:W-:-:S02]  /*d080*/  ISETP.LT.OR P6, PT, R182, 0x12, P6 ;  /* 0x00000012b600780c */ /* 0x000fc400037c1670 */
[C---:B------:R-:W-:Y:S02]  /*d090*/  ISETP.LT.OR P5, PT, R182.reuse, 0x19, P5 ;  /* 0x00000019b600780c */ /* 0x040fe40002fa1670 */
[----:B------:R-:W-:Y:S02]  /*d0a0*/  ISETP.LT.OR P4, PT, R182, 0x29, P4 ;  /* 0x00000029b600780c */ /* 0x000fe40002781670 */
[----:B------:R-:W-:Y:S02]  /*d0b0*/  FSEL R231, R231, -INF , !P6 ;  /* 0xff800000e7e77808 */ /* 0x000fe40007000000 */
[----:B------:R-:W-:Y:S02]  /*d0c0*/  FSEL R163, R163, -INF , !P5 ;  /* 0xff800000a3a37808 */ /* 0x000fe40006800000 */
[C---:B------:R-:W-:Y:S02]  /*d0d0*/  ISETP.GT.AND P6, PT, R181.reuse, 0x20, P3 ;  /* 0x00000020b500780c */ /* 0x040fe40001fc4270 */
[----:B------:R-:W-:-:S02]  /*d0e0*/  ISETP.GT.AND P5, PT, R181, 0x21, P3 ;  /* 0x00000021b500780c */ /* 0x000fc40001fa4270 */
[----:B------:R-:W-:Y:S02]  /*d0f0*/  FSEL R171, R171, -INF , !P4 ;  /* 0xff800000abab7808 */ /* 0x000fe40006000000 */
[----:B------:R-:W-:Y:S02]  /*d100*/  ISETP.GT.AND P4, PT, R181, 0x31, P3 ;  /* 0x00000031b500780c */ /* 0x000fe40001f84270 */
[C---:B------:R-:W-:Y:S02]  /*d110*/  ISETP.LT.OR P6, PT, R182.reuse, 0x21, P6 ;  /* 0x00000021b600780c */ /* 0x040fe400037c1670 */
[C---:B------:R-:W-:Y:S02]  /*d120*/  ISETP.LT.OR P5, PT, R182.reuse, 0x22, P5 ;  /* 0x00000022b600780c */ /* 0x040fe40002fa1670 */
[----:B------:R-:W-:Y:S02]  /*d130*/  ISETP.LT.OR P4, PT, R182, 0x32, P4 ;  /* 0x00000032b600780c */ /* 0x000fe40002781670 */
[----:B------:R-:W-:-:S02]  /*d140*/  FSEL R166, R166, -INF , !P6 ;  /* 0xff800000a6a67808 */ /* 0x000fc40007000000 */
[----:B------:R-:W-:Y:S02]  /*d150*/  FSEL R169, R169, -INF , !P5 ;  /* 0xff800000a9a97808 */ /* 0x000fe40006800000 */
[C---:B------:R-:W-:Y:S02]  /*d160*/  ISETP.GT.AND P6, PT, R181.reuse, 0x29, P3 ;  /* 0x00000029b500780c */ /* 0x040fe40001fc4270 */
[----:B------:R-:W-:Y:S02]  /*d170*/  ISETP.GT.AND P5, PT, R181, 0x30, P3 ;  /* 0x00000030b500780c */ /* 0x000fe40001fa4270 */
[----:B------:R-:W-:Y:S02]  /*d180*/  FSEL R177, R177, -INF , !P4 ;  /* 0xff800000b1b17808 */ /* 0x000fe40006000000 */
[----:B------:R-:W-:Y:S02]  /*d190*/  PLOP3.LUT P4, PT, PT, PT, UP0, 0x40, 0x0 ;  /* 0x000000000000781c */ /* 0x000fe40003f8e808 */
[----:B------:R-:W-:-:S02]  /*d1a0*/  ISETP.LT.OR P6, PT, R182, 0x2a, P6 ;  /* 0x0000002ab600780c */ /* 0x000fc400037c1670 */
[----:B------:R-:W-:Y:S02]  /*d1b0*/  ISETP.LT.OR P5, PT, R182, 0x31, P5 ;  /* 0x00000031b600780c */ /* 0x000fe40002fa1670 */
[----:B------:R-:W-:Y:S02]  /*d1c0*/  FSEL R172, R172, -INF , !P6 ;  /* 0xff800000acac7808 */ /* 0x000fe40007000000 */
[----:B------:R-:W-:Y:S02]  /*d1d0*/  FSEL R174, R174, -INF , !P5 ;  /* 0xff800000aeae7808 */ /* 0x000fe40006800000 */
[C---:B------:R-:W-:Y:S02]  /*d1e0*/  ISETP.GT.AND P6, PT, R181.reuse, 0x38, P3 ;  /* 0x00000038b500780c */ /* 0x040fe40001fc4270 */
[----:B------:R-:W-:Y:S02]  /*d1f0*/  ISETP.GT.AND P5, PT, R181, 0x39, P3 ;  /* 0x00000039b500780c */ /* 0x000fe40001fa4270 */
[----:B------:R-:W-:-:S02]  /*d200*/  ISETP.LT.OR P6, PT, R182, 0x39, P6 ;  /* 0x00000039b600780c */ /* 0x000fc400037c1670 */
[----:B------:R-:W-:Y:S02]  /*d210*/  ISETP.LT.OR P5, PT, R182, 0x3a, P5 ;  /* 0x0000003ab600780c */ /* 0x000fe40002fa1670 */
[----:B------:R-:W-:Y:S02]  /*d220*/  FSEL R179, R179, -INF , !P6 ;  /* 0xff800000b3b37808 */ /* 0x000fe40007000000 */
[----:B------:R-:W-:Y:S01]  /*d230*/  FSEL R180, R180, -INF , !P5 ;  /* 0xff800000b4b47808 */ /* 0x000fe20006800000 */
[----:B------:R-:W-:Y:S08]  /*d240*/  @P4 BRA `(.L_x_2821) ;  /* 0x0000000000584947 */ /* 0x000ff00003800000 */
[----:B------:R-:W-:Y:S01]  /*d250*/  IADD3 R206, -R22, R23, R206 ;  /* 0x0000001716ce7210 */ /* 0x000fe20007ffe1ce */
[----:B------:R-:W-:Y:S03]  /*d260*/  BSSY B2, `(.L_x_2822) ;  /* 0x0000010000027945 */ /* 0x000fe60003800000 */
        /* <DEDUP_REMOVED lines=10> */
.L_x_2823:
[----:B------:R-:W-:-:S05]  /*d310*/  IMAD.U32 R181, RZ, RZ, UR40 ;  /* 0x00000028ffb57e24 */ /* 0x000fca000f8e00ff */
[----:B------:R-:W-:-:S13]  /*d320*/  ISETP.NE.AND P4, PT, R181, 0x1, PT ;  /* 0x00000001b500780c */ /* 0x000fda0003f85270 */
[----:B------:R-:W0:Y:S02]  /*d330*/  @P4 LDC.64 R20, c[0x0][0x9e8] ;  /* 0x00027a00ff144b82 */ /* 0x000e240000000a00 */
[----:B0-----:R-:W-:-:S05]  /*d340*/  @P4 IMAD.HI.U32 R20, R206, R20, RZ ;  /* 0x00000014ce144227 */ /* 0x001fca00078e00ff */
[----:B------:R-:W-:-:S07]  /*d350*/  @P4 SHF.R.U32.HI R206, RZ, R21, R20 ;  /* 0x00000015ffce4219 */ /* 0x000fce0000011614 */
.L_x_2824:
[----:B------:R-:W-:Y:S05]  /*d360*/  BSYNC B2 ;  /* 0x0000000000027941 */ /* 0x000fea0003800000 */
.L_x_2822:
[----:B------:R-:W-:-:S05]  /*d370*/  IMAD R178, R206, R181, -R178 ;  /* 0x000000b5ceb27224 */ /* 0x000fca00078e0ab2 */
[----:B------:R-:W-:-:S04]  /*d380*/  IADD3 R178, -R184, R178, RZ ;  /* 0x000000b2b8b27210 */ /* 0x000fc80007ffe1ff */
[----:B------:R-:W-:Y:S02]  /*d390*/  VIMNMX R183, R183, R178, !PT ;  /* 0x000000b2b7b77248 */ /* 0x000fe40007fe0100 */
[----:B------:R-:W-:-:S07]  /*d3a0*/  VIADDMNMX R232, R178, R181, R232, PT ;  /* 0x000000b5b2e87246 */ /* 0x000fce00038001e8 */
.L_x_2821:
        /* <DEDUP_REMOVED lines=19> */
[----:B------:R-:W-:Y:S02]  /*d4e0*/  ISETP.GT.AND P6, PT, R183, RZ, P3 ;  /* 0x000000ffb700720c */ /* 0x000fe40001fc4270 */
        /* <DEDUP_REMOVED lines=9> */
[----:B------:R-:W-:-:S02]  /*d580*/  FSEL R154, R154, -INF , !P5 ;  /* 0xff8000009a9a7808 */ /* 0x000fc40006800000 */
[----:B------:R-:W-:Y:S02]  /*d590*/  FMNMX.FTZ R20, R180, R20, !PT ;  /* 0x00000014b4147209 */ /* 0x000fe40007810000 */
[----:B------:R-:W-:Y:S02]  /*d5a0*/  FMNMX.FTZ R181, R153, R15, !PT ;  /* 0x0000000f99b57209 */ /* 0x000fe40007810000 */
[C---:B------:R-:W-:Y:S01]  /*d5b0*/  ISETP.GT.AND P5, PT, R183.reuse, 0x10, P3 ;  /* 0x00000010b700780c */ /* 0x040fe20001fa4270 */
[----:B------:R-:W0:Y:S01]  /*d5c0*/  SHFL.BFLY PT, R21, R20, 0x2, 0x1f ;  /* 0x0c401f0014157f89 */ /* 0x000e2200000e0000 */
[----:B------:R-:W-:Y:S02]  /*d5d0*/  ISETP.GT.AND P6, PT, R183, 0x38, P3 ;  /* 0x00000038b700780c */ /* 0x000fe40001fc4270 */
[C---:B------:R-:W-:Y:S02]  /*d5e0*/  ISETP.LT.OR P5, PT, R232.reuse, 0x11, P5 ;  /* 0x00000011e800780c */ /* 0x040fe40002fa1670 */
[----:B------:R-:W-:-:S02]  /*d5f0*/  ISETP.LT.OR P6, PT, R232, 0x39, P6 ;  /* 0x00000039e800780c */ /* 0x000fc400037c1670 */
[----:B------:R-:W-:Y:S02]  /*d600*/  FSEL R157, R157, -INF , !P5 ;  /* 0xff8000009d9d7808 */ /* 0x000fe40006800000 */
[----:B------:R-:W-:Y:S02]  /*d610*/  ISETP.GT.AND P5, PT, R183, 0x19, P3 ;  /* 0x00000019b700780c */ /* 0x000fe40001fa4270 */
[----:B------:R-:W-:Y:S02]  /*d620*/  FSEL R175, R175, -INF , !P6 ;  /* 0xff800000afaf7808 */ /* 0x000fe40007000000 */
[----:B------:R-:W-:-:S04]  /*d630*/  ISETP.LT.OR P5, PT, R232, 0x1a, P5 ;  /* 0x0000001ae800780c */ /* 0x000fc80002fa1670 */
[----:B------:R-:W-:Y:S02]  /*d640*/  FSEL R161, R161, -INF , !P5 ;  /* 0xff800000a1a17808 */ /* 0x000fe40006800000 */
[----:B------:R-:W-:-:S04]  /*d650*/  ISETP.GT.AND P5, PT, R183, 0x28, P3 ;  /* 0x00000028b700780c */ /* 0x000fc80001fa4270 */
[----:B------:R-:W-:Y:S02]  /*d660*/  ISETP.LT.OR P5, PT, R232, 0x29, P5 ;  /* 0x00000029e800780c */ /* 0x000fe40002fa1670 */
[----:B0-----:R-:W-:Y:S02]  /*d670*/  FMNMX.FTZ R21, R20, R21, !PT ;  /* 0x0000001514157209 */ /* 0x001fe40007810000 */
[----:B------:R-:W-:Y:S02]  /*d680*/  FSEL R167, R167, -INF , !P5 ;  /* 0xff800000a7a77808 */ /* 0x000fe40006800000 */
[----:B------:R-:W-:Y:S01]  /*d690*/  ISETP.GT.AND P5, PT, R183, 0x30, P3 ;  /* 0x00000030b700780c */ /* 0x000fe20001fa4270 */
[----:B------:R-:W0:Y:S03]  /*d6a0*/  SHFL.BFLY PT, R20, R21, 0x1, 0x1f ;  /* 0x0c201f0015147f89 */ /* 0x000e2600000e0000 */
[----:B------:R-:W-:-:S04]  /*d6b0*/  ISETP.LT.OR P5, PT, R232, 0x31, P5 ;  /* 0x00000031e800780c */ /* 0x000fc80002fa1670 */
[----:B------:R-:W-:Y:S02]  /*d6c0*/  FSEL R170, R170, -INF , !P5 ;  /* 0xff800000aaaa7808 */ /* 0x000fe40006800000 */
[----:B0-----:R-:W-:Y:S01]  /*d6d0*/  FMNMX.FTZ R21, R21, R20, !PT ;  /* 0x0000001415157209 */ /* 0x001fe20007810000 */
[----:B------:R-:W-:-:S03]  /*d6e0*/  IMAD.U32 R20, RZ, RZ, UR39 ;  /* 0x00000027ff147e24 */ /* 0x000fc6000f8e00ff */
[----:B------:R-:W-:-:S04]  /*d6f0*/  FSETP.NEU.FTZ.AND P4, PT, R21, -INF , PT ;  /* 0xff8000001500780b */ /* 0x000fc80003f9d000 */
[----:B------:R-:W-:-:S05]  /*d700*/  FSEL R178, R21, RZ, P4 ;  /* 0x000000ff15b27208 */ /* 0x000fca0002000000 */
[----:B------:R-:W-:Y:S01]  /*d710*/  FADD.FTZ R178, -R178, R14 ;  /* 0x0000000eb2b27221 */ /* 0x000fe20000010100 */
[----:B------:R-:W-:-:S05]  /*d720*/  FMUL.FTZ R14, R21, R20 ;  /* 0x00000014150e7220 */ /* 0x000fca0000410000 */
[----:B------:R-:W-:Y:S02]  /*d730*/  FSEL R14, R14, RZ, P4 ;  /* 0x000000ff0e0e7208 */ /* 0x000fe40002000000 */
[----:B------:R-:W-:-:S03]  /*d740*/  ISETP.GT.AND P4, PT, R183, 0x8, P3 ;  /* 0x00000008b700780c */ /* 0x000fc60001f84270 */
[-CC-:B------:R-:W-:Y:S01]  /*d750*/  FFMA.FTZ R152, R152, R20.reuse, -R14.reuse ;  /* 0x0000001498987223 */ /* 0x180fe2000001080e */
[----:B------:R-:W-:Y:S01]  /*d760*/  ISETP.LT.OR P4, PT, R232, 0x9, P4 ;  /* 0x00000009e800780c */ /* 0x000fe20002781670 */
[-CC-:B------:R-:W-:Y:S01]  /*d770*/  FFMA.FTZ R207, R207, R20.reuse, -R14.reuse ;  /* 0x00000014cfcf7223 */ /* 0x180fe2000001080e */
[-CC-:B------:R-:W-:Y:S01]  /*d780*/  FFMA.FTZ R229, R229, R20.reuse, -R14.reuse ;  /* 0x00000014e5e57223 */ /* 0x180fe2000001080e */
[-CC-:B------:R-:W-:Y:S01]  /*d790*/  FFMA.FTZ R230, R230, R20.reuse, -R14.reuse ;  /* 0x00000014e6e67223 */ /* 0x180fe2000001080e */
[----:B------:R-:W-:Y:S01]  /*d7a0*/  FSEL R155, R155, -INF , !P4 ;  /* 0xff8000009b9b7808 */ /* 0x000fe20006000000 */
[-CC-:B------:R-:W-:Y:S01]  /*d7b0*/  FFMA.FTZ R159, R159, R20.reuse, -R14.reuse ;  /* 0x000000149f9f7223 */ /* 0x180fe2000001080e */
[----:B------:R-:W-:Y:S01]  /*d7c0*/  ISETP.GT.AND P4, PT, R183, 0x11, P3 ;  /* 0x00000011b700780c */ /* 0x000fe20001f84270 */
[-CC-:B------:R-:W-:Y:S01]  /*d7d0*/  FFMA.FTZ R231, R231, R20.reuse, -R14.reuse ;  /* 0x00000014e7e77223 */ /* 0x180fe2000001080e */
[-CC-:B------:R-:W-:Y:S01]  /*d7e0*/  FFMA.FTZ R163, R163, R20.reuse, -R14.reuse ;  /* 0x00000014a3a37223 */ /* 0x180fe2000001080e */
        /* <DEDUP_REMOVED lines=12> */
[-C--:B------:R-:W-:Y:S01]  /*d8b0*/  FFMA.FTZ R180, R180, R20.reuse, -R14 ;  /* 0x00000014b4b47223 */ /* 0x080fe2000001080e */
[----:B------:R-:W-:Y:S01]  /*d8c0*/  FMUL.FTZ R14, R178, R20 ;  /* 0x00000014b20e7220 */ /* 0x000fe20000410000 */
[----:B------:R-:W-:Y:S01]  /*d8d0*/  MUFU.EX2 R152, R152 ;  /* 0x0000009800987308 */ /* 0x000fe20000000800 */
[----:B------:R-:W-:-:S02]  /*d8e0*/  FSEL R162, R162, -INF , !P4 ;  /* 0xff800000a2a27808 */ /* 0x000fc40006000000 */
[----:B------:R-:W-:-:S04]  /*d8f0*/  ISETP.GT.AND P4, PT, R183, 0x29, P3 ;  /* 0x00000029b700780c */ /* 0x000fc80001f84270 */
[----:B------:R-:W-:Y:S01]  /*d900*/  ISETP.LT.OR P4, PT, R232, 0x2a, P4 ;  /* 0x0000002ae800780c */ /* 0x000fe20002781670 */
[----:B------:R-:W0:Y:S03]  /*d910*/  MUFU.EX2 R14, R14 ;  /* 0x0000000e000e7308 */ /* 0x000e260000000800 */
[----:B------:R-:W-:Y:S02]  /*d920*/  FSEL R178, R168, -INF , !P4 ;  /* 0xff800000a8b27808 */ /* 0x000fe40006000000 */
[----:B------:R-:W-:Y:S02]  /*d930*/  FMNMX.FTZ R168, R154, R181, !PT ;  /* 0x000000b59aa87209 */ /* 0x000fe40007810000 */
[----:B------:R-:W-:Y:S01]  /*d940*/  ISETP.GT.AND P4, PT, R183, 0x31, P3 ;  /* 0x00000031b700780c */ /* 0x000fe20001f84270 */
[----:B------:R-:W2:Y:S01]  /*d950*/  MUFU.EX2 R207, R207 ;  /* 0x000000cf00cf7308 */ /* 0x000ea20000000800 */
[----:B------:R-:W-:-:S02]  /*d960*/  FMNMX.FTZ R181, R155, R168, !PT ;  /* 0x000000a89bb57209 */ /* 0x000fc40007810000 */
[----:B------:R-:W-:Y:S02]  /*d970*/  ISETP.LT.OR P4, PT, R232, 0x32, P4 ;  /* 0x00000032e800780c */ /* 0x000fe40002781670 */
[----:B------:R-:W-:Y:S02]  /*d980*/  FMNMX.FTZ R168, R156, R181, !PT ;  /* 0x000000b59ca87209 */ /* 0x000fe40007810000 */
[----:B------:R-:W-:Y:S01]  /*d990*/  ISETP.GT.AND P3, PT, R183, 0x39, P3 ;  /* 0x00000039b700780c */ /* 0x000fe20001f64270 */
[----:B------:R-:W3:Y:S01]  /*d9a0*/  MUFU.EX2 R229, R229 ;  /* 0x000000e500e57308 */ /* 0x000ee20000000800 */
[----:B------:R-:W-:Y:S01]  /*d9b0*/  FMNMX.FTZ R181, R157, R168, !PT ;  /* 0x000000a89db57209 */ /* 0x000fe20007810000 */
[----:B0-----:R-:W-:Y:S01]  /*d9c0*/  FFMA.FTZ R0, R14, R0, R152 ;  /* 0x000000000e007223 */ /* 0x001fe20000010098 */
[----:B------:R-:W-:Y:S01]  /*d9d0*/  FSEL R173, R173, -INF , !P4 ;  /* 0xff800000adad7808 */ /* 0x000fe20006000000 */
[-C--:B------:R-:W-:Y:S01]  /*d9e0*/  FMUL.FTZ R24, R24, R14.reuse ;  /* 0x0000000e18187220 */ /* 0x080fe20000410000 */
[----:B------:R-:W-:Y:S01]  /*d9f0*/  FMNMX.FTZ R181, R158, R181, !PT ;  /* 0x000000b59eb57209 */ /* 0x000fe20007810000 */
[-C--:B------:R-:W-:Y:S01]  /*da00*/  FMUL.FTZ R25, R25, R14.reuse ;  /* 0x0000000e19197220 */ /* 0x080fe20000410000 */
[----:B------:R-:W-:Y:S01]  /*da10*/  ISETP.LT.OR P3, PT, R232, 0x3a, P3 ;  /* 0x0000003ae800780c */ /* 0x000fe20001f61670 */
[----:B------:R-:W0:Y:S01]  /*da20*/  MUFU.EX2 R230, R230 ;  /* 0x000000e600e67308 */ /* 0x000e220000000800 */
[----:B------:R-:W-:Y:S01]  /*da30*/  FMNMX.FTZ R168, R160, R181, !PT ;  /* 0x000000b5a0a87209 */ /* 0x000fe20007810000 */
[----:B--2---:R-:W-:Y:S01]  /*da40*/  FADD.FTZ R0, R207, R0 ;  /* 0x00000000cf007221 */ /* 0x004fe20000010000 */
[----:B------:R-:W-:Y:S01]  /*da50*/  FSEL R176, R176, -INF , !P3 ;  /* 0xff800000b0b07808 */ /* 0x000fe20005800000 */
[----:B------:R-:W-:Y:S01]  /*da60*/  FMUL.FTZ R28, R28, R14 ;  /* 0x0000000e1c1c7220 */ /* 0x000fe20000410000 */
[----:B------:R-:W-:Y:S01]  /*da70*/  FMNMX.FTZ R181, R161, R168, !PT ;  /* 0x000000a8a1b57209 */ /* 0x000fe20007810000 */
[----:B------:R-:W-:Y:S01]  /*da80*/  FMUL.FTZ R29, R29, R14 ;  /* 0x0000000e1d1d7220 */ /* 0x000fe20000410000 */
[----:B------:R-:W-:Y:S01]  /*da90*/  F2FP.F16.F32.PACK_AB R152, R207, R152 ;  /* 0x00000098cf98723e */ /* 0x000fe200000000ff */
[----:B------:R-:W2:Y:S01]  /*daa0*/  MUFU.EX2 R159, R159 ;  /* 0x0000009f009f7308 */ /* 0x000ea20000000800 */
[----:B------:R-:W-:Y:S01]  /*dab0*/  FMNMX.FTZ R168, R162, R181, !PT ;  /* 0x000000b5a2a87209 */ /* 0x000fe20007810000 */
[----:B---3--:R-:W-:Y:S01]  /*dac0*/  FADD.FTZ R233, R229, R0 ;  /* 0x00000000e5e97221 */ /* 0x008fe20000010000 */
[-C--:B------:R-:W-:Y:S01]  /*dad0*/  FMUL.FTZ R32, R32, R14.reuse ;  /* 0x0000000e20207220 */ /* 0x080fe20000410000 */
[----:B------:R-:W-:Y:S01]  /*dae0*/  FMUL.FTZ R33, R33, R14 ;  /* 0x0000000e21217220 */ /* 0x000fe20000410000 */
[----:B------:R-:W-:Y:S01]  /*daf0*/  FMNMX.FTZ R168, R165, R168, !PT ;  /* 0x000000a8a5a87209 */ /* 0x000fe20007810000 */
[-C--:B------:R-:W-:Y:S01]  /*db00*/  FMUL.FTZ R36, R36, R14.reuse ;  /* 0x0000000e24247220 */ /* 0x080fe20000410000 */
[----:B------:R-:W-:Y:S01]  /*db10*/  FMUL.FTZ R37, R37, R14 ;  /* 0x0000000e25257220 */ /* 0x000fe20000410000 */
[----:B------:R-:W3:Y:S01]  /*db20*/  MUFU.EX2 R231, R231 ;  /* 0x000000e700e77308 */ /* 0x000ee20000000800 */
[----:B------:R-:W-:Y:S01]  /*db30*/  FMNMX.FTZ R168, R167, R168, !PT ;  /* 0x000000a8a7a87209 */ /* 0x000fe20007810000 */
[----:B0-----:R-:W-:Y:S01]  /*db40*/  FADD.FTZ R0, R230, R233 ;  /* 0x000000e9e6007221 */ /* 0x001fe20000010000 */
[-C--:B------:R-:W-:Y:S01]  /*db50*/  FMUL.FTZ R40, R40, R14.reuse ;  /* 0x0000000e28287220 */ /* 0x080fe20000410000 */
[----:B------:R-:W-:Y:S01]  /*db60*/  FMUL.FTZ R41, R41, R14 ;  /* 0x0000000e29297220 */ /* 0x000fe20000410000 */
[----:B------:R-:W-:Y:S01]  /*db70*/  FMNMX.FTZ R168, R178, R168, !PT ;  /* 0x000000a8b2a87209 */ /* 0x000fe20007810000 */
[-C--:B------:R-:W-:Y:S01]  /*db80*/  FMUL.FTZ R44, R44, R14.reuse ;  /* 0x0000000e2c2c7220 */ /* 0x080fe20000410000 */
[----:B------:R-:W-:Y:S01]  /*db90*/  FMUL.FTZ R45, R45, R14 ;  /* 0x0000000e2d2d7220 */ /* 0x000fe20000410000 */
[----:B------:R-:W0:Y:S01]  /*dba0*/  MUFU.EX2 R163, R163 ;  /* 0x000000a300a37308 */ /* 0x000e220000000800 */
[----:B------:R-:W-:Y:S01]  /*dbb0*/  FMNMX.FTZ R168, R170, R168, !PT ;  /* 0x000000a8aaa87209 */ /* 0x000fe20007810000 */
[----:B--2---:R-:W-:Y:S01]  /*dbc0*/  FADD.FTZ R0, R159, R0 ;  /* 0x000000009f007221 */ /* 0x004fe20000010000 */
[-C--:B------:R-:W-:Y:S01]  /*dbd0*/  FMUL.FTZ R48, R48, R14.reuse ;  /* 0x0000000e30307220 */ /* 0x080fe20000410000 */
[----:B------:R-:W-:Y:S01]  /*dbe0*/  FMUL.FTZ R49, R49, R14 ;  /* 0x0000000e31317220 */ /* 0x000fe20000410000 */
[----:B------:R-:W-:Y:S01]  /*dbf0*/  FMNMX.FTZ R168, R173, R168, !PT ;  /* 0x000000a8ada87209 */ /* 0x000fe20007810000 */
[-C--:B------:R-:W-:Y:S01]  /*dc00*/  FMUL.FTZ R52, R52, R14.reuse ;  /* 0x0000000e34347220 */ /* 0x080fe20000410000 */
[----:B------:R-:W-:Y:S01]  /*dc10*/  FMUL.FTZ R53, R53, R14 ;  /* 0x0000000e35357220 */ /* 0x000fe20000410000 */
[----:B------:R-:W2:Y:S01]  /*dc20*/  MUFU.EX2 R164, R164 ;  /* 0x000000a400a47308 */ /* 0x000ea20000000800 */
[----:B------:R-:W-:Y:S01]  /*dc30*/  FMNMX.FTZ R181, R175, R168, !PT ;  /* 0x000000a8afb57209 */ /* 0x000fe20007810000 */
[----:B---3--:R-:W-:Y:S01]  /*dc40*/  FADD.FTZ R0, R231, R0 ;  /* 0x00000000e7007221 */ /* 0x008fe20000010000 */
[-C--:B------:R-:W-:Y:S01]  /*dc50*/  FMUL.FTZ R56, R56, R14.reuse ;  /* 0x0000000e38387220 */ /* 0x080fe20000410000 */
[-C--:B------:R-:W-:Y:S01]  /*dc60*/  FMUL.FTZ R57, R57, R14.reuse ;  /* 0x0000000e39397220 */ /* 0x080fe20000410000 */
[----:B------:R-:W-:Y:S01]  /*dc70*/  FMNMX.FTZ R168, R176, R181, !PT ;  /* 0x000000b5b0a87209 */ /* 0x000fe20007810000 */
[-C--:B------:R-:W-:Y:S01]  /*dc80*/  FMUL.FTZ R60, R60, R14.reuse ;  /* 0x0000000e3c3c7220 */ /* 0x080fe20000410000 */
[-C--:B------:R-:W-:Y:S01]  /*dc90*/  FMUL.FTZ R61, R61, R14.reuse ;  /* 0x0000000e3d3d7220 */ /* 0x080fe20000410000 */
[----:B------:R-:W3:Y:S01]  /*dca0*/  MUFU.EX2 R166, R166 ;  /* 0x000000a600a67308 */ /* 0x000ee20000000800 */
[-C--:B------:R-:W-:Y:S01]  /*dcb0*/  FMUL.FTZ R64, R64, R14.reuse ;  /* 0x0000000e40407220 */ /* 0x080fe20000410000 */
[----:B------:R-:W4:Y:S01]  /*dcc0*/  SHFL.BFLY PT, R181, R168, 0x2, 0x1f ;  /* 0x0c401f00a8b57f89 */ /* 0x000f2200000e0000 */
        /* <DEDUP_REMOVED lines=23> */
[----:B----4-:R-:W-:Y:S01]  /*de40*/  FMNMX.FTZ R168, R168, R181, !PT ;  /* 0x000000b5a8a87209 */ /* 0x010fe20007810000 */
[-C--:B------:R-:W-:Y:S01]  /*de50*/  FMUL.FTZ R105, R105, R14.reuse ;  /* 0x0000000e69697220 */ /* 0x080fe20000410000 */
[-C--:B------:R-:W-:Y:S01]  /*de60*/  FMUL.FTZ R108, R108, R14.reuse ;  /* 0x0000000e6c6c7220 */ /* 0x080fe20000410000 */
[-C--:B------:R-:W-:Y:S01]  /*de70*/  FMUL.FTZ R109, R109, R14.reuse ;  /* 0x0000000e6d6d7220 */ /* 0x080fe20000410000 */
[-C--:B------:R-:W-:Y:S01]  /*de80*/  FMUL.FTZ R112, R112, R14.reuse ;  /* 0x0000000e70707220 */ /* 0x080fe20000410000 */
[----:B------:R-:W4:Y:S01]  /*de90*/  SHFL.BFLY PT, R181, R168, 0x1, 0x1f ;  /* 0x0c201f00a8b57f89 */ /* 0x000f2200000e0000 */
        /* <DEDUP_REMOVED lines=22> */
[----:B----4-:R-:W-:Y:S01]  /*e000*/  FMNMX.FTZ R168, R168, R181, !PT ;  /* 0x000000b5a8a87209 */ /* 0x010fe20007810000 */
[----:B------:R-:W-:Y:S01]  /*e010*/  IMAD.MOV R181, RZ, RZ, -R194 ;  /* 0x000000ffffb57224 */ /* 0x000fe200078e0ac2 */
[----:B------:R-:W-:Y:S02]  /*e020*/  MUFU.EX2 R180, R180 ;  /* 0x000000b400b47308 */ /* 0x000fe40000000800 */
[C---:B------:R-:W-:Y:S01]  /*e030*/  FSETP.NEU.FTZ.AND P4, PT, R168.reuse, -INF , PT ;  /* 0xff800000a800780b */ /* 0x040fe20003f9d000 */
[----:B------:R-:W-:Y:S01]  /*e040*/  FMUL.FTZ R206, R168, R20 ;  /* 0x00000014a8ce7220 */ /* 0x000fe20000410000 */
[----:B------:R-:W-:-:S02]  /*e050*/  ISETP.NE.AND P3, PT, R184, R181, PT ;  /* 0x000000b5b800720c */ /* 0x000fc40003f65270 */
[----:B------:R-:W-:Y:S02]  /*e060*/  FSEL R181, R168, RZ, P4 ;  /* 0x000000ffa8b57208 */ /* 0x000fe40002000000 */
[----:B------:R-:W-:-:S03]  /*e070*/  FSEL R206, R206, RZ, P4 ;  /* 0x000000ffcece7208 */ /* 0x000fc60002000000 */
[----:B------:R-:W-:Y:S02]  /*e080*/  FADD.FTZ R181, -R181, R15 ;  /* 0x0000000fb5b57221 */ /* 0x000fe40000010100 */
[-CC-:B------:R-:W-:Y:S01]  /*e090*/  FFMA.FTZ R153, R153, R20.reuse, -R206.reuse ;  /* 0x0000001499997223 */ /* 0x180fe200000108ce */
[-CC-:B------:R-:W-:Y:S01]  /*e0a0*/  FFMA.FTZ R155, R155, R20.reuse, -R206.reuse ;  /* 0x000000149b9b7223 */ /* 0x180fe200000108ce */
[-C--:B------:R-:W-:Y:S01]  /*e0b0*/  FMUL.FTZ R15, R181, R20.reuse ;  /* 0x00000014b50f7220 */ /* 0x080fe20000410000 */
[-CC-:B------:R-:W-:Y:S01]  /*e0c0*/  FFMA.FTZ R181, R154, R20.reuse, -R206.reuse ;  /* 0x000000149ab57223 */ /* 0x180fe200000108ce */
[----:B------:R-:W-:Y:S02]  /*e0d0*/  @!P3 IMAD R18, R18, 0x40, R191 ;  /* 0x000000401212b824 */ /* 0x000fe400078e02bf */
[-CC-:B------:R-:W-:Y:S01]  /*e0e0*/  FFMA.FTZ R157, R157, R20.reuse, -R206.reuse ;  /* 0x000000149d9d7223 */ /* 0x180fe200000108ce */
[-CC-:B------:R-:W-:Y:S01]  /*e0f0*/  FFMA.FTZ R182, R158, R20.reuse, -R206.reuse ;  /* 0x000000149eb67223 */ /* 0x180fe200000108ce */
[----:B------:R-:W-:Y:S01]  /*e100*/  FFMA.FTZ R161, R161, R20, -R206 ;  /* 0x00000014a1a17223 */ /* 0x000fe200000108ce */
[----:B------:R-:W-:-:S02]  /*e110*/  @!P3 IMAD R183, R18, 0x4, R2 ;  /* 0x0000000412b7b824 */ /* 0x000fc400078e0202 */
[-C--:B------:R-:W-:Y:S01]  /*e120*/  FFMA.FTZ R18, R156, R20.reuse, -R206 ;  /* 0x000000149c127223 */ /* 0x080fe200000108ce */
[----:B------:R-:W-:Y:S01]  /*e130*/  F2FP.F16.F32.PACK_AB R156, R231, R159 ;  /* 0x0000009fe79c723e */ /* 0x000fe200000000ff */
[----:B0-----:R-:W-:Y:S01]  /*e140*/  FADD.FTZ R159, R163, R0 ;  /* 0x00000000a39f7221 */ /* 0x001fe20000010000 */
[----:B------:R-:W0:Y:S01]  /*e150*/  MUFU.EX2 R15, R15 ;  /* 0x0000000f000f7308 */ /* 0x000e220000000800 */
[----:B------:R-:W-:Y:S01]  /*e160*/  @!P3 STS [R183+0x28800], R14 ;  /* 0x0288000eb700b388 */ /* 0x000fe20000000800 */
[-CC-:B------:R-:W-:Y:S01]  /*e170*/  FFMA.FTZ R207, R162, R20.reuse, -R206.reuse ;  /* 0x00000014a2cf7223 */ /* 0x180fe200000108ce */
[----:B--2---:R-:W-:Y:S01]  /*e180*/  FADD.FTZ R159, R164, R159 ;  /* 0x0000009fa49f7221 */ /* 0x004fe20000010000 */
[-CC-:B------:R-:W-:Y:S01]  /*e190*/  FFMA.FTZ R165, R165, R20.reuse, -R206.reuse ;  /* 0x00000014a5a57223 */ /* 0x180fe200000108ce */
[-CC-:B------:R-:W-:Y:S01]  /*e1a0*/  FFMA.FTZ R167, R167, R20.reuse, -R206.reuse ;  /* 0x00000014a7a77223 */ /* 0x180fe200000108ce */
[-CC-:B------:R-:W-:Y:S01]  /*e1b0*/  FFMA.FTZ R178, R178, R20.reuse, -R206.reuse ;  /* 0x00000014b2b27223 */ /* 0x180fe200000108ce */
[----:B---3--:R-:W-:Y:S01]  /*e1c0*/  FADD.FTZ R0, R166, R159 ;  /* 0x0000009fa6007221 */ /* 0x008fe20000010000 */
[-CC-:B------:R-:W-:Y:S01]  /*e1d0*/  FFMA.FTZ R170, R170, R20.reuse, -R206.reuse ;  /* 0x00000014aaaa7223 */ /* 0x180fe200000108ce */
[-CC-:B------:R-:W-:Y:S01]  /*e1e0*/  FFMA.FTZ R173, R173, R20.reuse, -R206.reuse ;  /* 0x00000014adad7223 */ /* 0x180fe200000108ce */
[-C--:B------:R-:W-:Y:S01]  /*e1f0*/  FFMA.FTZ R175, R175, R20.reuse, -R206 ;  /* 0x00000014afaf7223 */ /* 0x080fe200000108ce */
[----:B-----5:R-:W-:Y:S01]  /*e200*/  FADD.FTZ R0, R169, R0 ;  /* 0x00000000a9007221 */ /* 0x020fe20000010000 */
[----:B------:R-:W-:Y:S01]  /*e210*/  FFMA.FTZ R176, R176, R20, -R206 ;  /* 0x00000014b0b07223 */ /* 0x000fe200000108ce */
[----:B------:R-:W-:Y:S01]  /*e220*/  MUFU.EX2 R181, R181 ;  /* 0x000000b500b57308 */ /* 0x000fe20000000800 */
[----:B-1----:R-:W-:Y:S01]  /*e230*/  F2FP.F16.F32.PACK_AB R162, R172, R171 ;  /* 0x000000abaca2723e */ /* 0x002fe200000000ff */
[----:B------:R-:W-:Y:S01]  /*e240*/  FADD.FTZ R159, R171, R0 ;  /* 0x00000000ab9f7221 */ /* 0x000fe20000010000 */
[----:B------:R-:W-:Y:S01]  /*e250*/  F2FP.F16.F32.PACK_AB R158, R164, R163 ;  /* 0x000000a3a49e723e */ /* 0x000fe200000000ff */
[----:B0-----:R0:W-:Y:S01]  /*e260*/  @!P3 STS [R183+0x28820], R15 ;  /* 0x0288200fb700b388 */ /* 0x0011e20000000800 */
[----:B------:R-:W-:Y:S01]  /*e270*/  F2FP.F16.F32.PACK_AB R164, R177, R174 ;  /* 0x000000aeb1a4723e */ /* 0x000fe200000000ff */
[----:B------:R-:W-:Y:S01]  /*e280*/  FADD.FTZ R159, R172, R159 ;  /* 0x0000009fac9f7221 */ /* 0x000fe20000010000 */
[----:B------:R-:W-:Y:S01]  /*e290*/  F2FP.F16.F32.PACK_AB R154, R230, R229 ;  /* 0x000000e5e69a723e */ /* 0x000fe200000000ff */
[----:B------:R-:W-:Y:S01]  /*e2a0*/  MUFU.EX2 R155, R155 ;  /* 0x0000009b009b7308 */ /* 0x000fe20000000800 */
[-C--:B------:R-:W-:Y:S01]  /*e2b0*/  FMUL.FTZ R26, R26, R15.reuse ;  /* 0x0000000f1a1a7220 */ /* 0x080fe20000410000 */
[----:B------:R-:W-:Y:S01]  /*e2c0*/  FADD.FTZ R0, R174, R159 ;  /* 0x0000009fae007221 */ /* 0x000fe20000010000 */
[-C--:B------:R-:W-:Y:S01]  /*e2d0*/  FMUL.FTZ R27, R27, R15.reuse ;  /* 0x0000000f1b1b7220 */ /* 0x080fe20000410000 */
[-C--:B------:R-:W-:Y:S01]  /*e2e0*/  FMUL.FTZ R30, R30, R15.reuse ;  /* 0x0000000f1e1e7220 */ /* 0x080fe20000410000 */
[-C--:B------:R-:W-:Y:S01]  /*e2f0*/  FMUL.FTZ R31, R31, R15.reuse ;  /* 0x0000000f1f1f7220 */ /* 0x080fe20000410000 */
[----:B0-----:R-:W-:Y:S01]  /*e300*/  FFMA.FTZ R183, R160, R20, -R206 ;  /* 0x00000014a0b77223 */ /* 0x001fe200000108ce */
[----:B------:R-:W-:Y:S01]  /*e310*/  FADD.FTZ R0, R177, R0 ;  /* 0x00000000b1007221 */ /* 0x000fe20000010000 */
[----:B------:R-:W0:Y:S01]  /*e320*/  MUFU.EX2 R206, R153 ;  /* 0x0000009900ce7308 */ /* 0x000e220000000800 */
[----:B------:R-:W-:Y:S01]  /*e330*/  F2FP.F16.F32.PACK_AB R160, R169, R166 ;  /* 0x000000a6a9a0723e */ /* 0x000fe200000000ff */
[----:B------:R-:W-:Y:S01]  /*e340*/  FMUL.FTZ R34, R34, R15 ;  /* 0x0000000f22227220 */ /* 0x000fe20000410000 */
[----:B------:R-:W-:Y:S01]  /*e350*/  FADD.FTZ R159, R179, R0 ;  /* 0x00000000b39f7221 */ /* 0x000fe20000010000 */
[----:B------:R-:W-:Y:S01]  /*e360*/  F2FP.F16.F32.PACK_AB R166, R180, R179 ;  /* 0x000000b3b4a6723e */ /* 0x000fe200000000ff */
[-C--:B------:R-:W-:Y:S01]  /*e370*/  FMUL.FTZ R35, R35, R15.reuse ;  /* 0x0000000f23237220 */ /* 0x080fe20000410000 */
[-C--:B------:R-:W-:Y:S01]  /*e380*/  FMUL.FTZ R38, R38, R15.reuse ;  /* 0x0000000f26267220 */ /* 0x080fe20000410000 */
[----:B------:R-:W-:Y:S01]  /*e390*/  FADD.FTZ R0, R180, R159 ;  /* 0x0000009fb4007221 */ /* 0x000fe20000010000 */
[----:B------:R-:W1:Y:S01]  /*e3a0*/  MUFU.EX2 R18, R18 ;  /* 0x0000001200127308 */ /* 0x000e620000000800 */
[-C--:B------:R-:W-:Y:S01]  /*e3b0*/  FMUL.FTZ R39, R39, R15.reuse ;  /* 0x0000000f27277220 */ /* 0x080fe20000410000 */
[-C--:B------:R-:W-:Y:S01]  /*e3c0*/  FMUL.FTZ R42, R42, R15.reuse ;  /* 0x0000000f2a2a7220 */ /* 0x080fe20000410000 */
[-C--:B------:R-:W-:Y:S01]  /*e3d0*/  FMUL.FTZ R43, R43, R15.reuse ;  /* 0x0000000f2b2b7220 */ /* 0x080fe20000410000 */
[-C--:B------:R-:W-:Y:S01]  /*e3e0*/  FMUL.FTZ R46, R46, R15.reuse ;  /* 0x0000000f2e2e7220 */ /* 0x080fe20000410000 */
[-C--:B------:R-:W-:Y:S01]  /*e3f0*/  FMUL.FTZ R47, R47, R15.reuse ;  /* 0x0000000f2f2f7220 */ /* 0x080fe20000410000 */
[-C--:B------:R-:W-:Y:S01]  /*e400*/  FMUL.FTZ R50, R50, R15.reuse ;  /* 0x0000000f32327220 */ /* 0x080fe20000410000 */
[----:B------:R-:W-:Y:S01]  /*e410*/  FMUL.FTZ R51, R51, R15 ;  /* 0x0000000f33337220 */ /* 0x000fe20000410000 */
[----:B------:R-:W2:Y:S01]  /*e420*/  MUFU.EX2 R157, R157 ;  /* 0x0000009d009d7308 */ /* 0x000ea20000000800 */
[----:B0-----:R-:W-:Y:S01]  /*e430*/  FFMA.FTZ R180, R15, R3, R206 ;  /* 0x000000030fb47223 */ /* 0x001fe200000100ce */
[----:B------:R-:W-:Y:S01]  /*e440*/  F2FP.F16.F32.PACK_AB R153, R181, R206 ;  /* 0x000000ceb599723e */ /* 0x000fe200000000ff */
[-C--:B------:R-:W-:Y:S01]  /*e450*/  FMUL.FTZ R54, R54, R15.reuse ;  /* 0x0000000f36367220 */ /* 0x080fe20000410000 */
[-C--:B------:R-:W-:Y:S01]  /*e460*/  FMUL.FTZ R55, R55, R15.reuse ;  /* 0x0000000f37377220 */ /* 0x080fe20000410000 */
[----:B------:R-:W-:Y:S01]  /*e470*/  FADD.FTZ R180, R181, R180 ;  /* 0x000000b4b5b47221 */ /* 0x000fe20000010000 */
[-C--:B------:R-:W-:Y:S01]  /*e480*/  FMUL.FTZ R58, R58, R15.reuse ;  /* 0x0000000f3a3a7220 */ /* 0x080fe20000410000 */
[----:B------:R-:W-:Y:S01]  /*e490*/  FMUL.FTZ R59, R59, R15 ;  /* 0x0000000f3b3b7220 */ /* 0x000fe20000410000 */
[----:B------:R-:W0:Y:S01]  /*e4a0*/  MUFU.EX2 R182, R182 ;  /* 0x000000b600b67308 */ /* 0x000e220000000800 */
[----:B------:R-:W-:Y:S01]  /*e4b0*/  FADD.FTZ R3, R155, R180 ;  /* 0x000000b49b037221 */ /* 0x000fe20000010000 */
[----:B-1----:R-:W-:Y:S01]  /*e4c0*/  F2FP.F16.F32.PACK_AB R155, R18, R155 ;  /* 0x0000009b129b723e */ /* 0x002fe200000000ff */
[----:B------:R-:W-:Y:S01]  /*e4d0*/  BAR.SYNC.DEFER_BLOCKING 0xf, 0x100 ;  /* 0x03c4000000007b1d */ /* 0x000fe20000010000 */
[-C--:B------:R-:W-:Y:S01]  /*e4e0*/  FMUL.FTZ R62, R62, R15.reuse ;  /* 0x0000000f3e3e7220 */ /* 0x080fe20000410000 */
[----:B------:R-:W-:Y:S01]  /*e4f0*/  FADD.FTZ R180, R18, R3 ;  /* 0x0000000312b47221 */ /* 0x000fe20000010000 */
        /* <DEDUP_REMOVED lines=18> */
[-C--:B------:R-:W-:Y:S01]  /*e620*/  FMUL.FTZ R90, R90, R15.reuse ;  /* 0x0000000f5a5a7220 */ /* 0x080fe20000410000 */
[----:B------:R-:W0:Y:S01]  /*e630*/  MUFU.EX2 R207, R207 ;  /* 0x000000cf00cf7308 */ /* 0x000e220000000800 */
[----:B-1----:R-:W-:Y:S01]  /*e640*/  FADD.FTZ R3, R159, R180 ;  /* 0x000000b49f037221 */ /* 0x002fe20000010000 */
[----:B------:R1:W-:Y:S01]  /*e650*/  STSM.16.M88.4 [R195+0x26800], R152 ;  /* 0x02680098c3007844 */ /* 0x0003e20000000200 */
[-C--:B------:R-:W-:Y:S01]  /*e660*/  FMUL.FTZ R91, R91, R15.reuse ;  /* 0x0000000f5b5b7220 */ /* 0x080fe20000410000 */
[-C--:B------:R-:W-:Y:S01]  /*e670*/  FMUL.FTZ R94, R94, R15.reuse ;  /* 0x0000000f5e5e7220 */ /* 0x080fe20000410000 */
[-C--:B------:R-:W-:Y:S01]  /*e680*/  FMUL.FTZ R95, R95, R15.reuse ;  /* 0x0000000f5f5f7220 */ /* 0x080fe20000410000 */
[-C--:B------:R-:W-:Y:S01]  /*e690*/  FMUL.FTZ R98, R98, R15.reuse ;  /* 0x0000000f62627220 */ /* 0x080fe20000410000 */
[----:B------:R-:W-:Y:S01]  /*e6a0*/  FMUL.FTZ R99, R99, R15 ;  /* 0x0000000f63637220 */ /* 0x000fe20000410000 */
[----:B------:R-:W3:Y:S01]  /*e6b0*/  MUFU.EX2 R174, R165 ;  /* 0x000000a500ae7308 */ /* 0x000ee20000000800 */
[C---:B--2---:R-:W-:Y:S01]  /*e6c0*/  FADD.FTZ R180, R172.reuse, R3 ;  /* 0x00000003acb47221 */ /* 0x044fe20000010000 */
[----:B------:R-:W-:Y:S01]  /*e6d0*/  F2FP.F16.F32.PACK_AB R159, R172, R159 ;  /* 0x0000009fac9f723e */ /* 0x000fe200000000ff */
[-C--:B------:R-:W-:Y:S01]  /*e6e0*/  FMUL.FTZ R102, R102, R15.reuse ;  /* 0x0000000f66667220 */ /* 0x080fe20000410000 */
[-C--:B------:R-:W-:Y:S01]  /*e6f0*/  FMUL.FTZ R103, R103, R15.reuse ;  /* 0x0000000f67677220 */ /* 0x080fe20000410000 */
[-C--:B------:R-:W-:Y:S01]  /*e700*/  FMUL.FTZ R106, R106, R15.reuse ;  /* 0x0000000f6a6a7220 */ /* 0x080fe20000410000 */
[-C--:B------:R-:W-:Y:S01]  /*e710*/  FMUL.FTZ R107, R107, R15.reuse ;  /* 0x0000000f6b6b7220 */ /* 0x080fe20000410000 */
[----:B------:R1:W-:Y:S01]  /*e720*/  STSM.16.M88.4 [R196], R156 ;  /* 0x0000009cc4007844 */ /* 0x0003e20000000200 */
[----:B------:R-:W2:Y:S01]  /*e730*/  MUFU.EX2 R163, R167 ;  /* 0x000000a700a37308 */ /* 0x000ea20000000800 */
[----:B0-----:R-:W-:Y:S01]  /*e740*/  FADD.FTZ R3, R207, R180 ;  /* 0x000000b4cf037221 */ /* 0x001fe20000010000 */
[-C--:B------:R-:W-:Y:S01]  /*e750*/  FMUL.FTZ R110, R110, R15.reuse ;  /* 0x0000000f6e6e7220 */ /* 0x080fe20000410000 */
[-C--:B------:R-:W-:Y:S01]  /*e760*/  FMUL.FTZ R111, R111, R15.reuse ;  /* 0x0000000f6f6f7220 */ /* 0x080fe20000410000 */
[-C--:B------:R-:W-:Y:S01]  /*e770*/  FMUL.FTZ R114, R114, R15.reuse ;  /* 0x0000000f72727220 */ /* 0x080fe20000410000 */
[-C--:B------:R-:W-:Y:S01]  /*e780*/  FMUL.FTZ R115, R115, R15.reuse ;  /* 0x0000000f73737220 */ /* 0x080fe20000410000 */
[-C--:B------:R-:W-:Y:S01]  /*e790*/  FMUL.FTZ R118, R118, R15.reuse ;  /* 0x0000000f76767220 */ /* 0x080fe20000410000 */
[----:B------:R-:W-:Y:S01]  /*e7a0*/  FMUL.FTZ R119, R119, R15 ;  /* 0x0000000f77777220 */ /* 0x000fe20000410000 */
[----:B------:R-:W0:Y:S01]  /*e7b0*/  MUFU.EX2 R178, R178 ;  /* 0x000000b200b27308 */ /* 0x000e220000000800 */
[----:B---3--:R-:W-:Y:S01]  /*e7c0*/  F2FP.F16.F32.PACK_AB R161, R174, R207 ;  /* 0x000000cfaea1723e */ /* 0x008fe200000000ff */
[-C--:B------:R-:W-:Y:S01]  /*e7d0*/  FMUL.FTZ R122, R122, R15.reuse ;  /* 0x0000000f7a7a7220 */ /* 0x080fe20000410000 */
[-C--:B------:R-:W-:Y:S01]  /*e7e0*/  FMUL.FTZ R123, R123, R15.reuse ;  /* 0x0000000f7b7b7220 */ /* 0x080fe20000410000 */
[-C--:B------:R-:W-:Y:S01]  /*e7f0*/  FMUL.FTZ R126, R126, R15.reuse ;  /* 0x0000000f7e7e7220 */ /* 0x080fe20000410000 */
        /* <DEDUP_REMOVED lines=13> */
[-C--:B------:R-:W-:Y:S01]  /*e8d0*/  FMUL.FTZ R147, R147, R15.reuse ;  /* 0x0000000f93937220 */ /* 0x080fe20000410000 */
[-C--:B------:R-:W-:Y:S01]  /*e8e0*/  FMUL.FTZ R150, R150, R15.reuse ;  /* 0x0000000f96967220 */ /* 0x080fe20000410000 */
[----:B------:R-:W-:Y:S01]  /*e8f0*/  FMUL.FTZ R151, R151, R15 ;  /* 0x0000000f97977220 */ /* 0x000fe20000410000 */
[----:B--2---:R-:W-:Y:S01]  /*e900*/  FADD.FTZ R3, R163, R170 ;  /* 0x000000aaa3037221 */ /* 0x004fe20000010000 */
[----:B0-----:R-:W-:-:S02]  /*e910*/  F2FP.F16.F32.PACK_AB R163, R178, R163 ;  /* 0x000000a3b2a3723e */ /* 0x001fc400000000ff */
[----:B------:R-:W0:Y:S01]  /*e920*/  MUFU.EX2 R167, R175 ;  /* 0x000000af00a77308 */ /* 0x000e220000000800 */
[----:B------:R-:W-:Y:S02]  /*e930*/  FADD.FTZ R18, R178, R3 ;  /* 0x00000003b2127221 */ /* 0x000fe40000010000 */
[----:B------:R1:W-:Y:S02]  /*e940*/  STSM.16.M88.4 [R198], R160 ;  /* 0x000000a0c6007844 */ /* 0x0003e40000000200 */
[----:B----4-:R-:W-:-:S03]  /*e950*/  FADD.FTZ R3, R165, R18 ;  /* 0x00000012a5037221 */ /* 0x010fc60000010000 */
[----:B------:R-:W2:Y:S01]  /*e960*/  MUFU.EX2 R176, R176 ;  /* 0x000000b000b07308 */ /* 0x000ea20000000800 */
[C---:B-----5:R-:W-:Y:S01]  /*e970*/  FADD.FTZ R18, R14.reuse, R3 ;  /* 0x000000030e127221 */ /* 0x060fe20000010000 */
[----:B------:R-:W-:-:S03]  /*e980*/  F2FP.F16.F32.PACK_AB R165, R14, R165 ;  /* 0x000000a50ea5723e */ /* 0x000fc600000000ff */
[----:B0-----:R-:W-:Y:S01]  /*e990*/  FADD.FTZ R3, R167, R18 ;  /* 0x00000012a7037221 */ /* 0x001fe20000010000 */
[----:B--2---:R-:W-:-:S03]  /*e9a0*/  F2FP.F16.F32.PACK_AB R167, R176, R167 ;  /* 0x000000a7b0a7723e */ /* 0x004fc600000000ff */
[----:B------:R-:W-:Y:S02]  /*e9b0*/  FADD.FTZ R3, R176, R3 ;  /* 0x00000003b0037221 */ /* 0x000fe40000010000 */
[----:B------:R1:W-:Y:S01]  /*e9c0*/  STSM.16.M88.4 [R197], R164 ;  /* 0x000000a4c5007844 */ /* 0x0003e20000000200 */
[----:B------:R-:W-:Y:S05]  /*e9d0*/  @!P0 BRA `(.L_x_2825) ;  /* 0x0000000000048947 */ /* 0x000fea0003800000 */
[----:B------:R-:W-:Y:S01]  /*e9e0*/  BPT.TRAP 0x1 ;  /* 0x000000040000795c */ /* 0x000fe20000300000 */
.L_x_2825:
[----:B------:R0:W2:Y:S01]  /*e9f0*/  SYNCS.PHASECHK.TRANS64.TRYWAIT P3, [R215+URZ+0x28c50], R216 ;  /* 0x028c50d8d70075a7 */ /* 0x0000a2000806017f */
[----:B------:R-:W-:Y:S05]  /*ea00*/  @!P0 BRA `(.L_x_2826) ;  /* 0x0000000000048947 */ /* 0x000fea0003800000 */
[----:B------:R-:W-:Y:S01]  /*ea10*/  BPT.TRAP 0x1 ;  /* 0x000000040000795c */ /* 0x000fe20000300000 */
.L_x_2826:
[----:B------:R-:W-:Y:S04]  /*ea20*/  BSSY B2, `(.L_x_2827) ;  /* 0x0000004000027945 */ /* 0x000fe80003800000 */
[----:B--2---:R-:W-:Y:S05]  /*ea30*/  @P3 BRA `(.L_x_2828) ;  /* 0x0000000000083947 */ /* 0x004fea0003800000 */
[----:B------:R-:W2:Y:S02]  /*ea40*/  SYNCS.PHASECHK.TRANS64.TRYWAIT P3, [R215+URZ+0x28c50], R216 ;  /* 0x028c50d8d70075a7 */ /* 0x000ea4000806017f */
[----:B--2---:R-:W-:Y:S05]  /*ea50*/  @!P3 BRA `(.L_x_2829) ;  /* 0x000001240010b947 */ /* 0x004fea0003800000 */
.L_x_2828:
[----:B------:R-:W-:Y:S05]  /*ea60*/  BSYNC B2 ;  /* 0x0000000000027941 */ /* 0x000fea0003800000 */
.L_x_2827:
[----:B------:R-:W-:Y:S01]  /*ea70*/  IMAD R14, R214, 0x1000, R190 ;  /* 0x00001000d60e7824 */ /* 0x000fe200078e02be */
[----:B------:R-:W-:Y:S01]  /*ea80*/  WARPGROUP.ARRIVE ;  /* 0x00000000000079c5 */ /* 0x000fe20000000000 */
[----:B------:R-:W-:Y:S01]  /*ea90*/  IMAD.MOV.U32 R15, RZ, RZ, 0x40000040 ;  /* 0x40000040ff0f7424 */ /* 0x000fe200078e00ff */
[----:B------:R-:W-:Y:S01]  /*eaa0*/  ISETP.GT.AND P3, PT, R12, R213, PT ;  /* 0x000000d50c00720c */ /* 0x000fe20003f64270 */
[----:B0-2---:R-:W-:Y:S01]  /*eab0*/  @!P1 VIADD R215, R215, 0x28c60 ;  /* 0x00028c60d7d79836 */ /* 0x005fe20000000000 */
[----:B------:R-:W-:Y:S01]  /*eac0*/  R2UR UR6, R14 ;  /* 0x000000000e0672ca */ /* 0x000fe200000e0000 */
[----:B------:R-:W-:Y:S01]  /*ead0*/  VIADD R12, R12, 0xffffffff ;  /* 0xffffffff0c0c7836 */ /* 0x000fe20000000000 */
[----:B------:R-:W-:Y:S01]  /*eae0*/  R2UR UR7, R15 ;  /* 0x000000000f0772ca */ /* 0x000fe200000e0000 */
[----:B------:R-:W-:Y:S01]  /*eaf0*/  IMAD.MOV.U32 R15, RZ, RZ, 0x40000040 ;  /* 0x40000040ff0f7424 */ /* 0x000fe200078e00ff */
[----:B------:R-:W-:Y:S01]  /*eb00*/  @!P1 PRMT R215, RZ, 0x654, R215 ;  /* 0x00000654ffd79816 */ /* 0x000fe200000000d7 */
[----:B------:R-:W-:-:S10]  /*eb10*/  IMAD.MOV.U32 R18, RZ, RZ, R214 ;  /* 0x000000ffff127224 */ /* 0x000fd400078e00d6 */
[----:B------:R-:W-:Y:S03]  /*eb20*/  HGMMA.64x256x16.F32 R24, R152, gdesc[UR4].tnspB, R24, gsb0 ;  /* 0x43e0000498187df0 */ /* 0x000fe60008000818 */
[----:B------:R-:W-:Y:S02]  /*eb30*/  WARPGROUP.DEPBAR.LE gsb0, 0x0 ;  /* 0x00008000000079c5 */ /* 0x000fe40000010000 */
[----:B-1----:R-:W-:Y:S01]  /*eb40*/  VIADD R152, R14, 0x80 ;  /* 0x000000800e987836 */ /* 0x002fe20000000000 */
        /* <DEDUP_REMOVED lines=33> */
[----:B------:R-:W-:Y:S05]  /*ed60*/  BSYNC B0 ;  /* 0x0000000000007941 */ /* 0x000fea0003800000 */
.L_x_2811:
[----:B------:R-:W-:Y:S02]  /*ed70*/  IMAD.MOV.U32 R15, RZ, RZ, R168 ;  /* 0x000000ffff0f7224 */ /* 0x000fe400078e00a8 */
[----:B------:R-:W-:Y:S02]  /*ed80*/  IMAD.MOV.U32 R14, RZ, RZ, R21 ;  /* 0x000000ffff0e7224 */ /* 0x000fe400078e0015 */
[----:B------:R-:W-:-:S07]  /*ed90*/  IMAD.MOV.U32 R18, RZ, RZ, R214 ;  /* 0x000000ffff127224 */ /* 0x000fce00078e00d6 */
.L_x_2810:
[----:B------:R-:W-:Y:S05]  /*eda0*/  BSYNC B1 ;  /* 0x0000000000017941 */ /* 0x000fea0003800000 */
.L_x_2809:
[----:B------:R-:W1:Y:S01]  /*edb0*/  LDC R21, c[0x0][0x448] ;  /* 0x00011200ff157b82 */ /* 0x000e620000000800 */
[----:B------:R-:W-:Y:S01]  /*edc0*/  IADD3 R154, R23, 0x1, -R22 ;  /* 0x00000001179a7810 */ /* 0x000fe20007ffe816 */
[----:B------:R-:W-:-:S06]  /*edd0*/  ULDC UR4, c[0x0][0x9dc] ;  /* 0x0002770000047ab9 */ /* 0x000fcc0000000800 */
[----:B------:R-:W2:Y:S01]  /*ede0*/  LDC R156, c[0x0][0x9e4] ;  /* 0x00027900ff9c7b82 */ /* 0x000ea20000000800 */
[----:B-1----:R-:W-:Y:S01]  /*edf0*/  ISETP.NE.AND P5, PT, R21, 0x1, PT ;  /* 0x000000011500780c */ /* 0x002fe20003fa5270 */
[----:B------:R-:W-:Y:S01]  /*ee00*/  VIADD R21, R192, 0x3f ;  /* 0x0000003fc0157836 */ /* 0x000fe20000000000 */
[----:B--2---:R-:W-:-:S11]  /*ee10*/  ISETP.GE.AND P6, PT, R156, 0x1, PT ;  /* 0x000000019c00780c */ /* 0x004fd60003fc6270 */
[----:B------:R-:W1:Y:S08]  /*ee20*/  @P5 LDC R152, c[0x0][0x44c] ;  /* 0x00011300ff985b82 */ /* 0x000e700000000800 */
[----:B------:R-:W2:Y:S01]  /*ee30*/  @P5 LDC R153, c[0x0][0x450] ;  /* 0x00011400ff995b82 */ /* 0x000ea20000000800 */
[----:B-1----:R-:W-:-:S05]  /*ee40*/  @P5 IMAD.HI.U32 R152, R21, R152, RZ ;  /* 0x0000009815985227 */ /* 0x002fca00078e00ff */
[----:B--2---:R-:W-:-:S05]  /*ee50*/  @P5 SHF.R.U32.HI R21, RZ, R153, R152 ;  /* 0x00000099ff155219 */ /* 0x004fca0000011698 */
[----:B------:R-:W-:-:S04]  /*ee60*/  IMAD.IADD R21, R154, 0x1, R21 ;  /* 0x000000019a157824 */ /* 0x000fc800078e0215 */
[----:B------:R-:W-:Y:S01]  /*ee70*/  VIADD R154, R21, -UR4 ;  /* 0x80000004159a7c36 */ /* 0x000fe20008000000 */
[----:B------:R-:W-:Y:S06]  /*ee80*/  @!P6 BRA `(.L_x_2831) ;  /* 0x000000000044e947 */ /* 0x000fec0003800000 */
[----:B------:R-:W-:Y:S01]  /*ee90*/  ISETP.GT.AND P2, PT, R21, -0x1, PT ;  /* 0xffffffff1500780c */ /* 0x000fe20003f44270 */
[----:B------:R-:W-:-:S12]  /*eea0*/  BSSY B0, `(.L_x_2832) ;  /* 0x000000d000007945 */ /* 0x000fd80003800000 */
[----:B------:R-:W-:Y:S05]  /*eeb0*/  @P2 BRA `(.L_x_2833) ;  /* 0x00000000001c2947 */ /* 0x000fea0003800000 */
[----:B------:R-:W-:Y:S02]  /*eec0*/  ISETP.NE.AND P2, PT, R156, 0x1, PT ;  /* 0x000000019c00780c */ /* 0x000fe40003f45270 */
[----:B------:R-:W-:-:S11]  /*eed0*/  LOP3.LUT R21, RZ, R21, RZ, 0x33, !PT ;  /* 0x00000015ff157212 */ /* 0x000fd600078e33ff */
[----:B------:R-:W1:Y:S02]  /*eee0*/  @P2 LDC.64 R152, c[0x0][0x9e8] ;  /* 0x00027a00ff982b82 */ /* 0x000e640000000a00 */
[----:B-1----:R-:W-:-:S05]  /*eef0*/  @P2 IMAD.HI.U32 R152, R21, R152, RZ ;  /* 0x0000009815982227 */ /* 0x002fca00078e00ff */
[----:B------:R-:W-:-:S04]  /*ef00*/  @P2 SHF.R.U32.HI R21, RZ, R153, R152 ;  /* 0x00000099ff152219 */ /* 0x000fc80000011698 */
[----:B------:R-:W-:Y:S01]  /*ef10*/  LOP3.LUT R21, RZ, R21, RZ, 0x33, !PT ;  /* 0x00000015ff157212 */ /* 0x000fe200078e33ff */
[----:B------:R-:W-:Y:S06]  /*ef20*/  BRA `(.L_x_2834) ;  /* 0x0000000000107947 */ /* 0x000fec0003800000 */
.L_x_2833:
[----:B------:R-:W-:-:S13]  /*ef30*/  ISETP.NE.AND P2, PT, R156, 0x1, PT ;  /* 0x000000019c00780c */ /* 0x000fda0003f45270 */
[----:B------:R-:W1:Y:S02]  /*ef40*/  @P2 LDC.64 R152, c[0x0][0x9e8] ;  /* 0x00027a00ff982b82 */ /* 0x000e640000000a00 */
[----:B-1----:R-:W-:-:S05]  /*ef50*/  @P2 IMAD.HI.U32 R152, R21, R152, RZ ;  /* 0x0000009815982227 */ /* 0x002fca00078e00ff */
[----:B------:R-:W-:-:S07]  /*ef60*/  @P2 SHF.R.U32.HI R21, RZ, R153, R152 ;  /* 0x00000099ff152219 */ /* 0x000fce0000011698 */
.L_x_2834:
[----:B------:R-:W-:Y:S05]  /*ef70*/  BSYNC B0 ;  /* 0x0000000000007941 */ /* 0x000fea0003800000 */
.L_x_2832:
[----:B------:R-:W-:-:S05]  /*ef80*/  IMAD R21, R21, R156, RZ ;  /* 0x0000009c15157224 */ /* 0x000fca00078e02ff */
[----:B------:R-:W-:-:S07]  /*ef90*/  VIMNMX R154, R154, R21, !PT ;  /* 0x000000159a9a7248 */ /* 0x000fce0007fe0100 */
.L_x_2831:
[----:B------:R-:W-:Y:S01]  /*efa0*/  VIADD R154, R154, 0x3f ;  /* 0x0000003f9a9a7836 */ /* 0x000fe20000000000 */
[----:B------:R-:W-:Y:S04]  /*efb0*/  BSSY B0, `(.L_x_2835) ;  /* 0x00001ee000007945 */ /* 0x000fe80003800000 */
[----:B------:R-:W-:-:S04]  /*efc0*/  SHF.R.S32.HI R21, RZ, 0x1f, R154 ;  /* 0x0000001fff157819 */ /* 0x000fc8000001149a */
[----:B------:R-:W-:-:S04]  /*efd0*/  LEA.HI R21, R21, R154, RZ, 0x6 ;  /* 0x0000009a15157211 */ /* 0x000fc800078f30ff */
[----:B------:R-:W-:-:S04]  /*efe0*/  SHF.R.S32.HI R21, RZ, 0x6, R21 ;  /* 0x00000006ff157819 */ /* 0x000fc80000011415 */
[----:B------:R-:W-:-:S04]  /*eff0*/  VIMNMX R21, R202, R21, !PT ;  /* 0x00000015ca157248 */ /* 0x000fc80007fe0100 */
[----:B------:R-:W-:-:S13]  /*f000*/  ISETP.GE.AND P2, PT, R12, R21, PT ;  /* 0x000000150c00720c */ /* 0x000fda0003f46270 */
[----:B------:R-:W-:Y:S05]  /*f010*/  @!P2 BRA `(.L_x_2836) ;  /* 0x0000001c009ca947 */ /* 0x000fea0003800000 */
[----:B------:R-:W-:Y:S01]  /*f020*/  BSSY B1, `(.L_x_2837) ;  /* 0x00001e5000017945 */ /* 0x000fe20003800000 */
[----:B------:R-:W-:Y:S01]  /*f030*/  IMAD.MOV.U32 R213, RZ, RZ, R15 ;  /* 0x000000ffffd57224 */ /* 0x000fe200078e000f */
[----:B0-----:R-:W-:Y:S01]  /*f040*/  MOV R215, R18 ;  /* 0x0000001200d77202 */ /* 0x001fe20000000f00 */
[----:B------:R-:W-:Y:S02]  /*f050*/  IMAD.MOV.U32 R214, RZ, RZ, R14 ;  /* 0x000000ffffd67224 */ /* 0x000fe400078e000e */
[----:B------:R-:W-:-:S07]  /*f060*/  IMAD.MOV.U32 R206, RZ, RZ, R12 ;  /* 0x000000ffffce7224 */ /* 0x000fce00078e000c */
.L_x_2848:
[----:B------:R-:W-:Y:S02]  /*f070*/  VIADD R18, R215, 0x1 ;  /* 0x00000001d7127836 */ /* 0x000fe40000000000 */
[----:B0-----:R-:W-:Y:S02]  /*f080*/  IMAD.MOV.U32 R12, RZ, RZ, R206 ;  /* 0x000000ffff0c7224 */ /* 0x001fe400078e00ce */
[----:B------:R-:W-:Y:S01]  /*f090*/  VIADD R206, R206, 0xffffffff ;  /* 0xffffffffcece7836 */ /* 0x000fe20000000000 */
[----:B------:R-:W-:Y:S02]  /*f0a0*/  ISETP.NE.AND P3, PT, R18, 0x2, PT ;  /* 0x000000021200780c */ /* 0x000fe40003f65270 */
[----:B------:R-:W-:Y:S02]  /*f0b0*/  ISETP.GT.AND P2, PT, R12, R21, PT ;  /* 0x000000150c00720c */ /* 0x000fe40003f44270 */
[----:B------:R-:W-:Y:S02]  /*f0c0*/  SEL R12, RZ, 0x1, P3 ;  /* 0x00000001ff0c7807 */ /* 0x000fe40001800000 */
[----:B------:R-:W-:-:S02]  /*f0d0*/  SEL R18, R18, RZ, P3 ;  /* 0x000000ff12127207 */ /* 0x000fc40001800000 */
[----:B------:R-:W-:Y:S01]  /*f0e0*/  LOP3.LUT R19, R19, R12, RZ, 0x3c, !PT ;  /* 0x0000000c13137212 */ /* 0x000fe200078e3cff */
[----:B------:R-:W-:Y:S06]  /*f0f0*/  @!P0 BRA `(.L_x_2838) ;  /* 0x0000000000048947 */ /* 0x000fec0003800000 */
[----:B------:R-:W-:Y:S01]  /*f100*/  BPT.TRAP 0x1 ;  /* 0x000000040000795c */ /* 0x000fe20000300000 */
.L_x_2838:
[----:B------:R-:W-:Y:S01]  /*f110*/  IMAD R12, R18, 0x8, R2 ;  /* 0x00000008120c7824 */ /* 0x000fe200078e0202 */
[----:B------:R-:W-:-:S04]  /*f120*/  SHF.L.U32 R207, R19, 0x1f, RZ ;  /* 0x0000001f13cf7819 */ /* 0x000fc800000006ff */
[----:B------:R0:W1:Y:S01]  /*f130*/  SYNCS.PHASECHK.TRANS64.TRYWAIT P3, [R12+URZ+0x28c30], R207 ;  /* 0x028c30cf0c0075a7 */ /* 0x000062000806017f */
[----:B------:R-:W-:Y:S05]  /*f140*/  @!P0 BRA `(.L_x_2839) ;  /* 0x0000000000048947 */ /* 0x000fea0003800000 */
[----:B------:R-:W-:Y:S01]  /*f150*/  BPT.TRAP 0x1 ;  /* 0x000000040000795c */ /* 0x000fe20000300000 */
.L_x_2839:
[----:B------:R-:W-:Y:S01]  /*f160*/  BSSY B2, `(.L_x_2840) ;  /* 0x0000006000027945 */ /* 0x000fe20003800000 */
[----:B------:R-:W-:Y:S02]  /*f170*/  IMAD R154, R18, 0x200, R13 ;  /* 0x00000200129a7824 */ /* 0x000fe400078e020d */
[----:B------:R-:W-:Y:S01]  /*f180*/  IMAD.MOV.U32 R155, RZ, RZ, 0x40000040 ;  /* 0x40000040ff9b7424 */ /* 0x000fe200078e00ff */
[----:B-1----:R-:W-:Y:S06]  /*f190*/  @P3 BRA `(.L_x_2841) ;  /* 0x0000000000083947 */ /* 0x002fec0003800000 */
[----:B------:R-:W1:Y:S02]  /*f1a0*/  SYNCS.PHASECHK.TRANS64.TRYWAIT P3, [R12+URZ+0x28c30], R207 ;  /* 0x028c30cf0c0075a7 */ /* 0x000e64000806017f */
[----:B-1----:R-:W-:Y:S05]  /*f1b0*/  @!P3 BRA `(.L_x_2842) ;  /* 0x0000011c004cb947 */ /* 0x002fea0003800000 */
.L_x_2841:
[----:B------:R-:W-:Y:S05]  /*f1c0*/  BSYNC B2 ;  /* 0x0000000000027941 */ /* 0x000fea0003800000 */
.L_x_2840:
[C---:B------:R-:W-:Y:S01]  /*f1d0*/  R2UR UR6, R154.reuse ;  /* 0x000000009a0672ca */ /* 0x040fe200000e0000 */
[C---:B------:R-:W-:Y:S01]  /*f1e0*/  VIADD R152, R154.reuse, 0x2 ;  /* 0x000000029a987836 */ /* 0x040fe20000000000 */
[----:B------:R-:W-:Y:S01]  /*f1f0*/  R2UR UR7, R155 ;  /* 0x000000009b0772ca */ /* 0x000fe200000e0000 */
[----:B------:R-:W-:Y:S01]  /*f200*/  VIADD R14, R154, 0x4 ;  /* 0x000000049a0e7836 */ /* 0x000fe20000000000 */
[----:B------:R-:W-:Y:S01]  /*f210*/  R2UR UR4, R4 ;  /* 0x00000000040472ca */ /* 0x000fe200000e0000 */
[----:B------:R-:W-:Y:S01]  /*f220*/  VIADD R154, R154, 0x6 ;  /* 0x000000069a9a7836 */ /* 0x000fe20000000000 */
[----:B------:R-:W-:Y:S01]  /*f230*/  R2UR UR5, R5 ;  /* 0x00000000050572ca */ /* 0x000fe200000e0000 */
[----:B------:R-:W-:Y:S01]  /*f240*/  IMAD.MOV.U32 R153, RZ, RZ, 0x40000040 ;  /* 0x40000040ff997424 */ /* 0x000fe200078e00ff */
[----:B------:R-:W-:Y:S01]  /*f250*/  R2UR UR10, R152 ;  /* 0x00000000980a72ca */ /* 0x000fe200000e0000 */
[----:B------:R-:W-:Y:S01]  /*f260*/  IMAD.MOV.U32 R155, RZ, RZ, 0x40000040 ;  /* 0x40000040ff9b7424 */ /* 0x000fe200078e00ff */
[----:B------:R-:W-:Y:S01]  /*f270*/  R2UR UR18, R154 ;  /* 0x000000009a1272ca */ /* 0x000fe200000e0000 */
[----:B------:R-:W-:Y:S01]  /*f280*/  IMAD.MOV.U32 R15, RZ, RZ, 0x40000040 ;  /* 0x40000040ff0f7424 */ /* 0x000fe200078e00ff */
[----:B------:R-:W-:-:S02]  /*f290*/  R2UR UR11, R153 ;  /* 0x00000000990b72ca */ /* 0x000fc400000e0000 */
[----:B------:R-:W-:Y:S02]  /*f2a0*/  R2UR UR19, R155 ;  /* 0x000000009b1372ca */ /* 0x000fe400000e0000 */
[----:B------:R-:W-:Y:S01]  /*f2b0*/  WARPGROUP.ARRIVE ;  /* 0x00000000000079c5 */ /* 0x000fe20000000000 */
[----:B------:R-:W-:Y:S02]  /*f2c0*/  R2UR UR8, R10 ;  /* 0x000000000a0872ca */ /* 0x000fe400000e0000 */
[----:B------:R-:W-:Y:S02]  /*f2d0*/  R2UR UR9, R11 ;  /* 0x000000000b0972ca */ /* 0x000fe400000e0000 */
[----:B------:R-:W-:Y:S01]  /*f2e0*/  R2UR UR14, R14 ;  /* 0x000000000e0e72ca */ /* 0x000fe200000e0000 */
[----:B------:R-:W-:Y:S01]  /*f2f0*/  HGMMA.64x64x16.F32 R152, gdesc[UR4], RZ, !UPT, gsb0 ;  /* 0x00e00000049879f0 */ /* 0x000fe2000c0008ff */
[----:B------:R-:W-:Y:S01]  /*f300*/  R2UR UR15, R15 ;  /* 0x000000000f0f72ca */ /* 0x000fe200000e0000 */
[----:B------:R-:W-:Y:S01]  /*f310*/  ULDC UR4, c[0x0][0x9d8] ;  /* 0x0002760000047ab9 */ /* 0x000fe20000000800 */
[----:B------:R-:W-:Y:S01]  /*f320*/  R2UR UR12, R8 ;  /* 0x00000000080c72ca */ /* 0x000fe200000e0000 */
[----:B------:R-:W-:Y:S01]  /*f330*/  ULDC UR5, c[0x0][0x988] ;  /* 0x0002620000057ab9 */ /* 0x000fe20000000800 */
[----:B------:R-:W-:-:S02]  /*f340*/  R2UR UR13, R9 ;  /* 0x00000000090d72ca */ /* 0x000fc400000e0000 */
        /* <DEDUP_REMOVED lines=43> */
[----:B---3--:R-:W-:Y:S01]  /*f600*/  FMNMX.FTZ R14, R152, R229, !PT ;  /* 0x000000e5980e7209 */ /* 0x008fe20007810000 */
[----:B------:R-:W-:Y:S01]  /*f610*/  FMUL.FTZ R175, R175, UR4 ;  /* 0x00000004afaf7c20 */ /* 0x000fe20008410000 */
[----:B------:R-:W-:Y:S01]  /*f620*/  FMUL.FTZ R178, R178, UR4 ;  /* 0x00000004b2b27c20 */ /* 0x000fe20008410000 */
[----:B------:R-:W-:Y:S01]  /*f630*/  FMUL.FTZ R179, R179, UR4 ;  /* 0x00000004b3b37c20 */ /* 0x000fe20008410000 */
[----:B------:R-:W-:Y:S01]  /*f640*/  FMUL.FTZ R182, R182, UR4 ;  /* 0x00000004b6b67c20 */ /* 0x000fe20008410000 */
[----:B------:R-:W-:-:S02]  /*f650*/  FMUL.FTZ R183, R183, UR4 ;  /* 0x00000004b7b77c20 */ /* 0x000fc40008410000 */
[----:B------:R-:W3:Y:S01]  /*f660*/  MUFU.TANH R157, R157 ;  /* 0x0000009d009d7308 */ /* 0x000ee20000002400 */
[----:B----4-:R-:W-:-:S07]  /*f670*/  FMNMX.FTZ R14, R153, R14, !PT ;  /* 0x0000000e990e7209 */ /* 0x010fce0007810000 */
[----:B------:R-:W4:Y:S01]  /*f680*/  MUFU.TANH R160, R160 ;  /* 0x000000a000a07308 */ /* 0x000f220000002400 */
[----:B--2---:R-:W-:-:S07]  /*f690*/  FMNMX.FTZ R14, R156, R14, !PT ;  /* 0x0000000e9c0e7209 */ /* 0x004fce0007810000 */
[----:B------:R-:W2:Y:S01]  /*f6a0*/  MUFU.TANH R161, R161 ;  /* 0x000000a100a17308 */ /* 0x000ea20000002400 */
[----:B---3--:R-:W-:-:S07]  /*f6b0*/  FMNMX.FTZ R14, R157, R14, !PT ;  /* 0x0000000e9d0e7209 */ /* 0x008fce0007810000 */
        /* <DEDUP_REMOVED lines=20> */
[----:B------:R-:W-:Y:S01]  /*f800*/  MUFU.TANH R155, R155 ;  /* 0x0000009b009b7308 */ /* 0x000fe20000002400 */
[----:B--2---:R-:W-:-:S05]  /*f810*/  FMNMX.FTZ R14, R180, R181, !PT ;  /* 0x000000b5b40e7209 */ /* 0x004fca0007810000 */
[----:B------:R-:W2:Y:S02]  /*f820*/  SHFL.BFLY PT, R20, R14, 0x2, 0x1f ;  /* 0x0c401f000e147f89 */ /* 0x000ea400000e0000 */
[----:B------:R-:W-:Y:S08]  /*f830*/  MUFU.TANH R158, R158 ;  /* 0x0000009e009e7308 */ /* 0x000ff00000002400 */
[----:B------:R-:W-:Y:S08]  /*f840*/  MUFU.TANH R159, R159 ;  /* 0x0000009f009f7308 */ /* 0x000ff00000002400 */
[----:B------:R-:W-:Y:S01]  /*f850*/  MUFU.TANH R162, R162 ;  /* 0x000000a200a27308 */ /* 0x000fe20000002400 */
[----:B--2---:R-:W-:-:S07]  /*f860*/  FMNMX.FTZ R14, R14, R20, !PT ;  /* 0x000000140e0e7209 */ /* 0x004fce0007810000 */
[----:B------:R-:W-:Y:S01]  /*f870*/  MUFU.TANH R163, R163 ;  /* 0x000000a300a37308 */ /* 0x000fe20000002400 */
[----:B------:R-:W2:Y:S07]  /*f880*/  SHFL.BFLY PT, R20, R14, 0x1, 0x1f ;  /* 0x0c201f000e147f89 */ /* 0x000eae00000e0000 */
[----:B------:R-:W-:Y:S08]  /*f890*/  MUFU.TANH R166, R166 ;  /* 0x000000a600a67308 */ /* 0x000ff00000002400 */
[----:B------:R-:W-:Y:S08]  /*f8a0*/  MUFU.TANH R167, R167 ;  /* 0x000000a700a77308 */ /* 0x000ff00000002400 */
[----:B------:R-:W-:Y:S01]  /*f8b0*/  MUFU.TANH R171, R171 ;  /* 0x000000ab00ab7308 */ /* 0x000fe20000002400 */
[----:B--2---:R-:W-:Y:S01]  /*f8c0*/  FMNMX.FTZ R14, R14, R20, !PT ;  /* 0x000000140e0e7209 */ /* 0x004fe20007810000 */
        /* <DEDUP_REMOVED lines=10> */
[----:B------:R-:W2:Y:S01]  /*f970*/  MUFU.EX2 R214, R214 ;  /* 0x000000d600d67308 */ /* 0x000ea20000000800 */
[-CC-:B------:R-:W-:Y:S01]  /*f980*/  FFMA.FTZ R160, R160, R20.reuse, -R181.reuse ;  /* 0x00000014a0a07223 */ /* 0x180fe200000108b5 */
[-CC-:B------:R-:W-:Y:S01]  /*f990*/  FFMA.FTZ R161, R161, R20.reuse, -R181.reuse ;  /* 0x00000014a1a17223 */ /* 0x180fe200000108b5 */
[-CC-:B------:R-:W-:Y:S01]  /*f9a0*/  FFMA.FTZ R164, R164, R20.reuse, -R181.reuse ;  /* 0x00000014a4a47223 */ /* 0x180fe200000108b5 */
[-CC-:B------:R-:W-:Y:S01]  /*f9b0*/  FFMA.FTZ R165, R165, R20.reuse, -R181.reuse ;  /* 0x00000014a5a57223 */ /* 0x180fe200000108b5 */
[-CC-:B------:R-:W-:Y:S01]  /*f9c0*/  FFMA.FTZ R168, R168, R20.reuse, -R181.reuse ;  /* 0x00000014a8a87223 */ /* 0x180fe200000108b5 */
[-CC-:B------:R-:W-:Y:S01]  /*f9d0*/  FFMA.FTZ R169, R169, R20.reuse, -R181.reuse ;  /* 0x00000014a9a97223 */ /* 0x180fe200000108b5 */
[-CC-:B------:R-:W-:Y:S01]  /*f9e0*/  FFMA.FTZ R172, R172, R20.reuse, -R181.reuse ;  /* 0x00000014acac7223 */ /* 0x180fe200000108b5 */
[----:B------:R-:W4:Y:S01]  /*f9f0*/  MUFU.EX2 R15, R15 ;  /* 0x0000000f000f7308 */ /* 0x000f220000000800 */
[-CC-:B------:R-:W-:Y:S01]  /*fa00*/  FFMA.FTZ R173, R173, R20.reuse, -R181.reuse ;  /* 0x00000014adad7223 */ /* 0x180fe200000108b5 */
[-CC-:B------:R-:W-:Y:S01]  /*fa10*/  FFMA.FTZ R176, R176, R20.reuse, -R181.reuse ;  /* 0x00000014b0b07223 */ /* 0x180fe200000108b5 */
[-CC-:B------:R-:W-:Y:S01]  /*fa20*/  FFMA.FTZ R177, R177, R20.reuse, -R181.reuse ;  /* 0x00000014b1b17223 */ /* 0x180fe200000108b5 */
[----:B------:R-:W-:Y:S01]  /*fa30*/  FFMA.FTZ R180, R180, R20, -R181 ;  /* 0x00000014b4b47223 */ /* 0x000fe200000108b5 */
[----:B------:R-:W-:Y:S01]  /*fa40*/  FMUL.FTZ R181, R170, UR4 ;  /* 0x00000004aab57c20 */ /* 0x000fe20008410000 */
[----:B---3--:R-:W-:-:S02]  /*fa50*/  FMNMX.FTZ R170, R154, R213, !PT ;  /* 0x000000d59aaa7209 */ /* 0x008fc40007810000 */
[----:B------:R-:W3:Y:S01]  /*fa60*/  MUFU.EX2 R152, R152 ;  /* 0x0000009800987308 */ /* 0x000ee20000000800 */
[-C--:B--2---:R-:W-:Y:S01]  /*fa70*/  FMUL.FTZ R24, R24, R214.reuse ;  /* 0x000000d618187220 */ /* 0x084fe20000410000 */
[-C--:B------:R-:W-:Y:S01]  /*fa80*/  FMUL.FTZ R25, R25, R214.reuse ;  /* 0x000000d619197220 */ /* 0x080fe20000410000 */
[-C--:B------:R-:W-:Y:S01]  /*fa90*/  FMUL.FTZ R28, R28, R214.reuse ;  /* 0x000000d61c1c7220 */ /* 0x080fe20000410000 */
[-C--:B------:R-:W-:Y:S01]  /*faa0*/  FMUL.FTZ R29, R29, R214.reuse ;  /* 0x000000d61d1d7220 */ /* 0x080fe20000410000 */
[-C--:B------:R-:W-:Y:S01]  /*fab0*/  FMUL.FTZ R32, R32, R214.reuse ;  /* 0x000000d620207220 */ /* 0x080fe20000410000 */
[-C--:B------:R-:W-:Y:S01]  /*fac0*/  FMUL.FTZ R33, R33, R214.reuse ;  /* 0x000000d621217220 */ /* 0x080fe20000410000 */
[----:B------:R-:W-:Y:S01]  /*fad0*/  FMUL.FTZ R36, R36, R214 ;  /* 0x000000d624247220 */ /* 0x000fe20000410000 */
[----:B------:R-:W2:Y:S01]  /*fae0*/  MUFU.TANH R181, R181 ;  /* 0x000000b500b57308 */ /* 0x000ea20000002400 */
[----:B----4-:R-:W-:Y:S01]  /*faf0*/  FFMA.FTZ R0, R214, R0, R15 ;  /* 0x00000000d6007223 */ /* 0x010fe2000001000f */
[-C--:B------:R-:W-:Y:S01]  /*fb00*/  FMUL.FTZ R37, R37, R214.reuse ;  /* 0x000000d625257220 */ /* 0x080fe20000410000 */
[-C--:B------:R-:W-:Y:S01]  /*fb10*/  FMUL.FTZ R40, R40, R214.reuse ;  /* 0x000000d628287220 */ /* 0x080fe20000410000 */
[-C--:B------:R-:W-:Y:S01]  /*fb20*/  FMUL.FTZ R41, R41, R214.reuse ;  /* 0x000000d629297220 */ /* 0x080fe20000410000 */
[-C--:B------:R-:W-:Y:S01]  /*fb30*/  FMUL.FTZ R44, R44, R214.reuse ;  /* 0x000000d62c2c7220 */ /* 0x080fe20000410000 */
[-C--:B------:R-:W-:Y:S01]  /*fb40*/  FMUL.FTZ R45, R45, R214.reuse ;  /* 0x000000d62d2d7220 */ /* 0x080fe20000410000 */
[----:B------:R-:W-:Y:S01]  /*fb50*/  FMUL.FTZ R48, R48, R214 ;  /* 0x000000d630307220 */ /* 0x000fe20000410000 */
[----:B------:R-:W-:Y:S01]  /*fb60*/  MUFU.TANH R175, R175 ;  /* 0x000000af00af7308 */ /* 0x000fe20000002400 */
[C---:B---3--:R-:W-:Y:S01]  /*fb70*/  FADD.FTZ R0, R152.reuse, R0 ;  /* 0x0000000098007221 */ /* 0x048fe20000010000 */
[----:B------:R-:W-:Y:S01]  /*fb80*/  F2FP.F16.F32.PACK_AB R152, R152, R15 ;  /* 0x0000000f9898723e */ /* 0x000fe200000000ff */
[----:B------:R-:W-:-:S02]  /*fb90*/  @!P1 VIADD R15, R12, 0x28c40 ;  /* 0x00028c400c0f9836 */ /* 0x000fc40000000000 */
[-C--:B------:R-:W-:Y:S01]  /*fba0*/  FMUL.FTZ R49, R49, R214.reuse ;  /* 0x000000d631317220 */ /* 0x080fe20000410000 */
[-C--:B------:R-:W-:Y:S01]  /*fbb0*/  FMUL.FTZ R52, R52, R214.reuse ;  /* 0x000000d634347220 */ /* 0x080fe20000410000 */
[-C--:B------:R-:W-:Y:S01]  /*fbc0*/  FMUL.FTZ R53, R53, R214.reuse ;  /* 0x000000d635357220 */ /* 0x080fe20000410000 */
[-C--:B------:R-:W-:Y:S01]  /*fbd0*/  FMUL.FTZ R56, R56, R214.reuse ;  /* 0x000000d638387220 */ /* 0x080fe20000410000 */
[----:B------:R-:W-:Y:S01]  /*fbe0*/  @!P1 PRMT R15, RZ, 0x654, R15 ;  /* 0x00000654ff0f9816 */ /* 0x000fe2000000000f */
[----:B------:R-:W-:Y:S01]  /*fbf0*/  MUFU.TANH R178, R178 ;  /* 0x000000b200b27308 */ /* 0x000fe20000002400 */
[-C--:B------:R-:W-:Y:S01]  /*fc00*/  FMUL.FTZ R57, R57, R214.reuse ;  /* 0x000000d639397220 */ /* 0x080fe20000410000 */
[-C--:B------:R-:W-:Y:S01]  /*fc10*/  FMUL.FTZ R60, R60, R214.reuse ;  /* 0x000000d63c3c7220 */ /* 0x080fe20000410000 */
[----:B------:R3:W-:Y:S01]  /*fc20*/  @!P1 SYNCS.ARRIVE.TRANS64.RED.A1T0 RZ, [R15+URZ], RZ ;  /* 0x000000ff0fff99a7 */ /* 0x0007e2000810043f */
[-C--:B------:R-:W-:Y:S01]  /*fc30*/  FMUL.FTZ R61, R61, R214.reuse ;  /* 0x000000d63d3d7220 */ /* 0x080fe20000410000 */
[-C--:B------:R-:W-:Y:S01]  /*fc40*/  FMUL.FTZ R64, R64, R214.reuse ;  /* 0x000000d640407220 */ /* 0x080fe20000410000 */
[-C--:B------:R-:W-:Y:S01]  /*fc50*/  FMUL.FTZ R65, R65, R214.reuse ;  /* 0x000000d641417220 */ /* 0x080fe20000410000 */
[-C--:B------:R-:W-:Y:S01]  /*fc60*/  FMUL.FTZ R68, R68, R214.reuse ;  /* 0x000000d644447220 */ /* 0x080fe20000410000 */
[----:B------:R-:W-:Y:S01]  /*fc70*/  MUFU.TANH R179, R179 ;  /* 0x000000b300b37308 */ /* 0x000fe20000002400 */
[-C--:B------:R-:W-:Y:S01]  /*fc80*/  FMUL.FTZ R69, R69, R214.reuse ;  /* 0x000000d645457220 */ /* 0x080fe20000410000 */
[----:B------:R-:W-:Y:S01]  /*fc90*/  FMUL.FTZ R72, R72, R214 ;  /* 0x000000d648487220 */ /* 0x000fe20000410000 */
[----:B---3--:R-:W-:-:S02]  /*fca0*/  IMAD.MOV R15, RZ, RZ, -R194 ;  /* 0x000000ffff0f7224 */ /* 0x008fc400078e0ac2 */
[-C--:B------:R-:W-:Y:S01]  /*fcb0*/  FMUL.FTZ R73, R73, R214.reuse ;  /* 0x000000d649497220 */ /* 0x080fe20000410000 */
[-C--:B------:R-:W-:Y:S01]  /*fcc0*/  FMUL.FTZ R76, R76, R214.reuse ;  /* 0x000000d64c4c7220 */ /* 0x080fe20000410000 */
[-C--:B------:R-:W-:Y:S01]  /*fcd0*/  FMUL.FTZ R77, R77, R214.reuse ;  /* 0x000000d64d4d7220 */ /* 0x080fe20000410000 */
[----:B------:R-:W-:Y:S01]  /*fce0*/  FMUL.FTZ R80, R80, R214 ;  /* 0x000000d650507220 */ /* 0x000fe20000410000 */
[----:B------:R-:W-:Y:S01]  /*fcf0*/  ISETP.NE.AND P3, PT, R184, R15, PT ;  /* 0x0000000fb800720c */ /* 0x000fe20003f65270 */
[----:B------:R-:W-:Y:S01]  /*fd00*/  MUFU.TANH R182, R182 ;  /* 0x000000b600b67308 */ /* 0x000fe20000002400 */
[----:B------:R-:W-:Y:S01]  /*fd10*/  FMNMX.FTZ R15, R155, R170, !PT ;  /* 0x000000aa9b0f7209 */ /* 0x000fe20007810000 */
[-C--:B------:R-:W-:Y:S01]  /*fd20*/  FMUL.FTZ R81, R81, R214.reuse ;  /* 0x000000d651517220 */ /* 0x080fe20000410000 */
[-C--:B------:R-:W-:Y:S01]  /*fd30*/  FMUL.FTZ R84, R84, R214.reuse ;  /* 0x000000d654547220 */ /* 0x080fe20000410000 */
[-C--:B------:R-:W-:Y:S01]  /*fd40*/  FMUL.FTZ R85, R85, R214.reuse ;  /* 0x000000d655557220 */ /* 0x080fe20000410000 */
[----:B------:R-:W-:Y:S01]  /*fd50*/  FMNMX.FTZ R15, R158, R15, !PT ;  /* 0x0000000f9e0f7209 */ /* 0x000fe20007810000 */
[-C--:B------:R-:W-:Y:S01]  /*fd60*/  FMUL.FTZ R88, R88, R214.reuse ;  /* 0x000000d658587220 */ /* 0x080fe20000410000 */
[-C--:B------:R-:W-:Y:S01]  /*fd70*/  FMUL.FTZ R89, R89, R214.reuse ;  /* 0x000000d659597220 */ /* 0x080fe20000410000 */
[----:B------:R-:W-:Y:S01]  /*fd80*/  MUFU.TANH R183, R183 ;  /* 0x000000b700b77308 */ /* 0x000fe20000002400 */
[----:B------:R-:W-:Y:S01]  /*fd90*/  FMNMX.FTZ R15, R159, R15, !PT ;  /* 0x0000000f9f0f7209 */ /* 0x000fe20007810000 */
[-C--:B------:R-:W-:Y:S01]  /*fda0*/  FMUL.FTZ R92, R92, R214.reuse ;  /* 0x000000d65c5c7220 */ /* 0x080fe20000410000 */
[-C--:B------:R-:W-:Y:S01]  /*fdb0*/  FMUL.FTZ R93, R93, R214.reuse ;  /* 0x000000d65d5d7220 */ /* 0x080fe20000410000 */
[----:B------:R-:W-:Y:S01]  /*fdc0*/  @!P3 IMAD R215, R215, 0x40, R191 ;  /* 0x00000040d7d7b824 */ /* 0x000fe200078e02bf */
[----:B------:R-:W-:Y:S01]  /*fdd0*/  FMNMX.FTZ R15, R162, R15, !PT ;  /* 0x0000000fa20f7209 */ /* 0x000fe20007810000 */
[-C--:B------:R-:W-:Y:S01]  /*fde0*/  FMUL.FTZ R96, R96, R214.reuse ;  /* 0x000000d660607220 */ /* 0x080fe20000410000 */
[----:B------:R-:W-:Y:S01]  /*fdf0*/  FMUL.FTZ R97, R97, R214 ;  /* 0x000000d661617220 */ /* 0x000fe20000410000 */
[----:B------:R-:W3:Y:S01]  /*fe00*/  MUFU.EX2 R153, R153 ;  /* 0x0000009900997308 */ /* 0x000ee20000000800 */
[----:B------:R-:W-:Y:S01]  /*fe10*/  FMNMX.FTZ R15, R163, R15, !PT ;  /* 0x0000000fa30f7209 */ /* 0x000fe20007810000 */
[----:B------:R-:W-:-:S02]  /*fe20*/  @!P3 IMAD R215, R215, 0x4, R2 ;  /* 0x00000004d7d7b824 */ /* 0x000fc400078e0202 */
[-C--:B------:R-:W-:Y:S01]  /*fe30*/  FMUL.FTZ R100, R100, R214.reuse ;  /* 0x000000d664647220 */ /* 0x080fe20000410000 */
[-C--:B------:R-:W-:Y:S01]  /*fe40*/  FMUL.FTZ R101, R101, R214.reuse ;  /* 0x000000d665657220 */ /* 0x080fe20000410000 */
[----:B------:R-:W-:Y:S01]  /*fe50*/  FMNMX.FTZ R15, R166, R15, !PT ;  /* 0x0000000fa60f7209 */ /* 0x000fe20007810000 */
[-C--:B------:R-:W-:Y:S01]  /*fe60*/  FMUL.FTZ R104, R104, R214.reuse ;  /* 0x000000d668687220 */ /* 0x080fe20000410000 */
[-C--:B------:R-:W-:Y:S01]  /*fe70*/  FMUL.FTZ R105, R105, R214.reuse ;  /* 0x000000d669697220 */ /* 0x080fe20000410000 */
[----:B------:R-:W4:Y:S01]  /*fe80*/  MUFU.EX2 R156, R156 ;  /* 0x0000009c009c7308 */ /* 0x000f220000000800 */
[----:B------:R-:W-:Y:S01]  /*fe90*/  FMNMX.FTZ R15, R167, R15, !PT ;  /* 0x0000000fa70f7209 */ /* 0x000fe20007810000 */
[-C--:B------:R-:W-:Y:S01]  /*fea0*/  FMUL.FTZ R108, R108, R214.reuse ;  /* 0x000000d66c6c7220 */ /* 0x080fe20000410000 */
[-C--:B------:R-:W-:Y:S01]  /*feb0*/  FMUL.FTZ R109, R109, R214.reuse ;  /* 0x000000d66d6d7220 */ /* 0x080fe20000410000 */
[-C--:B------:R-:W-:Y:S01]  /*fec0*/  FMUL.FTZ R112, R112, R214.reuse ;  /* 0x000000d670707220 */ /* 0x080fe20000410000 */
[----:B--2---:R-:W-:Y:S01]  /*fed0*/  FMNMX.FTZ R15, R181, R15, !PT ;  /* 0x0000000fb50f7209 */ /* 0x004fe20007810000 */
[-C--:B------:R-:W-:Y:S01]  /*fee0*/  FMUL.FTZ R113, R113, R214.reuse ;  /* 0x000000d671717220 */ /* 0x080fe20000410000 */
[-C--:B------:R-:W-:Y:S01]  /*fef0*/  FMUL.FTZ R116, R116, R214.reuse ;  /* 0x000000d674747220 */ /* 0x080fe20000410000 */
        /* <DEDUP_REMOVED lines=9> */
[----:B------:R-:W-:Y:S01]  /*ff90*/  FMNMX.FTZ R15, R175, R15, !PT ;  /* 0x0000000faf0f7209 */ /* 0x000fe20007810000 */
[-C--:B------:R-:W-:Y:S01]  /*ffa0*/  FMUL.FTZ R125, R125, R214.reuse ;  /* 0x000000d67d7d7220 */ /* 0x080fe20000410000 */
[-C--:B------:R-:W-:Y:S01]  /*ffb0*/  FMUL.FTZ R128, R128, R214.reuse ;  /* 0x000000d680807220 */ /* 0x080fe20000410000 */
[-C--:B------:R-:W-:Y:S01]  /*ffc0*/  FMUL.FTZ R129, R129, R214.reuse ;  /* 0x000000d681817220 */ /* 0x080fe20000410000 */
[----:B------:R-:W-:Y:S01]  /*ffd0*/  FMNMX.FTZ R170, R178, R15, !PT ;  /* 0x0000000fb2aa7209 */ /* 0x000fe20007810000 */
[-C--:B------:R-:W-:Y:S01]  /*ffe0*/  FMUL.FTZ R132, R132, R214.reuse ;  /* 0x000000d684847220 */ /* 0x080fe20000410000 */
[----:B------:R-:W-:Y:S01]  /*fff0*/  FMUL.FTZ R133, R133, R214 ;  /* 0x000000d685857220 */ /* 0x000fe20000410000 */
[----:B------:R-:W-:Y:S01]  /*10000*/  MUFU.EX2 R161, R161 ;  /* 0x000000a100a17308 */ /* 0x000fe20000000800 */
[----:B------:R-:W-:Y:S01]  /*10010*/  FMNMX.FTZ R15, R179, R170, !PT ;  /* 0x000000aab30f7209 */ /* 0x000fe20007810000 */
[-C--:B------:R-:W-:Y:S01]  /*10020*/  FMUL.FTZ R136, R136, R214.reuse ;  /* 0x000000d688887220 */ /* 0x080fe20000410000 */
[-C--:B------:R-:W-:Y:S01]  /*10030*/  FMUL.FTZ R137, R137, R214.reuse ;  /* 0x000000d689897220 */ /* 0x080fe20000410000 */
[-C--:B------:R-:W-:Y:S01]  /*10040*/  FMUL.FTZ R140, R140, R214.reuse ;  /* 0x000000d68c8c7220 */ /* 0x080fe20000410000 */
[----:B------:R-:W-:Y:S01]  /*10050*/  FMNMX.FTZ R170, R182, R15, !PT ;  /* 0x0000000fb6aa7209 */ /* 0x000fe20007810000 */
[-C--:B------:R-:W-:Y:S01]  /*10060*/  FMUL.FTZ R141, R141, R214.reuse ;  /* 0x000000d68d8d7220 */ /* 0x080fe20000410000 */
[-C--:B------:R-:W-:Y:S01]  /*10070*/  FMUL.FTZ R144, R144, R214.reuse ;  /* 0x000000d690907220 */ /* 0x080fe20000410000 */
[----:B------:R-:W-:Y:S01]  /*10080*/  FMUL.FTZ R145, R145, R214 ;  /* 0x000000d691917220 */ /* 0x000fe20000410000 */
[----:B------:R-:W-:Y:S01]  /*10090*/  FMNMX.FTZ R15, R183, R170, !PT ;  /* 0x000000aab70f7209 */ /* 0x000fe20007810000 */
[-C--:B------:R-:W-:Y:S01]  /*100a0*/  FMUL.FTZ R148, R148, R214.reuse ;  /* 0x000000d694947220 */ /* 0x080fe20000410000 */
[----:B------:R-:W-:Y:S01]  /*100b0*/  FMUL.FTZ R149, R149, R214 ;  /* 0x000000d695957220 */ /* 0x000fe20000410000 */
[----:B------:R-:W-:Y:S01]  /*100c0*/  @!P3 STS [R215+0x28800], R214 ;  /* 0x028800d6d700b388 */ /* 0x000fe20000000800 */
[----:B------:R-:W-:Y:S01]  /*100d0*/  MUFU.EX2 R164, R164 ;  /* 0x000000a400a47308 */ /* 0x000fe20000000800 */
[----:B----4-:R-:W-:-:S02]  /*100e0*/  FADD.FTZ R0, R156, R229 ;  /* 0x000000e59c007221 */ /* 0x010fc40000010000 */
[----:B------:R-:W4:Y:S05]  /*100f0*/  SHFL.BFLY PT, R170, R15, 0x2, 0x1f ;  /* 0x0c401f000faa7f89 */ /* 0x000f2a00000e0000 */
[----:B------:R-:W-:Y:S08]  /*10100*/  MUFU.EX2 R165, R165 ;  /* 0x000000a500a57308 */ /* 0x000ff00000000800 */
[----:B------:R-:W5:Y:S08]  /*10110*/  MUFU.EX2 R168, R168 ;  /* 0x000000a800a87308 */ /* 0x000f700000000800 */
[----:B------:R-:W-:Y:S01]  /*10120*/  MUFU.EX2 R169, R169 ;  /* 0x000000a900a97308 */ /* 0x000fe20000000800 */
[----:B----4-:R-:W-:-:S05]  /*10130*/  FMNMX.FTZ R15, R15, R170, !PT ;  /* 0x000000aa0f0f7209 */ /* 0x010fca0007810000 */
[----:B------:R-:W4:Y:S02]  /*10140*/  SHFL.BFLY PT, R170, R15, 0x1, 0x1f ;  /* 0x0c201f000faa7f89 */ /* 0x000f2400000e0000 */
[----:B------:R-:W-:Y:S08]  /*10150*/  MUFU.EX2 R172, R172 ;  /* 0x000000ac00ac7308 */ /* 0x000ff00000000800 */
[----:B------:R-:W-:Y:S08]  /*10160*/  MUFU.EX2 R173, R173 ;  /* 0x000000ad00ad7308 */ /* 0x000ff00000000800 */
[----:B------:R-:W-:Y:S01]  /*10170*/  MUFU.EX2 R176, R176 ;  /* 0x000000b000b07308 */ /* 0x000fe20000000800 */
[----:B----4-:R-:W-:-:S07]  /*10180*/  FMNMX.FTZ R15, R15, R170, !PT ;  /* 0x000000aa0f0f7209 */ /* 0x010fce0007810000 */
[----:B------:R-:W-:Y:S01]  /*10190*/  MUFU.EX2 R177, R177 ;  /* 0x000000b100b17308 */ /* 0x000fe20000000800 */
[C---:B------:R-:W-:Y:S01]  /*101a0*/  FADD.FTZ R170, -R15.reuse, R213 ;  /* 0x000000d50faa7221 */ /* 0x040fe20000010100 */
[----:B------:R-:W-:-:S03]  /*101b0*/  FMUL.FTZ R213, R15, R20 ;  /* 0x000000140fd57220 */ /* 0x000fc60000410000 */
[-C--:B------:R-:W-:Y:S01]  /*101c0*/  FMUL.FTZ R170, R170, R20.reuse ;  /* 0x00000014aaaa7220 */ /* 0x080fe20000410000 */
        /* <DEDUP_REMOVED lines=14> */
[-CC-:B------:R-:W-:Y:S01]  /*102b0*/  FFMA.FTZ R178, R178, R20.reuse, -R213.reuse ;  /* 0x00000014b2b27223 */ /* 0x180fe200000108d5 */
[-CC-:B------:R-:W-:Y:S01]  /*102c0*/  FFMA.FTZ R179, R179, R20.reuse, -R213.reuse ;  /* 0x00000014b3b37223 */ /* 0x180fe200000108d5 */
[-CC-:B------:R-:W-:Y:S01]  /*102d0*/  FFMA.FTZ R182, R182, R20.reuse, -R213.reuse ;  /* 0x00000014b6b67223 */ /* 0x180fe200000108d5 */
[----:B------:R-:W-:-:S02]  /*102e0*/  FFMA.FTZ R183, R183, R20, -R213 ;  /* 0x00000014b7b77223 */ /* 0x000fc400000108d5 */
[----:B------:R-:W0:Y:S01]  /*102f0*/  MUFU.EX2 R170, R170 ;  /* 0x000000aa00aa7308 */ /* 0x000e220000000800 */
[----:B----4-:R-:W-:Y:S01]  /*10300*/  F2FP.F16.F32.PACK_AB R154, R156, R153 ;  /* 0x000000999c9a723e */ /* 0x010fe200000000ff */
[----:B--2---:R-:W-:Y:S01]  /*10310*/  FADD.FTZ R153, R157, R0 ;  /* 0x000000009d997221 */ /* 0x004fe20000010000 */
[----:B---3--:R-:W-:-:S03]  /*10320*/  F2FP.F16.F32.PACK_AB R156, R160, R157 ;  /* 0x0000009da09c723e */ /* 0x008fc600000000ff */
[----:B------:R-:W-:Y:S01]  /*10330*/  FADD.FTZ R0, R160, R153 ;  /* 0x00000099a0007221 */ /* 0x000fe20000010000 */
[----:B-----5:R-:W-:Y:S01]  /*10340*/  F2FP.F16.F32.PACK_AB R160, R168, R165 ;  /* 0x000000a5a8a0723e */ /* 0x020fe200000000ff */
[----:B------:R-:W2:Y:S02]  /*10350*/  MUFU.EX2 R155, R155 ;  /* 0x0000009b009b7308 */ /* 0x000ea40000000800 */
[----:B------:R-:W-:-:S04]  /*10360*/  FADD.FTZ R153, R161, R0 ;  /* 0x00000000a1997221 */ /* 0x000fc80000010000 */
[----:B------:R-:W-:Y:S02]  /*10370*/  FADD.FTZ R0, R164, R153 ;  /* 0x00000099a4007221 */ /* 0x000fe40000010000 */
[----:B------:R3:W4:Y:S01]  /*10380*/  MUFU.EX2 R213, R158 ;  /* 0x0000009e00d57308 */ /* 0x0007220000000800 */
[----:B0-----:R0:W-:Y:S01]  /*10390*/  @!P3 STS [R215+0x28820], R170 ;  /* 0x028820aad700b388 */ /* 0x0011e20000000800 */
[----:B------:R-:W-:Y:S01]  /*103a0*/  FADD.FTZ R153, R165, R0 ;  /* 0x00000000a5997221 */ /* 0x000fe20000010000 */
[-C--:B------:R-:W-:Y:S01]  /*103b0*/  FMUL.FTZ R26, R26, R170.reuse ;  /* 0x000000aa1a1a7220 */ /* 0x080fe20000410000 */
[-C--:B------:R-:W-:Y:S01]  /*103c0*/  FMUL.FTZ R27, R27, R170.reuse ;  /* 0x000000aa1b1b7220 */ /* 0x080fe20000410000 */
[-C--:B------:R-:W-:Y:S01]  /*103d0*/  FMUL.FTZ R30, R30, R170.reuse ;  /* 0x000000aa1e1e7220 */ /* 0x080fe20000410000 */
[----:B------:R-:W-:Y:S01]  /*103e0*/  FADD.FTZ R0, R168, R153 ;  /* 0x00000099a8007221 */ /* 0x000fe20000010000 */
[-C--:B------:R-:W-:Y:S01]  /*103f0*/  FMUL.FTZ R31, R31, R170.reuse ;  /* 0x000000aa1f1f7220 */ /* 0x080fe20000410000 */
[----:B------:R-:W5:Y:S01]  /*10400*/  MUFU.EX2 R159, R159 ;  /* 0x0000009f009f7308 */ /* 0x000f620000000800 */
[----:B---3--:R-:W-:Y:S01]  /*10410*/  F2FP.F16.F32.PACK_AB R158, R164, R161 ;  /* 0x000000a1a49e723e */ /* 0x008fe200000000ff */
[----:B------:R-:W-:Y:S01]  /*10420*/  FADD.FTZ R153, R169, R0 ;  /* 0x00000000a9997221 */ /* 0x000fe20000010000 */
[----:B------:R-:W-:Y:S01]  /*10430*/  FFMA.FTZ R0, R170, R3, R180 ;  /* 0x00000003aa007223 */ /* 0x000fe200000100b4 */
[-C--:B------:R-:W-:Y:S01]  /*10440*/  FMUL.FTZ R34, R34, R170.reuse ;  /* 0x000000aa22227220 */ /* 0x080fe20000410000 */
[----:B------:R-:W-:Y:S01]  /*10450*/  FMUL.FTZ R35, R35, R170 ;  /* 0x000000aa23237220 */ /* 0x000fe20000410000 */
[----:B------:R-:W-:Y:S01]  /*10460*/  FADD.FTZ R164, R172, R153 ;  /* 0x00000099aca47221 */ /* 0x000fe20000010000 */
[C---:B--2---:R-:W-:Y:S01]  /*10470*/  FADD.FTZ R0, R155.reuse, R0 ;  /* 0x000000009b007221 */ /* 0x044fe20000010000 */
[----:B0-----:R0:W2:Y:S01]  /*10480*/  MUFU.EX2 R215, R162 ;  /* 0x000000a200d77308 */ /* 0x0010a20000000800 */
[----:B------:R-:W-:Y:S01]  /*10490*/  F2FP.F16.F32.PACK_AB R153, R155, R180 ;  /* 0x000000b49b99723e */ /* 0x000fe200000000ff */
[----:B------:R-:W-:Y:S01]  /*104a0*/  FADD.FTZ R3, R173, R164 ;  /* 0x000000a4ad037221 */ /* 0x000fe20000010000 */
[----:B----4-:R-:W-:Y:S01]  /*104b0*/  FADD.FTZ R0, R213, R0 ;  /* 0x00000000d5007221 */ /* 0x010fe20000010000 */
[----:B------:R-:W-:Y:S01]  /*104c0*/  F2FP.F16.F32.PACK_AB R164, R176, R173 ;  /* 0x000000adb0a4723e */ /* 0x000fe200000000ff */
[-C--:B------:R-:W-:Y:S01]  /*104d0*/  FMUL.FTZ R38, R38, R170.reuse ;  /* 0x000000aa26267220 */ /* 0x080fe20000410000 */
[----:B------:R-:W-:Y:S01]  /*104e0*/  FADD.FTZ R168, R176, R3 ;  /* 0x00000003b0a87221 */ /* 0x000fe20000010000 */
[-C--:B------:R-:W-:Y:S01]  /*104f0*/  FMUL.FTZ R39, R39, R170.reuse ;  /* 0x000000aa27277220 */ /* 0x080fe20000410000 */
[----:B------:R-:W3:Y:S01]  /*10500*/  MUFU.EX2 R163, R163 ;  /* 0x000000a300a37308 */ /* 0x000ee20000000800 */
[----:B0-----:R-:W-:Y:S01]  /*10510*/  F2FP.F16.F32.PACK_AB R162, R172, R169 ;  /* 0x000000a9aca2723e */ /* 0x001fe200000000ff */
[----:B------:R-:W-:Y:S01]  /*10520*/  FADD.FTZ R3, R177, R168 ;  /* 0x000000a8b1037221 */ /* 0x000fe20000010000 */
[C---:B-----5:R-:W-:Y:S01]  /*10530*/  FADD.FTZ R168, R159.reuse, R0 ;  /* 0x000000009fa87221 */ /* 0x060fe20000010000 */
[----:B------:R-:W-:Y:S01]  /*10540*/  F2FP.F16.F32.PACK_AB R155, R159, R213 ;  /* 0x000000d59f9b723e */ /* 0x000fe200000000ff */
[----:B------:R-:W-:Y:S01]  /*10550*/  BAR.SYNC.DEFER_BLOCKING 0xf, 0x100 ;  /* 0x03c4000000007b1d */ /* 0x000fe20000010000 */
[C---:B------:R-:W-:Y:S01]  /*10560*/  FADD.FTZ R0, R166.reuse, R3 ;  /* 0x00000003a6007221 */ /* 0x040fe20000010000 */
[----:B------:R-:W-:Y:S01]  /*10570*/  F2FP.F16.F32.PACK_AB R166, R166, R177 ;  /* 0x000000b1a6a6723e */ /* 0x000fe200000000ff */
[-C--:B------:R-:W-:Y:S01]  /*10580*/  FMUL.FTZ R42, R42, R170.reuse ;  /* 0x000000aa2a2a7220 */ /* 0x080fe20000410000 */
[----:B--2---:R-:W-:Y:S01]  /*10590*/  FADD.FTZ R168, R215, R168 ;  /* 0x000000a8d7a87221 */ /* 0x004fe20000010000 */
[-C--:B------:R-:W-:Y:S01]  /*105a0*/  FMUL.FTZ R43, R43, R170.reuse ;  /* 0x000000aa2b2b7220 */ /* 0x080fe20000410000 */
[----:B------:R-:W0:Y:S01]  /*105b0*/  MUFU.EX2 R214, R214 ;  /* 0x000000d600d67308 */ /* 0x000e220000000800 */
[-C--:B------:R-:W-:Y:S01]  /*105c0*/  FMUL.FTZ R46, R46, R170.reuse ;  /* 0x000000aa2e2e7220 */ /* 0x080fe20000410000 */
[-C--:B------:R-:W-:Y:S01]  /*105d0*/  FMUL.FTZ R47, R47, R170.reuse ;  /* 0x000000aa2f2f7220 */ /* 0x080fe20000410000 */
[-C--:B------:R-:W-:Y:S01]  /*105e0*/  FMUL.FTZ R50, R50, R170.reuse ;  /* 0x000000aa32327220 */ /* 0x080fe20000410000 */
[-C--:B------:R-:W-:Y:S01]  /*105f0*/  FMUL.FTZ R51, R51, R170.reuse ;  /* 0x000000aa33337220 */ /* 0x080fe20000410000 */
[-C--:B------:R-:W-:Y:S01]  /*10600*/  FMUL.FTZ R54, R54, R170.reuse ;  /* 0x000000aa36367220 */ /* 0x080fe20000410000 */
[C---:B---3--:R-:W-:Y:S01]  /*10610*/  FADD.FTZ R3, R163.reuse, R168 ;  /* 0x000000a8a3037221 */ /* 0x048fe20000010000 */
[----:B------:R-:W-:Y:S01]  /*10620*/  F2FP.F16.F32.PACK_AB R157, R163, R215 ;  /* 0x000000d7a39d723e */ /* 0x000fe200000000ff */
[----:B------:R-:W2:Y:S01]  /*10630*/  MUFU.EX2 R167, R167 ;  /* 0x000000a700a77308 */ /* 0x000ea20000000800 */
[-C--:B------:R-:W-:Y:S01]  /*10640*/  FMUL.FTZ R55, R55, R170.reuse ;  /* 0x000000aa37377220 */ /* 0x080fe20000410000 */
        /* <DEDUP_REMOVED lines=8> */
[----:B------:R0:W-:Y:S01]  /*106d0*/  STSM.16.M88.4 [R195+0x26800], R152 ;  /* 0x02680098c3007844 */ /* 0x0001e20000000200 */
        /* <DEDUP_REMOVED lines=44> */
[----:B------:R0:W-:Y:S01]  /*109a0*/  STSM.16.M88.4 [R198], R160 ;  /* 0x000000a0c6007844 */ /* 0x0001e20000000200 */
[----:B------:R-:W3:Y:S01]  /*109b0*/  MUFU.EX2 R182, R182 ;  /* 0x000000b600b67308 */ /* 0x000ee20000000800 */
        /* <DEDUP_REMOVED lines=8> */
[C---:B--2---:R-:W-:Y:S01]  /*10a40*/  FADD.FTZ R3, R168.reuse, R3 ;  /* 0x00000003a8037221 */ /* 0x044fe20000010000 */
[----:B------:R-:W-:Y:S01]  /*10a50*/  F2FP.F16.F32.PACK_AB R165, R168, R165 ;  /* 0x000000a5a8a5723e */ /* 0x000fe200000000ff */
[-C--:B------:R-:W-:Y:S01]  /*10a60*/  FMUL.FTZ R142, R142, R170.reuse ;  /* 0x000000aa8e8e7220 */ /* 0x080fe20000410000 */
[-C--:B------:R-:W-:Y:S01]  /*10a70*/  FMUL.FTZ R143, R143, R170.reuse ;  /* 0x000000aa8f8f7220 */ /* 0x080fe20000410000 */
[-C--:B------:R-:W-:Y:S01]  /*10a80*/  FMUL.FTZ R146, R146, R170.reuse ;  /* 0x000000aa92927220 */ /* 0x080fe20000410000 */
[-C--:B------:R-:W-:Y:S01]  /*10a90*/  FMUL.FTZ R147, R147, R170.reuse ;  /* 0x000000aa93937220 */ /* 0x080fe20000410000 */
[-C--:B------:R-:W-:Y:S01]  /*10aa0*/  FMUL.FTZ R150, R150, R170.reuse ;  /* 0x000000aa96967220 */ /* 0x080fe20000410000 */
[----:B------:R-:W-:Y:S01]  /*10ab0*/  FMUL.FTZ R151, R151, R170 ;  /* 0x000000aa97977220 */ /* 0x000fe20000410000 */
[----:B---3--:R-:W-:Y:S01]  /*10ac0*/  FADD.FTZ R172, R182, R3 ;  /* 0x00000003b6ac7221 */ /* 0x008fe20000010000 */
[----:B----4-:R-:W-:-:S03]  /*10ad0*/  F2FP.F16.F32.PACK_AB R167, R183, R182 ;  /* 0x000000b6b7a7723e */ /* 0x010fc600000000ff */
[----:B------:R-:W-:Y:S02]  /*10ae0*/  FADD.FTZ R3, R183, R172 ;  /* 0x000000acb7037221 */ /* 0x000fe40000010000 */
[----:B------:R0:W-:Y:S01]  /*10af0*/  STSM.16.M88.4 [R197], R164 ;  /* 0x000000a4c5007844 */ /* 0x0001e20000000200 */
[----:B------:R-:W-:Y:S05]  /*10b00*/  @!P0 BRA `(.L_x_2843) ;  /* 0x0000000000048947 */ /* 0x000fea0003800000 */
[----:B------:R-:W-:Y:S01]  /*10b10*/  BPT.TRAP 0x1 ;  /* 0x000000040000795c */ /* 0x000fe20000300000 */
.L_x_2843:
[----:B------:R2:W3:Y:S01]  /*10b20*/  SYNCS.PHASECHK.TRANS64.TRYWAIT P3, [R12+URZ+0x28c50], R207 ;  /* 0x028c50cf0c0075a7 */ /* 0x0004e2000806017f */
[----:B------:R-:W-:Y:S05]  /*10b30*/  @!P0 BRA `(.L_x_2844) ;  /* 0x0000000000048947 */ /* 0x000fea0003800000 */
[----:B------:R-:W-:Y:S01]  /*10b40*/  BPT.TRAP 0x1 ;  /* 0x000000040000795c */ /* 0x000fe20000300000 */
.L_x_2844:
[----:B------:R-:W-:Y:S04]  /*10b50*/  BSSY B2, `(.L_x_2845) ;  /* 0x0000004000027945 */ /* 0x000fe80003800000 */
[----:B---3--:R-:W-:Y:S05]  /*10b60*/  @P3 BRA `(.L_x_2846) ;  /* 0x0000000000083947 */ /* 0x008fea0003800000 */
[----:B------:R-:W3:Y:S02]  /*10b70*/  SYNCS.PHASECHK.TRANS64.TRYWAIT P3, [R12+URZ+0x28c50], R207 ;  /* 0x028c50cf0c0075a7 */ /* 0x000ee4000806017f */
[----:B---3--:R-:W-:Y:S05]  /*10b80*/  @!P3 BRA `(.L_x_2847) ;  /* 0x0000010000ecb947 */ /* 0x008fea0003800000 */
.L_x_2846:
[----:B------:R-:W-:Y:S05]  /*10b90*/  BSYNC B2 ;  /* 0x0000000000027941 */ /* 0x000fea0003800000 */
.L_x_2845:
[----:B------:R-:W-:Y:S01]  /*10ba0*/  IMAD R168, R18, 0x1000, R190 ;  /* 0x0000100012a87824 */ /* 0x000fe200078e02be */
[----:B------:R-:W-:Y:S01]  /*10bb0*/  WARPGROUP.ARRIVE ;  /* 0x00000000000079c5 */ /* 0x000fe20000000000 */
[----:B------:R-:W-:Y:S01]  /*10bc0*/  IMAD.MOV.U32 R169, RZ, RZ, 0x40000040 ;  /* 0x40000040ffa97424 */ /* 0x000fe200078e00ff */
[----:B------:R-:W-:Y:S01]  /*10bd0*/  MOV R214, R14 ;  /* 0x0000000e00d67202 */ /* 0x000fe20000000f00 */
[----:B-123--:R-:W-:Y:S01]  /*10be0*/  @!P1 VIADD R12, R12, 0x28c60 ;  /* 0x00028c600c0c9836 */ /* 0x00efe20000000000 */
        /* <DEDUP_REMOVED lines=41> */
.L_x_2837:
[----:B0-----:R-:W-:-:S07]  /*10e80*/  IMAD.MOV.U32 R12, RZ, RZ, R206 ;  /* 0x000000ffff0c7224 */ /* 0x001fce00078e00ce */
.L_x_2836:
[----:B------:R-:W-:Y:S05]  /*10e90*/  BSYNC B0 ;  /* 0x0000000000007941 */ /* 0x000fea0003800000 */
.L_x_2835:
[----:B------:R-:W-:Y:S01]  /*10ea0*/  ISETP.GE.AND P2, PT, R12, R202, PT ;  /* 0x000000ca0c00720c */ /* 0x000fe20003f46270 */
[----:B------:R-:W-:-:S12]  /*10eb0*/  BSSY B0, `(.L_x_2849) ;  /* 0x000028e000007945 */ /* 0x000fd80003800000 */
[----:B------:R-:W-:Y:S05]  /*10ec0*/  @!P2 BRA `(.L_x_2850) ;  /* 0x000000280030a947 */ /* 0x000fea0003800000 */
[----:B------:R-:W-:Y:S02]  /*10ed0*/  IMAD.MOV.U32 R213, RZ, RZ, R15 ;  /* 0x000000ffffd57224 */ /* 0x000fe400078e000f */
[----:B0-----:R-:W-:Y:S02]  /*10ee0*/  IMAD.MOV.U32 R215, RZ, RZ, R14 ;  /* 0x000000ffffd77224 */ /* 0x001fe400078e000e */
[----:B------:R-:W-:-:S07]  /*10ef0*/  IMAD.MOV.U32 R214, RZ, RZ, R18 ;  /* 0x000000ffffd67224 */ /* 0x000fce00078e0012 */
.L_x_2869:
[----:B------:R-:W-:-:S05]  /*10f00*/  VIADD R18, R214, 0x1 ;  /* 0x00000001d6127836 */ /* 0x000fca0000000000 */
[----:B------:R-:W-:-:S04]  /*10f10*/  ISETP.NE.AND P2, PT, R18, 0x2, PT ;  /* 0x000000021200780c */ /* 0x000fc80003f45270 */
[----:B------:R-:W-:Y:S02]  /*10f20*/  SEL R14, RZ, 0x1, P2 ;  /* 0x00000001ff0e7807 */ /* 0x000fe40001000000 */
[----:B------:R-:W-:Y:S02]  /*10f30*/  SEL R18, R18, RZ, P2 ;  /* 0x000000ff12127207 */ /* 0x000fe40001000000 */
[----:B------:R-:W-:Y:S01]  /*10f40*/  LOP3.LUT R19, R19, R14, RZ, 0x3c, !PT ;  /* 0x0000000e13137212 */ /* 0x000fe200078e3cff */
[----:B-1----:R-:W-:Y:S06]  /*10f50*/  @!P0 BRA `(.L_x_2851) ;  /* 0x0000000000048947 */ /* 0x002fec0003800000 */
[----:B------:R-:W-:Y:S01]  /*10f60*/  BPT.TRAP 0x1 ;  /* 0x000000040000795c */ /* 0x000fe20000300000 */
.L_x_2851:
[----:B------:R-:W-:Y:S01]  /*10f70*/  IMAD R206, R18, 0x8, R2 ;  /* 0x0000000812ce7824 */ /* 0x000fe200078e0202 */
[----:B------:R-:W-:-:S04]  /*10f80*/  SHF.L.U32 R207, R19, 0x1f, RZ ;  /* 0x0000001f13cf7819 */ /* 0x000fc800000006ff */
[----:B------:R0:W1:Y:S01]  /*10f90*/  SYNCS.PHASECHK.TRANS64.TRYWAIT P2, [R206+URZ+0x28c30], R207 ;  /* 0x028c30cfce0075a7 */ /* 0x000062000804017f */
[----:B------:R-:W-:Y:S05]  /*10fa0*/  @!P0 BRA `(.L_x_2852) ;  /* 0x0000000000048947 */ /* 0x000fea0003800000 */
[----:B------:R-:W-:Y:S01]  /*10fb0*/  BPT.TRAP 0x1 ;  /* 0x000000040000795c */ /* 0x000fe20000300000 */
.L_x_2852:
[----:B------:R-:W-:Y:S01]  /*10fc0*/  BSSY B1, `(.L_x_2853) ;  /* 0x0000006000017945 */ /* 0x000fe20003800000 */
[----:B------:R-:W-:Y:S02]  /*10fd0*/  IMAD R14, R18, 0x200, R13 ;  /* 0x00000200120e7824 */ /* 0x000fe400078e020d */
[----:B------:R-:W-:Y:S01]  /*10fe0*/  IMAD.MOV.U32 R15, RZ, RZ, 0x40000040 ;  /* 0x40000040ff0f7424 */ /* 0x000fe200078e00ff */
[----:B-1----:R-:W-:Y:S06]  /*10ff0*/  @P2 BRA `(.L_x_2854) ;  /* 0x0000000000082947 */ /* 0x002fec0003800000 */
[----:B------:R-:W1:Y:S02]  /*11000*/  SYNCS.PHASECHK.TRANS64.TRYWAIT P2, [R206+URZ+0x28c30], R207 ;  /* 0x028c30cfce0075a7 */ /* 0x000e64000804017f */
[----:B-1----:R-:W-:Y:S05]  /*11010*/  @!P2 BRA `(.L_x_2855) ;  /* 0x000000fc00dca947 */ /* 0x002fea0003800000 */
.L_x_2854:
[----:B------:R-:W-:Y:S05]  /*11020*/  BSYNC B1 ;  /* 0x0000000000017941 */ /* 0x000fea0003800000 */
.L_x_2853:
[C---:B------:R-:W-:Y:S01]  /*11030*/  R2UR UR6, R14.reuse ;  /* 0x000000000e0672ca */ /* 0x040fe200000e0000 */
[----:B------:R-:W-:Y:S01]  /*11040*/  WARPGROUP.ARRIVE ;  /* 0x00000000000079c5 */ /* 0x000fe20000000000 */
[----:B------:R-:W-:Y:S01]  /*11050*/  R2UR UR7, R15 ;  /* 0x000000000f0772ca */ /* 0x000fe200000e0000 */
[----:B------:R-:W-:Y:S01]  /*11060*/  VIADD R20, R14, 0x2 ;  /* 0x000000020e147836 */ /* 0x000fe20000000000 */
[----:B------:R-:W-:Y:S01]  /*11070*/  R2UR UR4, R4 ;  /* 0x00000000040472ca */ /* 0x000fe200000e0000 */
[----:B------:R-:W-:Y:S01]  /*11080*/  IMAD.MOV.U32 R21, RZ, RZ, 0x40000040 ;  /* 0x40000040ff157424 */ /* 0x000fe200078e00ff */
[----:B------:R-:W-:Y:S01]  /*11090*/  R2UR UR5, R5 ;  /* 0x00000000050572ca */ /* 0x000fe200000e0000 */
[----:B------:R-:W-:-:S12]  /*110a0*/  IMAD.MOV.U32 R15, RZ, RZ, 0x40000040 ;  /* 0x40000040ff0f7424 */ /* 0x000fd800078e00ff */
        /* <DEDUP_REMOVED lines=32> */
[----:B------:R-:W-:Y:S01]  /*112b0*/  HGMMA.64x64x16.F32 R152, gdesc[UR4], R152, gsb0 ;  /* 0x00e00000049879f0 */ /* 0x000fe20008000898 */
[----:B------:R-:W-:Y:S02]  /*112c0*/  ULDC UR4, c[0x0][0x9d8] ;  /* 0x0002760000047ab9 */ /* 0x000fe40000000800 */
        /* <DEDUP_REMOVED lines=36> */
[----:B------:R-:W-:Y:S01]  /*11510*/  ULDC UR4, c[0x0][0x9e0] ;  /* 0x0002780000047ab9 */ /* 0x000fe20000000800 */
[----:B------:R4:W-:Y:S01]  /*11520*/  @!P1 SYNCS.ARRIVE.TRANS64.RED.A1T0 RZ, [R14+URZ], RZ ;  /* 0x000000ff0eff99a7 */ /* 0x0009e2000810043f */
[----:B------:R-:W-:-:S05]  /*11530*/  IADD3 R183, -R22, R183, R23 ;  /* 0x000000b716b77210 */ /* 0x000fca0007ffe117 */
[----:B------:R-:W0:Y:S01]  /*11540*/  MUFU.TANH R229, R229 ;  /* 0x000000e500e57308 */ /* 0x000e220000002400 */
[C---:B------:R-:W-:Y:S02]  /*11550*/  VIADD R231, R183.reuse, UR45 ;  /* 0x0000002db7e77c36 */ /* 0x040fe40008000000 */
[----:B------:R-:W-:Y:S02]  /*11560*/  VIADD R183, R183, UR4 ;  /* 0x00000004b7b77c36 */ /* 0x000fe40008000000 */
[--C-:B--2---:R-:W-:Y:S02]  /*11570*/  IMAD.IADD R182, R231, 0x1, R232.reuse ;  /* 0x00000001e7b67824 */ /* 0x104fe400078e02e8 */
        /* <DEDUP_REMOVED lines=32> */
[----:B------:R-:W-:Y:S01]  /*11780*/  IADD3 R232, -R22, R23, R232 ;  /* 0x0000001716e87210 */ /* 0x000fe20007ffe1e8 */
[----:B------:R-:W-:Y:S03]  /*11790*/  BSSY B1, `(.L_x_2857) ;  /* 0x0000012000017945 */ /* 0x000fe60003800000 */
[----:B------:R-:W-:-:S13]  /*117a0*/  ISETP.GT.AND P2, PT, R232, -0x1, PT ;  /* 0xffffffffe800780c */ /* 0x000fda0003f44270 */
[----:B------:R-:W-:Y:S05]  /*117b0*/  @P2 BRA `(.L_x_2858) ;  /* 0x0000000000242947 */ /* 0x000fea0003800000 */
[----:B------:R-:W-:Y:S01]  /*117c0*/  ULDC UR4, c[0x0][0x9e4] ;  /* 0x0002790000047ab9 */ /* 0x000fe20000000800 */
[----:B------:R-:W-:Y:S01]  /*117d0*/  LOP3.LUT R232, RZ, R232, RZ, 0x33, !PT ;  /* 0x000000e8ffe87212 */ /* 0x000fe200078e33ff */
[----:B------:R-:W-:-:S05]  /*117e0*/  IMAD.U32 R233, RZ, RZ, UR4 ;  /* 0x00000004ffe97e24 */ /* 0x000fca000f8e00ff */
[----:B------:R-:W-:-:S13]  /*117f0*/  ISETP.NE.AND P2, PT, R233, 0x1, PT ;  /* 0x00000001e900780c */ /* 0x000fda0003f45270 */
[----:B------:R-:W2:Y:S02]  /*11800*/  @P2 LDC.64 R14, c[0x0][0x9e8] ;  /* 0x00027a00ff0e2b82 */ /* 0x000ea40000000a00 */
[----:B--2---:R-:W-:-:S05]  /*11810*/  @P2 IMAD.HI.U32 R14, R232, R14, RZ ;  /* 0x0000000ee80e2227 */ /* 0x004fca00078e00ff */
[----:B------:R-:W-:-:S04]  /*11820*/  @P2 SHF.R.U32.HI R232, RZ, R15, R14 ;  /* 0x0000000fffe82219 */ /* 0x000fc8000001160e */
[----:B------:R-:W-:Y:S01]  /*11830*/  LOP3.LUT R232, RZ, R232, RZ, 0x33, !PT ;  /* 0x000000e8ffe87212 */ /* 0x000fe200078e33ff */
[----:B------:R-:W-:Y:S06]  /*11840*/  BRA `(.L_x_2859) ;  /* 0x0000000000187947 */ /* 0x000fec0003800000 */
.L_x_2858:
[----:B------:R-:W-:Y:S02]  /*11850*/  ULDC UR4, c[0x0][0x9e4] ;  /* 0x0002790000047ab9 */ /* 0x000fe40000000800 */
[----:B------:R-:W-:-:S05]  /*11860*/  IMAD.U32 R233, RZ, RZ, UR4 ;  /* 0x00000004ffe97e24 */ /* 0x000fca000f8e00ff */
[----:B------:R-:W-:-:S13]  /*11870*/  ISETP.NE.AND P2, PT, R233, 0x1, PT ;  /* 0x00000001e900780c */ /* 0x000fda0003f45270 */
[----:B------:R-:W2:Y:S02]  /*11880*/  @P2 LDC.64 R14, c[0x0][0x9e8] ;  /* 0x00027a00ff0e2b82 */ /* 0x000ea40000000a00 */
[----:B--2---:R-:W-:-:S05]  /*11890*/  @P2 IMAD.HI.U32 R14, R232, R14, RZ ;  /* 0x0000000ee80e2227 */ /* 0x004fca00078e00ff */
[----:B------:R-:W-:-:S07]  /*118a0*/  @P2 SHF.R.U32.HI R232, RZ, R15, R14 ;  /* 0x0000000fffe82219 */ /* 0x000fce000001160e */
.L_x_2859:
[----:B------:R-:W-:Y:S05]  /*118b0*/  BSYNC B1 ;  /* 0x0000000000017941 */ /* 0x000fea0003800000 */
.L_x_2857:
[----:B------:R-:W-:-:S04]  /*118c0*/  IMAD R232, R232, R233, -R178 ;  /* 0x000000e9e8e87224 */ /* 0x000fc800078e0ab2 */
[----:B------:R-:W-:-:S05]  /*118d0*/  IMAD.IADD R232, R232, 0x1, -R184 ;  /* 0x00000001e8e87824 */ /* 0x000fca00078e0ab8 */
[----:B------:R-:W-:Y:S02]  /*118e0*/  VIMNMX R182, R182, R232, !PT ;  /* 0x000000e8b6b67248 */ /* 0x000fe40007fe0100 */
[----:B------:R-:W-:-:S07]  /*118f0*/  VIADDMNMX R181, R232, R233, R181, PT ;  /* 0x000000e9e8b57246 */ /* 0x000fce00038001b5 */
.L_x_2856:
[----:B------:R-:W-:Y:S01]  /*11900*/  ISETP.GT.AND P2, PT, R12, -0x1, PT ;  /* 0xffffffff0c00780c */ /* 0x000fe20003f44270 */
[----:B------:R-:W2:Y:S03]  /*11910*/  SHFL.IDX PT, R20, R20, 0x1, 0x1c1f ;  /* 0x003c1f0014147f89 */ /* 0x000ea600000e0000 */
[C---:B------:R-:W-:Y:S02]  /*11920*/  ISETP.GT.AND P4, PT, R182.reuse, RZ, P2 ;  /* 0x000000ffb600720c */ /* 0x040fe40001784270 */
[----:B------:R-:W-:Y:S02]  /*11930*/  ISETP.GT.AND P3, PT, R182, 0x1, P2 ;  /* 0x00000001b600780c */ /* 0x000fe40001764270 */
[C---:B------:R-:W-:Y:S02]  /*11940*/  ISETP.LT.OR P4, PT, R181.reuse, 0x1, P4 ;  /* 0x00000001b500780c */ /* 0x040fe40002781670 */
[----:B------:R-:W-:-:S02]  /*11950*/  ISETP.LT.OR P3, PT, R181, 0x2, P3 ;  /* 0x00000002b500780c */ /* 0x000fc40001f61670 */
[----:B------:R-:W-:Y:S02]  /*11960*/  FSEL R216, R216, -INF , !P4 ;  /* 0xff800000d8d87808 */ /* 0x000fe40006000000 */
[----:B0-----:R-:W-:Y:S02]  /*11970*/  FSEL R229, R229, -INF , !P3 ;  /* 0xff800000e5e57808 */ /* 0x001fe40005800000 */
[C---:B------:R-:W-:Y:S02]  /*11980*/  ISETP.GT.AND P4, PT, R182.reuse, 0x8, P2 ;  /* 0x00000008b600780c */ /* 0x040fe40001784270 */
[----:B------:R-:W-:Y:S02]  /*11990*/  ISETP.GT.AND P3, PT, R182, 0x9, P2 ;  /* 0x00000009b600780c */ /* 0x000fe40001764270 */
[C---:B------:R-:W-:Y:S02]  /*119a0*/  ISETP.LT.OR P4, PT, R181.reuse, 0x9, P4 ;  /* 0x00000009b500780c */ /* 0x040fe40002781670 */
[----:B------:R-:W-:-:S02]  /*119b0*/  ISETP.LT.OR P3, PT, R181, 0xa, P3 ;  /* 0x0000000ab500780c */ /* 0x000fc40001f61670 */
[----:B------:R-:W-:Y:S01]  /*119c0*/  FSEL R155, R155, -INF , !P4 ;  /* 0xff8000009b9b7808 */ /* 0x000fe20006000000 */
[--C-:B--2---:R-:W-:Y:S01]  /*119d0*/  IMAD.IADD R183, R183, 0x1, R20.reuse ;  /* 0x00000001b7b77824 */ /* 0x104fe200078e0214 */
[----:B------:R-:W-:Y:S01]  /*119e0*/  FSEL R230, R230, -INF , !P3 ;  /* 0xff800000e6e67808 */ /* 0x000fe20005800000 */
[----:B------:R-:W-:Y:S01]  /*119f0*/  IMAD.IADD R231, R231, 0x1, R20 ;  /* 0x00000001e7e77824 */ /* 0x000fe200078e0214 */
[C---:B------:R-:W-:Y:S02]  /*11a00*/  ISETP.GT.AND P4, PT, R182.reuse, 0x10, P2 ;  /* 0x00000010b600780c */ /* 0x040fe40001784270 */
[----:B------:R-:W-:Y:S02]  /*11a10*/  ISETP.GT.AND P3, PT, R182, 0x11, P2 ;  /* 0x00000011b600780c */ /* 0x000fe40001764270 */
[C---:B------:R-:W-:Y:S02]  /*11a20*/  ISETP.LT.OR P4, PT, R181.reuse, 0x11, P4 ;  /* 0x00000011b500780c */ /* 0x040fe40002781670 */
[----:B------:R-:W-:-:S02]  /*11a30*/  ISETP.LT.OR P3, PT, R181, 0x12, P3 ;  /* 0x00000012b500780c */ /* 0x000fc40001f61670 */
[----:B------:R-:W-:Y:S02]  /*11a40*/  FSEL R159, R159, -INF , !P4 ;  /* 0xff8000009f9f7808 */ /* 0x000fe40006000000 */
[----:B------:R-:W-:Y:S02]  /*11a50*/  FSEL R160, R160, -INF , !P3 ;  /* 0xff800000a0a07808 */ /* 0x000fe40005800000 */
        /* <DEDUP_REMOVED lines=29> */
[----:B------:R-:W-:Y:S01]  /*11c30*/  FSEL R180, R180, -INF , !P3 ;  /* 0xff800000b4b47808 */ /* 0x000fe20005800000 */
[----:B------:R-:W-:Y:S08]  /*11c40*/  @!P6 BRA `(.L_x_2860) ;  /* 0x000000000060e947 */ /* 0x000ff00003800000 */
[----:B------:R-:W-:Y:S01]  /*11c50*/  IADD3 R20, -R22, R23, R20 ;  /* 0x0000001716147210 */ /* 0x000fe20007ffe114 */
[----:B------:R-:W-:Y:S03]  /*11c60*/  BSSY B1, `(.L_x_2861) ;  /* 0x0000012000017945 */ /* 0x000fe60003800000 */
[----:B------:R-:W-:-:S13]  /*11c70*/  ISETP.GT.AND P3, PT, R20, -0x1, PT ;  /* 0xffffffff1400780c */ /* 0x000fda0003f64270 */
[----:B------:R-:W-:Y:S05]  /*11c80*/  @P3 BRA `(.L_x_2862) ;  /* 0x0000000000243947 */ /* 0x000fea0003800000 */
[----:B------:R-:W-:Y:S01]  /*11c90*/  ULDC UR4, c[0x0][0x9e4] ;  /* 0x0002790000047ab9 */ /* 0x000fe20000000800 */
[----:B------:R-:W-:Y:S02]  /*11ca0*/  LOP3.LUT R20, RZ, R20, RZ, 0x33, !PT ;  /* 0x00000014ff147212 */ /* 0x000fe400078e33ff */
[----:B------:R-:W-:-:S04]  /*11cb0*/  MOV R181, UR4 ;  /* 0x0000000400b57c02 */ /* 0x000fc80008000f00 */
[----:B------:R-:W-:-:S13]  /*11cc0*/  ISETP.NE.AND P3, PT, R181, 0x1, PT ;  /* 0x00000001b500780c */ /* 0x000fda0003f65270 */
[----:B------:R-:W0:Y:S02]  /*11cd0*/  @P3 LDC.64 R14, c[0x0][0x9e8] ;  /* 0x00027a00ff0e3b82 */ /* 0x000e240000000a00 */
[----:B0-----:R-:W-:-:S05]  /*11ce0*/  @P3 IMAD.HI.U32 R14, R20, R14, RZ ;  /* 0x0000000e140e3227 */ /* 0x001fca00078e00ff */
[----:B------:R-:W-:-:S04]  /*11cf0*/  @P3 SHF.R.U32.HI R20, RZ, R15, R14 ;  /* 0x0000000fff143219 */ /* 0x000fc8000001160e */
[----:B------:R-:W-:Y:S01]  /*11d00*/  LOP3.LUT R20, RZ, R20, RZ, 0x33, !PT ;  /* 0x00000014ff147212 */ /* 0x000fe200078e33ff */
[----:B------:R-:W-:Y:S06]  /*11d10*/  BRA `(.L_x_2863) ;  /* 0x0000000000187947 */ /* 0x000fec0003800000 */
.L_x_2862:
[----:B------:R-:W-:Y:S02]  /*11d20*/  ULDC UR4, c[0x0][0x9e4] ;  /* 0x0002790000047ab9 */ /* 0x000fe40000000800 */
[----:B------:R-:W-:-:S05]  /*11d30*/  IMAD.U32 R181, RZ, RZ, UR4 ;  /* 0x00000004ffb57e24 */ /* 0x000fca000f8e00ff */
[----:B------:R-:W-:-:S13]  /*11d40*/  ISETP.NE.AND P3, PT, R181, 0x1, PT ;  /* 0x00000001b500780c */ /* 0x000fda0003f65270 */
[----:B------:R-:W0:Y:S02]  /*11d50*/  @P3 LDC.64 R14, c[0x0][0x9e8] ;  /* 0x00027a00ff0e3b82 */ /* 0x000e240000000a00 */
[----:B0-----:R-:W-:-:S05]  /*11d60*/  @P3 IMAD.HI.U32 R14, R20, R14, RZ ;  /* 0x0000000e140e3227 */ /* 0x001fca00078e00ff */
[----:B------:R-:W-:-:S07]  /*11d70*/  @P3 SHF.R.U32.HI R20, RZ, R15, R14 ;  /* 0x0000000fff143219 */ /* 0x000fce000001160e */
.L_x_2863:
[----:B------:R-:W-:Y:S05]  /*11d80*/  BSYNC B1 ;  /* 0x0000000000017941 */ /* 0x000fea0003800000 */
.L_x_2861:
[----:B------:R-:W-:-:S04]  /*11d90*/  IMAD R20, R20, R181, -R178 ;  /* 0x000000b514147224 */ /* 0x000fc800078e0ab2 */
[----:B------:R-:W-:-:S05]  /*11da0*/  IMAD.IADD R20, R20, 0x1, -R184 ;  /* 0x0000000114147824 */ /* 0x000fca00078e0ab8 */
[----:B------:R-:W-:Y:S02]  /*11db0*/  VIMNMX R231, R231, R20, !PT ;  /* 0x00000014e7e77248 */ /* 0x000fe40007fe0100 */
[----:B------:R-:W-:-:S07]  /*11dc0*/  VIADDMNMX R183, R20, R181, R183, PT ;  /* 0x000000b514b77246 */ /* 0x000fce00038001b7 */
.L_x_2860:
[----:B------:R-:W-:Y:S01]  /*11dd0*/  FMNMX.FTZ R14, R216, R215, !PT ;  /* 0x000000d7d80e7209 */ /* 0x000fe20007810000 */
[----:B------:R-:W-:Y:S02]  /*11de0*/  ULDC UR4, c[0x0][0x988] ;  /* 0x0002620000047ab9 */ /* 0x000fe40000000800 */
[----:B------:R-:W-:Y:S01]  /*11df0*/  IMAD.U32 R20, RZ, RZ, UR4 ;  /* 0x00000004ff147e24 */ /* 0x000fe2000f8e00ff */
        /* <DEDUP_REMOVED lines=18> */
[----:B0-----:R-:W-:-:S04]  /*11f20*/  FMNMX.FTZ R14, R14, R15, !PT ;  /* 0x0000000f0e0e7209 */ /* 0x001fc80007810000 */
[C---:B------:R-:W-:Y:S01]  /*11f30*/  FSETP.NEU.FTZ.AND P3, PT, R14.reuse, -INF , PT ;  /* 0xff8000000e00780b */ /* 0x040fe20003f7d000 */
[----:B------:R-:W-:-:S03]  /*11f40*/  FMUL.FTZ R15, R14, R20 ;  /* 0x000000140e0f7220 */ /* 0x000fc60000410000 */
[----:B------:R-:W-:Y:S02]  /*11f50*/  FSEL R178, R14, RZ, P3 ;  /* 0x000000ff0eb27208 */ /* 0x000fe40001800000 */
[----:B------:R-:W-:Y:S02]  /*11f60*/  FSEL R15, R15, RZ, P3 ;  /* 0x000000ff0f0f7208 */ /* 0x000fe40001800000 */
[----:B------:R-:W-:Y:S01]  /*11f70*/  ISETP.GT.AND P3, PT, R231, 0x1, P2 ;  /* 0x00000001e700780c */ /* 0x000fe20001764270 */
[----:B------:R-:W-:Y:S01]  /*11f80*/  FADD.FTZ R178, -R178, R215 ;  /* 0x000000d7b2b27221 */ /* 0x000fe20000010100 */
[----:B------:R-:W-:Y:S02]  /*11f90*/  IMAD.MOV R215, RZ, RZ, -R194 ;  /* 0x000000ffffd77224 */ /* 0x000fe400078e0ac2 */
[-CC-:B------:R-:W-:Y:S01]  /*11fa0*/  FFMA.FTZ R216, R216, R20.reuse, -R15.reuse ;  /* 0x00000014d8d87223 */ /* 0x180fe2000001080f */
[----:B------:R-:W-:Y:S01]  /*11fb0*/  ISETP.LT.OR P4, PT, R183, 0x2, P3 ;  /* 0x00000002b700780c */ /* 0x000fe20001f81670 */
[-CC-:B------:R-:W-:Y:S01]  /*11fc0*/  FFMA.FTZ R229, R229, R20.reuse, -R15.reuse ;  /* 0x00000014e5e57223 */ /* 0x180fe2000001080f */
[----:B------:R-:W-:Y:S01]  /*11fd0*/  ISETP.GT.AND P3, PT, R231, 0x8, P2 ;  /* 0x00000008e700780c */ /* 0x000fe20001764270 */
[-CC-:B------:R-:W-:Y:S01]  /*11fe0*/  FFMA.FTZ R155, R155, R20.reuse, -R15.reuse ;  /* 0x000000149b9b7223 */ /* 0x180fe2000001080f */
[----:B------:R-:W-:Y:S01]  /*11ff0*/  FSEL R181, R152, -INF , !P4 ;  /* 0xff80000098b57808 */ /* 0x000fe20006000000 */
[-CC-:B------:R-:W-:Y:S01]  /*12000*/  FFMA.FTZ R230, R230, R20.reuse, -R15.reuse ;  /* 0x00000014e6e67223 */ /* 0x180fe2000001080f */
[----:B------:R-:W-:Y:S01]  /*12010*/  ISETP.GT.AND P4, PT, R231, 0x9, P2 ;  /* 0x00000009e700780c */ /* 0x000fe20001784270 */
[-CC-:B------:R-:W-:Y:S01]  /*12020*/  FFMA.FTZ R159, R159, R20.reuse, -R15.reuse ;  /* 0x000000149f9f7223 */ /* 0x180fe2000001080f */
[C---:B------:R-:W-:Y:S01]  /*12030*/  ISETP.LT.OR P3, PT, R183.reuse, 0x9, P3 ;  /* 0x00000009b700780c */ /* 0x040fe20001f61670 */
[-CC-:B------:R-:W-:Y:S01]  /*12040*/  FFMA.FTZ R160, R160, R20.reuse, -R15.reuse ;  /* 0x00000014a0a07223 */ /* 0x180fe2000001080f */
[----:B------:R-:W-:Y:S01]  /*12050*/  ISETP.LT.OR P4, PT, R183, 0xa, P4 ;  /* 0x0000000ab700780c */ /* 0x000fe20002781670 */
[-CC-:B------:R-:W-:Y:S01]  /*12060*/  FFMA.FTZ R162, R162, R20.reuse, -R15.reuse ;  /* 0x00000014a2a27223 */ /* 0x180fe2000001080f */
[----:B------:R-:W-:Y:S01]  /*12070*/  FSEL R153, R153, -INF , !P3 ;  /* 0xff80000099997808 */ /* 0x000fe20005800000 */
[-CC-:B------:R-:W-:Y:S01]  /*12080*/  FFMA.FTZ R165, R165, R20.reuse, -R15.reuse ;  /* 0x00000014a5a57223 */ /* 0x180fe2000001080f */
[----:B------:R-:W-:Y:S01]  /*12090*/  FSEL R154, R154, -INF , !P4 ;  /* 0xff8000009a9a7808 */ /* 0x000fe20006000000 */
[-CC-:B------:R-:W-:Y:S01]  /*120a0*/  FFMA.FTZ R166, R166, R20.reuse, -R15.reuse ;  /* 0x00000014a6a67223 */ /* 0x180fe2000001080f */
[C---:B------:R-:W-:Y:S01]  /*120b0*/  ISETP.GT.AND P4, PT, R231.reuse, 0x11, P2 ;  /* 0x00000011e700780c */ /* 0x040fe20001784270 */
[-CC-:B------:R-:W-:Y:S01]  /*120c0*/  FFMA.FTZ R168, R168, R20.reuse, -R15.reuse ;  /* 0x00000014a8a87223 */ /* 0x180fe2000001080f */
[----:B------:R-:W-:Y:S01]  /*120d0*/  ISETP.GT.AND P3, PT, R231, 0x10, P2 ;  /* 0x00000010e700780c */ /* 0x000fe20001764270 */
[-CC-:B------:R-:W-:Y:S01]  /*120e0*/  FFMA.FTZ R172, R172, R20.reuse, -R15.reuse ;  /* 0x00000014acac7223 */ /* 0x180fe2000001080f */
[----:B------:R-:W-:Y:S01]  /*120f0*/  ISETP.LT.OR P4, PT, R183, 0x12, P4 ;  /* 0x00000012b700780c */ /* 0x000fe20002781670 */
[-CC-:B------:R-:W-:Y:S01]  /*12100*/  FFMA.FTZ R173, R173, R20.reuse, -R15.reuse ;  /* 0x00000014adad7223 */ /* 0x180fe2000001080f */
[----:B------:R-:W-:Y:S01]  /*12110*/  ISETP.LT.OR P3, PT, R183, 0x11, P3 ;  /* 0x00000011b700780c */ /* 0x000fe20001f61670 */
[-CC-:B------:R-:W-:Y:S01]  /*12120*/  FFMA.FTZ R175, R175, R20.reuse, -R15.reuse ;  /* 0x00000014afaf7223 */ /* 0x180fe2000001080f */
[----:B------:R-:W-:Y:S01]  /*12130*/  FSEL R182, R157, -INF , !P4 ;  /* 0xff8000009db67808 */ /* 0x000fe20006000000 */
[-C--:B------:R-:W-:Y:S01]  /*12140*/  FMUL.FTZ R157, R178, R20.reuse ;  /* 0x00000014b29d7220 */ /* 0x080fe20000410000 */
[----:B------:R-:W-:Y:S01]  /*12150*/  ISETP.GT.AND P4, PT, R231, 0x19, P2 ;  /* 0x00000019e700780c */ /* 0x000fe20001784270 */
[-CC-:B------:R-:W-:Y:S01]  /*12160*/  FFMA.FTZ R177, R177, R20.reuse, -R15.reuse ;  /* 0x00000014b1b17223 */ /* 0x180fe2000001080f */
[----:B------:R-:W-:Y:S01]  /*12170*/  FSEL R156, R156, -INF , !P3 ;  /* 0xff8000009c9c7808 */ /* 0x000fe20005800000 */
[-CC-:B------:R-:W-:Y:S01]  /*12180*/  FFMA.FTZ R179, R179, R20.reuse, -R15.reuse ;  /* 0x00000014b3b37223 */ /* 0x180fe2000001080f */
[----:B------:R-:W-:Y:S01]  /*12190*/  ISETP.LT.OR P4, PT, R183, 0x1a, P4 ;  /* 0x0000001ab700780c */ /* 0x000fe20002781670 */
[----:B------:R-:W-:Y:S01]  /*121a0*/  FFMA.FTZ R180, R180, R20, -R15 ;  /* 0x00000014b4b47223 */ /* 0x000fe2000001080f */
[----:B------:R-:W-:Y:S01]  /*121b0*/  ISETP.GT.AND P3, PT, R231, 0x18, P2 ;  /* 0x00000018e700780c */ /* 0x000fe20001764270 */
[----:B------:R-:W-:Y:S01]  /*121c0*/  MUFU.EX2 R152, R216 ;  /* 0x000000d800987308 */ /* 0x000fe20000000800 */
[----:B------:R-:W-:-:S02]  /*121d0*/  FSEL R161, R161, -INF , !P4 ;  /* 0xff800000a1a17808 */ /* 0x000fc40006000000 */
[----:B------:R-:W-:Y:S02]  /*121e0*/  ISETP.GT.AND P4, PT, R231, 0x21, P2 ;  /* 0x00000021e700780c */ /* 0x000fe40001784270 */
[C---:B------:R-:W-:Y:S02]  /*121f0*/  ISETP.LT.OR P3, PT, R183.reuse, 0x19, P3 ;  /* 0x00000019b700780c */ /* 0x040fe40001f61670 */
[----:B------:R-:W-:Y:S01]  /*12200*/  ISETP.LT.OR P4, PT, R183, 0x22, P4 ;  /* 0x00000022b700780c */ /* 0x000fe20002781670 */
[----:B------:R-:W0:Y:S01]  /*12210*/  MUFU.EX2 R157, R157 ;  /* 0x0000009d009d7308 */ /* 0x000e220000000800 */
[----:B------:R-:W-:Y:S02]  /*12220*/  FSEL R158, R158, -INF , !P3 ;  /* 0xff8000009e9e7808 */ /* 0x000fe40005800000 */
[----:B------:R-:W-:Y:S02]  /*12230*/  FSEL R164, R164, -INF , !P4 ;  /* 0xff800000a4a47808 */ /* 0x000fe40006000000 */
[----:B------:R-:W-:-:S02]  /*12240*/  ISETP.GT.AND P4, PT, R231, 0x29, P2 ;  /* 0x00000029e700780c */ /* 0x000fc40001784270 */
[----:B------:R-:W-:Y:S01]  /*12250*/  ISETP.GT.AND P3, PT, R231, 0x20, P2 ;  /* 0x00000020e700780c */ /* 0x000fe20001764270 */
[----:B------:R-:W2:Y:S01]  /*12260*/  MUFU.EX2 R229, R229 ;  /* 0x000000e500e57308 */ /* 0x000ea20000000800 */
[C---:B------:R-:W-:Y:S02]  /*12270*/  ISETP.LT.OR P4, PT, R183.reuse, 0x2a, P4 ;  /* 0x0000002ab700780c */ /* 0x040fe40002781670 */
[----:B------:R-:W-:Y:S02]  /*12280*/  ISETP.LT.OR P3, PT, R183, 0x21, P3 ;  /* 0x00000021b700780c */ /* 0x000fe40001f61670 */
[----:B------:R-:W-:Y:S02]  /*12290*/  FSEL R169, R169, -INF , !P4 ;  /* 0xff800000a9a97808 */ /* 0x000fe40006000000 */
[----:B------:R-:W-:Y:S01]  /*122a0*/  ISETP.GT.AND P4, PT, R231, RZ, P2 ;  /* 0x000000ffe700720c */ /* 0x000fe20001784270 */
[----:B------:R-:W3:Y:S01]  /*122b0*/  MUFU.EX2 R155, R155 ;  /* 0x0000009b009b7308 */ /* 0x000ee20000000800 */
[----:B------:R-:W-:Y:S01]  /*122c0*/  FSEL R163, R163, -INF , !P3 ;  /* 0xff800000a3a37808 */ /* 0x000fe20005800000 */
[----:B0-----:R-:W-:Y:S01]  /*122d0*/  FFMA.FTZ R0, R157, R0, R152 ;  /* 0x000000009d007223 */ /* 0x001fe20000010098 */
[----:B------:R-:W-:Y:S01]  /*122e0*/  ISETP.LT.OR P4, PT, R183, 0x1, P4 ;  /* 0x00000001b700780c */ /* 0x000fe20002781670 */
[-C--:B------:R-:W-:Y:S01]  /*122f0*/  FMUL.FTZ R24, R24, R157.reuse ;  /* 0x0000009d18187220 */ /* 0x080fe20000410000 */
[----:B------:R-:W-:Y:S01]  /*12300*/  ISETP.GT.AND P3, PT, R231, 0x28, P2 ;  /* 0x00000028e700780c */ /* 0x000fe20001764270 */
[----:B------:R-:W-:Y:S01]  /*12310*/  FMUL.FTZ R25, R25, R157 ;  /* 0x0000009d19197220 */ /* 0x000fe20000410000 */
[----:B------:R-:W-:Y:S01]  /*12320*/  FSEL R21, R21, -INF , !P4 ;  /* 0xff80000015157808 */ /* 0x000fe20006000000 */
[----:B------:R-:W0:Y:S01]  /*12330*/  MUFU.EX2 R230, R230 ;  /* 0x000000e600e67308 */ /* 0x000e220000000800 */
[----:B------:R-:W-:Y:S01]  /*12340*/  ISETP.LT.OR P3, PT, R183, 0x29, P3 ;  /* 0x00000029b700780c */ /* 0x000fe20001f61670 */
[----:B--2---:R-:W-:Y:S01]  /*12350*/  FADD.FTZ R0, R229, R0 ;  /* 0x00000000e5007221 */ /* 0x004fe20000010000 */
[----:B------:R-:W-:Y:S01]  /*12360*/  FMNMX.FTZ R178, R21, R213, !PT ;  /* 0x000000d515b27209 */ /* 0x000fe20007810000 */
[-C--:B------:R-:W-:Y:S01]  /*12370*/  FMUL.FTZ R28, R28, R157.reuse ;  /* 0x0000009d1c1c7220 */ /* 0x080fe20000410000 */
[----:B------:R-:W-:Y:S01]  /*12380*/  FSEL R167, R167, -INF , !P3 ;  /* 0xff800000a7a77808 */ /* 0x000fe20005800000 */
[-C--:B------:R-:W-:Y:S01]  /*12390*/  FMUL.FTZ R29, R29, R157.reuse ;  /* 0x0000009d1d1d7220 */ /* 0x080fe20000410000 */
[----:B------:R-:W-:Y:S01]  /*123a0*/  FMNMX.FTZ R178, R181, R178, !PT ;  /* 0x000000b2b5b27209 */ /* 0x000fe20007810000 */
[----:B------:R-:W-:Y:S01]  /*123b0*/  MUFU.EX2 R159, R159 ;  /* 0x0000009f009f7308 */ /* 0x000fe20000000800 */
[----:B------:R-:W-:Y:S01]  /*123c0*/  ISETP.GT.AND P3, PT, R231, 0x30, P2 ;  /* 0x00000030e700780c */ /* 0x000fe20001764270 */
[-C--:B------:R-:W-:Y:S01]  /*123d0*/  FMUL.FTZ R32, R32, R157.reuse ;  /* 0x0000009d20207220 */ /* 0x080fe20000410000 */
[----:B------:R-:W-:Y:S01]  /*123e0*/  FMNMX.FTZ R15, R153, R178, !PT ;  /* 0x000000b2990f7209 */ /* 0x000fe20007810000 */
[-C--:B------:R-:W-:Y:S01]  /*123f0*/  FMUL.FTZ R33, R33, R157.reuse ;  /* 0x0000009d21217220 */ /* 0x080fe20000410000 */
[----:B------:R-:W-:Y:S01]  /*12400*/  ISETP.LT.OR P3, PT, R183, 0x31, P3 ;  /* 0x00000031b700780c */ /* 0x000fe20001f61670 */
[----:B------:R-:W-:Y:S01]  /*12410*/  FMUL.FTZ R36, R36, R157 ;  /* 0x0000009d24247220 */ /* 0x000fe20000410000 */
[----:B------:R-:W-:Y:S01]  /*12420*/  FMNMX.FTZ R15, R154, R15, !PT ;  /* 0x0000000f9a0f7209 */ /* 0x000fe20007810000 */
[----:B------:R-:W2:Y:S01]  /*12430*/  MUFU.EX2 R160, R160 ;  /* 0x000000a000a07308 */ /* 0x000ea20000000800 */
[----:B------:R-:W-:Y:S01]  /*12440*/  FSEL R171, R171, -INF , !P3 ;  /* 0xff800000abab7808 */ /* 0x000fe20005800000 */
[----:B------:R-:W-:Y:S01]  /*12450*/  FMUL.FTZ R37, R37, R157 ;  /* 0x0000009d25257220 */ /* 0x000fe20000410000 */
[----:B------:R-:W-:Y:S01]  /*12460*/  FMNMX.FTZ R15, R156, R15, !PT ;  /* 0x0000000f9c0f7209 */ /* 0x000fe20007810000 */
[-C--:B------:R-:W-:Y:S01]  /*12470*/  FMUL.FTZ R40, R40, R157.reuse ;  /* 0x0000009d28287220 */ /* 0x080fe20000410000 */
[----:B------:R-:W-:Y:S01]  /*12480*/  ISETP.GT.AND P3, PT, R231, 0x31, P2 ;  /* 0x00000031e700780c */ /* 0x000fe20001764270 */
[----:B------:R-:W-:Y:S01]  /*12490*/  FMUL.FTZ R41, R41, R157 ;  /* 0x0000009d29297220 */ /* 0x000fe20000410000 */
[----:B------:R-:W-:Y:S01]  /*124a0*/  FMNMX.FTZ R15, R182, R15, !PT ;  /* 0x0000000fb60f7209 */ /* 0x000fe20007810000 */
[----:B------:R-:W-:Y:S01]  /*124b0*/  MUFU.EX2 R162, R162 ;  /* 0x000000a200a27308 */ /* 0x000fe20000000800 */
[----:B------:R-:W-:Y:S01]  /*124c0*/  ISETP.GT.AND P4, PT, R231, 0x38, P2 ;  /* 0x00000038e700780c */ /* 0x000fe20001784270 */
[----:B------:R-:W-:Y:S01]  /*124d0*/  FMUL.FTZ R44, R44, R157 ;  /* 0x0000009d2c2c7220 */ /* 0x000fe20000410000 */
[----:B------:R-:W-:Y:S01]  /*124e0*/  FMNMX.FTZ R178, R158, R15, !PT ;  /* 0x0000000f9eb27209 */ /* 0x000fe20007810000 */
[-C--:B------:R-:W-:Y:S01]  /*124f0*/  FMUL.FTZ R45, R45, R157.reuse ;  /* 0x0000009d2d2d7220 */ /* 0x080fe20000410000 */
[----:B------:R-:W-:Y:S01]  /*12500*/  ISETP.LT.OR P3, PT, R183, 0x32, P3 ;  /* 0x00000032b700780c */ /* 0x000fe20001f61670 */
[-C--:B------:R-:W-:Y:S01]  /*12510*/  FMUL.FTZ R48, R48, R157.reuse ;  /* 0x0000009d30307220 */ /* 0x080fe20000410000 */
[----:B------:R-:W-:Y:S01]  /*12520*/  FMNMX.FTZ R178, R161, R178, !PT ;  /* 0x000000b2a1b27209 */ /* 0x000fe20007810000 */
[----:B------:R-:W4:Y:S01]  /*12530*/  MUFU.EX2 R165, R165 ;  /* 0x000000a500a57308 */ /* 0x000f220000000800 */
[----:B------:R-:W-:Y:S01]  /*12540*/  ISETP.GT.AND P2, PT, R231, 0x39, P2 ;  /* 0x00000039e700780c */ /* 0x000fe20001744270 */
[----:B---3--:R-:W-:Y:S01]  /*12550*/  FADD.FTZ R231, R155, R0 ;  /* 0x000000009be77221 */ /* 0x008fe20000010000 */
[----:B------:R-:W-:Y:S01]  /*12560*/  FMNMX.FTZ R15, R163, R178, !PT ;  /* 0x000000b2a30f7209 */ /* 0x000fe20007810000 */
[----:B------:R-:W-:Y:S01]  /*12570*/  FMUL.FTZ R49, R49, R157 ;  /* 0x0000009d31317220 */ /* 0x000fe20000410000 */
[----:B------:R-:W-:Y:S01]  /*12580*/  ISETP.LT.OR P4, PT, R183, 0x39, P4 ;  /* 0x00000039b700780c */ /* 0x000fe20002781670 */
[----:B0-----:R-:W-:Y:S01]  /*12590*/  FADD.FTZ R0, R230, R231 ;  /* 0x000000e7e6007221 */ /* 0x001fe20000010000 */
[----:B------:R-:W-:Y:S01]  /*125a0*/  FMNMX.FTZ R178, R164, R15, !PT ;  /* 0x0000000fa4b27209 */ /* 0x000fe20007810000 */
[----:B------:R-:W-:Y:S01]  /*125b0*/  MUFU.EX2 R166, R166 ;  /* 0x000000a600a67308 */ /* 0x000fe20000000800 */
[----:B------:R-:W-:Y:S01]  /*125c0*/  FSEL R170, R170, -INF , !P3 ;  /* 0xff800000aaaa7808 */ /* 0x000fe20005800000 */
[-C--:B------:R-:W-:Y:S01]  /*125d0*/  FMUL.FTZ R52, R52, R157.reuse ;  /* 0x0000009d34347220 */ /* 0x080fe20000410000 */
[----:B------:R-:W-:Y:S01]  /*125e0*/  FMNMX.FTZ R178, R167, R178, !PT ;  /* 0x000000b2a7b27209 */ /* 0x000fe20007810000 */
[-C--:B------:R-:W-:Y:S01]  /*125f0*/  FMUL.FTZ R53, R53, R157.reuse ;  /* 0x0000009d35357220 */ /* 0x080fe20000410000 */
[----:B------:R-:W-:Y:S01]  /*12600*/  ISETP.LT.OR P2, PT, R183, 0x3a, P2 ;  /* 0x0000003ab700780c */ /* 0x000fe20001741670 */
[-C--:B------:R-:W-:Y:S01]  /*12610*/  FMUL.FTZ R56, R56, R157.reuse ;  /* 0x0000009d38387220 */ /* 0x080fe20000410000 */
[----:B------:R-:W-:Y:S01]  /*12620*/  FMNMX.FTZ R178, R169, R178, !PT ;  /* 0x000000b2a9b27209 */ /* 0x000fe20007810000 */
[----:B------:R-:W0:Y:S01]  /*12630*/  MUFU.EX2 R168, R168 ;  /* 0x000000a800a87308 */ /* 0x000e220000000800 */
[----:B------:R-:W-:Y:S01]  /*12640*/  FSEL R174, R174, -INF , !P4 ;  /* 0xff800000aeae7808 */ /* 0x000fe20006000000 */
[-C--:B------:R-:W-:Y:S01]  /*12650*/  FMUL.FTZ R57, R57, R157.reuse ;  /* 0x0000009d39397220 */ /* 0x080fe20000410000 */
[----:B------:R-:W-:Y:S01]  /*12660*/  FMNMX.FTZ R15, R171, R178, !PT ;  /* 0x000000b2ab0f7209 */ /* 0x000fe20007810000 */
[-C--:B------:R-:W-:Y:S01]  /*12670*/  FMUL.FTZ R60, R60, R157.reuse ;  /* 0x0000009d3c3c7220 */ /* 0x080fe20000410000 */
[----:B------:R-:W-:Y:S01]  /*12680*/  FSEL R176, R176, -INF , !P2 ;  /* 0xff800000b0b07808 */ /* 0x000fe20005000000 */
[----:B------:R-:W-:Y:S01]  /*12690*/  FMUL.FTZ R61, R61, R157 ;  /* 0x0000009d3d3d7220 */ /* 0x000fe20000410000 */
[----:B------:R-:W-:Y:S01]  /*126a0*/  FMNMX.FTZ R15, R170, R15, !PT ;  /* 0x0000000faa0f7209 */ /* 0x000fe20007810000 */
[----:B------:R-:W-:Y:S01]  /*126b0*/  MUFU.EX2 R172, R172 ;  /* 0x000000ac00ac7308 */ /* 0x000fe20000000800 */
[----:B------:R-:W-:Y:S01]  /*126c0*/  F2FP.F16.F32.PACK_AB R152, R229, R152 ;  /* 0x00000098e598723e */ /* 0x000fe200000000ff */
[----:B------:R-:W-:Y:S01]  /*126d0*/  FMUL.FTZ R64, R64, R157 ;  /* 0x0000009d40407220 */ /* 0x000fe20000410000 */
[----:B------:R-:W-:Y:S01]  /*126e0*/  FMNMX.FTZ R15, R174, R15, !PT ;  /* 0x0000000fae0f7209 */ /* 0x000fe20007810000 */
[----:B------:R-:W-:Y:S01]  /*126f0*/  FMUL.FTZ R65, R65, R157 ;  /* 0x0000009d41417220 */ /* 0x000fe20000410000 */
[----:B------:R-:W-:Y:S01]  /*12700*/  ISETP.NE.AND P3, PT, R184, R215, PT ;  /* 0x000000d7b800720c */ /* 0x000fe20003f65270 */
[----:B------:R-:W-:Y:S01]  /*12710*/  FMUL.FTZ R68, R68, R157 ;  /* 0x0000009d44447220 */ /* 0x000fe20000410000 */
[----:B------:R-:W-:Y:S01]  /*12720*/  FMNMX.FTZ R183, R176, R15, !PT ;  /* 0x0000000fb0b77209 */ /* 0x000fe20007810000 */
[----:B------:R-:W-:Y:S01]  /*12730*/  MUFU.EX2 R173, R173 ;  /* 0x000000ad00ad7308 */ /* 0x000fe20000000800 */
[-C--:B------:R-:W-:Y:S01]  /*12740*/  FMUL.FTZ R69, R69, R157.reuse ;  /* 0x0000009d45457220 */ /* 0x080fe20000410000 */
[-C--:B------:R-:W-:Y:S01]  /*12750*/  FMUL.FTZ R72, R72, R157.reuse ;  /* 0x0000009d48487220 */ /* 0x080fe20000410000 */
[-C--:B------:R-:W-:Y:S01]  /*12760*/  FMUL.FTZ R73, R73, R157.reuse ;  /* 0x0000009d49497220 */ /* 0x080fe20000410000 */
[----:B------:R-:W3:Y:S01]  /*12770*/  SHFL.BFLY PT, R178, R183, 0x2, 0x1f ;  /* 0x0c401f00b7b27f89 */ /* 0x000ee200000e0000 */
[-C--:B------:R-:W-:Y:S01]  /*12780*/  FMUL.FTZ R76, R76, R157.reuse ;  /* 0x0000009d4c4c7220 */ /* 0x080fe20000410000 */
[-C--:B------:R-:W-:Y:S01]  /*12790*/  FMUL.FTZ R77, R77, R157.reuse ;  /* 0x0000009d4d4d7220 */ /* 0x080fe20000410000 */
[-C--:B------:R-:W-:Y:S01]  /*127a0*/  FMUL.FTZ R80, R80, R157.reuse ;  /* 0x0000009d50507220 */ /* 0x080fe20000410000 */
[----:B------:R-:W-:Y:S01]  /*127b0*/  MUFU.EX2 R177, R177 ;  /* 0x000000b100b17308 */ /* 0x000fe20000000800 */
[----:B------:R-:W-:Y:S01]  /*127c0*/  FMUL.FTZ R81, R81, R157 ;  /* 0x0000009d51517220 */ /* 0x000fe20000410000 */
[----:B------:R-:W-:-:S02]  /*127d0*/  @!P3 IMAD R215, R214, 0x40, R191 ;  /* 0x00000040d6d7b824 */ /* 0x000fc400078e02bf */
[-C--:B------:R-:W-:Y:S01]  /*127e0*/  FMUL.FTZ R84, R84, R157.reuse ;  /* 0x0000009d54547220 */ /* 0x080fe20000410000 */
[-C--:B------:R-:W-:Y:S01]  /*127f0*/  FMUL.FTZ R85, R85, R157.reuse ;  /* 0x0000009d55557220 */ /* 0x080fe20000410000 */
[-C--:B------:R-:W-:Y:S01]  /*12800*/  FMUL.FTZ R88, R88, R157.reuse ;  /* 0x0000009d58587220 */ /* 0x080fe20000410000 */
[----:B------:R-:W-:Y:S02]  /*12810*/  @!P3 IMAD R215, R215, 0x4, R2 ;  /* 0x00000004d7d7b824 */ /* 0x000fe400078e0202 */
[-C--:B------:R-:W-:Y:S01]  /*12820*/  FMUL.FTZ R89, R89, R157.reuse ;  /* 0x0000009d59597220 */ /* 0x080fe20000410000 */
[----:B------:R-:W-:Y:S01]  /*12830*/  MUFU.EX2 R179, R179 ;  /* 0x000000b300b37308 */ /* 0x000fe20000000800 */
[-C--:B------:R-:W-:Y:S01]  /*12840*/  FMUL.FTZ R92, R92, R157.reuse ;  /* 0x0000009d5c5c7220 */ /* 0x080fe20000410000 */
[-C--:B------:R-:W-:Y:S01]  /*12850*/  FMUL.FTZ R93, R93, R157.reuse ;  /* 0x0000009d5d5d7220 */ /* 0x080fe20000410000 */
[----:B------:R-:W-:Y:S01]  /*12860*/  @!P3 STS [R215+0x28800], R157 ;  /* 0x0288009dd700b388 */ /* 0x000fe20000000800 */
        /* <DEDUP_REMOVED lines=8> */
[----:B---3--:R-:W-:Y:S01]  /*128f0*/  FMNMX.FTZ R15, R183, R178, !PT ;  /* 0x000000b2b70f7209 */ /* 0x008fe20007810000 */
[-C--:B------:R-:W-:Y:S01]  /*12900*/  FMUL.FTZ R109, R109, R157.reuse ;  /* 0x0000009d6d6d7220 */ /* 0x080fe20000410000 */
[-C--:B------:R-:W-:Y:S01]  /*12910*/  FMUL.FTZ R112, R112, R157.reuse ;  /* 0x0000009d70707220 */ /* 0x080fe20000410000 */
[-C--:B------:R-:W-:Y:S01]  /*12920*/  FMUL.FTZ R113, R113, R157.reuse ;  /* 0x0000009d71717220 */ /* 0x080fe20000410000 */
[-C--:B------:R-:W-:Y:S01]  /*12930*/  FMUL.FTZ R116, R116, R157.reuse ;  /* 0x0000009d74747220 */ /* 0x080fe20000410000 */
[----:B------:R-:W3:Y:S01]  /*12940*/  SHFL.BFLY PT, R178, R15, 0x1, 0x1f ;  /* 0x0c201f000fb27f89 */ /* 0x000ee200000e0000 */
        /* <DEDUP_REMOVED lines=17> */
[----:B---3--:R-:W-:-:S04]  /*12a60*/  FMNMX.FTZ R15, R15, R178, !PT ;  /* 0x000000b20f0f7209 */ /* 0x008fc80007810000 */
[C---:B------:R-:W-:Y:S01]  /*12a70*/  FSETP.NEU.FTZ.AND P2, PT, R15.reuse, -INF , PT ;  /* 0xff8000000f00780b */ /* 0x040fe20003f5d000 */
[----:B------:R-:W-:-:S03]  /*12a80*/  FMUL.FTZ R216, R15, R20 ;  /* 0x000000140fd87220 */ /* 0x000fc60000410000 */
[----:B------:R-:W-:Y:S02]  /*12a90*/  FSEL R183, R15, RZ, P2 ;  /* 0x000000ff0fb77208 */ /* 0x000fe40001000000 */
[----:B------:R-:W-:-:S03]  /*12aa0*/  FSEL R216, R216, RZ, P2 ;  /* 0x000000ffd8d87208 */ /* 0x000fc60001000000 */
[----:B------:R-:W-:Y:S02]  /*12ab0*/  FADD.FTZ R183, -R183, R213 ;  /* 0x000000d5b7b77221 */ /* 0x000fe40000010100 */
[-CC-:B------:R-:W-:Y:S01]  /*12ac0*/  FFMA.FTZ R178, R21, R20.reuse, -R216.reuse ;  /* 0x0000001415b27223 */ /* 0x180fe200000108d8 */
[-CC-:B------:R-:W-:Y:S01]  /*12ad0*/  FFMA.FTZ R229, R164, R20.reuse, -R216.reuse ;  /* 0x00000014a4e57223 */ /* 0x180fe200000108d8 */
[-C--:B------:R-:W-:Y:S01]  /*12ae0*/  FMUL.FTZ R183, R183, R20.reuse ;  /* 0x00000014b7b77220 */ /* 0x080fe20000410000 */
[----:B------:R-:W-:Y:S01]  /*12af0*/  MUFU.EX2 R164, R175 ;  /* 0x000000af00a47308 */ /* 0x000fe20000000800 */
[-CC-:B------:R-:W-:Y:S01]  /*12b00*/  FFMA.FTZ R181, R181, R20.reuse, -R216.reuse ;  /* 0x00000014b5b57223 */ /* 0x180fe200000108d8 */
[-CC-:B------:R-:W-:Y:S01]  /*12b10*/  FFMA.FTZ R213, R156, R20.reuse, -R216.reuse ;  /* 0x000000149cd57223 */ /* 0x180fe200000108d8 */
[----:B--2---:R-:W-:Y:S01]  /*12b20*/  F2FP.F16.F32.PACK_AB R156, R160, R159 ;  /* 0x0000009fa09c723e */ /* 0x004fe200000000ff */
[-CC-:B------:R-:W-:Y:S01]  /*12b30*/  FFMA.FTZ R214, R158, R20.reuse, -R216.reuse ;  /* 0x000000149ed67223 */ /* 0x180fe200000108d8 */
[-CC-:B------:R-:W-:Y:S01]  /*12b40*/  FFMA.FTZ R182, R182, R20.reuse, -R216.reuse ;  /* 0x00000014b6b67223 */ /* 0x180fe200000108d8 */
[-CC-:B------:R-:W-:Y:S01]  /*12b50*/  FFMA.FTZ R161, R161, R20.reuse, -R216.reuse ;  /* 0x00000014a1a17223 */ /* 0x180fe200000108d8 */
[--C-:B------:R-:W-:Y:S01]  /*12b60*/  FFMA.FTZ R163, R163, R20, -R216.reuse ;  /* 0x00000014a3a37223 */ /* 0x100fe200000108d8 */
[----:B------:R2:W3:Y:S01]  /*12b70*/  MUFU.EX2 R21, R183 ;  /* 0x000000b700157308 */ /* 0x0004e20000000800 */
[----:B----4-:R-:W-:Y:S01]  /*12b80*/  F2FP.F16.F32.PACK_AB R158, R165, R162 ;  /* 0x000000a2a59e723e */ /* 0x010fe200000000ff */
[-CC-:B------:R-:W-:Y:S01]  /*12b90*/  FFMA.FTZ R167, R167, R20.reuse, -R216.reuse ;  /* 0x00000014a7a77223 */ /* 0x180fe200000108d8 */
[-CC-:B------:R-:W-:Y:S01]  /*12ba0*/  FFMA.FTZ R169, R169, R20.reuse, -R216.reuse ;  /* 0x00000014a9a97223 */ /* 0x180fe200000108d8 */
[-CC-:B------:R-:W-:Y:S01]  /*12bb0*/  FFMA.FTZ R171, R171, R20.reuse, -R216.reuse ;  /* 0x00000014abab7223 */ /* 0x180fe200000108d8 */
[-CC-:B------:R-:W-:Y:S01]  /*12bc0*/  FFMA.FTZ R170, R170, R20.reuse, -R216.reuse ;  /* 0x00000014aaaa7223 */ /* 0x180fe200000108d8 */
[-CC-:B------:R-:W-:Y:S01]  /*12bd0*/  FFMA.FTZ R174, R174, R20.reuse, -R216.reuse ;  /* 0x00000014aeae7223 */ /* 0x180fe200000108d8 */
[-CC-:B------:R-:W-:Y:S01]  /*12be0*/  FFMA.FTZ R176, R176, R20.reuse, -R216.reuse ;  /* 0x00000014b0b07223 */ /* 0x180fe200000108d8 */
[----:B------:R-:W-:Y:S01]  /*12bf0*/  MUFU.EX2 R178, R178 ;  /* 0x000000b200b27308 */ /* 0x000fe20000000800 */
[-CC-:B--2---:R-:W-:Y:S01]  /*12c00*/  FFMA.FTZ R183, R153, R20.reuse, -R216.reuse ;  /* 0x0000001499b77223 */ /* 0x184fe200000108d8 */
[----:B------:R-:W-:Y:S01]  /*12c10*/  FFMA.FTZ R153, R154, R20, -R216 ;  /* 0x000000149a997223 */ /* 0x000fe200000108d8 */
[----:B------:R-:W-:Y:S01]  /*12c20*/  F2FP.F16.F32.PACK_AB R154, R230, R155 ;  /* 0x0000009be69a723e */ /* 0x000fe200000000ff */
[----:B------:R-:W-:-:S04]  /*12c30*/  FADD.FTZ R155, R159, R0 ;  /* 0x000000009f9b7221 */ /* 0x000fc80000010000 */
[----:B------:R-:W-:Y:S01]  /*12c40*/  FADD.FTZ R155, R160, R155 ;  /* 0x0000009ba09b7221 */ /* 0x000fe20000010000 */
[----:B------:R-:W2:Y:S01]  /*12c50*/  MUFU.EX2 R181, R181 ;  /* 0x000000b500b57308 */ /* 0x000ea20000000800 */
[----:B0-----:R-:W-:Y:S01]  /*12c60*/  F2FP.F16.F32.PACK_AB R160, R168, R166 ;  /* 0x000000a6a8a0723e */ /* 0x001fe200000000ff */
[----:B---3--:R0:W-:Y:S01]  /*12c70*/  @!P3 STS [R215+0x28820], R21 ;  /* 0x02882015d700b388 */ /* 0x0081e20000000800 */
[----:B------:R-:W-:Y:S01]  /*12c80*/  FADD.FTZ R0, R162, R155 ;  /* 0x0000009ba2007221 */ /* 0x000fe20000010000 */
[----:B------:R-:W-:Y:S01]  /*12c90*/  F2FP.F16.F32.PACK_AB R162, R173, R172 ;  /* 0x000000acada2723e */ /* 0x000fe200000000ff */
[-C--:B------:R-:W-:Y:S01]  /*12ca0*/  FMUL.FTZ R26, R26, R21.reuse ;  /* 0x000000151a1a7220 */ /* 0x080fe20000410000 */
[-C--:B------:R-:W-:Y:S01]  /*12cb0*/  FMUL.FTZ R27, R27, R21.reuse ;  /* 0x000000151b1b7220 */ /* 0x080fe20000410000 */
[----:B------:R-:W-:Y:S01]  /*12cc0*/  FADD.FTZ R155, R165, R0 ;  /* 0x00000000a59b7221 */ /* 0x000fe20000010000 */
[----:B------:R-:W-:Y:S01]  /*12cd0*/  MUFU.EX2 R213, R213 ;  /* 0x000000d500d57308 */ /* 0x000fe20000000800 */
[-C--:B------:R-:W-:Y:S01]  /*12ce0*/  FMUL.FTZ R30, R30, R21.reuse ;  /* 0x000000151e1e7220 */ /* 0x080fe20000410000 */
[----:B------:R-:W-:Y:S01]  /*12cf0*/  FMUL.FTZ R31, R31, R21 ;  /* 0x000000151f1f7220 */ /* 0x000fe20000410000 */
[----:B------:R-:W-:Y:S01]  /*12d00*/  FADD.FTZ R155, R166, R155 ;  /* 0x0000009ba69b7221 */ /* 0x000fe20000010000 */
[----:B------:R-:W-:Y:S01]  /*12d10*/  F2FP.F16.F32.PACK_AB R166, R180, R179 ;  /* 0x000000b3b4a6723e */ /* 0x000fe200000000ff */
[-C--:B------:R-:W-:Y:S01]  /*12d20*/  FMUL.FTZ R34, R34, R21.reuse ;  /* 0x0000001522227220 */ /* 0x080fe20000410000 */
[-C--:B------:R-:W-:Y:S01]  /*12d30*/  FMUL.FTZ R35, R35, R21.reuse ;  /* 0x0000001523237220 */ /* 0x080fe20000410000 */
[----:B------:R-:W-:Y:S01]  /*12d40*/  FADD.FTZ R155, R168, R155 ;  /* 0x0000009ba89b7221 */ /* 0x000fe20000010000 */
[----:B------:R-:W3:Y:S01]  /*12d50*/  MUFU.EX2 R182, R182 ;  /* 0x000000b600b67308 */ /* 0x000ee20000000800 */
[-C--:B------:R-:W-:Y:S01]  /*12d60*/  FMUL.FTZ R38, R38, R21.reuse ;  /* 0x0000001526267220 */ /* 0x080fe20000410000 */
[-C--:B------:R-:W-:Y:S01]  /*12d70*/  FMUL.FTZ R39, R39, R21.reuse ;  /* 0x0000001527277220 */ /* 0x080fe20000410000 */
[----:B------:R-:W-:Y:S01]  /*12d80*/  FADD.FTZ R0, R172, R155 ;  /* 0x0000009bac007221 */ /* 0x000fe20000010000 */
[-C--:B------:R-:W-:Y:S01]  /*12d90*/  FMUL.FTZ R42, R42, R21.reuse ;  /* 0x000000152a2a7220 */ /* 0x080fe20000410000 */
[-C--:B------:R-:W-:Y:S01]  /*12da0*/  FMUL.FTZ R43, R43, R21.reuse ;  /* 0x000000152b2b7220 */ /* 0x080fe20000410000 */
[-C--:B------:R-:W-:Y:S01]  /*12db0*/  FMUL.FTZ R46, R46, R21.reuse ;  /* 0x000000152e2e7220 */ /* 0x080fe20000410000 */
[----:B------:R-:W-:Y:S01]  /*12dc0*/  FADD.FTZ R155, R173, R0 ;  /* 0x00000000ad9b7221 */ /* 0x000fe20000010000 */
[----:B------:R2:W-:Y:S01]  /*12dd0*/  MUFU.EX2 R168, R153 ;  /* 0x0000009900a87308 */ /* 0x0005e20000000800 */
[-C--:B------:R-:W-:Y:S01]  /*12de0*/  FMUL.FTZ R47, R47, R21.reuse ;  /* 0x000000152f2f7220 */ /* 0x080fe20000410000 */
[-C--:B------:R-:W-:Y:S01]  /*12df0*/  FMUL.FTZ R50, R50, R21.reuse ;  /* 0x0000001532327220 */ /* 0x080fe20000410000 */
[----:B------:R-:W-:Y:S01]  /*12e00*/  FADD.FTZ R0, R164, R155 ;  /* 0x0000009ba4007221 */ /* 0x000fe20000010000 */
[----:B------:R-:W-:Y:S01]  /*12e10*/  F2FP.F16.F32.PACK_AB R164, R177, R164 ;  /* 0x000000a4b1a4723e */ /* 0x000fe200000000ff */
[-C--:B------:R-:W-:Y:S01]  /*12e20*/  FMUL.FTZ R51, R51, R21.reuse ;  /* 0x0000001533337220 */ /* 0x080fe20000410000 */
[-C--:B------:R-:W-:Y:S01]  /*12e30*/  FMUL.FTZ R54, R54, R21.reuse ;  /* 0x0000001536367220 */ /* 0x080fe20000410000 */
[----:B------:R-:W-:Y:S01]  /*12e40*/  FADD.FTZ R0, R177, R0 ;  /* 0x00000000b1007221 */ /* 0x000fe20000010000 */
[----:B------:R-:W4:Y:S01]  /*12e50*/  MUFU.EX2 R155, R183 ;  /* 0x000000b7009b7308 */ /* 0x000f220000000800 */
[----:B--2---:R-:W-:Y:S01]  /*12e60*/  F2FP.F16.F32.PACK_AB R153, R181, R178 ;  /* 0x000000b2b599723e */ /* 0x004fe200000000ff */
[----:B------:R-:W-:Y:S01]  /*12e70*/  FMUL.FTZ R55, R55, R21 ;  /* 0x0000001537377220 */ /* 0x000fe20000410000 */
[----:B------:R-:W-:Y:S01]  /*12e80*/  FADD.FTZ R159, R179, R0 ;  /* 0x00000000b39f7221 */ /* 0x000fe20000010000 */
[----:B---3--:R-:W-:Y:S01]  /*12e90*/  F2FP.F16.F32.PACK_AB R157, R182, R213 ;  /* 0x000000d5b69d723e */ /* 0x008fe200000000ff */
[-C--:B------:R-:W-:Y:S01]  /*12ea0*/  FMUL.FTZ R58, R58, R21.reuse ;  /* 0x000000153a3a7220 */ /* 0x080fe20000410000 */
[-C--:B------:R-:W-:Y:S01]  /*12eb0*/  FMUL.FTZ R59, R59, R21.reuse ;  /* 0x000000153b3b7220 */ /* 0x080fe20000410000 */
[----:B------:R-:W-:Y:S01]  /*12ec0*/  FADD.FTZ R0, R180, R159 ;  /* 0x0000009fb4007221 */ /* 0x000fe20000010000 */
        /* <DEDUP_REMOVED lines=8> */
[----:B------:R2:W3:Y:S01]  /*12f50*/  MUFU.EX2 R159, R214 ;  /* 0x000000d6009f7308 */ /* 0x0004e20000000800 */
        /* <DEDUP_REMOVED lines=16> */
[----:B----4-:R-:W-:Y:S01]  /*13060*/  FADD.FTZ R3, R155, R214 ;  /* 0x000000d69b037221 */ /* 0x010fe20000010000 */
[C---:B------:R-:W-:Y:S01]  /*13070*/  F2FP.F16.F32.PACK_AB R155, R168.reuse, R155 ;  /* 0x0000009ba89b723e */ /* 0x040fe200000000ff */
[----:B------:R-:W-:Y:S01]  /*13080*/  BAR.SYNC.DEFER_BLOCKING 0xf, 0x100 ;  /* 0x03c4000000007b1d */ /* 0x000fe20000010000 */
[-C--:B------:R-:W-:Y:S01]  /*13090*/  FMUL.FTZ R99, R99, R21.reuse ;  /* 0x0000001563637220 */ /* 0x080fe20000410000 */
[----:B------:R-:W-:Y:S01]  /*130a0*/  FADD.FTZ R216, R168, R3 ;  /* 0x00000003a8d87221 */ /* 0x000fe20000010000 */
[-C--:B------:R-:W-:Y:S01]  /*130b0*/  FMUL.FTZ R102, R102, R21.reuse ;  /* 0x0000001566667220 */ /* 0x080fe20000410000 */
[-C--:B------:R-:W-:Y:S01]  /*130c0*/  FMUL.FTZ R103, R103, R21.reuse ;  /* 0x0000001567677220 */ /* 0x080fe20000410000 */
[-C--:B------:R-:W-:Y:S01]  /*130d0*/  FMUL.FTZ R106, R106, R21.reuse ;  /* 0x000000156a6a7220 */ /* 0x080fe20000410000 */
[----:B------:R-:W-:Y:S01]  /*130e0*/  FADD.FTZ R3, R213, R216 ;  /* 0x000000d8d5037221 */ /* 0x000fe20000010000 */
[----:B------:R-:W4:Y:S01]  /*130f0*/  MUFU.EX2 R167, R167 ;  /* 0x000000a700a77308 */ /* 0x000f220000000800 */
[-C--:B------:R-:W-:Y:S01]  /*13100*/  FMUL.FTZ R107, R107, R21.reuse ;  /* 0x000000156b6b7220 */ /* 0x080fe20000410000 */
[-C--:B------:R-:W-:Y:S01]  /*13110*/  FMUL.FTZ R110, R110, R21.reuse ;  /* 0x000000156e6e7220 */ /* 0x080fe20000410000 */
[----:B------:R-:W-:Y:S01]  /*13120*/  FADD.FTZ R216, R182, R3 ;  /* 0x00000003b6d87221 */ /* 0x000fe20000010000 */
[-C--:B------:R-:W-:Y:S01]  /*13130*/  FMUL.FTZ R111, R111, R21.reuse ;  /* 0x000000156f6f7220 */ /* 0x080fe20000410000 */
[-C--:B------:R-:W-:Y:S01]  /*13140*/  FMUL.FTZ R114, R114, R21.reuse ;  /* 0x0000001572727220 */ /* 0x080fe20000410000 */
[----:B------:R-:W-:Y:S01]  /*13150*/  FMUL.FTZ R115, R115, R21 ;  /* 0x0000001573737220 */ /* 0x000fe20000410000 */
[----:B---3--:R-:W-:Y:S01]  /*13160*/  FADD.FTZ R3, R159, R216 ;  /* 0x000000d89f037221 */ /* 0x008fe20000010000 */
[----:B------:R-:W3:Y:S01]  /*13170*/  MUFU.EX2 R214, R169 ;  /* 0x000000a900d67308 */ /* 0x000ee20000000800 */
[----:B------:R-:W-:Y:S01]  /*13180*/  F2FP.F16.F32.PACK_AB R159, R172, R159 ;  /* 0x0000009fac9f723e */ /* 0x000fe200000000ff */
[----:B------:R-:W-:Y:S01]  /*13190*/  FMUL.FTZ R118, R118, R21 ;  /* 0x0000001576767220 */ /* 0x000fe20000410000 */
[----:B------:R-:W-:Y:S01]  /*131a0*/  FADD.FTZ R216, R172, R3 ;  /* 0x00000003acd87221 */ /* 0x000fe20000010000 */
[----:B--2---:R-:W-:Y:S01]  /*131b0*/  F2FP.F16.F32.PACK_AB R161, R180, R163 ;  /* 0x000000a3b4a1723e */ /* 0x004fe200000000ff */
[-C--:B------:R-:W-:Y:S01]  /*131c0*/  FMUL.FTZ R119, R119, R21.reuse ;  /* 0x0000001577777220 */ /* 0x080fe20000410000 */
[-C--:B------:R-:W-:Y:S01]  /*131d0*/  FMUL.FTZ R122, R122, R21.reuse ;  /* 0x000000157a7a7220 */ /* 0x080fe20000410000 */
[----:B------:R-:W-:Y:S01]  /*131e0*/  FADD.FTZ R3, R163, R216 ;  /* 0x000000d8a3037221 */ /* 0x000fe20000010000 */
[----:B------:R-:W2:Y:S01]  /*131f0*/  MUFU.EX2 R165, R171 ;  /* 0x000000ab00a57308 */ /* 0x000ea20000000800 */
[----:B------:R0:W-:Y:S01]  /*13200*/  STSM.16.M88.4 [R195+0x26800], R152 ;  /* 0x02680098c3007844 */ /* 0x0001e20000000200 */
[-C--:B------:R-:W-:Y:S01]  /*13210*/  FMUL.FTZ R123, R123, R21.reuse ;  /* 0x000000157b7b7220 */ /* 0x080fe20000410000 */
[----:B------:R-:W-:Y:S01]  /*13220*/  FADD.FTZ R178, R180, R3 ;  /* 0x00000003b4b27221 */ /* 0x000fe20000010000 */
[-C--:B------:R-:W-:Y:S01]  /*13230*/  FMUL.FTZ R126, R126, R21.reuse ;  /* 0x000000157e7e7220 */ /* 0x080fe20000410000 */
[----:B------:R0:W-:Y:S01]  /*13240*/  STSM.16.M88.4 [R196], R156 ;  /* 0x0000009cc4007844 */ /* 0x0001e20000000200 */
[----:B------:R-:W-:Y:S01]  /*13250*/  FMUL.FTZ R127, R127, R21 ;  /* 0x000000157f7f7220 */ /* 0x000fe20000410000 */
[----:B----4-:R-:W-:Y:S01]  /*13260*/  FADD.FTZ R3, R167, R178 ;  /* 0x000000b2a7037221 */ /* 0x010fe20000010000 */
[----:B------:R-:W4:Y:S01]  /*13270*/  MUFU.EX2 R170, R170 ;  /* 0x000000aa00aa7308 */ /* 0x000f220000000800 */
[----:B---3--:R-:W-:Y:S01]  /*13280*/  F2FP.F16.F32.PACK_AB R163, R214, R167 ;  /* 0x000000a7d6a3723e */ /* 0x008fe200000000ff */
[-C--:B------:R-:W-:Y:S01]  /*13290*/  FMUL.FTZ R130, R130, R21.reuse ;  /* 0x0000001582827220 */ /* 0x080fe20000410000 */
[----:B------:R-:W-:Y:S01]  /*132a0*/  FADD.FTZ R168, R214, R3 ;  /* 0x00000003d6a87221 */ /* 0x000fe20000010000 */
[-C--:B------:R-:W-:Y:S01]  /*132b0*/  FMUL.FTZ R131, R131, R21.reuse ;  /* 0x0000001583837220 */ /* 0x080fe20000410000 */
[-C--:B------:R-:W-:Y:S01]  /*132c0*/  FMUL.FTZ R134, R134, R21.reuse ;  /* 0x0000001586867220 */ /* 0x080fe20000410000 */
[----:B------:R0:W-:Y:S01]  /*132d0*/  STSM.16.M88.4 [R198], R160 ;  /* 0x000000a0c6007844 */ /* 0x0001e20000000200 */
        /* <DEDUP_REMOVED lines=10> */
[C---:B----4-:R-:W-:Y:S01]  /*13380*/  FADD.FTZ R3, R170.reuse, R3 ;  /* 0x00000003aa037221 */ /* 0x050fe20000010000 */
[----:B------:R-:W-:Y:S01]  /*13390*/  F2FP.F16.F32.PACK_AB R165, R170, R165 ;  /* 0x000000a5aaa5723e */ /* 0x000fe200000000ff */
[-C--:B------:R-:W-:Y:S01]  /*133a0*/  FMUL.FTZ R150, R150, R21.reuse ;  /* 0x0000001596967220 */ /* 0x080fe20000410000 */
[----:B------:R-:W-:Y:S01]  /*133b0*/  FMUL.FTZ R151, R151, R21 ;  /* 0x0000001597977220 */ /* 0x000fe20000410000 */
[----:B---3--:R-:W-:Y:S01]  /*133c0*/  FADD.FTZ R168, R174, R3 ;  /* 0x00000003aea87221 */ /* 0x008fe20000010000 */
[----:B--2---:R-:W-:-:S03]  /*133d0*/  F2FP.F16.F32.PACK_AB R167, R169, R174 ;  /* 0x000000aea9a7723e */ /* 0x004fc600000000ff */
[----:B------:R-:W-:Y:S02]  /*133e0*/  FADD.FTZ R3, R169, R168 ;  /* 0x000000a8a9037221 */ /* 0x000fe40000010000 */
[----:B------:R0:W-:Y:S01]  /*133f0*/  STSM.16.M88.4 [R197], R164 ;  /* 0x000000a4c5007844 */ /* 0x0001e20000000200 */
[----:B------:R-:W-:Y:S05]  /*13400*/  @!P0 BRA `(.L_x_2864) ;  /* 0x0000000000048947 */ /* 0x000fea0003800000 */
[----:B------:R-:W-:Y:S01]  /*13410*/  BPT.TRAP 0x1 ;  /* 0x000000040000795c */ /* 0x000fe20000300000 */
.L_x_2864:
[----:B------:R2:W3:Y:S01]  /*13420*/  SYNCS.PHASECHK.TRANS64.TRYWAIT P2, [R206+URZ+0x28c50], R207 ;  /* 0x028c50cfce0075a7 */ /* 0x0004e2000804017f */
[----:B------:R-:W-:Y:S05]  /*13430*/  @!P0 BRA `(.L_x_2865) ;  /* 0x0000000000048947 */ /* 0x000fea0003800000 */
[----:B------:R-:W-:Y:S01]  /*13440*/  BPT.TRAP 0x1 ;  /* 0x000000040000795c */ /* 0x000fe20000300000 */
.L_x_2865:
[----:B------:R-:W-:Y:S04]  /*13450*/  BSSY B1, `(.L_x_2866) ;  /* 0x0000004000017945 */ /* 0x000fe80003800000 */
[----:B---3--:R-:W-:Y:S05]  /*13460*/  @P2 BRA `(.L_x_2867) ;  /* 0x0000000000082947 */ /* 0x008fea0003800000 */
[----:B------:R-:W3:Y:S02]  /*13470*/  SYNCS.PHASECHK.TRANS64.TRYWAIT P2, [R206+URZ+0x28c50], R207 ;  /* 0x028c50cfce0075a7 */ /* 0x000ee4000804017f */
[----:B---3--:R-:W-:Y:S05]  /*13480*/  @!P2 BRA `(.L_x_2868) ;  /* 0x000000d800d4a947 */ /* 0x008fea0003800000 */
.L_x_2867:
[----:B------:R-:W-:Y:S05]  /*13490*/  BSYNC B1 ;  /* 0x0000000000017941 */ /* 0x000fea0003800000 */
.L_x_2866:
[----:B------:R-:W-:Y:S01]  /*134a0*/  IMAD R168, R18, 0x1000, R190 ;  /* 0x0000100012a87824 */ /* 0x000fe200078e02be */
[----:B------:R-:W-:Y:S01]  /*134b0*/  WARPGROUP.ARRIVE ;  /* 0x00000000000079c5 */ /* 0x000fe20000000000 */
[----:B------:R-:W-:Y:S01]  /*134c0*/  IMAD.MOV.U32 R169, RZ, RZ, 0x40000040 ;  /* 0x40000040ffa97424 */ /* 0x000fe200078e00ff */
[----:B------:R-:W-:Y:S01]  /*134d0*/  ISETP.GT.AND P2, PT, R12, R202, PT ;  /* 0x000000ca0c00720c */ /* 0x000fe20003f44270 */
[----:B-123--:R-:W-:Y:S01]  /*134e0*/  @!P1 VIADD R206, R206, 0x28c60 ;  /* 0x00028c60cece9836 */ /* 0x00efe20000000000 */
[----:B------:R-:W-:Y:S01]  /*134f0*/  R2UR UR6, R168 ;  /* 0x00000000a80672ca */ /* 0x000fe200000e0000 */
[----:B------:R-:W-:Y:S01]  /*13500*/  VIADD R12, R12, 0xffffffff ;  /* 0xffffffff0c0c7836 */ /* 0x000fe20000000000 */
[----:B------:R-:W-:Y:S01]  /*13510*/  R2UR UR7, R169 ;  /* 0x00000000a90772ca */ /* 0x000fe200000e0000 */
[----:B------:R-:W-:Y:S01]  /*13520*/  IMAD.MOV.U32 R169, RZ, RZ, 0x40000040 ;  /* 0x40000040ffa97424 */ /* 0x000fe200078e00ff */
[----:B------:R-:W-:Y:S01]  /*13530*/  @!P1 PRMT R206, RZ, 0x654, R206 ;  /* 0x00000654ffce9816 */ /* 0x000fe200000000ce */
[----:B------:R-:W-:-:S02]  /*13540*/  IMAD.MOV.U32 R213, RZ, RZ, R15 ;  /* 0x000000ffffd57224 */ /* 0x000fc400078e000f */
[----:B0-----:R-:W-:Y:S02]  /*13550*/  IMAD.MOV.U32 R215, RZ, RZ, R14 ;  /* 0x000000ffffd77224 */ /* 0x001fe400078e000e */
[----:B------:R-:W-:-:S06]  /*13560*/  IMAD.MOV.U32 R214, RZ, RZ, R18 ;  /* 0x000000ffffd67224 */ /* 0x000fcc00078e0012 */
[----:B------:R-:W-:Y:S03]  /*13570*/  HGMMA.64x256x16.F32 R24, R152, gdesc[UR4].tnspB, R24, gsb0 ;  /* 0x43e0000498187df0 */ /* 0x000fe60008000818 */
        /* <DEDUP_REMOVED lines=33> */
.L_x_2850:
[----:B------:R-:W-:Y:S05]  /*13790*/  BSYNC B0 ;  /* 0x0000000000007941 */ /* 0x000fea0003800000 */
.L_x_2849:
[----:B------:R-:W2:Y:S01]  /*137a0*/  SHFL.BFLY PT, R5, R0, 0x2, 0x1f ;  /* 0x0c401f0000057f89 */ /* 0x000ea200000e0000 */
[----:B------:R-:W-:Y:S01]  /*137b0*/  VIADD R22, R18, 0x1 ;  /* 0x0000000112167836 */ /* 0x000fe20000000000 */
[----:B------:R-:W-:Y:S02]  /*137c0*/  IADD3 R217, R217, 0x1, RZ ;  /* 0x00000001d9d97810 */ /* 0x000fe40007ffe0ff */
[----:B------:R-:W3:Y:S01]  /*137d0*/  SHFL.BFLY PT, R6, R3, 0x2, 0x1f ;  /* 0x0c401f0003067f89 */ /* 0x000ee200000e0000 */
[----:B------:R-:W-:Y:S08]  /*137e0*/  BAR.ARV 0x8, 0x100 ;  /* 0x0204000000007b1d */ /* 0x000ff00000002000 */
[----:B------:R-:W-:Y:S01]  /*137f0*/  BAR.SYNC.DEFER_BLOCKING 0xf, 0x100 ;  /* 0x03c4000000007b1d */ /* 0x000fe20000010000 */
[----:B------:R-:W-:Y:S01]  /*13800*/  ISETP.NE.AND P1, PT, R22, 0x2, PT ;  /* 0x000000021600780c */ /* 0x000fe20003f25270 */
[----:B--2---:R-:W-:Y:S01]  /*13810*/  FADD.FTZ R5, R5, R0 ;  /* 0x0000000005057221 */ /* 0x004fe20000010000 */
[----:B---3--:R-:W-:-:S04]  /*13820*/  FADD.FTZ R6, R6, R3 ;  /* 0x0000000306067221 */ /* 0x008fc80000010000 */
[----:B------:R-:W2:Y:S01]  /*13830*/  SHFL.BFLY PT, R4, R5, 0x1, 0x1f ;  /* 0x0c201f0005047f89 */ /* 0x000ea200000e0000 */
[----:B------:R-:W-:-:S03]  /*13840*/  IMAD.MOV.U32 R3, RZ, RZ, RZ ;  /* 0x000000ffff037224 */ /* 0x000fc600078e00ff */
[----:B------:R-:W3:Y:S01]  /*13850*/  SHFL.BFLY PT, R7, R6, 0x1, 0x1f ;  /* 0x0c201f0006077f89 */ /* 0x000ee200000e0000 */
[----:B--2---:R-:W-:Y:S01]  /*13860*/  FADD.FTZ R9, R5, R4 ;  /* 0x0000000405097221 */ /* 0x004fe20000010000 */
[----:B------:R-:W-:Y:S02]  /*13870*/  IMAD.MOV.U32 R4, RZ, RZ, RZ ;  /* 0x000000ffff047224 */ /* 0x000fe400078e00ff */
[----:B---3--:R-:W-:Y:S02]  /*13880*/  FADD.FTZ R0, R6, R7 ;  /* 0x0000000706007221 */ /* 0x008fe40000010000 */
[----:B------:R-:W-:Y:S01]  /*13890*/  FSETP.NE.FTZ.AND P2, PT, R9, RZ, PT ;  /* 0x000000ff0900720b */ /* 0x000fe20003f55000 */
[----:B------:R-:W-:Y:S01]  /*138a0*/  IMAD.MOV R7, RZ, RZ, -R194 ;  /* 0x000000ffff077224 */ /* 0x000fe200078e0ac2 */
[----:B------:R-:W-:Y:S02]  /*138b0*/  SEL R6, RZ, 0x1, P1 ;  /* 0x00000001ff067807 */ /* 0x000fe40000800000 */
[----:B------:R-:W-:-:S02]  /*138c0*/  FSETP.NE.FTZ.AND P3, PT, R0, RZ, PT ;  /* 0x000000ff0000720b */ /* 0x000fc40003f75000 */
[----:B------:R-:W-:Y:S02]  /*138d0*/  ISETP.NE.AND P0, PT, R184, R7, PT ;  /* 0x00000007b800720c */ /* 0x000fe40003f05270 */
[----:B------:R-:W-:-:S05]  /*138e0*/  LOP3.LUT R19, R19, R6, RZ, 0x3c, !PT ;  /* 0x0000000613137212 */ /* 0x000fca00078e3cff */
[----:B------:R-:W2:Y:S06]  /*138f0*/  @P2 MUFU.RCP R3, R9 ;  /* 0x0000000900032308 */ /* 0x000eac0000001000 */
[----:B------:R-:W-:Y:S02]  /*13900*/  @!P0 IMAD R5, R18, 0x40, R191 ;  /* 0x0000004012058824 */ /* 0x000fe400078e02bf */
[C---:B------:R-:W-:Y:S01]  /*13910*/  @P2 FMUL.FTZ R18, R20.reuse, 0.69314718246459960938 ;  /* 0x3f31721814122820 */ /* 0x040fe20000410000 */
[----:B------:R-:W3:Y:S01]  /*13920*/  @P3 MUFU.RCP R4, R0 ;  /* 0x0000000000043308 */ /* 0x000ee20000001000 */
[----:B------:R-:W-:Y:S01]  /*13930*/  @P3 FMUL.FTZ R20, R20, 0.69314718246459960938 ;  /* 0x3f31721814143820 */ /* 0x000fe20000410000 */
[----:B------:R-:W-:-:S06]  /*13940*/  @!P0 IMAD R5, R5, 0x4, R2 ;  /* 0x0000000405058824 */ /* 0x000fcc00078e0202 */
        /* <DEDUP_REMOVED lines=8> */
[----:B------:R-:W5:Y:S01]  /*139d0*/  @P3 MUFU.LG2 R23, R0 ;  /* 0x0000000000173308 */ /* 0x000f620000000c00 */
        /* <DEDUP_REMOVED lines=10> */
[-C--:B------:R-:W-:Y:S01]  /*13a80*/  FMUL.FTZ R166, R52, R3.reuse ;  /* 0x0000000334a67220 */ /* 0x080fe20000410000 */
[-C--:B------:R-:W-:Y:S01]  /*13a90*/  FMUL.FTZ R164, R53, R3.reuse ;  /* 0x0000000335a47220 */ /* 0x080fe20000410000 */
[-C--:B------:R-:W-:Y:S01]  /*13aa0*/  FMUL.FTZ R165, R56, R3.reuse ;  /* 0x0000000338a57220 */ /* 0x080fe20000410000 */
[-C--:B------:R-:W-:Y:S01]  /*13ab0*/  FMUL.FTZ R162, R57, R3.reuse ;  /* 0x0000000339a27220 */ /* 0x080fe20000410000 */
[-C--:B------:R-:W-:Y:S01]  /*13ac0*/  FMUL.FTZ R163, R60, R3.reuse ;  /* 0x000000033ca37220 */ /* 0x080fe20000410000 */
[-C--:B------:R-:W-:Y:S01]  /*13ad0*/  FMUL.FTZ R160, R61, R3.reuse ;  /* 0x000000033da07220 */ /* 0x080fe20000410000 */
[----:B-----5:R-:W-:Y:S01]  /*13ae0*/  @P3 FMUL.FTZ R23, R23, 0.69314718246459960938 ;  /* 0x3f31721817173820 */ /* 0x020fe20000410000 */
        /* <DEDUP_REMOVED lines=44> */
[----:B------:R-:W-:-:S02]  /*13db0*/  IMAD.MOV.U32 R32, RZ, RZ, -0x800000 ;  /* 0xff800000ff207424 */ /* 0x000fc400078e00ff */
[-C--:B------:R-:W-:Y:S01]  /*13dc0*/  FMUL.FTZ R9, R42, R4.reuse ;  /* 0x000000042a097220 */ /* 0x080fe20000410000 */
[----:B--2---:R-:W-:Y:S02]  /*13dd0*/  IMAD.MOV.U32 R3, RZ, RZ, -0x800000 ;  /* 0xff800000ff037424 */ /* 0x004fe400078e00ff */
[-C--:B------:R-:W-:Y:S01]  /*13de0*/  FMUL.FTZ R11, R46, R4.reuse ;  /* 0x000000042e0b7220 */ /* 0x080fe20000410000 */
[-C--:B------:R-:W-:Y:S01]  /*13df0*/  FMUL.FTZ R13, R50, R4.reuse ;  /* 0x00000004320d7220 */ /* 0x080fe20000410000 */
[-C--:B------:R-:W-:Y:S01]  /*13e00*/  FMUL.FTZ R21, R58, R4.reuse ;  /* 0x000000043a157220 */ /* 0x080fe20000410000 */
[----:B------:R-:W-:Y:S01]  /*13e10*/  FMUL.FTZ R29, R66, R4 ;  /* 0x00000004421d7220 */ /* 0x000fe20000410000 */
[----:B------:R-:W-:Y:S01]  /*13e20*/  @P2 FFMA.FTZ R32, R18, R14, R25 ;  /* 0x0000000e12202223 */ /* 0x000fe20000010019 */
[----:B------:R-:W-:Y:S01]  /*13e30*/  PLOP3.LUT P0, PT, PT, PT, PT, 0x8, 0x0 ;  /* 0x000000000000781c */ /* 0x000fe20003f0e170 */
        /* <DEDUP_REMOVED lines=62> */
.L_x_2732:
[----:B------:R-:W-:Y:S05]  /*14220*/  BSYNC B7 ;  /* 0x0000000000077941 */ /* 0x000fea0003800000 */
.L_x_2722:
[----:B------:R-:W2:Y:S08]  /*14230*/  S2UR UR5, SR_CgaCtaId ;  /* 0x00000000000579c3 */ /* 0x000eb00000008800 */
[----:B------:R-:W-:Y:S06]  /*14240*/  BAR.SYNC.DEFER_BLOCKING 0x5, 0x180 ;  /* 0x0146000000007b1d */ /* 0x000fec0000010000 */
[----:B------:R-:W-:Y:S01]  /*14250*/  UMOV UR4, 0x400 ;  /* 0x0000040000047882 */ /* 0x000fe20000000000 */
[----:B------:R-:W-:Y:S01]  /*14260*/  BSSY B0, `(.L_x_2870) ;  /* 0x00002e4000007945 */ /* 0x000fe20003800000 */
[----:B--2---:R-:W-:-:S06]  /*14270*/  ULEA UR4, UR5, UR4, 0x18 ;  /* 0x0000000405047291 */ /* 0x004fcc000f8ec03f */
[----:B------:R-:W-:-:S05]  /*14280*/  IMAD.U32 R2, RZ, RZ, UR4 ;  /* 0x00000004ff027e24 */ /* 0x000fca000f8e00ff */
[----:B----4-:R2:W3:Y:S01]  /*14290*/  LDS.128 R24, [R2+0x28cd0] ;  /* 0x028cd00002187984 */ /* 0x0104e20000000c00 */
[----:B------:R-:W-:Y:S06]  /*142a0*/  BAR.ARV 0x4, 0x180 ;  /* 0x0106000000007b1d */ /* 0x000fec0000002000 */
[----:B------:R-:W-:Y:S05]  /*142b0*/  @P0 BRA `(.L_x_2871) ;  /* 0x0000002000080947 */ /* 0x000fea0003800000 */
[----:B------:R-:W4:Y:S01]  /*142c0*/  S2R R15, SR_SWINHI ;  /* 0x00000000000f7919 */ /* 0x000f220000002f00 */
        /* <DEDUP_REMOVED lines=17> */
[----:B----45:R-:W-:-:S02]  /*143e0*/  MOV R37, R15 ;  /* 0x0000000f00257202 */ /* 0x030fc40000000f00 */
[----:B------:R-:W-:Y:S02]  /*143f0*/  F2FP.F16.F32.PACK_AB R81, R83, R82 ;  /* 0x000000525351723e */ /* 0x000fe400000000ff */
[----:B------:R-:W-:Y:S01]  /*14400*/  F2FP.F16.F32.PACK_AB R88, R89, R88 ;  /* 0x000000585958723e */ /* 0x000fe200000000ff */
[----:B------:R-:W-:Y:S01]  /*14410*/  IMAD.WIDE R114, R228, 0x2, R36 ;  /* 0x00000002e4727825 */ /* 0x000fe200078e0224 */
[----:B------:R-:W-:Y:S02]  /*14420*/  F2FP.F16.F32.PACK_AB R82, R85, R84 ;  /* 0x000000545552723e */ /* 0x000fe400000000ff */
[----:B------:R-:W-:Y:S02]  /*14430*/  F2FP.F16.F32.PACK_AB R83, R87, R86 ;  /* 0x000000565753723e */ /* 0x000fe400000000ff */
[C---:B------:R-:W-:Y:S02]  /*14440*/  IADD3 R15, P1, R114.reuse, 0x20, RZ ;  /* 0x00000020720f7810 */ /* 0x040fe40007f3e0ff */
[----:B------:R-:W-:-:S02]  /*14450*/  IADD3 R41, P0, R114, 0x40, RZ ;  /* 0x0000004072297810 */ /* 0x000fc40007f1e0ff */
[----:B------:R-:W-:Y:S02]  /*14460*/  LOP3.LUT R14, R15, 0x380, RZ, 0xc0, !PT ;  /* 0x000003800f0e7812 */ /* 0x000fe400078ec0ff */
[C---:B------:R-:W-:Y:S02]  /*14470*/  IADD3 R53, P6, R114.reuse, 0x2020, RZ ;  /* 0x0000202072357810 */ /* 0x040fe40007fde0ff */
[C---:B------:R-:W-:Y:S02]  /*14480*/  IADD3 R45, P4, R114.reuse, 0x60, RZ ;  /* 0x00000060722d7810 */ /* 0x040fe40007f9e0ff */
[----:B------:R-:W-:Y:S02]  /*14490*/  IADD3 R49, P3, R114, 0x2000, RZ ;  /* 0x0000200072317810 */ /* 0x000fe40007f7e0ff */
[----:B------:R-:W-:Y:S02]  /*144a0*/  SHF.R.U64 R14, R14, 0x3, RZ ;  /* 0x000000030e0e7819 */ /* 0x000fe400000012ff */
[----:B------:R-:W-:-:S02]  /*144b0*/  LOP3.LUT R40, R41, 0x380, RZ, 0xc0, !PT ;  /* 0x0000038029287812 */ /* 0x000fc400078ec0ff */
[----:B------:R-:W-:Y:S02]  /*144c0*/  LOP3.LUT R52, R53, 0x380, RZ, 0xc0, !PT ;  /* 0x0000038035347812 */ /* 0x000fe400078ec0ff */
[----:B------:R-:W-:Y:S02]  /*144d0*/  LOP3.LUT R44, R45, 0x380, RZ, 0xc0, !PT ;  /* 0x000003802d2c7812 */ /* 0x000fe400078ec0ff */
[----:B------:R-:W-:Y:S02]  /*144e0*/  LOP3.LUT R48, R49, 0x380, RZ, 0xc0, !PT ;  /* 0x0000038031307812 */ /* 0x000fe400078ec0ff */
[----:B------:R-:W-:Y:S01]  /*144f0*/  LOP3.LUT R14, R14, R15, RZ, 0x3c, !PT ;  /* 0x0000000f0e0e7212 */ /* 0x000fe200078e3cff */
[----:B------:R-:W-:Y:S01]  /*14500*/  IMAD.X R15, RZ, RZ, R115, P1 ;  /* 0x000000ffff0f7224 */ /* 0x000fe200008e0673 */
[----:B------:R-:W-:Y:S02]  /*14510*/  SHF.R.U64 R40, R40, 0x3, RZ ;  /* 0x0000000328287819 */ /* 0x000fe400000012ff */
[----:B------:R-:W-:-:S02]  /*14520*/  SHF.R.U64 R52, R52, 0x3, RZ ;  /* 0x0000000334347819 */ /* 0x000fc400000012ff */
[----:B------:R-:W-:Y:S02]  /*14530*/  IADD3 R65, P1, R114, 0x4000, RZ ;  /* 0x0000400072417810 */ /* 0x000fe40007f3e0ff */
[----:B------:R-:W-:Y:S02]  /*14540*/  SHF.R.U64 R44, R44, 0x3, RZ ;  /* 0x000000032c2c7819 */ /* 0x000fe400000012ff */
[C---:B------:R-:W-:Y:S02]  /*14550*/  IADD3 R57, P5, R114.reuse, 0x2040, RZ ;  /* 0x0000204072397810 */ /* 0x040fe40007fbe0ff */
[----:B------:R-:W-:Y:S02]  /*14560*/  IADD3 R61, P2, R114, 0x2060, RZ ;  /* 0x00002060723d7810 */ /* 0x000fe40007f5e0ff */
[----:B------:R-:W-:Y:S02]  /*14570*/  SHF.R.U64 R48, R48, 0x3, RZ ;  /* 0x0000000330307819 */ /* 0x000fe400000012ff */
[----:B------:R-:W-:Y:S01]  /*14580*/  LOP3.LUT R40, R40, R41, RZ, 0x3c, !PT ;  /* 0x0000002928287212 */ /* 0x000fe200078e3cff */
[--C-:B------:R-:W-:Y:S01]  /*14590*/  IMAD.X R41, RZ, RZ, R115.reuse, P0 ;  /* 0x000000ffff297224 */ /* 0x100fe200000e0673 */
[----:B------:R-:W-:Y:S01]  /*145a0*/  LOP3.LUT R52, R52, R53, RZ, 0x3c, !PT ;  /* 0x0000003534347212 */ /* 0x000fe200078e3cff */
[----:B------:R-:W-:Y:S01]  /*145b0*/  IMAD.X R53, RZ, RZ, R115, P6 ;  /* 0x000000ffff357224 */ /* 0x000fe200030e0673 */
[----:B------:R-:W-:-:S02]  /*145c0*/  LOP3.LUT R64, R65, 0x380, RZ, 0xc0, !PT ;  /* 0x0000038041407812 */ /* 0x000fc400078ec0ff */
[----:B------:R-:W-:Y:S01]  /*145d0*/  LOP3.LUT R44, R44, R45, RZ, 0x3c, !PT ;  /* 0x0000002d2c2c7212 */ /* 0x000fe200078e3cff */
[--C-:B------:R-:W-:Y:S01]  /*145e0*/  IMAD.X R45, RZ, RZ, R115.reuse, P4 ;  /* 0x000000ffff2d7224 */ /* 0x100fe200020e0673 */
[----:B------:R-:W-:Y:S02]  /*145f0*/  LOP3.LUT R56, R57, 0x380, RZ, 0xc0, !PT ;  /* 0x0000038039387812 */ /* 0x000fe400078ec0ff */
[----:B------:R-:W-:Y:S02]  /*14600*/  LOP3.LUT R60, R61, 0x380, RZ, 0xc0, !PT ;  /* 0x000003803d3c7812 */ /* 0x000fe400078ec0ff */
[----:B------:R-:W-:Y:S01]  /*14610*/  LOP3.LUT R48, R48, R49, RZ, 0x3c, !PT ;  /* 0x0000003130307212 */ /* 0x000fe200078e3cff */
[----:B------:R-:W-:Y:S01]  /*14620*/  IMAD.X R49, RZ, RZ, R115, P3 ;  /* 0x000000ffff317224 */ /* 0x000fe200018e0673 */
[C---:B------:R-:W-:Y:S02]  /*14630*/  IADD3 R69, P0, R114.reuse, 0x4020, RZ ;  /* 0x0000402072457810 */ /* 0x040fe40007f1e0ff */
[----:B------:R-:W-:-:S02]  /*14640*/  IADD3 R179, P6, R114, 0x6000, RZ ;  /* 0x0000600072b37810 */ /* 0x000fc40007fde0ff */
[C---:B------:R-:W-:Y:S02]  /*14650*/  IADD3 R73, P4, R114.reuse, 0x4040, RZ ;  /* 0x0000404072497810 */ /* 0x040fe40007f9e0ff */
[----:B------:R-:W-:Y:S01]  /*14660*/  IADD3 R99, P3, R114, 0x4060, RZ ;  /* 0x0000406072637810 */ /* 0x000fe20007f7e0ff */
[----:B------:R-:W-:Y:S01]  /*14670*/  IMAD.X R103, RZ, RZ, R115, P6 ;  /* 0x000000ffff677224 */ /* 0x000fe200030e0673 */
[----:B------:R-:W-:Y:S02]  /*14680*/  SHF.R.U64 R64, R64, 0x3, RZ ;  /* 0x0000000340407819 */ /* 0x000fe400000012ff */
[----:B------:R-:W-:Y:S02]  /*14690*/  SHF.R.U64 R56, R56, 0x3, RZ ;  /* 0x0000000338387819 */ /* 0x000fe400000012ff */
[----:B------:R-:W-:Y:S02]  /*146a0*/  SHF.R.U64 R60, R60, 0x3, RZ ;  /* 0x000000033c3c7819 */ /* 0x000fe400000012ff */
[----:B------:R-:W-:-:S02]  /*146b0*/  LOP3.LUT R68, R69, 0x380, RZ, 0xc0, !PT ;  /* 0x0000038045447812 */ /* 0x000fc400078ec0ff */
[----:B------:R-:W-:Y:S02]  /*146c0*/  LOP3.LUT R23, R114, 0x380, RZ, 0xc0, !PT ;  /* 0x0000038072177812 */ /* 0x000fe400078ec0ff */
[----:B------:R-:W-:Y:S02]  /*146d0*/  LOP3.LUT R4, R179, 0x380, RZ, 0xc0, !PT ;  /* 0x00000380b3047812 */ /* 0x000fe400078ec0ff */
[----:B------:R-:W-:Y:S02]  /*146e0*/  LOP3.LUT R72, R73, 0x380, RZ, 0xc0, !PT ;  /* 0x0000038049487812 */ /* 0x000fe400078ec0ff */
[----:B------:R-:W-:Y:S02]  /*146f0*/  LOP3.LUT R98, R99, 0x380, RZ, 0xc0, !PT ;  /* 0x0000038063627812 */ /* 0x000fe400078ec0ff */
[----:B------:R-:W-:Y:S01]  /*14700*/  LOP3.LUT R64, R64, R65, RZ, 0x3c, !PT ;  /* 0x0000004140407212 */ /* 0x000fe200078e3cff */
[--C-:B------:R-:W-:Y:S01]  /*14710*/  IMAD.X R65, RZ, RZ, R115.reuse, P1 ;  /* 0x000000ffff417224 */ /* 0x100fe200008e0673 */
[----:B------:R-:W-:Y:S01]  /*14720*/  LOP3.LUT R56, R56, R57, RZ, 0x3c, !PT ;  /* 0x0000003938387212 */ /* 0x000fe200078e3cff */
[--C-:B------:R-:W-:Y:S01]  /*14730*/  IMAD.X R57, RZ, RZ, R115.reuse, P5 ;  /* 0x000000ffff397224 */ /* 0x100fe200028e0673 */
[----:B------:R-:W-:Y:S01]  /*14740*/  LOP3.LUT R60, R60, R61, RZ, 0x3c, !PT ;  /* 0x0000003d3c3c7212 */ /* 0x000fe200078e3cff */
[----:B------:R-:W-:Y:S01]  /*14750*/  IMAD.X R61, RZ, RZ, R115, P2 ;  /* 0x000000ffff3d7224 */ /* 0x000fe200010e0673 */
[----:B------:R-:W-:-:S02]  /*14760*/  SHF.R.U64 R68, R68, 0x3, RZ ;  /* 0x0000000344447819 */ /* 0x000fc400000012ff */
[----:B------:R-:W-:Y:S02]  /*14770*/  SHF.R.U64 R23, R23, 0x3, RZ ;  /* 0x0000000317177819 */ /* 0x000fe400000012ff */
[----:B------:R-:W-:Y:S02]  /*14780*/  SHF.R.U64 R4, R4, 0x3, RZ ;  /* 0x0000000304047819 */ /* 0x000fe400000012ff */
[----:B------:R-:W-:Y:S02]  /*14790*/  IADD3 R22, P1, R114, 0x6060, RZ ;  /* 0x0000606072167810 */ /* 0x000fe40007f3e0ff */
[----:B------:R-:W-:Y:S02]  /*147a0*/  SHF.R.U64 R72, R72, 0x3, RZ ;  /* 0x0000000348487819 */ /* 0x000fe400000012ff */
[----:B------:R-:W-:Y:S02]  /*147b0*/  SHF.R.U64 R98, R98, 0x3, RZ ;  /* 0x0000000362627819 */ /* 0x000fe400000012ff */
[----:B------:R-:W-:-:S02]  /*147c0*/  IADD3 R20, P5, R114, 0x6020, RZ ;  /* 0x0000602072147810 */ /* 0x000fc40007fbe0ff */
[----:B---3--:R-:W-:Y:S02]  /*147d0*/  IADD3 R24, P2, R114, 0x6040, RZ ;  /* 0x0000604072187810 */ /* 0x008fe40007f5e0ff */
[----:B------:R-:W-:Y:S01]  /*147e0*/  LOP3.LUT R68, R68, R69, RZ, 0x3c, !PT ;  /* 0x0000004544447212 */ /* 0x000fe200078e3cff */
[--C-:B------:R-:W-:Y:S01]  /*147f0*/  IMAD.X R69, RZ, RZ, R115.reuse, P0 ;  /* 0x000000ffff457224 */ /* 0x100fe200000e0673 */
[----:B------:R-:W-:Y:S01]  /*14800*/  LOP3.LUT R114, R23, R114, RZ, 0x3c, !PT ;  /* 0x0000007217727212 */ /* 0x000fe200078e3cff */
[--C-:B------:R-:W-:Y:S01]  /*14810*/  IMAD.X R107, RZ, RZ, R115.reuse, P5 ;  /* 0x000000ffff6b7224 */ /* 0x100fe200028e0673 */
[----:B------:R-:W-:Y:S01]  /*14820*/  LOP3.LUT R102, R4, R179, RZ, 0x3c, !PT ;  /* 0x000000b304667212 */ /* 0x000fe200078e3cff */
[--C-:B------:R-:W-:Y:S01]  /*14830*/  IMAD.X R111, RZ, RZ, R115.reuse, P2 ;  /* 0x000000ffff6f7224 */ /* 0x100fe200010e0673 */
[----:B------:R-:W-:Y:S01]  /*14840*/  LOP3.LUT R179, R22, 0x380, RZ, 0xc0, !PT ;  /* 0x0000038016b37812 */ /* 0x000fe200078ec0ff */
[--C-:B------:R-:W-:Y:S01]  /*14850*/  IMAD.X R23, RZ, RZ, R115.reuse, P1 ;  /* 0x000000ffff177224 */ /* 0x100fe200008e0673 */
[----:B------:R-:W-:Y:S01]  /*14860*/  LOP3.LUT R72, R72, R73, RZ, 0x3c, !PT ;  /* 0x0000004948487212 */ /* 0x000fe200078e3cff */
[--C-:B------:R-:W-:Y:S01]  /*14870*/  IMAD.X R73, RZ, RZ, R115.reuse, P4 ;  /* 0x000000ffff497224 */ /* 0x100fe200020e0673 */
[----:B------:R-:W-:Y:S01]  /*14880*/  LOP3.LUT R98, R98, R99, RZ, 0x3c, !PT ;  /* 0x0000006362627212 */ /* 0x000fe200078e3cff */
[----:B------:R-:W-:Y:S01]  /*14890*/  IMAD.X R99, RZ, RZ, R115, P3 ;  /* 0x000000ffff637224 */ /* 0x000fe200018e0673 */
[----:B------:R-:W-:-:S02]  /*148a0*/  ISETP.NE.U32.AND P0, PT, RZ, UR4, PT ;  /* 0x00000004ff007c0c */ /* 0x000fc4000bf05070 */
[----:B------:R-:W-:Y:S02]  /*148b0*/  MOV R115, R114 ;  /* 0x0000007200737202 */ /* 0x000fe40000000f00 */
[----:B------:R-:W-:Y:S01]  /*148c0*/  F2FP.F16.F32.PACK_AB R4, R175, R177 ;  /* 0x000000b1af04723e */ /* 0x000fe200000000ff */
[----:B------:R-:W-:Y:S01]  /*148d0*/  BAR.SYNC.DEFER_BLOCKING 0x1, 0x100 ;  /* 0x0044000000007b1d */ /* 0x000fe20000010000 */
[----:B------:R-:W-:Y:S02]  /*148e0*/  LOP3.LUT R175, R20, 0x380, RZ, 0xc0, !PT ;  /* 0x0000038014af7812 */ /* 0x000fe400078ec0ff */
[----:B------:R-:W-:Y:S02]  /*148f0*/  SHF.R.U64 R179, R179, 0x3, RZ ;  /* 0x00000003b3b37819 */ /* 0x000fe400000012ff */
[----:B------:R-:W-:Y:S01]  /*14900*/  ISETP.NE.AND.EX P0, PT, RZ, UR5, PT, P0 ;  /* 0x00000005ff007c0c */ /* 0x000fe2000bf05300 */
[----:B------:R-:W-:Y:S01]  /*14910*/  ULDC.64 UR4, c[0x0][0xc08] ;  /* 0x0003020000047ab9 */ /* 0x000fe20000000a00 */
[----:B------:R-:W-:-:S02]  /*14920*/  LOP3.LUT R177, R24, 0x380, RZ, 0xc0, !PT ;  /* 0x0000038018b17812 */ /* 0x000fc400078ec0ff */
[----:B------:R-:W-:Y:S02]  /*14930*/  SHF.R.U64 R175, R175, 0x3, RZ ;  /* 0x00000003afaf7819 */ /* 0x000fe400000012ff */
[----:B------:R-:W-:Y:S02]  /*14940*/  LOP3.LUT R22, R179, R22, RZ, 0x3c, !PT ;  /* 0x00000016b3167212 */ /* 0x000fe400078e3cff */
[----:B------:R-:W-:Y:S02]  /*14950*/  ISETP.NE.U32.AND P6, PT, RZ, UR4, PT ;  /* 0x00000004ff007c0c */ /* 0x000fe4000bfc5070 */
[----:B------:R-:W-:Y:S02]  /*14960*/  MOV R114, R14 ;  /* 0x0000000e00727202 */ /* 0x000fe40000000f00 */
[----:B------:R-:W-:Y:S02]  /*14970*/  MOV R40, R40 ;  /* 0x0000002800287202 */ /* 0x000fe40000000f00 */
[----:B------:R-:W-:-:S02]  /*14980*/  SHF.R.U64 R177, R177, 0x3, RZ ;  /* 0x00000003b1b17819 */ /* 0x000fc400000012ff */
[----:B------:R-:W-:Y:S02]  /*14990*/  LOP3.LUT R106, R175, R20, RZ, 0x3c, !PT ;  /* 0x00000014af6a7212 */ /* 0x000fe400078e3cff */
[----:B------:R-:W-:Y:S01]  /*149a0*/  MOV R44, R44 ;  /* 0x0000002c002c7202 */ /* 0x000fe20000000f00 */
[----:B------:R3:W-:Y:S01]  /*149b0*/  STSM.16.M88.4 [R115], R4 ;  /* 0x0000000473007844 */ /* 0x0007e20000000200 */
[----:B------:R-:W-:Y:S02]  /*149c0*/  F2FP.F16.F32.PACK_AB R14, R164, R166 ;  /* 0x000000a6a40e723e */ /* 0x000fe400000000ff */
[----:B------:R-:W-:Y:S02]  /*149d0*/  F2FP.F16.F32.PACK_AB R15, R55, R54 ;  /* 0x00000036370f723e */ /* 0x000fe400000000ff */
[----:B------:R-:W-:Y:S02]  /*149e0*/  ISETP.NE.AND.EX P6, PT, RZ, UR5, PT, P6 ;  /* 0x00000005ff007c0c */ /* 0x000fe4000bfc5360 */
[----:B------:R-:W-:-:S02]  /*149f0*/  MOV R48, R48 ;  /* 0x0000003000307202 */ /* 0x000fc40000000f00 */
[----:B------:R-:W-:Y:S02]  /*14a00*/  F2FP.F16.F32.PACK_AB R20, R162, R165 ;  /* 0x000000a5a214723e */ /* 0x000fe400000000ff */
[----:B------:R-:W-:Y:S02]  /*14a10*/  MOV R52, R52 ;  /* 0x0000003400347202 */ /* 0x000fe40000000f00 */
[----:B------:R-:W-:Y:S02]  /*14a20*/  MOV R56, R56 ;  /* 0x0000003800387202 */ /* 0x000fe40000000f00 */
[----:B------:R-:W-:Y:S02]  /*14a30*/  LOP3.LUT R110, R177, R24, RZ, 0x3c, !PT ;  /* 0x00000018b16e7212 */ /* 0x000fe400078e3cff */
[----:B---3--:R-:W-:Y:S02]  /*14a40*/  F2FP.F16.F32.PACK_AB R4, R172, R174 ;  /* 0x000000aeac04723e */ /* 0x008fe400000000ff */
[----:B------:R-:W-:-:S02]  /*14a50*/  F2FP.F16.F32.PACK_AB R5, R35, R34 ;  /* 0x000000222305723e */ /* 0x000fc400000000ff */
[----:B------:R-:W-:Y:S02]  /*14a60*/  F2FP.F16.F32.PACK_AB R6, R170, R173 ;  /* 0x000000adaa06723e */ /* 0x000fe400000000ff */
[----:B------:R-:W-:Y:S02]  /*14a70*/  F2FP.F16.F32.PACK_AB R7, R39, R38 ;  /* 0x000000262707723e */ /* 0x000fe400000000ff */
[----:B------:R-:W-:Y:S02]  /*14a80*/  MOV R34, R22 ;  /* 0x0000001600227202 */ /* 0x000fe40000000f00 */
[----:B------:R-:W-:Y:S01]  /*14a90*/  F2FP.F16.F32.PACK_AB R22, R160, R163 ;  /* 0x000000a3a016723e */ /* 0x000fe200000000ff */
[----:B------:R3:W-:Y:S01]  /*14aa0*/  STSM.16.M88.4 [R114], R4 ;  /* 0x0000000472007844 */ /* 0x0007e20000000200 */
[----:B------:R-:W-:Y:S02]  /*14ab0*/  F2FP.F16.F32.PACK_AB R23, R63, R62 ;  /* 0x0000003e3f17723e */ /* 0x000fe400000000ff */
[----:B------:R-:W-:Y:S01]  /*14ac0*/  MOV R60, R60 ;  /* 0x0000003c003c7202 */ /* 0x000fe20000000f00 */
[----:B------:R-:W-:Y:S01]  /*14ad0*/  STSM.16.M88.4 [R40], R8 ;  /* 0x0000000828007844 */ /* 0x000fe20000000200 */
[----:B------:R-:W-:-:S02]  /*14ae0*/  F2FP.F16.F32.PACK_AB R89, R91, R90 ;  /* 0x0000005a5b59723e */ /* 0x000fc400000000ff */
[----:B------:R-:W-:Y:S01]  /*14af0*/  MOV R64, R64 ;  /* 0x0000004000407202 */ /* 0x000fe20000000f00 */
[----:B------:R-:W-:Y:S01]  /*14b00*/  STSM.16.M88.4 [R44], R12 ;  /* 0x0000000c2c007844 */ /* 0x000fe20000000200 */
[----:B------:R-:W-:Y:S02]  /*14b10*/  MOV R24, R98 ;  /* 0x0000006200187202 */ /* 0x000fe40000000f00 */
[----:B------:R-:W-:Y:S01]  /*14b20*/  F2FP.F16.F32.PACK_AB R90, R93, R92 ;  /* 0x0000005c5d5a723e */ /* 0x000fe200000000ff */
[----:B------:R-:W-:Y:S01]  /*14b30*/  STSM.16.M88.4 [R48], R20 ;  /* 0x0000001430007844 */ /* 0x000fe20000000200 */
[----:B------:R-:W-:Y:S02]  /*14b40*/  F2FP.F16.F32.PACK_AB R91, R95, R94 ;  /* 0x0000005e5f5b723e */ /* 0x000fe400000000ff */
[----:B------:R-:W-:Y:S01]  /*14b50*/  F2FP.F16.F32.PACK_AB R96, R97, R96 ;  /* 0x000000606160723e */ /* 0x000fe200000000ff */
[----:B------:R-:W-:Y:S01]  /*14b60*/  STSM.16.M88.4 [R52], R28 ;  /* 0x0000001c34007844 */ /* 0x000fe20000000200 */
[----:B---3--:R-:W-:-:S02]  /*14b70*/  F2FP.F16.F32.PACK_AB R4, R155, R158 ;  /* 0x0000009e9b04723e */ /* 0x008fc400000000ff */
[----:B------:R-:W-:Y:S02]  /*14b80*/  F2FP.F16.F32.PACK_AB R5, R75, R74 ;  /* 0x0000004a4b05723e */ /* 0x000fe400000000ff */
[----:B------:R-:W-:Y:S02]  /*14b90*/  F2FP.F16.F32.PACK_AB R6, R77, R156 ;  /* 0x0000009c4d06723e */ /* 0x000fe400000000ff */
[----:B------:R-:W-:Y:S02]  /*14ba0*/  F2FP.F16.F32.PACK_AB R7, R79, R78 ;  /* 0x0000004e4f07723e */ /* 0x000fe400000000ff */
[----:B------:R-:W-:Y:S02]  /*14bb0*/  MOV R68, R68 ;  /* 0x0000004400447202 */ /* 0x000fe40000000f00 */
[----:B------:R-:W-:Y:S01]  /*14bc0*/  MOV R0, R106 ;  /* 0x0000006a00007202 */ /* 0x000fe20000000f00 */
[----:B------:R3:W-:Y:S01]  /*14bd0*/  STSM.16.M88.4 [R56], R4 ;  /* 0x0000000438007844 */ /* 0x0007e20000000200 */
[----:B------:R-:W-:-:S02]  /*14be0*/  F2FP.F16.F32.PACK_AB R97, R42, R33 ;  /* 0x000000212a61723e */ /* 0x000fc400000000ff */
[----:B------:R-:W-:Y:S01]  /*14bf0*/  F2FP.F16.F32.PACK_AB R98, R101, R100 ;  /* 0x000000646562723e */ /* 0x000fe200000000ff */
[----:B------:R-:W-:Y:S01]  /*14c00*/  STSM.16.M88.4 [R60], R80 ;  /* 0x000000503c007844 */ /* 0x000fe20000000200 */
[----:B------:R-:W-:Y:S02]  /*14c10*/  F2FP.F16.F32.PACK_AB R99, R50, R46 ;  /* 0x0000002e3263723e */ /* 0x000fe400000000ff */
[----:B------:R-:W-:Y:S01]  /*14c20*/  F2FP.F16.F32.PACK_AB R104, R105, R104 ;  /* 0x000000686968723e */ /* 0x000fe200000000ff */
[----:B------:R-:W-:Y:S01]  /*14c30*/  STSM.16.M88.4 [R64], R88 ;  /* 0x0000005840007844 */ /* 0x000fe20000000200 */
[----:B------:R-:W-:Y:S02]  /*14c40*/  MOV R72, R72 ;  /* 0x0000004800487202 */ /* 0x000fe40000000f00 */
[----:B------:R-:W-:Y:S01]  /*14c50*/  F2FP.F16.F32.PACK_AB R105, R66, R58 ;  /* 0x0000003a4269723e */ /* 0x000fe200000000ff */
[----:B------:R-:W-:Y:S01]  /*14c60*/  STSM.16.M88.4 [R68], R96 ;  /* 0x0000006044007844 */ /* 0x000fe20000000200 */
[----:B------:R-:W-:-:S02]  /*14c70*/  F2FP.F16.F32.PACK_AB R106, R109, R108 ;  /* 0x0000006c6d6a723e */ /* 0x000fc400000000ff */
[----:B------:R-:W-:Y:S01]  /*14c80*/  F2FP.F16.F32.PACK_AB R107, R152, R76 ;  /* 0x0000004c986b723e */ /* 0x000fe200000000ff */
[----:B---3--:R-:W3:Y:S01]  /*14c90*/  LDC.64 R4, c[0x0][0xc00] ;  /* 0x00030000ff047b82 */ /* 0x008ee20000000a00 */
[----:B------:R-:W-:Y:S02]  /*14ca0*/  F2FP.F16.F32.PACK_AB R112, R113, R112 ;  /* 0x000000707170723e */ /* 0x000fe400000000ff */
[----:B------:R-:W-:Y:S01]  /*14cb0*/  F2FP.F16.F32.PACK_AB R120, R121, R120 ;  /* 0x000000787978723e */ /* 0x000fe200000000ff */
[----:B------:R-:W-:Y:S01]  /*14cc0*/  STSM.16.M88.4 [R72], R104 ;  /* 0x0000006848007844 */ /* 0x000fe20000000200 */
[----:B------:R-:W-:Y:S02]  /*14cd0*/  F2FP.F16.F32.PACK_AB R113, R154, R153 ;  /* 0x000000999a71723e */ /* 0x000fe400000000ff */
[----:B------:R-:W-:Y:S01]  /*14ce0*/  F2FP.F16.F32.PACK_AB R114, R117, R116 ;  /* 0x000000747572723e */ /* 0x000fe200000000ff */
[----:B------:R-:W4:Y:S01]  /*14cf0*/  @P6 LDC.64 R6, c[0x0][0xc08] ;  /* 0x00030200ff066b82 */ /* 0x000f220000000a00 */
[----:B------:R-:W-:-:S02]  /*14d00*/  F2FP.F16.F32.PACK_AB R115, R119, R118 ;  /* 0x000000767773723e */ /* 0x000fc400000000ff */
[----:B------:R-:W-:Y:S02]  /*14d10*/  F2FP.F16.F32.PACK_AB R121, R123, R122 ;  /* 0x0000007a7b79723e */ /* 0x000fe400000000ff */
[----:B------:R-:W-:Y:S01]  /*14d20*/  F2FP.F16.F32.PACK_AB R128, R129, R128 ;  /* 0x000000808180723e */ /* 0x000fe200000000ff */
[----:B------:R0:W-:Y:S01]  /*14d30*/  STSM.16.M88.4 [R24], R112 ;  /* 0x0000007018007844 */ /* 0x0001e20000000200 */
[----:B------:R-:W-:Y:S02]  /*14d40*/  MOV R102, R102 ;  /* 0x0000006600667202 */ /* 0x000fe40000000f00 */
[----:B------:R-:W-:Y:S02]  /*14d50*/  F2FP.F16.F32.PACK_AB R122, R125, R124 ;  /* 0x0000007c7d7a723e */ /* 0x000fe400000000ff */
[----:B------:R-:W-:Y:S02]  /*14d60*/  F2FP.F16.F32.PACK_AB R123, R127, R126 ;  /* 0x0000007e7f7b723e */ /* 0x000fe400000000ff */
[----:B------:R-:W-:-:S02]  /*14d70*/  F2FP.F16.F32.PACK_AB R129, R131, R130 ;  /* 0x000000828381723e */ /* 0x000fc400000000ff */
[----:B------:R-:W-:Y:S01]  /*14d80*/  F2FP.F16.F32.PACK_AB R136, R137, R136 ;  /* 0x000000888988723e */ /* 0x000fe200000000ff */
[----:B------:R-:W-:Y:S01]  /*14d90*/  STSM.16.M88.4 [R102], R120 ;  /* 0x0000007866007844 */ /* 0x000fe20000000200 */
[----:B------:R-:W-:Y:S02]  /*14da0*/  F2FP.F16.F32.PACK_AB R130, R133, R132 ;  /* 0x000000848582723e */ /* 0x000fe400000000ff */
[----:B------:R-:W-:Y:S01]  /*14db0*/  F2FP.F16.F32.PACK_AB R144, R145, R144 ;  /* 0x000000909190723e */ /* 0x000fe200000000ff */
[----:B------:R-:W-:Y:S01]  /*14dc0*/  ULDC UR4, c[0x0][0xa88] ;  /* 0x0002a20000047ab9 */ /* 0x000fe20000000800 */
[----:B------:R-:W-:Y:S01]  /*14dd0*/  F2FP.F16.F32.PACK_AB R131, R135, R134 ;  /* 0x000000868783723e */ /* 0x000fe200000000ff */
[----:B0-----:R-:W-:Y:S01]  /*14de0*/  IMAD.MOV.U32 R24, RZ, RZ, RZ ;  /* 0x000000ffff187224 */ /* 0x001fe200078e00ff */
[----:B------:R-:W-:Y:S01]  /*14df0*/  F2FP.F16.F32.PACK_AB R137, R139, R138 ;  /* 0x0000008a8b89723e */ /* 0x000fe200000000ff */
[----:B---3--:R-:W-:Y:S01]  /*14e00*/  IMAD.WIDE R10, R205, 0x4, R4 ;  /* 0x00000004cd0a7825 */ /* 0x008fe200078e0204 */
[----:B------:R-:W-:Y:S01]  /*14e10*/  MOV R110, R110 ;  /* 0x0000006e006e7202 */ /* 0x000fe20000000f00 */
[----:B------:R0:W-:Y:S01]  /*14e20*/  STSM.16.M88.4 [R0], R128 ;  /* 0x0000008000007844 */ /* 0x0001e20000000200 */
[----:B------:R-:W-:-:S02]  /*14e30*/  F2FP.F16.F32.PACK_AB R138, R141, R140 ;  /* 0x0000008c8d8a723e */ /* 0x000fc400000000ff */
[----:B------:R-:W-:Y:S02]  /*14e40*/  F2FP.F16.F32.PACK_AB R139, R143, R142 ;  /* 0x0000008e8f8b723e */ /* 0x000fe400000000ff */
[----:B------:R-:W-:Y:S02]  /*14e50*/  F2FP.F16.F32.PACK_AB R145, R147, R146 ;  /* 0x000000929391723e */ /* 0x000fe400000000ff */
[----:B------:R-:W-:Y:S01]  /*14e60*/  F2FP.F16.F32.PACK_AB R146, R149, R148 ;  /* 0x000000949592723e */ /* 0x000fe200000000ff */
[----:B------:R-:W-:Y:S01]  /*14e70*/  STSM.16.M88.4 [R110], R136 ;  /* 0x000000886e007844 */ /* 0x000fe20000000200 */
[----:B------:R-:W-:-:S05]  /*14e80*/  F2FP.F16.F32.PACK_AB R147, R151, R150 ;  /* 0x000000969793723e */ /* 0x000fca00000000ff */
[----:B------:R3:W-:Y:S01]  /*14e90*/  STSM.16.M88.4 [R34], R144 ;  /* 0x0000009022007844 */ /* 0x0007e20000000200 */
[----:B------:R-:W-:Y:S01]  /*14ea0*/  BAR.SYNC.DEFER_BLOCKING 0x1, 0x100 ;  /* 0x0044000000007b1d */ /* 0x000fe20000010000 */
[----:B0-----:R-:W-:Y:S02]  /*14eb0*/  IMAD.U32 R0, RZ, RZ, UR4 ;  /* 0x00000004ff007e24 */ /* 0x001fe4000f8e00ff */
[----:B----4-:R-:W-:-:S03]  /*14ec0*/  @P6 IMAD.WIDE R6, R205, 0x4, R6 ;  /* 0x00000004cd066825 */ /* 0x010fc600078e0206 */
        /* <DEDUP_REMOVED lines=24> */
[C---:B------:R-:W-:Y:S02]  /*15050*/  IADD3 R35, P5, R4.reuse, 0x5000, RZ ;  /* 0x0000500004237810 */ /* 0x040fe40007fbe0ff */
[----:B------:R-:W-:-:S02]  /*15060*/  IADD3 R37, P1, R4, 0x6000, RZ ;  /* 0x0000600004257810 */ /* 0x000fc40007f3e0ff */
[C---:B------:R-:W-:Y:S02]  /*15070*/  IADD3 R41, P2, R4.reuse, 0x7000, RZ ;  /* 0x0000700004297810 */ /* 0x040fe40007f5e0ff */
[C---:B------:R-:W-:Y:S02]  /*15080*/  IADD3 R45, P3, R4.reuse, 0x8000, RZ ;  /* 0x00008000042d7810 */ /* 0x040fe40007f7e0ff */
[----:B------:R-:W-:Y:S02]  /*15090*/  IADD3 R49, P4, R4, 0x9000, RZ ;  /* 0x0000900004317810 */ /* 0x000fe40007f9e0ff */
[----:B------:R-:W-:Y:S02]  /*150a0*/  P2R R14, PR, RZ, 0x20 ;  /* 0x00000020ff0e7803 */ /* 0x000fe40000000000 */
[----:B---3--:R-:W-:Y:S02]  /*150b0*/  LOP3.LUT R34, R35, 0x380, RZ, 0xc0, !PT ;  /* 0x0000038023227812 */ /* 0x008fe400078ec0ff */
[----:B------:R-:W-:-:S02]  /*150c0*/  LOP3.LUT R36, R37, 0x380, RZ, 0xc0, !PT ;  /* 0x0000038025247812 */ /* 0x000fc400078ec0ff */
[----:B------:R-:W-:Y:S02]  /*150d0*/  LOP3.LUT R40, R41, 0x380, RZ, 0xc0, !PT ;  /* 0x0000038029287812 */ /* 0x000fe400078ec0ff */
[----:B------:R-:W-:Y:S02]  /*150e0*/  LOP3.LUT R44, R45, 0x380, RZ, 0xc0, !PT ;  /* 0x000003802d2c7812 */ /* 0x000fe400078ec0ff */
[----:B------:R-:W-:Y:S02]  /*150f0*/  LOP3.LUT R48, R49, 0x380, RZ, 0xc0, !PT ;  /* 0x0000038031307812 */ /* 0x000fe400078ec0ff */
[----:B------:R-:W-:Y:S02]  /*15100*/  IADD3 R53, P5, R4, 0xa000, RZ ;  /* 0x0000a00004357810 */ /* 0x000fe40007fbe0ff */
[----:B------:R-:W-:Y:S02]  /*15110*/  SHF.R.U64 R34, R34, 0x3, RZ ;  /* 0x0000000322227819 */ /* 0x000fe400000012ff */
[----:B------:R-:W-:-:S02]  /*15120*/  SHF.R.U64 R36, R36, 0x3, RZ ;  /* 0x0000000324247819 */ /* 0x000fc400000012ff */
[----:B------:R-:W-:Y:S02]  /*15130*/  LOP3.LUT R52, R53, 0x380, RZ, 0xc0, !PT ;  /* 0x0000038035347812 */ /* 0x000fe400078ec0ff */
[----:B------:R-:W-:Y:S02]  /*15140*/  SHF.R.U64 R40, R40, 0x3, RZ ;  /* 0x0000000328287819 */ /* 0x000fe400000012ff */
[----:B------:R-:W-:Y:S02]  /*15150*/  SHF.R.U64 R44, R44, 0x3, RZ ;  /* 0x000000032c2c7819 */ /* 0x000fe400000012ff */
[----:B------:R-:W-:Y:S02]  /*15160*/  SHF.R.U64 R48, R48, 0x3, RZ ;  /* 0x0000000330307819 */ /* 0x000fe400000012ff */
[----:B------:R-:W-:Y:S02]  /*15170*/  LOP3.LUT R34, R34, R35, RZ, 0x3c, !PT ;  /* 0x0000002322227212 */ /* 0x000fe400078e3cff */
[----:B------:R-:W-:-:S02]  /*15180*/  LOP3.LUT R36, R36, R37, RZ, 0x3c, !PT ;  /* 0x0000002524247212 */ /* 0x000fc400078e3cff */
[----:B------:R-:W-:Y:S02]  /*15190*/  LOP3.LUT R40, R40, R41, RZ, 0x3c, !PT ;  /* 0x0000002928287212 */ /* 0x000fe400078e3cff */
[----:B------:R-:W-:Y:S02]  /*151a0*/  LOP3.LUT R44, R44, R45, RZ, 0x3c, !PT ;  /* 0x0000002d2c2c7212 */ /* 0x000fe400078e3cff */
[----:B------:R-:W-:Y:S02]  /*151b0*/  LOP3.LUT R48, R48, R49, RZ, 0x3c, !PT ;  /* 0x0000003130307212 */ /* 0x000fe400078e3cff */
[----:B------:R-:W-:Y:S01]  /*151c0*/  SHF.R.U64 R52, R52, 0x3, RZ ;  /* 0x0000000334347819 */ /* 0x000fe200000012ff */
[----:B0-----:R-:W-:Y:S06]  /*151d0*/  @P6 BRA `(.L_x_2872) ;  /* 0x0000000000106947 */ /* 0x001fec0003800000 */
[----:B------:R-:W-:Y:S05]  /*151e0*/  @!P0 BRA `(.L_x_2872) ;  /* 0x00000000000c8947 */ /* 0x000fea0003800000 */
[----:B------:R-:W3:Y:S04]  /*151f0*/  LDG.E R7, desc[UR42][R10.64] ;  /* 0x0000002a0a077981 */ /* 0x000ee8000c1e1900 */
[----:B-----5:R-:W3:Y:S02]  /*15200*/  LDG.E R0, desc[UR42][R10.64+0x4] ;  /* 0x0000042a0a007981 */ /* 0x020ee4000c1e1900 */
[----:B---3--:R-:W-:-:S07]  /*15210*/  IMAD.IADD R0, R0, 0x1, -R7 ;  /* 0x0000000100007824 */ /* 0x008fce00078e0a07 */
.L_x_2872:
[----:B------:R-:W0:Y:S01]  /*15220*/  SHFL.IDX PT, R6, R220, RZ, 0x1f ;  /* 0x00001fffdc067589 */ /* 0x000e2200000e0000 */
[----:B------:R-:W-:Y:S01]  /*15230*/  ISETP.NE.AND P6, PT, R14, RZ, PT ;  /* 0x000000ff0e00720c */ /* 0x000fe20003fc5270 */
[--C-:B------:R-:W-:Y:S01]  /*15240*/  IMAD.X R49, RZ, RZ, R5.reuse, P4 ;  /* 0x000000ffff317224 */ /* 0x100fe200020e0605 */
[----:B------:R-:W-:Y:S01]  /*15250*/  LOP3.LUT R52, R52, R53, RZ, 0x3c, !PT ;  /* 0x0000003534347212 */ /* 0x000fe200078e3cff */
        /* <DEDUP_REMOVED lines=9> */
[C---:B------:R-:W-:Y:S02]  /*152f0*/  LOP3.LUT R7, R4.reuse, 0x380, RZ, 0xc0, !PT ;  /* 0x0000038004077812 */ /* 0x040fe400078ec0ff */
[----:B------:R-:W-:Y:S02]  /*15300*/  IADD3 R11, P5, R4, 0xf000, RZ ;  /* 0x0000f000040b7810 */ /* 0x000fe40007fbe0ff */
[----:B------:R-:W-:Y:S02]  /*15310*/  LOP3.LUT R56, R57, 0x380, RZ, 0xc0, !PT ;  /* 0x0000038039387812 */ /* 0x000fe400078ec0ff */
[----:B------:R-:W-:Y:S01]  /*15320*/  LOP3.LUT R60, R61, 0x380, RZ, 0xc0, !PT ;  /* 0x000003803d3c7812 */ /* 0x000fe200078ec0ff */
[----:B------:R-:W-:Y:S01]  /*15330*/  IMAD.X R73, RZ, RZ, R5, P5 ;  /* 0x000000ffff497224 */ /* 0x000fe200028e0605 */
[----:B------:R-:W-:-:S02]  /*15340*/  LOP3.LUT R64, R65, 0x380, RZ, 0xc0, !PT ;  /* 0x0000038041407812 */ /* 0x000fc400078ec0ff */
[----:B0-----:R-:W-:Y:S02]  /*15350*/  ISETP.NE.AND P4, PT, R6, RZ, PT ;  /* 0x000000ff0600720c */ /* 0x001fe40003f85270 */
[----:B------:R-:W-:Y:S02]  /*15360*/  LOP3.LUT R68, R69, 0x380, RZ, 0xc0, !PT ;  /* 0x0000038045447812 */ /* 0x000fe400078ec0ff */
[----:B------:R-:W-:Y:S02]  /*15370*/  SHF.R.U64 R7, R7, 0x3, RZ ;  /* 0x0000000307077819 */ /* 0x000fe400000012ff */
[----:B------:R-:W-:Y:S02]  /*15380*/  LOP3.LUT R10, R11, 0x380, RZ, 0xc0, !PT ;  /* 0x000003800b0a7812 */ /* 0x000fe400078ec0ff */
[----:B------:R-:W-:Y:S02]  /*15390*/  SHF.R.U64 R56, R56, 0x3, RZ ;  /* 0x0000000338387819 */ /* 0x000fe400000012ff */
[----:B------:R-:W-:-:S02]  /*153a0*/  SHF.R.U64 R60, R60, 0x3, RZ ;  /* 0x000000033c3c7819 */ /* 0x000fc400000012ff */
[----:B------:R-:W-:Y:S02]  /*153b0*/  SHF.R.U64 R64, R64, 0x3, RZ ;  /* 0x0000000340407819 */ /* 0x000fe400000012ff */
[----:B------:R-:W-:Y:S02]  /*153c0*/  SHF.R.U64 R68, R68, 0x3, RZ ;  /* 0x0000000344447819 */ /* 0x000fe400000012ff */
[----:B------:R-:W-:Y:S01]  /*153d0*/  LOP3.LUT R6, R7, R4, RZ, 0x3c, !PT ;  /* 0x0000000407067212 */ /* 0x000fe200078e3cff */
[----:B------:R-:W-:Y:S01]  /*153e0*/  IMAD.MOV.U32 R7, RZ, RZ, R5 ;  /* 0x000000ffff077224 */ /* 0x000fe200078e0005 */
[----:B------:R-:W-:Y:S02]  /*153f0*/  SHF.R.U64 R10, R10, 0x3, RZ ;  /* 0x000000030a0a7819 */ /* 0x000fe400000012ff */
[----:B------:R-:W-:Y:S02]  /*15400*/  SHF.R.S32.HI R4, RZ, 0x1f, R205 ;  /* 0x0000001fff047819 */ /* 0x000fe400000114cd */
        /* <DEDUP_REMOVED lines=9> */
[----:B------:R-:W-:Y:S02]  /*154a0*/  SHF.R.S32.HI R79, RZ, 0x1f, R204 ;  /* 0x0000001fff4f7819 */ /* 0x000fe400000114cc */
[----:B------:R-:W-:Y:S02]  /*154b0*/  SEL R81, R205, RZ, !P0 ;  /* 0x000000ffcd517207 */ /* 0x000fe40004000000 */
[----:B------:R-:W-:Y:S02]  /*154c0*/  SEL R78, R4, RZ, !P0 ;  /* 0x000000ff044e7207 */ /* 0x000fe40004000000 */
[----:B-----5:R-:W-:Y:S01]  /*154d0*/  SHF.R.S32.HI R77, RZ, 0x1f, R24 ;  /* 0x0000001fff4d7819 */ /* 0x020fe20000011418 */
[----:B------:R-:W-:Y:S06]  /*154e0*/  @P4 BRA `(.L_x_2873) ;  /* 0x0000000000b84947 */ /* 0x000fec0003800000 */
[----:B------:R-:W0:Y:S01]  /*154f0*/  LDC R31, c[0x0][0xbe8] ;  /* 0x0002fa00ff1f7b82 */ /* 0x000e220000000800 */
[----:B------:R-:W-:Y:S01]  /*15500*/  IMAD.IADD R33, R201, 0x1, R192 ;  /* 0x00000001c9217824 */ /* 0x000fe200078e02c0 */
[----:B------:R-:W-:Y:S01]  /*15510*/  ULDC.64 UR4, c[0x0][0xb90] ;  /* 0x0002e40000047ab9 */ /* 0x000fe20000000a00 */
[----:B------:R-:W-:Y:S02]  /*15520*/  IMAD.MOV.U32 R4, RZ, RZ, R24 ;  /* 0x000000ffff047224 */ /* 0x000fe400078e0018 */
[----:B------:R-:W-:Y:S02]  /*15530*/  IMAD R11, R79, UR4, RZ ;  /* 0x000000044f0b7c24 */ /* 0x000fe4000f8e02ff */
[----:B------:R-:W-:Y:S02]  /*15540*/  IMAD.MOV.U32 R5, RZ, RZ, R77 ;  /* 0x000000ffff057224 */ /* 0x000fe400078e004d */
[----:B------:R-:W-:Y:S02]  /*15550*/  IMAD R15, R204, UR5, R11 ;  /* 0x00000005cc0f7c24 */ /* 0x000fe4000f8e020b */
[----:B------:R-:W-:-:S02]  /*15560*/  IMAD.MOV.U32 R11, RZ, RZ, R33 ;  /* 0x000000ffff0b7224 */ /* 0x000fc400078e0021 */
[----:B------:R-:W-:Y:S01]  /*15570*/  IMAD.WIDE.U32 R4, R204, UR4, R4 ;  /* 0x00000004cc047c25 */ /* 0x000fe2000f8e0004 */
[----:B------:R-:W-:-:S03]  /*15580*/  ULDC.64 UR4, c[0x0][0xb98] ;  /* 0x0002e60000047ab9 */ /* 0x000fc60000000a00 */
[----:B------:R-:W-:Y:S02]  /*15590*/  IMAD.IADD R5, R5, 0x1, R15 ;  /* 0x0000000105057824 */ /* 0x000fe400078e020f */
[----:B------:R-:W-:Y:S02]  /*155a0*/  IMAD.IADD R30, R191, 0x1, R192 ;  /* 0x00000001bf1e7824 */ /* 0x000fe400078e02c0 */
[----:B------:R-:W-:Y:S01]  /*155b0*/  IMAD.WIDE.U32 R4, R81, UR4, R4 ;  /* 0x0000000451047c25 */ /* 0x000fe2000f8e0004 */
[----:B0-----:R-:W-:-:S13]  /*155c0*/  ISETP.NE.AND P0, PT, R31, 0x1, PT ;  /* 0x000000011f00780c */ /* 0x001fda0003f05270 */
[----:B------:R-:W0:Y:S08]  /*155d0*/  @P0 LDC R10, c[0x0][0xbec] ;  /* 0x0002fb00ff0a0b82 */ /* 0x000e300000000800 */
[----:B------:R-:W3:Y:S01]  /*155e0*/  @P0 LDC R23, c[0x0][0xbf0] ;  /* 0x0002fc00ff170b82 */ /* 0x000ee20000000800 */
[----:B0-----:R-:W-:-:S05]  /*155f0*/  @P0 IMAD.HI.U32 R10, R33, R10, RZ ;  /* 0x0000000a210a0227 */ /* 0x001fca00078e00ff */
[----:B---3--:R-:W-:Y:S01]  /*15600*/  @P0 SHF.R.U32.HI R11, RZ, R23, R10 ;  /* 0x00000017ff0b0219 */ /* 0x008fe2000001160a */
[----:B------:R-:W-:-:S03]  /*15610*/  IMAD R10, R78, UR4, RZ ;  /* 0x000000044e0a7c24 */ /* 0x000fc6000f8e02ff */
[--C-:B------:R-:W-:Y:S01]  /*15620*/  SHF.R.S32.HI R23, RZ, 0x1f, R11.reuse ;  /* 0x0000001fff177819 */ /* 0x100fe2000001140b */
[----:B------:R-:W-:Y:S01]  /*15630*/  IMAD.MOV R14, RZ, RZ, -R11 ;  /* 0x000000ffff0e7224 */ /* 0x000fe200078e0a0b */
[----:B------:R-:W-:-:S03]  /*15640*/  IADD3 R4, P0, R11, R4, RZ ;  /* 0x000000040b047210 */ /* 0x000fc60007f1e0ff */
[----:B------:R-:W-:Y:S02]  /*15650*/  IMAD R15, R31, R14, R33 ;  /* 0x0000000e1f0f7224 */ /* 0x000fe400078e0221 */
[----:B------:R-:W-:Y:S01]  /*15660*/  IMAD R14, R81, UR5, R10 ;  /* 0x00000005510e7c24 */ /* 0x000fe2000f8e020a */
[----:B------:R-:W-:Y:S01]  /*15670*/  ULDC.64 UR4, c[0x0][0xb88] ;  /* 0x0002e20000047ab9 */ /* 0x000fe20000000a00 */
[----:B------:R-:W-:Y:S01]  /*15680*/  IMAD R31, R0, R31, RZ ;  /* 0x0000001f001f7224 */ /* 0x000fe200078e02ff */
[----:B------:R-:W-:Y:S02]  /*15690*/  SHF.R.S32.HI R10, RZ, 0x1f, R15 ;  /* 0x0000001fff0a7819 */ /* 0x000fe4000001140f */
[----:B------:R-:W-:Y:S01]  /*156a0*/  IADD3.X R5, R23, R5, R14, P0, !PT ;  /* 0x0000000517057210 */ /* 0x000fe200007fe40e */
[----:B------:R-:W-:Y:S02]  /*156b0*/  IMAD.MOV R23, RZ, RZ, -R194 ;  /* 0x000000ffff177224 */ /* 0x000fe400078e0ac2 */
[----:B------:R-:W-:-:S02]  /*156c0*/  IMAD R10, R10, UR4, RZ ;  /* 0x000000040a0a7c24 */ /* 0x000fc4000f8e02ff */
[----:B------:R-:W-:-:S04]  /*156d0*/  IMAD.WIDE.U32 R4, R15, UR4, R4 ;  /* 0x000000040f047c25 */ /* 0x000fc8000f8e0004 */
[----:B------:R-:W-:Y:S01]  /*156e0*/  IMAD R15, R15, UR5, R10 ;  /* 0x000000050f0f7c24 */ /* 0x000fe2000f8e020a */
[----:B------:R-:W-:Y:S01]  /*156f0*/  ULDC.64 UR4, c[0x0][0xb50] ;  /* 0x0002d40000047ab9 */ /* 0x000fe20000000a00 */
[----:B------:R-:W-:Y:S02]  /*15700*/  VIADD R14, R30, 0x8 ;  /* 0x000000081e0e7836 */ /* 0x000fe40000000000 */
[----:B------:R-:W-:Y:S01]  /*15710*/  IMAD.IADD R5, R5, 0x1, R15 ;  /* 0x0000000105057824 */ /* 0x000fe200078e020f */
[----:B------:R-:W-:-:S04]  /*15720*/  LEA R15, P0, R4, UR4, 0x2 ;  /* 0x00000004040f7c11 */ /* 0x000fc8000f8010ff */
[----:B------:R-:W-:Y:S01]  /*15730*/  LEA.HI.X R22, R4, UR5, R5, 0x2, P0 ;  /* 0x0000000504167c11 */ /* 0x000fe200080f1405 */
[----:B------:R-:W-:Y:S01]  /*15740*/  SHFL.IDX PT, R10, R15, 0x1, 0x1c1f ;  /* 0x003c1f000f0a7f89 */ /* 0x000fe200000e0000 */
[----:B------:R-:W-:-:S03]  /*15750*/  ISETP.NE.AND P0, PT, R184, R23, PT ;  /* 0x00000017b800720c */ /* 0x000fc60003f05270 */
[----:B------:R-:W-:Y:S01]  /*15760*/  SHFL.IDX PT, R4, R15, RZ, 0x1c1f ;  /* 0x001c1fff0f047589 */ /* 0x000fe200000e0000 */
[-C--:B------:R-:W-:Y:S02]  /*15770*/  ISETP.GE.OR P1, PT, R30, R31.reuse, P0 ;  /* 0x0000001f1e00720c */ /* 0x080fe40000726670 */
[----:B------:R-:W-:Y:S01]  /*15780*/  ISETP.GE.OR P0, PT, R14, R31, P0 ;  /* 0x0000001f0e00720c */ /* 0x000fe20000706670 */
[----:B------:R-:W0:Y:S04]  /*15790*/  SHFL.IDX PT, R5, R22, RZ, 0x1c1f ;  /* 0x001c1fff16057589 */ /* 0x000e2800000e0000 */
[----:B------:R-:W3:Y:S06]  /*157a0*/  SHFL.IDX PT, R11, R22, 0x1, 0x1c1f ;  /* 0x003c1f00160b7f89 */ /* 0x000eec00000e0000 */
[----:B0-----:R0:W-:Y:S04]  /*157b0*/  @!P1 ST.E desc[UR42][R4.64], R32 ;  /* 0x0000002004009985 */ /* 0x0011e8000c10192a */
[----:B---3--:R0:W-:Y:S02]  /*157c0*/  @!P0 ST.E desc[UR42][R10.64], R3 ;  /* 0x000000030a008985 */ /* 0x0081e4000c10192a */
.L_x_2873:
[----:B------:R-:W3:Y:S01]  /*157d0*/  LDC R83, c[0x0][0xbe8] ;  /* 0x0002fa00ff537b82 */ /* 0x000ee20000000800 */
[----:B------:R-:W-:Y:S01]  /*157e0*/  ULDC.64 UR4, c[0x0][0xaa0] ;  /* 0x0002a80000047ab9 */ /* 0x000fe20000000a00 */
[----:B0-----:R-:W5:Y:S01]  /*157f0*/  LD.E.128 R4, desc[UR42][R6.64] ;  /* 0x0000002a06047980 */ /* 0x001f62000c101d00 */
[----:B------:R-:W-:Y:S02]  /*15800*/  IMAD R3, R77, UR4, RZ ;  /* 0x000000044d037c24 */ /* 0x000fe4000f8e02ff */
[C---:B------:R-:W-:Y:S01]  /*15810*/  IMAD.WIDE.U32 R76, R24.reuse, UR4, RZ ;  /* 0x00000004184c7c25 */ /* 0x040fe2000f8e00ff */
[----:B------:R-:W5:Y:S02]  /*15820*/  LD.E.128 R8, desc[UR42][R8.64] ;  /* 0x0000002a08087980 */ /* 0x000f64000c101d00 */
[----:B------:R-:W0:Y:S01]  /*15830*/  LDC R87, c[0x0][0xac8] ;  /* 0x0002b200ff577b82 */ /* 0x000e220000000800 */
[----:B------:R-:W-:Y:S01]  /*15840*/  IMAD R3, R24, UR5, R3 ;  /* 0x0000000518037c24 */ /* 0x000fe2000f8e0203 */
[----:B------:R-:W-:Y:S01]  /*15850*/  ULDC.64 UR4, c[0x0][0xae8] ;  /* 0x0002ba0000047ab9 */ /* 0x000fe20000000a00 */
[----:B------:R-:W5:Y:S04]  /*15860*/  LD.E.128 R12, desc[UR42][R12.64] ;  /* 0x0000002a0c0c7980 */ /* 0x000f68000c101d00 */
[----:B------:R-:W5:Y:S04]  /*15870*/  LD.E.128 R20, desc[UR42][R20.64] ;  /* 0x0000002a14147980 */ /* 0x000f68000c101d00 */
[----:B------:R-:W5:Y:S04]  /*15880*/  LD.E.128 R28, desc[UR42][R28.64] ;  /* 0x0000002a1c1c7980 */ /* 0x000f68000c101d00 */
[----:B------:R-:W5:Y:S01]  /*15890*/  LD.E.128 R32, desc[UR42][R34.64] ;  /* 0x0000002a22207980 */ /* 0x000f62000c101d00 */
[----:B---3--:R-:W-:Y:S01]  /*158a0*/  ISETP.NE.AND P1, PT, R83, 0x1, PT ;  /* 0x000000015300780c */ /* 0x008fe20003f25270 */
[----:B------:R-:W-:-:S02]  /*158b0*/  IMAD.IADD R77, R77, 0x1, R3 ;  /* 0x000000014d4d7824 */ /* 0x000fc400078e0203 */
[----:B------:R-:W-:Y:S01]  /*158c0*/  IMAD R3, R79, UR4, RZ ;  /* 0x000000044f037c24 */ /* 0x000fe2000f8e02ff */
[----:B------:R-:W5:Y:S04]  /*158d0*/  LD.E.128 R36, desc[UR42][R36.64] ;  /* 0x0000002a24247980 */ /* 0x000f68000c101d00 */
[----:B------:R-:W5:Y:S04]  /*158e0*/  LD.E.128 R40, desc[UR42][R40.64] ;  /* 0x0000002a28287980 */ /* 0x000f68000c101d00 */
[----:B------:R-:W5:Y:S01]  /*158f0*/  LD.E.128 R44, desc[UR42][R44.64] ;  /* 0x0000002a2c2c7980 */ /* 0x000f62000c101d00 */
[----:B------:R-:W3:Y:S01]  /*15900*/  @P1 LDC R85, c[0x0][0xbec] ;  /* 0x0002fb00ff551b82 */ /* 0x000ee20000000800 */
[----:B------:R-:W-:-:S02]  /*15910*/  IMAD R3, R204, UR5, R3 ;  /* 0x00000005cc037c24 */ /* 0x000fc4000f8e0203 */
[----:B------:R-:W5:Y:S04]  /*15920*/  LD.E.128 R48, desc[UR42][R48.64] ;  /* 0x0000002a30307980 */ /* 0x000f68000c101d00 */
[----:B------:R-:W5:Y:S01]  /*15930*/  LD.E.128 R52, desc[UR42][R52.64] ;  /* 0x0000002a34347980 */ /* 0x000f62000c101d00 */
[----:B------:R-:W4:Y:S01]  /*15940*/  @P1 LDC R89, c[0x0][0xbf0] ;  /* 0x0002fc00ff591b82 */ /* 0x000f220000000800 */
[----:B------:R-:W-:Y:S01]  /*15950*/  IMAD.WIDE.U32 R76, R204, UR4, R76 ;  /* 0x00000004cc4c7c25 */ /* 0x000fe2000f8e004c */
[----:B------:R-:W-:Y:S01]  /*15960*/  ULDC.64 UR4, c[0x0][0xaf0] ;  /* 0x0002bc0000047ab9 */ /* 0x000fe20000000a00 */
[----:B------:R-:W5:Y:S02]  /*15970*/  LD.E.128 R56, desc[UR42][R56.64] ;  /* 0x0000002a38387980 */ /* 0x000f64000c101d00 */
[----:B------:R-:W-:-:S02]  /*15980*/  IMAD.IADD R77, R77, 0x1, R3 ;  /* 0x000000014d4d7824 */ /* 0x000fc400078e0203 */
[----:B------:R-:W-:Y:S01]  /*15990*/  IMAD R3, R218, 0x20, R219 ;  /* 0x00000020da037824 */ /* 0x000fe200078e02db */
[----:B------:R-:W5:Y:S01]  /*159a0*/  LD.E.128 R60, desc[UR42][R60.64] ;  /* 0x0000002a3c3c7980 */ /* 0x000f62000c101d00 */
[----:B------:R-:W-:Y:S02]  /*159b0*/  IMAD R24, R78, UR4, RZ ;  /* 0x000000044e187c24 */ /* 0x000fe4000f8e02ff */
[----:B------:R-:W-:Y:S01]  /*159c0*/  IMAD.IADD R80, R192, 0x1, R3 ;  /* 0x00000001c0507824 */ /* 0x000fe200078e0203 */
[----:B0-----:R-:W-:Y:S01]  /*159d0*/  ISETP.GE.AND P0, PT, R212, R87, PT ;  /* 0x00000057d400720c */ /* 0x001fe20003f06270 */
[----:B------:R-:W-:Y:S01]  /*159e0*/  IMAD R79, R81, UR5, R24 ;  /* 0x00000005514f7c24 */ /* 0x000fe2000f8e0218 */
[----:B------:R-:W5:Y:S01]  /*159f0*/  LD.E.128 R64, desc[UR42][R64.64] ;  /* 0x0000002a40407980 */ /* 0x000f62000c101d00 */
[----:B---3--:R-:W-:Y:S01]  /*15a00*/  @P1 IMAD.HI.U32 R24, R80, R85, RZ ;  /* 0x0000005550181227 */ /* 0x008fe200078e00ff */
[----:B------:R-:W-:Y:S02]  /*15a10*/  SEL R78, RZ, 0xffffffff, P0 ;  /* 0xffffffffff4e7807 */ /* 0x000fe40000000000 */
[----:B------:R-:W5:Y:S01]  /*15a20*/  LD.E.128 R68, desc[UR42][R68.64] ;  /* 0x0000002a44447980 */ /* 0x000f62000c101d00 */
[----:B------:R-:W-:Y:S01]  /*15a30*/  IMAD.MOV.U32 R3, RZ, RZ, R80 ;  /* 0x000000ffff037224 */ /* 0x000fe200078e0050 */
[----:B------:R-:W-:-:S02]  /*15a40*/  ISETP.GE.AND P0, PT, R211, R87, PT ;  /* 0x00000057d300720c */ /* 0x000fc40003f06270 */
[----:B------:R-:W5:Y:S01]  /*15a50*/  LD.E.128 R72, desc[UR42][R72.64] ;  /* 0x0000002a48487980 */ /* 0x000f62000c101d00 */
[----:B------:R-:W-:Y:S01]  /*15a60*/  IMAD.WIDE.U32 R76, R81, UR4, R76 ;  /* 0x00000004514c7c25 */ /* 0x000fe2000f8e004c */
[----:B----4-:R-:W-:Y:S01]  /*15a70*/  @P1 SHF.R.U32.HI R3, RZ, R89, R24 ;  /* 0x00000059ff031219 */ /* 0x010fe20000011618 */
[----:B------:R-:W-:Y:S01]  /*15a80*/  ULDC.64 UR4, c[0x0][0xae0] ;  /* 0x0002b80000047ab9 */ /* 0x000fe20000000a00 */
[-C--:B------:R-:W-:Y:S01]  /*15a90*/  ISETP.GE.AND P1, PT, R200, R87.reuse, PT ;  /* 0x00000057c800720c */ /* 0x080fe20003f26270 */
[----:B------:R-:W-:Y:S01]  /*15aa0*/  IMAD.SHL.U32 R81, R78, 0x2, RZ ;  /* 0x000000024e517824 */ /* 0x000fe200078e00ff */
[----:B------:R-:W-:Y:S01]  /*15ab0*/  SEL R78, RZ, 0xffffffff, P0 ;  /* 0xffffffffff4e7807 */ /* 0x000fe20000000000 */
[----:B------:R-:W-:Y:S01]  /*15ac0*/  IMAD.IADD R77, R77, 0x1, R79 ;  /* 0x000000014d4d7824 */ /* 0x000fe200078e024f */
[----:B------:R-:W-:Y:S01]  /*15ad0*/  SEL R24, RZ, 0x1, P1 ;  /* 0x00000001ff187807 */ /* 0x000fe20000800000 */
[----:B------:R-:W-:Y:S01]  /*15ae0*/  IMAD.MOV R79, RZ, RZ, -R3 ;  /* 0x000000ffff4f7224 */ /* 0x000fe200078e0a03 */
[----:B------:R-:W-:Y:S01]  /*15af0*/  ISETP.GE.AND P0, PT, R210, R87, PT ;  /* 0x00000057d200720c */ /* 0x000fe20003f06270 */
[----:B------:R-:W-:Y:S01]  /*15b00*/  @!PT LDS RZ, [RZ] ;  /* 0x00000000fffff984 */ /* 0x000fe20000000800 */
[----:B------:R-:W-:Y:S01]  /*15b10*/  @!PT LDS RZ, [RZ] ;  /* 0x00000000fffff984 */ /* 0x000fe20000000800 */
[----:B------:R-:W-:Y:S01]  /*15b20*/  @!PT LDS RZ, [RZ] ;  /* 0x00000000fffff984 */ /* 0x000fe20000000800 */
[----:B------:R-:W-:Y:S01]  /*15b30*/  @!PT LDS RZ, [RZ] ;  /* 0x00000000fffff984 */ /* 0x000fe20000000800 */
[----:B------:R0:W-:Y:S06]  /*15b40*/  MEMBAR.ALL.CTA ;  /* 0x0000000000007992 */ /* 0x0001ec0000008000 */
[----:B0-----:R-:W0:Y:S01]  /*15b50*/  FENCE.VIEW.ASYNC.S ;  /* 0x00000000000073c6 */ /* 0x001e220000000000 */
[----:B------:R-:W-:Y:S01]  /*15b60*/  LOP3.LUT R24, R81, 0x2, R24, 0xe2, !PT ;  /* 0x0000000251187812 */ /* 0x000fe200078ee218 */
[----:B------:R-:W-:Y:S01]  /*15b70*/  IMAD.SHL.U32 R81, R78, 0x4, RZ ;  /* 0x000000044e517824 */ /* 0x000fe200078e00ff */
[----:B------:R-:W-:Y:S01]  /*15b80*/  SEL R78, RZ, 0xffffffff, P0 ;  /* 0xffffffffff4e7807 */ /* 0x000fe20000000000 */
[----:B------:R-:W-:Y:S01]  /*15b90*/  IMAD R79, R83, R79, R80 ;  /* 0x0000004f534f7224 */ /* 0x000fe200078e0250 */
[----:B------:R-:W-:Y:S01]  /*15ba0*/  ISETP.GE.AND P0, PT, R209, R87, PT ;  /* 0x00000057d100720c */ /* 0x000fe20003f06270 */
[----:B------:R-:W-:Y:S01]  /*15bb0*/  IMAD.WIDE.U32 R76, R3, UR4, R76 ;  /* 0x00000004034c7c25 */ /* 0x000fe2000f8e004c */
[----:B------:R-:W-:Y:S01]  /*15bc0*/  SHF.R.S32.HI R80, RZ, 0x1f, R3 ;  /* 0x0000001fff507819 */ /* 0x000fe20000011403 */
[----:B------:R-:W-:Y:S01]  /*15bd0*/  BSSY B1, `(.L_x_2874) ;  /* 0x000004a000017945 */ /* 0x000fe20003800000 */
[----:B------:R-:W-:Y:S01]  /*15be0*/  LOP3.LUT R24, R81, 0x4, R24, 0xe2, !PT ;  /* 0x0000000451187812 */ /* 0x000fe200078ee218 */
[----:B------:R-:W-:Y:S01]  /*15bf0*/  IMAD R89, R0, R83, RZ ;  /* 0x0000005300597224 */ /* 0x000fe200078e02ff */
[----:B------:R-:W-:Y:S01]  /*15c00*/  SHF.L.U32 R81, R78, 0x3, RZ ;  /* 0x000000034e517819 */ /* 0x000fe200000006ff */
[----:B------:R-:W-:Y:S01]  /*15c10*/  IMAD R80, R80, UR4, RZ ;  /* 0x0000000450507c24 */ /* 0x000fe2000f8e02ff */
[----:B------:R-:W-:Y:S01]  /*15c20*/  SEL R78, RZ, 0xffffffff, P0 ;  /* 0xffffffffff4e7807 */ /* 0x000fe20000000000 */
[----:B------:R-:W-:Y:S01]  /*15c30*/  IMAD.IADD R192, R219, 0x1, R192 ;  /* 0x00000001dbc07824 */ /* 0x000fe200078e02c0 */
[----:B------:R-:W-:Y:S01]  /*15c40*/  LOP3.LUT R24, R81, 0x8, R24, 0xe2, !PT ;  /* 0x0000000851187812 */ /* 0x000fe200078ee218 */
[----:B------:R-:W-:Y:S01]  /*15c50*/  IMAD R81, R3, UR5, R80 ;  /* 0x0000000503517c24 */ /* 0x000fe2000f8e0250 */
[----:B------:R-:W-:Y:S01]  /*15c60*/  ISETP.GE.AND P0, PT, R208, R87, PT ;  /* 0x00000057d000720c */ /* 0x000fe20003f06270 */
[----:B------:R-:W-:Y:S01]  /*15c70*/  IMAD.SHL.U32 R85, R78, 0x10, RZ ;  /* 0x000000104e557824 */ /* 0x000fe200078e00ff */
[----:B------:R-:W-:Y:S01]  /*15c80*/  SHF.R.S32.HI R78, RZ, 0x1f, R79 ;  /* 0x0000001fff4e7819 */ /* 0x000fe2000001144f */
[----:B------:R-:W-:Y:S01]  /*15c90*/  ULDC.64 UR4, c[0x0][0xad8] ;  /* 0x0002b60000047ab9 */ /* 0x000fe20000000a00 */
[----:B------:R-:W-:Y:S01]  /*15ca0*/  IMAD.IADD R77, R77, 0x1, R81 ;  /* 0x000000014d4d7824 */ /* 0x000fe200078e0251 */
[----:B------:R-:W-:Y:S01]  /*15cb0*/  SEL R3, RZ, 0xffffffff, P0 ;  /* 0xffffffffff037807 */ /* 0x000fe20000000000 */
[----:B------:R-:W-:Y:S01]  /*15cc0*/  VIADD R0, R2, 0x28c20 ;  /* 0x00028c2002007836 */ /* 0x000fe20000000000 */
        /* <DEDUP_REMOVED lines=11> */
[----:B0-----:R0:W-:Y:S01]  /*15d80*/  SYNCS.ARRIVE.TRANS64.RED.A1T0 RZ, [R0+URZ], RZ ;  /* 0x000000ff00ff79a7 */ /* 0x0011e2000810043f */
[----:B------:R-:W-:Y:S02]  /*15d90*/  SHF.R.S32.HI R90, RZ, 0x1f, R208 ;  /* 0x0000001fff5a7819 */ /* 0x000fe400000114d0 */
[----:B------:R-:W-:Y:S01]  /*15da0*/  LOP3.LUT R24, R3, 0x20, R24, 0xe2, !PT ;  /* 0x0000002003187812 */ /* 0x000fe200078ee218 */
[----:B------:R0:W3:Y:S01]  /*15db0*/  SHFL.IDX PT, R78, R86, RZ, 0x181f ;  /* 0x00181fff564e7589 */ /* 0x0000e200000e0000 */
[----:B------:R-:W-:-:S02]  /*15dc0*/  SEL R3, RZ, 0x40, P0 ;  /* 0x00000040ff037807 */ /* 0x000fc40000000000 */
[----:B------:R-:W-:Y:S02]  /*15dd0*/  ISETP.GE.AND P0, PT, R221, R87, PT ;  /* 0x00000057dd00720c */ /* 0x000fe40003f06270 */
[----:B------:R-:W-:Y:S02]  /*15de0*/  LEA.HI.X R88, R76, UR5, R77, 0x1, P2 ;  /* 0x000000054c587c11 */ /* 0x000fe400090f0c4d */
[----:B------:R-:W-:Y:S02]  /*15df0*/  LOP3.LUT R3, R24, R3, RZ, 0xfc, !PT ;  /* 0x0000000318037212 */ /* 0x000fe400078efcff */
[----:B------:R-:W-:Y:S01]  /*15e00*/  SEL R24, RZ, 0x80, P0 ;  /* 0x00000080ff187807 */ /* 0x000fe20000000000 */
[----:B------:R0:W4:Y:S01]  /*15e10*/  SHFL.IDX PT, R79, R88, RZ, 0x181f ;  /* 0x00181fff584f7589 */ /* 0x00012200000e0000 */
[----:B------:R-:W-:Y:S02]  /*15e20*/  SHF.R.S32.HI R91, RZ, 0x1f, R209 ;  /* 0x0000001fff5b7819 */ /* 0x000fe400000114d1 */
[----:B------:R-:W-:-:S02]  /*15e30*/  LOP3.LUT R24, R3, R24, RZ, 0xfc, !PT ;  /* 0x0000001803187212 */ /* 0x000fc400078efcff */
[----:B------:R-:W-:Y:S02]  /*15e40*/  SHF.R.S32.HI R92, RZ, 0x1f, R210 ;  /* 0x0000001fff5c7819 */ /* 0x000fe400000114d2 */
[----:B------:R-:W-:Y:S02]  /*15e50*/  SHF.R.S32.HI R93, RZ, 0x1f, R211 ;  /* 0x0000001fff5d7819 */ /* 0x000fe400000114d3 */
[----:B------:R-:W-:Y:S01]  /*15e60*/  SHF.R.S32.HI R94, RZ, 0x1f, R212 ;  /* 0x0000001fff5e7819 */ /* 0x000fe200000114d4 */
[----:B0-----:R-:W-:Y:S06]  /*15e70*/  @P1 BRA `(.L_x_2875) ;  /* 0x00000000007c1947 */ /* 0x001fec0003800000 */
[-C--:B------:R-:W-:Y:S02]  /*15e80*/  ISETP.GE.AND P1, PT, R212, R87.reuse, PT ;  /* 0x00000057d400720c */ /* 0x080fe40003f26270 */
[-C--:B------:R-:W-:Y:S02]  /*15e90*/  ISETP.GE.AND P0, PT, R200, R87.reuse, PT ;  /* 0x00000057c800720c */ /* 0x080fe40003f06270 */
[-C--:B------:R-:W-:Y:S02]  /*15ea0*/  ISETP.GE.AND P5, PT, R211, R87.reuse, PT ;  /* 0x00000057d300720c */ /* 0x080fe40003fa6270 */
[----:B------:R-:W-:-:S07]  /*15eb0*/  ISETP.GE.AND P3, PT, R210, R87, PT ;  /* 0x00000057d200720c */ /* 0x000fce0003f66270 */
[-C--:B---3--:R-:W-:Y:S02]  /*15ec0*/  @!P1 LEA R80, P2, R212, R78.reuse, 0x1 ;  /* 0x0000004ed4509211 */ /* 0x088fe400078408ff */
[----:B----4-:R-:W-:Y:S02]  /*15ed0*/  @!P0 IMAD.WIDE R76, R200, 0x2, R78 ;  /* 0x00000002c84c8825 */ /* 0x010fe400078e024e */
[----:B------:R-:W-:Y:S02]  /*15ee0*/  @!P1 LEA.HI.X R81, R212, R79, R94, 0x1, P2 ;  /* 0x0000004fd4519211 */ /* 0x000fe400010f0c5e */
[-C--:B------:R-:W-:Y:S01]  /*15ef0*/  ISETP.GE.AND P2, PT, R209, R87.reuse, PT ;  /* 0x00000057d100720c */ /* 0x080fe20003f46270 */
        /* <DEDUP_REMOVED lines=10> */
[----:B0-----:R-:W-:-:S03]  /*15fa0*/  @!P2 LEA R4, P5, R209, R78, 0x1 ;  /* 0x0000004ed104a211 */ /* 0x001fc600078a08ff */
        /* <DEDUP_REMOVED lines=12> */
.L_x_2875:
[----:B------:R-:W-:Y:S05]  /*16070*/  BSYNC B1 ;  /* 0x0000000000017941 */ /* 0x000fea0003800000 */
.L_x_2874:
[----:B------:R-:W-:Y:S01]  /*16080*/  VIADD R0, R192, 0x20 ;  /* 0x00000020c0007836 */ /* 0x000fe20000000000 */
[----:B----45:R0:W4:Y:S04]  /*16090*/  SHFL.IDX PT, R7, R88, 0x1, 0x181f ;  /* 0x00381f0058077f89 */ /* 0x03012800000e0000 */
[----:B------:R-:W-:Y:S01]  /*160a0*/  ISETP.GE.AND P0, PT, R0, R89, PT ;  /* 0x000000590000720c */ /* 0x000fe20003f06270 */
[----:B------:R0:W0:-:S12]  /*160b0*/  SHFL.IDX PT, R6, R86, 0x1, 0x181f ;  /* 0x00381f0056067f89 */ /* 0x00001800000e0000 */
[----:B------:R-:W-:Y:S05]  /*160c0*/  @P0 BRA `(.L_x_2876) ;  /* 0x0000000c00f40947 */ /* 0x000fea0003800000 */
        /* <DEDUP_REMOVED lines=33> */
.L_x_2871:
[----:B------:R-:W-:Y:S01]  /*162e0*/  ULDC.64 UR4, c[0x0][0xc00] ;  /* 0x0003000000047ab9 */ /* 0x000fe20000000a00 */
[----:B------:R-:W4:Y:S01]  /*162f0*/  LDC.64 R4, c[0x0][0xc00] ;  /* 0x00030000ff047b82 */ /* 0x000f220000000a00 */
[----:B------:R-:W-:Y:S01]  /*16300*/  ISETP.NE.U32.AND P0, PT, RZ, UR4, PT ;  /* 0x00000004ff007c0c */ /* 0x000fe2000bf05070 */
[----:B------:R-:W-:-:S03]  /*16310*/  IMAD.MOV.U32 R3, RZ, RZ, RZ ;  /* 0x000000ffff037224 */ /* 0x000fc600078e00ff */
[----:B------:R-:W-:Y:S01]  /*16320*/  ISETP.NE.AND.EX P0, PT, RZ, UR5, PT, P0 ;  /* 0x00000005ff007c0c */ /* 0x000fe2000bf05300 */
[----:B------:R-:W-:Y:S02]  /*16330*/  ULDC.64 UR4, c[0x0][0xc08] ;  /* 0x0003020000047ab9 */ /* 0x000fe40000000a00 */
[----:B------:R-:W-:Y:S01]  /*16340*/  ISETP.NE.U32.AND P1, PT, RZ, UR4, PT ;  /* 0x00000004ff007c0c */ /* 0x000fe2000bf25070 */
[----:B------:R-:W0:Y:S01]  /*16350*/  S2R R8, SR_TID.X ;  /* 0x0000000000087919 */ /* 0x000e220000002100 */
[----:B------:R-:W0:Y:S02]  /*16360*/  LDC R23, c[0x0][0xbe8] ;  /* 0x0002fa00ff177b82 */ /* 0x000e240000000800 */
[----:B------:R-:W-:Y:S01]  /*16370*/  ISETP.NE.AND.EX P1, PT, RZ, UR5, PT, P1 ;  /* 0x00000005ff007c0c */ /* 0x000fe2000bf25310 */
[----:B----4-:R-:W-:-:S12]  /*16380*/  IMAD.WIDE R4, R205, 0x4, R4 ;  /* 0x00000004cd047825 */ /* 0x010fd800078e0204 */
[----:B------:R-:W4:Y:S01]  /*16390*/  @P1 LDC.64 R6, c[0x0][0xc08] ;  /* 0x00030200ff061b82 */ /* 0x000f220000000a00 */
[----:B------:R-:W-:Y:S02]  /*163a0*/  ULDC UR4, c[0x0][0xa88] ;  /* 0x0002a20000047ab9 */ /* 0x000fe40000000800 */
[----:B------:R-:W-:Y:S01]  /*163b0*/  IMAD.U32 R0, RZ, RZ, UR4 ;  /* 0x00000004ff007e24 */ /* 0x000fe2000f8e00ff */
[----:B------:R1:W5:Y:S01]  /*163c0*/  @P0 LDG.E R3, desc[UR42][R4.64] ;  /* 0x0000002a04030981 */ /* 0x000362000c1e1900 */
[----:B0-----:R-:W-:Y:S02]  /*163d0*/  VIADD R8, R8, 0xffffff80 ;  /* 0xffffff8008087836 */ /* 0x001fe40000000000 */
[----:B----4-:R-:W-:-:S05]  /*163e0*/  @P1 IMAD.WIDE R6, R205, 0x4, R6 ;  /* 0x00000004cd061825 */ /* 0x010fca00078e0206 */
[----:B------:R1:W5:Y:S01]  /*163f0*/  @P1 LDG.E R0, desc[UR42][R6.64] ;  /* 0x0000002a06001981 */ /* 0x000362000c1e1900 */
[----:B------:R-:W-:Y:S02]  /*16400*/  ISETP.GE.AND P2, PT, R8, 0x40, PT ;  /* 0x000000400800780c */ /* 0x000fe40003f46270 */
[----:B------:R-:W-:Y:S01]  /*16410*/  SHF.R.S32.HI R8, RZ, 0x1f, R205 ;  /* 0x0000001fff087819 */ /* 0x000fe200000114cd */
[----:B------:R-:W-:Y:S10]  /*16420*/  @P1 BRA `(.L_x_2877) ;  /* 0x0000000000101947 */ /* 0x000ff40003800000 */
[----:B------:R-:W-:Y:S05]  /*16430*/  @!P0 BRA `(.L_x_2877) ;  /* 0x00000000000c8947 */ /* 0x000fea0003800000 */
[----:B-1----:R-:W4:Y:S04]  /*16440*/  LDG.E R7, desc[UR42][R4.64] ;  /* 0x0000002a04077981 */ /* 0x002f28000c1e1900 */
[----:B-----5:R-:W4:Y:S02]  /*16450*/  LDG.E R0, desc[UR42][R4.64+0x4] ;  /* 0x0000042a04007981 */ /* 0x020f24000c1e1900 */
[----:B----4-:R-:W-:-:S07]  /*16460*/  IMAD.IADD R0, R0, 0x1, -R7 ;  /* 0x0000000100007824 */ /* 0x010fce00078e0a07 */
.L_x_2877:
[----:B------:R-:W-:Y:S01]  /*16470*/  BSSY B1, `(.L_x_2878) ;  /* 0x000002d000017945 */ /* 0x000fe20003800000 */
[----:B------:R-:W-:Y:S02]  /*16480*/  SHF.R.S32.HI R12, RZ, 0x1f, R204 ;  /* 0x0000001fff0c7819 */ /* 0x000fe400000114cc */
[----:B------:R-:W-:Y:S02]  /*16490*/  SEL R13, R205, RZ, !P0 ;  /* 0x000000ffcd0d7207 */ /* 0x000fe40004000000 */
[----:B------:R-:W-:Y:S02]  /*164a0*/  SEL R14, R8, RZ, !P0 ;  /* 0x000000ff080e7207 */ /* 0x000fe40004000000 */
[----:B-----5:R-:W-:Y:S01]  /*164b0*/  SHF.R.S32.HI R10, RZ, 0x1f, R3 ;  /* 0x0000001fff0a7819 */ /* 0x020fe20000011403 */
[----:B------:R-:W-:Y:S06]  /*164c0*/  @P2 BRA `(.L_x_2879) ;  /* 0x00000000009c2947 */ /* 0x000fec0003800000 */
[----:B-1----:R-:W0:Y:S01]  /*164d0*/  S2R R5, SR_TID.X ;  /* 0x0000000000057919 */ /* 0x002e220000002100 */
[----:B------:R-:W1:Y:S02]  /*164e0*/  LDC R11, c[0x0][0xbe8] ;  /* 0x0002fa00ff0b7b82 */ /* 0x000e640000000800 */
[----:B-1----:R-:W-:Y:S01]  /*164f0*/  IMAD R4, R0, R11, RZ ;  /* 0x0000000b00047224 */ /* 0x002fe200078e02ff */
[----:B0-----:R-:W-:-:S04]  /*16500*/  IADD3 R8, R192, -0x80, R5 ;  /* 0xffffff80c0087810 */ /* 0x001fc80007ffe005 */
        /* <DEDUP_REMOVED lines=9> */
[----:B------:R-:W0:Y:S01]  /*165a0*/  @P0 LDC R15, c[0x0][0xbec] ;  /* 0x0002fb00ff0f0b82 */ /* 0x000e220000000800 */
[----:B------:R-:W-:Y:S01]  /*165b0*/  IMAD R9, R204, UR5, R9 ;  /* 0x00000005cc097c24 */ /* 0x000fe2000f8e0209 */
[----:B------:R-:W-:-:S03]  /*165c0*/  ULDC.64 UR4, c[0x0][0xb98] ;  /* 0x0002e60000047ab9 */ /* 0x000fc60000000a00 */
[----:B------:R-:W-:-:S03]  /*165d0*/  IMAD.IADD R5, R5, 0x1, R9 ;  /* 0x0000000105057824 */ /* 0x000fc600078e0209 */
[----:B------:R-:W1:Y:S01]  /*165e0*/  @P0 LDC R21, c[0x0][0xbf0] ;  /* 0x0002fc00ff150b82 */ /* 0x000e620000000800 */
[----:B------:R-:W-:-:S04]  /*165f0*/  IMAD.WIDE.U32 R4, R13, UR4, R4 ;  /* 0x000000040d047c25 */ /* 0x000fc8000f8e0004 */
[----:B0-----:R-:W-:-:S05]  /*16600*/  @P0 IMAD.HI.U32 R6, R8, R15, RZ ;  /* 0x0000000f08060227 */ /* 0x001fca00078e00ff */
[----:B-1----:R-:W-:Y:S01]  /*16610*/  @P0 SHF.R.U32.HI R7, RZ, R21, R6 ;  /* 0x00000015ff070219 */ /* 0x002fe20000011606 */
[----:B------:R-:W-:-:S03]  /*16620*/  IMAD R6, R14, UR4, RZ ;  /* 0x000000040e067c24 */ /* 0x000fc6000f8e02ff */
[----:B------:R-:W-:Y:S01]  /*16630*/  IADD3 R4, P0, R7, R4, RZ ;  /* 0x0000000407047210 */ /* 0x000fe20007f1e0ff */
[----:B------:R-:W-:-:S04]  /*16640*/  IMAD.MOV R9, RZ, RZ, -R7 ;  /* 0x000000ffff097224 */ /* 0x000fc800078e0a07 */
[----:B------:R-:W-:Y:S01]  /*16650*/  IMAD R9, R11, R9, R8 ;  /* 0x000000090b097224 */ /* 0x000fe200078e0208 */
[----:B------:R-:W-:Y:S01]  /*16660*/  SHF.R.S32.HI R11, RZ, 0x1f, R7 ;  /* 0x0000001fff0b7819 */ /* 0x000fe20000011407 */
[----:B------:R-:W-:Y:S01]  /*16670*/  IMAD R8, R13, UR5, R6 ;  /* 0x000000050d087c24 */ /* 0x000fe2000f8e0206 */
[----:B------:R-:W-:Y:S02]  /*16680*/  ULDC.64 UR4, c[0x0][0xb88] ;  /* 0x0002e20000047ab9 */ /* 0x000fe40000000a00 */
        /* <DEDUP_REMOVED lines=11> */
.L_x_2879:
[----:B------:R-:W-:Y:S05]  /*16740*/  BSYNC B1 ;  /* 0x0000000000017941 */ /* 0x000fea0003800000 */
.L_x_2878:
[----:B------:R-:W-:Y:S01]  /*16750*/  ISETP.NE.AND P0, PT, R23, 0x1, PT ;  /* 0x000000011700780c */ /* 0x000fe20003f05270 */
[----:B------:R-:W4:Y:S01]  /*16760*/  LDC R21, c[0x0][0xac8] ;  /* 0x0002b200ff157b82 */ /* 0x000f220000000800 */
[----:B------:R-:W-:Y:S01]  /*16770*/  ULDC.64 UR4, c[0x0][0xaa0] ;  /* 0x0002a80000047ab9 */ /* 0x000fe20000000a00 */
[----:B01----:R-:W-:Y:S01]  /*16780*/  IMAD R7, R218, 0x20, R219 ;  /* 0x00000020da077824 */ /* 0x003fe200078e02db */
[----:B------:R-:W-:Y:S01]  /*16790*/  BSSY B1, `(.L_x_2880) ;  /* 0x000006c000017945 */ /* 0x000fe20003800000 */
[----:B------:R-:W-:Y:S01]  /*167a0*/  IMAD R6, R10, UR4, RZ ;  /* 0x000000040a067c24 */ /* 0x000fe2000f8e02ff */
[----:B---3--:R-:W-:Y:S01]  /*167b0*/  SHF.R.S32.HI R24, RZ, 0x1f, R208 ;  /* 0x0000001fff187819 */ /* 0x008fe200000114d0 */
[C---:B------:R-:W-:Y:S01]  /*167c0*/  IMAD.WIDE.U32 R4, R3.reuse, UR4, RZ ;  /* 0x0000000403047c25 */ /* 0x040fe2000f8e00ff */
[----:B------:R-:W-:Y:S02]  /*167d0*/  SHF.R.S32.HI R28, RZ, 0x1f, R209 ;  /* 0x0000001fff1c7819 */ /* 0x000fe400000114d1 */
[----:B------:R-:W-:Y:S01]  /*167e0*/  SHF.R.S32.HI R30, RZ, 0x1f, R210 ;  /* 0x0000001fff1e7819 */ /* 0x000fe200000114d2 */
[----:B------:R-:W-:Y:S01]  /*167f0*/  IMAD R3, R3, UR5, R6 ;  /* 0x0000000503037c24 */ /* 0x000fe2000f8e0206 */
[----:B------:R-:W-:Y:S01]  /*16800*/  ULDC.64 UR4, c[0x0][0xae8] ;  /* 0x0002ba0000047ab9 */ /* 0x000fe20000000a00 */
[----:B------:R-:W0:Y:S01]  /*16810*/  @P0 LDC R9, c[0x0][0xbec] ;  /* 0x0002fb00ff090b82 */ /* 0x000e220000000800 */
[----:B------:R-:W-:Y:S01]  /*16820*/  IMAD.IADD R8, R192, 0x1, R7 ;  /* 0x00000001c0087824 */ /* 0x000fe200078e0207 */
[----:B------:R-:W-:Y:S01]  /*16830*/  SHF.R.S32.HI R31, RZ, 0x1f, R211 ;  /* 0x0000001fff1f7819 */ /* 0x000fe200000114d3 */
[----:B------:R-:W-:Y:S01]  /*16840*/  IMAD.IADD R5, R5, 0x1, R3 ;  /* 0x0000000105057824 */ /* 0x000fe200078e0203 */
[----:B------:R-:W-:Y:S01]  /*16850*/  SHF.R.S32.HI R32, RZ, 0x1f, R212 ;  /* 0x0000001fff207819 */ /* 0x000fe200000114d4 */
[----:B------:R-:W-:-:S02]  /*16860*/  IMAD R3, R12, UR4, RZ ;  /* 0x000000040c037c24 */ /* 0x000fc4000f8e02ff */
[C---:B------:R-:W-:Y:S01]  /*16870*/  IMAD.WIDE.U32 R4, R204.reuse, UR4, R4 ;  /* 0x00000004cc047c25 */ /* 0x040fe2000f8e0004 */
[----:B------:R-:W1:Y:S03]  /*16880*/  @P0 LDC R11, c[0x0][0xbf0] ;  /* 0x0002fc00ff0b0b82 */ /* 0x000e660000000800 */
[----:B------:R-:W-:Y:S01]  /*16890*/  IMAD R3, R204, UR5, R3 ;  /* 0x00000005cc037c24 */ /* 0x000fe2000f8e0203 */
[-C--:B----4-:R-:W-:Y:S01]  /*168a0*/  ISETP.GE.AND P1, PT, R212, R21.reuse, PT ;  /* 0x00000015d400720c */ /* 0x090fe20003f26270 */
[----:B------:R-:W-:Y:S01]  /*168b0*/  ULDC.64 UR4, c[0x0][0xaf0] ;  /* 0x0002bc0000047ab9 */ /* 0x000fe20000000a00 */
[-C--:B------:R-:W-:Y:S01]  /*168c0*/  ISETP.GE.AND P2, PT, R200, R21.reuse, PT ;  /* 0x00000015c800720c */ /* 0x080fe20003f46270 */
[----:B------:R-:W-:Y:S01]  /*168d0*/  IMAD.IADD R5, R5, 0x1, R3 ;  /* 0x0000000105057824 */ /* 0x000fe200078e0203 */
[----:B------:R-:W-:Y:S01]  /*168e0*/  SEL R10, RZ, 0xffffffff, P1 ;  /* 0xffffffffff0a7807 */ /* 0x000fe20000800000 */
[----:B------:R-:W-:Y:S01]  /*168f0*/  IMAD R3, R14, UR4, RZ ;  /* 0x000000040e037c24 */ /* 0x000fe2000f8e02ff */
[----:B------:R-:W-:Y:S01]  /*16900*/  SEL R7, RZ, 0x1, P2 ;  /* 0x00000001ff077807 */ /* 0x000fe20001000000 */
[----:B------:R-:W-:Y:S01]  /*16910*/  IMAD.WIDE.U32 R4, R13, UR4, R4 ;  /* 0x000000040d047c25 */ /* 0x000fe2000f8e0004 */
[----:B------:R-:W-:-:S02]  /*16920*/  ISETP.GE.AND P2, PT, R211, R21, PT ;  /* 0x00000015d300720c */ /* 0x000fc40003f46270 */
[----:B------:R-:W-:Y:S01]  /*16930*/  ISETP.GE.AND P1, PT, R210, R21, PT ;  /* 0x00000015d200720c */ /* 0x000fe20003f26270 */
[----:B------:R-:W-:Y:S01]  /*16940*/  IMAD R3, R13, UR5, R3 ;  /* 0x000000050d037c24 */ /* 0x000fe2000f8e0203 */
[----:B------:R-:W-:Y:S01]  /*16950*/  ULDC.64 UR4, c[0x0][0xae0] ;  /* 0x0002b80000047ab9 */ /* 0x000fe20000000a00 */
[----:B0-----:R-:W-:-:S04]  /*16960*/  @P0 IMAD.HI.U32 R6, R8, R9, RZ ;  /* 0x0000000908060227 */ /* 0x001fc800078e00ff */
[----:B------:R-:W-:Y:S02]  /*16970*/  IMAD.SHL.U32 R10, R10, 0x2, RZ ;  /* 0x000000020a0a7824 */ /* 0x000fe400078e00ff */
[----:B------:R-:W-:Y:S02]  /*16980*/  IMAD.IADD R5, R5, 0x1, R3 ;  /* 0x0000000105057824 */ /* 0x000fe400078e0203 */
[----:B------:R-:W-:Y:S01]  /*16990*/  IMAD.MOV.U32 R3, RZ, RZ, R8 ;  /* 0x000000ffff037224 */ /* 0x000fe200078e0008 */
[----:B-1----:R-:W-:Y:S01]  /*169a0*/  @P0 SHF.R.U32.HI R3, RZ, R11, R6 ;  /* 0x0000000bff030219 */ /* 0x002fe20000011606 */
[----:B------:R-:W-:Y:S01]  /*169b0*/  IMAD R29, R0, R23, RZ ;  /* 0x00000017001d7224 */ /* 0x000fe200078e02ff */
[----:B------:R-:W-:Y:S02]  /*169c0*/  LOP3.LUT R9, R10, 0x2, R7, 0xe2, !PT ;  /* 0x000000020a097812 */ /* 0x000fe400078ee207 */
[----:B------:R-:W-:Y:S01]  /*169d0*/  SEL R10, RZ, 0xffffffff, P2 ;  /* 0xffffffffff0a7807 */ /* 0x000fe20001000000 */
[--C-:B------:R-:W-:Y:S01]  /*169e0*/  IMAD.MOV R7, RZ, RZ, -R3.reuse ;  /* 0x000000ffff077224 */ /* 0x100fe200078e0a03 */
[----:B------:R-:W-:Y:S01]  /*169f0*/  SHF.R.S32.HI R6, RZ, 0x1f, R3 ;  /* 0x0000001fff067819 */ /* 0x000fe20000011403 */
[----:B------:R-:W-:Y:S01]  /*16a00*/  IMAD.WIDE.U32 R4, R3, UR4, R4 ;  /* 0x0000000403047c25 */ /* 0x000fe2000f8e0004 */
[----:B------:R-:W-:-:S02]  /*16a10*/  SEL R11, RZ, 0xffffffff, P1 ;  /* 0xffffffffff0b7807 */ /* 0x000fc40000800000 */
[-C--:B------:R-:W-:Y:S01]  /*16a20*/  ISETP.GE.AND P0, PT, R209, R21.reuse, PT ;  /* 0x00000015d100720c */ /* 0x080fe20003f06270 */
[----:B------:R-:W-:Y:S01]  /*16a30*/  IMAD.SHL.U32 R10, R10, 0x4, RZ ;  /* 0x000000040a0a7824 */ /* 0x000fe200078e00ff */
[----:B------:R-:W-:Y:S01]  /*16a40*/  SHF.L.U32 R11, R11, 0x3, RZ ;  /* 0x000000030b0b7819 */ /* 0x000fe200000006ff */
[----:B------:R-:W-:Y:S01]  /*16a50*/  IMAD R6, R6, UR4, RZ ;  /* 0x0000000406067c24 */ /* 0x000fe2000f8e02ff */
[----:B------:R-:W-:Y:S01]  /*16a60*/  ISETP.GE.AND P2, PT, R221, R21, PT ;  /* 0x00000015dd00720c */ /* 0x000fe20003f46270 */
        /* <DEDUP_REMOVED lines=11> */
[----:B------:R-:W-:Y:S01]  /*16b20*/  LOP3.LUT R6, R6, 0x10, R3, 0xe2, !PT ;  /* 0x0000001006067812 */ /* 0x000fe200078ee203 */
[----:B------:R-:W-:Y:S01]  /*16b30*/  IMAD R0, R0, UR4, RZ ;  /* 0x0000000400007c24 */ /* 0x000fe2000f8e02ff */
[----:B------:R-:W-:Y:S02]  /*16b40*/  SEL R8, RZ, 0xffffffff, P0 ;  /* 0xffffffffff087807 */ /* 0x000fe40000000000 */
[----:B------:R-:W-:Y:S01]  /*16b50*/  ISETP.GE.AND P0, PT, R222, R21, PT ;  /* 0x00000015de00720c */ /* 0x000fe20003f06270 */
[----:B------:R-:W-:Y:S01]  /*16b60*/  IMAD R3, R7, UR5, R0 ;  /* 0x0000000507037c24 */ /* 0x000fe2000f8e0200 */
[----:B------:R-:W-:Y:S01]  /*16b70*/  ULDC.64 UR4, c[0x0][0xa80] ;  /* 0x0002a00000047ab9 */ /* 0x000fe20000000a00 */
[----:B------:R-:W-:Y:S01]  /*16b80*/  IMAD.IADD R0, R219, 0x1, R192 ;  /* 0x00000001db007824 */ /* 0x000fe200078e02c0 */
[----:B------:R-:W-:Y:S01]  /*16b90*/  SEL R7, RZ, 0x40, P0 ;  /* 0x00000040ff077807 */ /* 0x000fe20000000000 */
[----:B------:R-:W-:Y:S01]  /*16ba0*/  IMAD.SHL.U32 R9, R8, 0x20, RZ ;  /* 0x0000002008097824 */ /* 0x000fe200078e00ff */
[----:B------:R-:W-:Y:S01]  /*16bb0*/  LEA R20, P1, R4, UR4, 0x1 ;  /* 0x0000000404147c11 */ /* 0x000fe2000f8208ff */
[----:B------:R-:W-:Y:S01]  /*16bc0*/  IMAD.IADD R3, R5, 0x1, R3 ;  /* 0x0000000105037824 */ /* 0x000fe200078e0203 */
[----:B------:R-:W-:-:S02]  /*16bd0*/  ISETP.GE.AND P0, PT, R0, R29, PT ;  /* 0x0000001d0000720c */ /* 0x000fc40003f06270 */
[----:B------:R-:W-:Y:S02]  /*16be0*/  LOP3.LUT R6, R9, 0x20, R6, 0xe2, !PT ;  /* 0x0000002009067812 */ /* 0x000fe400078ee206 */
[----:B------:R-:W-:Y:S02]  /*16bf0*/  LEA.HI.X R3, R4, UR5, R3, 0x1, P1 ;  /* 0x0000000504037c11 */ /* 0x000fe400088f0c03 */
[----:B------:R-:W-:Y:S02]  /*16c00*/  LOP3.LUT R22, R6, R7, RZ, 0xfc, !PT ;  /* 0x0000000706167212 */ /* 0x000fe400078efcff */
[----:B------:R-:W-:Y:S01]  /*16c10*/  SEL R5, RZ, 0x80, P2 ;  /* 0x00000080ff057807 */ /* 0x000fe20001000000 */
[----:B------:R0:W1:Y:S03]  /*16c20*/  SHFL.IDX PT, R6, R20, RZ, 0x181f ;  /* 0x00181fff14067589 */ /* 0x00006600000e0000 */
[----:B------:R-:W-:Y:S01]  /*16c30*/  LOP3.LUT R23, R22, R5, RZ, 0xfc, !PT ;  /* 0x0000000516177212 */ /* 0x000fe200078efcff */
[----:B------:R0:W3:Y:S01]  /*16c40*/  SHFL.IDX PT, R7, R3, RZ, 0x181f ;  /* 0x00181fff03077589 */ /* 0x0000e200000e0000 */
[----:B------:R-:W-:Y:S05]  /*16c50*/  @P0 BRA `(.L_x_2881) ;  /* 0x00000000007c0947 */ /* 0x000fea0003800000 */
[-C--:B------:R-:W-:Y:S02]  /*16c60*/  ISETP.GE.AND P2, PT, R212, R21.reuse, PT ;  /* 0x00000015d400720c */ /* 0x080fe40003f46270 */
[-C--:B------:R-:W-:Y:S02]  /*16c70*/  ISETP.GE.AND P1, PT, R200, R21.reuse, PT ;  /* 0x00000015c800720c */ /* 0x080fe40003f26270 */
[-C--:B------:R-:W-:Y:S02]  /*16c80*/  ISETP.GE.AND P5, PT, R211, R21.reuse, PT ;  /* 0x00000015d300720c */ /* 0x080fe40003fa6270 */
[----:B------:R-:W-:-:S07]  /*16c90*/  ISETP.GE.AND P3, PT, R210, R21, PT ;  /* 0x00000015d200720c */ /* 0x000fce0003f66270 */
[-C--:B-1----:R-:W-:Y:S02]  /*16ca0*/  @!P2 LEA R8, P0, R212, R6.reuse, 0x1 ;  /* 0x00000006d408a211 */ /* 0x082fe400078008ff */
        /* <DEDUP_REMOVED lines=26> */
.L_x_2881:
[----:B------:R-:W-:Y:S05]  /*16e50*/  BSYNC B1 ;  /* 0x0000000000017941 */ /* 0x000fea0003800000 */
.L_x_2880:
[----:B------:R-:W-:Y:S01]  /*16e60*/  VIADD R0, R0, 0x20 ;  /* 0x0000002000007836 */ /* 0x000fe20000000000 */
[----:B---34-:R3:W4:Y:S04]  /*16e70*/  SHFL.IDX PT, R7, R3, 0x1, 0x181f ;  /* 0x00381f0003077f89 */ /* 0x01872800000e0000 */
[----:B------:R-:W-:Y:S01]  /*16e80*/  ISETP.GE.AND P0, PT, R0, R29, PT ;  /* 0x0000001d0000720c */ /* 0x000fe20003f06270 */
[----:B-1----:R3:W1:-:S12]  /*16e90*/  SHFL.IDX PT, R6, R20, 0x1, 0x181f ;  /* 0x00381f0014067f89 */ /* 0x00265800000e0000 */
[----:B---3--:R-:W-:Y:S05]  /*16ea0*/  @P0 BRA `(.L_x_2876) ;  /* 0x00000000007c0947 */ /* 0x008fea0003800000 */
[-C--:B------:R-:W-:Y:S02]  /*16eb0*/  ISETP.GE.AND P6, PT, R200, R21.reuse, PT ;  /* 0x00000015c800720c */ /* 0x080fe40003fc6270 */
[-C--:B------:R-:W-:Y:S02]  /*16ec0*/  ISETP.GE.AND P5, PT, R212, R21.reuse, PT ;  /* 0x00000015d400720c */ /* 0x080fe40003fa6270 */
[-C--:B------:R-:W-:Y:S02]  /*16ed0*/  ISETP.GE.AND P4, PT, R211, R21.reuse, PT ;  /* 0x00000015d300720c */ /* 0x080fe40003f86270 */
[-C--:B------:R-:W-:Y:S02]  /*16ee0*/  ISETP.GE.AND P3, PT, R210, R21.reuse, PT ;  /* 0x00000015d200720c */ /* 0x080fe40003f66270 */
[-C--:B------:R-:W-:Y:S02]  /*16ef0*/  ISETP.GE.AND P2, PT, R209, R21.reuse, PT ;  /* 0x00000015d100720c */ /* 0x080fe40003f46270 */
[----:B------:R-:W-:-:S03]  /*16f00*/  ISETP.GE.AND P1, PT, R208, R21, PT ;  /* 0x00000015d000720c */ /* 0x000fc60003f26270 */
[----:B-1--4-:R-:W-:Y:S02]  /*16f10*/  @!P6 IMAD.WIDE R4, R200, 0x2, R6 ;  /* 0x00000002c804e825 */ /* 0x012fe400078e0206 */
        /* <DEDUP_REMOVED lines=12> */
[-C--:B-1----:R-:W-:Y:S02]  /*16fe0*/  @!P1 LEA R4, P5, R208, R6.reuse, 0x1 ;  /* 0x00000006d0049211 */ /* 0x082fe400078a08ff */
[-C--:B------:R-:W-:Y:S01]  /*16ff0*/  @!P2 LEA.HI.X R15, R209, R7.reuse, R28, 0x1, P4 ;  /* 0x00000007d10fa211 */ /* 0x080fe200020f0c1c */
[----:B------:R3:W-:Y:S01]  /*17000*/  @!P3 ST.E.128 desc[UR42][R12.64], RZ ;  /* 0x000000ff0c00b985 */ /* 0x0007e2000c101d2a */
[-C--:B0-----:R-:W-:Y:S02]  /*17010*/  @P0 LEA R20, P3, R222, R6.reuse, 0x1 ;  /* 0x00000006de140211 */ /* 0x081fe400078608ff */
        /* <DEDUP_REMOVED lines=8> */
.L_x_2876:
[----:B------:R-:W-:Y:S05]  /*170a0*/  BSYNC B0 ;  /* 0x0000000000007941 */ /* 0x000fea0003800000 */
.L_x_2870:
[----:B------:R-:W-:Y:S02]  /*170b0*/  ULDC UR4, c[0x0][0xc3c] ;  /* 0x00030f0000047ab9 */ /* 0x000fe40000000800 */
[----:B------:R-:W-:-:S13]  /*170c0*/  ISETP.GE.AND P0, PT, R27, UR4, PT ;  /* 0x000000041b007c0c */ /* 0x000fda000bf06270 */
[----:B------:R-:W-:Y:S05]  /*170d0*/  @!P0 BRA `(.L_x_2882) ;  /* 0xfffffea000388947 */ /* 0x000fea000383ffff */
[----:B------:R-:W-:Y:S05]  /*170e0*/  BRA `(.L_x_2673) ;  /* 0x0000009000b87947 */ /* 0x000fea0003800000 */
.L_x_2671:
        /* <DEDUP_REMOVED lines=18> */
.L_x_2883:
        /* <DEDUP_REMOVED lines=41> */
.L_x_2889:
        /* <DEDUP_REMOVED lines=12> */
.L_x_2888:
[----:B------:R-:W-:Y:S05]  /*17560*/  BSYNC B0 ;  /* 0x0000000000007941 */ /* 0x000fea0003800000 */
.L_x_2887:
        /* <DEDUP_REMOVED lines=21> */
.L_x_2885:
        /* <DEDUP_REMOVED lines=15> */
[----:B0-----:R-:W-:-:S06]  /*177b0*/  IADD3 R14, R13, 0xffffffe, RZ ;  /* 0x0ffffffe0d0e7810 */ /* 0x001fcc0007ffe0ff */
[----:B------:R0:W1:Y:S01]  /*177c0*/  F2I.FTZ.U32.TRUNC.NTZ R3, R14 ;  /* 0x0000000e00037305 */ /* 0x000062000021f000 */
[----:B------:R-:W-:Y:S05]  /*177d0*/  @!P0 BRA `(.L_x_2890) ;  /* 0x0000000000088947 */ /* 0x000fea0003800000 */
[----:B------:R-:W-:-:S05]  /*177e0*/  VIADD R13, R8, 0xffffffff ;  /* 0xffffffff080d7836 */ /* 0x000fca0000000000 */
[----:B------:R2:W3:Y:S02]  /*177f0*/  SHFL.IDX PT, R16, R6, R13, 0x1f ;  /* 0x00001f0d06107589 */ /* 0x0004e400000e0000 */
.L_x_2890:
        /* <DEDUP_REMOVED lines=57> */
.L_x_2886:
[----:B------:R-:W-:Y:S02]  /*17b90*/  IMAD.MOV.U32 R17, RZ, RZ, RZ ;  /* 0x000000ffff117224 */ /* 0x000fe400078e00ff */
[----:B------:R-:W-:Y:S02]  /*17ba0*/  IMAD.U32 R16, RZ, RZ, UR6 ;  /* 0x00000006ff107e24 */ /* 0x000fe4000f8e00ff */
[----:B------:R-:W-:-:S07]  /*17bb0*/  IMAD.MOV.U32 R18, RZ, RZ, RZ ;  /* 0x000000ffff127224 */ /* 0x000fce00078e00ff */
.L_x_2891:
[----:B------:R-:W-:-:S13]  /*17bc0*/  ISETP.NE.AND P0, PT, R0, RZ, PT ;  /* 0x000000ff0000720c */ /* 0x000fda0003f05270 */
[----:B------:R-:W1:Y:S01]  /*17bd0*/  @!P0 S2R R3, SR_CgaCtaId ;  /* 0x0000000000038919 */ /* 0x000e620000008800 */
[----:B------:R-:W-:-:S04]  /*17be0*/  @!P0 MOV R0, 0x400 ;  /* 0x0000040000008802 */ /* 0x000fc80000000f00 */
[----:B-1----:R-:W-:-:S05]  /*17bf0*/  @!P0 LEA R0, R3, R0, 0x18 ;  /* 0x0000000003008211 */ /* 0x002fca00078ec0ff */
[----:B------:R2:W-:Y:S01]  /*17c00*/  @!P0 STS.128 [R0+0x28cd0], R16 ;  /* 0x028cd01000008388 */ /* 0x0005e20000000c00 */
[----:B------:R-:W-:Y:S06]  /*17c10*/  BAR.ARV 0x5, 0x180 ;  /* 0x0146000000007b1d */ /* 0x000fec0000002000 */
.L_x_2884:
[----:B--2---:R-:W-:Y:S01]  /*17c20*/  IMAD.MOV.U32 R0, RZ, RZ, 0x1 ;  /* 0x00000001ff007424 */ /* 0x004fe200078e00ff */
[----:B------:R2:W-:Y:S01]  /*17c30*/  STL [R1+0x4], RZ ;  /* 0x000004ff01007387 */ /* 0x0005e20000100800 */
[----:B------:R-:W-:Y:S02]  /*17c40*/  ULDC UR4, c[0x0][0xc3c] ;  /* 0x00030f0000047ab9 */ /* 0x000fe40000000800 */
[----:B-1----:R-:W-:Y:S01]  /*17c50*/  ISETP.GE.AND P0, PT, R19, UR4, PT ;  /* 0x0000000413007c0c */ /* 0x002fe2000bf06270 */
[----:B------:R2:W-:Y:S04]  /*17c60*/  STL [R1+0x10], R0 ;  /* 0x0000100001007387 */ /* 0x0005e80000100800 */
[----:B------:R2:W-:Y:S08]  /*17c70*/  STL [R1+0x48], RZ ;  /* 0x000048ff01007387 */ /* 0x0005f00000100800 */
[----:B--2---:R-:W-:Y:S05]  /*17c80*/  @P0 BRA `(.L_x_2892) ;  /* 0x0000008000e80947 */ /* 0x004fea0003800000 */
[----:B------:R-:W1:Y:S01]  /*17c90*/  S2UR UR5, SR_CgaCtaId ;  /* 0x00000000000579c3 */ /* 0x000e620000008800 */
[C---:B------:R-:W-:Y:S01]  /*17ca0*/  IMAD.SHL.U32 R0, R4.reuse, 0x8, RZ ;  /* 0x0000000804007824 */ /* 0x040fe200078e00ff */
[----:B------:R-:W-:Y:S01]  /*17cb0*/  LOP3.LUT R5, R4, 0x7f, RZ, 0xc0, !PT ;  /* 0x0000007f04057812 */ /* 0x000fe200078ec0ff */
[----:B------:R-:W-:Y:S01]  /*17cc0*/  UMOV UR4, 0x400 ;  /* 0x0000040000047882 */ /* 0x000fe20000000000 */
[----:B------:R-:W-:Y:S01]  /*17cd0*/  BSSY B8, `(.L_x_2892) ;  /* 0x0000835000087945 */ /* 0x000fe20003800000 */
[----:B------:R-:W-:Y:S01]  /*17ce0*/  ULDC.64 UR40, c[0x0][0x198] ;  /* 0x0000660000287ab9 */ /* 0x000fe20000000a00 */
[----:B------:R-:W-:Y:S01]  /*17cf0*/  LOP3.LUT R3, R0, 0x1f8, RZ, 0xc0, !PT ;  /* 0x000001f800037812 */ /* 0x000fe200078ec0ff */
[----:B------:R-:W-:Y:S01]  /*17d00*/  ULDC UR37, c[0x0][0xc] ;  /* 0x0000030000257ab9 */ /* 0x000fe20000000800 */
[----:B0-----:R-:W-:Y:S02]  /*17d10*/  SHF.L.U32 R2, R5, 0x3, RZ ;  /* 0x0000000305027819 */ /* 0x001fe400000006ff */
[----:B------:R-:W-:Y:S01]  /*17d20*/  LOP3.LUT R3, R3, 0x38, R4, 0x78, !PT ;  /* 0x0000003803037812 */ /* 0x000fe200078e7804 */
[----:B------:R-:W-:Y:S01]  /*17d30*/  IMAD.SHL.U32 R4, R4, 0x10, RZ ;  /* 0x0000001004047824 */ /* 0x000fe200078e00ff */
[----:B------:R-:W-:-:S02]  /*17d40*/  SHF.R.U32.HI R5, RZ, 0x3, R5 ;  /* 0x00000003ff057819 */ /* 0x000fc40000011605 */
        /* <DEDUP_REMOVED lines=10> */
[----:B------:R0:W-:Y:S04]  /*17df0*/  STL [R1+0x8], RZ ;  /* 0x000008ff01007387 */ /* 0x0001e80000100800 */
[----:B------:R0:W-:Y:S04]  /*17e00*/  STL [R1+0x4], RZ ;  /* 0x000004ff01007387 */ /* 0x0001e80000100800 */
[----:B------:R0:W-:Y:S02]  /*17e10*/  STL [R1+0x10], R0 ;  /* 0x0000100001007387 */ /* 0x0001e40000100800 */
.L_x_3072:
[----:B------:R-:W-:Y:S05]  /*17e20*/  YIELD ;  /* 0x0000000000007946 */ /* 0x000fea0003800000 */
[----:B------:R-:W-:Y:S01]  /*17e30*/  ULDC.64 UR4, c[0x0][0xa28] ;  /* 0x00028a0000047ab9 */ /* 0x000fe20000000a00 */
[----:B------:R-:W-:Y:S01]  /*17e40*/  IMAD.MOV.U32 R9, RZ, RZ, RZ ;  /* 0x000000ffff097224 */ /* 0x000fe200078e00ff */
[----:B------:R-:W-:Y:S01]  /*17e50*/  ISETP.NE.U32.AND P0, PT, RZ, UR4, PT ;  /* 0x00000004ff007c0c */ /* 0x000fe2000bf05070 */
[----:B-1----:R-:W1:Y:S01]  /*17e60*/  LDC.64 R12, c[0x0][0xa00] ;  /* 0x00028000ff0c7b82 */ /* 0x002e620000000a00 */
[----:B0-----:R-:W-:Y:S01]  /*17e70*/  CS2R R6, SRZ ;  /* 0x0000000000067805 */ /* 0x001fe2000001ff00 */
[----:B------:R-:W-:Y:S01]  /*17e80*/  ULDC.64 UR6, c[0x0][0xa08] ;  /* 0x0002820000067ab9 */ /* 0x000fe20000000a00 */
[----:B------:R-:W-:Y:S01]  /*17e90*/  ISETP.NE.AND.EX P0, PT, RZ, UR5, PT, P0 ;  /* 0x00000005ff007c0c */ /* 0x000fe2000bf05300 */
[----:B------:R-:W-:Y:S01]  /*17ea0*/  ULDC.64 UR4, c[0x0][0xa18] ;  /* 0x0002860000047ab9 */ /* 0x000fe20000000a00 */
[----:B------:R-:W-:-:S03]  /*17eb0*/  ULDC.64 UR8, c[0x0][0xa10] ;  /* 0x0002840000087ab9 */ /* 0x000fc60000000a00 */
[----:B--2---:R-:W2:Y:S08]  /*17ec0*/  LDC.64 R4, c[0x0][0xa08] ;  /* 0x00028200ff047b82 */ /* 0x004eb00000000a00 */
[----:B0-----:R-:W0:Y:S02]  /*17ed0*/  @P0 LDC.64 R2, c[0x0][0xa28] ;  /* 0x00028a00ff020b82 */ /* 0x001e240000000a00 */
[----:B0-----:R-:W-:-:S05]  /*17ee0*/  @P0 IMAD.WIDE R2, R19, 0x4, R2 ;  /* 0x0000000413020825 */ /* 0x001fca00078e0202 */
[----:B-----5:R0:W5:Y:S01]  /*17ef0*/  @P0 LDG.E R9, desc[UR42][R2.64] ;  /* 0x0000002a02090981 */ /* 0x020162000c1e1900 */
[----:B------:R-:W-:Y:S01]  /*17f00*/  ISETP.NE.U32.AND P0, PT, RZ, UR4, PT ;  /* 0x00000004ff007c0c */ /* 0x000fe2000bf05070 */
[C---:B-1----:R-:W-:Y:S01]  /*17f10*/  IMAD.WIDE R12, R19.reuse, 0x4, R12 ;  /* 0x00000004130c7825 */ /* 0x042fe200078e020c */
[----:B------:R-:W-:Y:S02]  /*17f20*/  ISETP.NE.U32.AND P2, PT, RZ, UR6, PT ;  /* 0x00000006ff007c0c */ /* 0x000fe4000bf45070 */
[----:B------:R-:W-:Y:S01]  /*17f30*/  ISETP.NE.AND.EX P0, PT, RZ, UR5, PT, P0 ;  /* 0x00000005ff007c0c */ /* 0x000fe2000bf05300 */
[----:B------:R-:W-:Y:S01]  /*17f40*/  ULDC.64 UR4, c[0x0][0xa00] ;  /* 0x0002800000047ab9 */ /* 0x000fe20000000a00 */
[----:B------:R-:W-:Y:S01]  /*17f50*/  ISETP.NE.U32.AND P4, PT, RZ, UR8, PT ;  /* 0x00000008ff007c0c */ /* 0x000fe2000bf85070 */
[----:B------:R-:W-:Y:S01]  /*17f60*/  IMAD.MOV.U32 R0, RZ, RZ, RZ ;  /* 0x000000ffff007224 */ /* 0x000fe200078e00ff */
[----:B------:R-:W-:Y:S01]  /*17f70*/  ISETP.NE.U32.AND P1, PT, RZ, UR4, PT ;  /* 0x00000004ff007c0c */ /* 0x000fe2000bf25070 */
[----:B0-----:R-:W0:Y:S01]  /*17f80*/  LDC.64 R2, c[0x0][0xa10] ;  /* 0x00028400ff027b82 */ /* 0x001e220000000a00 */
[----:B--2---:R-:W-:-:S02]  /*17f90*/  IMAD.WIDE R4, R19, 0x4, R4 ;  /* 0x0000000413047825 */ /* 0x004fc400078e0204 */
[----:B------:R-:W-:-:S05]  /*17fa0*/  ISETP.NE.AND.EX P3, PT, RZ, UR5, PT, P1 ;  /* 0x00000005ff007c0c */ /* 0x000fca000bf65310 */
[----:B------:R-:W1:Y:S01]  /*17fb0*/  @P0 LDC.64 R10, c[0x0][0xa18] ;  /* 0x00028600ff0a0b82 */ /* 0x000e620000000a00 */
[----:B------:R-:W-:Y:S01]  /*17fc0*/  ULDC UR4, c[0x0][0x288] ;  /* 0x0000a20000047ab9 */ /* 0x000fe20000000800 */
[----:B------:R-:W-:Y:S02]  /*17fd0*/  ISETP.NE.AND.EX P1, PT, RZ, UR7, PT, P2 ;  /* 0x00000007ff007c0c */ /* 0x000fe4000bf25320 */
[----:B------:R-:W-:-:S04]  /*17fe0*/  ISETP.NE.AND.EX P2, PT, RZ, UR9, PT, P4 ;  /* 0x00000009ff007c0c */ /* 0x000fc8000bf45340 */
[----:B------:R-:W2:Y:S07]  /*17ff0*/  @P3 LDG.E R6, desc[UR42][R12.64] ;  /* 0x0000002a0c063981 */ /* 0x000eae000c1e1900 */
[----:B------:R-:W5:Y:S01]  /*18000*/  @P1 LDG.E R7, desc[UR42][R4.64] ;  /* 0x0000002a04071981 */ /* 0x000f62000c1e1900 */
        /* <DEDUP_REMOVED lines=15> */
[----:B--2---:R0:W-:Y:S01]  /*18100*/  STL [R1+0x38], R6 ;  /* 0x0000380601007387 */ /* 0x0041e20000100800 */
[----:B------:R-:W-:Y:S02]  /*18110*/  IMAD.MOV.U32 R11, RZ, RZ, R6 ;  /* 0x000000ffff0b7224 */ /* 0x000fe400078e0006 */
[----:B0-----:R-:W-:Y:S01]  /*18120*/  IMAD.U32 R6, RZ, RZ, UR4 ;  /* 0x00000004ff067e24 */ /* 0x001fe2000f8e00ff */
[----:B------:R-:W-:Y:S06]  /*18130*/  @P0 BRA `(.L_x_2893) ;  /* 0x0000000000140947 */ /* 0x000fec0003800000 */
[----:B------:R-:W-:Y:S05]  /*18140*/  @!P3 BRA `(.L_x_2893) ;  /* 0x000000000010b947 */ /* 0x000fea0003800000 */
[----:B------:R-:W2:Y:S04]  /*18150*/  LDG.E R8, desc[UR42][R12.64] ;  /* 0x0000002a0c087981 */ /* 0x000ea8000c1e1900 */
[----:B------:R-:W2:Y:S02]  /*18160*/  LDG.E R12, desc[UR42][R12.64+0x4] ;  /* 0x0000042a0c0c7981 */ /* 0x000ea4000c1e1900 */
[----:B--2---:R-:W-:-:S05]  /*18170*/  IMAD.IADD R11, R12, 0x1, -R8 ;  /* 0x000000010c0b7824 */ /* 0x004fca00078e0a08 */
[----:B------:R0:W-:Y:S02]  /*18180*/  STL [R1+0x38], R11 ;  /* 0x0000380b01007387 */ /* 0x0001e40000100800 */
.L_x_2893:
[----:B-----5:R-:W-:Y:S01]  /*18190*/  IMAD.IADD R7, R7, 0x1, R9 ;  /* 0x0000000107077824 */ /* 0x020fe200078e0209 */
[----:B------:R-:W-:Y:S02]  /*181a0*/  ULDC.64 UR4, c[0x0][0xa20] ;  /* 0x0002880000047ab9 */ /* 0x000fe40000000a00 */
[----:B------:R-:W-:Y:S02]  /*181b0*/  ISETP.NE.U32.AND P0, PT, RZ, UR4, PT ;  /* 0x00000004ff007c0c */ /* 0x000fe4000bf05070 */
[----:B------:R1:W-:Y:S02]  /*181c0*/  STL [R1+0x20], R7 ;  /* 0x0000200701007387 */ /* 0x0003e40000100800 */
[----:B------:R-:W-:-:S13]  /*181d0*/  ISETP.NE.AND.EX P0, PT, RZ, UR5, PT, P0 ;  /* 0x00000005ff007c0c */ /* 0x000fda000bf05300 */
[----:B-1----:R-:W-:Y:S05]  /*181e0*/  @!P0 BRA `(.L_x_2894) ;  /* 0x0000000000108947 */ /* 0x002fea0003800000 */
[----:B------:R-:W1:Y:S02]  /*181f0*/  LDC.64 R6, c[0x0][0xa20] ;  /* 0x00028800ff067b82 */ /* 0x000e640000000a00 */
[----:B-1----:R-:W-:-:S06]  /*18200*/  IMAD.WIDE R6, R19, 0x4, R6 ;  /* 0x0000000413067825 */ /* 0x002fcc00078e0206 */
[----:B------:R1:W5:Y:S01]  /*18210*/  LDG.E R6, desc[UR42][R6.64] ;  /* 0x0000002a06067981 */ /* 0x000362000c1e1900 */
[----:B------:R-:W-:Y:S05]  /*18220*/  BRA `(.L_x_2895) ;  /* 0x0000000000107947 */ /* 0x000fea0003800000 */
.L_x_2894:
[----:B------:R-:W-:Y:S05]  /*18230*/  @!P1 BRA `(.L_x_2895) ;  /* 0x00000000000c9947 */ /* 0x000fea0003800000 */
[----:B------:R-:W2:Y:S04]  /*18240*/  LDG.E R6, desc[UR42][R4.64] ;  /* 0x0000002a04067981 */ /* 0x000ea8000c1e1900 */
[----:B------:R-:W2:Y:S02]  /*18250*/  LDG.E R4, desc[UR42][R4.64+0x4] ;  /* 0x0000042a04047981 */ /* 0x000ea4000c1e1900 */
[----:B--2---:R-:W-:-:S07]  /*18260*/  IMAD.IADD R6, R4, 0x1, -R6 ;  /* 0x0000000104067824 */ /* 0x004fce00078e0a06 */
.L_x_2895:
[----:B------:R-:W2:Y:S04]  /*18270*/  @P2 LDG.E R4, desc[UR42][R2.64] ;  /* 0x0000002a02042981 */ /* 0x000ea8000c1e1900 */
[----:B------:R3:W2:Y:S01]  /*18280*/  @P2 LDG.E R2, desc[UR42][R2.64+0x4] ;  /* 0x0000042a02022981 */ /* 0x0006a2000c1e1900 */
[----:B------:R-:W-:Y:S02]  /*18290*/  IMAD.SHL.U32 R12, R17, 0x40, RZ ;  /* 0x00000040110c7824 */ /* 0x000fe400078e00ff */
[----:B-----5:R-:W-:Y:S02]  /*182a0*/  IMAD.IADD R9, R6, 0x1, -R9 ;  /* 0x0000000106097824 */ /* 0x020fe400078e0a09 */
[----:B------:R-:W-:Y:S01]  /*182b0*/  VIADD R8, R12, 0x3f ;  /* 0x0000003f0c087836 */ /* 0x000fe20000000000 */
[----:B------:R4:W-:Y:S01]  /*182c0*/  STL [R1+0x28], R12 ;  /* 0x0000280c01007387 */ /* 0x0009e20000100800 */
[----:B---3--:R-:W3:Y:S02]  /*182d0*/  LDC R3, c[0x0][0x448] ;  /* 0x00011200ff037b82 */ /* 0x008ee40000000800 */
[----:B---3--:R-:W-:-:S13]  /*182e0*/  ISETP.NE.AND P1, PT, R3, 0x1, PT ;  /* 0x000000010300780c */ /* 0x008fda0003f25270 */
[----:B------:R-:W3:Y:S08]  /*182f0*/  @P1 LDC R3, c[0x0][0x44c] ;  /* 0x00011300ff031b82 */ /* 0x000ef00000000800 */
[----:B------:R-:W0:Y:S01]  /*18300*/  @P1 LDC R5, c[0x0][0x450] ;  /* 0x00011400ff051b82 */ /* 0x000e220000000800 */
[----:B--2---:R-:W-:Y:S02]  /*18310*/  @P2 IMAD.IADD R10, R2, 0x1, -R4 ;  /* 0x00000001020a2824 */ /* 0x004fe400078e0a04 */
[----:B---3--:R-:W-:-:S04]  /*18320*/  @P1 IMAD.HI.U32 R2, R8, R3, RZ ;  /* 0x0000000308021227 */ /* 0x008fc800078e00ff */
[----:B------:R-:W-:Y:S01]  /*18330*/  IMAD.IADD R6, R9, 0x1, R10 ;  /* 0x0000000109067824 */ /* 0x000fe200078e020a */
[----:B0-----:R-:W-:-:S03]  /*18340*/  @P1 SHF.R.U32.HI R8, RZ, R5, R2 ;  /* 0x00000005ff081219 */ /* 0x001fc60000011602 */
[C---:B------:R-:W-:Y:S01]  /*18350*/  VIADD R2, R6.reuse, 0x3f ;  /* 0x0000003f06027836 */ /* 0x040fe20000000000 */
[----:B------:R-:W-:-:S04]  /*18360*/  IADD3 R20, R6, 0x1, -R11 ;  /* 0x0000000106147810 */ /* 0x000fc80007ffe80b */
[----:B------:R-:W-:Y:S01]  /*18370*/  SHF.R.S32.HI R3, RZ, 0x1f, R2 ;  /* 0x0000001fff037819 */ /* 0x000fe20000011402 */
[----:B------:R-:W-:-:S03]  /*18380*/  IMAD.IADD R8, R20, 0x1, R8 ;  /* 0x0000000114087824 */ /* 0x000fc600078e0208 */
[----:B------:R-:W-:Y:S02]  /*18390*/  LEA.HI R21, R3, R2, RZ, 0x6 ;  /* 0x0000000203157211 */ /* 0x000fe400078f30ff */
[----:B------:R-:W0:Y:S02]  /*183a0*/  LDC.64 R2, c[0x0][0x9e0] ;  /* 0x00027800ff027b82 */ /* 0x000e240000000a00 */
[----:B------:R-:W-:Y:S02]  /*183b0*/  SHF.R.S32.HI R21, RZ, 0x6, R21 ;  /* 0x00000006ff157819 */ /* 0x000fe40000011415 */
[----:B0-----:R-:W-:Y:S01]  /*183c0*/  ISETP.GE.AND P3, PT, R3, 0x1, PT ;  /* 0x000000010300780c */ /* 0x001fe20003f66270 */
[----:B-1----:R-:W-:-:S12]  /*183d0*/  IMAD.IADD R7, R8, 0x1, R2 ;  /* 0x0000000108077824 */ /* 0x002fd800078e0202 */
[----:B----4-:R-:W-:Y:S05]  /*183e0*/  @!P3 BRA `(.L_x_2896) ;  /* 0x000000000048b947 */ /* 0x010fea0003800000 */
        /* <DEDUP_REMOVED lines=11> */
.L_x_2898:
[----:B------:R-:W-:-:S13]  /*184a0*/  ISETP.NE.AND P0, PT, R3, 0x1, PT ;  /* 0x000000010300780c */ /* 0x000fda0003f05270 */
[----:B------:R-:W0:Y:S02]  /*184b0*/  @P0 LDC.64 R4, c[0x0][0x9e8] ;  /* 0x00027a00ff040b82 */ /* 0x000e240000000a00 */
[----:B0-----:R-:W-:-:S05]  /*184c0*/  @P0 IMAD.HI.U32 R4, R2, R4, RZ ;  /* 0x0000000402040227 */ /* 0x001fca00078e00ff */
[----:B------:R-:W-:-:S07]  /*184d0*/  @P0 SHF.R.U32.HI R2, RZ, R5, R4 ;  /* 0x00000005ff020219 */ /* 0x000fce0000011604 */
.L_x_2899:
[----:B------:R-:W-:Y:S05]  /*184e0*/  BSYNC B0 ;  /* 0x0000000000007941 */ /* 0x000fea0003800000 */
.L_x_2897:
[----:B------:R-:W-:-:S05]  /*184f0*/  IMAD R2, R2, R3, R3 ;  /* 0x0000000302027224 */ /* 0x000fca00078e0203 */
[----:B------:R-:W-:-:S07]  /*18500*/  VIMNMX R7, R7, R2, PT ;  /* 0x0000000207077248 */ /* 0x000fce0003fe0100 */
.L_x_2896:
[----:B------:R-:W0:Y:S01]  /*18510*/  @P1 LDC R4, c[0x0][0x44c] ;  /* 0x00011300ff041b82 */ /* 0x000e220000000800 */
[----:B------:R-:W-:Y:S01]  /*18520*/  IMAD.MOV.U32 R2, RZ, RZ, R12 ;  /* 0x000000ffff027224 */ /* 0x000fe200078e000c */
[----:B------:R-:W-:Y:S01]  /*18530*/  ULDC UR4, c[0x0][0x9dc] ;  /* 0x0002770000047ab9 */ /* 0x000fe20000000800 */
[----:B------:R-:W-:-:S05]  /*18540*/  IMAD.IADD R17, R6, 0x1, -R11 ;  /* 0x0000000106117824 */ /* 0x000fca00078e0a0b */
[----:B------:R-:W1:Y:S01]  /*18550*/  @P1 LDC R5, c[0x0][0x450] ;  /* 0x00011400ff051b82 */ /* 0x000e620000000800 */
[----:B0-----:R-:W-:-:S05]  /*18560*/  @P1 IMAD.HI.U32 R4, R12, R4, RZ ;  /* 0x000000040c041227 */ /* 0x001fca00078e00ff */
[----:B-1----:R-:W-:-:S05]  /*18570*/  @P1 SHF.R.U32.HI R2, RZ, R5, R4 ;  /* 0x00000005ff021219 */ /* 0x002fca0000011604 */
        /* <DEDUP_REMOVED lines=13> */
.L_x_2902:
[----:B------:R-:W-:-:S13]  /*18650*/  ISETP.NE.AND P0, PT, R3, 0x1, PT ;  /* 0x000000010300780c */ /* 0x000fda0003f05270 */
[----:B------:R-:W0:Y:S02]  /*18660*/  @P0 LDC.64 R4, c[0x0][0x9e8] ;  /* 0x00027a00ff040b82 */ /* 0x000e240000000a00 */
[----:B0-----:R-:W-:-:S05]  /*18670*/  @P0 IMAD.HI.U32 R4, R6, R4, RZ ;  /* 0x0000000406040227 */ /* 0x001fca00078e00ff */
[----:B------:R-:W-:-:S07]  /*18680*/  @P0 SHF.R.U32.HI R6, RZ, R5, R4 ;  /* 0x00000005ff060219 */ /* 0x000fce0000011604 */
.L_x_2903:
[----:B------:R-:W-:Y:S05]  /*18690*/  BSYNC B0 ;  /* 0x0000000000007941 */ /* 0x000fea0003800000 */
.L_x_2901:
[----:B------:R-:W-:-:S05]  /*186a0*/  IMAD R3, R6, R3, RZ ;  /* 0x0000000306037224 */ /* 0x000fca00078e02ff */
[----:B------:R-:W-:-:S07]  /*186b0*/  VIMNMX R2, R2, R3, !PT ;  /* 0x0000000302027248 */ /* 0x000fce0007fe0100 */
.L_x_2900:
[----:B------:R-:W-:Y:S01]  /*186c0*/  IADD3 R7, R7, 0x3f, RZ ;  /* 0x0000003f07077810 */ /* 0x000fe20007ffe0ff */
[----:B------:R-:W-:Y:S03]  /*186d0*/  BSSY B0, `(.L_x_2904) ;  /* 0x00001c6000007945 */ /* 0x000fe60003800000 */
[----:B------:R-:W-:-:S04]  /*186e0*/  SHF.R.S32.HI R3, RZ, 0x1f, R7 ;  /* 0x0000001fff037819 */ /* 0x000fc80000011407 */
[----:B------:R-:W-:Y:S02]  /*186f0*/  LEA.HI R4, R3, R7, RZ, 0x6 ;  /* 0x0000000703047211 */ /* 0x000fe400078f30ff */
[----:B------:R-:W-:Y:S02]  /*18700*/  SHF.R.S32.HI R3, RZ, 0x1f, R2 ;  /* 0x0000001fff037819 */ /* 0x000fe40000011402 */
[----:B------:R-:W-:Y:S02]  /*18710*/  SHF.R.S32.HI R4, RZ, 0x6, R4 ;  /* 0x00000006ff047819 */ /* 0x000fe40000011404 */
[----:B------:R-:W-:-:S04]  /*18720*/  LEA.HI R2, R3, R2, RZ, 0x6 ;  /* 0x0000000203027211 */ /* 0x000fc800078f30ff */
[----:B------:R-:W-:-:S04]  /*18730*/  SHF.R.S32.HI R2, RZ, 0x6, R2 ;  /* 0x00000006ff027819 */ /* 0x000fc80000011402 */
[----:B------:R-:W-:Y:S02]  /*18740*/  VIMNMX R3, RZ, R2, !PT ;  /* 0x00000002ff037248 */ /* 0x000fe40007fe0100 */
[----:B------:R-:W-:-:S03]  /*18750*/  VIMNMX R2, R21, R4, PT ;  /* 0x0000000415027248 */ /* 0x000fc60003fe0100 */
[--C-:B------:R-:W-:Y:S02]  /*18760*/  IMAD R3, R3, 0x40, -R9.reuse ;  /* 0x0000004003037824 */ /* 0x100fe400078e0a09 */
[----:B------:R-:W-:-:S03]  /*18770*/  IMAD R2, R2, 0x40, -R9 ;  /* 0x0000004002027824 */ /* 0x000fc600078e0a09 */
[----:B------:R-:W-:Y:S02]  /*18780*/  VIMNMX R3, RZ, R3, !PT ;  /* 0x00000003ff037248 */ /* 0x000fe40007fe0100 */
[----:B------:R-:W-:-:S04]  /*18790*/  VIMNMX R2, R2, R10, PT ;  /* 0x0000000a02027248 */ /* 0x000fc80003fe0100 */
[----:B------:R-:W-:Y:S02]  /*187a0*/  ISETP.GT.AND P0, PT, R2, R3, PT ;  /* 0x000000030200720c */ /* 0x000fe40003f04270 */
[----:B------:R-:W-:-:S11]  /*187b0*/  SHF.R.U32.HI R3, RZ, 0x6, R3 ;  /* 0x00000006ff037819 */ /* 0x000fd60000011603 */
[----:B------:R-:W-:-:S05]  /*187c0*/  @P0 VIADD R2, R2, 0x3f ;  /* 0x0000003f02020836 */ /* 0x000fca0000000000 */
[----:B------:R-:W-:-:S04]  /*187d0*/  @P0 SHF.R.S32.HI R4, RZ, 0x1f, R2 ;  /* 0x0000001fff040819 */ /* 0x000fc80000011402 */
[----:B------:R-:W-:Y:S01]  /*187e0*/  @P0 LEA.HI R2, R4, R2, RZ, 0x6 ;  /* 0x0000000204020211 */ /* 0x000fe200078f30ff */
[----:B------:R-:W-:-:S03]  /*187f0*/  IMAD.MOV.U32 R4, RZ, RZ, R3 ;  /* 0x000000ffff047224 */ /* 0x000fc600078e0003 */
[----:B------:R-:W-:Y:S02]  /*18800*/  @P0 SHF.R.S32.HI R4, RZ, 0x6, R2 ;  /* 0x00000006ff040819 */ /* 0x000fe40000011402 */
[----:B------:R-:W-:Y:S02]  /*18810*/  PLOP3.LUT P0, PT, PT, PT, PT, 0x80, 0x0 ;  /* 0x000000000000781c */ /* 0x000fe40003f0f070 */
[----:B------:R-:W-:-:S13]  /*18820*/  ISETP.GT.AND P1, PT, R4, R3, PT ;  /* 0x000000030400720c */ /* 0x000fda0003f24270 */
[----:B------:R-:W-:Y:S05]  /*18830*/  @!P1 BRA `(.L_x_2905) ;  /* 0x0000001800bc9947 */ /* 0x000fea0003800000 */
[----:B------:R-:W-:Y:S01]  /*18840*/  UMOV UR4, 0xffffffff ;  /* 0xffffffff00047882 */ /* 0x000fe20000000000 */
[----:B------:R-:W-:Y:S02]  /*18850*/  SEL R2, R19, RZ, !P2 ;  /* 0x000000ff13027207 */ /* 0x000fe40005000000 */
[----:B------:R-:W-:Y:S05]  /*18860*/  BRA.DIV UR4, `(.L_x_2906) ;  /* 0x0000008604f07947 */ /* 0x000fea000b800000 */
[----:B------:R-:W0:Y:S02]  /*18870*/  S2R R5, SR_TID.X ;  /* 0x0000000000057919 */ /* 0x000e240000002100 */
[----:B0-----:R-:W-:-:S04]  /*18880*/  SHF.R.U32.HI R5, RZ, 0x5, R5 ;  /* 0x00000005ff057819 */ /* 0x001fc80000011605 */
[----:B------:R-:W-:-:S05]  /*18890*/  LOP3.LUT R5, R5, 0x3, RZ, 0xc0, !PT ;  /* 0x0000000305057812 */ /* 0x000fca00078ec0ff */
[----:B------:R0:W1:Y:S02]  /*188a0*/  SHFL.IDX PT, R14, R5, RZ, 0x1f ;  /* 0x00001fff050e7589 */ /* 0x00006400000e0000 */
.L_x_3116:
[----:B-1----:R-:W-:Y:S02]  /*188b0*/  ISETP.NE.AND P0, PT, R14, RZ, PT ;  /* 0x000000ff0e00720c */ /* 0x002fe40003f05270 */
[----:B------:R-:W-:-:S11]  /*188c0*/  PLOP3.LUT P6, PT, PT, PT, PT, 0x8, 0x0 ;  /* 0x000000000000781c */ /* 0x000fd60003fce170 */
[----:B------:R-:W-:Y:S05]  /*188d0*/  @P0 BRA `(.L_x_2907) ;  /* 0x00000000000c0947 */ /* 0x000fea0003800000 */
[----:B------:R-:W-:-:S03]  /*188e0*/  UMOV UR4, 0xffffffff ;  /* 0xffffffff00047882 */ /* 0x000fc60000000000 */
[----:B------:R-:W-:Y:S05]  /*188f0*/  BRA.DIV UR4, `(.L_x_2908) ;  /* 0x0000008a04007947 */ /* 0x000fea000b800000 */
[----:B------:R-:W-:-:S13]  /*18900*/  ELECT P6, URZ, PT ;  /* 0x00000000003f782f */ /* 0x000fda00038c0000 */
.L_x_2907:
[----:B0-----:R-:W2:Y:S04]  /*18910*/  LDL R5, [R1+0x48] ;  /* 0x0000480001057983 */ /* 0x001ea80000100800 */
[----:B------:R-:W3:Y:S01]  /*18920*/  LDL R7, [R1] ;  /* 0x0000000001077983 */ /* 0x000ee20000100800 */
        /* <DEDUP_REMOVED lines=8> */
.L_x_3119:
[----:B------:R-:W-:Y:S05]  /*189b0*/  BSYNC B1 ;  /* 0x0000000000017941 */ /* 0x000fea0003800000 */
.L_x_2909:
[----:B------:R-:W-:Y:S04]  /*189c0*/  BSSY B1, `(.L_x_2911) ;  /* 0x00000be000017945 */ /* 0x000fe80003800000 */
[----:B------:R-:W-:Y:S05]  /*189d0*/  @!P6 BRA `(.L_x_2912) ;  /* 0x0000000800f0e947 */ /* 0x000fea0003800000 */
[----:B------:R-:W2:Y:S04]  /*189e0*/  LDL R9, [R1] ;  /* 0x0000000001097983 */ /* 0x000ea80000100800 */
[----:B0-----:R-:W2:Y:S04]  /*189f0*/  LDL R6, [R1+0x8] ;  /* 0x0000080001067983 */ /* 0x001ea80000100800 */
[----:B------:R-:W3:Y:S01]  /*18a00*/  LDL R8, [R1+0x14] ;  /* 0x0000140001087983 */ /* 0x000ee20000100800 */
[----:B------:R-:W-:Y:S01]  /*18a10*/  BSSY B2, `(.L_x_2913) ;  /* 0x0000008000027945 */ /* 0x000fe20003800000 */
[----:B------:R-:W0:Y:S02]  /*18a20*/  S2R R7, SR_TID.X ;  /* 0x0000000000077919 */ /* 0x000e240000002100 */
[----:B0-----:R-:W-:-:S04]  /*18a30*/  LOP3.LUT R7, R7, 0x7f, RZ, 0xc0, !PT ;  /* 0x0000007f07077812 */ /* 0x001fc800078ec0ff */
[----:B------:R-:W-:Y:S01]  /*18a40*/  ISETP.NE.AND P1, PT, R7, RZ, PT ;  /* 0x000000ff0700720c */ /* 0x000fe20003f25270 */
[----:B--2---:R-:W-:Y:S01]  /*18a50*/  IMAD R6, R6, 0x8, R9 ;  /* 0x0000000806067824 */ /* 0x004fe200078e0209 */
[----:B---3--:R-:W-:-:S04]  /*18a60*/  SHF.L.U32 R9, R8, 0x1f, RZ ;  /* 0x0000001f08097819 */ /* 0x008fc800000006ff */
[----:B------:R-:W0:Y:S02]  /*18a70*/  SYNCS.PHASECHK.TRANS64.TRYWAIT P0, [R6+URZ+0x28ca0], R9 ;  /* 0x028ca009060075a7 */ /* 0x000e24000800017f */
[----:B0-----:R-:W-:Y:S05]  /*18a80*/  @!P0 BRA `(.L_x_2914) ;  /* 0x0000008400d48947 */ /* 0x001fea0003800000 */
.L_x_3120:
[----:B------:R-:W-:Y:S05]  /*18a90*/  BSYNC B2 ;  /* 0x0000000000027941 */ /* 0x000fea0003800000 */
.L_x_2913:
        /* <DEDUP_REMOVED lines=9> */
.L_x_2916:
[----:B------:R-:W-:Y:S05]  /*18b30*/  BSYNC B2 ;  /* 0x0000000000027941 */ /* 0x000fea0003800000 */
.L_x_2915:
[----:B------:R-:W2:Y:S04]  /*18b40*/  LDL R8, [R1] ;  /* 0x0000000001087983 */ /* 0x000ea80000100800 */
        /* <DEDUP_REMOVED lines=13> */
.L_x_2917:
        /* <DEDUP_REMOVED lines=13> */
.L_x_3121:
[----:B------:R-:W-:Y:S05]  /*18cf0*/  BSYNC B2 ;  /* 0x0000000000027941 */ /* 0x000fea0003800000 */
.L_x_2918:
[----:B------:R-:W-:Y:S01]  /*18d00*/  BSSY B2, `(.L_x_2920) ;  /* 0x000000b000027945 */ /* 0x000fe20003800000 */
[----:B------:R-:W-:Y:S02]  /*18d10*/  IMAD.MOV.U32 R10, RZ, RZ, 0x0 ;  /* 0x00000000ff0a7424 */ /* 0x000fe400078e00ff */
[----:B------:R-:W-:Y:S01]  /*18d20*/  IMAD.MOV.U32 R11, RZ, RZ, 0x12f00000 ;  /* 0x12f00000ff0b7424 */ /* 0x000fe200078e00ff */
[----:B------:R-:W-:Y:S06]  /*18d30*/  @P1 BRA `(.L_x_2921) ;  /* 0x00000000001c1947 */ /* 0x000fec0003800000 */
[----:B------:R-:W2:Y:S01]  /*18d40*/  S2R R8, SR_TID.X ;  /* 0x0000000000087919 */ /* 0x000ea20000002100 */
[----:B------:R-:W-:-:S04]  /*18d50*/  IMAD.MOV.U32 R7, RZ, RZ, 0x10000 ;  /* 0x00010000ff077424 */ /* 0x000fc800078e00ff */
[----:B------:R3:W-:Y:S01]  /*18d60*/  SYNCS.ARRIVE.TRANS64 RZ, [R6+URZ+0x28cb0], R7 ;  /* 0x028cb00706ff79a7 */ /* 0x0007e2000800003f */
[----:B--2---:R-:W-:-:S04]  /*18d70*/  LOP3.LUT R8, R8, 0x1f, RZ, 0xc0, !PT ;  /* 0x0000001f08087812 */ /* 0x004fc800078ec0ff */
[----:B------:R-:W-:-:S13]  /*18d80*/  ISETP.NE.AND P0, PT, R8, RZ, PT ;  /* 0x000000ff0800720c */ /* 0x000fda0003f05270 */
[----:B---3--:R-:W-:Y:S05]  /*18d90*/  @!P0 BRA `(.L_x_2921) ;  /* 0x0000000000048947 */ /* 0x008fea0003800000 */
[----:B------:R-:W-:Y:S01]  /*18da0*/  BPT.TRAP 0x1 ;  /* 0x000000040000795c */ /* 0x000fe20000300000 */
.L_x_2921:
[----:B------:R-:W-:Y:S05]  /*18db0*/  BSYNC B2 ;  /* 0x0000000000027941 */ /* 0x000fea0003800000 */
.L_x_2920:
[----:B------:R-:W2:Y:S04]  /*18dc0*/  LDL R8, [R1] ;  /* 0x0000000001087983 */ /* 0x000ea80000100800 */
        /* <DEDUP_REMOVED lines=10> */
.L_x_2922:
        /* <DEDUP_REMOVED lines=15> */
.L_x_2923:
        /* <DEDUP_REMOVED lines=15> */
.L_x_2924:
        /* <DEDUP_REMOVED lines=15> */
.L_x_2925:
        /* <DEDUP_REMOVED lines=15> */
.L_x_2926:
        /* <DEDUP_REMOVED lines=15> */
.L_x_2927:
        /* <DEDUP_REMOVED lines=15> */
.L_x_2928:
        /* <DEDUP_REMOVED lines=15> */
.L_x_2929:
        /* <DEDUP_REMOVED lines=10> */
.L_x_2912:
[----:B------:R-:W-:Y:S05]  /*195a0*/  BSYNC B1 ;  /* 0x0000000000017941 */ /* 0x000fea0003800000 */
.L_x_2911:
[----:B------:R-:W0:Y:S04]  /*195b0*/  LDL.LU R9, [R1+0x8] ;  /* 0x0000080001097983 */ /* 0x000e280000300800 */
[----:B------:R-:W2:Y:S01]  /*195c0*/  LDL.LU R8, [R1+0x14] ;  /* 0x0000140001087983 */ /* 0x000ea20000300800 */
[----:B------:R-:W-:Y:S01]  /*195d0*/  VIADD R4, R4, 0xfffffffe ;  /* 0xfffffffe04047836 */ /* 0x000fe20000000000 */
[----:B------:R-:W-:-:S04]  /*195e0*/  PLOP3.LUT P0, PT, PT, PT, PT, 0x8, 0x0 ;  /* 0x000000000000781c */ /* 0x000fc80003f0e170 */
[----:B------:R-:W-:Y:S02]  /*195f0*/  ISETP.GE.AND P2, PT, R4, R3, PT ;  /* 0x000000030400720c */ /* 0x000fe40003f46270 */
[----:B0-----:R-:W-:-:S04]  /*19600*/  IADD3 R5, R9, 0x1, RZ ;  /* 0x0000000109057810 */ /* 0x001fc80007ffe0ff */
[----:B------:R-:W-:-:S04]  /*19610*/  ISETP.NE.AND P1, PT, R5, 0x2, PT ;  /* 0x000000020500780c */ /* 0x000fc80003f25270 */
[----:B------:R-:W-:Y:S02]  /*19620*/  SEL R6, RZ, 0x1, P1 ;  /* 0x00000001ff067807 */ /* 0x000fe40000800000 */
[----:B------:R-:W-:Y:S02]  /*19630*/  SEL R5, R5, RZ, P1 ;  /* 0x000000ff05057207 */ /* 0x000fe40000800000 */
[----:B--2---:R-:W-:-:S03]  /*19640*/  LOP3.LUT R8, R8, R6, RZ, 0x3c, !PT ;  /* 0x0000000608087212 */ /* 0x004fc600078e3cff */
[----:B------:R0:W-:Y:S04]  /*19650*/  STL [R1+0x8], R5 ;  /* 0x0000080501007387 */ /* 0x0001e80000100800 */
[----:B------:R0:W-:Y:S01]  /*19660*/  STL [R1+0x14], R8 ;  /* 0x0000140801007387 */ /* 0x0001e20000100800 */
[----:B------:R-:W-:Y:S05]  /*19670*/  @!P2 BRA `(.L_x_2905) ;  /* 0x0000000c002ca947 */ /* 0x000fea0003800000 */
.L_x_2949:
[----:B------:R-:W-:Y:S05]  /*19680*/  YIELD ;  /* 0x0000000000007946 */ /* 0x000fea0003800000 */
[----:B------:R-:W-:Y:S04]  /*19690*/  BSSY B1, `(.L_x_2930) ;  /* 0x00000bd000017945 */ /* 0x000fe80003800000 */
[----:B-1----:R-:W-:Y:S05]  /*196a0*/  @!P6 BRA `(.L_x_2931) ;  /* 0x0000000800ece947 */ /* 0x002fea0003800000 */
[----:B0-----:R-:W2:Y:S04]  /*196b0*/  LDL R8, [R1] ;  /* 0x0000000001087983 */ /* 0x001ea80000100800 */
[----:B------:R-:W2:Y:S04]  /*196c0*/  LDL R5, [R1+0x8] ;  /* 0x0000080001057983 */ /* 0x000ea80000100800 */
        /* <DEDUP_REMOVED lines=9> */
.L_x_3122:
[----:B------:R-:W-:Y:S05]  /*19760*/  BSYNC B2 ;  /* 0x0000000000027941 */ /* 0x000fea0003800000 */
.L_x_2932:
        /* <DEDUP_REMOVED lines=9> */
.L_x_2935:
[----:B------:R-:W-:Y:S05]  /*19800*/  BSYNC B2 ;  /* 0x0000000000027941 */ /* 0x000fea0003800000 */
.L_x_2934:
[----:B------:R-:W2:Y:S04]  /*19810*/  LDL R8, [R1] ;  /* 0x0000000001087983 */ /* 0x000ea80000100800 */
        /* <DEDUP_REMOVED lines=12> */
.L_x_2936:
        /* <DEDUP_REMOVED lines=13> */
.L_x_3123:
[----:B------:R-:W-:Y:S05]  /*199b0*/  BSYNC B2 ;  /* 0x0000000000027941 */ /* 0x000fea0003800000 */
.L_x_2937:
        /* <DEDUP_REMOVED lines=11> */
.L_x_2940:
[----:B------:R-:W-:Y:S05]  /*19a70*/  BSYNC B2 ;  /* 0x0000000000027941 */ /* 0x000fea0003800000 */
.L_x_2939:
        /* <DEDUP_REMOVED lines=11> */
.L_x_2941:
        /* <DEDUP_REMOVED lines=15> */
.L_x_2942:
        /* <DEDUP_REMOVED lines=15> */
.L_x_2943:
        /* <DEDUP_REMOVED lines=15> */
.L_x_2944:
        /* <DEDUP_REMOVED lines=15> */
.L_x_2945:
        /* <DEDUP_REMOVED lines=15> */
.L_x_2946:
        /* <DEDUP_REMOVED lines=15> */
.L_x_2947:
        /* <DEDUP_REMOVED lines=15> */
.L_x_2948:
        /* <DEDUP_REMOVED lines=10> */
.L_x_2931:
[----:B------:R-:W-:Y:S05]  /*1a260*/  BSYNC B1 ;  /* 0x0000000000017941 */ /* 0x000fea0003800000 */
.L_x_2930:
[----:B------:R-:W0:Y:S04]  /*1a270*/  LDL.LU R9, [R1+0x8] ;  /* 0x0000080001097983 */ /* 0x000e280000300800 */
[----:B------:R-:W2:Y:S01]  /*1a280*/  LDL.LU R7, [R1+0x14] ;  /* 0x0000140001077983 */ /* 0x000ea20000300800 */
[C---:B------:R-:W-:Y:S01]  /*1a290*/  ISETP.GT.AND P2, PT, R4.reuse, R3, PT ;  /* 0x000000030400720c */ /* 0x040fe20003f44270 */
[----:B------:R-:W-:Y:S02]  /*1a2a0*/  VIADD R4, R4, 0xffffffff ;  /* 0xffffffff04047836 */ /* 0x000fe40000000000 */
[----:B0-----:R-:W-:-:S05]  /*1a2b0*/  VIADD R5, R9, 0x1 ;  /* 0x0000000109057836 */ /* 0x001fca0000000000 */
[----:B------:R-:W-:-:S04]  /*1a2c0*/  ISETP.NE.AND P1, PT, R5, 0x2, PT ;  /* 0x000000020500780c */ /* 0x000fc80003f25270 */
[----:B------:R-:W-:Y:S02]  /*1a2d0*/  SEL R6, RZ, 0x1, P1 ;  /* 0x00000001ff067807 */ /* 0x000fe40000800000 */
[----:B------:R-:W-:Y:S02]  /*1a2e0*/  SEL R5, R5, RZ, P1 ;  /* 0x000000ff05057207 */ /* 0x000fe40000800000 */
[----:B--2---:R-:W-:-:S05]  /*1a2f0*/  LOP3.LUT R7, R7, R6, RZ, 0x3c, !PT ;  /* 0x0000000607077212 */ /* 0x004fca00078e3cff */
[----:B------:R1:W-:Y:S04]  /*1a300*/  STL [R1+0x14], R7 ;  /* 0x0000140701007387 */ /* 0x0003e80000100800 */
[----:B------:R1:W-:Y:S01]  /*1a310*/  STL [R1+0x8], R5 ;  /* 0x0000080501007387 */ /* 0x0003e20000100800 */
[----:B------:R-:W-:Y:S05]  /*1a320*/  @P2 BRA `(.L_x_2949) ;  /* 0xfffffff000d42947 */ /* 0x000fea000383ffff */
.L_x_2905:
[----:B------:R-:W-:Y:S05]  /*1a330*/  BSYNC B0 ;  /* 0x0000000000007941 */ /* 0x000fea0003800000 */
.L_x_2904:
[----:B-1----:R-:W2:Y:S01]  /*1a340*/  LDL R7, [R1+0x28] ;  /* 0x0000280001077983 */ /* 0x002ea20000100800 */
[----:B------:R-:W1:Y:S01]  /*1a350*/  LDC R0, c[0x0][0x448] ;  /* 0x00011200ff007b82 */ /* 0x000e620000000800 */
[----:B------:R-:W-:Y:S07]  /*1a360*/  @!P0 WARPSYNC.ALL ;  /* 0x0000000000008948 */ /* 0x000fee0003800000 */
[----:B------:R-:W-:Y:S01]  /*1a370*/  @!P0 BAR.SYNC.DEFER_BLOCKING 0xc, 0x180 ;  /* 0x0306000000008b1d */ /* 0x000fe20000010000 */
[----:B-1----:R-:W-:-:S13]  /*1a380*/  ISETP.NE.AND P1, PT, R0, 0x1, PT ;  /* 0x000000010000780c */ /* 0x002fda0003f25270 */
[----:B------:R-:W1:Y:S08]  /*1a390*/  @P1 LDC R2, c[0x0][0x44c] ;  /* 0x00011300ff021b82 */ /* 0x000e700000000800 */
[----:B------:R-:W3:Y:S01]  /*1a3a0*/  @P1 LDC R3, c[0x0][0x450] ;  /* 0x00011400ff031b82 */ /* 0x000ee20000000800 */
[----:B--2---:R-:W-:-:S04]  /*1a3b0*/  VIADD R0, R7, 0x3f ;  /* 0x0000003f07007836 */ /* 0x004fc80000000000 */
[----:B-1----:R-:W-:-:S05]  /*1a3c0*/  @P1 IMAD.HI.U32 R2, R0, R2, RZ ;  /* 0x0000000200021227 */ /* 0x002fca00078e00ff */
[----:B---3--:R-:W-:Y:S02]  /*1a3d0*/  @P1 SHF.R.U32.HI R0, RZ, R3, R2 ;  /* 0x00000003ff001219 */ /* 0x008fe40000011602 */
[----:B------:R-:W1:Y:S03]  /*1a3e0*/  LDC.64 R2, c[0x0][0x9e0] ;  /* 0x00027800ff027b82 */ /* 0x000e660000000a00 */
[----:B------:R-:W-:Y:S01]  /*1a3f0*/  IMAD.IADD R0, R20, 0x1, R0 ;  /* 0x0000000114007824 */ /* 0x000fe200078e0200 */
[----:B-1----:R-:W-:-:S03]  /*1a400*/  ISETP.GE.AND P2, PT, R3, 0x1, PT ;  /* 0x000000010300780c */ /* 0x002fc60003f46270 */
[----:B------:R-:W-:-:S10]  /*1a410*/  IMAD.IADD R2, R0, 0x1, R2 ;  /* 0x0000000100027824 */ /* 0x000fd400078e0202 */
[----:B------:R-:W-:Y:S05]  /*1a420*/  @!P2 BRA `(.L_x_2950) ;  /* 0x000000000048a947 */ /* 0x000fea0003800000 */
[C---:B------:R-:W-:Y:S01]  /*1a430*/  ISETP.GT.AND P0, PT, R0.reuse, RZ, PT ;  /* 0x000000ff0000720c */ /* 0x040fe20003f04270 */
[----:B------:R-:W-:Y:S01]  /*1a440*/  BSSY B0, `(.L_x_2951) ;  /* 0x000000e000007945 */ /* 0x000fe20003800000 */
[----:B------:R-:W-:-:S11]  /*1a450*/  IADD3 R6, R0, -0x1, RZ ;  /* 0xffffffff00067810 */ /* 0x000fd60007ffe0ff */
[----:B------:R-:W-:Y:S05]  /*1a460*/  @P0 BRA `(.L_x_2952) ;  /* 0x00000000001c0947 */ /* 0x000fea0003800000 */
[----:B------:R-:W-:Y:S01]  /*1a470*/  ISETP.NE.AND P0, PT, R3, 0x1, PT ;  /* 0x000000010300780c */ /* 0x000fe20003f05270 */
[----:B------:R-:W-:-:S12]  /*1a480*/  IMAD.MOV R0, RZ, RZ, -R0 ;  /* 0x000000ffff007224 */ /* 0x000fd800078e0a00 */
[----:B0-----:R-:W0:Y:S02]  /*1a490*/  @P0 LDC.64 R4, c[0x0][0x9e8] ;  /* 0x00027a00ff040b82 */ /* 0x001e240000000a00 */
[----:B0-----:R-:W-:-:S05]  /*1a4a0*/  @P0 IMAD.HI.U32 R4, R0, R4, RZ ;  /* 0x0000000400040227 */ /* 0x001fca00078e00ff */
[----:B------:R-:W-:-:S04]  /*1a4b0*/  @P0 SHF.R.U32.HI R0, RZ, R5, R4 ;  /* 0x00000005ff000219 */ /* 0x000fc80000011604 */
[----:B------:R-:W-:Y:S01]  /*1a4c0*/  LOP3.LUT R6, RZ, R0, RZ, 0x33, !PT ;  /* 0x00000000ff067212 */ /* 0x000fe200078e33ff */
[----:B------:R-:W-:Y:S06]  /*1a4d0*/  BRA `(.L_x_2953) ;  /* 0x0000000000107947 */ /* 0x000fec0003800000 */
.L_x_2952:
[----:B------:R-:W-:-:S13]  /*1a4e0*/  ISETP.NE.AND P0, PT, R3, 0x1, PT ;  /* 0x000000010300780c */ /* 0x000fda0003f05270 */
[----:B0-----:R-:W0:Y:S02]  /*1a4f0*/  @P0 LDC.64 R4, c[0x0][0x9e8] ;  /* 0x00027a00ff040b82 */ /* 0x001e240000000a00 */
[----:B0-----:R-:W-:-:S05]  /*1a500*/  @P0 IMAD.HI.U32 R4, R6, R4, RZ ;  /* 0x0000000406040227 */ /* 0x001fca00078e00ff */
[----:B------:R-:W-:-:S07]  /*1a510*/  @P0 SHF.R.U32.HI R6, RZ, R5, R4 ;  /* 0x00000005ff060219 */ /* 0x000fce0000011604 */
.L_x_2953:
[----:B------:R-:W-:Y:S05]  /*1a520*/  BSYNC B0 ;  /* 0x0000000000007941 */ /* 0x000fea0003800000 */
.L_x_2951:
[----:B------:R-:W-:-:S05]  /*1a530*/  IMAD R6, R6, R3, R3 ;  /* 0x0000000306067224 */ /* 0x000fca00078e0203 */
[----:B------:R-:W-:-:S07]  /*1a540*/  VIMNMX R2, R2, R6, PT ;  /* 0x0000000602027248 */ /* 0x000fce0003fe0100 */
.L_x_2950:
[----:B------:R-:W-:Y:S01]  /*1a550*/  VIADD R2, R2, 0x3f ;  /* 0x0000003f02027836 */ /* 0x000fe20000000000 */
[----:B------:R-:W1:Y:S01]  /*1a560*/  @P1 LDC R4, c[0x0][0x450] ;  /* 0x00011400ff041b82 */ /* 0x000e620000000800 */
[----:B------:R-:W-:-:S03]  /*1a570*/  ULDC UR4, c[0x0][0x9dc] ;  /* 0x0002770000047ab9 */ /* 0x000fc60000000800 */
[----:B------:R-:W-:-:S04]  /*1a580*/  SHF.R.S32.HI R0, RZ, 0x1f, R2 ;  /* 0x0000001fff007819 */ /* 0x000fc80000011402 */
[----:B------:R-:W-:Y:S01]  /*1a590*/  LEA.HI R0, R0, R2, RZ, 0x6 ;  /* 0x0000000200007211 */ /* 0x000fe200078f30ff */
[----:B------:R-:W-:-:S03]  /*1a5a0*/  IMAD.MOV.U32 R2, RZ, RZ, R7 ;  /* 0x000000ffff027224 */ /* 0x000fc600078e0007 */
[----:B------:R-:W-:-:S04]  /*1a5b0*/  SHF.R.S32.HI R0, RZ, 0x6, R0 ;  /* 0x00000006ff007819 */ /* 0x000fc80000011400 */
[----:B------:R-:W-:Y:S02]  /*1a5c0*/  VIMNMX R6, R21, R0, PT ;  /* 0x0000000015067248 */ /* 0x000fe40003fe0100 */
[----:B------:R-:W2:Y:S03]  /*1a5d0*/  @P1 LDC R0, c[0x0][0x44c] ;  /* 0x00011300ff001b82 */ /* 0x000ea60000000800 */
[----:B------:R3:W-:Y:S01]  /*1a5e0*/  STL [R1+0x2c], R6 ;  /* 0x00002c0601007387 */ /* 0x0007e20000100800 */
[----:B--2---:R-:W-:-:S05]  /*1a5f0*/  @P1 IMAD.HI.U32 R0, R7, R0, RZ ;  /* 0x0000000007001227 */ /* 0x004fca00078e00ff */
[----:B-1----:R-:W-:-:S05]  /*1a600*/  @P1 SHF.R.U32.HI R2, RZ, R4, R0 ;  /* 0x00000004ff021219 */ /* 0x002fca0000011600 */
[----:B------:R-:W-:-:S04]  /*1a610*/  IMAD.IADD R2, R17, 0x1, R2 ;  /* 0x0000000111027824 */ /* 0x000fc800078e0202 */
[----:B------:R-:W-:Y:S01]  /*1a620*/  VIADD R0, R2, -UR4 ;  /* 0x8000000402007c36 */ /* 0x000fe20008000000 */
[----:B---3--:R-:W-:Y:S06]  /*1a630*/  @!P2 BRA `(.L_x_2954) ;  /* 0x000000000044a947 */ /* 0x008fec0003800000 */
[----:B------:R-:W-:Y:S01]  /*1a640*/  ISETP.GT.AND P0, PT, R2, -0x1, PT ;  /* 0xffffffff0200780c */ /* 0x000fe20003f04270 */
[----:B------:R-:W-:-:S12]  /*1a650*/  BSSY B0, `(.L_x_2955) ;  /* 0x000000d000007945 */ /* 0x000fd80003800000 */
[----:B------:R-:W-:Y:S05]  /*1a660*/  @P0 BRA `(.L_x_2956) ;  /* 0x00000000001c0947 */ /* 0x000fea0003800000 */
[----:B------:R-:W-:Y:S02]  /*1a670*/  ISETP.NE.AND P0, PT, R3, 0x1, PT ;  /* 0x000000010300780c */ /* 0x000fe40003f05270 */
[----:B------:R-:W-:-:S11]  /*1a680*/  LOP3.LUT R2, RZ, R2, RZ, 0x33, !PT ;  /* 0x00000002ff027212 */ /* 0x000fd600078e33ff */
[----:B0-----:R-:W0:Y:S02]  /*1a690*/  @P0 LDC.64 R4, c[0x0][0x9e8] ;  /* 0x00027a00ff040b82 */ /* 0x001e240000000a00 */
[----:B0-----:R-:W-:-:S05]  /*1a6a0*/  @P0 IMAD.HI.U32 R4, R2, R4, RZ ;  /* 0x0000000402040227 */ /* 0x001fca00078e00ff */
[----:B------:R-:W-:-:S04]  /*1a6b0*/  @P0 SHF.R.U32.HI R2, RZ, R5, R4 ;  /* 0x00000005ff020219 */ /* 0x000fc80000011604 */
[----:B------:R-:W-:Y:S01]  /*1a6c0*/  LOP3.LUT R2, RZ, R2, RZ, 0x33, !PT ;  /* 0x00000002ff027212 */ /* 0x000fe200078e33ff */
[----:B------:R-:W-:Y:S06]  /*1a6d0*/  BRA `(.L_x_2957) ;  /* 0x0000000000107947 */ /* 0x000fec0003800000 */
.L_x_2956:
[----:B------:R-:W-:-:S13]  /*1a6e0*/  ISETP.NE.AND P0, PT, R3, 0x1, PT ;  /* 0x000000010300780c */ /* 0x000fda0003f05270 */
[----:B0-----:R-:W0:Y:S02]  /*1a6f0*/  @P0 LDC.64 R4, c[0x0][0x9e8] ;  /* 0x00027a00ff040b82 */ /* 0x001e240000000a00 */
[----:B0-----:R-:W-:-:S05]  /*1a700*/  @P0 IMAD.HI.U32 R4, R2, R4, RZ ;  /* 0x0000000402040227 */ /* 0x001fca00078e00ff */
[----:B------:R-:W-:-:S07]  /*1a710*/  @P0 SHF.R.U32.HI R2, RZ, R5, R4 ;  /* 0x00000005ff020219 */ /* 0x000fce0000011604 */
.L_x_2957:
[----:B------:R-:W-:Y:S05]  /*1a720*/  BSYNC B0 ;  /* 0x0000000000007941 */ /* 0x000fea0003800000 */
.L_x_2955:
[----:B------:R-:W-:-:S05]  /*1a730*/  IMAD R2, R2, R3, RZ ;  /* 0x0000000302027224 */ /* 0x000fca00078e02ff */
[----:B------:R-:W-:-:S07]  /*1a740*/  VIMNMX R0, R0, R2, !PT ;  /* 0x0000000200007248 */ /* 0x000fce0007fe0100 */
.L_x_2954:
[----:B------:R-:W-:Y:S01]  /*1a750*/  SHF.R.S32.HI R2, RZ, 0x1f, R0 ;  /* 0x0000001fff027819 */ /* 0x000fe20000011400 */
[----:B------:R-:W-:Y:S03]  /*1a760*/  BSSY B7, `(.L_x_2958) ;  /* 0x00004c6000077945 */ /* 0x000fe60003800000 */
[----:B------:R-:W-:-:S04]  /*1a770*/  LEA.HI R2, R2, R0, RZ, 0x6 ;  /* 0x0000000002027211 */ /* 0x000fc800078f30ff */
[----:B------:R-:W-:-:S04]  /*1a780*/  SHF.R.S32.HI R2, RZ, 0x6, R2 ;  /* 0x00000006ff027819 */ /* 0x000fc80000011402 */
[----:B------:R-:W-:-:S04]  /*1a790*/  VIMNMX R3, RZ, R2, !PT ;  /* 0x00000002ff037248 */ /* 0x000fc80007fe0100 */
[----:B------:R-:W-:Y:S01]  /*1a7a0*/  ISETP.GT.AND P0, PT, R6, R3, PT ;  /* 0x000000030600720c */ /* 0x000fe20003f04270 */
[----:B------:R1:W-:-:S12]  /*1a7b0*/  STL [R1+0x24], R3 ;  /* 0x0000240301007387 */ /* 0x0003d80000100800 */
[----:B-1----:R-:W-:Y:S05]  /*1a7c0*/  @P0 BRA `(.L_x_2959) ;  /* 0x0000000000440947 */ /* 0x002fea0003800000 */
[----:B------:R-:W1:Y:S02]  /*1a7d0*/  S2R R3, SR_TID.X ;  /* 0x0000000000037919 */ /* 0x000e640000002100 */
[----:B-1----:R-:W-:-:S04]  /*1a7e0*/  LOP3.LUT R3, R3, 0x7f, RZ, 0xc0, !PT ;  /* 0x0000007f03037812 */ /* 0x002fc800078ec0ff */
[----:B------:R-:W-:-:S13]  /*1a7f0*/  ISETP.NE.AND P0, PT, R3, RZ, PT ;  /* 0x000000ff0300720c */ /* 0x000fda0003f05270 */
[----:B------:R-:W-:Y:S05]  /*1a800*/  @P0 BRA `(.L_x_2960) ;  /* 0x0000004800ec0947 */ /* 0x000fea0003800000 */
[----:B0-----:R-:W0:Y:S01]  /*1a810*/  S2R R5, SR_LANEID ;  /* 0x0000000000057919 */ /* 0x001e220000000000 */
        /* <DEDUP_REMOVED lines=10> */
[----:B0-----:R-:W-:Y:S01]  /*1a8c0*/  IADD3 R16, R0, UR37, R7 ;  /* 0x0000002500107c10 */ /* 0x001fe2000fffe007 */
[----:B------:R-:W-:Y:S06]  /*1a8d0*/  BRA `(.L_x_2960) ;  /* 0x0000004800b87947 */ /* 0x000fec0003800000 */
.L_x_2959:
[----:B------:R-:W2:Y:S01]  /*1a8e0*/  LDL R17, [R1] ;  /* 0x0000000001117983 */ /* 0x000ea20000100800 */
        /* <DEDUP_REMOVED lines=20> */
.L_x_2962:
[----:B------:R-:W-:Y:S05]  /*1aa30*/  BSYNC B6 ;  /* 0x0000000000067941 */ /* 0x000fea0003800000 */
.L_x_2961:
        /* <DEDUP_REMOVED lines=10> */
[----:B0-----:R-:W-:Y:S02]  /*1aae0*/  IMAD.U32 R5, RZ, RZ, UR7 ;  /* 0x00000007ff057e24 */ /* 0x001fe4000f8e00ff */
        /* <DEDUP_REMOVED lines=9> */
.L_x_2965:
[----:B------:R0:W1:Y:S01]  /*1ab80*/  LDC.64 R2, c[0x4][R17] ;  /* 0x0100000011027b82 */ /* 0x0000620000000a00 */
[----:B------:R-:W-:Y:S01]  /*1ab90*/  ULDC.64 UR4, c[0x4][0x90] ;  /* 0x0100240000047ab9 */ /* 0x000fe20000000a00 */
[----:B------:R-:W-:Y:S01]  /*1aba0*/  ULDC.64 UR6, c[0x4][0x98] ;  /* 0x0100260000067ab9 */ /* 0x000fe20000000a00 */
[----:B------:R-:W-:Y:S01]  /*1abb0*/  ULDC.64 UR8, c[0x4][0x18] ;  /* 0x0100060000087ab9 */ /* 0x000fe20000000a00 */
[----:B------:R-:W-:Y:S01]  /*1abc0*/  IMAD.U32 R4, RZ, RZ, UR4 ;  /* 0x00000004ff047e24 */ /* 0x000fe2000f8e00ff */
[----:B------:R-:W-:Y:S01]  /*1abd0*/  MOV R5, UR5 ;  /* 0x0000000500057c02 */ /* 0x000fe20008000f00 */
        /* <DEDUP_REMOVED lines=9> */
.L_x_2964:
[----:B------:R-:W-:Y:S05]  /*1ac70*/  BSYNC B6 ;  /* 0x0000000000067941 */ /* 0x000fea0003800000 */
.L_x_2963:
[----:B------:R-:W-:Y:S01]  /*1ac80*/  ULDC.64 UR4, c[0x0][0x9f8] ;  /* 0x00027e0000047ab9 */ /* 0x000fe20000000a00 */
[----:B------:R-:W2:Y:S01]  /*1ac90*/  LDL R17, [R1+0x2c] ;  /* 0x00002c0001117983 */ /* 0x000ea20000100800 */
[----:B------:R-:W-:Y:S01]  /*1aca0*/  ISETP.NE.U32.AND P0, PT, RZ, UR4, PT ;  /* 0x00000004ff007c0c */ /* 0x000fe2000bf05070 */
[----:B------:R-:W-:-:S03]  /*1acb0*/  IMAD.MOV.U32 R7, RZ, RZ, R19 ;  /* 0x000000ffff077224 */ /* 0x000fc600078e0013 */
[----:B------:R-:W-:Y:S01]  /*1acc0*/  ISETP.NE.AND.EX P0, PT, RZ, UR5, PT, P0 ;  /* 0x00000005ff007c0c */ /* 0x000fe2000bf05300 */
[----:B------:R-:W-:-:S12]  /*1acd0*/  ULDC.64 UR4, c[0x0][0xa08] ;  /* 0x0002820000047ab9 */ /* 0x000fd80000000a00 */
[----:B------:R-:W1:Y:S02]  /*1ace0*/  @P0 LDC.64 R2, c[0x0][0x9f8] ;  /* 0x00027e00ff020b82 */ /* 0x000e640000000a00 */
[----:B-1----:R-:W-:-:S05]  /*1acf0*/  @P0 IMAD.WIDE R2, R19, 0x4, R2 ;  /* 0x0000000413020825 */ /* 0x002fca00078e0202 */
[----:B------:R1:W0:Y:S02]  /*1ad00*/  @P0 LDG.E R7, desc[UR42][R2.64] ;  /* 0x0000002a02070981 */ /* 0x000224000c1e1900 */
[----:B-1----:R-:W1:Y:S02]  /*1ad10*/  LDC.64 R2, c[0x0][0x418] ;  /* 0x00010600ff027b82 */ /* 0x002e640000000a00 */
[----:B-1----:R-:W-:Y:S01]  /*1ad20*/  LOP3.LUT P0, RZ, R2, UR4, RZ, 0xfc, !PT ;  /* 0x0000000402ff7c12 */ /* 0x002fe2000f80fcff */
[----:B------:R-:W-:-:S03]  /*1ad30*/  UMOV UR4, 0xffffffff ;  /* 0xffffffff00047882 */ /* 0x000fc60000000000 */
[----:B------:R-:W-:Y:S01]  /*1ad40*/  LOP3.LUT P0, RZ, R3, UR5, RZ, 0xfc, P0 ;  /* 0x0000000503ff7c12 */ /* 0x000fe2000800fcff */
[----:B--2---:R-:W-:Y:S01]  /*1ad50*/  VIADD R0, R17, 0xffffffff ;  /* 0xffffffff11007836 */ /* 0x004fe20000000000 */
[----:B0-----:R-:W-:Y:S01]  /*1ad60*/  SHF.R.S32.HI R8, RZ, 0x1f, R7 ;  /* 0x0000001fff087819 */ /* 0x001fe20000011407 */
[----:B------:R0:W-:Y:S01]  /*1ad70*/  STL [R1+0xc], R7 ;  /* 0x00000c0701007387 */ /* 0x0001e20000100800 */
[----:B------:R-:W-:-:S03]  /*1ad80*/  SEL R17, R7, RZ, !P0 ;  /* 0x000000ff07117207 */ /* 0x000fc60004000000 */
[----:B------:R0:W-:Y:S01]  /*1ad90*/  STL [R1+0x1c], R8 ;  /* 0x00001c0801007387 */ /* 0x0001e20000100800 */
[----:B------:R-:W-:Y:S05]  /*1ada0*/  BRA.DIV UR4, `(.L_x_2966) ;  /* 0x00000066045c7947 */ /* 0x000fea000b800000 */
[----:B------:R-:W1:Y:S02]  /*1adb0*/  S2R R4, SR_TID.X ;  /* 0x0000000000047919 */ /* 0x000e640000002100 */
[----:B-1----:R-:W-:-:S04]  /*1adc0*/  SHF.R.U32.HI R4, RZ, 0x5, R4 ;  /* 0x00000005ff047819 */ /* 0x002fc80000011604 */
[----:B------:R-:W-:-:S05]  /*1add0*/  LOP3.LUT R4, R4, 0x3, RZ, 0xc0, !PT ;  /* 0x0000000304047812 */ /* 0x000fca00078ec0ff */
[----:B------:R1:W2:Y:S02]  /*1ade0*/  SHFL.IDX PT, R14, R4, RZ, 0x1f ;  /* 0x00001fff040e7589 */ /* 0x0002a400000e0000 */
.L_x_3126:
[----:B-1----:R-:W3:Y:S01]  /*1adf0*/  LDL.LU R4, [R1+0x18] ;  /* 0x0000180001047983 */ /* 0x002ee20000300800 */
[----:B------:R-:W-:Y:S02]  /*1ae00*/  PLOP3.LUT P1, PT, PT, PT, PT, 0x8, 0x0 ;  /* 0x000000000000781c */ /* 0x000fe40003f2e170 */
[----:B--2---:R-:W-:Y:S01]  /*1ae10*/  ISETP.NE.AND P0, PT, R14, RZ, PT ;  /* 0x000000ff0e00720c */ /* 0x004fe20003f05270 */
        /* <DEDUP_REMOVED lines=8> */
.L_x_3129:
[----:B------:R-:W-:Y:S05]  /*1aea0*/  @!P6 BRA `(.L_x_2967) ;  /* 0x00000004000ce947 */ /* 0x000fea0003800000 */
[----:B------:R-:W-:-:S04]  /*1aeb0*/  ISETP.NE.U32.AND P0, PT, R2, RZ, PT ;  /* 0x000000ff0200720c */ /* 0x000fc80003f05070 */
[----:B------:R-:W-:-:S13]  /*1aec0*/  ISETP.NE.AND.EX P0, PT, R3, RZ, PT, P0 ;  /* 0x000000ff0300720c */ /* 0x000fda0003f05300 */
[----:B------:R-:W-:Y:S05]  /*1aed0*/  @!P0 BRA `(.L_x_2969) ;  /* 0x0000000000508947 */ /* 0x000fea0003800000 */
[----:B------:R-:W2:Y:S01]  /*1aee0*/  LDC R6, c[0x0][0x43c] ;  /* 0x00010f00ff067b82 */ /* 0x000ea20000000800 */
[----:B------:R-:W-:Y:S01]  /*1aef0*/  IMAD.MOV.U32 R9, RZ, RZ, R0 ;  /* 0x000000ffff097224 */ /* 0x000fe200078e0000 */
[----:B------:R-:W-:-:S03]  /*1af00*/  ULDC.64 UR4, c[0x0][0x428] ;  /* 0x00010a0000047ab9 */ /* 0x000fc60000000a00 */
[----:B-1----:R-:W-:Y:S01]  /*1af10*/  IMAD.MOV.U32 R0, RZ, RZ, R9 ;  /* 0x000000ffff007224 */ /* 0x002fe200078e0009 */
[----:B--2---:R-:W-:-:S13]  /*1af20*/  ISETP.NE.AND P0, PT, R6, 0x1, PT ;  /* 0x000000010600780c */ /* 0x004fda0003f05270 */
[----:B------:R-:W1:Y:S02]  /*1af30*/  @P0 LDC.64 R4, c[0x0][0x440] ;  /* 0x00011000ff040b82 */ /* 0x000e640000000a00 */
[----:B-1----:R-:W-:-:S05]  /*1af40*/  @P0 IMAD.HI.U32 R4, R9, R4, RZ ;  /* 0x0000000409040227 */ /* 0x002fca00078e00ff */
        /* <DEDUP_REMOVED lines=13> */
.L_x_2969:
[----:B0-----:R-:W3:Y:S04]  /*1b020*/  LDL R7, [R1] ;  /* 0x0000000001077983 */ /* 0x001ee80000100800 */
[----:B-1----:R-:W3:Y:S04]  /*1b030*/  LDL R0, [R1+0x4] ;  /* 0x0000040001007983 */ /* 0x002ee80000100800 */
[----:B--2---:R-:W2:Y:S01]  /*1b040*/  LDL R2, [R1+0x10] ;  /* 0x0000100001027983 */ /* 0x004ea20000100800 */
[----:B---3--:R-:W-:Y:S01]  /*1b050*/  IMAD R0, R0, 0x8, R7 ;  /* 0x0000000800007824 */ /* 0x008fe200078e0207 */
[----:B--2---:R-:W-:-:S04]  /*1b060*/  SHF.L.U32 R2, R2, 0x1f, RZ ;  /* 0x0000001f02027819 */ /* 0x004fc800000006ff */
[----:B------:R-:W0:Y:S02]  /*1b070*/  SYNCS.PHASECHK.TRANS64.TRYWAIT P0, [R0+URZ+0x28c40], R2 ;  /* 0x028c4002000075a7 */ /* 0x000e24000800017f */
[----:B0-----:R-:W-:Y:S05]  /*1b080*/  @!P0 BRA `(.L_x_2970) ;  /* 0x0000006000f88947 */ /* 0x001fea0003800000 */
.L_x_3130:
        /* <DEDUP_REMOVED lines=11> */
.L_x_2971:
[----:B------:R-:W2:Y:S04]  /*1b140*/  LDL R5, [R1] ;  /* 0x0000000001057983 */ /* 0x000ea80000100800 */
[----:B------:R-:W2:Y:S04]  /*1b150*/  LDL R4, [R1+0x4] ;  /* 0x0000040001047983 */ /* 0x000ea80000100800 */
[----:B------:R-:W3:Y:S04]  /*1b160*/  LDL R6, [R1+0x34] ;  /* 0x0000340001067983 */ /* 0x000ee80000100800 */
[----:B------:R-:W4:Y:S04]  /*1b170*/  LDL R3, [R1+0x20] ;  /* 0x0000200001037983 */ /* 0x000f280000100800 */
[----:B0-----:R-:W4:Y:S01]  /*1b180*/  LDL.LU R2, [R1+0x18] ;  /* 0x0000180001027983 */ /* 0x001f220000300800 */
        /* <DEDUP_REMOVED lines=13> */
[----:B------:R-:W-:-:S09]  /*1b260*/  LOP3.LUT R2, R2, 0xfffffffe, RZ, 0xc0, !PT ;  /* 0xfffffffe02027812 */ /* 0x000fd200078ec0ff */
[----:B------:R-:W-:Y:S02]  /*1b270*/  UIADD3 UR8, UR8, 0x22400, URZ ;  /* 0x0002240008087890 */ /* 0x000fe4000fffe03f */
[----:B------:R-:W-:Y:S01]  /*1b280*/  ULEA UR11, UR11, UR4, 0x6 ;  /* 0x000000040b0b7291 */ /* 0x000fe2000f8e303f */
[----:B------:R-:W-:Y:S02]  /*1b290*/  @P0 LOP3.LUT R2, R2, 0x1, RZ, 0xfc, !PT ;  /* 0x0000000102020812 */ /* 0x000fe400078efcff */
[----:B------:R-:W-:-:S03]  /*1b2a0*/  UMOV UR4, 0x0 ;  /* 0x0000000000047882 */ /* 0x000fc60000000000 */
[----:B------:R2:W-:Y:S03]  /*1b2b0*/  STL [R1+0x18], R2 ;  /* 0x0000180201007387 */ /* 0x0005e60000100800 */
[----:B------:R2:W-:Y:S01]  /*1b2c0*/  UTMALDG.4D [UR8], [UR6], desc[UR4] ;  /* 0x00000408060075b4 */ /* 0x0005e20008019000 */
[----:B------:R-:W-:Y:S02]  /*1b2d0*/  NOP ;  /* 0x0000000000007918 */ /* 0x000fe40000000000 */
.L_x_2967:
[----:B-1----:R-:W3:Y:S04]  /*1b2e0*/  LDL R4, [R1] ;  /* 0x0000000001047983 */ /* 0x002ee80000100800 */
[----:B------:R-:W4:Y:S01]  /*1b2f0*/  LDL.LU R3, [R1+0x3c] ;  /* 0x00003c0001037983 */ /* 0x000f220000300800 */
[----:B------:R-:W-:Y:S05]  /*1b300*/  WARPSYNC.ALL ;  /* 0x0000000000007948 */ /* 0x000fea0003800000 */
[----:B--2---:R-:W-:Y:S01]  /*1b310*/  ULDC.64 UR4, c[0x0][0x298] ;  /* 0x0000a60000047ab9 */ /* 0x004fe20000000a00 */
[----:B------:R-:W-:Y:S01]  /*1b320*/  BSSY B6, `(.L_x_2972) ;  /* 0x000001c000067945 */ /* 0x000fe20003800000 */
[----:B------:R-:W-:Y:S01]  /*1b330*/  BAR.SYNC.DEFER_BLOCKING 0x8, 0x100 ;  /* 0x0204000000007b1d */ /* 0x000fe20000010000 */
[----:B----4-:R-:W-:-:S05]  /*1b340*/  SHF.R.S32.HI R0, RZ, 0x1f, R3 ;  /* 0x0000001fff007819 */ /* 0x010fca0000011403 */
[----:B------:R-:W-:Y:S02]  /*1b350*/  IMAD R2, R0, UR4, RZ ;  /* 0x0000000400027c24 */ /* 0x000fe4000f8e02ff */
[----:B---3--:R-:W-:Y:S02]  /*1b360*/  VIADD R0, R4, 0x20400 ;  /* 0x0002040004007836 */ /* 0x008fe40000000000 */
[C---:B------:R-:W-:Y:S02]  /*1b370*/  IMAD R2, R3.reuse, UR5, R2 ;  /* 0x0000000503027c24 */ /* 0x040fe4000f8e0202 */
[----:B------:R-:W-:Y:S01]  /*1b380*/  IMAD.WIDE.U32 R4, R3, UR4, RZ ;  /* 0x0000000403047c25 */ /* 0x000fe2000f8e00ff */
[----:B------:R-:W-:-:S03]  /*1b390*/  LOP3.LUT P0, RZ, R0, 0x3ff, RZ, 0xc0, !PT ;  /* 0x000003ff00ff7812 */ /* 0x000fc6000780c0ff */
[----:B------:R-:W-:Y:S01]  /*1b3a0*/  IMAD.IADD R0, R5, 0x1, R2 ;  /* 0x0000000105007824 */ /* 0x000fe200078e0202 */
[----:B------:R1:W-:Y:S04]  /*1b3b0*/  STL.64 [R1+0x40], R4 ;  /* 0x0000400401007387 */ /* 0x0003e80000100a00 */
[----:B------:R1:W-:Y:S05]  /*1b3c0*/  STL [R1+0x3c], R0 ;  /* 0x00003c0001007387 */ /* 0x0003ea0000100800 */
[----:B------:R-:W-:Y:S05]  /*1b3d0*/  @!P0 BRA `(.L_x_2973) ;  /* 0x0000000000408947 */ /* 0x000fea0003800000 */
[----:B------:R-:W-:Y:S01]  /*1b3e0*/  MOV R2, 0x0 ;  /* 0x0000000000027802 */ /* 0x000fe20000000f00 */
[----:B------:R-:W-:Y:S01]  /*1b3f0*/  ULDC.64 UR4, c[0x4][0x90] ;  /* 0x0100240000047ab9 */ /* 0x000fe20000000a00 */
[----:B------:R-:W-:Y:S01]  /*1b400*/  ULDC.64 UR6, c[0x4][0x98] ;  /* 0x0100260000067ab9 */ /* 0x000fe20000000a00 */
[----:B------:R-:W-:Y:S01]  /*1b410*/  ULDC.64 UR8, c[0x4][0x20] ;  /* 0x0100080000087ab9 */ /* 0x000fe20000000a00 */
[----:B-1----:R-:W-:Y:S01]  /*1b420*/  IMAD.U32 R4, RZ, RZ, UR4 ;  /* 0x00000004ff047e24 */ /* 0x002fe2000f8e00ff */
[----:B------:R-:W-:Y:S01]  /*1b430*/  MOV R12, 0x1 ;  /* 0x00000001000c7802 */ /* 0x000fe20000000f00 */
[----:B------:R-:W1:Y:S01]  /*1b440*/  LDC.64 R2, c[0x4][R2] ;  /* 0x0100000002027b82 */ /* 0x000e620000000a00 */
[----:B------:R-:W-:Y:S02]  /*1b450*/  IMAD.U32 R5, RZ, RZ, UR5 ;  /* 0x00000005ff057e24 */ /* 0x000fe4000f8e00ff */
[----:B------:R-:W-:Y:S02]  /*1b460*/  IMAD.U32 R6, RZ, RZ, UR6 ;  /* 0x00000006ff067e24 */ /* 0x000fe4000f8e00ff */
[----:B0-----:R-:W-:-:S02]  /*1b470*/  IMAD.U32 R7, RZ, RZ, UR7 ;  /* 0x00000007ff077e24 */ /* 0x001fc4000f8e00ff */
[----:B------:R-:W-:Y:S02]  /*1b480*/  IMAD.U32 R10, RZ, RZ, UR8 ;  /* 0x00000008ff0a7e24 */ /* 0x000fe4000f8e00ff */
[----:B------:R-:W-:Y:S02]  /*1b490*/  IMAD.U32 R11, RZ, RZ, UR9 ;  /* 0x00000009ff0b7e24 */ /* 0x000fe4000f8e00ff */
[----:B------:R-:W-:Y:S02]  /*1b4a0*/  IMAD.MOV.U32 R8, RZ, RZ, 0x70 ;  /* 0x00000070ff087424 */ /* 0x000fe400078e00ff */
[----:B------:R-:W-:-:S07]  /*1b4b0*/  IMAD.MOV.U32 R13, RZ, RZ, RZ ;  /* 0x000000ffff0d7224 */ /* 0x000fce00078e00ff */
[----:B------:R-:W-:-:S07]  /*1b4c0*/  LEPC R20, `(.L_x_2973) ;  /* 0x000000001014794e */ /* 0x000fce0000000000 */
[----:B-1----:R-:W-:Y:S05]  /*1b4d0*/  CALL.ABS.NOINC R2 ;  /* 0x0000000002007343 */ /* 0x002fea0003c00000 */
.L_x_2973:
[----:B------:R-:W-:Y:S05]  /*1b4e0*/  BSYNC B6 ;  /* 0x0000000000067941 */ /* 0x000fea0003800000 */
.L_x_2972:
[----:B-1----:R-:W2:Y:S01]  /*1b4f0*/  LDL.LU R0, [R1+0x3c] ;  /* 0x00003c0001007983 */ /* 0x002ea20000300800 */
[----:B0-----:R-:W0:Y:S01]  /*1b500*/  LDC R7, c[0x0][0x448] ;  /* 0x00011200ff077b82 */ /* 0x001e220000000800 */
[----:B------:R-:W-:Y:S01]  /*1b510*/  ULDC.64 UR4, c[0x0][0x2d8] ;  /* 0x0000b60000047ab9 */ /* 0x000fe20000000a00 */
[----:B------:R-:W-:Y:S01]  /*1b520*/  ULDC UR6, c[0x0][0x2b8] ;  /* 0x0000ae0000067ab9 */ /* 0x000fe20000000800 */
[----:B------:R-:W2:Y:S04]  /*1b530*/  LDL.LU.64 R2, [R1+0x40] ;  /* 0x0000400001027983 */ /* 0x000ea80000300a00 */
[----:B------:R-:W3:Y:S04]  /*1b540*/  LDL R12, [R1+0x28] ;  /* 0x00002800010c7983 */ /* 0x000ee80000100800 */
[----:B------:R1:W5:Y:S01]  /*1b550*/  LDL R9, [R1+0x4c] ;  /* 0x00004c0001097983 */ /* 0x0003620000100800 */
[----:B------:R-:W4:Y:S01]  /*1b560*/  S2R R5, SR_TID.X ;  /* 0x0000000000057919 */ /* 0x000f220000002100 */
[----:B------:R-:W1:Y:S01]  /*1b570*/  S2R R8, SR_TID.X ;  /* 0x0000000000087919 */ /* 0x000e620000002100 */
[----:B----4-:R-:W-:-:S04]  /*1b580*/  LOP3.LUT R5, R5, 0x7f, RZ, 0xc0, !PT ;  /* 0x0000007f05057812 */ /* 0x010fc800078ec0ff */
[----:B------:R-:W-:Y:S01]  /*1b590*/  SHF.R.U32.HI R5, RZ, 0x3, R5 ;  /* 0x00000003ff057819 */ /* 0x000fe20000011605 */
[----:B-1----:R-:W-:-:S05]  /*1b5a0*/  IMAD.SHL.U32 R8, R8, 0x10, RZ ;  /* 0x0000001008087824 */ /* 0x002fca00078e00ff */
[----:B------:R-:W-:Y:S01]  /*1b5b0*/  LOP3.LUT R8, R5, 0x70, R8, 0xf8, !PT ;  /* 0x0000007005087812 */ /* 0x000fe200078ef808 */
[----:B------:R-:W1:Y:S02]  /*1b5c0*/  S2R R10, SR_TID.X ;  /* 0x00000000000a7919 */ /* 0x000e640000002100 */
[----:B-1----:R-:W-:-:S05]  /*1b5d0*/  IMAD.SHL.U32 R10, R10, 0x8, RZ ;  /* 0x000000080a0a7824 */ /* 0x002fca00078e00ff */
[----:B------:R-:W-:Y:S01]  /*1b5e0*/  LOP3.LUT R10, R10, 0x38, RZ, 0xc0, !PT ;  /* 0x000000380a0a7812 */ /* 0x000fe200078ec0ff */
[----:B--2---:R-:W-:Y:S01]  /*1b5f0*/  IMAD.MOV.U32 R3, RZ, RZ, R0 ;  /* 0x000000ffff037224 */ /* 0x004fe200078e0000 */
        /* <DEDUP_REMOVED lines=12> */
[----:B0-----:R-:W-:-:S13]  /*1b6c0*/  ISETP.NE.AND P0, PT, R7, 0x1, PT ;  /* 0x000000010700780c */ /* 0x001fda0003f05270 */
[----:B------:R-:W0:Y:S08]  /*1b6d0*/  @P0 LDC R5, c[0x0][0x44c] ;  /* 0x00011300ff050b82 */ /* 0x000e300000000800 */
[----:B------:R-:W1:Y:S01]  /*1b6e0*/  @P0 LDC R6, c[0x0][0x450] ;  /* 0x00011400ff060b82 */ /* 0x000e620000000800 */
[----:B------:R-:W-:Y:S02]  /*1b6f0*/  IMAD R4, R4, UR4, RZ ;  /* 0x0000000404047c24 */ /* 0x000fe4000f8e02ff */
[----:B------:R-:W-:-:S04]  /*1b700*/  IMAD.WIDE.U32 R2, R0, UR4, R2 ;  /* 0x0000000400027c25 */ /* 0x000fc8000f8e0002 */
[----:B------:R-:W-:Y:S01]  /*1b710*/  IMAD R0, R0, UR5, R4 ;  /* 0x0000000500007c24 */ /* 0x000fe2000f8e0204 */
[----:B------:R-:W-:Y:S01]  /*1b720*/  ULDC.64 UR4, c[0x0][0x2d0] ;  /* 0x0000b40000047ab9 */ /* 0x000fe20000000a00 */
[----:B---3--:R-:W-:Y:S02]  /*1b730*/  IMAD.IADD R4, R8, 0x1, R12 ;  /* 0x0000000108047824 */ /* 0x008fe400078e020c */
[----:B------:R-:W-:Y:S02]  /*1b740*/  IMAD.IADD R3, R3, 0x1, R0 ;  /* 0x0000000103037824 */ /* 0x000fe400078e0200 */
        /* <DEDUP_REMOVED lines=51> */
[----:B0-----:R-:W0:Y:S07]  /*1ba80*/  SHFL.IDX PT, R6, R3, 0x2, 0x181f ;  /* 0x00581f0003067f89 */ /* 0x001e2e00000e0000 */
[----:B-1----:R-:W-:-:S05]  /*1ba90*/  @!P1 LEA R5, P2, R10, R5, 0x1 ;  /* 0x000000050a059211 */ /* 0x002fca00078408ff */
[----:B0-----:R-:W-:-:S04]  /*1baa0*/  @!P1 IMAD.X R6, RZ, RZ, R6, P2 ;  /* 0x000000ffff069224 */ /* 0x001fc800010e0606 */
[----:B------:R-:W-:Y:S02]  /*1bab0*/  @!P1 IMAD.MOV.U32 R7, RZ, RZ, R6 ;  /* 0x000000ffff079224 */ /* 0x000fe400078e0006 */
[----:B------:R-:W-:Y:S02]  /*1bac0*/  @!P1 IMAD.MOV.U32 R6, RZ, RZ, R5 ;  /* 0x000000ffff069224 */ /* 0x000fe400078e0005 */
[----:B------:R0:W1:Y:S04]  /*1bad0*/  SHFL.IDX PT, R5, R3, 0x3, 0x181f ;  /* 0x00781f0003057f89 */ /* 0x00006800000e0000 */
[----:B------:R0:W-:Y:S04]  /*1bae0*/  @!P1 LDGSTS.E.BYPASS.LTC128B.128 [R9+0x21400], desc[UR42][R6.64], !P0 ;  /* 0x2140000006099fae */ /* 0x0001e8000c101d6a */
[----:B------:R0:W2:Y:S02]  /*1baf0*/  SHFL.IDX PT, R3, R4, 0x3, 0x181f ;  /* 0x00781f0004037f89 */ /* 0x0000a400000e0000 */
.L_x_3139:
[----:B------:R3:W5:Y:S01]  /*1bb00*/  LDL R8, [R1] ;  /* 0x0000000001087983 */ /* 0x0007620000100800 */
[----:B------:R-:W-:-:S05]  /*1bb10*/  VIADD R0, R0, 0x30 ;  /* 0x0000003000007836 */ /* 0x000fca0000000000 */
[----:B------:R-:W-:-:S13]  /*1bb20*/  ISETP.GE.AND P1, PT, R0, R2, PT ;  /* 0x000000020000720c */ /* 0x000fda0003f26270 */
[----:B--2---:R-:W-:-:S05]  /*1bb30*/  @!P1 LEA R2, P2, R10, R3, 0x1 ;  /* 0x000000030a029211 */ /* 0x004fca00078408ff */
[----:B01----:R-:W-:-:S05]  /*1bb40*/  @!P1 IMAD.X R3, RZ, RZ, R5, P2 ;  /* 0x000000ffff039224 */ /* 0x003fca00010e0605 */
[----:B------:R-:W-:Y:S01]  /*1bb50*/  @!PT LDS RZ, [RZ] ;  /* 0x00000000fffff984 */ /* 0x000fe20000000800 */
[----:B------:R-:W-:Y:S01]  /*1bb60*/  @!PT LDS RZ, [RZ] ;  /* 0x00000000fffff984 */ /* 0x000fe20000000800 */
[----:B------:R-:W-:Y:S01]  /*1bb70*/  @!PT LDS RZ, [RZ] ;  /* 0x00000000fffff984 */ /* 0x000fe20000000800 */
[----:B------:R3:W-:Y:S01]  /*1bb80*/  @!P1 LDGSTS.E.BYPASS.LTC128B.128 [R9+0x21c00], desc[UR42][R2.64], !P0 ;  /* 0x21c0000002099fae */ /* 0x0007e2000c101d6a */
[----:B------:R-:W-:Y:S01]  /*1bb90*/  PLOP3.LUT P0, PT, PT, PT, PT, 0x80, 0x0 ;  /* 0x000000000000781c */ /* 0x000fe20003f0f070 */
[----:B------:R-:W-:-:S12]  /*1bba0*/  NOP ;  /* 0x0000000000007918 */ /* 0x000fd80000000000 */
.L_x_2975:
[----:B---3--:R-:W2:Y:S01]  /*1bbb0*/  LDL R2, [R1] ;  /* 0x0000000001027983 */ /* 0x008ea20000100800 */
        /* <DEDUP_REMOVED lines=18> */
.L_x_3140:
[----:B------:R-:W-:Y:S05]  /*1bce0*/  BSYNC B0 ;  /* 0x0000000000007941 */ /* 0x000fea0003800000 */
.L_x_2976:
[----:B0-----:R-:W2:Y:S01]  /*1bcf0*/  LDL R2, [R1+0x18] ;  /* 0x0000180001027983 */ /* 0x001ea20000100800 */
[----:B------:R-:W-:Y:S01]  /*1bd00*/  BSSY B0, `(.L_x_2978) ;  /* 0x000009a000007945 */ /* 0x000fe20003800000 */
[----:B--2---:R-:W-:-:S13]  /*1bd10*/  LOP3.LUT P0, RZ, R2, 0x1, RZ, 0xc0, !PT ;  /* 0x0000000102ff7812 */ /* 0x004fda000780c0ff */
[----:B------:R-:W-:Y:S05]  /*1bd20*/  @!P0 BRA `(.L_x_2979) ;  /* 0x00000008005c8947 */ /* 0x000fea0003800000 */
[----:B------:R-:W2:Y:S04]  /*1bd30*/  LDL R5, [R1] ;  /* 0x0000000001057983 */ /* 0x000ea80000100800 */
        /* <DEDUP_REMOVED lines=10> */
.L_x_3141:
[----:B------:R-:W-:Y:S05]  /*1bde0*/  BSYNC B1 ;  /* 0x0000000000017941 */ /* 0x000fea0003800000 */
.L_x_2980:
[----:B------:R-:W-:Y:S04]  /*1bdf0*/  BSSY B1, `(.L_x_2982) ;  /* 0x0000009000017945 */ /* 0x000fe80003800000 */
[----:B------:R-:W-:Y:S05]  /*1be00*/  @P1 BRA `(.L_x_2983) ;  /* 0x00000000001c1947 */ /* 0x000fea0003800000 */
[----:B------:R-:W1:Y:S01]  /*1be10*/  S2R R3, SR_TID.X ;  /* 0x0000000000037919 */ /* 0x000e620000002100 */
[----:B0-----:R-:W-:-:S04]  /*1be20*/  MOV R2, 0x10000 ;  /* 0x0001000000027802 */ /* 0x001fc80000000f00 */
[----:B------:R2:W-:Y:S01]  /*1be30*/  SYNCS.ARRIVE.TRANS64 RZ, [R0+URZ+0x28c50], R2 ;  /* 0x028c500200ff79a7 */ /* 0x0005e2000800003f */
[----:B-1----:R-:W-:-:S04]  /*1be40*/  LOP3.LUT R3, R3, 0x1f, RZ, 0xc0, !PT ;  /* 0x0000001f03037812 */ /* 0x002fc800078ec0ff */
[----:B------:R-:W-:-:S13]  /*1be50*/  ISETP.NE.AND P0, PT, R3, RZ, PT ;  /* 0x000000ff0300720c */ /* 0x000fda0003f05270 */
[----:B--2---:R-:W-:Y:S05]  /*1be60*/  @!P0 BRA `(.L_x_2983) ;  /* 0x0000000000048947 */ /* 0x004fea0003800000 */
[----:B------:R-:W-:Y:S01]  /*1be70*/  BPT.TRAP 0x1 ;  /* 0x000000040000795c */ /* 0x000fe20000300000 */
.L_x_2983:
[----:B------:R-:W-:Y:S05]  /*1be80*/  BSYNC B1 ;  /* 0x0000000000017941 */ /* 0x000fea0003800000 */
.L_x_2982:
[----:B------:R-:W2:Y:S04]  /*1be90*/  LDL R5, [R1+0x20] ;  /* 0x0000200001057983 */ /* 0x000ea80000100800 */
[----:B------:R-:W2:Y:S04]  /*1bea0*/  LDL.LU R3, [R1+0x34] ;  /* 0x0000340001037983 */ /* 0x000ea80000300800 */
[----:B------:R-:W3:Y:S04]  /*1beb0*/  LDL R4, [R1] ;  /* 0x0000000001047983 */ /* 0x000ee80000100800 */
[----:B0-----:R-:W3:Y:S01]  /*1bec0*/  LDL R2, [R1+0x4] ;  /* 0x0000040001027983 */ /* 0x001ee20000100800 */
        /* <DEDUP_REMOVED lines=10> */
.L_x_2984:
        /* <DEDUP_REMOVED lines=15> */
.L_x_2985:
        /* <DEDUP_REMOVED lines=15> */
.L_x_2986:
        /* <DEDUP_REMOVED lines=15> */
.L_x_2987:
        /* <DEDUP_REMOVED lines=15> */
.L_x_2988:
        /* <DEDUP_REMOVED lines=15> */
.L_x_2989:
        /* <DEDUP_REMOVED lines=15> */
.L_x_2990:
        /* <DEDUP_REMOVED lines=15> */
.L_x_2991:
        /* <DEDUP_REMOVED lines=10> */
.L_x_2979:
[----:B------:R-:W-:Y:S05]  /*1c6a0*/  BSYNC B0 ;  /* 0x0000000000007941 */ /* 0x000fea0003800000 */
.L_x_2978:
[----:B------:R-:W2:Y:S04]  /*1c6b0*/  LDL R4, [R1+0x2c] ;  /* 0x00002c0001047983 */ /* 0x000ea80000100800 */
[----:B------:R-:W3:Y:S01]  /*1c6c0*/  LDL R5, [R1+0x24] ;  /* 0x0000240001057983 */ /* 0x000ee20000100800 */
[----:B------:R-:W-:Y:S01]  /*1c6d0*/  BSSY B0, `(.L_x_2992) ;  /* 0x00002b3000007945 */ /* 0x000fe20003800000 */
[----:B--2---:R-:W-:-:S05]  /*1c6e0*/  VIADD R0, R4, 0xfffffffe ;  /* 0xfffffffe04007836 */ /* 0x004fca0000000000 */
[----:B---3--:R-:W-:-:S13]  /*1c6f0*/  ISETP.GE.AND P0, PT, R0, R5, PT ;  /* 0x000000050000720c */ /* 0x008fda0003f06270 */
[----:B------:R-:W-:Y:S05]  /*1c700*/  @!P0 BRA `(.L_x_2993) ;  /* 0x0000002800bc8947 */ /* 0x000fea0003800000 */
[----:B------:R-:W-:Y:S01]  /*1c710*/  IMAD.MOV R2, RZ, RZ, -R4 ;  /* 0x000000ffff027224 */ /* 0x000fe200078e0a04 */
[----:B------:R-:W-:Y:S01]  /*1c720*/  LOP3.LUT R6, RZ, R5, RZ, 0x33, !PT ;  /* 0x00000005ff067212 */ /* 0x000fe200078e33ff */
        /* <DEDUP_REMOVED lines=42> */
.L_x_2998:
        /* <DEDUP_REMOVED lines=9> */
.L_x_3142:
[----:B------:R-:W-:Y:S05]  /*1ca60*/  BSYNC B3 ;  /* 0x0000000000037941 */ /* 0x000fea0003800000 */
.L_x_2999:
        /* <DEDUP_REMOVED lines=9> */
.L_x_3002:
[----:B------:R-:W-:Y:S05]  /*1cb00*/  BSYNC B3 ;  /* 0x0000000000037941 */ /* 0x000fea0003800000 */
.L_x_3001:
        /* <DEDUP_REMOVED lines=14> */
.L_x_3003:
        /* <DEDUP_REMOVED lines=13> */
.L_x_3143:
[----:B------:R-:W-:Y:S05]  /*1ccc0*/  BSYNC B3 ;  /* 0x0000000000037941 */ /* 0x000fea0003800000 */
.L_x_3004:
[----:B------:R-:W-:Y:S01]  /*1ccd0*/  BSSY B3, `(.L_x_3006) ;  /* 0x000000b000037945 */ /* 0x000fe20003800000 */
[----:B------:R-:W-:Y:S01]  /*1cce0*/  IMAD.MOV.U32 R8, RZ, RZ, 0x0 ;  /* 0x00000000ff087424 */ /* 0x000fe200078e00ff */
[----:B------:R-:W-:Y:S02]  /*1ccf0*/  MOV R9, 0x14f00000 ;  /* 0x14f0000000097802 */ /* 0x000fe40000000f00 */
[----:B------:R-:W-:Y:S05]  /*1cd00*/  @P1 BRA `(.L_x_3007) ;  /* 0x00000000001c1947 */ /* 0x000fea0003800000 */
[----:B------:R-:W2:Y:S01]  /*1cd10*/  S2R R4, SR_TID.X ;  /* 0x0000000000047919 */ /* 0x000ea20000002100 */
[----:B01----:R-:W-:-:S04]  /*1cd20*/  IMAD.MOV.U32 R2, RZ, RZ, 0x10000 ;  /* 0x00010000ff027424 */ /* 0x003fc800078e00ff */
[----:B------:R3:W-:Y:S01]  /*1cd30*/  SYNCS.ARRIVE.TRANS64 RZ, [R3+URZ+0x28c50], R2 ;  /* 0x028c500203ff79a7 */ /* 0x0007e2000800003f */
[----:B--2---:R-:W-:-:S04]  /*1cd40*/  LOP3.LUT R4, R4, 0x1f, RZ, 0xc0, !PT ;  /* 0x0000001f04047812 */ /* 0x004fc800078ec0ff */
[----:B------:R-:W-:-:S13]  /*1cd50*/  ISETP.NE.AND P0, PT, R4, RZ, PT ;  /* 0x000000ff0400720c */ /* 0x000fda0003f05270 */
[----:B---3--:R-:W-:Y:S05]  /*1cd60*/  @!P0 BRA `(.L_x_3007) ;  /* 0x0000000000048947 */ /* 0x008fea0003800000 */
[----:B------:R-:W-:Y:S01]  /*1cd70*/  BPT.TRAP 0x1 ;  /* 0x000000040000795c */ /* 0x000fe20000300000 */
.L_x_3007:
[----:B------:R-:W-:Y:S05]  /*1cd80*/  BSYNC B3 ;  /* 0x0000000000037941 */ /* 0x000fea0003800000 */
.L_x_3006:
        /* <DEDUP_REMOVED lines=11> */
.L_x_3008:
        /* <DEDUP_REMOVED lines=15> */
.L_x_3009:
        /* <DEDUP_REMOVED lines=15> */
.L_x_3010:
        /* <DEDUP_REMOVED lines=15> */
.L_x_3011:
        /* <DEDUP_REMOVED lines=15> */
.L_x_3012:
        /* <DEDUP_REMOVED lines=15> */
.L_x_3013:
        /* <DEDUP_REMOVED lines=15> */
.L_x_3014:
        /* <DEDUP_REMOVED lines=15> */
.L_x_3015:
        /* <DEDUP_REMOVED lines=10> */
.L_x_2997:
[----:B------:R-:W-:Y:S05]  /*1d570*/  BSYNC B1 ;  /* 0x0000000000017941 */ /* 0x000fea0003800000 */
.L_x_2996:
[----:B------:R-:W2:Y:S02]  /*1d580*/  LDL R4, [R1+0x2c] ;  /* 0x00002c0001047983 */ /* 0x000ea40000100800 */
[----:B--2---:R-:W-:-:S07]  /*1d590*/  VIADD R0, R4, 0xfffffffd ;  /* 0xfffffffd04007836 */ /* 0x004fce0000000000 */
.L_x_2995:
[----:B------:R-:W-:Y:S05]  /*1d5a0*/  BSYNC B2 ;  /* 0x0000000000027941 */ /* 0x000fea0003800000 */
.L_x_2994:
[----:B------:R-:W2:Y:S01]  /*1d5b0*/  LDL.LU R2, [R1+0x2c] ;  /* 0x00002c0001027983 */ /* 0x000ea20000300800 */
[----:B------:R-:W-:Y:S01]  /*1d5c0*/  VIADD R6, R6, 0xfffffffe ;  /* 0xfffffffe06067836 */ /* 0x000fe20000000000 */
[----:B--2---:R-:W-:-:S04]  /*1d5d0*/  LOP3.LUT R2, RZ, R2, RZ, 0x33, !PT ;  /* 0x00000002ff027212 */ /* 0x004fc800078e33ff */
[----:B------:R-:W-:-:S13]  /*1d5e0*/  ISETP.NE.AND P0, PT, R6, R2, PT ;  /* 0x000000020600720c */ /* 0x000fda0003f05270 */
[----:B------:R-:W-:Y:S05]  /*1d5f0*/  @!P0 BRA `(.L_x_2993) ;  /* 0x0000001c00008947 */ /* 0x000fea0003800000 */
.L_x_3056:
[----:B------:R-:W2:Y:S04]  /*1d600*/  LDL R4, [R1+0x18] ;  /* 0x0000180001047983 */ /* 0x000ea80000100800 */
[----:B------:R-:W0:Y:S04]  /*1d610*/  LDL.LU R3, [R1+0x4] ;  /* 0x0000040001037983 */ /* 0x000e280000300800 */
        /* <DEDUP_REMOVED lines=34> */
.L_x_3018:
[----:B------:R-:W2:Y:S01]  /*1d840*/  LDL R2, [R1] ;  /* 0x0000000001027983 */ /* 0x000ea20000100800 */
[----:B------:R-:W-:Y:S01]  /*1d850*/  SHF.L.U32 R3, R6, 0x1f, RZ ;  /* 0x0000001f06037819 */ /* 0x000fe200000006ff */
[----:B------:R-:W-:Y:S01]  /*1d860*/  BSSY B2, `(.L_x_3019) ;  /* 0x0000007000027945 */ /* 0x000fe20003800000 */
[----:B0-----:R-:W0:Y:S02]  /*1d870*/  S2R R4, SR_TID.X ;  /* 0x0000000000047919 */ /* 0x001e240000002100 */
[----:B0-----:R-:W-:-:S04]  /*1d880*/  LOP3.LUT R4, R4, 0x7f, RZ, 0xc0, !PT ;  /* 0x0000007f04047812 */ /* 0x001fc800078ec0ff */
[----:B------:R-:W-:Y:S01]  /*1d890*/  ISETP.NE.AND P1, PT, R4, RZ, PT ;  /* 0x000000ff0400720c */ /* 0x000fe20003f25270 */
[----:B--2---:R-:W-:-:S04]  /*1d8a0*/  IMAD R2, R7, 0x8, R2 ;  /* 0x0000000807027824 */ /* 0x004fc800078e0202 */
[----:B------:R-:W0:Y:S02]  /*1d8b0*/  SYNCS.PHASECHK.TRANS64.TRYWAIT P0, [R2+URZ+0x28c40], R3 ;  /* 0x028c4003020075a7 */ /* 0x000e24000800017f */
[----:B0-----:R-:W-:Y:S06]  /*1d8c0*/  @!P0 BRA `(.L_x_3020) ;  /* 0x0000004000948947 */ /* 0x001fec0003800000 */
.L_x_3144:
[----:B------:R-:W-:Y:S05]  /*1d8d0*/  BSYNC B2 ;  /* 0x0000000000027941 */ /* 0x000fea0003800000 */
.L_x_3019:
        /* <DEDUP_REMOVED lines=9> */
.L_x_3022:
[----:B------:R-:W-:Y:S05]  /*1d970*/  BSYNC B2 ;  /* 0x0000000000027941 */ /* 0x000fea0003800000 */
.L_x_3021:
        /* <DEDUP_REMOVED lines=13> */
.L_x_3023:
        /* <DEDUP_REMOVED lines=13> */
.L_x_3145:
[----:B------:R-:W-:Y:S05]  /*1db20*/  BSYNC B2 ;  /* 0x0000000000027941 */ /* 0x000fea0003800000 */
.L_x_3024:
        /* <DEDUP_REMOVED lines=11> */
.L_x_3027:
[----:B------:R-:W-:Y:S05]  /*1dbe0*/  BSYNC B2 ;  /* 0x0000000000027941 */ /* 0x000fea0003800000 */
.L_x_3026:
[----:B01----:R-:W2:Y:S01]  /*1dbf0*/  LDL R3, [R1] ;  /* 0x0000000001037983 */ /* 0x003ea20000100800 */
        /* <DEDUP_REMOVED lines=9> */
.L_x_3028:
        /* <DEDUP_REMOVED lines=15> */
.L_x_3029:
        /* <DEDUP_REMOVED lines=15> */
.L_x_3030:
        /* <DEDUP_REMOVED lines=15> */
.L_x_3031:
        /* <DEDUP_REMOVED lines=15> */
.L_x_3032:
        /* <DEDUP_REMOVED lines=15> */
.L_x_3033:
        /* <DEDUP_REMOVED lines=15> */
.L_x_3034:
        /* <DEDUP_REMOVED lines=15> */
.L_x_3035:
        /* <DEDUP_REMOVED lines=10> */
.L_x_3017:
[----:B------:R-:W-:Y:S05]  /*1e3c0*/  BSYNC B1 ;  /* 0x0000000000017941 */ /* 0x000fea0003800000 */
.L_x_3016:
[----:B------:R-:W2:Y:S01]  /*1e3d0*/  LDL R5, [R1+0x18] ;  /* 0x0000180001057983 */ /* 0x000ea20000100800 */
[----:B------:R-:W-:Y:S01]  /*1e3e0*/  VIADD R7, R7, 0x1 ;  /* 0x0000000107077836 */ /* 0x000fe20000000000 */
[----:B------:R-:W-:Y:S04]  /*1e3f0*/  BSSY B1, `(.L_x_3036) ;  /* 0x00000dc000017945 */ /* 0x000fe80003800000 */
[----:B------:R-:W-:-:S04]  /*1e400*/  ISETP.NE.AND P0, PT, R7, 0x2, PT ;  /* 0x000000020700780c */ /* 0x000fc80003f05270 */
[----:B------:R-:W-:Y:S02]  /*1e410*/  SEL R2, RZ, 0x1, P0 ;  /* 0x00000001ff027807 */ /* 0x000fe40000000000 */
[----:B------:R-:W-:Y:S02]  /*1e420*/  SEL R9, R7, RZ, P0 ;  /* 0x000000ff07097207 */ /* 0x000fe40000000000 */
[----:B-----5:R-:W-:Y:S01]  /*1e430*/  LOP3.LUT R8, R6, R2, RZ, 0x3c, !PT ;  /* 0x0000000206087212 */ /* 0x020fe200078e3cff */
[----:B------:R-:W-:-:S04]  /*1e440*/  VIADD R6, R0, 0xffffffff ;  /* 0xffffffff00067836 */ /* 0x000fc80000000000 */
[----:B------:R0:W-:Y:S04]  /*1e450*/  STL [R1+0x10], R8 ;  /* 0x0000100801007387 */ /* 0x0001e80000100800 */
[----:B------:R0:W-:Y:S01]  /*1e460*/  STL [R1+0x4], R9 ;  /* 0x0000040901007387 */ /* 0x0001e20000100800 */
[----:B--2---:R-:W-:-:S13]  /*1e470*/  LOP3.LUT P2, RZ, R5, 0x1, RZ, 0xc0, !PT ;  /* 0x0000000105ff7812 */ /* 0x004fda000784c0ff */
[----:B0-----:R-:W-:Y:S05]  /*1e480*/  @!P2 BRA `(.L_x_3037) ;  /* 0x0000000c0048a947 */ /* 0x001fea0003800000 */
[----:B------:R-:W-:Y:S01]  /*1e490*/  ULDC.64 UR4, c[0x0][0x418] ;  /* 0x0001060000047ab9 */ /* 0x000fe20000000a00 */
[----:B------:R-:W-:Y:S01]  /*1e4a0*/  IMAD.MOV.U32 R7, RZ, RZ, R6 ;  /* 0x000000ffff077224 */ /* 0x000fe200078e0006 */
        /* <DEDUP_REMOVED lines=22> */
.L_x_3038:
[----:B------:R-:W2:Y:S01]  /*1e610*/  LDL R2, [R1] ;  /* 0x0000000001027983 */ /* 0x000ea20000100800 */
[----:B------:R-:W-:Y:S01]  /*1e620*/  BSSY B2, `(.L_x_3039) ;  /* 0x0000008000027945 */ /* 0x000fe20003800000 */
[----:B0-----:R-:W0:Y:S02]  /*1e630*/  S2R R4, SR_TID.X ;  /* 0x0000000000047919 */ /* 0x001e240000002100 */
[----:B0-----:R-:W-:-:S04]  /*1e640*/  LOP3.LUT R4, R4, 0x7f, RZ, 0xc0, !PT ;  /* 0x0000007f04047812 */ /* 0x001fc800078ec0ff */
[----:B------:R-:W-:Y:S01]  /*1e650*/  ISETP.NE.AND P1, PT, R4, RZ, PT ;  /* 0x000000ff0400720c */ /* 0x000fe20003f25270 */
[----:B--2---:R-:W-:Y:S01]  /*1e660*/  IMAD R3, R9, 0x8, R2 ;  /* 0x0000000809037824 */ /* 0x004fe200078e0202 */
[----:B------:R-:W-:-:S04]  /*1e670*/  SHF.L.U32 R2, R8, 0x1f, RZ ;  /* 0x0000001f08027819 */ /* 0x000fc800000006ff */
[----:B------:R-:W0:Y:S02]  /*1e680*/  SYNCS.PHASECHK.TRANS64.TRYWAIT P0, [R3+URZ+0x28c40], R2 ;  /* 0x028c4002030075a7 */ /* 0x000e24000800017f */
[----:B0-----:R-:W-:Y:S05]  /*1e690*/  @!P0 BRA `(.L_x_3040) ;  /* 0x0000003400488947 */ /* 0x001fea0003800000 */
.L_x_3146:
[----:B------:R-:W-:Y:S05]  /*1e6a0*/  BSYNC B2 ;  /* 0x0000000000027941 */ /* 0x000fea0003800000 */
.L_x_3039:
        /* <DEDUP_REMOVED lines=9> */
.L_x_3042:
[----:B------:R-:W-:Y:S05]  /*1e740*/  BSYNC B2 ;  /* 0x0000000000027941 */ /* 0x000fea0003800000 */
.L_x_3041:
[----:B------:R-:W2:Y:S04]  /*1e750*/  LDL R8, [R1] ;  /* 0x0000000001087983 */ /* 0x000ea80000100800 */
        /* <DEDUP_REMOVED lines=13> */
.L_x_3043:
        /* <DEDUP_REMOVED lines=13> */
.L_x_3147:
[----:B------:R-:W-:Y:S05]  /*1e900*/  BSYNC B2 ;  /* 0x0000000000027941 */ /* 0x000fea0003800000 */
.L_x_3044:
[----:B------:R-:W-:Y:S01]  /*1e910*/  BSSY B2, `(.L_x_3046) ;  /* 0x000000b000027945 */ /* 0x000fe20003800000 */
[----:B------:R-:W-:Y:S02]  /*1e920*/  IMAD.MOV.U32 R8, RZ, RZ, 0x0 ;  /* 0x00000000ff087424 */ /* 0x000fe400078e00ff */
[----:B------:R-:W-:Y:S01]  /*1e930*/  IMAD.MOV.U32 R9, RZ, RZ, 0x14f00000 ;  /* 0x14f00000ff097424 */ /* 0x000fe200078e00ff */
[----:B------:R-:W-:Y:S06]  /*1e940*/  @P1 BRA `(.L_x_3047) ;  /* 0x00000000001c1947 */ /* 0x000fec0003800000 */
[----:B------:R-:W2:Y:S01]  /*1e950*/  S2R R5, SR_TID.X ;  /* 0x0000000000057919 */ /* 0x000ea20000002100 */
[----:B01----:R-:W-:-:S04]  /*1e960*/  MOV R2, 0x10000 ;  /* 0x0001000000027802 */ /* 0x003fc80000000f00 */
[----:B------:R3:W-:Y:S01]  /*1e970*/  SYNCS.ARRIVE.TRANS64 RZ, [R3+URZ+0x28c50], R2 ;  /* 0x028c500203ff79a7 */ /* 0x0007e2000800003f */
[----:B--2---:R-:W-:-:S04]  /*1e980*/  LOP3.LUT R5, R5, 0x1f, RZ, 0xc0, !PT ;  /* 0x0000001f05057812 */ /* 0x004fc800078ec0ff */
[----:B------:R-:W-:-:S13]  /*1e990*/  ISETP.NE.AND P0, PT, R5, RZ, PT ;  /* 0x000000ff0500720c */ /* 0x000fda0003f05270 */
[----:B---3--:R-:W-:Y:S05]  /*1e9a0*/  @!P0 BRA `(.L_x_3047) ;  /* 0x0000000000048947 */ /* 0x008fea0003800000 */
[----:B------:R-:W-:Y:S01]  /*1e9b0*/  BPT.TRAP 0x1 ;  /* 0x000000040000795c */ /* 0x000fe20000300000 */
.L_x_3047:
[----:B------:R-:W-:Y:S05]  /*1e9c0*/  BSYNC B2 ;  /* 0x0000000000027941 */ /* 0x000fea0003800000 */
.L_x_3046:
        /* <DEDUP_REMOVED lines=11> */
.L_x_3048:
        /* <DEDUP_REMOVED lines=15> */
.L_x_3049:
        /* <DEDUP_REMOVED lines=15> */
.L_x_3050:
        /* <DEDUP_REMOVED lines=15> */
.L_x_3051:
        /* <DEDUP_REMOVED lines=15> */
.L_x_3052:
        /* <DEDUP_REMOVED lines=15> */
.L_x_3053:
        /* <DEDUP_REMOVED lines=15> */
.L_x_3054:
        /* <DEDUP_REMOVED lines=15> */
.L_x_3055:
        /* <DEDUP_REMOVED lines=10> */
.L_x_3037:
[----:B------:R-:W-:Y:S05]  /*1f1b0*/  BSYNC B1 ;  /* 0x0000000000017941 */ /* 0x000fea0003800000 */
.L_x_3036:
[----:B------:R-:W2:Y:S01]  /*1f1c0*/  LDL R5, [R1+0x24] ;  /* 0x0000240001057983 */ /* 0x000ea20000100800 */
[----:B------:R-:W-:Y:S01]  /*1f1d0*/  VIADD R0, R0, 0xfffffffe ;  /* 0xfffffffe00007836 */ /* 0x000fe20000000000 */
[----:B--2---:R-:W-:-:S13]  /*1f1e0*/  ISETP.GT.AND P0, PT, R6, R5, PT ;  /* 0x000000050600720c */ /* 0x004fda0003f04270 */
[----:B------:R-:W-:Y:S05]  /*1f1f0*/  @P0 BRA `(.L_x_3056) ;  /* 0xffffffe400000947 */ /* 0x000fea000383ffff */
.L_x_2993:
[----:B------:R-:W-:Y:S05]  /*1f200*/  BSYNC B0 ;  /* 0x0000000000007941 */ /* 0x000fea0003800000 */
.L_x_2992:
        /* <DEDUP_REMOVED lines=24> */
.L_x_3058:
[----:B------:R-:W-:Y:S05]  /*1f390*/  BSYNC B0 ;  /* 0x0000000000007941 */ /* 0x000fea0003800000 */
.L_x_3057:
[----:B------:R-:W-:-:S05]  /*1f3a0*/  SEL R0, R0, RZ, P0 ;  /* 0x000000ff00007207 */ /* 0x000fca0000000000 */
[----:B------:R2:W-:Y:S02]  /*1f3b0*/  STL [R1+0x4], R0 ;  /* 0x0000040001007387 */ /* 0x0005e40000100800 */
.L_x_2960:
[----:B------:R-:W-:Y:S05]  /*1f3c0*/  BSYNC B7 ;  /* 0x0000000000077941 */ /* 0x000fea0003800000 */
.L_x_2958:
        /* <DEDUP_REMOVED lines=10> */
[----:B------:R2:W-:Y:S01]  /*1f470*/  STL [R1], R0 ;  /* 0x0000000001007387 */ /* 0x0005e20000100800 */
[----:B------:R-:W-:Y:S06]  /*1f480*/  BAR.ARV 0x4, 0x180 ;  /* 0x0106000000007b1d */ /* 0x000fec0000002000 */
[----:B------:R-:W-:Y:S05]  /*1f490*/  BRA `(.L_x_3060) ;  /* 0x0000000800d47947 */ /* 0x000fea0003800000 */
.L_x_3059:
[----:B------:R-:W2:Y:S01]  /*1f4a0*/  S2R R6, SR_TID.X ;  /* 0x0000000000067919 */ /* 0x000ea20000002100 */
[----:B------:R-:W-:Y:S01]  /*1f4b0*/  UMOV UR4, 0xffffffff ;  /* 0xffffffff00047882 */ /* 0x000fe20000000000 */
[----:B--2---:R-:W-:-:S04]  /*1f4c0*/  LOP3.LUT R6, R6, 0x1f, RZ, 0xc0, !PT ;  /* 0x0000001f06067812 */ /* 0x004fc800078ec0ff */
[----:B------:R-:W-:Y:S01]  /*1f4d0*/  ISETP.NE.AND P0, PT, R6, 0x1f, PT ;  /* 0x0000001f0600780c */ /* 0x000fe20003f05270 */
[----:B------:R-:W-:-:S12]  /*1f4e0*/  BRA.DIV UR4, `(.L_x_3061) ;  /* 0x0000002604dc7947 */ /* 0x000fd8000b800000 */
[----:B0-----:R-:W-:Y:S01]  /*1f4f0*/  IMAD.IADD R5, R19, 0x1, R6 ;  /* 0x0000000113057824 */ /* 0x001fe200078e0206 */
[----:B------:R-:W-:-:S04]  /*1f500*/  ULDC UR4, c[0x0][0xc3c] ;  /* 0x00030f0000047ab9 */ /* 0x000fc80000000800 */
[----:B------:R-:W-:-:S13]  /*1f510*/  ISETP.GE.OR P1, PT, R5, UR4, !P0 ;  /* 0x0000000405007c0c */ /* 0x000fda000c726670 */
[----:B-1----:R-:W0:Y:S02]  /*1f520*/  @!P1 LDC.64 R2, c[0x0][0xc80] ;  /* 0x00032000ff029b82 */ /* 0x002e240000000a00 */
[----:B0-----:R-:W-:-:S06]  /*1f530*/  @!P1 IMAD.WIDE R2, R5, 0x4, R2 ;  /* 0x0000000405029825 */ /* 0x001fcc00078e0202 */
[----:B------:R0:W2:Y:S01]  /*1f540*/  @!P1 LDG.E R3, desc[UR42][R2.64] ;  /* 0x0000002a02039981 */ /* 0x0000a2000c1e1900 */
[C---:B------:R-:W-:Y:S02]  /*1f550*/  ISETP.GE.U32.AND P2, PT, R6.reuse, 0x2, PT ;  /* 0x000000020600780c */ /* 0x040fe40003f46070 */
[C---:B------:R-:W-:Y:S01]  /*1f560*/  ISETP.GE.U32.AND P3, PT, R6.reuse, 0x4, PT ;  /* 0x000000040600780c */ /* 0x040fe20003f66070 */
[----:B------:R-:W-:Y:S01]  /*1f570*/  SHFL.IDX PT, R0, R16, RZ, 0x1f ;  /* 0x00001fff10007589 */ /* 0x000fe200000e0000 */
[C---:B------:R-:W-:Y:S02]  /*1f580*/  ISETP.GE.U32.AND P4, PT, R6.reuse, 0x8, PT ;  /* 0x000000080600780c */ /* 0x040fe40003f86070 */
[C---:B------:R-:W-:Y:S01]  /*1f590*/  ISETP.GE.U32.AND P5, PT, R6.reuse, 0x10, PT ;  /* 0x000000100600780c */ /* 0x040fe20003fa6070 */
[----:B------:R-:W-:Y:S01]  /*1f5a0*/  SHFL.IDX PT, R4, R16, 0x1, 0x1f ;  /* 0x00201f0010047f89 */ /* 0x000fe200000e0000 */
        /* <DEDUP_REMOVED lines=19> */
.L_x_3157:
[----:B------:R-:W-:Y:S02]  /*1f6e0*/  ULDC UR4, c[0x0][0xc38] ;  /* 0x00030e0000047ab9 */ /* 0x000fe40000000800 */
[----:B------:R-:W-:-:S04]  /*1f6f0*/  IMAD.U32 R5, RZ, RZ, UR4 ;  /* 0x00000004ff057e24 */ /* 0x000fc8000f8e00ff */
[----:B-1----:R-:W-:-:S04]  /*1f700*/  IMAD R16, R14, R5, RZ ;  /* 0x000000050e107224 */ /* 0x002fc800078e02ff */
[----:B------:R-:W-:-:S05]  /*1f710*/  IMAD.IADD R4, R4, 0x1, R16 ;  /* 0x0000000104047824 */ /* 0x000fca00078e0210 */
[----:B------:R-:W-:-:S13]  /*1f720*/  ISETP.GT.AND P6, PT, R4, R0, PT ;  /* 0x000000000400720c */ /* 0x000fda0003fc4270 */
[----:B------:R-:W-:Y:S05]  /*1f730*/  @P6 BRA `(.L_x_3062) ;  /* 0x00000000009c6947 */ /* 0x000fea0003800000 */
.L_x_3067:
        /* <DEDUP_REMOVED lines=14> */
.L_x_3065:
[----:B------:R-:W-:Y:S05]  /*1f820*/  BSYNC B0 ;  /* 0x0000000000007941 */ /* 0x000fea0003800000 */
.L_x_3064:
[----:B------:R-:W-:-:S03]  /*1f830*/  UMOV UR4, 0xffffffff ;  /* 0xffffffff00047882 */ /* 0x000fc60000000000 */
[----:B------:R-:W-:Y:S05]  /*1f840*/  BRA.DIV UR4, `(.L_x_3066) ;  /* 0x0000002a04287947 */ /* 0x000fea000b800000 */
[----:B-----5:R-:W0:Y:S02]  /*1f850*/  SHFL.UP PT, R14, R2, 0x1, RZ ;  /* 0x04200000020e7989 */ /* 0x020e2400000e00ff */
[----:B0-----:R-:W-:-:S04]  /*1f860*/  SEL R3, R14, RZ, P1 ;  /* 0x000000ff0e037207 */ /* 0x001fc80000800000 */
[----:B------:R-:W-:-:S05]  /*1f870*/  IADD3 R3, R2, R3, RZ ;  /* 0x0000000302037210 */ /* 0x000fca0007ffe0ff */
        /* <DEDUP_REMOVED lines=13> */
.L_x_3165:
[----:B------:R-:W-:Y:S02]  /*1f950*/  ULDC UR4, c[0x0][0xc38] ;  /* 0x00030e0000047ab9 */ /* 0x000fe40000000800 */
[----:B------:R-:W-:-:S04]  /*1f960*/  IMAD.U32 R5, RZ, RZ, UR4 ;  /* 0x00000004ff057e24 */ /* 0x000fc8000f8e00ff */
[----:B-1----:R-:W-:-:S04]  /*1f970*/  IMAD R16, R14, R5, RZ ;  /* 0x000000050e107224 */ /* 0x002fc800078e02ff */
[----:B------:R-:W-:-:S05]  /*1f980*/  IMAD.IADD R4, R16, 0x1, R4 ;  /* 0x0000000110047824 */ /* 0x000fca00078e0204 */
[----:B------:R-:W-:-:S13]  /*1f990*/  ISETP.GT.AND P6, PT, R4, R0, PT ;  /* 0x000000000400720c */ /* 0x000fda0003fc4270 */
[----:B------:R-:W-:Y:S05]  /*1f9a0*/  @!P6 BRA `(.L_x_3067) ;  /* 0xfffffffc0064e947 */ /* 0x000fea000383ffff */
.L_x_3062:
        /* <DEDUP_REMOVED lines=8> */
.L_x_3169:
[----:B------:R-:W-:Y:S01]  /*1fa30*/  ISETP.NE.AND P0, PT, R4, RZ, PT ;  /* 0x000000ff0400720c */ /* 0x000fe20003f05270 */
[----:B------:R-:W-:-:S12]  /*1fa40*/  IMAD.MOV.U32 R4, RZ, RZ, RZ ;  /* 0x000000ffff047224 */ /* 0x000fd800078e00ff */
[----:B------:R-:W-:Y:S05]  /*1fa50*/  @!P0 BRA `(.L_x_3069) ;  /* 0x0000000000108947 */ /* 0x000fea0003800000 */
[----:B------:R-:W-:Y:S01]  /*1fa60*/  UMOV UR4, 0xffffffff ;  /* 0xffffffff00047882 */ /* 0x000fe20000000000 */
[----:B------:R-:W-:Y:S02]  /*1fa70*/  VIADD R12, R6, 0xffffffff ;  /* 0xffffffff060c7836 */ /* 0x000fe40000000000 */
[----:B------:R-:W-:Y:S05]  /*1fa80*/  BRA.DIV UR4, `(.L_x_3070) ;  /* 0x0000002a04a07947 */ /* 0x000fea000b800000 */
[----:B------:R3:W4:Y:S02]  /*1fa90*/  SHFL.IDX PT, R4, R3, R12, 0x1f ;  /* 0x00001f0c03047589 */ /* 0x00072400000e0000 */
.L_x_3069:
        /* <DEDUP_REMOVED lines=35> */
[----:B------:R-:W-:-:S04]  /*1fcd0*/  VIADDMNMX R5, R3, R5, R7, PT ;  /* 0x0000000503057246 */ /* 0x000fc80003800107 */
        /* <DEDUP_REMOVED lines=15> */
[----:B------:R-:W-:Y:S01]  /*1fdd0*/  @!P1 IMAD.IADD R3, R3, 0x1, -R7 ;  /* 0x0000000103039824 */ /* 0x000fe200078e0a07 */
[----:B------:R-:W-:Y:S02]  /*1fde0*/  @!P1 IADD3 R2, R2, 0x1, RZ ;  /* 0x0000000102029810 */ /* 0x000fe40007ffe0ff */
[----:B------:R-:W-:Y:S02]  /*1fdf0*/  ISETP.NE.AND P1, PT, R5, RZ, PT ;  /* 0x000000ff0500720c */ /* 0x000fe40003f25270 */
[----:B------:R-:W-:Y:S02]  /*1fe00*/  ISETP.GE.U32.AND P0, PT, R3, R7, PT ;  /* 0x000000070300720c */ /* 0x000fe40003f06070 */
[----:B------:R-:W-:-:S04]  /*1fe10*/  LOP3.LUT R3, R0, R5, RZ, 0x3c, !PT ;  /* 0x0000000500037212 */ /* 0x000fc800078e3cff */
[----:B------:R-:W-:Y:S01]  /*1fe20*/  ISETP.GE.AND P2, PT, R3, RZ, PT ;  /* 0x000000ff0300720c */ /* 0x000fe20003f46270 */
[----:B------:R-:W-:-:S06]  /*1fe30*/  IMAD.IADD R3, R0, 0x1, R4 ;  /* 0x0000000100037824 */ /* 0x000fcc00078e0204 */
[----:B------:R-:W-:-:S06]  /*1fe40*/  @P0 VIADD R2, R2, 0x1 ;  /* 0x0000000102020836 */ /* 0x000fcc0000000000 */
[----:B------:R-:W-:Y:S01]  /*1fe50*/  @!P2 IMAD.MOV R2, RZ, RZ, -R2 ;  /* 0x000000ffff02a224 */ /* 0x000fe200078e0a02 */
[----:B------:R-:W-:Y:S01]  /*1fe60*/  @!P1 LOP3.LUT R2, RZ, R5, RZ, 0x33, !PT ;  /* 0x00000005ff029212 */ /* 0x000fe200078e33ff */
[----:B------:R-:W-:-:S04]  /*1fe70*/  IMAD.MOV R5, RZ, RZ, -R5 ;  /* 0x000000ffff057224 */ /* 0x000fc800078e0a05 */
[----:B------:R-:W-:Y:S01]  /*1fe80*/  IMAD R18, R2, R5, R3 ;  /* 0x0000000502127224 */ /* 0x000fe200078e0203 */
[----:B------:R-:W-:-:S05]  /*1fe90*/  LOP3.LUT R2, RZ, R2, RZ, 0x33, !PT ;  /* 0x00000002ff027212 */ /* 0x000fca00078e33ff */
[----:B------:R-:W-:Y:S01]  /*1fea0*/  IMAD.IADD R17, R17, 0x1, R2 ;  /* 0x0000000111117824 */ /* 0x000fe200078e0202 */
[----:B------:R-:W-:Y:S06]  /*1feb0*/  BRA `(.L_x_3071) ;  /* 0x00000000001c7947 */ /* 0x000fec0003800000 */
.L_x_3063:
[----:B------:R-:W-:Y:S01]  /*1fec0*/  UMOV UR4, URZ ;  /* 0x0000003f00047c82 */ /* 0x000fe20008000000 */
[----:B------:R-:W-:Y:S01]  /*1fed0*/  UMOV UR5, URZ ;  /* 0x0000003f00057c82 */ /* 0x000fe20008000000 */
[----:B------:R-:W-:Y:S01]  /*1fee0*/  ULDC UR6, c[0x0][0xc3c] ;  /* 0x00030f0000067ab9 */ /* 0x000fe20000000800 */
[----:B------:R-:W-:Y:S02]  /*1fef0*/  IMAD.MOV.U32 R16, RZ, RZ, R0 ;  /* 0x000000ffff107224 */ /* 0x000fe400078e0000 */
[----:B------:R-:W-:Y:S02]  /*1ff00*/  IMAD.U32 R17, RZ, RZ, UR4 ;  /* 0x00000004ff117e24 */ /* 0x000fe4000f8e00ff */
[----:B------:R-:W-:Y:S02]  /*1ff10*/  IMAD.U32 R18, RZ, RZ, UR5 ;  /* 0x00000005ff127e24 */ /* 0x000fe4000f8e00ff */
[----:B------:R-:W-:-:S07]  /*1ff20*/  IMAD.U32 R19, RZ, RZ, UR6 ;  /* 0x00000006ff137e24 */ /* 0x000fce000f8e00ff */
.L_x_3071:
[----:B------:R1:W2:Y:S01]  /*1ff30*/  LDL R2, [R1] ;  /* 0x0000000001027983 */ /* 0x0002a20000100800 */
[----:B------:R-:W3:Y:S01]  /*1ff40*/  S2R R0, SR_TID.X ;  /* 0x0000000000007919 */ /* 0x000ee20000002100 */
[----:B------:R-:W-:Y:S05]  /*1ff50*/  WARPSYNC.ALL ;  /* 0x0000000000007948 */ /* 0x000fea0003800000 */
[----:B---3--:R-:W-:Y:S01]  /*1ff60*/  LOP3.LUT R0, R0, 0x1f, RZ, 0xc0, !PT ;  /* 0x0000001f00007812 */ /* 0x008fe200078ec0ff */
[----:B------:R-:W-:Y:S03]  /*1ff70*/  BAR.SYNC.DEFER_BLOCKING 0x4, 0x180 ;  /* 0x0106000000007b1d */ /* 0x000fe60000010000 */
[----:B------:R-:W-:-:S13]  /*1ff80*/  ISETP.NE.AND P0, PT, R0, RZ, PT ;  /* 0x000000ff0000720c */ /* 0x000fda0003f05270 */
[----:B0-----:R-:W2:Y:S01]  /*1ff90*/  @!P0 S2R R3, SR_CgaCtaId ;  /* 0x0000000000038919 */ /* 0x001ea20000008800 */
[----:B------:R-:W-:-:S04]  /*1ffa0*/  @!P0 MOV R0, 0x400 ;  /* 0x0000040000008802 */ /* 0x000fc80000000f00 */
[----:B--2---:R-:W-:-:S05]  /*1ffb0*/  @!P0 LEA R2, R3, R0, 0x18 ;  /* 0x0000000003028211 */ /* 0x004fca00078ec0ff */
[----:B------:R1:W-:Y:S04]  /*1ffc0*/  @!P0 STS.128 [R2+0x28cd0], R16 ;  /* 0x028cd01002008388 */ /* 0x0003e80000000c00 */
[----:B------:R1:W-:Y:S01]  /*1ffd0*/  @!P0 STL [R1], R2 ;  /* 0x0000000201008387 */ /* 0x0003e20000100800 */
[----:B------:R-:W-:Y:S06]  /*1ffe0*/  BAR.ARV 0x5, 0x180 ;  /* 0x0146000000007b1d */ /* 0x000fec0000002000 */
.L_x_3060:
[----:B------:R-:W-:Y:S02]  /*1fff0*/  ULDC UR4, c[0x0][0xc3c] ;  /* 0x00030f0000047ab9 */ /* 0x000fe40000000800 */
[----:B---3--:R-:W-:-:S13]  /*20000*/  ISETP.GE.AND P0, PT, R19, UR4, PT ;  /* 0x0000000413007c0c */ /* 0x008fda000bf06270 */
[----:B------:R-:W-:Y:S05]  /*20010*/  @!P0 BRA `(.L_x_3072) ;  /* 0xffffff7c00808947 */ /* 0x000fea000383ffff */
[----:B------:R-:W-:Y:S05]  /*20020*/  BSYNC B8 ;  /* 0x0000000000087941 */ /* 0x000fea0003800000 */
.L_x_2892:
[----:B--2---:R-:W2:Y:S01]  /*20030*/  LDL.LU R0, [R1+0x48] ;  /* 0x0000480001007983 */ /* 0x004ea20000300800 */
[----:B------:R-:W-:Y:S01]  /*20040*/  BSSY B0, `(.L_x_3073) ;  /* 0x000000b000007945 */ /* 0x000fe20003800000 */
[----:B0-----:R-:W0:Y:S01]  /*20050*/  S2R R5, SR_CgaCtaId ;  /* 0x0000000000057919 */ /* 0x001e220000008800 */
[----:B--2---:R-:W-:-:S05]  /*20060*/  VIADD R0, R0, 0x1 ;  /* 0x0000000100007836 */ /* 0x004fca0000000000 */
[----:B-1----:R-:W-:-:S04]  /*20070*/  LEA.HI R2, R0, R0, RZ, 0x1 ;  /* 0x0000000000027211 */ /* 0x002fc800078f08ff */
[----:B------:R-:W-:-:S05]  /*20080*/  LOP3.LUT R3, R2, 0xfffffffe, RZ, 0xc0, !PT ;  /* 0xfffffffe02037812 */ /* 0x000fca00078ec0ff */
[----:B------:R-:W-:Y:S01]  /*20090*/  IMAD.IADD R3, R0, 0x1, -R3 ;  /* 0x0000000100037824 */ /* 0x000fe200078e0a03 */
[----:B------:R-:W-:-:S04]  /*200a0*/  MOV R0, 0x400 ;  /* 0x0000040000007802 */ /* 0x000fc80000000f00 */
[----:B0-----:R-:W-:Y:S02]  /*200b0*/  LEA R0, R5, R0, 0x18 ;  /* 0x0000000005007211 */ /* 0x001fe400078ec0ff */
[----:B------:R-:W-:-:S04]  /*200c0*/  SHF.L.U32 R3, R3, 0x1f, RZ ;  /* 0x0000001f03037819 */ /* 0x000fc800000006ff */
[----:B------:R-:W0:Y:S02]  /*200d0*/  SYNCS.PHASECHK.TRANS64.TRYWAIT P0, [R0+URZ+0x28c20], R3 ;  /* 0x028c2003000075a7 */ /* 0x000e24000800017f */
[----:B0-----:R-:W-:Y:S05]  /*200e0*/  @!P0 BRA `(.L_x_3074) ;  /* 0x0000002400308947 */ /* 0x001fea0003800000 */
.L_x_3172:
[----:B------:R-:W-:Y:S05]  /*200f0*/  BSYNC B0 ;  /* 0x0000000000007941 */ /* 0x000fea0003800000 */
.L_x_3073:
[----:B------:R-:W-:-:S03]  /*20100*/  UMOV UR4, 0xffffffff ;  /* 0xffffffff00047882 */ /* 0x000fc60000000000 */
[----:B------:R-:W-:Y:S05]  /*20110*/  BRA.DIV UR4, `(.L_x_3075) ;  /* 0x0000002604387947 */ /* 0x000fea000b800000 */
[----:B------:R-:W1:Y:S02]  /*20120*/  S2R R2, SR_TID.X ;  /* 0x0000000000027919 */ /* 0x000e640000002100 */
[----:B-1----:R-:W-:-:S04]  /*20130*/  SHF.R.U32.HI R2, RZ, 0x5, R2 ;  /* 0x00000005ff027819 */ /* 0x002fc80000011602 */
[----:B------:R-:W-:-:S05]  /*20140*/  LOP3.LUT R2, R2, 0x3, RZ, 0xc0, !PT ;  /* 0x0000000302027812 */ /* 0x000fca00078ec0ff */
[----:B------:R1:W2:Y:S02]  /*20150*/  SHFL.IDX PT, R14, R2, RZ, 0x1f ;  /* 0x00001fff020e7589 */ /* 0x0002a400000e0000 */
.L_x_3175:
[----:B--2---:R-:W-:-:S13]  /*20160*/  ISETP.NE.AND P0, PT, R14, RZ, PT ;  /* 0x000000ff0e00720c */ /* 0x004fda0003f05270 */
[----:B------:R-:W-:Y:S05]  /*20170*/  @P0 BRA `(.L_x_2673) ;  /* 0x0000000000940947 */ /* 0x000fea0003800000 */
[----:B------:R-:W-:-:S03]  /*20180*/  UMOV UR4, 0xffffffff ;  /* 0xffffffff00047882 */ /* 0x000fc60000000000 */
[----:B------:R-:W-:Y:S05]  /*20190*/  BRA.DIV UR4, `(.L_x_3076) ;  /* 0x00000026044c7947 */ /* 0x000fea000b800000 */
[----:B------:R-:W-:-:S13]  /*201a0*/  ELECT P6, URZ, PT ;  /* 0x00000000003f782f */ /* 0x000fda00038c0000 */
.L_x_3178:
[----:B------:R-:W-:Y:S05]  /*201b0*/  @!P6 BRA `(.L_x_2673) ;  /* 0x000000000084e947 */ /* 0x000fea0003800000 */
[----:B------:R-:W-:-:S06]  /*201c0*/  ULOP3.LUT UR4, UR36, 0x2, URZ, 0xfc, !UPT ;  /* 0x0000000224047892 */ /* 0x000fcc000f8efc3f */
[----:B-1----:R-:W-:-:S05]  /*201d0*/  IMAD.U32 R2, RZ, RZ, UR4 ;  /* 0x00000004ff027e24 */ /* 0x002fca000f8e00ff */
[----:B------:R-:W-:-:S13]  /*201e0*/  ISETP.NE.AND P2, PT, R2, 0x3, PT ;  /* 0x000000030200780c */ /* 0x000fda0003f45270 */
[----:B------:R-:W-:Y:S05]  /*201f0*/  @!P2 BRA `(.L_x_3077) ;  /* 0x000000000004a947 */ /* 0x000fea0003800000 */
[----:B------:R-:W-:Y:S01]  /*20200*/  BPT.TRAP 0x1 ;  /* 0x000000040000795c */ /* 0x000fe20000300000 */
.L_x_3077:
        /* <DEDUP_REMOVED lines=14> */
.L_x_3179:
[----:B------:R-:W1:Y:S02]  /*202f0*/  SYNCS.PHASECHK.TRANS64.TRYWAIT P0, [R7+URZ], R2 ;  /* 0x00000002070075a7 */ /* 0x000e64000800017f */
[----:B-1----:R-:W-:Y:S05]  /*20300*/  @!P0 BRA `(.L_x_3079) ;  /* 0x0000002400248947 */ /* 0x002fea0003800000 */
.L_x_3180:
[----:B------:R-:W-:Y:S05]  /*20310*/  @!P2 BRA `(.L_x_3080) ;  /* 0x000000000004a947 */ /* 0x000fea0003800000 */
[----:B------:R-:W-:Y:S01]  /*20320*/  BPT.TRAP 0x1 ;  /* 0x000000040000795c */ /* 0x000fe20000300000 */
.L_x_3080:
[----:B------:R-:W2:Y:S01]  /*20330*/  LDL.LU R4, [R1+0x4] ;  /* 0x0000040001047983 */ /* 0x000ea20000300800 */
[----:B------:R-:W-:-:S04]  /*20340*/  VIADD R0, R0, 0x28c60 ;  /* 0x00028c6000007836 */ /* 0x000fc80000000000 */
[----:B--2---:R-:W-:-:S04]  /*20350*/  IMAD R4, R4, 0x8, R0 ;  /* 0x0000000804047824 */ /* 0x004fc800078e0200 */
[----:B------:R-:W2:Y:S02]  /*20360*/  SYNCS.PHASECHK.TRANS64.TRYWAIT P0, [R4+URZ], R5 ;  /* 0x00000005040075a7 */ /* 0x000ea4000800017f */
[----:B--2---:R-:W-:Y:S05]  /*20370*/  @!P0 BRA `(.L_x_3081) ;  /* 0x00000024001c8947 */ /* 0x004fea0003800000 */
.L_x_3181:
[----:B------:R-:W-:-:S07]  /*20380*/  IMAD R3, R3, 0x8, R0 ;  /* 0x0000000803037824 */ /* 0x000fce00078e0200 */
.L_x_3082:
[----:B---3--:R3:W4:Y:S02]  /*20390*/  SYNCS.PHASECHK.TRANS64.TRYWAIT P0, [R3+URZ], R2 ;  /* 0x00000002030075a7 */ /* 0x008724000800017f */
[----:B----4-:R-:W-:Y:S05]  /*203a0*/  @!P0 NANOSLEEP.SYNCS 0x989680 ;  /* 0x009896800000895d */ /* 0x010fea0003900000 */
[----:B------:R-:W4:Y:S02]  /*203b0*/  @!P0 SYNCS.PHASECHK.TRANS64 P0, [R3+URZ], R2 ;  /* 0x00000002030085a7 */ /* 0x000f24000800007f */
[----:B----4-:R-:W-:Y:S05]  /*203c0*/  @!P0 BRA `(.L_x_3082) ;  /* 0xfffffffc00f08947 */ /* 0x010fea000383ffff */
.L_x_2673:
[----:B------:R-:W-:Y:S05]  /*203d0*/  BSYNC B9 ;  /* 0x0000000000097941 */ /* 0x000fea0003800000 */
.L_x_2670:
[----:B------:R-:W-:Y:S05]  /*203e0*/  EXIT ;  /* 0x000000000000794d */ /* 0x000fea0003800000 */
.L_x_2697:
[----:B0-----:R0:W1:Y:S02]  /*203f0*/  SYNCS.PHASECHK.TRANS64.TRYWAIT P5, [R64+URZ+0x28c90], R43 ;  /* 0x028c902b400075a7 */ /* 0x00106400080a017f */
[----:B-1----:R-:W-:Y:S05]  /*20400*/  @!P5 NANOSLEEP.SYNCS 0x989680 ;  /* 0x009896800000d95d */ /* 0x002fea0003900000 */
[----:B------:R-:W1:Y:S02]  /*20410*/  @!P5 SYNCS.PHASECHK.TRANS64 P5, [R64+URZ+0x28c90], R43 ;  /* 0x028c902b4000d5a7 */ /* 0x000e6400080a007f */
[----:B-1----:R-:W-:Y:S05]  /*20420*/  @!P5 BRA `(.L_x_2697) ;  /* 0xfffffffc00f0d947 */ /* 0x002fea000383ffff */
[----:B------:R-:W-:Y:S05]  /*20430*/  BRA `(.L_x_3083) ;  /* 0xfffffe2400707947 */ /* 0x000fea000383ffff */
.L_x_2707:
[----:B0-----:R0:W1:Y:S02]  /*20440*/  SYNCS.PHASECHK.TRANS64.TRYWAIT P5, [R64+URZ+0x28c90], R43 ;  /* 0x028c902b400075a7 */ /* 0x00106400080a017f */
[----:B-1----:R-:W-:Y:S05]  /*20450*/  @!P5 NANOSLEEP.SYNCS 0x989680 ;  /* 0x009896800000d95d */ /* 0x002fea0003900000 */
[----:B------:R-:W1:Y:S02]  /*20460*/  @!P5 SYNCS.PHASECHK.TRANS64 P5, [R64+URZ+0x28c90], R43 ;  /* 0x028c902b4000d5a7 */ /* 0x000e6400080a007f */
[----:B-1----:R-:W-:Y:S05]  /*20470*/  @!P5 BRA `(.L_x_2707) ;  /* 0xfffffffc00f0d947 */ /* 0x002fea000383ffff */
[----:B------:R-:W-:Y:S05]  /*20480*/  BRA `(.L_x_3084) ;  /* 0xfffffe2c00c07947 */ /* 0x000fea000383ffff */
.L_x_2712:
[----:B0-----:R0:W1:Y:S02]  /*20490*/  SYNCS.PHASECHK.TRANS64.TRYWAIT P5, [R64+URZ+0x28c90], R43 ;  /* 0x028c902b400075a7 */ /* 0x00106400080a017f */
[----:B-1----:R-:W-:Y:S05]  /*204a0*/  @!P5 NANOSLEEP.SYNCS 0x989680 ;  /* 0x009896800000d95d */ /* 0x002fea0003900000 */
[----:B------:R-:W1:Y:S02]  /*204b0*/  @!P5 SYNCS.PHASECHK.TRANS64 P5, [R64+URZ+0x28c90], R43 ;  /* 0x028c902b4000d5a7 */ /* 0x000e6400080a007f */
[----:B-1----:R-:W-:Y:S05]  /*204c0*/  @!P5 BRA `(.L_x_2712) ;  /* 0xfffffffc00f0d947 */ /* 0x002fea000383ffff */
[----:B------:R-:W-:Y:S05]  /*204d0*/  BRA `(.L_x_3085) ;  /* 0xfffffe3400d47947 */ /* 0x000fea000383ffff */
.L_x_2716:
[----:B--2---:R2:W0:Y:S02]  /*204e0*/  SYNCS.PHASECHK.TRANS64.TRYWAIT P5, [R64+URZ+0x28cb0], R43 ;  /* 0x028cb02b400075a7 */ /* 0x00442400080a017f */
[----:B0-----:R-:W-:Y:S05]  /*204f0*/  @!P5 NANOSLEEP.SYNCS 0x989680 ;  /* 0x009896800000d95d */ /* 0x001fea0003900000 */
[----:B------:R-:W0:Y:S02]  /*20500*/  @!P5 SYNCS.PHASECHK.TRANS64 P5, [R64+URZ+0x28cb0], R43 ;  /* 0x028cb02b4000d5a7 */ /* 0x000e2400080a007f */
[----:B0-----:R-:W-:Y:S05]  /*20510*/  @!P5 BRA `(.L_x_2716) ;  /* 0xfffffffc00f0d947 */ /* 0x001fea000383ffff */
[----:B------:R-:W-:Y:S05]  /*20520*/  BRA `(.L_x_3086) ;  /* 0xfffffe3800507947 */ /* 0x000fea000383ffff */
.L_x_2735:
[----:B0-----:R0:W1:Y:S02]  /*20530*/  SYNCS.PHASECHK.TRANS64.TRYWAIT P1, [R22+URZ+0x28c50], R3 ;  /* 0x028c5003160075a7 */ /* 0x001064000802017f */
[----:B-1----:R-:W-:Y:S05]  /*20540*/  @!P1 NANOSLEEP.SYNCS 0x989680 ;  /* 0x009896800000995d */ /* 0x002fea0003900000 */
[----:B------:R-:W1:Y:S02]  /*20550*/  @!P1 SYNCS.PHASECHK.TRANS64 P1, [R22+URZ+0x28c50], R3 ;  /* 0x028c5003160095a7 */ /* 0x000e64000802007f */
[----:B-1----:R-:W-:Y:S05]  /*20560*/  @!P1 BRA `(.L_x_2735) ;  /* 0xfffffffc00f09947 */ /* 0x002fea000383ffff */
[----:B------:R-:W-:Y:S05]  /*20570*/  BRA `(.L_x_3087) ;  /* 0xfffffe4800747947 */ /* 0x000fea000383ffff */
.L_x_2742:
[----:B-1----:R1:W2:Y:S02]  /*20580*/  SYNCS.PHASECHK.TRANS64.TRYWAIT P2, [R0+URZ+0x28c50], R5 ;  /* 0x028c5005000075a7 */ /* 0x0022a4000804017f */
[----:B--2---:R-:W-:Y:S05]  /*20590*/  @!P2 NANOSLEEP.SYNCS 0x989680 ;  /* 0x009896800000a95d */ /* 0x004fea0003900000 */
[----:B------:R-:W2:Y:S02]  /*205a0*/  @!P2 SYNCS.PHASECHK.TRANS64 P2, [R0+URZ+0x28c50], R5 ;  /* 0x028c50050000a5a7 */ /* 0x000ea4000804007f */
[----:B--2---:R-:W-:Y:S05]  /*205b0*/  @!P2 BRA `(.L_x_2742) ;  /* 0xfffffffc00f0a947 */ /* 0x004fea000383ffff */
[----:B------:R-:W-:Y:S05]  /*205c0*/  BRA `(.L_x_2741) ;  /* 0xfffffe54009c7947 */ /* 0x000fea000383ffff */
.L_x_2763:
        /* <DEDUP_REMOVED lines=8> */
.L_x_3089:
[----:B------:R-:W-:Y:S05]  /*20650*/  BSYNC B1 ;  /* 0x0000000000017941 */ /* 0x000fea0003800000 */
.L_x_3088:
[----:B------:R-:W-:Y:S01]  /*20660*/  IMAD.MOV.U32 R13, RZ, RZ, R4 ;  /* 0x000000ffff0d7224 */ /* 0x000fe200078e0004 */
[----:B------:R-:W-:Y:S01]  /*20670*/  MOV R11, 0x1c1f ;  /* 0x00001c1f000b7802 */ /* 0x000fe20000000f00 */
[----:B------:R-:W-:Y:S02]  /*20680*/  IMAD.MOV.U32 R12, RZ, RZ, RZ ;  /* 0x000000ffff0c7224 */ /* 0x000fe400078e00ff */
[----:B------:R-:W-:Y:S02]  /*20690*/  IMAD.MOV.U32 R15, RZ, RZ, -0x1 ;  /* 0xffffffffff0f7424 */ /* 0x000fe400078e00ff */
[----:B------:R-:W-:-:S07]  /*206a0*/  IMAD.MOV.U32 R3, RZ, RZ, R14 ;  /* 0x000000ffff037224 */ /* 0x000fce00078e000e */
[----:B------:R-:W-:Y:S05]  /*206b0*/  WARPSYNC.COLLECTIVE R15, `(.L_x_3090) ;  /* 0x000000000f087348 */ /* 0x000fea0003c00000 */
[----:B------:R0:W1:Y:S02]  /*206c0*/  SHFL.IDX P6, R14, R13, R12, R11 ;  /* 0x0000000c0d0e7389 */ /* 0x00006400000c000b */
[----:B01----:R-:W-:Y:S01]  /*206d0*/  ENDCOLLECTIVE ;  /* 0x000000000000791b */ /* 0x003fe20003800000 */
.L_x_3090:
[----:B------:R-:W-:Y:S02]  /*206e0*/  IMAD.MOV.U32 R13, RZ, RZ, R8 ;  /* 0x000000ffff0d7224 */ /* 0x000fe400078e0008 */
[----:B------:R-:W-:-:S07]  /*206f0*/  IMAD.MOV.U32 R0, RZ, RZ, R14 ;  /* 0x000000ffff007224 */ /* 0x000fce00078e000e */
[----:B------:R-:W-:Y:S05]  /*20700*/  WARPSYNC.COLLECTIVE R15, `(.L_x_3091) ;  /* 0x000000000f087348 */ /* 0x000fea0003c00000 */
[----:B------:R0:W1:Y:S02]  /*20710*/  SHFL.IDX P6, R14, R13, R12, R11 ;  /* 0x0000000c0d0e7389 */ /* 0x00006400000c000b */
[----:B01----:R-:W-:Y:S01]  /*20720*/  ENDCOLLECTIVE ;  /* 0x000000000000791b */ /* 0x003fe20003800000 */
.L_x_3091:
[----:B------:R-:W-:Y:S02]  /*20730*/  IMAD.MOV.U32 R13, RZ, RZ, R7 ;  /* 0x000000ffff0d7224 */ /* 0x000fe400078e0007 */
[----:B------:R-:W-:-:S07]  /*20740*/  IMAD.MOV.U32 R5, RZ, RZ, R14 ;  /* 0x000000ffff057224 */ /* 0x000fce00078e000e */
[----:B------:R-:W-:Y:S05]  /*20750*/  WARPSYNC.COLLECTIVE R15, `(.L_x_3092) ;  /* 0x000000000f087348 */ /* 0x000fea0003c00000 */
[----:B------:R0:W1:Y:S02]  /*20760*/  SHFL.IDX P6, R14, R13, R12, R11 ;  /* 0x0000000c0d0e7389 */ /* 0x00006400000c000b */
[----:B01----:R-:W-:Y:S01]  /*20770*/  ENDCOLLECTIVE ;  /* 0x000000000000791b */ /* 0x003fe20003800000 */
.L_x_3092:
[----:B------:R-:W-:Y:S05]  /*20780*/  BRA `(.L_x_3093) ;  /* 0xfffffe70001c7947 */ /* 0x000fea000383ffff */
.L_x_2766:
[----:B------:R-:W-:Y:S01]  /*20790*/  BSSY B1, `(.L_x_3094) ;  /* 0x0000008000017945 */ /* 0x000fe20003800000 */
[----:B------:R-:W-:Y:S02]  /*207a0*/  IMAD.MOV.U32 R13, RZ, RZ, R6 ;  /* 0x000000ffff0d7224 */ /* 0x000fe400078e0006 */
[----:B------:R-:W-:Y:S02]  /*207b0*/  IMAD.MOV.U32 R12, RZ, RZ, 0x1 ;  /* 0x00000001ff0c7424 */ /* 0x000fe400078e00ff */
[----:B------:R-:W-:Y:S02]  /*207c0*/  IMAD.MOV.U32 R11, RZ, RZ, 0x1c1f ;  /* 0x00001c1fff0b7424 */ /* 0x000fe400078e00ff */
[----:B------:R-:W-:-:S07]  /*207d0*/  IMAD.MOV.U32 R15, RZ, RZ, -0x1 ;  /* 0xffffffffff0f7424 */ /* 0x000fce00078e00ff */
[----:B0---4-:R-:W-:Y:S05]  /*207e0*/  WARPSYNC.COLLECTIVE R15, `(.L_x_3095) ;  /* 0x000000000f087348 */ /* 0x011fea0003c00000 */
[----:B----4-:R1:W2:Y:S02]  /*207f0*/  SHFL.IDX P6, R14, R13, R12, R11 ;  /* 0x0000000c0d0e7389 */ /* 0x0102a400000c000b */
[----:B012---:R-:W-:Y:S01]  /*20800*/  ENDCOLLECTIVE ;  /* 0x000000000000791b */ /* 0x007fe20003800000 */
.L_x_3095:
[----:B------:R-:W-:Y:S05]  /*20810*/  BSYNC B1 ;  /* 0x0000000000017941 */ /* 0x000fea0003800000 */
.L_x_3094:
[----:B------:R-:W-:Y:S02]  /*20820*/  IMAD.MOV.U32 R13, RZ, RZ, R4 ;  /* 0x000000ffff0d7224 */ /* 0x000fe400078e0004 */
[----:B------:R-:W-:Y:S02]  /*20830*/  IMAD.MOV.U32 R12, RZ, RZ, 0x1 ;  /* 0x00000001ff0c7424 */ /* 0x000fe400078e00ff */
[----:B------:R-:W-:Y:S02]  /*20840*/  IMAD.MOV.U32 R11, RZ, RZ, 0x1c1f ;  /* 0x00001c1fff0b7424 */ /* 0x000fe400078e00ff */
[----:B------:R-:W-:Y:S02]  /*20850*/  IMAD.MOV.U32 R15, RZ, RZ, -0x1 ;  /* 0xffffffffff0f7424 */ /* 0x000fe400078e00ff */
[----:B------:R-:W-:-:S07]  /*20860*/  IMAD.MOV.U32 R3, RZ, RZ, R14 ;  /* 0x000000ffff037224 */ /* 0x000fce00078e000e */
[----:B------:R-:W-:Y:S05]  /*20870*/  WARPSYNC.COLLECTIVE R15, `(.L_x_3096) ;  /* 0x000000000f087348 */ /* 0x000fea0003c00000 */
[----:B------:R0:W1:Y:S02]  /*20880*/  SHFL.IDX P6, R14, R13, R12, R11 ;  /* 0x0000000c0d0e7389 */ /* 0x00006400000c000b */
[----:B01----:R-:W-:Y:S01]  /*20890*/  ENDCOLLECTIVE ;  /* 0x000000000000791b */ /* 0x003fe20003800000 */
.L_x_3096:
[----:B------:R-:W-:Y:S02]  /*208a0*/  IMAD.MOV.U32 R13, RZ, RZ, R8 ;  /* 0x000000ffff0d7224 */ /* 0x000fe400078e0008 */
[----:B------:R-:W-:-:S07]  /*208b0*/  IMAD.MOV.U32 R0, RZ, RZ, R14 ;  /* 0x000000ffff007224 */ /* 0x000fce00078e000e */
[----:B------:R-:W-:Y:S05]  /*208c0*/  WARPSYNC.COLLECTIVE R15, `(.L_x_3097) ;  /* 0x000000000f087348 */ /* 0x000fea0003c00000 */
[----:B------:R0:W1:Y:S02]  /*208d0*/  SHFL.IDX P6, R14, R13, R12, R11 ;  /* 0x0000000c0d0e7389 */ /* 0x00006400000c000b */
[----:B01----:R-:W-:Y:S01]  /*208e0*/  ENDCOLLECTIVE ;  /* 0x000000000000791b */ /* 0x003fe20003800000 */
.L_x_3097:
[----:B------:R-:W-:Y:S02]  /*208f0*/  IMAD.MOV.U32 R13, RZ, RZ, R7 ;  /* 0x000000ffff0d7224 */ /* 0x000fe400078e0007 */
[----:B------:R-:W-:-:S07]  /*20900*/  IMAD.MOV.U32 R5, RZ, RZ, R14 ;  /* 0x000000ffff057224 */ /* 0x000fce00078e000e */
[----:B------:R-:W-:Y:S05]  /*20910*/  WARPSYNC.COLLECTIVE R15, `(.L_x_3098) ;  /* 0x000000000f087348 */ /* 0x000fea0003c00000 */
[----:B------:R0:W1:Y:S02]  /*20920*/  SHFL.IDX P6, R14, R13, R12, R11 ;  /* 0x0000000c0d0e7389 */ /* 0x00006400000c000b */
[----:B01----:R-:W-:Y:S01]  /*20930*/  ENDCOLLECTIVE ;  /* 0x000000000000791b */ /* 0x003fe20003800000 */
.L_x_3098:
[----:B------:R-:W-:Y:S05]  /*20940*/  BRA `(.L_x_3099) ;  /* 0xfffffe70007c7947 */ /* 0x000fea000383ffff */
.L_x_2770:
[----:B0-----:R0:W1:Y:S02]  /*20950*/  SYNCS.PHASECHK.TRANS64.TRYWAIT P0, [R2+URZ+0x28c00], R35 ;  /* 0x028c0023020075a7 */ /* 0x001064000800017f */
[----:B-1----:R-:W-:Y:S05]  /*20960*/  @!P0 NANOSLEEP.SYNCS 0x989680 ;  /* 0x009896800000895d */ /* 0x002fea0003900000 */
[----:B------:R-:W1:Y:S02]  /*20970*/  @!P0 SYNCS.PHASECHK.TRANS64 P0, [R2+URZ+0x28c00], R35 ;  /* 0x028c0023020085a7 */ /* 0x000e64000800007f */
[----:B-1----:R-:W-:Y:S05]  /*20980*/  @!P0 BRA `(.L_x_2770) ;  /* 0xfffffffc00f08947 */ /* 0x002fea000383ffff */
[----:B------:R-:W-:Y:S05]  /*20990*/  BRA `(.L_x_3100) ;  /* 0xfffffe7400647947 */ /* 0x000fea000383ffff */
.L_x_2778:
        /* <DEDUP_REMOVED lines=8> */
.L_x_3102:
[----:B------:R-:W-:Y:S05]  /*20a20*/  BSYNC B1 ;  /* 0x0000000000017941 */ /* 0x000fea0003800000 */
.L_x_3101:
        /* <DEDUP_REMOVED lines=8> */
.L_x_3103:
[----:B------:R-:W-:Y:S02]  /*20ab0*/  IMAD.MOV.U32 R13, RZ, RZ, R7 ;  /* 0x000000ffff0d7224 */ /* 0x000fe400078e0007 */
[----:B------:R-:W-:-:S07]  /*20ac0*/  IMAD.MOV.U32 R0, RZ, RZ, R14 ;  /* 0x000000ffff007224 */ /* 0x000fce00078e000e */
[----:B------:R-:W-:Y:S05]  /*20ad0*/  WARPSYNC.COLLECTIVE R15, `(.L_x_3104) ;  /* 0x000000000f087348 */ /* 0x000fea0003c00000 */
[----:B------:R0:W1:Y:S02]  /*20ae0*/  SHFL.IDX P6, R14, R13, R12, R11 ;  /* 0x0000000c0d0e7389 */ /* 0x00006400000c000b */
[----:B01----:R-:W-:Y:S01]  /*20af0*/  ENDCOLLECTIVE ;  /* 0x000000000000791b */ /* 0x003fe20003800000 */
.L_x_3104:
[----:B------:R-:W-:Y:S02]  /*20b00*/  IMAD.MOV.U32 R10, RZ, RZ, R0 ;  /* 0x000000ffff0a7224 */ /* 0x000fe400078e0000 */
[----:B------:R-:W-:Y:S02]  /*20b10*/  IMAD.MOV.U32 R13, RZ, RZ, R9 ;  /* 0x000000ffff0d7224 */ /* 0x000fe400078e0009 */
[----:B------:R-:W-:-:S07]  /*20b20*/  IMAD.MOV.U32 R5, RZ, RZ, R14 ;  /* 0x000000ffff057224 */ /* 0x000fce00078e000e */
[----:B------:R-:W-:Y:S05]  /*20b30*/  WARPSYNC.COLLECTIVE R15, `(.L_x_3105) ;  /* 0x000000000f087348 */ /* 0x000fea0003c00000 */
[----:B------:R0:W1:Y:S02]  /*20b40*/  SHFL.IDX P6, R14, R13, R12, R11 ;  /* 0x0000000c0d0e7389 */ /* 0x00006400000c000b */
[----:B01----:R-:W-:Y:S01]  /*20b50*/  ENDCOLLECTIVE ;  /* 0x000000000000791b */ /* 0x003fe20003800000 */
.L_x_3105:
[----:B------:R-:W-:Y:S01]  /*20b60*/  IMAD.MOV.U32 R11, RZ, RZ, R3 ;  /* 0x000000ffff0b7224 */ /* 0x000fe200078e0003 */
[----:B------:R-:W-:Y:S06]  /*20b70*/  BRA `(.L_x_3106) ;  /* 0xfffffe8000787947 */ /* 0x000fec000383ffff */
.L_x_2781:
[----:B------:R-:W-:Y:S01]  /*20b80*/  BSSY B1, `(.L_x_3107) ;  /* 0x0000008000017945 */ /* 0x000fe20003800000 */
[----:B------:R-:W-:Y:S02]  /*20b90*/  IMAD.MOV.U32 R13, RZ, RZ, R8 ;  /* 0x000000ffff0d7224 */ /* 0x000fe400078e0008 */
[----:B------:R-:W-:Y:S02]  /*20ba0*/  IMAD.MOV.U32 R12, RZ, RZ, 0x1 ;  /* 0x00000001ff0c7424 */ /* 0x000fe400078e00ff */
[----:B0-----:R-:W-:Y:S02]  /*20bb0*/  IMAD.MOV.U32 R11, RZ, RZ, 0x1c1f ;  /* 0x00001c1fff0b7424 */ /* 0x001fe400078e00ff */
[----:B------:R-:W-:-:S07]  /*20bc0*/  IMAD.MOV.U32 R15, RZ, RZ, -0x1 ;  /* 0xffffffffff0f7424 */ /* 0x000fce00078e00ff */
[----:B----4-:R-:W-:Y:S05]  /*20bd0*/  WARPSYNC.COLLECTIVE R15, `(.L_x_3108) ;  /* 0x000000000f087348 */ /* 0x010fea0003c00000 */
[----:B----4-:R0:W1:Y:S02]  /*20be0*/  SHFL.IDX P6, R14, R13, R12, R11 ;  /* 0x0000000c0d0e7389 */ /* 0x01006400000c000b */
[----:B01----:R-:W-:Y:S01]  /*20bf0*/  ENDCOLLECTIVE ;  /* 0x000000000000791b */ /* 0x003fe20003800000 */
.L_x_3108:
[----:B------:R-:W-:Y:S05]  /*20c00*/  BSYNC B1 ;  /* 0x0000000000017941 */ /* 0x000fea0003800000 */
.L_x_3107:
        /* <DEDUP_REMOVED lines=8> */
.L_x_3109:
[----:B------:R-:W-:Y:S02]  /*20c90*/  IMAD.MOV.U32 R13, RZ, RZ, R7 ;  /* 0x000000ffff0d7224 */ /* 0x000fe400078e0007 */
[----:B------:R-:W-:-:S07]  /*20ca0*/  IMAD.MOV.U32 R0, RZ, RZ, R14 ;  /* 0x000000ffff007224 */ /* 0x000fce00078e000e */
[----:B------:R-:W-:Y:S05]  /*20cb0*/  WARPSYNC.COLLECTIVE R15, `(.L_x_3110) ;  /* 0x000000000f087348 */ /* 0x000fea0003c00000 */
[----:B------:R0:W1:Y:S02]  /*20cc0*/  SHFL.IDX P6, R14, R13, R12, R11 ;  /* 0x0000000c0d0e7389 */ /* 0x00006400000c000b */
[----:B01----:R-:W-:Y:S01]  /*20cd0*/  ENDCOLLECTIVE ;  /* 0x000000000000791b */ /* 0x003fe20003800000 */
.L_x_3110:
[----:B------:R-:W-:Y:S02]  /*20ce0*/  IMAD.MOV.U32 R13, RZ, RZ, R9 ;  /* 0x000000ffff0d7224 */ /* 0x000fe400078e0009 */
[----:B------:R-:W-:-:S07]  /*20cf0*/  IMAD.MOV.U32 R7, RZ, RZ, R14 ;  /* 0x000000ffff077224 */ /* 0x000fce00078e000e */
[----:B------:R-:W-:Y:S05]  /*20d00*/  WARPSYNC.COLLECTIVE R15, `(.L_x_3111) ;  /* 0x000000000f087348 */ /* 0x000fea0003c00000 */
[----:B------:R0:W1:Y:S02]  /*20d10*/  SHFL.IDX P6, R14, R13, R12, R11 ;  /* 0x0000000c0d0e7389 */ /* 0x00006400000c000b */
[----:B01----:R-:W-:Y:S01]  /*20d20*/  ENDCOLLECTIVE ;  /* 0x000000000000791b */ /* 0x003fe20003800000 */
.L_x_3111:
[----:B------:R-:W-:Y:S02]  /*20d30*/  IMAD.MOV.U32 R12, RZ, RZ, R0 ;  /* 0x000000ffff0c7224 */ /* 0x000fe400078e0000 */
[----:B------:R-:W-:Y:S01]  /*20d40*/  IMAD.MOV.U32 R13, RZ, RZ, R3 ;  /* 0x000000ffff0d7224 */ /* 0x000fe200078e0003 */
[----:B------:R-:W-:Y:S06]  /*20d50*/  BRA `(.L_x_3112) ;  /* 0xfffffe8000a07947 */ /* 0x000fec000383ffff */
.L_x_2785:
[----:B0-----:R0:W1:Y:S02]  /*20d60*/  SYNCS.PHASECHK.TRANS64.TRYWAIT P1, [R2+URZ+0x28c00], R3 ;  /* 0x028c0003020075a7 */ /* 0x001064000802017f */
[----:B-1----:R-:W-:Y:S05]  /*20d70*/  @!P1 NANOSLEEP.SYNCS 0x989680 ;  /* 0x009896800000995d */ /* 0x002fea0003900000 */
[----:B------:R-:W1:Y:S02]  /*20d80*/  @!P1 SYNCS.PHASECHK.TRANS64 P1, [R2+URZ+0x28c00], R3 ;  /* 0x028c0003020095a7 */ /* 0x000e64000802007f */
[----:B-1----:R-:W-:Y:S05]  /*20d90*/  @!P1 BRA `(.L_x_2785) ;  /* 0xfffffffc00f09947 */ /* 0x002fea000383ffff */
[----:B------:R-:W-:Y:S05]  /*20da0*/  BRA `(.L_x_3113) ;  /* 0xfffffe8400307947 */ /* 0x000fea000383ffff */
.L_x_2791:
[----:B--2---:R2:W3:Y:S02]  /*20db0*/  SYNCS.PHASECHK.TRANS64.TRYWAIT P2, [R12+URZ+0x28c30], R21 ;  /* 0x028c30150c0075a7 */ /* 0x0044e4000804017f */
[----:B---3--:R-:W-:Y:S05]  /*20dc0*/  @!P2 NANOSLEEP.SYNCS 0x989680 ;  /* 0x009896800000a95d */ /* 0x008fea0003900000 */
[----:B------:R-:W3:Y:S02]  /*20dd0*/  @!P2 SYNCS.PHASECHK.TRANS64 P2, [R12+URZ+0x28c30], R21 ;  /* 0x028c30150c00a5a7 */ /* 0x000ee4000804007f */
[----:B---3--:R-:W-:Y:S05]  /*20de0*/  @!P2 BRA `(.L_x_2791) ;  /* 0xfffffffc00f0a947 */ /* 0x008fea000383ffff */
[----:B------:R-:W-:Y:S05]  /*20df0*/  BRA `(.L_x_2790) ;  /* 0xfffffe9000807947 */ /* 0x000fea000383ffff */
.L_x_2804:
[----:B-1----:R1:W3:Y:S02]  /*20e00*/  SYNCS.PHASECHK.TRANS64.TRYWAIT P3, [R12+URZ+0x28c50], R21 ;  /* 0x028c50150c0075a7 */ /* 0x0022e4000806017f */
[----:B---3--:R-:W-:Y:S05]  /*20e10*/  @!P3 NANOSLEEP.SYNCS 0x989680 ;  /* 0x009896800000b95d */ /* 0x008fea0003900000 */
[----:B------:R-:W3:Y:S02]  /*20e20*/  @!P3 SYNCS.PHASECHK.TRANS64 P3, [R12+URZ+0x28c50], R21 ;  /* 0x028c50150c00b5a7 */ /* 0x000ee4000806007f */
[----:B---3--:R-:W-:Y:S05]  /*20e30*/  @!P3 BRA `(.L_x_2804) ;  /* 0xfffffffc00f0b947 */ /* 0x008fea000383ffff */
[----:B------:R-:W-:Y:S05]  /*20e40*/  BRA `(.L_x_2803) ;  /* 0xfffffeb000687947 */ /* 0x000fea000383ffff */
.L_x_2816:
[----:B-1----:R1:W2:Y:S02]  /*20e50*/  SYNCS.PHASECHK.TRANS64.TRYWAIT P3, [R215+URZ+0x28c30], R216 ;  /* 0x028c30d8d70075a7 */ /* 0x0022a4000806017f */
[----:B--2---:R-:W-:Y:S05]  /*20e60*/  @!P3 NANOSLEEP.SYNCS 0x989680 ;  /* 0x009896800000b95d */ /* 0x004fea0003900000 */
[----:B------:R-:W2:Y:S02]  /*20e70*/  @!P3 SYNCS.PHASECHK.TRANS64 P3, [R215+URZ+0x28c30], R216 ;  /* 0x028c30d8d700b5a7 */ /* 0x000ea4000806007f */
[----:B--2---:R-:W-:Y:S05]  /*20e80*/  @!P3 BRA `(.L_x_2816) ;  /* 0xfffffffc00f0b947 */ /* 0x004fea000383ffff */
[----:B------:R-:W-:Y:S05]  /*20e90*/  BRA `(.L_x_2815) ;  /* 0xfffffeb400e07947 */ /* 0x000fea000383ffff */
.L_x_2829:
[----:B--2---:R2:W3:Y:S02]  /*20ea0*/  SYNCS.PHASECHK.TRANS64.TRYWAIT P3, [R215+URZ+0x28c50], R216 ;  /* 0x028c50d8d70075a7 */ /* 0x0044e4000806017f */
[----:B---3--:R-:W-:Y:S05]  /*20eb0*/  @!P3 NANOSLEEP.SYNCS 0x989680 ;  /* 0x009896800000b95d */ /* 0x008fea0003900000 */
[----:B------:R-:W3:Y:S02]  /*20ec0*/  @!P3 SYNCS.PHASECHK.TRANS64 P3, [R215+URZ+0x28c50], R216 ;  /* 0x028c50d8d700b5a7 */ /* 0x000ee4000806007f */
[----:B---3--:R-:W-:Y:S05]  /*20ed0*/  @!P3 BRA `(.L_x_2829) ;  /* 0xfffffffc00f0b947 */ /* 0x008fea000383ffff */
[----:B------:R-:W-:Y:S05]  /*20ee0*/  BRA `(.L_x_2828) ;  /* 0xfffffed800dc7947 */ /* 0x000fea000383ffff */
.L_x_2842:
[----:B-1----:R1:W2:Y:S02]  /*20ef0*/  SYNCS.PHASECHK.TRANS64.TRYWAIT P3, [R12+URZ+0x28c30], R207 ;  /* 0x028c30cf0c0075a7 */ /* 0x0022a4000806017f */
[----:B--2---:R-:W-:Y:S05]  /*20f00*/  @!P3 NANOSLEEP.SYNCS 0x989680 ;  /* 0x009896800000b95d */ /* 0x004fea0003900000 */
[----:B------:R-:W2:Y:S02]  /*20f10*/  @!P3 SYNCS.PHASECHK.TRANS64 P3, [R12+URZ+0x28c30], R207 ;  /* 0x028c30cf0c00b5a7 */ /* 0x000ea4000806007f */
[----:B--2---:R-:W-:Y:S05]  /*20f20*/  @!P3 BRA `(.L_x_2842) ;  /* 0xfffffffc00f0b947 */ /* 0x004fea000383ffff */
[----:B------:R-:W-:Y:S05]  /*20f30*/  BRA `(.L_x_2841) ;  /* 0xfffffee000a07947 */ /* 0x000fea000383ffff */
.L_x_2847:
[----:B---3--:R3:W4:Y:S02]  /*20f40*/  SYNCS.PHASECHK.TRANS64.TRYWAIT P3, [R12+URZ+0x28c50], R207 ;  /* 0x028c50cf0c0075a7 */ /* 0x008724000806017f */
[----:B----4-:R-:W-:Y:S05]  /*20f50*/  @!P3 NANOSLEEP.SYNCS 0x989680 ;  /* 0x009896800000b95d */ /* 0x010fea0003900000 */
[----:B------:R-:W4:Y:S02]  /*20f60*/  @!P3 SYNCS.PHASECHK.TRANS64 P3, [R12+URZ+0x28c50], R207 ;  /* 0x028c50cf0c00b5a7 */ /* 0x000f24000806007f */
[----:B----4-:R-:W-:Y:S05]  /*20f70*/  @!P3 BRA `(.L_x_2847) ;  /* 0xfffffffc00f0b947 */ /* 0x010fea000383ffff */
[----:B------:R-:W-:Y:S05]  /*20f80*/  BRA `(.L_x_2846) ;  /* 0xfffffefc00007947 */ /* 0x000fea000383ffff */
.L_x_2855:
[----:B-1----:R1:W2:Y:S02]  /*20f90*/  SYNCS.PHASECHK.TRANS64.TRYWAIT P2, [R206+URZ+0x28c30], R207 ;  /* 0x028c30cfce0075a7 */ /* 0x0022a4000804017f */
[----:B--2---:R-:W-:Y:S05]  /*20fa0*/  @!P2 NANOSLEEP.SYNCS 0x989680 ;  /* 0x009896800000a95d */ /* 0x004fea0003900000 */
[----:B------:R-:W2:Y:S02]  /*20fb0*/  @!P2 SYNCS.PHASECHK.TRANS64 P2, [R206+URZ+0x28c30], R207 ;  /* 0x028c30cfce00a5a7 */ /* 0x000ea4000804007f */
[----:B--2---:R-:W-:Y:S05]  /*20fc0*/  @!P2 BRA `(.L_x_2855) ;  /* 0xfffffffc00f0a947 */ /* 0x004fea000383ffff */
[----:B------:R-:W-:Y:S05]  /*20fd0*/  BRA `(.L_x_2854) ;  /* 0xffffff0000107947 */ /* 0x000fea000383ffff */
.L_x_2868:
[----:B---3--:R3:W4:Y:S02]  /*20fe0*/  SYNCS.PHASECHK.TRANS64.TRYWAIT P2, [R206+URZ+0x28c50], R207 ;  /* 0x028c50cfce0075a7 */ /* 0x008724000804017f */
[----:B----4-:R-:W-:Y:S05]  /*20ff0*/  @!P2 NANOSLEEP.SYNCS 0x989680 ;  /* 0x009896800000a95d */ /* 0x010fea0003900000 */
[----:B------:R-:W4:Y:S02]  /*21000*/  @!P2 SYNCS.PHASECHK.TRANS64 P2, [R206+URZ+0x28c50], R207 ;  /* 0x028c50cfce00a5a7 */ /* 0x000f24000804007f */
[----:B----4-:R-:W-:Y:S05]  /*21010*/  @!P2 BRA `(.L_x_2868) ;  /* 0xfffffffc00f0a947 */ /* 0x010fea000383ffff */
[----:B------:R-:W-:Y:S05]  /*21020*/  BRA `(.L_x_2867) ;  /* 0xffffff2400187947 */ /* 0x000fea000383ffff */
.L_x_2906:
        /* <DEDUP_REMOVED lines=11> */
.L_x_3115:
[----:B------:R-:W-:Y:S05]  /*210e0*/  BSYNC B1 ;  /* 0x0000000000017941 */ /* 0x000fea0003800000 */
.L_x_3114:
[----:B------:R-:W-:Y:S05]  /*210f0*/  BRA `(.L_x_3116) ;  /* 0xffffff7400ec7947 */ /* 0x000fea000383ffff */
.L_x_2908:
[----:B------:R-:W-:Y:S01]  /*21100*/  BSSY B1, `(.L_x_3117) ;  /* 0x0000006000017945 */ /* 0x000fe20003800000 */
[----:B------:R-:W-:-:S07]  /*21110*/  IMAD.MOV.U32 R15, RZ, RZ, -0x1 ;  /* 0xffffffffff0f7424 */ /* 0x000fce00078e00ff */
[----:B0-----:R-:W-:Y:S05]  /*21120*/  WARPSYNC.COLLECTIVE R15, `(.L_x_3118) ;  /* 0x000000000f0c7348 */ /* 0x001fea0003c00000 */
[----:B------:R-:W-:Y:S02]  /*21130*/  ELECT P6, UR62, PT ;  /* 0x00000000003e782f */ /* 0x000fe400038c0000 */
[----:B------:R-:W-:Y:S01]  /*21140*/  MOV R14, UR62 ;  /* 0x0000003e000e7c02 */ /* 0x000fe20008000f00 */
[----:B0-----:R-:W-:Y:S10]  /*21150*/  ENDCOLLECTIVE ;  /* 0x000000000000791b */ /* 0x001ff40003800000 */
.L_x_3118:
[----:B------:R-:W-:Y:S05]  /*21160*/  BSYNC B1 ;  /* 0x0000000000017941 */ /* 0x000fea0003800000 */
.L_x_3117:
[----:B------:R-:W-:Y:S05]  /*21170*/  BRA `(.L_x_2907) ;  /* 0xffffff7400e47947 */ /* 0x000fea000383ffff */
.L_x_2910:
[----:B0-----:R-:W2:Y:S02]  /*21180*/  LDL R6, [R1] ;  /* 0x0000000001067983 */ /* 0x001ea40000100800 */
[----:B--2---:R0:W1:Y:S02]  /*21190*/  SYNCS.PHASECHK.TRANS64.TRYWAIT P0, [R6+URZ+0x28c20], R5 ;  /* 0x028c2005060075a7 */ /* 0x004064000800017f */
[----:B-1----:R-:W-:Y:S05]  /*211a0*/  @!P0 NANOSLEEP.SYNCS 0x989680 ;  /* 0x009896800000895d */ /* 0x002fea0003900000 */
[----:B------:R-:W1:Y:S02]  /*211b0*/  @!P0 SYNCS.PHASECHK.TRANS64 P0, [R6+URZ+0x28c20], R5 ;  /* 0x028c2005060085a7 */ /* 0x000e64000800007f */
[----:B-1----:R-:W-:Y:S05]  /*211c0*/  @!P0 BRA `(.L_x_2910) ;  /* 0xfffffffc00ec8947 */ /* 0x002fea000383ffff */
[----:B------:R-:W-:Y:S05]  /*211d0*/  BRA `(.L_x_3119) ;  /* 0xffffff7400f47947 */ /* 0x000fea000383ffff */
.L_x_2914:
[----:B0-----:R0:W1:Y:S02]  /*211e0*/  SYNCS.PHASECHK.TRANS64.TRYWAIT P0, [R6+URZ+0x28ca0], R9 ;  /* 0x028ca009060075a7 */ /* 0x001064000800017f */
[----:B-1----:R-:W-:Y:S05]  /*211f0*/  @!P0 NANOSLEEP.SYNCS 0x989680 ;  /* 0x009896800000895d */ /* 0x002fea0003900000 */
[----:B------:R-:W1:Y:S02]  /*21200*/  @!P0 SYNCS.PHASECHK.TRANS64 P0, [R6+URZ+0x28ca0], R9 ;  /* 0x028ca009060085a7 */ /* 0x000e64000800007f */
[----:B-1----:R-:W-:Y:S05]  /*21210*/  @!P0 BRA `(.L_x_2914) ;  /* 0xfffffffc00f08947 */ /* 0x002fea000383ffff */
[----:B------:R-:W-:Y:S05]  /*21220*/  BRA `(.L_x_3120) ;  /* 0xffffff7800187947 */ /* 0x000fea000383ffff */
.L_x_2919:
[----:B-1----:R1:W2:Y:S02]  /*21230*/  SYNCS.PHASECHK.TRANS64.TRYWAIT P0, [R6+URZ+0x28cc0], R9 ;  /* 0x028cc009060075a7 */ /* 0x0022a4000800017f */
[----:B--2---:R-:W-:Y:S05]  /*21240*/  @!P0 NANOSLEEP.SYNCS 0x989680 ;  /* 0x009896800000895d */ /* 0x004fea0003900000 */
[----:B------:R-:W2:Y:S02]  /*21250*/  @!P0 SYNCS.PHASECHK.TRANS64 P0, [R6+URZ+0x28cc0], R9 ;  /* 0x028cc009060085a7 */ /* 0x000ea4000800007f */
[----:B--2---:R-:W-:Y:S05]  /*21260*/  @!P0 BRA `(.L_x_2919) ;  /* 0xfffffffc00f08947 */ /* 0x004fea000383ffff */
[----:B------:R-:W-:Y:S05]  /*21270*/  BRA `(.L_x_3121) ;  /* 0xffffff78009c7947 */ /* 0x000fea000383ffff */
.L_x_2933:
[----:B0-----:R0:W1:Y:S02]  /*21280*/  SYNCS.PHASECHK.TRANS64.TRYWAIT P1, [R5+URZ+0x28ca0], R6 ;  /* 0x028ca006050075a7 */ /* 0x001064000802017f */
[----:B-1----:R-:W-:Y:S05]  /*21290*/  @!P1 NANOSLEEP.SYNCS 0x989680 ;  /* 0x009896800000995d */ /* 0x002fea0003900000 */
[----:B------:R-:W1:Y:S02]  /*212a0*/  @!P1 SYNCS.PHASECHK.TRANS64 P1, [R5+URZ+0x28ca0], R6 ;  /* 0x028ca006050095a7 */ /* 0x000e64000802007f */
[----:B-1----:R-:W-:Y:S05]  /*212b0*/  @!P1 BRA `(.L_x_2933) ;  /* 0xfffffffc00f09947 */ /* 0x002fea000383ffff */
[----:B------:R-:W-:Y:S05]  /*212c0*/  BRA `(.L_x_3122) ;  /* 0xffffff8400247947 */ /* 0x000fea000383ffff */
.L_x_2938:
[----:B-1----:R1:W2:Y:S02]  /*212d0*/  SYNCS.PHASECHK.TRANS64.TRYWAIT P1, [R5+URZ+0x28cc0], R6 ;  /* 0x028cc006050075a7 */ /* 0x0022a4000802017f */
[----:B--2---:R-:W-:Y:S05]  /*212e0*/  @!P1 NANOSLEEP.SYNCS 0x989680 ;  /* 0x009896800000995d */ /* 0x004fea0003900000 */
[----:B------:R-:W2:Y:S02]  /*212f0*/  @!P1 SYNCS.PHASECHK.TRANS64 P1, [R5+URZ+0x28cc0], R6 ;  /* 0x028cc006050095a7 */ /* 0x000ea4000802007f */
[----:B--2---:R-:W-:Y:S05]  /*21300*/  @!P1 BRA `(.L_x_2938) ;  /* 0xfffffffc00f09947 */ /* 0x004fea000383ffff */
[----:B------:R-:W-:Y:S05]  /*21310*/  BRA `(.L_x_3123) ;  /* 0xffffff8400a47947 */ /* 0x000fea000383ffff */
.L_x_2966:
[----:B------:R-:W1:Y:S01]  /*21320*/  S2R R4, SR_TID.X ;  /* 0x0000000000047919 */ /* 0x000e620000002100 */
[----:B------:R-:W-:Y:S01]  /*21330*/  BSSY B0, `(.L_x_3124) ;  /* 0x000000a000007945 */ /* 0x000fe20003800000 */
[----:B------:R-:W-:Y:S02]  /*21340*/  IMAD.MOV.U32 R12, RZ, RZ, RZ ;  /* 0x000000ffff0c7224 */ /* 0x000fe400078e00ff */
[----:B------:R-:W-:Y:S02]  /*21350*/  IMAD.MOV.U32 R11, RZ, RZ, 0x1f ;  /* 0x0000001fff0b7424 */ /* 0x000fe400078e00ff */
[----:B------:R-:W-:Y:S01]  /*21360*/  IMAD.MOV.U32 R15, RZ, RZ, -0x1 ;  /* 0xffffffffff0f7424 */ /* 0x000fe200078e00ff */
[----:B-1----:R-:W-:-:S04]  /*21370*/  SHF.R.U32.HI R4, RZ, 0x5, R4 ;  /* 0x00000005ff047819 */ /* 0x002fc80000011604 */
[----:B------:R-:W-:-:S04]  /*21380*/  LOP3.LUT R4, R4, 0x3, RZ, 0xc0, !PT ;  /* 0x0000000304047812 */ /* 0x000fc800078ec0ff */
[----:B------:R-:W-:-:S07]  /*21390*/  MOV R13, R4 ;  /* 0x00000004000d7202 */ /* 0x000fce0000000f00 */
[----:B0-----:R-:W-:Y:S05]  /*213a0*/  WARPSYNC.COLLECTIVE R15, `(.L_x_3125) ;  /* 0x000000000f087348 */ /* 0x001fea0003c00000 */
[----:B------:R1:W2:Y:S02]  /*213b0*/  SHFL.IDX P6, R14, R13, R12, R11 ;  /* 0x0000000c0d0e7389 */ /* 0x0002a400000c000b */
[----:B012---:R-:W-:Y:S01]  /*213c0*/  ENDCOLLECTIVE ;  /* 0x000000000000791b */ /* 0x007fe20003800000 */
.L_x_3125:
[----:B------:R-:W-:Y:S05]  /*213d0*/  BSYNC B0 ;  /* 0x0000000000007941 */ /* 0x000fea0003800000 */
.L_x_3124:
[----:B------:R-:W-:Y:S05]  /*213e0*/  BRA `(.L_x_3126) ;  /* 0xffffff9800807947 */ /* 0x000fea000383ffff */
.L_x_2968:
[----:B------:R-:W-:Y:S01]  /*213f0*/  BSSY B0, `(.L_x_3127) ;  /* 0x0000006000007945 */ /* 0x000fe20003800000 */
[----:B------:R-:W-:-:S07]  /*21400*/  IMAD.MOV.U32 R15, RZ, RZ, -0x1 ;  /* 0xffffffffff0f7424 */ /* 0x000fce00078e00ff */
[----:B01----:R-:W-:Y:S05]  /*21410*/  WARPSYNC.COLLECTIVE R15, `(.L_x_3128) ;  /* 0x000000000f0c7348 */ /* 0x003fea0003c00000 */
[----:B------:R-:W-:Y:S02]  /*21420*/  ELECT P6, UR62, PT ;  /* 0x00000000003e782f */ /* 0x000fe400038c0000 */
[----:B------:R-:W-:Y:S01]  /*21430*/  MOV R14, UR62 ;  /* 0x0000003e000e7c02 */ /* 0x000fe20008000f00 */
[----:B01----:R-:W-:Y:S10]  /*21440*/  ENDCOLLECTIVE ;  /* 0x000000000000791b */ /* 0x003ff40003800000 */
.L_x_3128:
[----:B------:R-:W-:Y:S05]  /*21450*/  BSYNC B0 ;  /* 0x0000000000007941 */ /* 0x000fea0003800000 */
.L_x_3127:
[----:B------:R-:W-:Y:S05]  /*21460*/  BRA `(.L_x_3129) ;  /* 0xffffff98008c7947 */ /* 0x000fea000383ffff */
.L_x_2970:
[----:B0-----:R0:W1:Y:S02]  /*21470*/  SYNCS.PHASECHK.TRANS64.TRYWAIT P0, [R0+URZ+0x28c40], R2 ;  /* 0x028c4002000075a7 */ /* 0x001064000800017f */
[----:B-1----:R-:W-:Y:S05]  /*21480*/  @!P0 NANOSLEEP.SYNCS 0x989680 ;  /* 0x009896800000895d */ /* 0x002fea0003900000 */
[----:B------:R-:W1:Y:S02]  /*21490*/  @!P0 SYNCS.PHASECHK.TRANS64 P0, [R0+URZ+0x28c40], R2 ;  /* 0x028c4002000085a7 */ /* 0x000e64000800007f */
[----:B-1----:R-:W-:Y:S05]  /*214a0*/  @!P0 BRA `(.L_x_2970) ;  /* 0xfffffffc00f08947 */ /* 0x002fea000383ffff */
[----:B------:R-:W-:Y:S05]  /*214b0*/  BRA `(.L_x_3130) ;  /* 0xffffff9800f47947 */ /* 0x000fea000383ffff */
.L_x_2974:
        /* <DEDUP_REMOVED lines=13> */
.L_x_3131:
[----:B------:R-:W-:Y:S02]  /*21590*/  IMAD.MOV.U32 R13, RZ, RZ, R4 ;  /* 0x000000ffff0d7224 */ /* 0x000fe400078e0004 */
[----:B------:R-:W-:-:S07]  /*215a0*/  IMAD.MOV.U32 R6, RZ, RZ, R14 ;  /* 0x000000ffff067224 */ /* 0x000fce00078e000e */
[----:B------:R-:W-:Y:S05]  /*215b0*/  WARPSYNC.COLLECTIVE R15, `(.L_x_3132) ;  /* 0x000000000f087348 */ /* 0x000fea0003c00000 */
[----:B------:R0:W1:Y:S02]  /*215c0*/  SHFL.IDX P6, R14, R13, R12, R11 ;  /* 0x0000000c0d0e7389 */ /* 0x00006400000c000b */
[----:B01----:R-:W-:Y:S01]  /*215d0*/  ENDCOLLECTIVE ;  /* 0x000000000000791b */ /* 0x003fe20003800000 */
.L_x_3132:
[----:B------:R-:W-:Y:S02]  /*215e0*/  IMAD.MOV.U32 R13, RZ, RZ, R3 ;  /* 0x000000ffff0d7224 */ /* 0x000fe400078e0003 */
[----:B------:R-:W-:Y:S02]  /*215f0*/  IMAD.MOV.U32 R12, RZ, RZ, 0x1 ;  /* 0x00000001ff0c7424 */ /* 0x000fe400078e00ff */
[----:B------:R-:W-:-:S07]  /*21600*/  IMAD.MOV.U32 R7, RZ, RZ, R14 ;  /* 0x000000ffff077224 */ /* 0x000fce00078e000e */
[----:B------:R-:W-:Y:S05]  /*21610*/  WARPSYNC.COLLECTIVE R15, `(.L_x_3133) ;  /* 0x000000000f087348 */ /* 0x000fea0003c00000 */
[----:B------:R0:W1:Y:S02]  /*21620*/  SHFL.IDX P6, R14, R13, R12, R11 ;  /* 0x0000000c0d0e7389 */ /* 0x00006400000c000b */
[----:B01----:R-:W-:Y:S01]  /*21630*/  ENDCOLLECTIVE ;  /* 0x000000000000791b */ /* 0x003fe20003800000 */
.L_x_3133:
        /* <DEDUP_REMOVED lines=15> */
.L_x_3134:
[----:B------:R-:W-:Y:S02]  /*21730*/  IMAD.MOV.U32 R13, RZ, RZ, R3 ;  /* 0x000000ffff0d7224 */ /* 0x000fe400078e0003 */
[----:B------:R-:W-:Y:S02]  /*21740*/  IMAD.MOV.U32 R12, RZ, RZ, 0x2 ;  /* 0x00000002ff0c7424 */ /* 0x000fe400078e00ff */
[----:B------:R-:W-:-:S07]  /*21750*/  IMAD.MOV.U32 R5, RZ, RZ, R14 ;  /* 0x000000ffff057224 */ /* 0x000fce00078e000e */
[----:B------:R-:W-:Y:S05]  /*21760*/  WARPSYNC.COLLECTIVE R15, `(.L_x_3135) ;  /* 0x000000000f087348 */ /* 0x000fea0003c00000 */
[----:B------:R0:W1:Y:S02]  /*21770*/  SHFL.IDX P6, R14, R13, R12, R11 ;  /* 0x0000000c0d0e7389 */ /* 0x00006400000c000b */
[----:B01----:R-:W-:Y:S01]  /*21780*/  ENDCOLLECTIVE ;  /* 0x000000000000791b */ /* 0x003fe20003800000 */
.L_x_3135:
        /* <DEDUP_REMOVED lines=10> */
[----:B------:R-:W-:-:S02]  /*21830*/  ISETP.GE.AND P1, PT, R5, R2, PT ;  /* 0x000000020500720c */ /* 0x000fc40003f26270 */
[----:B0-----:R-:W-:-:S11]  /*21840*/  MOV R6, R14 ;  /* 0x0000000e00067202 */ /* 0x001fd60000000f00 */
[----:B------:R-:W-:Y:S05]  /*21850*/  WARPSYNC.COLLECTIVE R15, `(.L_x_3136) ;  /* 0x000000000f087348 */ /* 0x000fea0003c00000 */
[----:B------:R0:W1:Y:S02]  /*21860*/  SHFL.IDX P6, R14, R13, R12, R11 ;  /* 0x0000000c0d0e7389 */ /* 0x00006400000c000b */
[----:B01----:R-:W-:Y:S01]  /*21870*/  ENDCOLLECTIVE ;  /* 0x000000000000791b */ /* 0x003fe20003800000 */
.L_x_3136:
[----:B------:R-:W-:Y:S02]  /*21880*/  IMAD.MOV.U32 R13, RZ, RZ, R3 ;  /* 0x000000ffff0d7224 */ /* 0x000fe400078e0003 */
[----:B------:R-:W-:Y:S02]  /*21890*/  IMAD.MOV.U32 R12, RZ, RZ, 0x3 ;  /* 0x00000003ff0c7424 */ /* 0x000fe400078e00ff */
[----:B------:R-:W-:-:S07]  /*218a0*/  IMAD.MOV.U32 R5, RZ, RZ, R14 ;  /* 0x000000ffff057224 */ /* 0x000fce00078e000e */
[----:B------:R-:W-:Y:S05]  /*218b0*/  WARPSYNC.COLLECTIVE R15, `(.L_x_3137) ;  /* 0x000000000f087348 */ /* 0x000fea0003c00000 */
[----:B------:R0:W1:Y:S02]  /*218c0*/  SHFL.IDX P6, R14, R13, R12, R11 ;  /* 0x0000000c0d0e7389 */ /* 0x00006400000c000b */
[----:B01----:R-:W-:Y:S01]  /*218d0*/  ENDCOLLECTIVE ;  /* 0x000000000000791b */ /* 0x003fe20003800000 */
.L_x_3137:
        /* <DEDUP_REMOVED lines=13> */
.L_x_3138:
[----:B------:R-:W-:Y:S01]  /*219b0*/  IMAD.MOV.U32 R3, RZ, RZ, R14 ;  /* 0x000000ffff037224 */ /* 0x000fe200078e000e */
[----:B------:R-:W-:Y:S06]  /*219c0*/  BRA `(.L_x_3139) ;  /* 0xffffffa0004c7947 */ /* 0x000fec000383ffff */
.L_x_2977:
[----:B0-----:R-:W2:Y:S02]  /*219d0*/  LDL R2, [R1] ;  /* 0x0000000001027983 */ /* 0x001ea40000100800 */
[----:B--2---:R0:W1:Y:S02]  /*219e0*/  SYNCS.PHASECHK.TRANS64.TRYWAIT P0, [R2+URZ+0x28c20], R0 ;  /* 0x028c2000020075a7 */ /* 0x004064000800017f */
[----:B-1----:R-:W-:Y:S05]  /*219f0*/  @!P0 NANOSLEEP.SYNCS 0x989680 ;  /* 0x009896800000895d */ /* 0x002fea0003900000 */
[----:B------:R-:W1:Y:S02]  /*21a00*/  @!P0 SYNCS.PHASECHK.TRANS64 P0, [R2+URZ+0x28c20], R0 ;  /* 0x028c2000020085a7 */ /* 0x000e64000800007f */
[----:B-1----:R-:W-:Y:S05]  /*21a10*/  @!P0 BRA `(.L_x_2977) ;  /* 0xfffffffc00ec8947 */ /* 0x002fea000383ffff */
[----:B------:R-:W-:Y:S05]  /*21a20*/  BRA `(.L_x_3140) ;  /* 0xffffffa000ac7947 */ /* 0x000fea000383ffff */
.L_x_2981:
[----:B0-----:R0:W1:Y:S02]  /*21a30*/  SYNCS.PHASECHK.TRANS64.TRYWAIT P0, [R0+URZ+0x28c60], R2 ;  /* 0x028c6002000075a7 */ /* 0x001064000800017f */
[----:B-1----:R-:W-:Y:S05]  /*21a40*/  @!P0 NANOSLEEP.SYNCS 0x989680 ;  /* 0x009896800000895d */ /* 0x002fea0003900000 */
[----:B------:R-:W1:Y:S02]  /*21a50*/  @!P0 SYNCS.PHASECHK.TRANS64 P0, [R0+URZ+0x28c60], R2 ;  /* 0x028c6002000085a7 */ /* 0x000e64000800007f */
[----:B-1----:R-:W-:Y:S05]  /*21a60*/  @!P0 BRA `(.L_x_2981) ;  /* 0xfffffffc00f08947 */ /* 0x002fea000383ffff */
[----:B------:R-:W-:Y:S05]  /*21a70*/  BRA `(.L_x_3141) ;  /* 0xffffffa000d87947 */ /* 0x000fea000383ffff */
.L_x_3000:
[----:B-1----:R1:W2:Y:S02]  /*21a80*/  SYNCS.PHASECHK.TRANS64.TRYWAIT P0, [R3+URZ+0x28c40], R2 ;  /* 0x028c4002030075a7 */ /* 0x0022a4000800017f */
[----:B--2---:R-:W-:Y:S05]  /*21a90*/  @!P0 NANOSLEEP.SYNCS 0x989680 ;  /* 0x009896800000895d */ /* 0x004fea0003900000 */
[----:B------:R-:W2:Y:S02]  /*21aa0*/  @!P0 SYNCS.PHASECHK.TRANS64 P0, [R3+URZ+0x28c40], R2 ;  /* 0x028c4002030085a7 */ /* 0x000ea4000800007f */
[----:B--2---:R-:W-:Y:S05]  /*21ab0*/  @!P0 BRA `(.L_x_3000) ;  /* 0xfffffffc00f08947 */ /* 0x004fea000383ffff */
[----:B------:R-:W-:Y:S05]  /*21ac0*/  BRA `(.L_x_3142) ;  /* 0xffffffac00e47947 */ /* 0x000fea000383ffff */
.L_x_3005:
[----:B0-----:R0:W2:Y:S02]  /*21ad0*/  SYNCS.PHASECHK.TRANS64.TRYWAIT P0, [R3+URZ+0x28c60], R2 ;  /* 0x028c6002030075a7 */ /* 0x0010a4000800017f */
[----:B--2---:R-:W-:Y:S05]  /*21ae0*/  @!P0 NANOSLEEP.SYNCS 0x989680 ;  /* 0x009896800000895d */ /* 0x004fea0003900000 */
[----:B------:R-:W2:Y:S02]  /*21af0*/  @!P0 SYNCS.PHASECHK.TRANS64 P0, [R3+URZ+0x28c60], R2 ;  /* 0x028c6002030085a7 */ /* 0x000ea4000800007f */
[----:B--2---:R-:W-:Y:S05]  /*21b00*/  @!P0 BRA `(.L_x_3005) ;  /* 0xfffffffc00f08947 */ /* 0x004fea000383ffff */
[----:B------:R-:W-:Y:S05]  /*21b10*/  BRA `(.L_x_3143) ;  /* 0xffffffb000687947 */ /* 0x000fea000383ffff */
.L_x_3020:
[----:B0-----:R0:W1:Y:S02]  /*21b20*/  SYNCS.PHASECHK.TRANS64.TRYWAIT P0, [R2+URZ+0x28c40], R3 ;  /* 0x028c4003020075a7 */ /* 0x001064000800017f */
[----:B-1----:R-:W-:Y:S05]  /*21b30*/  @!P0 NANOSLEEP.SYNCS 0x989680 ;  /* 0x009896800000895d */ /* 0x002fea0003900000 */
[----:B------:R-:W1:Y:S02]  /*21b40*/  @!P0 SYNCS.PHASECHK.TRANS64 P0, [R2+URZ+0x28c40], R3 ;  /* 0x028c4003020085a7 */ /* 0x000e64000800007f */
[----:B-1----:R-:W-:Y:S05]  /*21b50*/  @!P0 BRA `(.L_x_3020) ;  /* 0xfffffffc00f08947 */ /* 0x002fea000383ffff */
[----:B------:R-:W-:Y:S05]  /*21b60*/  BRA `(.L_x_3144) ;  /* 0xffffffbc00587947 */ /* 0x000fea000383ffff */
.L_x_3025:
[----:B-1----:R1:W2:Y:S02]  /*21b70*/  SYNCS.PHASECHK.TRANS64.TRYWAIT P0, [R2+URZ+0x28c60], R3 ;  /* 0x028c6003020075a7 */ /* 0x0022a4000800017f */
[----:B--2---:R-:W-:Y:S05]  /*21b80*/  @!P0 NANOSLEEP.SYNCS 0x989680 ;  /* 0x009896800000895d */ /* 0x004fea0003900000 */
[----:B------:R-:W2:Y:S02]  /*21b90*/  @!P0 SYNCS.PHASECHK.TRANS64 P0, [R2+URZ+0x28c60], R3 ;  /* 0x028c6003020085a7 */ /* 0x000ea4000800007f */
[----:B--2---:R-:W-:Y:S05]  /*21ba0*/  @!P0 BRA `(.L_x_3025) ;  /* 0xfffffffc00f08947 */ /* 0x004fea000383ffff */
[----:B------:R-:W-:Y:S05]  /*21bb0*/  BRA `(.L_x_3145) ;  /* 0xffffffbc00d87947 */ /* 0x000fea000383ffff */
.L_x_3040:
[----:B0-----:R0:W1:Y:S02]  /*21bc0*/  SYNCS.PHASECHK.TRANS64.TRYWAIT P0, [R3+URZ+0x28c40], R2 ;  /* 0x028c4002030075a7 */ /* 0x001064000800017f */
[----:B-1----:R-:W-:Y:S05]  /*21bd0*/  @!P0 NANOSLEEP.SYNCS 0x989680 ;  /* 0x009896800000895d */ /* 0x002fea0003900000 */
[----:B------:R-:W1:Y:S02]  /*21be0*/  @!P0 SYNCS.PHASECHK.TRANS64 P0, [R3+URZ+0x28c40], R2 ;  /* 0x028c4002030085a7 */ /* 0x000e64000800007f */
[----:B-1----:R-:W-:Y:S05]  /*21bf0*/  @!P0 BRA `(.L_x_3040) ;  /* 0xfffffffc00f08947 */ /* 0x002fea000383ffff */
[----:B------:R-:W-:Y:S05]  /*21c00*/  BRA `(.L_x_3146) ;  /* 0xffffffc800a47947 */ /* 0x000fea000383ffff */
.L_x_3045:
[----:B-1----:R1:W2:Y:S02]  /*21c10*/  SYNCS.PHASECHK.TRANS64.TRYWAIT P0, [R3+URZ+0x28c60], R2 ;  /* 0x028c6002030075a7 */ /* 0x0022a4000800017f */
[----:B--2---:R-:W-:Y:S05]  /*21c20*/  @!P0 NANOSLEEP.SYNCS 0x989680 ;  /* 0x009896800000895d */ /* 0x004fea0003900000 */
[----:B------:R-:W2:Y:S02]  /*21c30*/  @!P0 SYNCS.PHASECHK.TRANS64 P0, [R3+URZ+0x28c60], R2 ;  /* 0x028c6002030085a7 */ /* 0x000ea4000800007f */
[----:B--2---:R-:W-:Y:S05]  /*21c40*/  @!P0 BRA `(.L_x_3045) ;  /* 0xfffffffc00f08947 */ /* 0x004fea000383ffff */
[----:B------:R-:W-:Y:S05]  /*21c50*/  BRA `(.L_x_3147) ;  /* 0xffffffcc00287947 */ /* 0x000fea000383ffff */
.L_x_3061:
        /* <DEDUP_REMOVED lines=8> */
.L_x_3149:
[----:B------:R-:W-:Y:S05]  /*21ce0*/  BSYNC B0 ;  /* 0x0000000000007941 */ /* 0x000fea0003800000 */
.L_x_3148:
        /* <DEDUP_REMOVED lines=9> */
.L_x_3150:
        /* <DEDUP_REMOVED lines=18> */
.L_x_3151:
[----:B------:R-:W-:Y:S01]  /*21ea0*/  IMAD.MOV.U32 R12, RZ, RZ, 0x2 ;  /* 0x00000002ff0c7424 */ /* 0x000fe200078e00ff */
[----:B------:R-:W-:-:S05]  /*21eb0*/  SEL R5, R14, RZ, P1 ;  /* 0x000000ff0e057207 */ /* 0x000fca0000800000 */
[----:B------:R-:W-:-:S05]  /*21ec0*/  IMAD.IADD R3, R2, 0x1, R5 ;  /* 0x0000000102037824 */ /* 0x000fca00078e0205 */
[----:B------:R-:W-:-:S07]  /*21ed0*/  MOV R13, R3 ;  /* 0x00000003000d7202 */ /* 0x000fce0000000f00 */
[----:B------:R-:W-:Y:S05]  /*21ee0*/  WARPSYNC.COLLECTIVE R15, `(.L_x_3152) ;  /* 0x000000000f087348 */ /* 0x000fea0003c00000 */
[----:B------:R0:W1:Y:S02]  /*21ef0*/  SHFL.UP P6, R14, R13, R12, R11 ;  /* 0x0400000c0d0e7389 */ /* 0x00006400000c000b */
[----:B01----:R-:W-:Y:S01]  /*21f00*/  ENDCOLLECTIVE ;  /* 0x000000000000791b */ /* 0x003fe20003800000 */
.L_x_3152:
[----:B------:R-:W-:Y:S01]  /*21f10*/  IMAD.MOV.U32 R12, RZ, RZ, 0x4 ;  /* 0x00000004ff0c7424 */ /* 0x000fe200078e00ff */
[----:B------:R-:W-:-:S05]  /*21f20*/  SEL R14, R14, RZ, P2 ;  /* 0x000000ff0e0e7207 */ /* 0x000fca0001000000 */
[----:B------:R-:W-:-:S04]  /*21f30*/  IMAD.IADD R3, R3, 0x1, R14 ;  /* 0x0000000103037824 */ /* 0x000fc800078e020e */
[----:B------:R-:W-:-:S07]  /*21f40*/  IMAD.MOV.U32 R13, RZ, RZ, R3 ;  /* 0x000000ffff0d7224 */ /* 0x000fce00078e0003 */
[----:B------:R-:W-:Y:S05]  /*21f50*/  WARPSYNC.COLLECTIVE R15, `(.L_x_3153) ;  /* 0x000000000f087348 */ /* 0x000fea0003c00000 */
[----:B------:R0:W1:Y:S02]  /*21f60*/  SHFL.UP P6, R14, R13, R12, R11 ;  /* 0x0400000c0d0e7389 */ /* 0x00006400000c000b */
[----:B01----:R-:W-:Y:S01]  /*21f70*/  ENDCOLLECTIVE ;  /* 0x000000000000791b */ /* 0x003fe20003800000 */
.L_x_3153:
[----:B------:R-:W-:Y:S01]  /*21f80*/  IMAD.MOV.U32 R12, RZ, RZ, 0x8 ;  /* 0x00000008ff0c7424 */ /* 0x000fe200078e00ff */
[----:B------:R-:W-:-:S05]  /*21f90*/  SEL R14, R14, RZ, P3 ;  /* 0x000000ff0e0e7207 */ /* 0x000fca0001800000 */
[----:B------:R-:W-:-:S04]  /*21fa0*/  IMAD.IADD R3, R3, 0x1, R14 ;  /* 0x0000000103037824 */ /* 0x000fc800078e020e */
[----:B------:R-:W-:-:S07]  /*21fb0*/  IMAD.MOV.U32 R13, RZ, RZ, R3 ;  /* 0x000000ffff0d7224 */ /* 0x000fce00078e0003 */
[----:B------:R-:W-:Y:S05]  /*21fc0*/  WARPSYNC.COLLECTIVE R15, `(.L_x_3154) ;  /* 0x000000000f087348 */ /* 0x000fea0003c00000 */
[----:B------:R0:W1:Y:S02]  /*21fd0*/  SHFL.UP P6, R14, R13, R12, R11 ;  /* 0x0400000c0d0e7389 */ /* 0x00006400000c000b */
[----:B01----:R-:W-:Y:S01]  /*21fe0*/  ENDCOLLECTIVE ;  /* 0x000000000000791b */ /* 0x003fe20003800000 */
.L_x_3154:
[----:B------:R-:W-:Y:S01]  /*21ff0*/  IMAD.MOV.U32 R12, RZ, RZ, 0x10 ;  /* 0x00000010ff0c7424 */ /* 0x000fe200078e00ff */
[----:B------:R-:W-:-:S05]  /*22000*/  SEL R14, R14, RZ, P4 ;  /* 0x000000ff0e0e7207 */ /* 0x000fca0002000000 */
[----:B------:R-:W-:-:S04]  /*22010*/  IMAD.IADD R3, R3, 0x1, R14 ;  /* 0x0000000103037824 */ /* 0x000fc800078e020e */
[----:B------:R-:W-:-:S07]  /*22020*/  IMAD.MOV.U32 R13, RZ, RZ, R3 ;  /* 0x000000ffff0d7224 */ /* 0x000fce00078e0003 */
[----:B------:R-:W-:Y:S05]  /*22030*/  WARPSYNC.COLLECTIVE R15, `(.L_x_3155) ;  /* 0x000000000f087348 */ /* 0x000fea0003c00000 */
[----:B------:R0:W1:Y:S02]  /*22040*/  SHFL.UP P6, R14, R13, R12, R11 ;  /* 0x0400000c0d0e7389 */ /* 0x00006400000c000b */
[----:B01----:R-:W-:Y:S01]  /*22050*/  ENDCOLLECTIVE ;  /* 0x000000000000791b */ /* 0x003fe20003800000 */
.L_x_3155:
        /* <DEDUP_REMOVED lines=8> */
.L_x_3156:
[----:B------:R-:W-:Y:S05]  /*220e0*/  BRA `(.L_x_3157) ;  /* 0xffffffd4007c7947 */ /* 0x000fea000383ffff */
.L_x_3066:
[----:B------:R-:W-:Y:S01]  /*220f0*/  BSSY B0, `(.L_x_3158) ;  /* 0x0000008000007945 */ /* 0x000fe20003800000 */
[----:B-----5:R-:W-:Y:S02]  /*22100*/  IMAD.MOV.U32 R13, RZ, RZ, R2 ;  /* 0x000000ffff0d7224 */ /* 0x020fe400078e0002 */
[----:B------:R-:W-:Y:S02]  /*22110*/  IMAD.MOV.U32 R12, RZ, RZ, 0x1 ;  /* 0x00000001ff0c7424 */ /* 0x000fe400078e00ff */
[----:B------:R-:W-:Y:S02]  /*22120*/  IMAD.MOV.U32 R11, RZ, RZ, RZ ;  /* 0x000000ffff0b7224 */ /* 0x000fe400078e00ff */
[----:B------:R-:W-:-:S07]  /*22130*/  IMAD.MOV.U32 R15, RZ, RZ, -0x1 ;  /* 0xffffffffff0f7424 */ /* 0x000fce00078e00ff */
[----:B0-----:R-:W-:Y:S05]  /*22140*/  WARPSYNC.COLLECTIVE R15, `(.L_x_3159) ;  /* 0x000000000f087348 */ /* 0x001fea0003c00000 */
[----:B------:R1:W2:Y:S02]  /*22150*/  SHFL.UP P6, R14, R13, R12, R11 ;  /* 0x0400000c0d0e7389 */ /* 0x0002a400000c000b */
[----:B012---:R-:W-:Y:S01]  /*22160*/  ENDCOLLECTIVE ;  /* 0x000000000000791b */ /* 0x007fe20003800000 */
.L_x_3159:
[----:B------:R-:W-:Y:S05]  /*22170*/  BSYNC B0 ;  /* 0x0000000000007941 */ /* 0x000fea0003800000 */
.L_x_3158:
        /* <DEDUP_REMOVED lines=9> */
.L_x_3160:
[----:B------:R-:W-:Y:S01]  /*22210*/  IMAD.MOV.U32 R12, RZ, RZ, 0x4 ;  /* 0x00000004ff0c7424 */ /* 0x000fe200078e00ff */
[----:B------:R-:W-:-:S05]  /*22220*/  SEL R14, R14, RZ, P2 ;  /* 0x000000ff0e0e7207 */ /* 0x000fca0001000000 */
[----:B------:R-:W-:-:S04]  /*22230*/  IMAD.IADD R3, R3, 0x1, R14 ;  /* 0x0000000103037824 */ /* 0x000fc800078e020e */
[----:B------:R-:W-:-:S07]  /*22240*/  IMAD.MOV.U32 R13, RZ, RZ, R3 ;  /* 0x000000ffff0d7224 */ /* 0x000fce00078e0003 */
[----:B------:R-:W-:Y:S05]  /*22250*/  WARPSYNC.COLLECTIVE R15, `(.L_x_3161) ;  /* 0x000000000f087348 */ /* 0x000fea0003c00000 */
[----:B------:R0:W1:Y:S02]  /*22260*/  SHFL.UP P6, R14, R13, R12, R11 ;  /* 0x0400000c0d0e7389 */ /* 0x00006400000c000b */
[----:B01----:R-:W-:Y:S01]  /*22270*/  ENDCOLLECTIVE ;  /* 0x000000000000791b */ /* 0x003fe20003800000 */
.L_x_3161:
[----:B------:R-:W-:Y:S01]  /*22280*/  IMAD.MOV.U32 R12, RZ, RZ, 0x8 ;  /* 0x00000008ff0c7424 */ /* 0x000fe200078e00ff */
[----:B------:R-:W-:-:S04]  /*22290*/  SEL R14, R14, RZ, P3 ;  /* 0x000000ff0e0e7207 */ /* 0x000fc80001800000 */
[----:B------:R-:W-:-:S05]  /*222a0*/  IADD3 R3, R3, R14, RZ ;  /* 0x0000000e03037210 */ /* 0x000fca0007ffe0ff */
[----:B------:R-:W-:-:S07]  /*222b0*/  IMAD.MOV.U32 R13, RZ, RZ, R3 ;  /* 0x000000ffff0d7224 */ /* 0x000fce00078e0003 */
[----:B------:R-:W-:Y:S05]  /*222c0*/  WARPSYNC.COLLECTIVE R15, `(.L_x_3162) ;  /* 0x000000000f087348 */ /* 0x000fea0003c00000 */
[----:B------:R0:W1:Y:S02]  /*222d0*/  SHFL.UP P6, R14, R13, R12, R11 ;  /* 0x0400000c0d0e7389 */ /* 0x00006400000c000b */
[----:B01----:R-:W-:Y:S01]  /*222e0*/  ENDCOLLECTIVE ;  /* 0x000000000000791b */ /* 0x003fe20003800000 */
.L_x_3162:
[----:B------:R-:W-:Y:S01]  /*222f0*/  IMAD.MOV.U32 R12, RZ, RZ, 0x10 ;  /* 0x00000010ff0c7424 */ /* 0x000fe200078e00ff */
[----:B------:R-:W-:-:S05]  /*22300*/  SEL R14, R14, RZ, P4 ;  /* 0x000000ff0e0e7207 */ /* 0x000fca0002000000 */
[----:B------:R-:W-:-:S04]  /*22310*/  IMAD.IADD R3, R3, 0x1, R14 ;  /* 0x0000000103037824 */ /* 0x000fc800078e020e */
[----:B------:R-:W-:-:S07]  /*22320*/  IMAD.MOV.U32 R13, RZ, RZ, R3 ;  /* 0x000000ffff0d7224 */ /* 0x000fce00078e0003 */
[----:B------:R-:W-:Y:S05]  /*22330*/  WARPSYNC.COLLECTIVE R15, `(.L_x_3163) ;  /* 0x000000000f087348 */ /* 0x000fea0003c00000 */
[----:B------:R0:W1:Y:S02]  /*22340*/  SHFL.UP P6, R14, R13, R12, R11 ;  /* 0x0400000c0d0e7389 */ /* 0x00006400000c000b */
[----:B01----:R-:W-:Y:S01]  /*22350*/  ENDCOLLECTIVE ;  /* 0x000000000000791b */ /* 0x003fe20003800000 */
.L_x_3163:
        /* <DEDUP_REMOVED lines=8> */
.L_x_3164:
[----:B------:R-:W-:Y:S05]  /*223e0*/  BRA `(.L_x_3165) ;  /* 0xffffffd400587947 */ /* 0x000fea000383ffff */
.L_x_3068:
[----:B------:R-:W-:Y:S01]  /*223f0*/  BSSY B0, `(.L_x_3166) ;  /* 0x0000006000007945 */ /* 0x000fe20003800000 */
[----:B------:R-:W-:Y:S01]  /*22400*/  PLOP3.LUT P6, PT, P6, PT, PT, 0x8, 0x0 ;  /* 0x000000000000781c */ /* 0x000fe200037ce170 */
[----:B------:R-:W-:-:S12]  /*22410*/  IMAD.MOV.U32 R15, RZ, RZ, -0x1 ;  /* 0xffffffffff0f7424 */ /* 0x000fd800078e00ff */
[----:B0----5:R-:W-:Y:S05]  /*22420*/  WARPSYNC.COLLECTIVE R15, `(.L_x_3167) ;  /* 0x000000000f087348 */ /* 0x021fea0003c00000 */
[----:B------:R-:W-:Y:S01]  /*22430*/  VOTE.ANY R14, PT, P6 ;  /* 0x00000000000e7806 */ /* 0x000fe200030e0100 */
[----:B0----5:R-:W-:Y:S06]  /*22440*/  ENDCOLLECTIVE ;  /* 0x000000000000791b */ /* 0x021fec0003800000 */
.L_x_3167:
[----:B------:R-:W-:Y:S05]  /*22450*/  BSYNC B0 ;  /* 0x0000000000007941 */ /* 0x000fea0003800000 */
.L_x_3166:
        /* <DEDUP_REMOVED lines=9> */
.L_x_3168:
[----:B------:R-:W-:Y:S01]  /*224f0*/  IMAD.MOV.U32 R17, RZ, RZ, R14 ;  /* 0x000000ffff117224 */ /* 0x000fe200078e000e */
[----:B------:R-:W-:Y:S06]  /*22500*/  BRA `(.L_x_3169) ;  /* 0xffffffd400487947 */ /* 0x000fec000383ffff */
.L_x_3070:
[----:B------:R-:W-:Y:S01]  /*22510*/  BSSY B0, `(.L_x_3170) ;  /* 0x0000007000007945 */ /* 0x000fe20003800000 */
[----:B------:R-:W-:Y:S02]  /*22520*/  IMAD.MOV.U32 R13, RZ, RZ, R3 ;  /* 0x000000ffff0d7224 */ /* 0x000fe400078e0003 */
[----:B------:R-:W-:Y:S02]  /*22530*/  IMAD.MOV.U32 R11, RZ, RZ, 0x1f ;  /* 0x0000001fff0b7424 */ /* 0x000fe400078e00ff */
[----:B------:R-:W-:-:S07]  /*22540*/  IMAD.MOV.U32 R15, RZ, RZ, -0x1 ;  /* 0xffffffffff0f7424 */ /* 0x000fce00078e00ff */
[----:B012--5:R-:W-:Y:S05]  /*22550*/  WARPSYNC.COLLECTIVE R15, `(.L_x_3171) ;  /* 0x000000000f087348 */ /* 0x027fea0003c00000 */
[----:B------:R3:W4:Y:S02]  /*22560*/  SHFL.IDX P6, R14, R13, R12, R11 ;  /* 0x0000000c0d0e7389 */ /* 0x00072400000c000b */
[----:B012345:R-:W-:Y:S01]  /*22570*/  ENDCOLLECTIVE ;  /* 0x000000000000791b */ /* 0x03ffe20003800000 */
.L_x_3171:
[----:B------:R-:W-:Y:S05]  /*22580*/  BSYNC B0 ;  /* 0x0000000000007941 */ /* 0x000fea0003800000 */
.L_x_3170:
[----:B------:R-:W-:Y:S01]  /*22590*/  IMAD.MOV.U32 R4, RZ, RZ, R14 ;  /* 0x000000ffff047224 */ /* 0x000fe200078e000e */
[----:B------:R-:W-:Y:S06]  /*225a0*/  BRA `(.L_x_3069) ;  /* 0xffffffd4003c7947 */ /* 0x000fec000383ffff */
.L_x_3074:
[----:B0-----:R0:W1:Y:S02]  /*225b0*/  SYNCS.PHASECHK.TRANS64.TRYWAIT P0, [R0+URZ+0x28c20], R3 ;  /* 0x028c2003000075a7 */ /* 0x001064000800017f */
[----:B-1----:R-:W-:Y:S05]  /*225c0*/  @!P0 NANOSLEEP.SYNCS 0x989680 ;  /* 0x009896800000895d */ /* 0x002fea0003900000 */
[----:B------:R-:W1:Y:S02]  /*225d0*/  @!P0 SYNCS.PHASECHK.TRANS64 P0, [R0+URZ+0x28c20], R3 ;  /* 0x028c2003000085a7 */ /* 0x000e64000800007f */
[----:B-1----:R-:W-:Y:S05]  /*225e0*/  @!P0 BRA `(.L_x_3074) ;  /* 0xfffffffc00f08947 */ /* 0x002fea000383ffff */
[----:B------:R-:W-:Y:S05]  /*225f0*/  BRA `(.L_x_3172) ;  /* 0xffffffd800bc7947 */ /* 0x000fea000383ffff */
.L_x_3075:
        /* <DEDUP_REMOVED lines=11> */
.L_x_3174:
[----:B------:R-:W-:Y:S05]  /*226b0*/  BSYNC B0 ;  /* 0x0000000000007941 */ /* 0x000fea0003800000 */
.L_x_3173:
[----:B------:R-:W-:Y:S05]  /*226c0*/  BRA `(.L_x_3175) ;  /* 0xffffffd800a47947 */ /* 0x000fea000383ffff */
.L_x_3076:
[----:B------:R-:W-:Y:S01]  /*226d0*/  BSSY B0, `(.L_x_3176) ;  /* 0x0000006000007945 */ /* 0x000fe20003800000 */
[----:B------:R-:W-:-:S07]  /*226e0*/  IMAD.MOV.U32 R15, RZ, RZ, -0x1 ;  /* 0xffffffffff0f7424 */ /* 0x000fce00078e00ff */
[----:B01---5:R-:W-:Y:S05]  /*226f0*/  WARPSYNC.COLLECTIVE R15, `(.L_x_3177) ;  /* 0x000000000f0c7348 */ /* 0x023fea0003c00000 */
[----:B------:R-:W-:Y:S02]  /*22700*/  ELECT P6, UR62, PT ;  /* 0x00000000003e782f */ /* 0x000fe400038c0000 */
[----:B------:R-:W-:Y:S01]  /*22710*/  MOV R14, UR62 ;  /* 0x0000003e000e7c02 */ /* 0x000fe20008000f00 */
[----:B01---5:R-:W-:Y:S10]  /*22720*/  ENDCOLLECTIVE ;  /* 0x000000000000791b */ /* 0x023ff40003800000 */
.L_x_3177:
[----:B------:R-:W-:Y:S05]  /*22730*/  BSYNC B0 ;  /* 0x0000000000007941 */ /* 0x000fea0003800000 */
.L_x_3176:
[----:B------:R-:W-:Y:S05]  /*22740*/  BRA `(.L_x_3178) ;  /* 0xffffffd800987947 */ /* 0x000fea000383ffff */
.L_x_3078:
[----:B0-----:R0:W1:Y:S02]  /*22750*/  SYNCS.PHASECHK.TRANS64.TRYWAIT P0, [R6+URZ], R5 ;  /* 0x00000005060075a7 */ /* 0x001064000800017f */
[----:B-1----:R-:W-:Y:S05]  /*22760*/  @!P0 NANOSLEEP.SYNCS 0x989680 ;  /* 0x009896800000895d */ /* 0x002fea0003900000 */
[----:B------:R-:W1:Y:S02]  /*22770*/  @!P0 SYNCS.PHASECHK.TRANS64 P0, [R6+URZ], R5 ;  /* 0x00000005060085a7 */ /* 0x000e64000800007f */
[----:B-1----:R-:W-:Y:S05]  /*22780*/  @!P0 BRA `(.L_x_3078) ;  /* 0xfffffffc00f08947 */ /* 0x002fea000383ffff */
[----:B------:R-:W-:Y:S05]  /*22790*/  BRA `(.L_x_3179) ;  /* 0xffffffd800d47947 */ /* 0x000fea000383ffff */
.L_x_3079:
[----:B-1----:R1:W2:Y:S02]  /*227a0*/  SYNCS.PHASECHK.TRANS64.TRYWAIT P0, [R7+URZ], R2 ;  /* 0x00000002070075a7 */ /* 0x0022a4000800017f */
[----:B--2---:R-:W-:Y:S05]  /*227b0*/  @!P0 NANOSLEEP.SYNCS 0x989680 ;  /* 0x009896800000895d */ /* 0x004fea0003900000 */
[----:B------:R-:W2:Y:S02]  /*227c0*/  @!P0 SYNCS.PHASECHK.TRANS64 P0, [R7+URZ], R2 ;  /* 0x00000002070085a7 */ /* 0x000ea4000800007f */
[----:B--2---:R-:W-:Y:S05]  /*227d0*/  @!P0 BRA `(.L_x_3079) ;  /* 0xfffffffc00f08947 */ /* 0x004fea000383ffff */
[----:B------:R-:W-:Y:S05]  /*227e0*/  BRA `(.L_x_3180) ;  /* 0xffffffd800c87947 */ /* 0x000fea000383ffff */
.L_x_3081:
[----:B--2---:R2:W3:Y:S02]  /*227f0*/  SYNCS.PHASECHK.TRANS64.TRYWAIT P0, [R4+URZ], R5 ;  /* 0x00000005040075a7 */ /* 0x0044e4000800017f */
[----:B---3--:R-:W-:Y:S05]  /*22800*/  @!P0 NANOSLEEP.SYNCS 0x989680 ;  /* 0x009896800000895d */ /* 0x008fea0003900000 */
[----:B------:R-:W3:Y:S02]  /*22810*/  @!P0 SYNCS.PHASECHK.TRANS64 P0, [R4+URZ], R5 ;  /* 0x00000005040085a7 */ /* 0x000ee4000800007f */
[----:B---3--:R-:W-:Y:S05]  /*22820*/  @!P0 BRA `(.L_x_3081) ;  /* 0xfffffffc00f08947 */ /* 0x008fea000383ffff */
[----:B------:R-:W-:Y:S05]  /*22830*/  BRA `(.L_x_3181) ;  /* 0xffffffd800d07947 */ /* 0x000fea000383ffff */
.L_x_3182:
        /* <DEDUP_REMOVED lines=12> */
.L_x_6029:


//--------------------- .text._ZN7cutlass13device_kernelIN5flash11enable_sm90INS1_16FlashAttnFwdSm90INS1_25CollectiveMainloopFwdSm90ILi2EN4cute5tupleIJNS5_1CILi1EEES8_S8_EEENS6_IJNS7_ILi64EEESA_SA_EEELi512ENS_6half_tEfNS_4arch4Sm90ELb0ELb1ELb1ELb1ELb0ELb0ELb1ELb0ELb0ELb1ELb0ELb0EEENS1_21CollectiveEpilogueFwdINS6_IJSA_NS7_ILi512EEESA_EEES9_SC_SE_Li256ELb1ELb1ELb0ELb0EEENS1_36VarlenDynamicPersistentTileSchedulerILi64ELi64ELi256ELi128ELb0ELb1ELb1ELb1ELb0ELb1EEEEEEEEEvNT_6ParamsE --------------------------
	.section	.text._ZN7cutlass13device_kernelIN5flash11enable_sm90INS1_16FlashAttnFwdSm90INS1_25CollectiveMainloopFwdSm90ILi2EN4cute5tupleIJNS5_1CILi1EEES8_S8_EEENS6_IJNS7_ILi64EEESA_SA_EEELi512ENS_6half_tEfNS_4arch4Sm90ELb0ELb1ELb1ELb1ELb0ELb0ELb1ELb0ELb0ELb1ELb0ELb0EEENS1_21CollectiveEpilogueFwdINS6_IJSA_NS7_ILi512EEESA_EEES9_SC_SE_Li256ELb1ELb1ELb0ELb0EEENS1_36VarlenDynamicPersistentTileSchedulerILi64ELi64ELi256ELi128ELb0ELb1ELb1ELb1ELb0ELb1EEEEEEEEEvNT_6ParamsE,"ax",@progbits
	.align	128
.text._ZN7cutlass13device_kernelIN5flash11enable_sm90INS1_16FlashAttnFwdSm90INS1_25CollectiveMainloopFwdSm90ILi2EN4cute5tupleIJNS5_1CILi1EEES8_S8_EEENS6_IJNS7_ILi64EEESA_SA_EEELi512ENS_6half_tEfNS_4arch4Sm90ELb0ELb1ELb1ELb1ELb0ELb0ELb1ELb0ELb0ELb1ELb0ELb0EEENS1_21CollectiveEpilogueFwdINS6_IJSA_NS7_ILi512EEESA_EEES9_SC_SE_Li256ELb1ELb1ELb0ELb0EEENS1_36VarlenDynamicPersistentTileSchedulerILi64ELi64ELi256ELi128ELb0ELb1ELb1ELb1ELb0ELb1EEEEEEEEEvNT_6ParamsE:
        .type           _ZN7cutlass13device_kernelIN5flash11enable_sm90INS1_16FlashAttnFwdSm90INS1_25CollectiveMainloopFwdSm90ILi2EN4cute5tupleIJNS5_1CILi1EEES8_S8_EEENS6_IJNS7_ILi64EEESA_SA_EEELi512ENS_6half_tEfNS_4arch4Sm90ELb0ELb1ELb1ELb1ELb0ELb0ELb1ELb0ELb0ELb1ELb0ELb0EEENS1_21CollectiveEpilogueFwdINS6_IJSA_NS7_ILi512EEESA_EEES9_SC_SE_Li256ELb1ELb1ELb0ELb0EEENS1_36VarlenDynamicPersistentTileSchedulerILi64ELi64ELi256ELi128ELb0ELb1ELb1ELb1ELb0ELb1EEEEEEEEEvNT_6ParamsE,@function
        .size           _ZN7cutlass13device_kernelIN5flash11enable_sm90INS1_16FlashAttnFwdSm90INS1_25CollectiveMainloopFwdSm90ILi2EN4cute5tupleIJNS5_1CILi1EEES8_S8_EEENS6_IJNS7_ILi64EEESA_SA_EEELi512ENS_6half_tEfNS_4arch4Sm90ELb0ELb1ELb1ELb1ELb0ELb0ELb1ELb0ELb0ELb1ELb0ELb0EEENS1_21CollectiveEpilogueFwdINS6_IJSA_NS7_ILi512EEESA_EEES9_SC_SE_Li256ELb1ELb1ELb0ELb0EEENS1_36VarlenDynamicPersistentTileSchedulerILi64ELi64ELi256ELi128ELb0ELb1ELb1ELb1ELb0ELb1EEEEEEEEEvNT_6ParamsE,(.L_x_6030 - _ZN7cutlass13device_kernelIN5flash11enable_sm90INS1_16FlashAttnFwdSm90INS1_25CollectiveMainloopFwdSm90ILi2EN4cute5tupleIJNS5_1CILi1EEES8_S8_EEENS6_IJNS7_ILi64EEESA_SA_EEELi512ENS_6half_tEfNS_4arch4Sm90ELb0ELb1ELb1ELb1ELb0ELb0ELb1ELb0ELb0ELb1ELb0ELb0EEENS1_21CollectiveEpilogueFwdINS6_IJSA_NS7_ILi512EEESA_EEES9_SC_SE_Li256ELb1ELb1ELb0ELb0EEENS1_36VarlenDynamicPersistentTileSchedulerILi64ELi64ELi256ELi128ELb0ELb1ELb1ELb1ELb0ELb1EEEEEEEEEvNT_6ParamsE)
        .other          _ZN7cutlass13device_kernelIN5flash11enable_sm90INS1_16FlashAttnFwdSm90INS1_25CollectiveMainloopFwdSm90ILi2EN4cute5tupleIJNS5_1CILi1EEES8_S8_EEENS6_IJNS7_ILi64EEESA_SA_EEELi512ENS_6half_tEfNS_4arch4Sm90ELb0ELb1ELb1ELb1ELb0ELb0ELb1ELb0ELb0ELb1ELb0ELb0EEENS1_21CollectiveEpilogueFwdINS6_IJSA_NS7_ILi512EEESA_EEES9_SC_SE_Li256ELb1ELb1ELb0ELb0EEENS1_36VarlenDynamicPersistentTileSchedulerILi64ELi64ELi256ELi128ELb0ELb1ELb1ELb1ELb0ELb1EEEEEEEEEvNT_6ParamsE,@"STO_CUDA_ENTRY STV_DEFAULT"
_ZN7cutlass13device_kernelIN5flash11enable_sm90INS1_16FlashAttnFwdSm90INS1_25CollectiveMainloopFwdSm90ILi2EN4cute5tupleIJNS5_1CILi1EEES8_S8_EEENS6_IJNS7_ILi64EEESA_SA_EEELi512ENS_6half_tEfNS_4arch4Sm90ELb0ELb1ELb1ELb1ELb0ELb0ELb1ELb0ELb0ELb1ELb0ELb0EEENS1_21CollectiveEpilogueFwdINS6_IJSA_NS7_ILi512EEESA_EEES9_SC_SE_Li256ELb1ELb1ELb0ELb0EEENS1_36VarlenDynamicPersistentTileSchedulerILi64ELi64ELi256ELi128ELb0ELb1ELb1ELb1ELb0ELb1EEEEEEEEEvNT_6ParamsE:
        /* <DEDUP_REMOVED lines=21> */
.L_x_3184:
[----:B------:R-:W-:Y:S05]  /*0150*/  BSYNC B0 ;  /* 0x0000000000007941 */ /* 0x000fea0003800000 */
.L_x_3183:
        /* <DEDUP_REMOVED lines=38> */
.L_x_3185:
        /* <DEDUP_REMOVED lines=22> */
.L_x_3186:
        /* <DEDUP_REMOVED lines=18> */
.L_x_3187:
        /* <DEDUP_REMOVED lines=22> */
.L_x_3188:
        /* <DEDUP_REMOVED lines=23> */
.L_x_3189:
[C---:B------:R-:W-:Y:S01]  /*0910*/  IADD3 R3, P0, R2.reuse, 0x70, RZ ;  /* 0x0000007002037810 */ /* 0x040fe20007f1e0ff */
[----:B------:R-:W-:Y:S01]  /*0920*/  UISETP.NE.AND UP0, UPT, UR38, URZ, UPT ;  /* 0x0000003f2600728c */ /* 0x000fe2000bf05270 */
[----:B------:R-:W-:Y:S01]  /*0930*/  IADD3 R17, P1, R2, 0x200, RZ ;  /* 0x0000020002117810 */ /* 0x000fe20007f3e0ff */
[----:B------:R-:W-:Y:S01]  /*0940*/  NOP ;  /* 0x0000000000007918 */ /* 0x000fe20000000000 */
[----:B------:R-:W-:Y:S01]  /*0950*/  ULDC.64 UR36, c[0x0][0x208] ;  /* 0x0000820000247ab9 */ /* 0x000fe20000000a00 */
[----:B------:R2:W-:Y:S01]  /*0960*/  STL [R1+0x448], R3 ;  /* 0x0004480301007387 */ /* 0x0005e20000100800 */
[----:B0-----:R-:W-:Y:S01]  /*0970*/  UP2UR UR4, UPR, URZ, 0x1 ;  /* 0x000000013f047883 */ /* 0x001fe20008000000 */
[----:B-1-34-:R-:W-:Y:S01]  /*0980*/  BAR.SYNC.DEFER_BLOCKING 0x0 ;  /* 0x0000000000007b1d */ /* 0x01afe20000010000 */
[----:B------:R-:W-:Y:S01]  /*0990*/  PLOP3.LUT P2, PT, PT, PT, UP0, 0x40, 0x0 ;  /* 0x000000000000781c */ /* 0x000fe20003f4e808 */
[----:B------:R-:W-:Y:S02]  /*09a0*/  IMAD.X R19, RZ, RZ, R16, P1 ;  /* 0x000000ffff137224 */ /* 0x000fe400008e0610 */
[----:B------:R-:W-:-:S02]  /*09b0*/  IMAD.MOV.U32 R152, RZ, RZ, R2 ;  /* 0x000000ffff987224 */ /* 0x000fc400078e0002 */
[--C-:B--2---:R-:W-:Y:S02]  /*09c0*/  IMAD.X R3, RZ, RZ, R16.reuse, P0 ;  /* 0x000000ffff037224 */ /* 0x104fe400000e0610 */
[----:B------:R-:W-:-:S03]  /*09d0*/  IMAD.MOV.U32 R153, RZ, RZ, R16 ;  /* 0x000000ffff997224 */ /* 0x000fc600078e0010 */
[----:B------:R0:W-:Y:S03]  /*09e0*/  STL [R1+0x444], R3 ;  /* 0x0004440301007387 */ /* 0x0001e60000100800 */
[----:B------:R-:W-:Y:S05]  /*09f0*/  @P2 BRA `(.L_x_3190) ;  /* 0x000002dc00302947 */ /* 0x000fea0003800000 */
.L_x_3191:
[----:B------:R-:W-:-:S08]  /*0a00*/  NOP ;  /* 0x0000000000007918 */ /* 0x000fd00000000000 */
[----:B------:R-:W1:Y:S02]  /*0a10*/  USETMAXREG.TRY_ALLOC.CTAPOOL UP0, 0xf0 ;  /* 0x000000f0000079c8 */ /* 0x000e640008000600 */
[----:B-1----:R-:W-:-:S13]  /*0a20*/  PLOP3.LUT P0, PT, PT, PT, UP0, 0x80, 0x0 ;  /* 0x000000000000781c */ /* 0x002fda0003f0f008 */
[----:B------:R-:W-:Y:S05]  /*0a30*/  @!P0 BRA `(.L_x_3191) ;  /* 0xfffffffc00f08947 */ /* 0x000fea000383ffff */
[----:B0-----:R-:W0:Y:S01]  /*0a40*/  S2R R3, SR_TID.X ;  /* 0x0000000000037919 */ /* 0x001e220000002100 */
[----:B------:R-:W1:Y:S01]  /*0a50*/  S2UR UR4, SR_CgaCtaId ;  /* 0x00000000000479c3 */ /* 0x000e620000008800 */
[----:B------:R-:W-:Y:S01]  /*0a60*/  UMOV UR39, 0x400 ;  /* 0x0000040000277882 */ /* 0x000fe20000000000 */
[C---:B------:R-:W-:Y:S01]  /*0a70*/  IADD3 R216, P1, R2.reuse, 0x1e8, RZ ;  /* 0x000001e802d87810 */ /* 0x040fe20007f3e0ff */
[----:B------:R-:W-:Y:S01]  /*0a80*/  STL.64 [R1+0x1e8], RZ ;  /* 0x0001e8ff01007387 */ /* 0x000fe20000100a00 */
[----:B------:R-:W-:-:S03]  /*0a90*/  IADD3 R218, P2, R2, 0x1f4, RZ ;  /* 0x000001f402da7810 */ /* 0x000fc60007f5e0ff */
[----:B------:R-:W-:Y:S01]  /*0aa0*/  STL [R1+0x1f0], RZ ;  /* 0x0001f0ff01007387 */ /* 0x000fe20000100800 */
[--C-:B------:R-:W-:Y:S02]  /*0ab0*/  IMAD.X R217, RZ, RZ, R16.reuse, P1 ;  /* 0x000000ffffd97224 */ /* 0x100fe400008e0610 */
[----:B------:R-:W-:Y:S01]  /*0ac0*/  IMAD.X R195, RZ, RZ, R16, P2 ;  /* 0x000000ffffc37224 */ /* 0x000fe200010e0610 */
[----:B------:R-:W-:Y:S01]  /*0ad0*/  STL [R1+0x1f4], RZ ;  /* 0x0001f4ff01007387 */ /* 0x000fe20000100800 */
        /* <DEDUP_REMOVED lines=13> */
[----:B------:R-:W0:Y:S01]  /*0bb0*/  S2UR UR4, SR_SWINHI ;  /* 0x00000000000479c3 */ /* 0x000e220000002f00 */
[----:B------:R-:W-:Y:S02]  /*0bc0*/  R2UR UR7, R10 ;  /* 0x000000000a0772ca */ /* 0x000fe400000e0000 */
[----:B------:R-:W-:Y:S02]  /*0bd0*/  R2UR UR5, R9 ;  /* 0x00000000090572ca */ /* 0x000fe400000e0000 */
[----:B------:R-:W-:Y:S02]  /*0be0*/  SHF.R.S32.HI R0, RZ, 0x1f, R3 ;  /* 0x0000001fff007819 */ /* 0x000fe40000011403 */
[----:B------:R-:W-:Y:S02]  /*0bf0*/  R2UR UR6, R11 ;  /* 0x000000000b0672ca */ /* 0x000fe400000e0000 */
[----:B------:R-:W-:-:S02]  /*0c00*/  LEA.HI R4, R0, R3, RZ, 0x4 ;  /* 0x0000000300047211 */ /* 0x000fc400078f20ff */
[----:B------:R-:W-:Y:S02]  /*0c10*/  LEA.HI R7, R0, R3, RZ, 0x3 ;  /* 0x0000000300077211 */ /* 0x000fe400078f18ff */
[----:B------:R-:W-:Y:S02]  /*0c20*/  SHF.R.S32.HI R5, RZ, 0x4, R4 ;  /* 0x00000004ff057819 */ /* 0x000fe40000011404 */
[----:B------:R-:W-:Y:S02]  /*0c30*/  LOP3.LUT R194, R7, 0xfffffff8, RZ, 0xc0, !PT ;  /* 0xfffffff807c27812 */ /* 0x000fe400078ec0ff */
[----:B------:R-:W-:Y:S02]  /*0c40*/  LEA.HI R6, R4, R5, RZ, 0x1 ;  /* 0x0000000504067211 */ /* 0x000fe400078f08ff */
[----:B------:R-:W-:Y:S01]  /*0c50*/  LEA.HI R8, R0, R3, RZ, 0x7 ;  /* 0x0000000300087211 */ /* 0x000fe200078f38ff */
[----:B------:R-:W-:Y:S01]  /*0c60*/  IMAD.IADD R194, R3, 0x1, -R194 ;  /* 0x0000000103c27824 */ /* 0x000fe200078e0ac2 */
[----:B------:R-:W-:-:S02]  /*0c70*/  LOP3.LUT R6, R6, 0x1ffffffe, RZ, 0xc0, !PT ;  /* 0x1ffffffe06067812 */ /* 0x000fc400078ec0ff */
[----:B------:R-:W-:Y:S01]  /*0c80*/  SHF.R.S32.HI R184, RZ, 0x3, R7 ;  /* 0x00000003ffb87819 */ /* 0x000fe20000011407 */
[----:B------:R-:W-:Y:S01]  /*0c90*/  IMAD.SHL.U32 R160, R194, 0x8, RZ ;  /* 0x00000008c2a07824 */ /* 0x000fe200078e00ff */
[----:B------:R-:W-:Y:S01]  /*0ca0*/  UMOV UR50, UR39 ;  /* 0x0000002700327c82 */ /* 0x000fe20008000000 */
[----:B0-----:R-:W-:Y:S01]  /*0cb0*/  UMOV UR51, UR4 ;  /* 0x0000000400337c82 */ /* 0x001fe20008000000 */
[----:B------:R-:W-:Y:S01]  /*0cc0*/  IMAD.IADD R6, R5, 0x1, -R6 ;  /* 0x0000000105067824 */ /* 0x000fe200078e0a06 */
[CC--:B------:R-:W-:Y:S01]  /*0cd0*/  LEA.HI R5, R0.reuse, R3.reuse, RZ, 0x5 ;  /* 0x0000000300057211 */ /* 0x0c0fe200078f28ff */
[----:B------:R-:W-:Y:S01]  /*0ce0*/  IMAD.U32 R22, RZ, RZ, UR50 ;  /* 0x00000032ff167e24 */ /* 0x000fe2000f8e00ff */
[----:B------:R-:W-:Y:S01]  /*0cf0*/  LEA.HI R0, R0, R3, RZ, 0x2 ;  /* 0x0000000300007211 */ /* 0x000fe200078f10ff */
[----:B------:R-:W-:Y:S01]  /*0d00*/  IMAD.U32 R23, RZ, RZ, UR51 ;  /* 0x00000033ff177e24 */ /* 0x000fe2000f8e00ff */
[----:B------:R-:W-:Y:S01]  /*0d10*/  LOP3.LUT R4, R4, 0xfffffff0, RZ, 0xc0, !PT ;  /* 0xfffffff004047812 */ /* 0x000fe200078ec0ff */
[----:B------:R-:W-:Y:S01]  /*0d20*/  IMAD R159, R184, 0x40, R160 ;  /* 0x00000040b89f7824 */ /* 0x000fe200078e02a0 */
[----:B------:R-:W-:Y:S01]  /*0d30*/  LOP3.LUT R10, R0, 0xfffffffc, RZ, 0xc0, !PT ;  /* 0xfffffffc000a7812 */ /* 0x000fe200078ec0ff */
[----:B------:R-:W-:Y:S01]  /*0d40*/  IMAD.SHL.U32 R223, R6, 0x8, RZ ;  /* 0x0000000806df7824 */ /* 0x000fe200078e00ff */
[----:B------:R-:W-:Y:S01]  /*0d50*/  LOP3.LUT R0, R8, 0xffffff80, RZ, 0xc0, !PT ;  /* 0xffffff8008007812 */ /* 0x000fe200078ec0ff */
[C---:B------:R-:W-:Y:S01]  /*0d60*/  IMAD.IADD R221, R3.reuse, 0x1, -R4 ;  /* 0x0000000103dd7824 */ /* 0x040fe200078e0a04 */
[--C-:B------:R-:W-:Y:S01]  /*0d70*/  SHF.R.S32.HI R220, RZ, 0x5, R5.reuse ;  /* 0x00000005ffdc7819 */ /* 0x100fe20000011405 */
[C---:B------:R-:W-:Y:S01]  /*0d80*/  IMAD.IADD R10, R3.reuse, 0x1, -R10 ;  /* 0x00000001030a7824 */ /* 0x040fe200078e0a0a */
[----:B------:R-:W-:Y:S01]  /*0d90*/  SHF.R.S32.HI R5, RZ, 0x1f, R5 ;  /* 0x0000001fff057819 */ /* 0x000fe20000011405 */
[----:B------:R-:W-:Y:S01]  /*0da0*/  IMAD.IADD R0, R3, 0x1, -R0 ;  /* 0x0000000103007824 */ /* 0x000fe200078e0a00 */
[----:B------:R-:W-:Y:S01]  /*0db0*/  SHF.R.S32.HI R193, RZ, 0x7, R8 ;  /* 0x00000007ffc17819 */ /* 0x000fe20000011408 */
[----:B------:R-:W-:Y:S01]  /*0dc0*/  IMAD.WIDE R158, R159, 0x2, R22 ;  /* 0x000000029f9e7825 */ /* 0x000fe200078e0216 */
[----:B------:R-:W-:-:S02]  /*0dd0*/  LEA.HI R4, R10, R10, RZ, 0x1 ;  /* 0x0000000a0a047211 */ /* 0x000fc400078f08ff */
[----:B------:R-:W-:Y:S01]  /*0de0*/  SHF.R.S32.HI R7, RZ, 0x1f, R0 ;  /* 0x0000001fff077819 */ /* 0x000fe20000011400 */
[----:B------:R-:W-:Y:S01]  /*0df0*/  IMAD R12, R193, 0x100, R221 ;  /* 0x00000100c10c7824 */ /* 0x000fe200078e02dd */
[----:B------:R-:W-:Y:S01]  /*0e00*/  LOP3.LUT R9, R4, 0x1ffffffe, RZ, 0xc0, !PT ;  /* 0x1ffffffe04097812 */ /* 0x000fe200078ec0ff */
[----:B------:R-:W-:Y:S01]  /*0e10*/  VIADD R165, R160, 0x40 ;  /* 0x00000040a0a57836 */ /* 0x000fe20000000000 */
[----:B------:R-:W-:Y:S01]  /*0e20*/  IADD3 R215, P1, R158, 0x6000, RZ ;  /* 0x000060009ed77810 */ /* 0x000fe20007f3e0ff */
[----:B------:R-:W-:Y:S01]  /*0e30*/  VIADD R164, R160, 0x80 ;  /* 0x00000080a0a47836 */ /* 0x000fe20000000000 */
[----:B------:R-:W-:Y:S01]  /*0e40*/  IADD3 R213, P6, R158, 0x7000, RZ ;  /* 0x000070009ed57810 */ /* 0x000fe20007fde0ff */
[----:B------:R-:W-:Y:S01]  /*0e50*/  IMAD.IADD R13, R10, 0x1, -R9 ;  /* 0x000000010a0d7824 */ /* 0x000fe200078e0a09 */
[----:B------:R-:W-:Y:S01]  /*0e60*/  IADD3 R211, P5, R158, 0x8000, RZ ;  /* 0x000080009ed37810 */ /* 0x000fe20007fbe0ff */
[C---:B------:R-:W-:Y:S01]  /*0e70*/  VIADD R163, R160.reuse, 0xc0 ;  /* 0x000000c0a0a37836 */ /* 0x040fe20000000000 */
[-C--:B------:R-:W-:Y:S01]  /*0e80*/  LEA.HI R4, R7, R0.reuse, RZ, 0x2 ;  /* 0x0000000007047211 */ /* 0x080fe200078f10ff */
[C---:B------:R-:W-:Y:S01]  /*0e90*/  VIADD R162, R160.reuse, 0x100 ;  /* 0x00000100a0a27836 */ /* 0x040fe20000000000 */
[----:B------:R-:W-:Y:S01]  /*0ea0*/  LOP3.LUT R214, R215, 0x380, RZ, 0xc0, !PT ;  /* 0x00000380d7d67812 */ /* 0x000fe200078ec0ff */
[C---:B------:R-:W-:Y:S01]  /*0eb0*/  VIADD R161, R160.reuse, 0x140 ;  /* 0x00000140a0a17836 */ /* 0x040fe20000000000 */
[----:B------:R-:W-:Y:S01]  /*0ec0*/  LOP3.LUT R212, R213, 0x380, RZ, 0xc0, !PT ;  /* 0x00000380d5d47812 */ /* 0x000fe200078ec0ff */
[C---:B------:R-:W-:Y:S01]  /*0ed0*/  VIADD R167, R160.reuse, 0x180 ;  /* 0x00000180a0a77836 */ /* 0x040fe20000000000 */
[----:B------:R-:W-:Y:S01]  /*0ee0*/  LOP3.LUT R210, R211, 0x380, RZ, 0xc0, !PT ;  /* 0x00000380d3d27812 */ /* 0x000fe200078ec0ff */
[----:B------:R-:W-:Y:S01]  /*0ef0*/  VIADD R166, R160, 0x1c0 ;  /* 0x000001c0a0a67836 */ /* 0x000fe20000000000 */
[----:B------:R-:W-:-:S02]  /*0f00*/  LEA.HI R9, R7, R0, RZ, 0x5 ;  /* 0x0000000007097211 */ /* 0x000fc400078f28ff */
[----:B------:R-:W-:Y:S02]  /*0f10*/  LEA.HI R5, R5, R220, RZ, 0x2 ;  /* 0x000000dc05057211 */ /* 0x000fe400078f10ff */
[--C-:B------:R-:W-:Y:S02]  /*0f20*/  SHF.R.S32.HI R7, RZ, 0x2, R4.reuse ;  /* 0x00000002ff077819 */ /* 0x100fe40000011404 */
[----:B------:R-:W-:Y:S02]  /*0f30*/  SHF.R.S32.HI R10, RZ, 0x1f, R4 ;  /* 0x0000001fff0a7819 */ /* 0x000fe40000011404 */
[----:B------:R-:W-:Y:S02]  /*0f40*/  SHF.R.U64 R214, R214, 0x3, RZ ;  /* 0x00000003d6d67819 */ /* 0x000fe400000012ff */
[----:B------:R-:W-:Y:S02]  /*0f50*/  SHF.R.U64 R212, R212, 0x3, RZ ;  /* 0x00000003d4d47819 */ /* 0x000fe400000012ff */
[----:B------:R-:W-:-:S02]  /*0f60*/  SHF.R.U64 R210, R210, 0x3, RZ ;  /* 0x00000003d2d27819 */ /* 0x000fc400000012ff */
[----:B------:R-:W-:Y:S02]  /*0f70*/  LOP3.LUT R5, R5, 0x3ffffc, RZ, 0xc0, !PT ;  /* 0x003ffffc05057812 */ /* 0x000fe400078ec0ff */
[----:B------:R-:W-:Y:S02]  /*0f80*/  LEA.HI R10, R10, R7, RZ, 0x3 ;  /* 0x000000070a0a7211 */ /* 0x000fe400078f18ff */
[----:B------:R-:W-:Y:S01]  /*0f90*/  LEA.HI R8, R8, R193, RZ, 0x1 ;  /* 0x000000c108087211 */ /* 0x000fe200078f08ff */
[----:B------:R-:W-:Y:S01]  /*0fa0*/  IMAD.IADD R5, R220, 0x1, -R5 ;  /* 0x00000001dc057824 */ /* 0x000fe200078e0a05 */
[----:B------:R-:W-:Y:S01]  /*0fb0*/  LOP3.LUT R214, R214, R215, RZ, 0x3c, !PT ;  /* 0x000000d7d6d67212 */ /* 0x000fe200078e3cff */
[--C-:B------:R-:W-:Y:S01]  /*0fc0*/  IMAD.X R215, RZ, RZ, R159.reuse, P1 ;  /* 0x000000ffffd77224 */ /* 0x100fe200008e069f */
[----:B------:R-:W-:Y:S01]  /*0fd0*/  LOP3.LUT R212, R212, R213, RZ, 0x3c, !PT ;  /* 0x000000d5d4d47212 */ /* 0x000fe200078e3cff */
[--C-:B------:R-:W-:Y:S01]  /*0fe0*/  IMAD.X R213, RZ, RZ, R159.reuse, P6 ;  /* 0x000000ffffd57224 */ /* 0x100fe200030e069f */
[----:B------:R-:W-:Y:S01]  /*0ff0*/  LOP3.LUT R210, R210, R211, RZ, 0x3c, !PT ;  /* 0x000000d3d2d27212 */ /* 0x000fe200078e3cff */
[----:B------:R-:W-:Y:S01]  /*1000*/  IMAD.X R211, RZ, RZ, R159, P5 ;  /* 0x000000ffffd37224 */ /* 0x000fe200028e069f */
[----:B------:R-:W-:Y:S01]  /*1010*/  LOP3.LUT R11, R4, 0x7ffffffc, RZ, 0xc0, !PT ;  /* 0x7ffffffc040b7812 */ /* 0x000fe200078ec0ff */
[----:B------:R-:W-:Y:S01]  /*1020*/  IMAD R12, R5, 0x10, R12 ;  /* 0x00000010050c7824 */ /* 0x000fe200078e020c */
[----:B------:R-:W-:-:S02]  /*1030*/  LOP3.LUT R10, R10, 0xfffffff8, RZ, 0xc0, !PT ;  /* 0xfffffff80a0a7812 */ /* 0x000fc400078ec0ff */
[----:B------:R-:W-:Y:S01]  /*1040*/  IADD3 R209, P0, R158, 0x9000, RZ ;  /* 0x000090009ed17810 */ /* 0x000fe20007f1e0ff */
[----:B------:R-:W-:Y:S01]  /*1050*/  IMAD.IADD R11, R0, 0x1, -R11 ;  /* 0x00000001000b7824 */ /* 0x000fe200078e0a0b */
[C---:B------:R-:W-:Y:S01]  /*1060*/  IADD3 R207, P4, R158.reuse, 0xa000, RZ ;  /* 0x0000a0009ecf7810 */ /* 0x040fe20007f9e0ff */
[----:B------:R-:W-:Y:S01]  /*1070*/  IMAD.IADD R10, R7, 0x1, -R10 ;  /* 0x00000001070a7824 */ /* 0x000fe200078e0a0a */
[----:B------:R-:W-:Y:S01]  /*1080*/  IADD3 R205, P3, R158, 0xb000, RZ ;  /* 0x0000b0009ecd7810 */ /* 0x000fe20007f7e0ff */
[----:B------:R-:W-:Y:S01]  /*1090*/  IMAD.U32 R5, R12, 0x40, R223 ;  /* 0x000000400c057824 */ /* 0x000fe200078e00df */
[C---:B------:R-:W-:Y:S01]  /*10a0*/  IADD3 R203, P2, R158.reuse, 0xc000, RZ ;  /* 0x0000c0009ecb7810 */ /* 0x040fe20007f5e0ff */
[----:B------:R-:W-:Y:S01]  /*10b0*/  IMAD.SHL.U32 R222, R11, 0x2, RZ ;  /* 0x000000020bde7824 */ /* 0x000fe200078e00ff */
[C---:B------:R-:W-:Y:S01]  /*10c0*/  IADD3 R201, P1, R158.reuse, 0xd000, RZ ;  /* 0x0000d0009ec97810 */ /* 0x040fe20007f3e0ff */
[----:B------:R-:W-:Y:S01]  /*10d0*/  IMAD.WIDE R22, R5, 0x2, R22 ;  /* 0x0000000205167825 */ /* 0x000fe200078e0216 */
[----:B------:R-:W-:-:S02]  /*10e0*/  IADD3 R199, P6, R158, 0xe000, RZ ;  /* 0x0000e0009ec77810 */ /* 0x000fc40007fde0ff */
[----:B------:R-:W-:Y:S02]  /*10f0*/  IADD3 R197, P5, R158, 0xf000, RZ ;  /* 0x0000f0009ec57810 */ /* 0x000fe40007fbe0ff */
[----:B------:R-:W-:Y:S02]  /*1100*/  LOP3.LUT R8, R8, 0xfffffe, RZ, 0xc0, !PT ;  /* 0x00fffffe08087812 */ /* 0x000fe400078ec0ff */
[----:B------:R-:W-:Y:S02]  /*1110*/  LOP3.LUT R208, R209, 0x380, RZ, 0xc0, !PT ;  /* 0x00000380d1d07812 */ /* 0x000fe400078ec0ff */
[----:B------:R-:W-:Y:S01]  /*1120*/  LOP3.LUT R206, R207, 0x380, RZ, 0xc0, !PT ;  /* 0x00000380cfce7812 */ /* 0x000fe200078ec0ff */
[----:B------:R-:W-:Y:S01]  /*1130*/  IMAD.IADD R8, R193, 0x1, -R8 ;  /* 0x00000001c1087824 */ /* 0x000fe200078e0a08 */
[----:B------:R-:W-:Y:S02]  /*1140*/  LOP3.LUT R204, R205, 0x380, RZ, 0xc0, !PT ;  /* 0x00000380cdcc7812 */ /* 0x000fe400078ec0ff */
[----:B------:R-:W-:Y:S01]  /*1150*/  LOP3.LUT R202, R203, 0x380, RZ, 0xc0, !PT ;  /* 0x00000380cbca7812 */ /* 0x000fe200078ec0ff */
[----:B------:R-:W-:Y:S01]  /*1160*/  IMAD.SHL.U32 R219, R8, 0x100, RZ ;  /* 0x0000010008db7824 */ /* 0x000fe200078e00ff */
[----:B------:R-:W-:-:S02]  /*1170*/  LOP3.LUT R200, R201, 0x380, RZ, 0xc0, !PT ;  /* 0x00000380c9c87812 */ /* 0x000fc400078ec0ff */
[----:B------:R-:W-:Y:S01]  /*1180*/  LOP3.LUT R198, R199, 0x380, RZ, 0xc0, !PT ;  /* 0x00000380c7c67812 */ /* 0x000fe200078ec0ff */
[----:B------:R-:W-:Y:S01]  /*1190*/  IMAD.IADD R157, R222, 0x1, R219 ;  /* 0x00000001de9d7824 */ /* 0x000fe200078e02db */
        /* <DEDUP_REMOVED lines=31> */
[----:B------:R-:W-:-:S02]  /*1390*/  SHF.R.S32.HI R186, RZ, 0x1f, R167 ;  /* 0x0000001fffba7819 */ /* 0x000fc400000114a7 */
[----:B------:R-:W-:-:S07]  /*13a0*/  SHF.R.S32.HI R185, RZ, 0x1f, R166 ;  /* 0x0000001fffb97819 */ /* 0x000fce00000114a6 */
.L_x_3322:
        /* <DEDUP_REMOVED lines=12> */
[----:B0--34-:R-:W-:Y:S02]  /*1470*/  IMAD.U32 R4, RZ, RZ, UR8 ;  /* 0x00000008ff047e24 */ /* 0x019fe4000f8e00ff */
[----:B------:R-:W-:Y:S01]  /*1480*/  IMAD.U32 R5, RZ, RZ, UR9 ;  /* 0x00000009ff057e24 */ /* 0x000fe2000f8e00ff */
[----:B------:R-:W-:-:S04]  /*1490*/  @UP1 UIMAD.WIDE UR8, UR6, 0x4, UR10 ;  /* 0x00000004060818a5 */ /* 0x000fc8000f8e020a */
[----:B--2---:R-:W2:Y:S02]  /*14a0*/  @P0 LDG.E R4, desc[UR36][R4.64] ;  /* 0x0000002404040981 */ /* 0x004ea4000c1e1900 */
[----:B------:R-:W-:Y:S02]  /*14b0*/  IMAD.U32 R6, RZ, RZ, UR8 ;  /* 0x00000008ff067e24 */ /* 0x000fe4000f8e00ff */
[----:B------:R-:W-:Y:S01]  /*14c0*/  IMAD.U32 R7, RZ, RZ, UR9 ;  /* 0x00000009ff077e24 */ /* 0x000fe2000f8e00ff */
        /* <DEDUP_REMOVED lines=15> */
[----:B-1----:R-:W-:-:S14]  /*15c0*/  @P2 BRA `(.L_x_3192) ;  /* 0x0000000000342947 */ /* 0x002fdc0003800000 */
        /* <DEDUP_REMOVED lines=13> */
.L_x_3192:
[----:B------:R-:W-:Y:S01]  /*16a0*/  UMOV UR42, UR5 ;  /* 0x00000005002a7c82 */ /* 0x000fe20008000000 */
        /* <DEDUP_REMOVED lines=9> */
.L_x_3193:
        /* <DEDUP_REMOVED lines=13> */
.L_x_3194:
[----:B------:R-:W0:Y:S01]  /*1810*/  LDC R0, c[0x0][0xa80] ;  /* 0x0002a000ff007b82 */ /* 0x000e220000000800 */
[----:B------:R-:W-:Y:S01]  /*1820*/  UISETP.NE.AND UP0, UPT, UR38, 0x1, UPT ;  /* 0x000000012600788c */ /* 0x000fe2000bf05270 */
[----:B------:R1:W-:Y:S01]  /*1830*/  STL.128 [R1+0x410], RZ ;  /* 0x000410ff01007387 */ /* 0x0003e20000100c00 */
[----:B------:R-:W-:Y:S01]  /*1840*/  IADD3 R32, P0, R2, 0x410, RZ ;  /* 0x0000041002207810 */ /* 0x000fe20007f1e0ff */
[----:B------:R-:W-:Y:S02]  /*1850*/  UIADD3 UR44, -UR44, UR4, URZ ;  /* 0x000000042c2c7290 */ /* 0x000fe4000fffe13f */
[----:B------:R1:W-:Y:S01]  /*1860*/  STL.128 [R1+0x420], RZ ;  /* 0x000420ff01007387 */ /* 0x0003e20000100c00 */
[----:B------:R-:W-:Y:S01]  /*1870*/  PLOP3.LUT P1, PT, PT, PT, UP0, 0x80, 0x0 ;  /* 0x000000000000781c */ /* 0x000fe20003f2f008 */
[----:B------:R-:W-:Y:S02]  /*1880*/  IMAD.X R33, RZ, RZ, R16, P0 ;  /* 0x000000ffff217224 */ /* 0x000fe400000e0610 */
[----:B------:R1:W-:Y:S04]  /*1890*/  STL.128 [R1+0x200], RZ ;  /* 0x000200ff01007387 */ /* 0x0003e80000100c00 */
[----:B------:R1:W-:Y:S04]  /*18a0*/  STL.128 [R1+0x210], RZ ;  /* 0x000210ff01007387 */ /* 0x0003e80000100c00 */
[----:B------:R1:W-:Y:S04]  /*18b0*/  STL.128 [R1+0x220], RZ ;  /* 0x000220ff01007387 */ /* 0x0003e80000100c00 */
[----:B------:R1:W-:Y:S04]  /*18c0*/  STL.128 [R1+0x230], RZ ;  /* 0x000230ff01007387 */ /* 0x0003e80000100c00 */
[----:B0-----:R1:W-:Y:S04]  /*18d0*/  STL [R1+0x430], R0 ;  /* 0x0004300001007387 */ /* 0x0013e80000100800 */
        /* <DEDUP_REMOVED lines=31> */
[----:B------:R-:W-:Y:S02]  /*1ad0*/  UISETP.NE.AND UP0, UPT, UR4, 0x1, UPT ;  /* 0x000000010400788c */ /* 0x000fe4000bf05270 */
[----:B------:R-:W-:Y:S01]  /*1ae0*/  UIADD3 UR9, UR8, 0x3f, URZ ;  /* 0x0000003f08097890 */ /* 0x000fe2000fffe03f */
[----:B------:R-:W-:Y:S01]  /*1af0*/  ULDC.64 UR4, c[0x0][0xad8] ;  /* 0x0002b60000047ab9 */ /* 0x000fe20000000a00 */
[----:B------:R-:W-:Y:S02]  /*1b00*/  UIADD3 UR10, UR44, 0x1, -UR40 ;  /* 0x000000012c0a7890 */ /* 0x000fe4000fffe828 */
[----:B------:R-:W-:-:S05]  /*1b10*/  UISETP.GE.AND UP1, UPT, UR5, 0x1, UPT ;  /* 0x000000010500788c */ /* 0x000fca000bf26270 */
[----:B------:R-:W-:Y:S01]  /*1b20*/  @UP0 UIADD3 UR6, UR8, 0x3f, URZ ;  /* 0x0000003f08060890 */ /* 0x000fe2000fffe03f */
[----:B------:R-:W-:Y:S01]  /*1b30*/  @UP0 ULDC UR7, c[0x0][0x44c] ;  /* 0x0001130000070ab9 */ /* 0x000fe20000000800 */
[----:B------:R-:W-:Y:S02]  /*1b40*/  PLOP3.LUT P1, PT, PT, PT, UP1, 0x80, 0x0 ;  /* 0x000000000000781c */ /* 0x000fe40003f2f018 */
        /* <DEDUP_REMOVED lines=16> */
.L_x_3197:
[----:B------:R-:W-:-:S11]  /*1c50*/  UISETP.NE.AND UP1, UPT, UR5, 0x1, UPT ;  /* 0x000000010500788c */ /* 0x000fd6000bf25270 */
[----:B------:R-:W-:Y:S02]  /*1c60*/  @UP1 ULDC.64 UR10, c[0x0][0xae0] ;  /* 0x0002b800000a1ab9 */ /* 0x000fe40000000a00 */
[----:B------:R-:W-:-:S04]  /*1c70*/  UIMAD.WIDE.U32 UR6, UR9, UR10, URZ ;  /* 0x0000000a090672a5 */ /* 0x000fc8000f8e003f */
[----:B------:R-:W-:-:S12]  /*1c80*/  @UP1 USHF.R.U32.HI UR9, URZ, UR11, UR7 ;  /* 0x0000000b3f091299 */ /* 0x000fd80008011607 */
.L_x_3198:
[----:B------:R-:W-:-:S04]  /*1c90*/  UIMAD UR9, UR9, UR5, UR5 ;  /* 0x00000005090972a4 */ /* 0x000fc8000f8e0205 */
[----:B------:R-:W-:-:S04]  /*1ca0*/  UISETP.LT.AND UP1, UPT, UR4, UR9, UPT ;  /* 0x000000090400728c */ /* 0x000fc8000bf21270 */
[----:B------:R-:W-:-:S12]  /*1cb0*/  USEL UR4, UR4, UR9, UP1 ;  /* 0x0000000904047287 */ /* 0x000fd80008800000 */
.L_x_3196:
        /* <DEDUP_REMOVED lines=13> */
[----:B------:R-:W-:Y:S01]  /*1d90*/  UIADD3 UR8, UR8, UR44, -UR40 ;  /* 0x0000002c08087290 */ /* 0x000fe2000fffe828 */
        /* <DEDUP_REMOVED lines=14> */
.L_x_3200:
[----:B------:R-:W-:-:S11]  /*1e80*/  UISETP.NE.AND UP0, UPT, UR5, 0x1, UPT ;  /* 0x000000010500788c */ /* 0x000fd6000bf05270 */
[----:B------:R-:W-:Y:S02]  /*1e90*/  @UP0 ULDC.64 UR10, c[0x0][0xae0] ;  /* 0x0002b800000a0ab9 */ /* 0x000fe40000000a00 */
[----:B------:R-:W-:-:S04]  /*1ea0*/  UIMAD.WIDE.U32 UR6, UR8, UR10, URZ ;  /* 0x0000000a080672a5 */ /* 0x000fc8000f8e003f */
[----:B------:R-:W-:-:S12]  /*1eb0*/  @UP0 USHF.R.U32.HI UR8, URZ, UR11, UR7 ;  /* 0x0000000b3f080299 */ /* 0x000fd80008011607 */
.L_x_3201:
[----:B------:R-:W-:-:S04]  /*1ec0*/  UIMAD UR5, UR8, UR5, URZ ;  /* 0x00000005080572a4 */ /* 0x000fc8000f8e023f */
[----:B------:R-:W-:-:S04]  /*1ed0*/  UISETP.LT.AND UP0, UPT, UR4, UR5, UPT ;  /* 0x000000050400728c */ /* 0x000fc8000bf01270 */
[----:B------:R-:W-:-:S12]  /*1ee0*/  USEL UR4, UR4, UR5, !UP0 ;  /* 0x0000000504047287 */ /* 0x000fd8000c000000 */
.L_x_3199:
        /* <DEDUP_REMOVED lines=711> */
.L_x_3204:
[----:B------:R-:W-:Y:S05]  /*4b60*/  BSYNC B0 ;  /* 0x0000000000007941 */ /* 0x000fea0003800000 */
.L_x_3203:
[----:B------:R-:W-:-:S04]  /*4b70*/  UIADD3 UR21, UR21, -0x2, URZ ;  /* 0xfffffffe15157890 */ /* 0x000fc8000fffe03f */
[----:B------:R-:W-:-:S06]  /*4b80*/  UISETP.GE.AND UP0, UPT, UR21, UR20, UPT ;  /* 0x000000141500728c */ /* 0x000fcc000bf06270 */
[----:B------:R-:W-:-:S13]  /*4b90*/  PLOP3.LUT P0, PT, PT, PT, UP0, 0x80, 0x0 ;  /* 0x000000000000781c */ /* 0x000fda0003f0f008 */
[----:B------:R-:W-:Y:S05]  /*4ba0*/  @!P0 BRA `(.L_x_3205) ;  /* 0x0000003c00648947 */ /* 0x000fea0003800000 */
.L_x_3208:
[----:B0-----:R-:W0:Y:S04]  /*4bb0*/  LDL R155, [R1+0x1e8] ;  /* 0x0001e800019b7983 */ /* 0x001e280000100800 */
[----:B-1----:R-:W2:Y:S04]  /*4bc0*/  LDL.64 R4, [R1+0x240] ;  /* 0x0002400001047983 */ /* 0x002ea80000100a00 */
        /* <DEDUP_REMOVED lines=69> */
[----:B------:R-:W-:Y:S04]  /*5020*/  STL.64 [R1+0x240], R4 ;  /* 0x0002400401007387 */ /* 0x000fe80000100a00 */
[----:B------:R-:W0:Y:S01]  /*5030*/  LDS R4, [R138+0x38420] ;  /* 0x038420008a047984 */ /* 0x000e220000000800 */
[C---:B---3--:R-:W-:Y:S01]  /*5040*/  FMUL.FTZ R133, R0.reuse, R133 ;  /* 0x0000008500857220 */ /* 0x048fe20000410000 */
[C---:B------:R-:W-:Y:S01]  /*5050*/  FMUL.FTZ R132, R0.reuse, R132 ;  /* 0x0000008400847220 */ /* 0x040fe20000410000 */
        /* <DEDUP_REMOVED lines=187> */
[----:B0-----:R-:W5:Y:S04]  /*5c10*/  LDL R72, [R1+0x204] ;  /* 0x0002040001487983 */ /* 0x001f680000100800 */
[----:B-1----:R-:W5:Y:S04]  /*5c20*/  LDL R74, [R1+0x208] ;  /* 0x00020800014a7983 */ /* 0x002f680000100800 */
[----:B--2---:R-:W2:Y:S04]  /*5c30*/  LDL R76, [R1+0x20c] ;  /* 0x00020c00014c7983 */ /* 0x004ea80000100800 */
[----:B------:R-:W2:Y:S04]  /*5c40*/  LDL R0, [R1+0x210] ;  /* 0x0002100001007983 */ /* 0x000ea80000100800 */
[----:B---3--:R-:W3:Y:S04]  /*5c50*/  LDL R78, [R1+0x214] ;  /* 0x00021400014e7983 */ /* 0x008ee80000100800 */
[----:B----4-:R-:W4:Y:S04]  /*5c60*/  LDL R80, [R1+0x218] ;  /* 0x0002180001507983 */ /* 0x010f280000100800 */
        /* <DEDUP_REMOVED lines=121> */
[----:B------:R-:W-:Y:S04]  /*6400*/  STL [R1+0x200], R64 ;  /* 0x0002004001007387 */ /* 0x000fe80000100800 */
[----:B------:R-:W-:Y:S04]  /*6410*/  STL [R1+0x204], R72 ;  /* 0x0002044801007387 */ /* 0x000fe80000100800 */
[----:B------:R-:W-:Y:S04]  /*6420*/  STL [R1+0x208], R74 ;  /* 0x0002084a01007387 */ /* 0x000fe80000100800 */
[----:B--2---:R-:W-:Y:S04]  /*6430*/  STL [R1+0x20c], R76 ;  /* 0x00020c4c01007387 */ /* 0x004fe80000100800 */
        /* <DEDUP_REMOVED lines=590> */
.L_x_3207:
[----:B------:R-:W-:Y:S05]  /*8920*/  BSYNC B0 ;  /* 0x0000000000007941 */ /* 0x000fea0003800000 */
.L_x_3206:
[----:B------:R-:W-:Y:S05]  /*8930*/  @P0 BRA `(.L_x_3208) ;  /* 0xffffffc0009c0947 */ /* 0x000fea000383ffff */
.L_x_3205:
[----:B------:R-:W2:Y:S04]  /*8940*/  LDL R139, [R1+0x1e8] ;  /* 0x0001e800018b7983 */ /* 0x000ea80000100800 */
[----:B-1----:R-:W3:Y:S04]  /*8950*/  LDL.64 R4, [R1+0x240] ;  /* 0x0002400001047983 */ /* 0x002ee80000100a00 */
        /* <DEDUP_REMOVED lines=71> */
[----:B------:R-:W-:Y:S04]  /*8dd0*/  STL.64 [R1+0x240], R4 ;  /* 0x0002400401007387 */ /* 0x000fe80000100a00 */
[----:B------:R-:W4:Y:S01]  /*8de0*/  LDS R4, [R140+0x38420] ;  /* 0x038420008c047984 */ /* 0x000f220000000800 */
[----:B------:R-:W-:Y:S01]  /*8df0*/  BSSY B0, `(.L_x_3209) ;  /* 0x00000ca000007945 */ /* 0x000fe20003800000 */
        /* <DEDUP_REMOVED lines=127> */
[----:B------:R-:W-:Y:S01]  /*95f0*/  VIADD R4, R0, 0x1 ;  /* 0x0000000100047836 */ /* 0x000fe20000000000 */
        /* <DEDUP_REMOVED lines=67> */
[----:B------:R-:W-:-:S12]  /*9a30*/  IMAD.MOV.U32 R0, RZ, RZ, 0x1 ;  /* 0x00000001ff007424 */ /* 0x000fd800078e00ff */
[----:B0-----:R-:W-:Y:S05]  /*9a40*/  @P0 BRA `(.L_x_3210) ;  /* 0x0000000000100947 */ /* 0x001fea0003800000 */
[----:B------:R-:W2:Y:S04]  /*9a50*/  LDL R4, [R1+0x1ec] ;  /* 0x0001ec0001047983 */ /* 0x000ea80000100800 */
[----:B------:R0:W-:Y:S01]  /*9a60*/  STL [R1+0x1e8], RZ ;  /* 0x0001e8ff01007387 */ /* 0x0001e20000100800 */
[----:B--2---:R-:W-:-:S05]  /*9a70*/  LOP3.LUT R4, R4, 0x1, RZ, 0x3c, !PT ;  /* 0x0000000104047812 */ /* 0x004fca00078e3cff */
[----:B------:R0:W-:Y:S02]  /*9a80*/  STL [R1+0x1ec], R4 ;  /* 0x0001ec0401007387 */ /* 0x0001e40000100800 */
.L_x_3210:
[----:B------:R-:W-:Y:S05]  /*9a90*/  BSYNC B0 ;  /* 0x0000000000007941 */ /* 0x000fea0003800000 */
.L_x_3209:
[----:B------:R-:W-:Y:S05]  /*9aa0*/  BRA `(.L_x_3202) ;  /* 0x0000021c00447947 */ /* 0x000fea0003800000 */
.L_x_3195:
        /* <DEDUP_REMOVED lines=11> */
[----:B------:R-:W-:Y:S01]  /*9b60*/  IMAD.MOV.U32 R10, RZ, RZ, 0x1 ;  /* 0x00000001ff0a7424 */ /* 0x000fe200078e00ff */
[----:B------:R-:W-:Y:S01]  /*9b70*/  UIADD3 UR9, UP0, UR50, 0x38840, URZ ;  /* 0x0003884032097890 */ /* 0x000fe2000ff1e03f */
[----:B------:R-:W-:Y:S01]  /*9b80*/  IMAD.U32 R13, RZ, RZ, UR4 ;  /* 0x00000004ff0d7e24 */ /* 0x000fe2000f8e00ff */
[----:B------:R-:W-:Y:S01]  /*9b90*/  UIADD3 UR4, UP2, UR50, 0x38850, URZ ;  /* 0x0003885032047890 */ /* 0x000fe2000ff5e03f */
[----:B------:R-:W-:Y:S01]  /*9ba0*/  IMAD.MOV.U32 R11, RZ, RZ, RZ ;  /* 0x000000ffff0b7224 */ /* 0x000fe200078e00ff */
[----:B------:R1:W-:Y:S01]  /*9bb0*/  STL.64 [R1+0x60], R4 ;  /* 0x0000600401007387 */ /* 0x0003e20000100a00 */
[----:B------:R-:W-:Y:S01]  /*9bc0*/  ULDC UR11, c[0x0][0x448] ;  /* 0x00011200000b7ab9 */ /* 0x000fe20000000800 */
[----:B------:R-:W-:Y:S01]  /*9bd0*/  UIADD3.X UR6, URZ, UR51, URZ, UP2, !UPT ;  /* 0x000000333f067290 */ /* 0x000fe200097fe43f */
[----:B------:R-:W-:Y:S01]  /*9be0*/  IMAD.MOV.U32 R7, RZ, RZ, 0x100 ;  /* 0x00000100ff077424 */ /* 0x000fe200078e00ff */
[----:B------:R2:W-:Y:S01]  /*9bf0*/  STL [R1+0x70], R0 ;  /* 0x0000700001007387 */ /* 0x0005e20000100800 */
[----:B------:R-:W-:Y:S01]  /*9c00*/  IMAD.MOV.U32 R12, RZ, RZ, 0x2000 ;  /* 0x00002000ff0c7424 */ /* 0x000fe200078e00ff */
[----:B------:R-:W-:-:S02]  /*9c10*/  UIADD3 UR45, UR44, 0x1, -UR40 ;  /* 0x000000012c2d7890 */ /* 0x000fc4000fffe828 */
[----:B------:R-:W-:Y:S01]  /*9c20*/  STL.64 [R1], RZ ;  /* 0x000000ff01007387 */ /* 0x000fe20000100a00 */
[----:B-1----:R-:W-:-:S03]  /*9c30*/  IMAD.MOV.U32 R4, RZ, RZ, 0x10000 ;  /* 0x00010000ff047424 */ /* 0x002fc600078e00ff */
[----:B------:R-:W-:Y:S01]  /*9c40*/  STL.64 [R1+0x18], R12 ;  /* 0x0000180c01007387 */ /* 0x000fe20000100a00 */
[----:B--2---:R-:W-:Y:S01]  /*9c50*/  IMAD.U32 R0, RZ, RZ, UR4 ;  /* 0x00000004ff007e24 */ /* 0x004fe2000f8e00ff */
[----:B------:R-:W-:Y:S01]  /*9c60*/  UIADD3.X UR4, URZ, UR51, URZ, UP1, !UPT ;  /* 0x000000333f047290 */ /* 0x000fe20008ffe43f */
[----:B0-----:R-:W-:Y:S01]  /*9c70*/  LOP3.LUT R6, R6, 0x7f, RZ, 0xc0, !PT ;  /* 0x0000007f06067812 */ /* 0x001fe200078ec0ff */
[----:B------:R-:W-:Y:S01]  /*9c80*/  IMAD.MOV.U32 R5, RZ, RZ, R13 ;  /* 0x000000ffff057224 */ /* 0x000fe200078e000d */
[----:B------:R-:W-:Y:S01]  /*9c90*/  UISETP.NE.AND UP1, UPT, UR11, 0x1, UPT ;  /* 0x000000010b00788c */ /* 0x000fe2000bf25270 */
[----:B------:R-:W-:Y:S01]  /*9ca0*/  STL.64 [R1+0x38], RZ ;  /* 0x000038ff01007387 */ /* 0x000fe20000100a00 */
[----:B------:R-:W-:-:S04]  /*9cb0*/  ISETP.NE.AND P0, PT, R6, RZ, PT ;  /* 0x000000ff0600720c */ /* 0x000fc80003f05270 */
[----:B------:R-:W-:Y:S02]  /*9cc0*/  SEL R8, RZ, 0x1, P0 ;  /* 0x00000001ff087807 */ /* 0x000fe40000000000 */
[----:B------:R-:W-:-:S03]  /*9cd0*/  IADD3 R41, P0, R2, 0x38, RZ ;  /* 0x0000003802297810 */ /* 0x000fc60007f1e0ff */
[----:B------:R0:W-:Y:S01]  /*9ce0*/  STL.128 [R1+0x20], R8 ;  /* 0x0000200801007387 */ /* 0x0001e20000100c00 */
[----:B------:R-:W-:Y:S02]  /*9cf0*/  IMAD.MOV.U32 R6, RZ, RZ, R8 ;  /* 0x000000ffff067224 */ /* 0x000fe400078e0008 */
[----:B------:R-:W-:-:S03]  /*9d00*/  IMAD.X R52, RZ, RZ, R16, P0 ;  /* 0x000000ffff347224 */ /* 0x000fc600000e0610 */
[----:B------:R1:W-:Y:S01]  /*9d10*/  STL.128 [R1+0x50], R4 ;  /* 0x0000500401007387 */ /* 0x0003e20000100c00 */
[----:B0-----:R-:W-:Y:S01]  /*9d20*/  IMAD.U32 R9, RZ, RZ, UR6 ;  /* 0x00000006ff097e24 */ /* 0x001fe2000f8e00ff */
[----:B------:R-:W-:Y:S01]  /*9d30*/  UIADD3.X UR6, URZ, UR51, URZ, UP0, !UPT ;  /* 0x000000333f067290 */ /* 0x000fe200087fe43f */
[----:B------:R-:W-:Y:S01]  /*9d40*/  IMAD.U32 R8, RZ, RZ, UR8 ;  /* 0x00000008ff087e24 */ /* 0x000fe2000f8e00ff */
[----:B------:R-:W-:Y:S01]  /*9d50*/  USHF.L.U32 UR8, UR5, 0x6, URZ ;  /* 0x0000000605087899 */ /* 0x000fe2000800063f */
[----:B------:R-:W-:Y:S01]  /*9d60*/  IMAD.U32 R11, RZ, RZ, UR10 ;  /* 0x0000000aff0b7e24 */ /* 0x000fe2000f8e00ff */
[----:B------:R-:W-:Y:S01]  /*9d70*/  @UP1 ULDC UR10, c[0x0][0x450] ;  /* 0x00011400000a1ab9 */ /* 0x000fe20000000800 */
[----:B-1----:R-:W-:Y:S02]  /*9d80*/  IMAD.MOV.U32 R5, RZ, RZ, R9 ;  /* 0x000000ffff057224 */ /* 0x002fe400078e0009 */
[----:B------:R-:W-:Y:S02]  /*9d90*/  IMAD.MOV.U32 R6, RZ, RZ, R8 ;  /* 0x000000ffff067224 */ /* 0x000fe400078e0008 */
[----:B------:R-:W-:-:S02]  /*9da0*/  IMAD.MOV.U32 R7, RZ, RZ, R11 ;  /* 0x000000ffff077224 */ /* 0x000fc400078e000b */
[----:B------:R-:W-:Y:S02]  /*9db0*/  IMAD.MOV.U32 R4, RZ, RZ, R0 ;  /* 0x000000ffff047224 */ /* 0x000fe400078e0000 */
[----:B------:R-:W-:Y:S01]  /*9dc0*/  IMAD.U32 R10, RZ, RZ, UR7 ;  /* 0x00000007ff0a7e24 */ /* 0x000fe2000f8e00ff */
[----:B------:R0:W-:Y:S01]  /*9dd0*/  STL.64 [R1+0x68], R6 ;  /* 0x0000680601007387 */ /* 0x0001e20000100a00 */
[----:B------:R-:W-:Y:S01]  /*9de0*/  IMAD.U32 R11, RZ, RZ, UR4 ;  /* 0x00000004ff0b7e24 */ /* 0x000fe2000f8e00ff */
[----:B------:R-:W-:Y:S01]  /*9df0*/  ULDC.64 UR4, c[0x0][0xad8] ;  /* 0x0002b60000047ab9 */ /* 0x000fe20000000a00 */
[----:B------:R-:W-:Y:S01]  /*9e00*/  IMAD.U32 R8, RZ, RZ, UR9 ;  /* 0x00000009ff087e24 */ /* 0x000fe2000f8e00ff */
[----:B------:R-:W-:Y:S01]  /*9e10*/  UISETP.GE.AND UP0, UPT, UR5, 0x1, UPT ;  /* 0x000000010500788c */ /* 0x000fe2000bf06270 */
[----:B------:R-:W-:Y:S01]  /*9e20*/  IMAD.U32 R9, RZ, RZ, UR6 ;  /* 0x00000006ff097e24 */ /* 0x000fe2000f8e00ff */
[----:B------:R0:W-:Y:S01]  /*9e30*/  STL.128 [R1+0x40], R4 ;  /* 0x0000400401007387 */ /* 0x0001e20000100c00 */
[----:B------:R-:W-:Y:S01]  /*9e40*/  @UP1 UIADD3 UR6, UR8, 0x3f, URZ ;  /* 0x0000003f08061890 */ /* 0x000fe2000fffe03f */
[----:B------:R-:W-:-:S02]  /*9e50*/  @UP1 ULDC UR7, c[0x0][0x44c] ;  /* 0x0001130000071ab9 */ /* 0x000fc40000000800 */
[----:B------:R0:W-:Y:S01]  /*9e60*/  STL.64 [R1+0x8], R10 ;  /* 0x0000080a01007387 */ /* 0x0001e20000100a00 */
[----:B------:R-:W-:Y:S01]  /*9e70*/  UIMAD.WIDE.U32 UR6, UR6, UR7, URZ ;  /* 0x00000007060672a5 */ /* 0x000fe2000f8e003f */
[----:B------:R-:W-:Y:S01]  /*9e80*/  PLOP3.LUT P1, PT, PT, PT, UP0, 0x80, 0x0 ;  /* 0x000000000000781c */ /* 0x000fe20003f2f008 */
[----:B------:R-:W-:Y:S01]  /*9e90*/  UIADD3 UR9, UR8, 0x3f, URZ ;  /* 0x0000003f08097890 */ /* 0x000fe2000fffe03f */
[----:B------:R0:W-:Y:S01]  /*9ea0*/  STL.64 [R1+0x10], R8 ;  /* 0x0000100801007387 */ /* 0x0001e20000100a00 */
[----:B------:R-:W-:-:S03]  /*9eb0*/  @UP1 USHF.R.U32.HI UR9, URZ, UR10, UR7 ;  /* 0x0000000a3f091299 */ /* 0x000fc60008011607 */
[----:B------:R0:W-:Y:S01]  /*9ec0*/  STL.64 [R1+0x30], R8 ;  /* 0x0000300801007387 */ /* 0x0001e20000100a00 */
        /* <DEDUP_REMOVED lines=13> */
.L_x_3212:
[----:B------:R-:W-:-:S11]  /*9fa0*/  UISETP.NE.AND UP0, UPT, UR5, 0x1, UPT ;  /* 0x000000010500788c */ /* 0x000fd6000bf05270 */
[----:B------:R-:W-:Y:S02]  /*9fb0*/  @UP0 ULDC.64 UR10, c[0x0][0xae0] ;  /* 0x0002b800000a0ab9 */ /* 0x000fe40000000a00 */
[----:B------:R-:W-:-:S04]  /*9fc0*/  UIMAD.WIDE.U32 UR6, UR9, UR10, URZ ;  /* 0x0000000a090672a5 */ /* 0x000fc8000f8e003f */
[----:B------:R-:W-:-:S12]  /*9fd0*/  @UP0 USHF.R.U32.HI UR9, URZ, UR11, UR7 ;  /* 0x0000000b3f090299 */ /* 0x000fd80008011607 */
.L_x_3213:
[----:B------:R-:W-:-:S04]  /*9fe0*/  UIMAD UR9, UR9, UR5, UR5 ;  /* 0x00000005090972a4 */ /* 0x000fc8000f8e0205 */
[----:B------:R-:W-:-:S04]  /*9ff0*/  UISETP.LT.AND UP0, UPT, UR4, UR9, UPT ;  /* 0x000000090400728c */ /* 0x000fc8000bf01270 */
[----:B------:R-:W-:-:S12]  /*a000*/  USEL UR4, UR4, UR9, UP0 ;  /* 0x0000000904047287 */ /* 0x000fd80008000000 */
.L_x_3211:
        /* <DEDUP_REMOVED lines=29> */
.L_x_3215:
[----:B------:R-:W-:-:S11]  /*a1e0*/  UISETP.NE.AND UP0, UPT, UR5, 0x1, UPT ;  /* 0x000000010500788c */ /* 0x000fd6000bf05270 */
[----:B------:R-:W-:Y:S02]  /*a1f0*/  @UP0 ULDC.64 UR10, c[0x0][0xae0] ;  /* 0x0002b800000a0ab9 */ /* 0x000fe40000000a00 */
[----:B------:R-:W-:-:S04]  /*a200*/  UIMAD.WIDE.U32 UR6, UR8, UR10, URZ ;  /* 0x0000000a080672a5 */ /* 0x000fc8000f8e003f */
[----:B------:R-:W-:-:S12]  /*a210*/  @UP0 USHF.R.U32.HI UR8, URZ, UR11, UR7 ;  /* 0x0000000b3f080299 */ /* 0x000fd80008011607 */
.L_x_3216:
[----:B------:R-:W-:-:S04]  /*a220*/  UIMAD UR5, UR8, UR5, URZ ;  /* 0x00000005080572a4 */ /* 0x000fc8000f8e023f */
[----:B------:R-:W-:-:S04]  /*a230*/  UISETP.LT.AND UP0, UPT, UR4, UR5, UPT ;  /* 0x000000050400728c */ /* 0x000fc8000bf01270 */
[----:B------:R-:W-:-:S12]  /*a240*/  USEL UR4, UR4, UR5, !UP0 ;  /* 0x0000000504047287 */ /* 0x000fd8000c000000 */
.L_x_3214:
        /* <DEDUP_REMOVED lines=9> */
[----:B------:R-:W1:Y:S01]  /*a2e0*/  SHFL.IDX PT, R0, R193, RZ, 0x1f ;  /* 0x00001fffc1007589 */ /* 0x000e6200000e0000 */
[----:B------:R-:W-:Y:S01]  /*a2f0*/  UIADD3 UR8, UR39, 0x400, URZ ;  /* 0x0000040027087890 */ /* 0x000fe2000fffe03f */
[----:B0-----:R-:W-:Y:S01]  /*a300*/  IMAD.MOV.U32 R4, RZ, RZ, 0x1 ;  /* 0x00000001ff047424 */ /* 0x001fe200078e00ff */
[----:B------:R-:W-:Y:S01]  /*a310*/  UIADD3 UR5, UR39, 0x22400, URZ ;  /* 0x0002240027057890 */ /* 0x000fe2000fffe03f */
[----:B------:R-:W0:Y:S01]  /*a320*/  S2R R53, SR_TID.X ;  /* 0x0000000000357919 */ /* 0x000e220000002100 */
        /* <DEDUP_REMOVED lines=13> */
[C---:B------:R-:W-:Y:S01]  /*a400*/  IADD3 R38, P5, R2.reuse, 0xa8, RZ ;  /* 0x000000a802267810 */ /* 0x040fe20007fbe0ff */
[----:B------:R-:W-:Y:S01]  /*a410*/  ULOP3.LUT UR4, UR4, 0x3fff, URZ, 0xc0, !UPT ;  /* 0x00003fff04047892 */ /* 0x000fe2000f8ec03f */
[C---:B------:R-:W-:Y:S01]  /*a420*/  IADD3 R39, P1, R2.reuse, 0xb8, RZ ;  /* 0x000000b802277810 */ /* 0x040fe20007f3e0ff */
[----:B------:R-:W-:Y:S01]  /*a430*/  UIADD3 UR9, UP0, UR50, 0x38400, URZ ;  /* 0x0003840032097890 */ /* 0x000fe2000ff1e03f */
[----:B------:R-:W-:Y:S01]  /*a440*/  IADD3 R37, P6, R2, 0xb0, RZ ;  /* 0x000000b002257810 */ /* 0x000fe20007fde0ff */
[----:B------:R-:W-:Y:S01]  /*a450*/  ULOP3.LUT UR6, UR6, 0x3fff, URZ, 0xc0, !UPT ;  /* 0x00003fff06067892 */ /* 0x000fe2000f8ec03f */
[C---:B-1----:R-:W-:Y:S01]  /*a460*/  LEA.HI R3, R0.reuse, R0, RZ, 0x1 ;  /* 0x0000000000037211 */ /* 0x042fe200078f08ff */
[----:B------:R-:W-:Y:S01]  /*a470*/  ULOP3.LUT UR7, UR7, 0x3fff, URZ, 0xc0, !UPT ;  /* 0x00003fff07077892 */ /* 0x000fe2000f8ec03f */
[----:B------:R-:W-:Y:S01]  /*a480*/  IMAD.X R51, RZ, RZ, R16, P5 ;  /* 0x000000ffff337224 */ /* 0x000fe200028e0610 */
[----:B------:R-:W-:Y:S01]  /*a490*/  ULOP3.LUT UR5, UR5, 0x10000, URZ, 0xfc, !UPT ;  /* 0x0001000005057892 */ /* 0x000fe2000f8efc3f */
[----:B------:R-:W-:Y:S01]  /*a4a0*/  LOP3.LUT R3, R3, 0x6, RZ, 0xc0, !PT ;  /* 0x0000000603037812 */ /* 0x000fe200078ec0ff */
[----:B------:R-:W-:Y:S01]  /*a4b0*/  ULOP3.LUT UR4, UR4, 0x10000, URZ, 0xfc, !UPT ;  /* 0x0001000004047892 */ /* 0x000fe2000f8efc3f */
[----:B------:R-:W-:Y:S01]  /*a4c0*/  IMAD.U32 R8, RZ, RZ, UR9 ;  /* 0x00000009ff087e24 */ /* 0x000fe2000f8e00ff */
[----:B------:R-:W-:Y:S01]  /*a4d0*/  UIADD3.X UR10, URZ, UR51, URZ, UP0, !UPT ;  /* 0x000000333f0a7290 */ /* 0x000fe200087fe43f */
[----:B--2---:R-:W-:Y:S01]  /*a4e0*/  IMAD.MOV.U32 R5, RZ, RZ, 0x40000040 ;  /* 0x40000040ff057424 */ /* 0x004fe200078e00ff */
[----:B------:R-:W-:Y:S01]  /*a4f0*/  ULOP3.LUT UR6, UR6, 0x10000, URZ, 0xfc, !UPT ;  /* 0x0001000006067892 */ /* 0x000fe2000f8efc3f */
[----:B------:R-:W-:Y:S01]  /*a500*/  IMAD.IADD R0, R0, 0x1, -R3 ;  /* 0x0000000100007824 */ /* 0x000fe200078e0a03 */
[----:B------:R-:W-:Y:S01]  /*a510*/  ULOP3.LUT UR7, UR7, 0x10000, URZ, 0xfc, !UPT ;  /* 0x0001000007077892 */ /* 0x000fe2000f8efc3f */
[----:B0-----:R-:W-:Y:S01]  /*a520*/  VIADD R12, R53, 0xffffff80 ;  /* 0xffffff80350c7836 */ /* 0x001fe20000000000 */
[----:B------:R-:W-:Y:S01]  /*a530*/  IADD3 R36, P0, R2, 0xa0, RZ ;  /* 0x000000a002247810 */ /* 0x000fe20007f1e0ff */
        /* <DEDUP_REMOVED lines=8> */
[----:B------:R-:W-:Y:S01]  /*a5c0*/  IMAD.U32 R6, RZ, RZ, UR7 ;  /* 0x00000007ff067e24 */ /* 0x000fe2000f8e00ff */
[----:B------:R-:W-:Y:S01]  /*a5d0*/  LOP3.LUT R0, R0, 0x3fff, RZ, 0xc0, !PT ;  /* 0x00003fff00007812 */ /* 0x000fe200078ec0ff */
[----:B------:R-:W-:Y:S01]  /*a5e0*/  IMAD.MOV.U32 R7, RZ, RZ, 0x40000040 ;  /* 0x40000040ff077424 */ /* 0x000fe200078e00ff */
[----:B------:R-:W-:Y:S01]  /*a5f0*/  ULOP3.LUT UP0, URZ, UR4, 0x3ff, URZ, 0xc0, !UPT ;  /* 0x000003ff043f7892 */ /* 0x000fe2000f80c03f */
[----:B------:R-:W-:Y:S01]  /*a600*/  STL.64 [R1+0x78], R8 ;  /* 0x0000780801007387 */ /* 0x000fe20000100a00 */
[----:B------:R-:W-:Y:S01]  /*a610*/  LOP3.LUT R0, R0, 0x2000000, RZ, 0xfc, !PT ;  /* 0x0200000000007812 */ /* 0x000fe200078efcff */
[----:B0-----:R-:W-:Y:S01]  /*a620*/  IMAD.MOV.U32 R12, RZ, RZ, R3 ;  /* 0x000000ffff0c7224 */ /* 0x001fe200078e0003 */
[C---:B------:R-:W-:Y:S01]  /*a630*/  IADD3 R154, P4, R2.reuse, 0x98, RZ ;  /* 0x00000098029a7810 */ /* 0x040fe20007f9e0ff */
[----:B------:R-:W-:Y:S01]  /*a640*/  STL.128 [R1+0xb0], R4 ;  /* 0x0000b00401007387 */ /* 0x000fe20000100c00 */
[----:B------:R-:W-:Y:S01]  /*a650*/  PLOP3.LUT P5, PT, PT, PT, UP0, 0x80, 0x0 ;  /* 0x000000000000781c */ /* 0x000fe20003faf008 */
[----:B------:R-:W-:Y:S01]  /*a660*/  IMAD.MOV.U32 R14, RZ, RZ, R0 ;  /* 0x000000ffff0e7224 */ /* 0x000fe200078e0000 */
[C---:B------:R-:W-:Y:S01]  /*a670*/  IADD3 R24, P3, R2.reuse, 0x94, RZ ;  /* 0x0000009402187810 */ /* 0x040fe20007f7e0ff */
[----:B------:R-:W-:Y:S01]  /*a680*/  IMAD.MOV.U32 R11, RZ, RZ, 0x40000040 ;  /* 0x40000040ff0b7424 */ /* 0x000fe200078e00ff */
[C---:B------:R-:W-:Y:S01]  /*a690*/  IADD3 R35, P2, R2.reuse, 0x88, RZ ;  /* 0x0000008802237810 */ /* 0x040fe20007f5e0ff */
[--C-:B------:R-:W-:Y:S01]  /*a6a0*/  IMAD.X R40, RZ, RZ, R16.reuse, P1 ;  /* 0x000000ffff287224 */ /* 0x100fe200008e0610 */
[----:B------:R-:W-:Y:S01]  /*a6b0*/  STL.128 [R1+0xa0], R12 ;  /* 0x0000a00c01007387 */ /* 0x000fe20000100c00 */
[----:B------:R-:W-:Y:S01]  /*a6c0*/  IMAD.X R50, RZ, RZ, R16, P6 ;  /* 0x000000ffff327224 */ /* 0x000fe200030e0610 */
[C---:B------:R-:W-:Y:S01]  /*a6d0*/  IADD3 R34, P1, R2.reuse, 0x80, RZ ;  /* 0x0000008002227810 */ /* 0x040fe20007f3e0ff */
[----:B------:R-:W-:Y:S01]  /*a6e0*/  IMAD.MOV.U32 R0, RZ, RZ, R220 ;  /* 0x000000ffff007224 */ /* 0x000fe200078e00dc */
[----:B------:R-:W-:Y:S01]  /*a6f0*/  IADD3 R26, P6, R2, 0x78, RZ ;  /* 0x00000078021a7810 */ /* 0x000fe20007fde0ff */
[----:B------:R0:W-:Y:S01]  /*a700*/  STL.64 [R1+0x98], R10 ;  /* 0x0000980a01007387 */ /* 0x0001e20000100a00 */
[----:B------:R-:W-:-:S02]  /*a710*/  IMAD.MOV.U32 R3, RZ, RZ, R221 ;  /* 0x000000ffff037224 */ /* 0x000fc400078e00dd */
[--C-:B------:R-:W-:Y:S02]  /*a720*/  IMAD.X R49, RZ, RZ, R16.reuse, P0 ;  /* 0x000000ffff317224 */ /* 0x100fe400000e0610 */
        /* <DEDUP_REMOVED lines=23> */
.L_x_3218:
        /* <DEDUP_REMOVED lines=8> */
[----:B------:R-:W-:-:S03]  /*a920*/  LOP3.LUT R5, R5, 0x1ffffffe, RZ, 0xc0, !PT ;  /* 0x1ffffffe05057812 */ /* 0x000fc600078ec0ff */
[----:B------:R-:W-:Y:S02]  /*a930*/  IMAD.IADD R3, R7, 0x1, -R3 ;  /* 0x0000000107037824 */ /* 0x000fe400078e0a03 */
[----:B------:R-:W-:-:S04]  /*a940*/  IMAD.IADD R5, R4, 0x1, -R5 ;  /* 0x0000000104057824 */ /* 0x000fc800078e0a05 */
[----:B------:R-:W-:-:S07]  /*a950*/  IMAD.SHL.U32 R10, R5, 0x8, RZ ;  /* 0x00000008050a7824 */ /* 0x000fce00078e00ff */
.L_x_3217:
[----:B------:R-:W2:Y:S01]  /*a960*/  LDL R46, [R1+0x1f4] ;  /* 0x0001f400012e7983 */ /* 0x000ea20000100800 */
[----:B------:R-:W-:Y:S01]  /*a970*/  SHF.R.S32.HI R4, RZ, 0x1f, R3 ;  /* 0x0000001fff047819 */ /* 0x000fe20000011403 */
[----:B------:R-:W0:Y:S01]  /*a980*/  LDC.64 R42, c[0x0][0xad0] ;  /* 0x0002b400ff2a7b82 */ /* 0x000e220000000a00 */
[----:B------:R-:W-:Y:S01]  /*a990*/  IADD3 R7, P0, R2, 0x11c, RZ ;  /* 0x0000011c02077810 */ /* 0x000fe20007f1e0ff */
[----:B------:R0:W-:Y:S01]  /*a9a0*/  STL.64 [R1+0xe0], R26 ;  /* 0x0000e01a01007387 */ /* 0x0001e20000100a00 */
[----:B------:R-:W-:Y:S01]  /*a9b0*/  LEA.HI R4, R4, R3, RZ, 0x3 ;  /* 0x0000000304047211 */ /* 0x000fe200078f18ff */
[----:B------:R-:W-:Y:S01]  /*a9c0*/  IMAD.MOV.U32 R12, RZ, RZ, R24 ;  /* 0x000000ffff0c7224 */ /* 0x000fe200078e0018 */
[----:B------:R-:W-:Y:S01]  /*a9d0*/  IADD3 R30, P2, R2, 0xd0, RZ ;  /* 0x000000d0021e7810 */ /* 0x000fe20007f5e0ff */
[--C-:B------:R-:W-:Y:S01]  /*a9e0*/  IMAD.X R8, RZ, RZ, R16.reuse, P0 ;  /* 0x000000ffff087224 */ /* 0x100fe200000e0610 */
[C---:B------:R-:W-:Y:S01]  /*a9f0*/  LOP3.LUT R6, R4.reuse, 0xfffffff8, RZ, 0xc0, !PT ;  /* 0xfffffff804067812 */ /* 0x040fe200078ec0ff */
[----:B------:R-:W-:Y:S01]  /*aa00*/  IMAD.SHL.U32 R4, R4, 0x40, RZ ;  /* 0x0000004004047824 */ /* 0x000fe200078e00ff */
[----:B------:R-:W1:Y:S01]  /*aa10*/  LDC.64 R44, c[0x0][0xad8] ;  /* 0x0002b600ff2c7b82 */ /* 0x000e620000000a00 */
[----:B------:R-:W-:Y:S01]  /*aa20*/  IMAD.X R31, RZ, RZ, R16, P2 ;  /* 0x000000ffff1f7224 */ /* 0x000fe200010e0610 */
[C---:B------:R-:W-:Y:S01]  /*aa30*/  IADD3 R14, P3, R2.reuse, 0xc0, RZ ;  /* 0x000000c0020e7810 */ /* 0x040fe20007f7e0ff */
[----:B------:R-:W-:Y:S01]  /*aa40*/  IMAD.IADD R3, R3, 0x1, -R6 ;  /* 0x0000000103037824 */ /* 0x000fe200078e0a06 */
[----:B------:R-:W-:Y:S01]  /*aa50*/  IADD3 R6, P1, R2, 0x90, RZ ;  /* 0x0000009002067810 */ /* 0x000fe20007f3e0ff */
[----:B------:R-:W-:Y:S01]  /*aa60*/  IMAD.U32 R24, RZ, RZ, UR40 ;  /* 0x00000028ff187e24 */ /* 0x000fe2000f8e00ff */
[----:B------:R-:W-:Y:S01]  /*aa70*/  LOP3.LUT R11, R4, 0xfffffe00, RZ, 0xc0, !PT ;  /* 0xfffffe00040b7812 */ /* 0x000fe200078ec0ff */
[C---:B------:R-:W-:Y:S01]  /*aa80*/  IMAD.SHL.U32 R5, R3.reuse, 0x40, RZ ;  /* 0x0000004003057824 */ /* 0x040fe200078e00ff */
[----:B------:R-:W3:Y:S01]  /*aa90*/  LDC.64 R54, c[0x0][0xae0] ;  /* 0x0002b800ff367b82 */ /* 0x000ee20000000a00 */
[----:B------:R-:W-:Y:S01]  /*aaa0*/  IMAD.X R13, RZ, RZ, R16, P1 ;  /* 0x000000ffff0d7224 */ /* 0x000fe200008e0610 */
[----:B------:R-:W-:Y:S01]  /*aab0*/  LOP3.LUT P0, RZ, R3, 0x2, RZ, 0xc0, !PT ;  /* 0x0000000203ff7812 */ /* 0x000fe2000780c0ff */
[----:B------:R-:W-:Y:S01]  /*aac0*/  IMAD R0, R0, 0x400, R11 ;  /* 0x0000040000007824 */ /* 0x000fe200078e020b */
[----:B------:R-:W-:Y:S01]  /*aad0*/  LOP3.LUT R5, R5, 0x1c0, RZ, 0xc0, !PT ;  /* 0x000001c005057812 */ /* 0x000fe200078ec0ff */
[----:B------:R-:W-:Y:S01]  /*aae0*/  IMAD.MOV.U32 R11, RZ, RZ, 0x10 ;  /* 0x00000010ff0b7424 */ /* 0x000fe200078e00ff */
[----:B------:R-:W-:Y:S01]  /*aaf0*/  LOP3.LUT P1, RZ, R3, 0x4, RZ, 0xc0, !PT ;  /* 0x0000000403ff7812 */ /* 0x000fe2000782c0ff */
[----:B------:R3:W-:Y:S01]  /*ab00*/  STL.64 [R1+0xd8], R30 ;  /* 0x0000d81e01007387 */ /* 0x0007e20000100a00 */
[----:B------:R-:W-:Y:S01]  /*ab10*/  LOP3.LUT R9, R5, 0x8, R10, 0xf8, !PT ;  /* 0x0000000805097812 */ /* 0x000fe200078ef80a */
[----:B------:R-:W-:Y:S01]  /*ab20*/  IMAD.X R15, RZ, RZ, R16, P3 ;  /* 0x000000ffff0f7224 */ /* 0x000fe200018e0610 */
[----:B------:R-:W-:Y:S01]  /*ab30*/  SHF.R.U32.HI R4, RZ, 0x3, R5 ;  /* 0x00000003ff047819 */ /* 0x000fe20000011605 */
[----:B------:R-:W-:Y:S01]  /*ab40*/  IMAD.MOV.U32 R5, RZ, RZ, R8 ;  /* 0x000000ffff057224 */ /* 0x000fe200078e0008 */
[----:B------:R-:W4:Y:S01]  /*ab50*/  LDC R10, c[0x0][0x450] ;  /* 0x00011400ff0a7b82 */ /* 0x000f220000000800 */
[----:B------:R-:W-:Y:S01]  /*ab60*/  IMAD.MOV.U32 R28, RZ, RZ, RZ ;  /* 0x000000ffff1c7224 */ /* 0x000fe200078e00ff */
[----:B------:R-:W-:Y:S01]  /*ab70*/  LOP3.LUT R9, R9, R4, RZ, 0x3c, !PT ;  /* 0x0000000409097212 */ /* 0x000fe200078e3cff */
[----:B------:R-:W-:Y:S01]  /*ab80*/  IMAD.MOV.U32 R4, RZ, RZ, R7 ;  /* 0x000000ffff047224 */ /* 0x000fe200078e0007 */
[----:B------:R-:W-:Y:S01]  /*ab90*/  STL.64 [R1+0xd0], R156 ;  /* 0x0000d09c01007387 */ /* 0x000fe20000100a00 */
[----:B------:R-:W-:Y:S01]  /*aba0*/  IMAD.MOV.U32 R7, RZ, RZ, R13 ;  /* 0x000000ffff077224 */ /* 0x000fe200078e000d */
[----:B------:R-:W-:Y:S01]  /*abb0*/  BSSY B0, `(.L_x_3219) ;  /* 0x0000028000007945 */ /* 0x000fe20003800000 */
[----:B------:R-:W-:Y:S01]  /*abc0*/  IMAD.IADD R3, R0, 0x1, R9 ;  /* 0x0000000100037824 */ /* 0x000fe200078e0209 */
[----:B------:R-:W-:Y:S01]  /*abd0*/  STL.U8 [R1+0xe8], RZ ;  /* 0x0000e8ff01007387 */ /* 0x000fe20000100000 */
[----:B------:R-:W4:Y:S01]  /*abe0*/  LDC.64 R8, c[0x0][0x448] ;  /* 0x00011200ff087b82 */ /* 0x000f220000000a00 */
[----:B------:R-:W-:-:S02]  /*abf0*/  IMAD.MOV.U32 R0, RZ, RZ, 0x20 ;  /* 0x00000020ff007424 */ /* 0x000fc400078e00ff */
[----:B------:R5:W-:Y:S01]  /*ac00*/  STL.128 [R1+0x120], R4 ;  /* 0x0001200401007387 */ /* 0x000be20000100c00 */
[----:B------:R-:W-:Y:S02]  /*ac10*/  IMAD.MOV.U32 R13, RZ, RZ, R25 ;  /* 0x000000ffff0d7224 */ /* 0x000fe400078e0019 */
[----:B------:R-:W-:Y:S01]  /*ac20*/  IMAD.U32 R25, RZ, RZ, UR44 ;  /* 0x0000002cff197e24 */ /* 0x000fe2000f8e00ff */
[----:B------:R-:W-:Y:S01]  /*ac30*/  STL.U8 [R1+0x140], RZ ;  /* 0x000140ff01007387 */ /* 0x000fe20000100000 */
[----:B0-----:R-:W-:Y:S02]  /*ac40*/  IMAD.MOV.U32 R26, RZ, RZ, R43 ;  /* 0x000000ffff1a7224 */ /* 0x001fe400078e002b */
[----:B-1----:R-:W-:Y:S01]  /*ac50*/  IMAD.MOV.U32 R27, RZ, RZ, R44 ;  /* 0x000000ffff1b7224 */ /* 0x002fe200078e002c */
[----:B------:R0:W-:Y:S01]  /*ac60*/  STL.128 [R1+0x130], R12 ;  /* 0x0001300c01007387 */ /* 0x0001e20000100c00 */
[----:B------:R-:W-:Y:S02]  /*ac70*/  IMAD.MOV.U32 R29, RZ, RZ, R45 ;  /* 0x000000ffff1d7224 */ /* 0x000fe400078e002d */
[----:B---3--:R-:W-:Y:S01]  /*ac80*/  IMAD.MOV.U32 R30, RZ, RZ, R54 ;  /* 0x000000ffff1e7224 */ /* 0x008fe200078e0036 */
[----:B------:R-:W-:Y:S01]  /*ac90*/  STL.128 [R1+0xf0], R24 ;  /* 0x0000f01801007387 */ /* 0x000fe20000100c00 */
[----:B------:R-:W-:-:S02]  /*aca0*/  IMAD.MOV.U32 R31, RZ, RZ, R55 ;  /* 0x000000ffff1f7224 */ /* 0x000fc400078e0037 */
[----:B-----5:R-:W-:Y:S01]  /*acb0*/  IMAD.U32 R6, RZ, RZ, UR50 ;  /* 0x00000032ff067e24 */ /* 0x020fe2000f8e00ff */
[----:B------:R-:W-:Y:S01]  /*acc0*/  SEL R5, R0, 0xffffffe0, !P1 ;  /* 0xffffffe000057807 */ /* 0x000fe20004800000 */
[----:B------:R-:W-:Y:S01]  /*acd0*/  IMAD.U32 R7, RZ, RZ, UR51 ;  /* 0x00000033ff077e24 */ /* 0x000fe2000f8e00ff */
[----:B------:R-:W-:Y:S01]  /*ace0*/  SEL R4, R11, 0xfffffff0, !P0 ;  /* 0xfffffff00b047807 */ /* 0x000fe20004000000 */
[----:B------:R-:W-:Y:S01]  /*acf0*/  IMAD.MOV.U32 R11, RZ, RZ, R42 ;  /* 0x000000ffff0b7224 */ /* 0x000fe200078e002a */
[----:B------:R-:W-:Y:S01]  /*ad00*/  STL.128 [R1+0x100], R28 ;  /* 0x0001001c01007387 */ /* 0x000fe20000100c00 */
[----:B------:R-:W-:Y:S01]  /*ad10*/  IMAD.WIDE.U32 R20, R3, 0x2, R6 ;  /* 0x0000000203147825 */ /* 0x000fe200078e0006 */
[----:B0-----:R-:W-:Y:S02]  /*ad20*/  IADD3 R12, P1, R2, 0xe8, RZ ;  /* 0x000000e8020c7810 */ /* 0x001fe40007f3e0ff */
[----:B------:R-:W-:Y:S01]  /*ad30*/  STL.64 [R1+0xc0], R4 ;  /* 0x0000c00401007387 */ /* 0x000fe20000100a00 */
[----:B------:R-:W-:-:S03]  /*ad40*/  IADD3 R20, P0, R20, 0x36400, RZ ;  /* 0x0003640014147810 */ /* 0x000fc60007f1e0ff */
[----:B----4-:R0:W-:Y:S01]  /*ad50*/  STL.128 [R1+0x110], R8 ;  /* 0x0001100801007387 */ /* 0x0101e20000100c00 */
[----:B------:R-:W-:Y:S02]  /*ad60*/  IMAD.X R13, RZ, RZ, R16, P1 ;  /* 0x000000ffff0d7224 */ /* 0x000fe400008e0610 */
[----:B------:R-:W-:-:S05]  /*ad70*/  IMAD.X R21, RZ, RZ, R21, P0 ;  /* 0x000000ffff157224 */ /* 0x000fca00000e0615 */
[----:B------:R1:W-:Y:S01]  /*ad80*/  STL.64 [R1+0xc8], R20 ;  /* 0x0000c81401007387 */ /* 0x0003e20000100a00 */
[----:B0-----:R-:W-:Y:S02]  /*ad90*/  IMAD.MOV.U32 R8, RZ, RZ, R34 ;  /* 0x000000ffff087224 */ /* 0x001fe400078e0022 */
[----:B------:R-:W-:Y:S01]  /*ada0*/  IMAD.MOV.U32 R9, RZ, RZ, R47 ;  /* 0x000000ffff097224 */ /* 0x000fe200078e002f */
[----:B--2---:R-:W-:-:S04]  /*adb0*/  LEA.HI R0, R46, R46, RZ, 0x1 ;  /* 0x0000002e2e007211 */ /* 0x004fc800078f08ff */
[----:B------:R-:W-:-:S05]  /*adc0*/  LOP3.LUT R3, R0, 0xfffffffe, RZ, 0xc0, !PT ;  /* 0xfffffffe00037812 */ /* 0x000fca00078ec0ff */
[----:B------:R-:W-:Y:S02]  /*add0*/  IMAD.IADD R0, R46, 0x1, -R3 ;  /* 0x000000012e007824 */ /* 0x000fe400078e0a03 */
[----:B------:R-:W-:-:S03]  /*ade0*/  VIADD R3, R53, 0xffffff80 ;  /* 0xffffff8035037836 */ /* 0x000fc60000000000 */
[----:B------:R-:W-:Y:S02]  /*adf0*/  SHF.L.U32 R0, R0, 0x1f, RZ ;  /* 0x0000001f00007819 */ /* 0x000fe400000006ff */
[----:B------:R1:W-:Y:S02]  /*ae00*/  STL [R1+0xec], R3 ;  /* 0x0000ec0301007387 */ /* 0x0003e40000100800 */
[----:B------:R-:W0:Y:S02]  /*ae10*/  SYNCS.PHASECHK.TRANS64.TRYWAIT P0, [UR39+0x38800], R0 ;  /* 0x03880000ff0075a7 */ /* 0x000e240008000167 */
[----:B01----:R-:W-:Y:S05]  /*ae20*/  @!P0 BRA `(.L_x_3220) ;  /* 0x000002b800ec8947 */ /* 0x003fea0003800000 */
.L_x_3475:
[----:B------:R-:W-:Y:S05]  /*ae30*/  BSYNC B0 ;  /* 0x0000000000007941 */ /* 0x000fea0003800000 */
.L_x_3219:
[----:B------:R-:W-:Y:S01]  /*ae40*/  IMAD.MOV.U32 R4, RZ, RZ, R36 ;  /* 0x000000ffff047224 */ /* 0x000fe200078e0024 */
[C---:B0-----:R-:W-:Y:S01]  /*ae50*/  IADD3 R0, P0, R2.reuse, 0x400, RZ ;  /* 0x0000040002007810 */ /* 0x041fe20007f1e0ff */
[----:B------:R-:W-:Y:S01]  /*ae60*/  IMAD.MOV.U32 R5, RZ, RZ, R49 ;  /* 0x000000ffff057224 */ /* 0x000fe200078e0031 */
[C---:B------:R-:W-:Y:S01]  /*ae70*/  IADD3 R20, P1, R2.reuse, 0x120, RZ ;  /* 0x0000012002147810 */ /* 0x040fe20007f3e0ff */
[----:B------:R-:W-:Y:S01]  /*ae80*/  IMAD.MOV.U32 R10, RZ, RZ, R12 ;  /* 0x000000ffff0a7224 */ /* 0x000fe200078e000c */
[----:B------:R-:W-:Y:S01]  /*ae90*/  STL.128 [R1+0x160], R152 ;  /* 0x0001609801007387 */ /* 0x000fe20000100c00 */
[--C-:B------:R-:W-:Y:S01]  /*aea0*/  IMAD.X R21, RZ, RZ, R16.reuse, P0 ;  /* 0x000000ffff157224 */ /* 0x100fe200000e0610 */
[----:B------:R-:W-:Y:S01]  /*aeb0*/  IADD3 R24, P0, R2, 0x128, RZ ;  /* 0x0000012802187810 */ /* 0x000fe20007f1e0ff */
[----:B------:R-:W-:Y:S01]  /*aec0*/  IMAD.MOV.U32 R11, RZ, RZ, R13 ;  /* 0x000000ffff0b7224 */ /* 0x000fe200078e000d */
[----:B------:R0:W-:Y:S01]  /*aed0*/  STL.128 [R1+0x170], R4 ;  /* 0x0001700401007387 */ /* 0x0001e20000100c00 */
[----:B------:R-:W-:Y:S01]  /*aee0*/  IMAD.MOV.U32 R36, RZ, RZ, R17 ;  /* 0x000000ffff247224 */ /* 0x000fe200078e0011 */
[----:B------:R-:W-:Y:S01]  /*aef0*/  BSSY B0, `(.L_x_3221) ;  /* 0x000002d000007945 */ /* 0x000fe20003800000 */
[----:B------:R-:W-:Y:S01]  /*af00*/  IMAD.X R25, RZ, RZ, R16, P0 ;  /* 0x000000ffff197224 */ /* 0x000fe200000e0610 */
[----:B------:R1:W-:Y:S01]  /*af10*/  STL.128 [R1+0x150], R8 ;  /* 0x0001500801007387 */ /* 0x0003e20000100c00 */
[----:B------:R-:W-:-:S02]  /*af20*/  IMAD.MOV.U32 R14, RZ, RZ, R41 ;  /* 0x000000ffff0e7224 */ /* 0x000fc400078e0029 */
[----:B------:R-:W-:Y:S01]  /*af30*/  IMAD.MOV.U32 R15, RZ, RZ, R52 ;  /* 0x000000ffff0f7224 */ /* 0x000fe200078e0034 */
[----:B------:R-:W-:Y:S01]  /*af40*/  STL.64 [R1+0x148], R216 ;  /* 0x000148d801007387 */ /* 0x000fe20000100a00 */
[----:B------:R-:W-:Y:S02]  /*af50*/  IMAD.MOV.U32 R12, RZ, RZ, R218 ;  /* 0x000000ffff0c7224 */ /* 0x000fe400078e00da */
[----:B------:R-:W-:Y:S02]  /*af60*/  IMAD.MOV.U32 R13, RZ, RZ, R195 ;  /* 0x000000ffff0d7224 */ /* 0x000fe400078e00c3 */
[----:B0-----:R-:W-:-:S03]  /*af70*/  IMAD.MOV.U32 R4, RZ, RZ, R35 ;  /* 0x000000ffff047224 */ /* 0x001fc600078e0023 */
[----:B------:R0:W-:Y:S01]  /*af80*/  STL.128 [R1+0x180], R12 ;  /* 0x0001800c01007387 */ /* 0x0001e20000100c00 */
[----:B------:R-:W-:Y:S02]  /*af90*/  IMAD.MOV.U32 R5, RZ, RZ, R48 ;  /* 0x000000ffff057224 */ /* 0x000fe400078e0030 */
[----:B------:R-:W-:Y:S01]  /*afa0*/  IMAD.MOV.U32 R6, RZ, RZ, R37 ;  /* 0x000000ffff067224 */ /* 0x000fe200078e0025 */
[C---:B-1----:R-:W-:Y:S01]  /*afb0*/  IADD3 R10, P0, R2.reuse, 0x140, RZ ;  /* 0x00000140020a7810 */ /* 0x042fe20007f1e0ff */
[----:B------:R-:W-:Y:S01]  /*afc0*/  IMAD.MOV.U32 R7, RZ, RZ, R50 ;  /* 0x000000ffff077224 */ /* 0x000fe200078e0032 */
[----:B------:R-:W-:Y:S01]  /*afd0*/  IADD3 R8, P2, R2, 0xd8, RZ ;  /* 0x000000d802087810 */ /* 0x000fe20007f5e0ff */
[--C-:B------:R-:W-:Y:S02]  /*afe0*/  IMAD.X R11, RZ, RZ, R16.reuse, P1 ;  /* 0x000000ffff0b7224 */ /* 0x100fe400008e0610 */
[----:B------:R-:W-:Y:S01]  /*aff0*/  IMAD.MOV.U32 R37, RZ, RZ, R19 ;  /* 0x000000ffff257224 */ /* 0x000fe200078e0013 */
[----:B------:R1:W-:Y:S01]  /*b000*/  STL.128 [R1+0x190], R4 ;  /* 0x0001900401007387 */ /* 0x0003e20000100c00 */
[----:B------:R-:W-:Y:S01]  /*b010*/  IMAD.X R9, RZ, RZ, R16, P2 ;  /* 0x000000ffff097224 */ /* 0x000fe200010e0610 */
[----:B0-----:R-:W-:Y:S01]  /*b020*/  MOV R12, 0xb1c0 ;  /* 0x0000b1c0000c7802 */ /* 0x001fe20000000f00 */
[----:B-1----:R-:W-:-:S02]  /*b030*/  IMAD.MOV.U32 R4, RZ, RZ, R39 ;  /* 0x000000ffff047224 */ /* 0x002fc400078e0027 */
[----:B------:R-:W-:Y:S02]  /*b040*/  IMAD.MOV.U32 R5, RZ, RZ, R40 ;  /* 0x000000ffff057224 */ /* 0x000fe400078e0028 */
[----:B------:R-:W-:Y:S02]  /*b050*/  IMAD.MOV.U32 R6, RZ, RZ, R0 ;  /* 0x000000ffff067224 */ /* 0x000fe400078e0000 */
[----:B------:R-:W-:Y:S02]  /*b060*/  IMAD.MOV.U32 R7, RZ, RZ, R21 ;  /* 0x000000ffff077224 */ /* 0x000fe400078e0015 */
[----:B------:R-:W-:Y:S02]  /*b070*/  IMAD.MOV.U32 R39, RZ, RZ, R51 ;  /* 0x000000ffff277224 */ /* 0x000fe400078e0033 */
[----:B------:R-:W-:Y:S01]  /*b080*/  VIADD R0, R2, 0x148 ;  /* 0x0000014802007836 */ /* 0x000fe20000000000 */
[----:B------:R0:W-:Y:S04]  /*b090*/  STL.128 [R1+0x1a0], R4 ;  /* 0x0001a00401007387 */ /* 0x0001e80000100c00 */
[----:B------:R-:W-:Y:S01]  /*b0a0*/  STL.128 [R1+0x1d0], R36 ;  /* 0x0001d02401007387 */ /* 0x000fe20000100c00 */
[----:B0-----:R-:W-:-:S02]  /*b0b0*/  IMAD.MOV.U32 R5, RZ, RZ, R11 ;  /* 0x000000ffff057224 */ /* 0x001fc400078e000b */
[----:B------:R-:W-:Y:S02]  /*b0c0*/  IMAD.X R11, RZ, RZ, R16, P0 ;  /* 0x000000ffff0b7224 */ /* 0x000fe400000e0610 */
[----:B------:R-:W-:Y:S02]  /*b0d0*/  IMAD.MOV.U32 R6, RZ, RZ, R32 ;  /* 0x000000ffff067224 */ /* 0x000fe400078e0020 */
[----:B------:R-:W-:Y:S01]  /*b0e0*/  IMAD.MOV.U32 R7, RZ, RZ, R33 ;  /* 0x000000ffff077224 */ /* 0x000fe200078e0021 */
[----:B------:R-:W-:Y:S01]  /*b0f0*/  STL.64 [R1+0x1e0], R10 ;  /* 0x0001e00a01007387 */ /* 0x000fe20000100a00 */
[----:B------:R-:W-:-:S05]  /*b100*/  IMAD.MOV.U32 R4, RZ, RZ, R20 ;  /* 0x000000ffff047224 */ /* 0x000fca00078e0014 */
[----:B------:R0:W-:Y:S02]  /*b110*/  STL.128 [R1+0x1b0], R4 ;  /* 0x0001b00401007387 */ /* 0x0001e40000100c00 */
[----:B0-----:R-:W-:Y:S01]  /*b120*/  IMAD.MOV.U32 R4, RZ, RZ, R8 ;  /* 0x000000ffff047224 */ /* 0x001fe200078e0008 */
[----:B------:R-:W-:Y:S01]  /*b130*/  IADD3 R8, P0, R2, 0xec, RZ ;  /* 0x000000ec02087810 */ /* 0x000fe20007f1e0ff */
[----:B------:R-:W-:Y:S02]  /*b140*/  IMAD.MOV.U32 R5, RZ, RZ, R9 ;  /* 0x000000ffff057224 */ /* 0x000fe400078e0009 */
[----:B------:R-:W-:Y:S02]  /*b150*/  IMAD.MOV.U32 R6, RZ, RZ, R24 ;  /* 0x000000ffff067224 */ /* 0x000fe400078e0018 */
[----:B------:R-:W-:Y:S02]  /*b160*/  IMAD.MOV.U32 R7, RZ, RZ, R25 ;  /* 0x000000ffff077224 */ /* 0x000fe400078e0019 */
[----:B------:R-:W-:-:S03]  /*b170*/  IMAD.U32 R9, RZ, RZ, UR47 ;  /* 0x0000002fff097e24 */ /* 0x000fc6000f8e00ff */
[----:B------:R0:W-:Y:S02]  /*b180*/  STL.128 [R1+0x1c0], R4 ;  /* 0x0001c00401007387 */ /* 0x0001e40000100c00 */
[----:B0-----:R-:W-:Y:S02]  /*b190*/  VIADD R6, R9, 0xffffffff ;  /* 0xffffffff09067836 */ /* 0x001fe40000000000 */
[----:B------:R-:W-:-:S07]  /*b1a0*/  IMAD.X R9, RZ, RZ, R16, P0 ;  /* 0x000000ffff097224 */ /* 0x000fce00000e0610 */
[----:B------:R-:W-:Y:S05]  /*b1b0*/  CALL.REL.NOINC `($_ZN7cutlass13device_kernelIN5flash11enable_sm90INS1_16FlashAttnFwdSm90INS1_25CollectiveMainloopFwdSm90ILi2EN4cute5tupleIJNS5_1CILi1EEES8_S8_EEENS6_IJNS7_ILi64EEESA_SA_EEELi512ENS_6half_tEfNS_4arch4Sm90ELb0ELb1ELb1ELb1ELb0ELb0ELb1ELb0ELb0ELb1ELb0ELb0EEENS1_21CollectiveEpilogueFwdINS6_IJSA_NS7_ILi512EEESA_EEES9_SC_SE_Li256ELb1ELb1ELb0ELb0EEENS1_36VarlenDynamicPersistentTileSchedulerILi64ELi64ELi256ELi128ELb0ELb1ELb1ELb1ELb0ELb1EEEEEEEEEvNT_6ParamsE$_ZZN5flash25CollectiveMainloopFwdSm90ILi2EN4cute5tupleIJNS1_1CILi1EEES4_S4_EEENS2_IJNS3_ILi64EEES6_S6_EEELi512EN7cutlass6half_tEfNS8_4arch4Sm90ELb0ELb1ELb1ELb1ELb0ELb0ELb1ELb0ELb0ELb1ELb0ELb0EE3mmaINS_16FlashAttnFwdSm90ISC_NS_21CollectiveEpilogueFwdINS2_IJS6_NS3_ILi512EEES6_EEES5_S9_SB_Li256ELb1ELb1ELb0ELb0EEENS_36VarlenDynamicPersistentTileSchedulerILi64ELi64ELi256ELi128ELb0ELb1ELb1ELb1ELb0ELb1EEEE13SharedStorageENS1_6TensorINS1_11ArrayEngineIfLm128EEENS1_6LayoutINS2_IJNS2_IJNS3_ILi2EEESR_NS3_ILi32EEEEEES4_S4_EEENS2_IJNS2_IJS4_SR_NS3_ILi4EEEEEENS3_ILi0EEESX_EEEEEEENS_7SoftmaxILi2ELi0EEEEEbRKNSC_6ParamsENS8_25PipelineTmaAsyncNoClusterILi2ENS8_16PipelineTmaAsyncILi2EEEEES19_RNS8_13PipelineStateILj2EEERT0_RT1_iRiRKNS_16SeqlenInfoQKNewKILb1ELb0EEENS2_IJiiiiEEERT_ENKUliT_T0_T1_E_clIZSD_ISM_S10_S12_EbS15_S19_S19_S1C_S1E_S1G_iS1H_S1L_S1M_S1O_EUlRS1P_iE0_NS3_ILb1EEES1W_EEDaiS1P_S1Q_S1R_) ;  /* 0x000002dc00087944 */ /* 0x000fea0003c00000 */
[----:B------:R-:W-:Y:S05]  /*b1c0*/  BSYNC B0 ;  /* 0x0000000000007941 */ /* 0x000fea0003800000 */
.L_x_3221:
        /* <DEDUP_REMOVED lines=27> */
.L_x_3224:
[----:B------:R-:W-:-:S13]  /*b380*/  ISETP.NE.AND P0, PT, R9, 0x1, PT ;  /* 0x000000010900780c */ /* 0x000fda0003f05270 */
[----:B------:R-:W0:Y:S02]  /*b390*/  @P0 LDC.64 R6, c[0x0][0xae0] ;  /* 0x0002b800ff060b82 */ /* 0x000e240000000a00 */
[----:B0-----:R-:W-:-:S05]  /*b3a0*/  @P0 IMAD.HI.U32 R6, R4, R6, RZ ;  /* 0x0000000604060227 */ /* 0x001fca00078e00ff */
[----:B------:R-:W-:-:S07]  /*b3b0*/  @P0 SHF.R.U32.HI R4, RZ, R7, R6 ;  /* 0x00000007ff040219 */ /* 0x000fce0000011606 */
.L_x_3225:
[----:B------:R-:W-:Y:S05]  /*b3c0*/  BSYNC B0 ;  /* 0x0000000000007941 */ /* 0x000fea0003800000 */
.L_x_3223:
[----:B------:R-:W-:-:S05]  /*b3d0*/  IMAD R9, R4, R9, R9 ;  /* 0x0000000904097224 */ /* 0x000fca00078e0209 */
[----:B------:R-:W-:-:S07]  /*b3e0*/  VIMNMX R8, R8, R9, PT ;  /* 0x0000000908087248 */ /* 0x000fce0003fe0100 */
.L_x_3222:
[----:B------:R-:W-:-:S04]  /*b3f0*/  SHF.R.S32.HI R7, RZ, 0x1f, R8 ;  /* 0x0000001fff077819 */ /* 0x000fc80000011408 */
[----:B------:R-:W-:-:S04]  /*b400*/  LEA.HI R7, R7, R8, RZ, 0x6 ;  /* 0x0000000807077211 */ /* 0x000fc800078f30ff */
[----:B------:R-:W-:-:S04]  /*b410*/  SHF.R.S32.HI R4, RZ, 0x6, R7 ;  /* 0x00000006ff047819 */ /* 0x000fc80000011407 */
[----:B------:R-:W-:-:S04]  /*b420*/  VIMNMX R4, R4, UR49, !PT ;  /* 0x0000003104047c48 */ /* 0x000fc8000ffe0100 */
[----:B------:R-:W-:-:S13]  /*b430*/  ISETP.GE.AND P0, PT, R0, R4, PT ;  /* 0x000000040000720c */ /* 0x000fda0003f06270 */
[----:B------:R-:W-:Y:S05]  /*b440*/  @!P0 BRA `(.L_x_3226) ;  /* 0x000000a800388947 */ /* 0x000fea0003800000 */
.L_x_3255:
        /* <DEDUP_REMOVED lines=20> */
.L_x_3228:
[----:B------:R-:W-:Y:S05]  /*b590*/  BSYNC B0 ;  /* 0x0000000000007941 */ /* 0x000fea0003800000 */
.L_x_3227:
        /* <DEDUP_REMOVED lines=13> */
.L_x_3230:
[----:B------:R-:W-:Y:S05]  /*b670*/  BSYNC B0 ;  /* 0x0000000000007941 */ /* 0x000fea0003800000 */
.L_x_3229:
        /* <DEDUP_REMOVED lines=8> */
.L_x_3232:
[----:B------:R-:W-:Y:S05]  /*b700*/  BSYNC B0 ;  /* 0x0000000000007941 */ /* 0x000fea0003800000 */
.L_x_3231:
        /* <DEDUP_REMOVED lines=60> */
.L_x_3235:
[----:B------:R-:W-:Y:S05]  /*bad0*/  BSYNC B0 ;  /* 0x0000000000007941 */ /* 0x000fea0003800000 */
.L_x_3234:
        /* <DEDUP_REMOVED lines=13> */
.L_x_3237:
[----:B------:R-:W-:Y:S05]  /*bbb0*/  BSYNC B0 ;  /* 0x0000000000007941 */ /* 0x000fea0003800000 */
.L_x_3236:
        /* <DEDUP_REMOVED lines=8> */
.L_x_3239:
[----:B------:R-:W-:Y:S05]  /*bc40*/  BSYNC B0 ;  /* 0x0000000000007941 */ /* 0x000fea0003800000 */
.L_x_3238:
        /* <DEDUP_REMOVED lines=479> */
[----:B0-----:R-:W-:-:S03]  /*da40*/  FMUL.FTZ R5, R26, R62 ;  /* 0x0000003e1a057220 */ /* 0x001fc60000410000 */
[----:B------:R-:W-:-:S04]  /*da50*/  LEA.HI R26, R24, R63, RZ, 0x7 ;  /* 0x0000003f181a7211 */ /* 0x000fc800078f38ff */
[----:B------:R-:W-:Y:S01]  /*da60*/  LOP3.LUT R26, R26, 0xffffff80, RZ, 0xc0, !PT ;  /* 0xffffff801a1a7812 */ /* 0x000fe200078ec0ff */
[-C--:B------:R-:W-:Y:S01]  /*da70*/  FMUL.FTZ R29, R29, R62.reuse ;  /* 0x0000003e1d1d7220 */ /* 0x080fe20000410000 */
[----:B------:R-:W-:-:S03]  /*da80*/  FMUL.FTZ R32, R32, R62 ;  /* 0x0000003e20207220 */ /* 0x000fc60000410000 */
[----:B------:R-:W-:Y:S01]  /*da90*/  IMAD.IADD R26, R63, 0x1, -R26 ;  /* 0x000000013f1a7824 */ /* 0x000fe200078e0a1a */
[----:B------:R0:W2:Y:S01]  /*daa0*/  MUFU.TANH R64, R29 ;  /* 0x0000001d00407308 */ /* 0x0000a20000002400 */
[-C--:B-1----:R-:W-:Y:S01]  /*dab0*/  FMUL.FTZ R20, R27, R62.reuse ;  /* 0x0000003e1b147220 */ /* 0x082fe20000410000 */
[----:B------:R-:W-:-:S06]  /*dac0*/  FMUL.FTZ R27, R30, R62 ;  /* 0x0000003e1e1b7220 */ /* 0x000fcc0000410000 */
[----:B------:R1:W3:Y:S01]  /*dad0*/  MUFU.TANH R65, R32 ;  /* 0x0000002000417308 */ /* 0x0002e20000002400 */
[----:B0-----:R-:W-:Y:S01]  /*dae0*/  SHF.R.S32.HI R29, RZ, 0x1f, R26 ;  /* 0x0000001fff1d7819 */ /* 0x001fe2000001141a */
[----:B------:R-:W-:-:S03]  /*daf0*/  FMUL.FTZ R59, R31, R62 ;  /* 0x0000003e1f3b7220 */ /* 0x000fc60000410000 */
[----:B------:R-:W-:Y:S02]  /*db00*/  LEA.HI R30, R29, R26, RZ, 0x2 ;  /* 0x0000001a1d1e7211 */ /* 0x000fe400078f10ff */
[----:B-1----:R-:W-:Y:S02]  /*db10*/  LEA.HI R32, R24, R63, RZ, 0x2 ;  /* 0x0000003f18207211 */ /* 0x002fe400078f10ff */
[--C-:B------:R-:W-:Y:S02]  /*db20*/  SHF.R.S32.HI R24, RZ, 0x2, R30.reuse ;  /* 0x00000002ff187819 */ /* 0x100fe4000001141e */
[----:B------:R-:W-:Y:S02]  /*db30*/  LOP3.LUT R32, R32, 0xfffffffc, RZ, 0xc0, !PT ;  /* 0xfffffffc20207812 */ /* 0x000fe400078ec0ff */
        /* <DEDUP_REMOVED lines=8> */
[----:B0-----:R-:W-:-:S03]  /*dbc0*/  LEA.HI R33, R32, R32, RZ, 0x1 ;  /* 0x0000002020217211 */ /* 0x001fc600078f08ff */
[----:B------:R-:W-:Y:S02]  /*dbd0*/  IMAD.IADD R31, R24, 0x1, -R31 ;  /* 0x00000001181f7824 */ /* 0x000fe400078e0a1f */
[----:B------:R-:W-:Y:S01]  /*dbe0*/  IMAD R56, R56, 0x4, R29 ;  /* 0x0000000438387824 */ /* 0x000fe200078e021d */
[----:B------:R-:W-:-:S03]  /*dbf0*/  LOP3.LUT R33, R33, 0x1ffffffe, RZ, 0xc0, !PT ;  /* 0x1ffffffe21217812 */ /* 0x000fc600078ec0ff */
[----:B------:R-:W-:Y:S02]  /*dc00*/  IMAD.U32 R6, R56, 0x10, R31 ;  /* 0x0000001038067824 */ /* 0x000fe400078e001f */
[----:B------:R-:W-:-:S04]  /*dc10*/  IMAD.IADD R33, R32, 0x1, -R33 ;  /* 0x0000000120217824 */ /* 0x000fc800078e0a21 */
[----:B------:R-:W-:-:S04]  /*dc20*/  IMAD R6, R33, 0x8, R6 ;  /* 0x0000000821067824 */ /* 0x000fc800078e0206 */
[----:B------:R-:W-:-:S04]  /*dc30*/  @P1 IMAD.HI.U32 R24, R6, R7, RZ ;  /* 0x0000000706181227 */ /* 0x000fc800078e00ff */
[----:B------:R-:W-:Y:S01]  /*dc40*/  FMUL.FTZ R43, R43, R62 ;  /* 0x0000003e2b2b7220 */ /* 0x000fe20000410000 */
[----:B------:R-:W-:-:S03]  /*dc50*/  @P1 SHF.R.U32.HI R6, RZ, R57, R24 ;  /* 0x00000039ff061219 */ /* 0x000fc60000011618 */
[----:B------:R0:W4:Y:S01]  /*dc60*/  MUFU.TANH R72, R43 ;  /* 0x0000002b00487308 */ /* 0x0001220000002400 */
[-C--:B------:R-:W-:Y:S01]  /*dc70*/  FMUL.FTZ R41, R41, R62.reuse ;  /* 0x0000003e29297220 */ /* 0x080fe20000410000 */
[----:B------:R-:W-:Y:S01]  /*dc80*/  LOP3.LUT R7, R30, 0x7ffffffc, RZ, 0xc0, !PT ;  /* 0x7ffffffc1e077812 */ /* 0x000fe200078ec0ff */
[----:B------:R-:W2:Y:S01]  /*dc90*/  SHFL.IDX PT, R31, R6, RZ, 0x1c1f ;  /* 0x001c1fff061f7589 */ /* 0x000ea200000e0000 */
[----:B0-----:R-:W-:Y:S01]  /*dca0*/  FMUL.FTZ R43, R47, R62 ;  /* 0x0000003e2f2b7220 */ /* 0x001fe20000410000 */
[----:B------:R-:W-:-:S03]  /*dcb0*/  IMAD.SHL.U32 R47, R0, 0x40, RZ ;  /* 0x00000040002f7824 */ /* 0x000fc600078e00ff */
[----:B------:R0:W1:Y:S01]  /*dcc0*/  MUFU.TANH R70, R41 ;  /* 0x0000002900467308 */ /* 0x0000620000002400 */
[-C--:B------:R-:W-:Y:S01]  /*dcd0*/  FMUL.FTZ R25, R25, R62.reuse ;  /* 0x0000003e19197220 */ /* 0x080fe20000410000 */
[-C--:B------:R-:W-:Y:S01]  /*dce0*/  FMUL.FTZ R28, R28, R62.reuse ;  /* 0x0000003e1c1c7220 */ /* 0x080fe20000410000 */
[-C--:B------:R-:W-:Y:S01]  /*dcf0*/  FMUL.FTZ R60, R34, R62.reuse ;  /* 0x0000003e223c7220 */ /* 0x080fe20000410000 */
[----:B------:R-:W-:Y:S01]  /*dd00*/  IADD3 R24, -R47, 0x1, RZ ;  /* 0x000000012f187810 */ /* 0x000fe20007ffe1ff */
[-C--:B------:R-:W-:Y:S01]  /*dd10*/  FMUL.FTZ R61, R35, R62.reuse ;  /* 0x0000003e233d7220 */ /* 0x080fe20000410000 */
        /* <DEDUP_REMOVED lines=8> */
[----:B------:R-:W-:Y:S01]  /*dda0*/  FMUL.FTZ R53, R53, R62 ;  /* 0x0000003e35357220 */ /* 0x000fe20000410000 */
[----:B------:R-:W-:-:S02]  /*ddb0*/  IMAD.IADD R7, R26, 0x1, -R7 ;  /* 0x000000011a077824 */ /* 0x000fc400078e0a07 */
        /* <DEDUP_REMOVED lines=8> */
[----:B------:R-:W0:Y:S01]  /*de40*/  MUFU.TANH R21, R21 ;  /* 0x0000001500157308 */ /* 0x000e220000002400 */
[----:B------:R-:W-:-:S03]  /*de50*/  LOP3.LUT R29, RZ, R10, RZ, 0x33, !PT ;  /* 0x0000000aff1d7212 */ /* 0x000fc600078e33ff */
[----:B------:R-:W-:-:S04]  /*de60*/  IADD3 R24, -R8, R24, R9 ;  /* 0x0000001808187210 */ /* 0x000fc80007ffe109 */
[----:B------:R-:W0:Y:S01]  /*de70*/  MUFU.TANH R25, R25 ;  /* 0x0000001900197308 */ /* 0x000e220000002400 */
        /* <DEDUP_REMOVED lines=26> */
[----:B------:R-:W-:-:S05]  /*e020*/  IMAD.IADD R46, R24, 0x1, R29 ;  /* 0x00000001182e7824 */ /* 0x000fca00078e021d */
[----:B------:R3:W0:Y:S01]  /*e030*/  MUFU.TANH R68, R38 ;  /* 0x0000002600447308 */ /* 0x0006220000002400 */
[----:B--2---:R-:W-:Y:S02]  /*e040*/  IMAD.IADD R11, R46, 0x1, R31 ;  /* 0x000000012e0b7824 */ /* 0x004fe400078e021f */
[----:B---3--:R-:W-:Y:S02]  /*e050*/  IMAD.IADD R38, R12, 0x1, -R47 ;  /* 0x000000010c267824 */ /* 0x008fe400078e0a2f */
[----:B------:R-:W-:Y:S01]  /*e060*/  IMAD.IADD R12, R32, 0x1, R31 ;  /* 0x00000001200c7824 */ /* 0x000fe200078e021f */
[----:B-1--4-:R-:W-:Y:S06]  /*e070*/  @!P2 BRA `(.L_x_3242) ;  /* 0x000000000048a947 */ /* 0x012fec0003800000 */
        /* <DEDUP_REMOVED lines=10> */
.L_x_3244:
[----:B------:R-:W-:-:S13]  /*e120*/  ISETP.NE.AND P1, PT, R13, 0x1, PT ;  /* 0x000000010d00780c */ /* 0x000fda0003f25270 */
[----:B------:R-:W-:-:S05]  /*e130*/  @P1 IMAD.HI.U32 R24, R10, R14, RZ ;  /* 0x0000000e0a181227 */ /* 0x000fca00078e00ff */
[----:B------:R-:W-:-:S07]  /*e140*/  @P1 SHF.R.U32.HI R10, RZ, R15, R24 ;  /* 0x0000000fff0a1219 */ /* 0x000fce0000011618 */
.L_x_3245:
[----:B------:R-:W-:Y:S05]  /*e150*/  BSYNC B1 ;  /* 0x0000000000017941 */ /* 0x000fea0003800000 */
.L_x_3243:
[----:B------:R-:W-:-:S04]  /*e160*/  IMAD R10, R10, R13, -R47 ;  /* 0x0000000d0a0a7224 */ /* 0x000fc800078e0a2f */
[----:B------:R-:W-:-:S05]  /*e170*/  IMAD R10, R7, -0x2, R10 ;  /* 0xfffffffe070a7824 */ /* 0x000fca00078e020a */
[----:B------:R-:W-:Y:S02]  /*e180*/  VIMNMX R11, R11, R10, !PT ;  /* 0x0000000a0b0b7248 */ /* 0x000fe40007fe0100 */
[----:B------:R-:W-:-:S07]  /*e190*/  VIADDMNMX R12, R10, R13, R12, PT ;  /* 0x0000000d0a0c7246 */ /* 0x000fce000380010c */
.L_x_3242:
[----:B------:R-:W-:Y:S05]  /*e1a0*/  BSYNC B0 ;  /* 0x0000000000007941 */ /* 0x000fea0003800000 */
.L_x_3241:
[C---:B------:R-:W-:Y:S01]  /*e1b0*/  ISETP.GE.AND P1, PT, R38.reuse, 0x2, PT ;  /* 0x000000022600780c */ /* 0x040fe20003f26270 */
[----:B------:R-:W-:Y:S01]  /*e1c0*/  BSSY B0, `(.L_x_3246) ;  /* 0x0000062000007945 */ /* 0x000fe20003800000 */
[C---:B------:R-:W-:Y:S02]  /*e1d0*/  ISETP.GE.AND P3, PT, R38.reuse, 0xa, PT ;  /* 0x0000000a2600780c */ /* 0x040fe40003f66270 */
[----:B------:R-:W-:Y:S02]  /*e1e0*/  P2R R51, PR, RZ, 0x2 ;  /* 0x00000002ff337803 */ /* 0x000fe40000000000 */
[----:B------:R-:W-:Y:S02]  /*e1f0*/  ISETP.GT.AND P1, PT, R11, 0x1, !P1 ;  /* 0x000000010b00780c */ /* 0x000fe40004f24270 */
[----:B------:R-:W-:Y:S02]  /*e200*/  ISETP.GE.AND P2, PT, R38, 0x9, PT ;  /* 0x000000092600780c */ /* 0x000fe40003f46270 */
[----:B------:R-:W-:-:S02]  /*e210*/  ISETP.LT.OR P1, PT, R12, 0x2, P1 ;  /* 0x000000020c00780c */ /* 0x000fc40000f21670 */
[----:B------:R-:W-:Y:S02]  /*e220*/  P2R R57, PR, RZ, 0x4 ;  /* 0x00000004ff397803 */ /* 0x000fe40000000000 */
[----:B0-----:R-:W-:Y:S02]  /*e230*/  FSEL R42, R25, -INF , !P1 ;  /* 0xff800000192a7808 */ /* 0x001fe40004800000 */
        /* <DEDUP_REMOVED lines=62> */
[----:B------:R-:W-:Y:S01]  /*e620*/  ISETP.GE.AND P6, PT, R38, 0x3a, PT ;  /* 0x0000003a2600780c */ /* 0x000fe20003fc6270 */
[----:B------:R-:W0:Y:S03]  /*e630*/  SHFL.IDX PT, R21, R6, 0x1, 0x1c1f ;  /* 0x003c1f0006157f89 */ /* 0x000e2600000e0000 */
[----:B------:R-:W-:Y:S02]  /*e640*/  P2R R48, PR, RZ, 0x40 ;  /* 0x00000040ff307803 */ /* 0x000fe40000000000 */
[----:B------:R-:W-:-:S04]  /*e650*/  ISETP.GT.AND P6, PT, R11, 0x39, !P6 ;  /* 0x000000390b00780c */ /* 0x000fc800077c4270 */
[----:B------:R-:W-:-:S04]  /*e660*/  ISETP.LT.OR P6, PT, R12, 0x3a, P6 ;  /* 0x0000003a0c00780c */ /* 0x000fc800037c1670 */
[----:B------:R-:W-:Y:S02]  /*e670*/  FSEL R11, R53, -INF , !P6 ;  /* 0xff800000350b7808 */ /* 0x000fe40007000000 */
[----:B------:R-:W-:Y:S01]  /*e680*/  ISETP.GE.AND P6, PT, R13, 0x1, PT ;  /* 0x000000010d00780c */ /* 0x000fe20003fc6270 */
[--C-:B0-----:R-:W-:Y:S02]  /*e690*/  IMAD.IADD R44, R32, 0x1, R21.reuse ;  /* 0x00000001202c7824 */ /* 0x101fe400078e0215 */
[----:B------:R-:W-:-:S10]  /*e6a0*/  IMAD.IADD R46, R46, 0x1, R21 ;  /* 0x000000012e2e7824 */ /* 0x000fd400078e0215 */
        /* <DEDUP_REMOVED lines=11> */
.L_x_3249:
[----:B------:R-:W-:-:S13]  /*e760*/  ISETP.NE.AND P6, PT, R13, 0x1, PT ;  /* 0x000000010d00780c */ /* 0x000fda0003fc5270 */
[----:B------:R-:W-:-:S05]  /*e770*/  @P6 IMAD.HI.U32 R14, R8, R14, RZ ;  /* 0x0000000e080e6227 */ /* 0x000fca00078e00ff */
[----:B------:R-:W-:-:S07]  /*e780*/  @P6 SHF.R.U32.HI R8, RZ, R15, R14 ;  /* 0x0000000fff086219 */ /* 0x000fce000001160e */
.L_x_3250:
[----:B------:R-:W-:Y:S05]  /*e790*/  BSYNC B1 ;  /* 0x0000000000017941 */ /* 0x000fea0003800000 */
.L_x_3248:
[----:B------:R-:W-:-:S04]  /*e7a0*/  IMAD R8, R8, R13, -R47 ;  /* 0x0000000d08087224 */ /* 0x000fc800078e0a2f */
[----:B------:R-:W-:-:S05]  /*e7b0*/  IMAD R7, R7, -0x2, R8 ;  /* 0xfffffffe07077824 */ /* 0x000fca00078e0208 */
[----:B------:R-:W-:Y:S02]  /*e7c0*/  VIADDMNMX R44, R7, R13, R44, PT ;  /* 0x0000000d072c7246 */ /* 0x000fe4000380012c */
[----:B------:R-:W-:-:S07]  /*e7d0*/  VIMNMX R46, R46, R7, !PT ;  /* 0x000000072e2e7248 */ /* 0x000fce0007fe0100 */
.L_x_3247:
[----:B------:R-:W-:Y:S05]  /*e7e0*/  BSYNC B0 ;  /* 0x0000000000007941 */ /* 0x000fea0003800000 */
.L_x_3246:
        /* <DEDUP_REMOVED lines=43> */
[----:B------:R-:W-:Y:S02]  /*eaa0*/  ISETP.GT.AND P1, PT, R46, 0x29, !P1 ;  /* 0x000000292e00780c */ /* 0x000fe40004f24270 */
[----:B------:R-:W-:Y:S02]  /*eab0*/  ISETP.LT.OR P5, PT, R44, 0x29, P5 ;  /* 0x000000292c00780c */ /* 0x000fe40002fa1670 */
[----:B------:R-:W-:Y:S02]  /*eac0*/  ISETP.GT.AND P2, PT, R46, 0x30, !P2 ;  /* 0x000000302e00780c */ /* 0x000fe40005744270 */
[----:B------:R-:W-:Y:S02]  /*ead0*/  ISETP.LT.OR P1, PT, R44, 0x2a, P1 ;  /* 0x0000002a2c00780c */ /* 0x000fe40000f21670 */
[----:B------:R-:W-:-:S02]  /*eae0*/  FSEL R60, R41, -INF , !P5 ;  /* 0xff800000293c7808 */ /* 0x000fc40006800000 */
[----:B------:R-:W-:Y:S02]  /*eaf0*/  ISETP.GT.AND P3, PT, R46, 0x31, !P3 ;  /* 0x000000312e00780c */ /* 0x000fe40005f64270 */
[----:B------:R-:W-:Y:S02]  /*eb00*/  ISETP.LT.OR P2, PT, R44, 0x31, P2 ;  /* 0x000000312c00780c */ /* 0x000fe40001741670 */
[----:B------:R-:W-:Y:S02]  /*eb10*/  FSEL R62, R43, -INF , !P1 ;  /* 0xff8000002b3e7808 */ /* 0x000fe40004800000 */
[----:B------:R-:W-:Y:S02]  /*eb20*/  ISETP.GT.AND P4, PT, R46, 0x38, !P4 ;  /* 0x000000382e00780c */ /* 0x000fe40006784270 */
[----:B------:R-:W-:Y:S02]  /*eb30*/  ISETP.LT.OR P3, PT, R44, 0x32, P3 ;  /* 0x000000322c00780c */ /* 0x000fe40001f61670 */
[----:B------:R-:W-:-:S02]  /*eb40*/  FSEL R64, R50, -INF , !P2 ;  /* 0xff80000032407808 */ /* 0x000fc40005000000 */
[----:B------:R-:W-:Y:S02]  /*eb50*/  ISETP.GT.AND P1, PT, R46, 0x39, !P6 ;  /* 0x000000392e00780c */ /* 0x000fe40007724270 */
[----:B------:R-:W-:Y:S02]  /*eb60*/  ISETP.LT.OR P4, PT, R44, 0x39, P4 ;  /* 0x000000392c00780c */ /* 0x000fe40002781670 */
[----:B------:R-:W-:Y:S02]  /*eb70*/  FSEL R43, R56, -INF , !P3 ;  /* 0xff800000382b7808 */ /* 0x000fe40005800000 */
[----:B------:R-:W-:Y:S02]  /*eb80*/  ISETP.LT.OR P1, PT, R44, 0x3a, P1 ;  /* 0x0000003a2c00780c */ /* 0x000fe40000f21670 */
[----:B------:R-:W-:Y:S02]  /*eb90*/  FSEL R41, R54, -INF , !P4 ;  /* 0xff80000036297808 */ /* 0x000fe40006000000 */
        /* <DEDUP_REMOVED lines=34> */
[----:B------:R-:W-:Y:S02]  /*edc0*/  FSEL R15, R55, -INF , !P1 ;  /* 0xff800000370f7808 */ /* 0x000fe40004800000 */
[----:B------:R-:W-:Y:S02]  /*edd0*/  FMNMX.FTZ R14, R41, R8, !PT ;  /* 0x00000008290e7209 */ /* 0x000fe40007810000 */
[----:B------:R-:W-:Y:S01]  /*ede0*/  LOP3.LUT R8, R9, 0x4, RZ, 0xfc, !PT ;  /* 0x0000000409087812 */ /* 0x000fe200078efcff */
[----:B------:R-:W-:Y:S01]  /*edf0*/  IMAD.X R9, RZ, RZ, R16, P2 ;  /* 0x000000ffff097224 */ /* 0x000fe200010e0610 */
[----:B------:R-:W-:-:S02]  /*ee00*/  FMNMX.FTZ R49, R15, R14, !PT ;  /* 0x0000000e0f317209 */ /* 0x000fc40007810000 */
        /* <DEDUP_REMOVED lines=42> */
.L_x_3252:
[----:B------:R-:W-:Y:S05]  /*f0b0*/  BSYNC B0 ;  /* 0x0000000000007941 */ /* 0x000fea0003800000 */
.L_x_3251:
[----:B------:R-:W2:Y:S04]  /*f0c0*/  @!P1 LD.E.64 R48, desc[UR36][R152.64+0xe0] ;  /* 0x0000e02498309980 */ /* 0x000ea8000c101b00 */
[----:B------:R-:W3:Y:S04]  /*f0d0*/  @!P1 LD.E R47, desc[UR36][R46.64] ;  /* 0x000000242e2f9980 */ /* 0x000ee8000c101900 */
[----:B--2---:R-:W2:Y:S01]  /*f0e0*/  @!P1 LD.E.64 R48, desc[UR36][R48.64] ;  /* 0x0000002430309980 */ /* 0x004ea2000c101b00 */
[----:B---3--:R-:W-:-:S04]  /*f0f0*/  @!P1 IMAD R58, R58, 0x40, R47 ;  /* 0x000000403a3a9824 */ /* 0x008fc800078e022f */
[----:B------:R-:W-:-:S04]  /*f100*/  @!P1 VIADD R51, R58, 0x8 ;  /* 0x000000083a339836 */ /* 0x000fc80000000000 */
[----:B--2---:R-:W-:-:S05]  /*f110*/  @!P1 IMAD.WIDE R50, R51, 0x4, R48 ;  /* 0x0000000433329825 */ /* 0x004fca00078e0230 */
[----:B------:R-:W-:Y:S04]  /*f120*/  @!P1 ST.E desc[UR36][R50.64], R14 ;  /* 0x0000000e32009985 */ /* 0x000fe8000c101924 */
        /* <DEDUP_REMOVED lines=34> */
[-C--:B------:R-:W-:Y:S01]  /*f350*/  FFMA.FTZ R7, R11, R18.reuse, -R7 ;  /* 0x000000120b077223 */ /* 0x080fe20000010807 */
[-CC-:B------:R-:W-:Y:S01]  /*f360*/  FFMA.FTZ R21, R21, R18.reuse, -R9.reuse ;  /* 0x0000001215157223 */ /* 0x180fe20000010809 */
[----:B-----5:R-:W-:Y:S01]  /*f370*/  FADD.FTZ R11, R45, R52 ;  /* 0x000000342d0b7221 */ /* 0x020fe20000010000 */
[-CC-:B------:R-:W-:Y:S01]  /*f380*/  FFMA.FTZ R20, R20, R18.reuse, -R9.reuse ;  /* 0x0000001214147223 */ /* 0x180fe20000010809 */
[-CC-:B------:R-:W-:Y:S01]  /*f390*/  FFMA.FTZ R13, R13, R18.reuse, -R9.reuse ;  /* 0x000000120d0d7223 */ /* 0x180fe20000010809 */
[-CC-:B------:R-:W-:Y:S01]  /*f3a0*/  FFMA.FTZ R5, R5, R18.reuse, -R9.reuse ;  /* 0x0000001205057223 */ /* 0x180fe20000010809 */
[-CC-:B------:R-:W-:Y:S01]  /*f3b0*/  FFMA.FTZ R12, R12, R18.reuse, -R9.reuse ;  /* 0x000000120c0c7223 */ /* 0x180fe20000010809 */
[----:B------:R-:W1:Y:S01]  /*f3c0*/  MUFU.EX2 R169, R38 ;  /* 0x0000002600a97308 */ /* 0x000e620000000800 */
[-CC-:B------:R-:W-:Y:S01]  /*f3d0*/  FFMA.FTZ R8, R60, R18.reuse, -R9.reuse ;  /* 0x000000123c087223 */ /* 0x180fe20000010809 */
[-CC-:B------:R-:W-:Y:S01]  /*f3e0*/  FFMA.FTZ R43, R43, R18.reuse, -R9.reuse ;  /* 0x000000122b2b7223 */ /* 0x180fe20000010809 */
[----:B------:R-:W-:-:S05]  /*f3f0*/  FFMA.FTZ R41, R41, R18, -R9 ;  /* 0x0000001229297223 */ /* 0x000fca0000010809 */
[----:B------:R-:W-:Y:S08]  /*f400*/  MUFU.EX2 R39, R39 ;  /* 0x0000002700277308 */ /* 0x000ff00000000800 */
[----:B------:R-:W2:Y:S08]  /*f410*/  MUFU.EX2 R34, R34 ;  /* 0x0000002200227308 */ /* 0x000eb00000000800 */
[----:B------:R-:W-:Y:S08]  /*f420*/  MUFU.EX2 R170, R37 ;  /* 0x0000002500aa7308 */ /* 0x000ff00000000800 */
[----:B------:R0:W3:Y:S08]  /*f430*/  MUFU.EX2 R171, R32 ;  /* 0x0000002000ab7308 */ /* 0x0000f00000000800 */
[----:B------:R-:W4:Y:S01]  /*f440*/  MUFU.EX2 R36, R36 ;  /* 0x0000002400247308 */ /* 0x000f220000000800 */
[----:B0-----:R-:W-:-:S07]  /*f450*/  FADD.FTZ R32, R42, R11 ;  /* 0x0000000b2a207221 */ /* 0x001fce0000010000 */
[----:B------:R0:W-:Y:S08]  /*f460*/  MUFU.EX2 R182, R10 ;  /* 0x0000000a00b67308 */ /* 0x0001f00000000800 */
[----:B------:R-:W5:Y:S01]  /*f470*/  MUFU.EX2 R27, R27 ;  /* 0x0000001b001b7308 */ /* 0x000f620000000800 */
[----:B0-----:R-:W-:-:S04]  /*f480*/  FADD.FTZ R10, R40, R53 ;  /* 0x00000035280a7221 */ /* 0x001fc80000010000 */
[----:B-1----:R-:W-:Y:S01]  /*f490*/  FADD.FTZ R11, R169, R10 ;  /* 0x0000000aa90b7221 */ /* 0x002fe20000010000 */
[-C--:B------:R-:W-:Y:S02]  /*f4a0*/  FFMA.FTZ R10, R62, R18.reuse, -R9 ;  /* 0x000000123e0a7223 */ /* 0x080fe40000010809 */
[----:B------:R-:W0:Y:S01]  /*f4b0*/  MUFU.EX2 R35, R35 ;  /* 0x0000002300237308 */ /* 0x000e220000000800 */
[----:B--2---:R-:W-:Y:S01]  /*f4c0*/  FADD.FTZ R38, R34, R11 ;  /* 0x0000000b22267221 */ /* 0x004fe20000010000 */
[-CC-:B------:R-:W-:Y:S01]  /*f4d0*/  FFMA.FTZ R11, R64, R18.reuse, -R9.reuse ;  /* 0x00000012400b7223 */ /* 0x180fe20000010809 */
[----:B------:R-:W-:Y:S02]  /*f4e0*/  FFMA.FTZ R9, R15, R18, -R9 ;  /* 0x000000120f097223 */ /* 0x000fe40000010809 */
[----:B---3--:R-:W-:-:S03]  /*f4f0*/  FADD.FTZ R38, R171, R38 ;  /* 0x00000026ab267221 */ /* 0x008fc60000010000 */
[----:B------:R-:W-:Y:S08]  /*f500*/  MUFU.EX2 R37, R26 ;  /* 0x0000001a00257308 */ /* 0x000ff00000000800 */
[----:B------:R1:W2:Y:S08]  /*f510*/  MUFU.EX2 R26, R21 ;  /* 0x00000015001a7308 */ /* 0x0002b00000000800 */
[----:B------:R-:W3:Y:S01]  /*f520*/  MUFU.EX2 R33, R33 ;  /* 0x0000002100217308 */ /* 0x000ee20000000800 */
[----:B-1----:R-:W-:-:S04]  /*f530*/  FADD.FTZ R21, R39, R32 ;  /* 0x0000002027157221 */ /* 0x002fc80000010000 */
[----:B------:R-:W-:-:S03]  /*f540*/  FADD.FTZ R21, R170, R21 ;  /* 0x00000015aa157221 */ /* 0x000fc60000010000 */
[----:B------:R-:W-:Y:S01]  /*f550*/  MUFU.EX2 R20, R20 ;  /* 0x0000001400147308 */ /* 0x000fe20000000800 */
[----:B----4-:R-:W-:Y:S01]  /*f560*/  FADD.FTZ R44, R36, R21 ;  /* 0x00000015242c7221 */ /* 0x010fe20000010000 */
[----:B-----5:R-:W-:-:S03]  /*f570*/  FADD.FTZ R21, R27, R38 ;  /* 0x000000261b157221 */ /* 0x020fc60000010000 */
[----:B0-----:R-:W-:Y:S01]  /*f580*/  FADD.FTZ R44, R35, R44 ;  /* 0x0000002c232c7221 */ /* 0x001fe20000010000 */
[----:B--2---:R-:W-:Y:S02]  /*f590*/  FADD.FTZ R21, R26, R21 ;  /* 0x000000151a157221 */ /* 0x004fe40000010000 */
[----:B------:R3:W0:Y:S08]  /*f5a0*/  MUFU.EX2 R174, R31 ;  /* 0x0000001f00ae7308 */ /* 0x0006300000000800 */
[----:B------:R-:W1:Y:S01]  /*f5b0*/  MUFU.EX2 R13, R13 ;  /* 0x0000000d000d7308 */ /* 0x000e620000000800 */
[----:B---3--:R-:W-:-:S07]  /*f5c0*/  FADD.FTZ R31, R33, R44 ;  /* 0x0000002c211f7221 */ /* 0x008fce0000010000 */
[----:B------:R-:W2:Y:S01]  /*f5d0*/  MUFU.EX2 R30, R30 ;  /* 0x0000001e001e7308 */ /* 0x000ea20000000800 */
[----:B0-----:R-:W-:-:S07]  /*f5e0*/  FADD.FTZ R31, R174, R31 ;  /* 0x0000001fae1f7221 */ /* 0x001fce0000010000 */
[----:B------:R-:W-:Y:S08]  /*f5f0*/  MUFU.EX2 R5, R5 ;  /* 0x0000000500057308 */ /* 0x000ff00000000800 */
[----:B------:R-:W0:Y:S08]  /*f600*/  MUFU.EX2 R29, R29 ;  /* 0x0000001d001d7308 */ /* 0x000e300000000800 */
[----:B------:R-:W-:Y:S08]  /*f610*/  MUFU.EX2 R12, R12 ;  /* 0x0000000c000c7308 */ /* 0x000ff00000000800 */
[----:B------:R-:W3:Y:S08]  /*f620*/  MUFU.EX2 R28, R28 ;  /* 0x0000001c001c7308 */ /* 0x000ef00000000800 */
[----:B------:R4:W5:Y:S08]  /*f630*/  MUFU.EX2 R179, R8 ;  /* 0x0000000800b37308 */ /* 0x0009700000000800 */
[----:B------:R2:W5:Y:S01]  /*f640*/  MUFU.EX2 R32, R10 ;  /* 0x0000000a00207308 */ /* 0x0005620000000800 */
[----:B----4-:R-:W-:-:S04]  /*f650*/  FADD.FTZ R8, R20, R21 ;  /* 0x0000001514087221 */ /* 0x010fc80000010000 */
[----:B-1----:R-:W-:-:S03]  /*f660*/  FADD.FTZ R8, R13, R8 ;  /* 0x000000080d087221 */ /* 0x002fc60000010000 */
[----:B------:R-:W1:Y:S01]  /*f670*/  MUFU.EX2 R25, R25 ;  /* 0x0000001900197308 */ /* 0x000e620000000800 */
[----:B--2---:R-:W-:-:S04]  /*f680*/  FADD.FTZ R10, R30, R31 ;  /* 0x0000001f1e0a7221 */ /* 0x004fc80000010000 */
[----:B0-----:R-:W-:-:S03]  /*f690*/  FADD.FTZ R21, R29, R10 ;  /* 0x0000000a1d157221 */ /* 0x001fc60000010000 */
[----:B------:R0:W2:Y:S01]  /*f6a0*/  MUFU.EX2 R181, R11 ;  /* 0x0000000b00b57308 */ /* 0x0000a20000000800 */
[----:B---3--:R-:W-:-:S04]  /*f6b0*/  FADD.FTZ R10, R28, R21 ;  /* 0x000000151c0a7221 */ /* 0x008fc80000010000 */
[----:B------:R-:W-:-:S03]  /*f6c0*/  FADD.FTZ R10, R37, R10 ;  /* 0x0000000a250a7221 */ /* 0x000fc60000010000 */
[----:B------:R-:W3:Y:S01]  /*f6d0*/  MUFU.EX2 R24, R24 ;  /* 0x0000001800187308 */ /* 0x000ee20000000800 */
[----:B0-----:R-:W-:-:S04]  /*f6e0*/  FADD.FTZ R11, R5, R8 ;  /* 0x00000008050b7221 */ /* 0x001fc80000010000 */
[----:B------:R-:W-:-:S03]  /*f6f0*/  FADD.FTZ R8, R12, R11 ;  /* 0x0000000b0c087221 */ /* 0x000fc60000010000 */
[----:B------:R-:W0:Y:S01]  /*f700*/  MUFU.EX2 R38, R43 ;  /* 0x0000002b00267308 */ /* 0x000e220000000800 */
[----:B-----5:R-:W-:-:S04]  /*f710*/  FADD.FTZ R11, R179, R8 ;  /* 0x00000008b30b7221 */ /* 0x020fc80000010000 */
[----:B------:R-:W-:Y:S01]  /*f720*/  FADD.FTZ R8, R32, R11 ;  /* 0x0000000b20087221 */ /* 0x000fe20000010000 */
[----:B-1----:R-:W-:Y:S02]  /*f730*/  FADD.FTZ R11, R25, R10 ;  /* 0x0000000a190b7221 */ /* 0x002fe40000010000 */
[----:B------:R-:W1:Y:S01]  /*f740*/  MUFU.EX2 R41, R41 ;  /* 0x0000002900297308 */ /* 0x000e620000000800 */
[----:B--2---:R-:W-:Y:S01]  /*f750*/  FADD.FTZ R15, R181, R8 ;  /* 0x00000008b50f7221 */ /* 0x004fe20000010000 */
[----:B---3--:R-:W-:-:S04]  /*f760*/  FADD.FTZ R11, R24, R11 ;  /* 0x0000000b180b7221 */ /* 0x008fc80000010000 */
[----:B------:R-:W-:Y:S02]  /*f770*/  FADD.FTZ R10, R182, R11 ;  /* 0x0000000bb60a7221 */ /* 0x000fe40000010000 */
[----:B------:R-:W2:Y:S01]  /*f780*/  MUFU.EX2 R7, R7 ;  /* 0x0000000700077308 */ /* 0x000ea20000000800 */
[----:B0-----:R-:W-:-:S07]  /*f790*/  FADD.FTZ R8, R38, R15 ;  /* 0x0000000f26087221 */ /* 0x001fce0000010000 */
[----:B------:R-:W0:Y:S01]  /*f7a0*/  MUFU.EX2 R18, R9 ;  /* 0x0000000900127308 */ /* 0x000e220000000800 */
[----:B-1----:R-:W-:Y:S01]  /*f7b0*/  FADD.FTZ R11, R41, R8 ;  /* 0x00000008290b7221 */ /* 0x002fe20000010000 */
[----:B--2---:R-:W-:-:S05]  /*f7c0*/  FADD.FTZ R15, R7, R10 ;  /* 0x0000000a070f7221 */ /* 0x004fca0000010000 */
[----:B------:R-:W-:Y:S01]  /*f7d0*/  ST.E desc[UR36][R152.64+0x420], R15 ;  /* 0x0004200f98007985 */ /* 0x000fe2000c101924 */
[----:B0-----:R-:W-:-:S05]  /*f7e0*/  FADD.FTZ R21, R18, R11 ;  /* 0x0000000b12157221 */ /* 0x001fca0000010000 */
        /* <DEDUP_REMOVED lines=224> */
[----:B0-----:R-:W3:Y:S01]  /*105f0*/  LD.E R5, desc[UR36][R6.64] ;  /* 0x0000002406057980 */ /* 0x001ee2000c101900 */
[----:B------:R-:W-:Y:S01]  /*10600*/  LOP3.LUT R8, R17, 0xc, RZ, 0xfc, !PT ;  /* 0x0000000c11087812 */ /* 0x000fe200078efcff */
[----:B------:R-:W-:-:S02]  /*10610*/  IMAD.MOV.U32 R9, RZ, RZ, R19 ;  /* 0x000000ffff097224 */ /* 0x000fc400078e0013 */
[----:B---3--:R-:W-:-:S05]  /*10620*/  FMUL.FTZ R5, R14, R5 ;  /* 0x000000050e057220 */ /* 0x008fca0000410000 */
[----:B------:R0:W-:Y:S04]  /*10630*/  ST.E desc[UR36][R6.64], R5 ;  /* 0x0000000506007985 */ /* 0x0001e8000c101924 */
[----:B------:R-:W3:Y:S02]  /*10640*/  LD.E R11, desc[UR36][R8.64] ;  /* 0x00000024080b7980 */ /* 0x000ee4000c101900 */
[----:B---3--:R-:W-:-:S05]  /*10650*/  FMUL.FTZ R11, R14, R11 ;  /* 0x0000000b0e0b7220 */ /* 0x008fca0000410000 */
[----:B------:R3:W-:Y:S04]  /*10660*/  ST.E desc[UR36][R8.64], R11 ;  /* 0x0000000b08007985 */ /* 0x0007e8000c101924 */
[----:B------:R-:W4:Y:S04]  /*10670*/  LD.E R137, desc[UR36][R152.64+0x3fc] ;  /* 0x0003fc2498897980 */ /* 0x000f28000c101900 */
[----:B------:R-:W5:Y:S04]  /*10680*/  LD.E R13, desc[UR36][R152.64+0x218] ;  /* 0x00021824980d7980 */ /* 0x000f68000c101900 */
[----:B------:R-:W5:Y:S04]  /*10690*/  LD.E R15, desc[UR36][R152.64+0x21c] ;  /* 0x00021c24980f7980 */ /* 0x000f68000c101900 */
[----:B------:R-:W5:Y:S04]  /*106a0*/  LD.E R21, desc[UR36][R152.64+0x228] ;  /* 0x0002282498157980 */ /* 0x000f68000c101900 */
[----:B------:R-:W5:Y:S04]  /*106b0*/  LD.E R25, desc[UR36][R152.64+0x22c] ;  /* 0x00022c2498197980 */ /* 0x000f68000c101900 */
[----:B-1----:R-:W5:Y:S04]  /*106c0*/  LD.E R27, desc[UR36][R152.64+0x238] ;  /* 0x00023824981b7980 */ /* 0x002f68000c101900 */
[----:B--2---:R-:W2:Y:S04]  /*106d0*/  LD.E R29, desc[UR36][R152.64+0x23c] ;  /* 0x00023c24981d7980 */ /* 0x004ea8000c101900 */
[----:B0-----:R-:W2:Y:S04]  /*106e0*/  LD.E R5, desc[UR36][R152.64+0x248] ;  /* 0x0002482498057980 */ /* 0x001ea8000c101900 */
[----:B------:R-:W2:Y:S04]  /*106f0*/  LD.E R31, desc[UR36][R152.64+0x24c] ;  /* 0x00024c24981f7980 */ /* 0x000ea8000c101900 */
        /* <DEDUP_REMOVED lines=53> */
[----:B------:R-:W3:Y:S01]  /*10a50*/  LD.E R139, desc[UR36][R152.64+0x200] ;  /* 0x00020024988b7980 */ /* 0x000ee2000c101900 */
[C---:B----4-:R-:W-:Y:S01]  /*10a60*/  FMUL.FTZ R137, R14.reuse, R137 ;  /* 0x000000890e897220 */ /* 0x050fe20000410000 */
[C---:B-----5:R-:W-:Y:S01]  /*10a70*/  FMUL.FTZ R13, R14.reuse, R13 ;  /* 0x0000000d0e0d7220 */ /* 0x060fe20000410000 */
        /* <DEDUP_REMOVED lines=8> */
[C---:B---3--:R-:W-:Y:S01]  /*10b00*/  FMUL.FTZ R11, R14.reuse, R11 ;  /* 0x0000000b0e0b7220 */ /* 0x048fe20000410000 */
        /* <DEDUP_REMOVED lines=114> */
[----:B0-----:R-:W4:Y:S04]  /*11230*/  LD.E R13, desc[UR36][R18.64] ;  /* 0x00000024120d7980 */ /* 0x001f28000c101900 */
[----:B-1----:R-:W5:Y:S04]  /*11240*/  LD.E R5, desc[UR36][R152.64+0x1e8] ;  /* 0x0001e82498057980 */ /* 0x002f68000c101900 */
[----:B--2---:R-:W5:Y:S04]  /*11250*/  LD.E.64 R10, desc[UR36][R152.64+0xa8] ;  /* 0x0000a824980a7980 */ /* 0x004f68000c101b00 */
[----:B----4-:R0:W-:Y:S04]  /*11260*/  ST.E desc[UR36][R18.64], R13 ;  /* 0x0000000d12007985 */ /* 0x0101e8000c101924 */
[----:B------:R-:W2:Y:S04]  /*11270*/  LD.E R15, desc[UR36][R6.64] ;  /* 0x00000024060f7980 */ /* 0x000ea8000c101900 */
[----:B--2---:R1:W-:Y:S04]  /*11280*/  ST.E desc[UR36][R6.64], R15 ;  /* 0x0000000f06007985 */ /* 0x0043e8000c101924 */
[----:B------:R-:W2:Y:S04]  /*11290*/  LD.E R21, desc[UR36][R8.64] ;  /* 0x0000002408157980 */ /* 0x000ea8000c101900 */
[----:B--2---:R2:W-:Y:S04]  /*112a0*/  ST.E desc[UR36][R8.64], R21 ;  /* 0x0000001508007985 */ /* 0x0045e8000c101924 */
[----:B------:R-:W4:Y:S04]  /*112b0*/  LD.E R25, desc[UR36][R152.64+0x210] ;  /* 0x0002102498197980 */ /* 0x000f28000c101900 */
[----:B------:R-:W5:Y:S04]  /*112c0*/  LD.E R27, desc[UR36][R152.64+0x214] ;  /* 0x00021424981b7980 */ /* 0x000f68000c101900 */
[----:B------:R-:W5:Y:S04]  /*112d0*/  LD.E R29, desc[UR36][R152.64+0x218] ;  /* 0x00021824981d7980 */ /* 0x000f68000c101900 */
[----:B------:R-:W5:Y:S04]  /*112e0*/  LD.E R31, desc[UR36][R152.64+0x21c] ;  /* 0x00021c24981f7980 */ /* 0x000f68000c101900 */
[----:B------:R-:W5:Y:S04]  /*112f0*/  LD.E R33, desc[UR36][R152.64+0x220] ;  /* 0x0002202498217980 */ /* 0x000f68000c101900 */
[----:B---3--:R-:W3:Y:S04]  /*11300*/  LD.E R35, desc[UR36][R152.64+0x224] ;  /* 0x0002242498237980 */ /* 0x008ee8000c101900 */
[----:B0-----:R-:W3:Y:S04]  /*11310*/  LD.E R13, desc[UR36][R152.64+0x228] ;  /* 0x00022824980d7980 */ /* 0x001ee8000c101900 */
[----:B------:R-:W3:Y:S04]  /*11320*/  LD.E R37, desc[UR36][R152.64+0x22c] ;  /* 0x00022c2498257980 */ /* 0x000ee8000c101900 */
[----:B-1----:R-:W3:Y:S04]  /*11330*/  LD.E R15, desc[UR36][R152.64+0x230] ;  /* 0x00023024980f7980 */ /* 0x002ee8000c101900 */
[----:B------:R-:W3:Y:S04]  /*11340*/  LD.E R39, desc[UR36][R152.64+0x234] ;  /* 0x0002342498277980 */ /* 0x000ee8000c101900 */
        /* <DEDUP_REMOVED lines=114> */
[----:B----4-:R-:W-:Y:S04]  /*11a70*/  ST.E desc[UR36][R152.64+0x210], R25 ;  /* 0x0002101998007985 */ /* 0x010fe8000c101924 */
[----:B-----5:R-:W-:Y:S04]  /*11a80*/  ST.E desc[UR36][R152.64+0x214], R27 ;  /* 0x0002141b98007985 */ /* 0x020fe8000c101924 */
        /* <DEDUP_REMOVED lines=1060> */
.L_x_3254:
[----:B------:R-:W-:Y:S05]  /*15cd0*/  BSYNC B0 ;  /* 0x0000000000007941 */ /* 0x000fea0003800000 */
.L_x_3253:
[C---:B------:R-:W-:Y:S01]  /*15ce0*/  ISETP.GT.AND P0, PT, R0.reuse, R4, PT ;  /* 0x000000040000720c */ /* 0x040fe20003f04270 */
[----:B------:R-:W-:-:S12]  /*15cf0*/  VIADD R0, R0, 0xffffffff ;  /* 0xffffffff00007836 */ /* 0x000fd80000000000 */
[----:B------:R-:W-:Y:S05]  /*15d00*/  @P0 BRA `(.L_x_3255) ;  /* 0xffffff5400d00947 */ /* 0x000fea000383ffff */
[----:B01----:R-:W2:Y:S02]  /*15d10*/  LDL R5, [R1+0x70] ;  /* 0x0000700001057983 */ /* 0x003ea40000100800 */
[----:B--2---:R-:W-:-:S07]  /*15d20*/  IMAD.SHL.U32 R5, R5, 0x40, RZ ;  /* 0x0000004005057824 */ /* 0x004fce00078e00ff */
.L_x_3226:
        /* <DEDUP_REMOVED lines=23> */
.L_x_3258:
[----:B------:R-:W-:-:S13]  /*15ea0*/  ISETP.NE.AND P0, PT, R8, 0x1, PT ;  /* 0x000000010800780c */ /* 0x000fda0003f05270 */
[----:B------:R-:W0:Y:S02]  /*15eb0*/  @P0 LDC.64 R6, c[0x0][0xae0] ;  /* 0x0002b800ff060b82 */ /* 0x000e240000000a00 */
[----:B0-----:R-:W-:-:S05]  /*15ec0*/  @P0 IMAD.HI.U32 R6, R5, R6, RZ ;  /* 0x0000000605060227 */ /* 0x001fca00078e00ff */
[----:B------:R-:W-:-:S07]  /*15ed0*/  @P0 SHF.R.U32.HI R5, RZ, R7, R6 ;  /* 0x00000007ff050219 */ /* 0x000fce0000011606 */
.L_x_3259:
[----:B------:R-:W-:Y:S05]  /*15ee0*/  BSYNC B0 ;  /* 0x0000000000007941 */ /* 0x000fea0003800000 */
.L_x_3257:
[----:B------:R-:W-:-:S05]  /*15ef0*/  IMAD R5, R5, R8, RZ ;  /* 0x0000000805057224 */ /* 0x000fca00078e02ff */
[----:B------:R-:W-:-:S07]  /*15f00*/  VIMNMX R4, R4, R5, !PT ;  /* 0x0000000504047248 */ /* 0x000fce0007fe0100 */
.L_x_3256:
[----:B------:R-:W-:-:S05]  /*15f10*/  VIADD R4, R4, 0x3f ;  /* 0x0000003f04047836 */ /* 0x000fca0000000000 */
[----:B------:R-:W-:-:S04]  /*15f20*/  SHF.R.S32.HI R5, RZ, 0x1f, R4 ;  /* 0x0000001fff057819 */ /* 0x000fc80000011404 */
[----:B------:R-:W-:-:S04]  /*15f30*/  LEA.HI R5, R5, R4, RZ, 0x6 ;  /* 0x0000000405057211 */ /* 0x000fc800078f30ff */
[----:B------:R-:W-:-:S04]  /*15f40*/  SHF.R.S32.HI R4, RZ, 0x6, R5 ;  /* 0x00000006ff047819 */ /* 0x000fc80000011405 */
[----:B------:R-:W-:-:S04]  /*15f50*/  VIMNMX3 R4, RZ, UR48, R4, !PT ;  /* 0x00000030ff047c0f */ /* 0x000fc8000f800104 */
[----:B------:R-:W-:-:S13]  /*15f60*/  ISETP.GE.AND P0, PT, R0, R4, PT ;  /* 0x000000040000720c */ /* 0x000fda0003f06270 */
[----:B------:R-:W-:Y:S05]  /*15f70*/  @!P0 BRA `(.L_x_3260) ;  /* 0x00000098009c8947 */ /* 0x000fea0003800000 */
.L_x_3279:
        /* <DEDUP_REMOVED lines=23> */
.L_x_3262:
[----:B------:R-:W-:Y:S05]  /*160f0*/  BSYNC B0 ;  /* 0x0000000000007941 */ /* 0x000fea0003800000 */
.L_x_3261:
        /* <DEDUP_REMOVED lines=13> */
.L_x_3264:
[----:B------:R-:W-:Y:S05]  /*161d0*/  BSYNC B0 ;  /* 0x0000000000007941 */ /* 0x000fea0003800000 */
.L_x_3263:
        /* <DEDUP_REMOVED lines=8> */
.L_x_3266:
[----:B------:R-:W-:Y:S05]  /*16260*/  BSYNC B0 ;  /* 0x0000000000007941 */ /* 0x000fea0003800000 */
.L_x_3265:
        /* <DEDUP_REMOVED lines=62> */
.L_x_3269:
[----:B------:R-:W-:Y:S05]  /*16650*/  BSYNC B0 ;  /* 0x0000000000007941 */ /* 0x000fea0003800000 */
.L_x_3268:
        /* <DEDUP_REMOVED lines=13> */
.L_x_3271:
[----:B------:R-:W-:Y:S05]  /*16730*/  BSYNC B0 ;  /* 0x0000000000007941 */ /* 0x000fea0003800000 */
.L_x_3270:
        /* <DEDUP_REMOVED lines=8> */
.L_x_3273:
[----:B------:R-:W-:Y:S05]  /*167c0*/  BSYNC B0 ;  /* 0x0000000000007941 */ /* 0x000fea0003800000 */
.L_x_3272:
        /* <DEDUP_REMOVED lines=467> */
[----:B------:R-:W0:Y:S04]  /*18500*/  LD.E.64 R6, desc[UR36][R152.64+0x410] ;  /* 0x0004102498067980 */ /* 0x000e28000c101b00 */
[----:B--2---:R-:W2:Y:S02]  /*18510*/  LD.E R8, desc[UR36][R14.64] ;  /* 0x000000240e087980 */ /* 0x004ea4000c101900 */
[-C--:B--2---:R-:W-:Y:S01]  /*18520*/  FMUL.FTZ R11, R24, R8.reuse ;  /* 0x00000008180b7220 */ /* 0x084fe20000410000 */
[-C--:B------:R-:W-:Y:S01]  /*18530*/  FMUL.FTZ R10, R25, R8.reuse ;  /* 0x00000008190a7220 */ /* 0x080fe20000410000 */
[-C--:B------:R-:W-:Y:S01]  /*18540*/  FMUL.FTZ R13, R27, R8.reuse ;  /* 0x000000081b0d7220 */ /* 0x080fe20000410000 */
[----:B------:R-:W-:-:S03]  /*18550*/  FMUL.FTZ R27, R28, R8 ;  /* 0x000000081c1b7220 */ /* 0x000fc60000410000 */
[----:B------:R-:W0:Y:S01]  /*18560*/  MUFU.TANH R11, R11 ;  /* 0x0000000b000b7308 */ /* 0x000e220000002400 */
[-C--:B------:R-:W-:Y:S01]  /*18570*/  FMUL.FTZ R28, R29, R8.reuse ;  /* 0x000000081d1c7220 */ /* 0x080fe20000410000 */
[----:B------:R-:W-:-:S06]  /*18580*/  FMUL.FTZ R56, R32, R8 ;  /* 0x0000000820387220 */ /* 0x000fcc0000410000 */
[----:B------:R-:W2:Y:S01]  /*18590*/  MUFU.TANH R10, R10 ;  /* 0x0000000a000a7308 */ /* 0x000ea20000002400 */
[----:B------:R-:W-:-:S07]  /*185a0*/  FMUL.FTZ R33, R33, R8 ;  /* 0x0000000821217220 */ /* 0x000fce0000410000 */
[----:B------:R-:W3:Y:S01]  /*185b0*/  MUFU.TANH R27, R27 ;  /* 0x0000001b001b7308 */ /* 0x000ee20000002400 */
[----:B0-----:R-:W-:Y:S01]  /*185c0*/  FMNMX.FTZ R9, R11, R6, !PT ;  /* 0x000000060b097209 */ /* 0x001fe20007810000 */
[----:B------:R-:W-:-:S06]  /*185d0*/  FMUL.FTZ R57, R36, R8 ;  /* 0x0000000824397220 */ /* 0x000fcc0000410000 */
        /* <DEDUP_REMOVED lines=25> */
[-C--:B------:R-:W-:Y:S01]  /*18770*/  FMUL.FTZ R52, R52, R8.reuse ;  /* 0x0000000834347220 */ /* 0x080fe20000410000 */
[----:B------:R-:W-:Y:S01]  /*18780*/  FMUL.FTZ R12, R26, R8 ;  /* 0x000000081a0c7220 */ /* 0x000fe20000410000 */
[----:B0-----:R-:W-:-:S05]  /*18790*/  FMNMX.FTZ R30, R60, R30, !PT ;  /* 0x0000001e3c1e7209 */ /* 0x001fca0007810000 */
[----:B------:R-:W0:Y:S01]  /*187a0*/  MUFU.TANH R48, R48 ;  /* 0x0000003000307308 */ /* 0x000e220000002400 */
[----:B------:R-:W-:Y:S01]  /*187b0*/  FMUL.FTZ R53, R53, R8 ;  /* 0x0000000835357220 */ /* 0x000fe20000410000 */
[----:B--2---:R-:W-:-:S06]  /*187c0*/  FMNMX.FTZ R30, R62, R30, !PT ;  /* 0x0000001e3e1e7209 */ /* 0x004fcc0007810000 */
[----:B------:R-:W2:Y:S01]  /*187d0*/  MUFU.TANH R66, R49 ;  /* 0x0000003100427308 */ /* 0x000ea20000002400 */
[----:B---3--:R-:W-:-:S07]  /*187e0*/  FMNMX.FTZ R30, R64, R30, !PT ;  /* 0x0000001e401e7209 */ /* 0x008fce0007810000 */
[----:B------:R-:W3:Y:S01]  /*187f0*/  MUFU.TANH R52, R52 ;  /* 0x0000003400347308 */ /* 0x000ee20000002400 */
[----:B------:R-:W-:-:S07]  /*18800*/  FMUL.FTZ R15, R31, R8 ;  /* 0x000000081f0f7220 */ /* 0x000fce0000410000 */
[----:B------:R-:W4:Y:S01]  /*18810*/  MUFU.TANH R12, R12 ;  /* 0x0000000c000c7308 */ /* 0x000f220000002400 */
[----:B0-----:R-:W-:-:S07]  /*18820*/  FMNMX.FTZ R30, R48, R30, !PT ;  /* 0x0000001e301e7209 */ /* 0x001fce0007810000 */
[----:B------:R-:W0:Y:S01]  /*18830*/  MUFU.TANH R68, R53 ;  /* 0x0000003500447308 */ /* 0x000e220000002400 */
[----:B-1----:R-:W-:-:S07]  /*18840*/  FMUL.FTZ R20, R34, R8 ;  /* 0x0000000822147220 */ /* 0x002fce0000410000 */
[----:B------:R-:W1:Y:S01]  /*18850*/  MUFU.TANH R13, R13 ;  /* 0x0000000d000d7308 */ /* 0x000e620000002400 */
[----:B--2---:R-:W-:Y:S01]  /*18860*/  FMNMX.FTZ R9, R66, R30, !PT ;  /* 0x0000001e42097209 */ /* 0x004fe20007810000 */
[----:B------:R-:W-:-:S06]  /*18870*/  FMUL.FTZ R21, R35, R8 ;  /* 0x0000000823157220 */ /* 0x000fcc0000410000 */
[----:B------:R-:W2:Y:S01]  /*18880*/  MUFU.TANH R14, R14 ;  /* 0x0000000e000e7308 */ /* 0x000ea20000002400 */
[----:B---3--:R-:W-:Y:S01]  /*18890*/  FMNMX.FTZ R29, R52, R9, !PT ;  /* 0x00000009341d7209 */ /* 0x008fe20007810000 */
[----:B------:R-:W-:Y:S01]  /*188a0*/  FMUL.FTZ R24, R38, R8 ;  /* 0x0000000826187220 */ /* 0x000fe20000410000 */
[----:B----4-:R-:W-:-:S05]  /*188b0*/  FMNMX.FTZ R30, R12, R7, !PT ;  /* 0x000000070c1e7209 */ /* 0x010fca0007810000 */
[----:B------:R-:W3:Y:S01]  /*188c0*/  MUFU.TANH R15, R15 ;  /* 0x0000000f000f7308 */ /* 0x000ee20000002400 */
[----:B0-----:R-:W-:Y:S01]  /*188d0*/  FMNMX.FTZ R29, R68, R29, !PT ;  /* 0x0000001d441d7209 */ /* 0x001fe20007810000 */
[----:B------:R-:W-:Y:S01]  /*188e0*/  FMUL.FTZ R25, R39, R8 ;  /* 0x0000000827197220 */ /* 0x000fe20000410000 */
[----:B-1----:R-:W-:-:S05]  /*188f0*/  FMNMX.FTZ R9, R13, R30, !PT ;  /* 0x0000001e0d097209 */ /* 0x002fca0007810000 */
[----:B------:R-:W0:Y:S01]  /*18900*/  MUFU.TANH R20, R20 ;  /* 0x0000001400147308 */ /* 0x000e220000002400 */
[----:B--2---:R-:W-:Y:S01]  /*18910*/  FMNMX.FTZ R30, R14, R9, !PT ;  /* 0x000000090e1e7209 */ /* 0x004fe20007810000 */
[----:B------:R-:W1:Y:S06]  /*18920*/  SHFL.BFLY PT, R40, R29, 0x2, 0x1f ;  /* 0x0c401f001d287f89 */ /* 0x000e6c00000e0000 */
        /* <DEDUP_REMOVED lines=19> */
[----:B-1----:R-:W-:Y:S01]  /*18a60*/  FMNMX.FTZ R40, R29, R40, !PT ;  /* 0x000000281d287209 */ /* 0x002fe20007810000 */
[----:B------:R-:W-:Y:S01]  /*18a70*/  FMUL.FTZ R32, R54, R8 ;  /* 0x0000000836207220 */ /* 0x000fe20000410000 */
[----:B---3--:R-:W-:-:S05]  /*18a80*/  FMNMX.FTZ R30, R36, R9, !PT ;  /* 0x00000009241e7209 */ /* 0x008fca0007810000 */
[----:B------:R-:W1:Y:S01]  /*18a90*/  MUFU.TANH R35, R35 ;  /* 0x0000002300237308 */ /* 0x000e620000002400 */
[----:B------:R-:W3:Y:S01]  /*18aa0*/  SHFL.BFLY PT, R43, R40, 0x1, 0x1f ;  /* 0x0c201f00282b7f89 */ /* 0x000ee200000e0000 */
[----:B------:R-:W-:Y:S01]  /*18ab0*/  FMUL.FTZ R31, R55, R8 ;  /* 0x00000008371f7220 */ /* 0x000fe20000410000 */
[----:B0-----:R-:W-:-:S05]  /*18ac0*/  FMNMX.FTZ R9, R39, R30, !PT ;  /* 0x0000001e27097209 */ /* 0x001fca0007810000 */
[----:B------:R-:W0:Y:S01]  /*18ad0*/  MUFU.TANH R34, R34 ;  /* 0x0000002200227308 */ /* 0x000e220000002400 */
[----:B--2---:R-:W-:-:S07]  /*18ae0*/  FMNMX.FTZ R8, R38, R9, !PT ;  /* 0x0000000926087209 */ /* 0x004fce0007810000 */
[----:B------:R-:W2:Y:S01]  /*18af0*/  MUFU.TANH R32, R32 ;  /* 0x0000002000207308 */ /* 0x000ea20000002400 */
[----:B-1----:R-:W-:-:S07]  /*18b00*/  FMNMX.FTZ R9, R35, R8, !PT ;  /* 0x0000000823097209 */ /* 0x002fce0007810000 */
[----:B------:R-:W1:Y:S01]  /*18b10*/  MUFU.TANH R31, R31 ;  /* 0x0000001f001f7308 */ /* 0x000e620000002400 */
[----:B0-----:R-:W-:Y:S02]  /*18b20*/  FMNMX.FTZ R9, R34, R9, !PT ;  /* 0x0000000922097209 */ /* 0x001fe40007810000 */
[----:B------:R-:W-:Y:S02]  /*18b30*/  IADD3 R8, P1, R2, 0x410, RZ ;  /* 0x0000041002087810 */ /* 0x000fe40007f3e0ff */
[----:B--2---:R-:W-:-:S03]  /*18b40*/  FMNMX.FTZ R30, R32, R9, !PT ;  /* 0x00000009201e7209 */ /* 0x004fc60007810000 */
[----:B------:R-:W-:Y:S01]  /*18b50*/  IMAD.X R9, RZ, RZ, R16, P1 ;  /* 0x000000ffff097224 */ /* 0x000fe200008e0610 */
[----:B------:R-:W-:Y:S02]  /*18b60*/  LOP3.LUT R8, R8, 0x4, RZ, 0xfc, !PT ;  /* 0x0000000408087812 */ /* 0x000fe400078efcff */
[----:B---3--:R-:W-:Y:S02]  /*18b70*/  FMNMX.FTZ R43, R40, R43, !PT ;  /* 0x0000002b282b7209 */ /* 0x008fe40007810000 */
[----:B-1----:R-:W-:Y:S01]  /*18b80*/  FMNMX.FTZ R41, R31, R30, !PT ;  /* 0x0000001e1f297209 */ /* 0x002fe20007810000 */
        /* <DEDUP_REMOVED lines=37> */
.L_x_3276:
[----:B------:R-:W-:Y:S05]  /*18de0*/  BSYNC B0 ;  /* 0x0000000000007941 */ /* 0x000fea0003800000 */
.L_x_3275:
        /* <DEDUP_REMOVED lines=18> */
[-CC-:B------:R-:W-:Y:S01]  /*18f10*/  FFMA.FTZ R13, R13, R44.reuse, -R45.reuse ;  /* 0x0000002c0d0d7223 */ /* 0x180fe2000001082d */
[-C--:B------:R-:W-:Y:S01]  /*18f20*/  FFMA.FTZ R14, R14, R44.reuse, -R45 ;  /* 0x0000002c0e0e7223 */ /* 0x080fe2000001082d */
[----:B------:R-:W4:Y:S01]  /*18f30*/  MUFU.EX2 R11, R11 ;  /* 0x0000000b000b7308 */ /* 0x000f220000000800 */
[-C--:B------:R-:W-:Y:S01]  /*18f40*/  FFMA.FTZ R28, R28, R44.reuse, -R5 ;  /* 0x0000002c1c1c7223 */ /* 0x080fe20000010805 */
[-C--:B------:R-:W-:Y:S01]  /*18f50*/  FFMA.FTZ R15, R15, R44.reuse, -R45 ;  /* 0x0000002c0f0f7223 */ /* 0x080fe2000001082d */
[-CC-:B------:R-:W-:Y:S01]  /*18f60*/  FFMA.FTZ R6, R58, R44.reuse, -R5.reuse ;  /* 0x0000002c3a067223 */ /* 0x180fe20000010805 */
[-C--:B------:R-:W-:Y:S01]  /*18f70*/  FFMA.FTZ R56, R56, R44.reuse, -R5 ;  /* 0x0000002c38387223 */ /* 0x080fe20000010805 */
[-C--:B------:R-:W-:Y:S01]  /*18f80*/  FFMA.FTZ R20, R20, R44.reuse, -R45 ;  /* 0x0000002c14147223 */ /* 0x080fe2000001082d */
[-CC-:B------:R-:W-:Y:S01]  /*18f90*/  FFMA.FTZ R7, R60, R44.reuse, -R5.reuse ;  /* 0x0000002c3c077223 */ /* 0x180fe20000010805 */
[-C--:B------:R-:W-:Y:S01]  /*18fa0*/  FFMA.FTZ R33, R33, R44.reuse, -R5 ;  /* 0x0000002c21217223 */ /* 0x080fe20000010805 */
[----:B------:R-:W5:Y:S01]  /*18fb0*/  MUFU.EX2 R12, R12 ;  /* 0x0000000c000c7308 */ /* 0x000f620000000800 */
[-C--:B------:R-:W-:Y:S01]  /*18fc0*/  FFMA.FTZ R21, R21, R44.reuse, -R45 ;  /* 0x0000002c15157223 */ /* 0x080fe2000001082d */
[-CC-:B------:R-:W-:Y:S01]  /*18fd0*/  FFMA.FTZ R8, R62, R44.reuse, -R5.reuse ;  /* 0x0000002c3e087223 */ /* 0x180fe20000010805 */
[-C--:B------:R-:W-:Y:S01]  /*18fe0*/  FFMA.FTZ R57, R57, R44.reuse, -R5 ;  /* 0x0000002c39397223 */ /* 0x080fe20000010805 */
[-C--:B------:R-:W-:Y:S01]  /*18ff0*/  FFMA.FTZ R24, R24, R44.reuse, -R45 ;  /* 0x0000002c18187223 */ /* 0x080fe2000001082d */
[-C--:B------:R-:W-:Y:S01]  /*19000*/  FFMA.FTZ R9, R64, R44.reuse, -R5 ;  /* 0x0000002c40097223 */ /* 0x080fe20000010805 */
[-C--:B------:R-:W-:Y:S01]  /*19010*/  FFMA.FTZ R25, R25, R44.reuse, -R45 ;  /* 0x0000002c19197223 */ /* 0x080fe2000001082d */
[-C--:B------:R-:W-:Y:S01]  /*19020*/  FFMA.FTZ R37, R37, R44.reuse, -R5 ;  /* 0x0000002c25257223 */ /* 0x080fe20000010805 */
[----:B------:R-:W1:Y:S01]  /*19030*/  MUFU.EX2 R10, R10 ;  /* 0x0000000a000a7308 */ /* 0x000e620000000800 */
[-CC-:B------:R-:W-:Y:S01]  /*19040*/  FFMA.FTZ R26, R26, R44.reuse, -R45.reuse ;  /* 0x0000002c1a1a7223 */ /* 0x180fe2000001082d */
[-CC-:B------:R-:W-:Y:S01]  /*19050*/  FFMA.FTZ R36, R36, R44.reuse, -R45.reuse ;  /* 0x0000002c24247223 */ /* 0x180fe2000001082d */
[-CC-:B------:R-:W-:Y:S01]  /*19060*/  FFMA.FTZ R39, R39, R44.reuse, -R45.reuse ;  /* 0x0000002c27277223 */ /* 0x180fe2000001082d */
[-C--:B------:R-:W-:Y:S01]  /*19070*/  FFMA.FTZ R38, R38, R44.reuse, -R45 ;  /* 0x0000002c26267223 */ /* 0x080fe2000001082d */
[-C--:B------:R-:W-:Y:S01]  /*19080*/  FFMA.FTZ R40, R48, R44.reuse, -R5 ;  /* 0x0000002c30287223 */ /* 0x080fe20000010805 */
[-CC-:B------:R-:W-:Y:S01]  /*19090*/  FFMA.FTZ R35, R35, R44.reuse, -R45.reuse ;  /* 0x0000002c23237223 */ /* 0x180fe2000001082d */
[-CC-:B------:R-:W-:Y:S01]  /*190a0*/  FFMA.FTZ R34, R34, R44.reuse, -R45.reuse ;  /* 0x0000002c22227223 */ /* 0x180fe2000001082d */
[----:B------:R-:W2:Y:S01]  /*190b0*/  MUFU.EX2 R13, R13 ;  /* 0x0000000d000d7308 */ /* 0x000ea20000000800 */
[-CC-:B------:R-:W-:Y:S01]  /*190c0*/  FFMA.FTZ R32, R32, R44.reuse, -R45.reuse ;  /* 0x0000002c20207223 */ /* 0x180fe2000001082d */
[----:B------:R-:W-:-:S06]  /*190d0*/  FFMA.FTZ R31, R31, R44, -R45 ;  /* 0x0000002c1f1f7223 */ /* 0x000fcc000001082d */
[----:B------:R-:W-:Y:S08]  /*190e0*/  MUFU.EX2 R27, R27 ;  /* 0x0000001b001b7308 */ /* 0x000ff00000000800 */
[----:B------:R-:W3:Y:S08]  /*190f0*/  MUFU.EX2 R14, R14 ;  /* 0x0000000e000e7308 */ /* 0x000ef00000000800 */
[----:B------:R-:W-:Y:S08]  /*19100*/  MUFU.EX2 R28, R28 ;  /* 0x0000001c001c7308 */ /* 0x000ff00000000800 */
[----:B------:R0:W-:Y:S08]  /*19110*/  MUFU.EX2 R176, R6 ;  /* 0x0000000600b07308 */ /* 0x0001f00000000800 */
[----:B------:R-:W3:Y:S01]  /*19120*/  MUFU.EX2 R15, R15 ;  /* 0x0000000f000f7308 */ /* 0x000ee20000000800 */
[----:B0-----:R-:W-:-:S07]  /*19130*/  FFMA.FTZ R6, R52, R44, -R5 ;  /* 0x0000002c34067223 */ /* 0x001fce0000010805 */
[----:B------:R-:W-:Y:S08]  /*19140*/  MUFU.EX2 R56, R56 ;  /* 0x0000003800387308 */ /* 0x000ff00000000800 */
[----:B------:R4:W-:Y:S08]  /*19150*/  MUFU.EX2 R41, R7 ;  /* 0x0000000700297308 */ /* 0x0009f00000000800 */
[----:B------:R5:W-:Y:S01]  /*19160*/  MUFU.EX2 R182, R6 ;  /* 0x0000000600b67308 */ /* 0x000be20000000800 */
[----:B----4-:R-:W-:-:S07]  /*19170*/  FADD.FTZ R7, R11, R46 ;  /* 0x0000002e0b077221 */ /* 0x010fce0000010000 */
[----:B------:R-:W0:Y:S01]  /*19180*/  MUFU.EX2 R20, R20 ;  /* 0x0000001400147308 */ /* 0x000e220000000800 */
[----:B-----5:R-:W-:-:S07]  /*19190*/  FADD.FTZ R6, R12, R47 ;  /* 0x0000002f0c067221 */ /* 0x020fce0000010000 */
[----:B------:R-:W-:Y:S08]  /*191a0*/  MUFU.EX2 R33, R33 ;  /* 0x0000002100217308 */ /* 0x000ff00000000800 */
[----:B------:R1:W-:Y:S08]  /*191b0*/  MUFU.EX2 R178, R8 ;  /* 0x0000000800b27308 */ /* 0x0003f00000000800 */
[----:B------:R-:W4:Y:S01]  /*191c0*/  MUFU.EX2 R21, R21 ;  /* 0x0000001500157308 */ /* 0x000f220000000800 */
[----:B-1----:R-:W-:Y:S01]  /*191d0*/  FADD.FTZ R8, R10, R7 ;  /* 0x000000070a087221 */ /* 0x002fe20000010000 */
[----:B--2---:R-:W-:-:S04]  /*191e0*/  FADD.FTZ R7, R13, R6 ;  /* 0x000000060d077221 */ /* 0x004fc80000010000 */
[----:B---3--:R-:W-:Y:S02]  /*191f0*/  FADD.FTZ R6, R14, R7 ;  /* 0x000000070e067221 */ /* 0x008fe40000010000 */
[----:B------:R-:W1:Y:S02]  /*19200*/  MUFU.EX2 R57, R57 ;  /* 0x0000003900397308 */ /* 0x000e640000000800 */
[----:B------:R-:W-:-:S06]  /*19210*/  FADD.FTZ R7, R15, R6 ;  /* 0x000000060f077221 */ /* 0x000fcc0000010000 */
[----:B------:R2:W-:Y:S08]  /*19220*/  MUFU.EX2 R43, R9 ;  /* 0x00000009002b7308 */ /* 0x0005f00000000800 */
[----:B------:R-:W3:Y:S01]  /*19230*/  MUFU.EX2 R24, R24 ;  /* 0x0000001800187308 */ /* 0x000ee20000000800 */
[----:B--2---:R-:W-:Y:S01]  /*19240*/  FADD.FTZ R9, R27, R8 ;  /* 0x000000081b097221 */ /* 0x004fe20000010000 */
[----:B0-----:R-:W-:-:S03]  /*19250*/  FADD.FTZ R8, R20, R7 ;  /* 0x0000000714087221 */ /* 0x001fc60000010000 */
[----:B------:R-:W-:Y:S01]  /*19260*/  FADD.FTZ R9, R28, R9 ;  /* 0x000000091c097221 */ /* 0x000fe20000010000 */
[----:B----4-:R-:W-:Y:S02]  /*19270*/  FADD.FTZ R7, R21, R8 ;  /* 0x0000000815077221 */ /* 0x010fe40000010000 */
[----:B------:R0:W2:Y:S01]  /*19280*/  MUFU.EX2 R174, R37 ;  /* 0x0000002500ae7308 */ /* 0x0000a20000000800 */
[----:B------:R-:W-:-:S04]  /*19290*/  FADD.FTZ R6, R56, R9 ;  /* 0x0000000938067221 */ /* 0x000fc80000010000 */
[----:B------:R-:W-:-:S03]  /*192a0*/  FADD.FTZ R6, R33, R6 ;  /* 0x0000000621067221 */ /* 0x000fc60000010000 */
[----:B------:R-:W4:Y:S01]  /*192b0*/  MUFU.EX2 R25, R25 ;  /* 0x0000001900197308 */ /* 0x000f220000000800 */
[----:B-1----:R-:W-:Y:S01]  /*192c0*/  FADD.FTZ R9, R57, R6 ;  /* 0x0000000639097221 */ /* 0x002fe20000010000 */
[----:B---3--:R-:W-:Y:S01]  /*192d0*/  FADD.FTZ R6, R24, R7 ;  /* 0x0000000718067221 */ /* 0x008fe20000010000 */
[-CC-:B0-----:R-:W-:Y:S01]  /*192e0*/  FFMA.FTZ R37, R66, R44.reuse, -R5.reuse ;  /* 0x0000002c42257223 */ /* 0x181fe20000010805 */
[----:B------:R-:W-:-:S04]  /*192f0*/  FFMA.FTZ R5, R68, R44, -R5 ;  /* 0x0000002c44057223 */ /* 0x000fc80000010805 */
[----:B------:R-:W0:Y:S01]  /*19300*/  MUFU.EX2 R26, R26 ;  /* 0x0000001a001a7308 */ /* 0x000e220000000800 */
[----:B--2---:R-:W-:-:S07]  /*19310*/  FADD.FTZ R9, R174, R9 ;  /* 0x00000009ae097221 */ /* 0x004fce0000010000 */
[----:B------:R-:W1:Y:S01]  /*19320*/  MUFU.EX2 R177, R36 ;  /* 0x0000002400b17308 */ /* 0x000e620000000800 */
[----:B----4-:R-:W-:Y:S01]  /*19330*/  FADD.FTZ R7, R25, R6 ;  /* 0x0000000619077221 */ /* 0x010fe20000010000 */
[----:B------:R-:W-:-:S06]  /*19340*/  FADD.FTZ R6, R176, R9 ;  /* 0x00000009b0067221 */ /* 0x000fcc0000010000 */
[----:B------:R-:W2:Y:S01]  /*19350*/  MUFU.EX2 R39, R39 ;  /* 0x0000002700277308 */ /* 0x000ea20000000800 */
[----:B0-----:R-:W-:Y:S01]  /*19360*/  FADD.FTZ R8, R26, R7 ;  /* 0x000000071a087221 */ /* 0x001fe20000010000 */
[----:B------:R-:W-:-:S04]  /*19370*/  FADD.FTZ R7, R41, R6 ;  /* 0x0000000629077221 */ /* 0x000fc80000010000 */
[----:B------:R-:W-:Y:S02]  /*19380*/  FADD.FTZ R6, R178, R7 ;  /* 0x00000007b2067221 */ /* 0x000fe40000010000 */
[----:B------:R-:W0:Y:S01]  /*19390*/  MUFU.EX2 R38, R38 ;  /* 0x0000002600267308 */ /* 0x000e220000000800 */
[----:B-1----:R-:W-:Y:S01]  /*193a0*/  FADD.FTZ R8, R177, R8 ;  /* 0x00000008b1087221 */ /* 0x002fe20000010000 */
[----:B------:R-:W-:-:S06]  /*193b0*/  FADD.FTZ R9, R43, R6 ;  /* 0x000000062b097221 */ /* 0x000fcc0000010000 */
[----:B------:R-:W1:Y:S01]  /*193c0*/  MUFU.EX2 R40, R40 ;  /* 0x0000002800287308 */ /* 0x000e620000000800 */
[----:B--2---:R-:W-:-:S07]  /*193d0*/  FADD.FTZ R7, R39, R8 ;  /* 0x0000000827077221 */ /* 0x004fce0000010000 */
[----:B------:R-:W2:Y:S01]  /*193e0*/  MUFU.EX2 R35, R35 ;  /* 0x0000002300237308 */ /* 0x000ea20000000800 */
[----:B0-----:R-:W-:-:S07]  /*193f0*/  FADD.FTZ R6, R38, R7 ;  /* 0x0000000726067221 */ /* 0x001fce0000010000 */
[----:B------:R-:W0:Y:S01]  /*19400*/  MUFU.EX2 R37, R37 ;  /* 0x0000002500257308 */ /* 0x000e220000000800 */
[----:B-1----:R-:W-:-:S07]  /*19410*/  FADD.FTZ R8, R40, R9 ;  /* 0x0000000928087221 */ /* 0x002fce0000010000 */
[----:B------:R-:W1:Y:S01]  /*19420*/  MUFU.EX2 R34, R34 ;  /* 0x0000002200227308 */ /* 0x000e620000000800 */
[----:B--2---:R-:W-:-:S07]  /*19430*/  FADD.FTZ R7, R35, R6 ;  /* 0x0000000623077221 */ /* 0x004fce0000010000 */
[----:B------:R-:W2:Y:S01]  /*19440*/  MUFU.EX2 R32, R32 ;  /* 0x0000002000207308 */ /* 0x000ea20000000800 */
[----:B0-----:R-:W-:-:S04]  /*19450*/  FADD.FTZ R9, R37, R8 ;  /* 0x0000000825097221 */ /* 0x001fc80000010000 */
[----:B------:R-:W-:-:S03]  /*19460*/  FADD.FTZ R6, R182, R9 ;  /* 0x00000009b6067221 */ /* 0x000fc60000010000 */
[----:B------:R-:W0:Y:S01]  /*19470*/  MUFU.EX2 R5, R5 ;  /* 0x0000000500057308 */ /* 0x000e220000000800 */
[----:B-1----:R-:W-:-:S07]  /*19480*/  FADD.FTZ R7, R34, R7 ;  /* 0x0000000722077221 */ /* 0x002fce0000010000 */
[----:B------:R-:W1:Y:S01]  /*19490*/  MUFU.EX2 R31, R31 ;  /* 0x0000001f001f7308 */ /* 0x000e620000000800 */
[----:B--2---:R-:W-:Y:S01]  /*194a0*/  FADD.FTZ R8, R32, R7 ;  /* 0x0000000720087221 */ /* 0x004fe20000010000 */
[----:B0-----:R-:W-:-:S05]  /*194b0*/  FADD.FTZ R45, R5, R6 ;  /* 0x00000006052d7221 */ /* 0x001fca0000010000 */
[----:B------:R-:W-:Y:S01]  /*194c0*/  ST.E desc[UR36][R152.64+0x420], R45 ;  /* 0x0004202d98007985 */ /* 0x000fe2000c101924 */
[----:B-1----:R-:W-:-:S05]  /*194d0*/  FADD.FTZ R47, R31, R8 ;  /* 0x000000081f2f7221 */ /* 0x002fca0000010000 */
        /* <DEDUP_REMOVED lines=1615> */
.L_x_3278:
[----:B------:R-:W-:Y:S05]  /*1f9d0*/  BSYNC B0 ;  /* 0x0000000000007941 */ /* 0x000fea0003800000 */
.L_x_3277:
[----:B------:R-:W-:Y:S05]  /*1f9e0*/  @P0 BRA `(.L_x_3279) ;  /* 0xffffff6400640947 */ /* 0x000fea000383ffff */
.L_x_3260:
[----:B------:R-:W-:-:S04]  /*1f9f0*/  UISETP.LT.AND UP0, UPT, URZ, UR48, UPT ;  /* 0x000000303f00728c */ /* 0x000fc8000bf01270 */
[----:B------:R-:W-:-:S06]  /*1fa00*/  USEL UR4, URZ, UR48, !UP0 ;  /* 0x000000303f047287 */ /* 0x000fcc000c000000 */
[----:B------:R-:W-:-:S13]  /*1fa10*/  ISETP.GE.AND P0, PT, R0, UR4, PT ;  /* 0x0000000400007c0c */ /* 0x000fda000bf06270 */
[----:B------:R-:W-:Y:S05]  /*1fa20*/  @!P0 BRA `(.L_x_3280) ;  /* 0x000000a8003c8947 */ /* 0x000fea0003800000 */
.L_x_3309:
        /* <DEDUP_REMOVED lines=20> */
.L_x_3282:
[----:B------:R-:W-:Y:S05]  /*1fb70*/  BSYNC B0 ;  /* 0x0000000000007941 */ /* 0x000fea0003800000 */
.L_x_3281:
        /* <DEDUP_REMOVED lines=13> */
.L_x_3284:
[----:B------:R-:W-:Y:S05]  /*1fc50*/  BSYNC B0 ;  /* 0x0000000000007941 */ /* 0x000fea0003800000 */
.L_x_3283:
        /* <DEDUP_REMOVED lines=8> */
.L_x_3286:
[----:B------:R-:W-:Y:S05]  /*1fce0*/  BSYNC B0 ;  /* 0x0000000000007941 */ /* 0x000fea0003800000 */
.L_x_3285:
        /* <DEDUP_REMOVED lines=60> */
.L_x_3289:
[----:B------:R-:W-:Y:S05]  /*200b0*/  BSYNC B0 ;  /* 0x0000000000007941 */ /* 0x000fea0003800000 */
.L_x_3288:
        /* <DEDUP_REMOVED lines=13> */
.L_x_3291:
[----:B------:R-:W-:Y:S05]  /*20190*/  BSYNC B0 ;  /* 0x0000000000007941 */ /* 0x000fea0003800000 */
.L_x_3290:
        /* <DEDUP_REMOVED lines=8> */
.L_x_3293:
[----:B------:R-:W-:Y:S05]  /*20220*/  BSYNC B0 ;  /* 0x0000000000007941 */ /* 0x000fea0003800000 */
.L_x_3292:
        /* <DEDUP_REMOVED lines=473> */
[----:B--2---:R-:W0:Y:S01]  /*21fc0*/  LD.E R59, desc[UR36][R58.64] ;  /* 0x000000243a3b7980 */ /* 0x004e22000c101900 */
[----:B----4-:R-:W-:-:S02]  /*21fd0*/  ISETP.NE.AND P1, PT, R12, 0x1, PT ;  /* 0x000000010c00780c */ /* 0x010fc40003f25270 */
[----:B---3--:R-:W-:Y:S01]  /*21fe0*/  ISETP.GE.AND P2, PT, R9, 0x1, PT ;  /* 0x000000010900780c */ /* 0x008fe20003f46270 */
[----:B------:R-:W-:Y:S01]  /*21ff0*/  BSSY B0, `(.L_x_3295) ;  /* 0x0000079000007945 */ /* 0x000fe20003800000 */
[-C--:B0-----:R-:W-:Y:S01]  /*22000*/  FMUL.FTZ R15, R27, R59.reuse ;  /* 0x0000003b1b0f7220 */ /* 0x081fe20000410000 */
[----:B------:R-:W-:Y:S01]  /*22010*/  FMUL.FTZ R29, R29, R59 ;  /* 0x0000003b1d1d7220 */ /* 0x000fe20000410000 */
[----:B------:R-:W-:-:S03]  /*22020*/  SHF.R.S32.HI R27, RZ, 0x1f, R60 ;  /* 0x0000001fff1b7819 */ /* 0x000fc6000001143c */
[----:B------:R0:W2:Y:S02]  /*22030*/  MUFU.TANH R61, R29 ;  /* 0x0000001d003d7308 */ /* 0x0000a40000002400 */
[----:B0-----:R-:W-:-:S04]  /*22040*/  LEA.HI R29, R27, R60, RZ, 0x7 ;  /* 0x0000003c1b1d7211 */ /* 0x001fc800078f38ff */
[----:B------:R-:W-:Y:S01]  /*22050*/  LOP3.LUT R29, R29, 0xffffff80, RZ, 0xc0, !PT ;  /* 0xffffff801d1d7812 */ /* 0x000fe200078ec0ff */
[-C--:B------:R-:W-:Y:S01]  /*22060*/  FMUL.FTZ R32, R32, R59.reuse ;  /* 0x0000003b20207220 */ /* 0x080fe20000410000 */
[----:B------:R-:W-:-:S03]  /*22070*/  FMUL.FTZ R33, R33, R59 ;  /* 0x0000003b21217220 */ /* 0x000fc60000410000 */
[----:B------:R-:W-:Y:S01]  /*22080*/  IMAD.IADD R29, R60, 0x1, -R29 ;  /* 0x000000013c1d7824 */ /* 0x000fe200078e0a1d */
[----:B------:R0:W3:Y:S01]  /*22090*/  MUFU.TANH R62, R32 ;  /* 0x00000020003e7308 */ /* 0x0000e20000002400 */
[-C--:B-1----:R-:W-:Y:S01]  /*220a0*/  FMUL.FTZ R14, R26, R59.reuse ;  /* 0x0000003b1a0e7220 */ /* 0x082fe20000410000 */
[-C--:B------:R-:W-:Y:S01]  /*220b0*/  FMUL.FTZ R26, R31, R59.reuse ;  /* 0x0000003b1f1a7220 */ /* 0x080fe20000410000 */
[----:B------:R-:W-:-:S05]  /*220c0*/  FMUL.FTZ R20, R24, R59 ;  /* 0x0000003b18147220 */ /* 0x000fca0000410000 */
[----:B------:R1:W4:Y:S01]  /*220d0*/  MUFU.TANH R63, R33 ;  /* 0x00000021003f7308 */ /* 0x0003220000002400 */
[----:B0-----:R-:W-:Y:S01]  /*220e0*/  SHF.R.S32.HI R32, RZ, 0x1f, R29 ;  /* 0x0000001fff207819 */ /* 0x001fe2000001141d */
[----:B------:R-:W-:-:S03]  /*220f0*/  FMUL.FTZ R24, R30, R59 ;  /* 0x0000003b1e187220 */ /* 0x000fc60000410000 */
[----:B------:R-:W-:Y:S02]  /*22100*/  LEA.HI R31, R32, R29, RZ, 0x2 ;  /* 0x0000001d201f7211 */ /* 0x000fe400078f10ff */
[----:B-1----:R-:W-:Y:S01]  /*22110*/  LEA.HI R33, R27, R60, RZ, 0x2 ;  /* 0x0000003c1b217211 */ /* 0x002fe200078f10ff */
[----:B------:R-:W-:Y:S01]  /*22120*/  FMUL.FTZ R30, R34, R59 ;  /* 0x0000003b221e7220 */ /* 0x000fe20000410000 */
[--C-:B------:R-:W-:Y:S02]  /*22130*/  SHF.R.S32.HI R27, RZ, 0x2, R31.reuse ;  /* 0x00000002ff1b7819 */ /* 0x100fe4000001141f */
[----:B------:R-:W-:Y:S02]  /*22140*/  LOP3.LUT R33, R33, 0xfffffffc, RZ, 0xc0, !PT ;  /* 0xfffffffc21217812 */ /* 0x000fe400078ec0ff */
[----:B------:R-:W-:Y:S02]  /*22150*/  SHF.R.S32.HI R34, RZ, 0x1f, R31 ;  /* 0x0000001fff227819 */ /* 0x000fe4000001141f */
[----:B------:R-:W-:Y:S01]  /*22160*/  LEA.HI R32, R32, R29, RZ, 0x5 ;  /* 0x0000001d20207211 */ /* 0x000fe200078f28ff */
[----:B------:R-:W-:Y:S01]  /*22170*/  IMAD.IADD R33, R60, 0x1, -R33 ;  /* 0x000000013c217824 */ /* 0x000fe200078e0a21 */
[----:B------:R-:W-:Y:S01]  /*22180*/  LEA.HI R34, R34, R27, RZ, 0x3 ;  /* 0x0000001b22227211 */ /* 0x000fe200078f18ff */
[-C--:B------:R-:W-:Y:S01]  /*22190*/  FMUL.FTZ R58, R35, R59.reuse ;  /* 0x0000003b233a7220 */ /* 0x080fe20000410000 */
[----:B------:R-:W-:Y:S01]  /*221a0*/  FMUL.FTZ R36, R36, R59 ;  /* 0x0000003b24247220 */ /* 0x000fe20000410000 */
[----:B------:R-:W-:-:S02]  /*221b0*/  SHF.R.S32.HI R32, RZ, 0x5, R32 ;  /* 0x00000005ff207819 */ /* 0x000fc40000011420 */
[----:B------:R-:W-:Y:S02]  /*221c0*/  LOP3.LUT R34, R34, 0xfffffff8, RZ, 0xc0, !PT ;  /* 0xfffffff822227812 */ /* 0x000fe400078ec0ff */
[----:B------:R-:W-:Y:S01]  /*221d0*/  LEA.HI R35, R33, R33, RZ, 0x1 ;  /* 0x0000002121237211 */ /* 0x000fe200078f08ff */
[----:B------:R0:W1:Y:S01]  /*221e0*/  MUFU.TANH R64, R36 ;  /* 0x0000002400407308 */ /* 0x0000620000002400 */
[----:B------:R-:W-:Y:S02]  /*221f0*/  IMAD R21, R21, 0x4, R32 ;  /* 0x0000000415157824 */ /* 0x000fe400078e0220 */
[----:B------:R-:W-:Y:S01]  /*22200*/  IMAD.IADD R34, R27, 0x1, -R34 ;  /* 0x000000011b227824 */ /* 0x000fe200078e0a22 */
[----:B0-----:R-:W-:-:S03]  /*22210*/  LOP3.LUT R36, R35, 0x1ffffffe, RZ, 0xc0, !PT ;  /* 0x1ffffffe23247812 */ /* 0x001fc600078ec0ff */
[----:B------:R-:W-:Y:S02]  /*22220*/  IMAD.U32 R21, R21, 0x10, R34 ;  /* 0x0000001015157824 */ /* 0x000fe400078e0022 */
[----:B------:R-:W-:-:S04]  /*22230*/  IMAD.IADD R36, R33, 0x1, -R36 ;  /* 0x0000000121247824 */ /* 0x000fc800078e0a24 */
[----:B------:R-:W-:Y:S02]  /*22240*/  IMAD R36, R36, 0x8, R21 ;  /* 0x0000000824247824 */ /* 0x000fe400078e0215 */
[----:B------:R-:W-:Y:S02]  /*22250*/  FMUL.FTZ R43, R43, R59 ;  /* 0x0000003b2b2b7220 */ /* 0x000fe40000410000 */
[----:B------:R-:W-:Y:S02]  /*22260*/  @P1 IMAD.HI.U32 R13, R36, R13, RZ ;  /* 0x0000000d240d1227 */ /* 0x000fe400078e00ff */
[----:B------:R0:W1:Y:S03]  /*22270*/  MUFU.TANH R71, R43 ;  /* 0x0000002b00477308 */ /* 0x0000660000002400 */
[----:B------:R-:W-:Y:S01]  /*22280*/  @P1 SHF.R.U32.HI R36, RZ, R56, R13 ;  /* 0x00000038ff241219 */ /* 0x000fe2000001160d */
[-C--:B------:R-:W-:Y:S01]  /*22290*/  FMUL.FTZ R41, R41, R59.reuse ;  /* 0x0000003b29297220 */ /* 0x080fe20000410000 */
[----:B------:R-:W-:Y:S01]  /*222a0*/  LOP3.LUT R12, R31, 0x7ffffffc, RZ, 0xc0, !PT ;  /* 0x7ffffffc1f0c7812 */ /* 0x000fe200078ec0ff */
[----:B0-----:R-:W-:Y:S01]  /*222b0*/  FMUL.FTZ R43, R47, R59 ;  /* 0x0000003b2f2b7220 */ /* 0x001fe20000410000 */
[----:B------:R-:W-:Y:S01]  /*222c0*/  IMAD.SHL.U32 R47, R0, 0x40, RZ ;  /* 0x00000040002f7824 */ /* 0x000fe200078e00ff */
[----:B------:R-:W0:Y:S01]  /*222d0*/  SHFL.IDX PT, R21, R36, RZ, 0x1c1f ;  /* 0x001c1fff24157589 */ /* 0x000e2200000e0000 */
[----:B------:R2:W0:Y:S01]  /*222e0*/  MUFU.TANH R69, R41 ;  /* 0x0000002900457308 */ /* 0x0004220000002400 */
[----:B------:R-:W-:-:S02]  /*222f0*/  IMAD.IADD R32, R29, 0x1, -R12 ;  /* 0x000000011d207824 */ /* 0x000fc400078e0a0c */
[----:B------:R-:W-:Y:S01]  /*22300*/  IADD3 R13, -R47, 0x1, RZ ;  /* 0x000000012f0d7810 */ /* 0x000fe20007ffe1ff */
        /* <DEDUP_REMOVED lines=16> */
[----:B------:R-:W-:Y:S01]  /*22410*/  IMAD R13, R32, -0x2, R13 ;  /* 0xfffffffe200d7824 */ /* 0x000fe200078e020d */
[----:B------:R-:W2:Y:S01]  /*22420*/  MUFU.TANH R20, R20 ;  /* 0x0000001400147308 */ /* 0x000ea20000002400 */
[-C--:B------:R-:W-:Y:S01]  /*22430*/  FMUL.FTZ R38, R38, R59.reuse ;  /* 0x0000003b26267220 */ /* 0x080fe20000410000 */
[----:B------:R-:W-:-:S02]  /*22440*/  FMUL.FTZ R42, R42, R59 ;  /* 0x0000003b2a2a7220 */ /* 0x000fc40000410000 */
[----:B------:R-:W-:-:S04]  /*22450*/  IADD3 R12, -R4, R13, R5 ;  /* 0x0000000d040c7210 */ /* 0x000fc80007ffe105 */
[----:B------:R-:W0:Y:S01]  /*22460*/  MUFU.TANH R25, R25 ;  /* 0x0000001900197308 */ /* 0x000e220000002400 */
[----:B------:R-:W-:-:S07]  /*22470*/  LOP3.LUT R13, RZ, R6, RZ, 0x33, !PT ;  /* 0x00000006ff0d7212 */ /* 0x000fce00078e33ff */
        /* <DEDUP_REMOVED lines=23> */
[----:B------:R3:W1:Y:S08]  /*225f0*/  MUFU.TANH R66, R38 ;  /* 0x0000002600427308 */ /* 0x0006700000002400 */
[----:B------:R4:W1:Y:S01]  /*22600*/  MUFU.TANH R70, R42 ;  /* 0x0000002a00467308 */ /* 0x0008620000002400 */
[----:B---3--:R-:W-:-:S04]  /*22610*/  IMAD.IADD R38, R12, 0x1, R7 ;  /* 0x000000010c267824 */ /* 0x008fc800078e0207 */
[----:B0-----:R-:W-:Y:S02]  /*22620*/  IMAD.IADD R6, R38, 0x1, R21 ;  /* 0x0000000126067824 */ /* 0x001fe400078e0215 */
[----:B----4-:R-:W-:-:S04]  /*22630*/  IMAD.IADD R42, R12, 0x1, R13 ;  /* 0x000000010c2a7824 */ /* 0x010fc800078e020d */
[----:B------:R-:W-:Y:S01]  /*22640*/  IMAD.IADD R7, R42, 0x1, R21 ;  /* 0x000000012a077824 */ /* 0x000fe200078e0215 */
[----:B--2---:R-:W-:Y:S06]  /*22650*/  @!P2 BRA `(.L_x_3296) ;  /* 0x000000000048a947 */ /* 0x004fec0003800000 */
        /* <DEDUP_REMOVED lines=10> */
.L_x_3298:
[----:B------:R-:W-:-:S13]  /*22700*/  ISETP.NE.AND P1, PT, R9, 0x1, PT ;  /* 0x000000010900780c */ /* 0x000fda0003f25270 */
[----:B------:R-:W-:-:S05]  /*22710*/  @P1 IMAD.HI.U32 R12, R8, R10, RZ ;  /* 0x0000000a080c1227 */ /* 0x000fca00078e00ff */
[----:B------:R-:W-:-:S07]  /*22720*/  @P1 SHF.R.U32.HI R8, RZ, R11, R12 ;  /* 0x0000000bff081219 */ /* 0x000fce000001160c */
.L_x_3299:
[----:B------:R-:W-:Y:S05]  /*22730*/  BSYNC B1 ;  /* 0x0000000000017941 */ /* 0x000fea0003800000 */
.L_x_3297:
[----:B------:R-:W-:-:S04]  /*22740*/  IMAD R13, R8, R9, -R47 ;  /* 0x00000009080d7224 */ /* 0x000fc800078e0a2f */
[----:B------:R-:W-:-:S05]  /*22750*/  IMAD R8, R32, -0x2, R13 ;  /* 0xfffffffe20087824 */ /* 0x000fca00078e020d */
[----:B------:R-:W-:Y:S02]  /*22760*/  VIMNMX R7, R7, R8, !PT ;  /* 0x0000000807077248 */ /* 0x000fe40007fe0100 */
[----:B------:R-:W-:-:S07]  /*22770*/  VIADDMNMX R6, R8, R9, R6, PT ;  /* 0x0000000908067246 */ /* 0x000fce0003800106 */
.L_x_3296:
[----:B------:R-:W-:Y:S05]  /*22780*/  BSYNC B0 ;  /* 0x0000000000007941 */ /* 0x000fea0003800000 */
.L_x_3295:
        /* <DEDUP_REMOVED lines=30> */
[----:B-1----:R-:W-:-:S02]  /*22970*/  FSEL R33, R64, -INF , !P1 ;  /* 0xff80000040217808 */ /* 0x002fc40004800000 */
        /* <DEDUP_REMOVED lines=32> */
[----:B------:R-:W-:Y:S01]  /*22b80*/  ISETP.GE.AND P4, PT, R46, 0x39, PT ;  /* 0x000000392e00780c */ /* 0x000fe20003f86270 */
[----:B------:R-:W0:Y:S03]  /*22b90*/  SHFL.IDX PT, R49, R36, 0x1, 0x1c1f ;  /* 0x003c1f0024317f89 */ /* 0x000e2600000e0000 */
        /* <DEDUP_REMOVED lines=26> */
.L_x_3303:
[----:B------:R-:W-:-:S13]  /*22d40*/  ISETP.NE.AND P6, PT, R9, 0x1, PT ;  /* 0x000000010900780c */ /* 0x000fda0003fc5270 */
[----:B------:R-:W-:-:S05]  /*22d50*/  @P6 IMAD.HI.U32 R10, R4, R10, RZ ;  /* 0x0000000a040a6227 */ /* 0x000fca00078e00ff */
[----:B------:R-:W-:-:S07]  /*22d60*/  @P6 SHF.R.U32.HI R4, RZ, R11, R10 ;  /* 0x0000000bff046219 */ /* 0x000fce000001160a */
.L_x_3304:
[----:B------:R-:W-:Y:S05]  /*22d70*/  BSYNC B1 ;  /* 0x0000000000017941 */ /* 0x000fea0003800000 */
.L_x_3302:
[----:B------:R-:W-:-:S04]  /*22d80*/  IMAD R5, R4, R9, -R47 ;  /* 0x0000000904057224 */ /* 0x000fc800078e0a2f */
[----:B------:R-:W-:-:S05]  /*22d90*/  IMAD R32, R32, -0x2, R5 ;  /* 0xfffffffe20207824 */ /* 0x000fca00078e0205 */
[----:B------:R-:W-:Y:S02]  /*22da0*/  VIADDMNMX R6, R32, R9, R6, PT ;  /* 0x0000000920067246 */ /* 0x000fe40003800106 */
[----:B------:R-:W-:-:S07]  /*22db0*/  VIMNMX R7, R7, R32, !PT ;  /* 0x0000002007077248 */ /* 0x000fce0007fe0100 */
.L_x_3301:
[----:B------:R-:W-:Y:S05]  /*22dc0*/  BSYNC B0 ;  /* 0x0000000000007941 */ /* 0x000fea0003800000 */
.L_x_3300:
        /* <DEDUP_REMOVED lines=59> */
[----:B------:R-:W-:-:S04]  /*23180*/  IADD3 R6, P2, R2, 0x410, RZ ;  /* 0x0000041002067810 */ /* 0x000fc80007f5e0ff */
        /* <DEDUP_REMOVED lines=80> */
.L_x_3306:
[----:B------:R-:W-:Y:S05]  /*23690*/  BSYNC B0 ;  /* 0x0000000000007941 */ /* 0x000fea0003800000 */
.L_x_3305:
        /* <DEDUP_REMOVED lines=22> */
[-CC-:B------:R-:W-:Y:S01]  /*23800*/  FFMA.FTZ R35, R35, R50.reuse, -R46.reuse ;  /* 0x0000003223237223 */ /* 0x180fe2000001082e */
[-CC-:B------:R-:W-:Y:S01]  /*23810*/  FFMA.FTZ R42, R42, R50.reuse, -R5.reuse ;  /* 0x000000322a2a7223 */ /* 0x180fe20000010805 */
[----:B------:R-:W5:Y:S01]  /*23820*/  MUFU.EX2 R45, R45 ;  /* 0x0000002d002d7308 */ /* 0x000f620000000800 */
        /* <DEDUP_REMOVED lines=14> */
[-C--:B------:R-:W-:Y:S01]  /*23910*/  FFMA.FTZ R29, R29, R50.reuse, -R46 ;  /* 0x000000321d1d7223 */ /* 0x080fe2000001082e */
[----:B------:R-:W1:Y:S01]  /*23920*/  MUFU.EX2 R40, R40 ;  /* 0x0000002800287308 */ /* 0x000e620000000800 */
[----:B-----5:R-:W-:Y:S01]  /*23930*/  FADD.FTZ R7, R45, R52 ;  /* 0x000000342d077221 */ /* 0x020fe20000010000 */
[-CC-:B------:R-:W-:Y:S01]  /*23940*/  FFMA.FTZ R10, R10, R50.reuse, -R5.reuse ;  /* 0x000000320a0a7223 */ /* 0x180fe20000010805 */
[-CC-:B------:R-:W-:Y:S01]  /*23950*/  FFMA.FTZ R4, R56, R50.reuse, -R5.reuse ;  /* 0x0000003238047223 */ /* 0x180fe20000010805 */
[-CC-:B------:R-:W-:Y:S01]  /*23960*/  FFMA.FTZ R28, R28, R50.reuse, -R46.reuse ;  /* 0x000000321c1c7223 */ /* 0x180fe2000001082e */
[-C--:B------:R-:W-:Y:S01]  /*23970*/  FFMA.FTZ R9, R9, R50.reuse, -R5 ;  /* 0x0000003209097223 */ /* 0x080fe20000010805 */
[-CC-:B------:R-:W-:Y:S01]  /*23980*/  FFMA.FTZ R27, R27, R50.reuse, -R46.reuse ;  /* 0x000000321b1b7223 */ /* 0x180fe2000001082e */
[-CC-:B------:R-:W-:Y:S01]  /*23990*/  FFMA.FTZ R21, R21, R50.reuse, -R46.reuse ;  /* 0x0000003215157223 */ /* 0x180fe2000001082e */
[----:B------:R-:W2:Y:S01]  /*239a0*/  MUFU.EX2 R169, R38 ;  /* 0x0000002600a97308 */ /* 0x000ea20000000800 */
[----:B0-----:R-:W-:Y:S01]  /*239b0*/  FADD.FTZ R6, R42, R51 ;  /* 0x000000332a067221 */ /* 0x001fe20000010000 */
[-CC-:B------:R-:W-:Y:S01]  /*239c0*/  FFMA.FTZ R43, R43, R50.reuse, -R5.reuse ;  /* 0x000000322b2b7223 */ /* 0x180fe20000010805 */
[-C--:B------:R-:W-:Y:S01]  /*239d0*/  FFMA.FTZ R8, R8, R50.reuse, -R46 ;  /* 0x0000003208087223 */ /* 0x080fe2000001082e */
[----:B------:R-:W-:-:S04]  /*239e0*/  FFMA.FTZ R41, R41, R50, -R5 ;  /* 0x0000003229297223 */ /* 0x000fc80000010805 */
[----:B------:R-:W-:Y:S08]  /*239f0*/  MUFU.EX2 R39, R39 ;  /* 0x0000002700277308 */ /* 0x000ff00000000800 */
[----:B------:R-:W0:Y:S08]  /*23a00*/  MUFU.EX2 R36, R36 ;  /* 0x0000002400247308 */ /* 0x000e300000000800 */
[----:B------:R-:W3:Y:S08]  /*23a10*/  MUFU.EX2 R170, R37 ;  /* 0x0000002500aa7308 */ /* 0x000ef00000000800 */
[----:B------:R-:W4:Y:S08]  /*23a20*/  MUFU.EX2 R171, R32 ;  /* 0x0000002000ab7308 */ /* 0x000f300000000800 */
[----:B------:R-:W5:Y:S08]  /*23a30*/  MUFU.EX2 R35, R35 ;  /* 0x0000002300237308 */ /* 0x000f700000000800 */
[----:B------:R-:W-:Y:S08]  /*23a40*/  MUFU.EX2 R30, R30 ;  /* 0x0000001e001e7308 */ /* 0x000ff00000000800 */
[----:B------:R-:W-:Y:S08]  /*23a50*/  MUFU.EX2 R178, R25 ;  /* 0x0000001900b27308 */ /* 0x000ff00000000800 */
[----:B------:R-:W5:Y:S08]  /*23a60*/  MUFU.EX2 R34, R34 ;  /* 0x0000002200227308 */ /* 0x000f700000000800 */
[----:B------:R1:W-:Y:S08]  /*23a70*/  MUFU.EX2 R25, R12 ;  /* 0x0000000c00197308 */ /* 0x0003f00000000800 */
[----:B------:R0:W-:Y:S01]  /*23a80*/  MUFU.EX2 R173, R26 ;  /* 0x0000001a00ad7308 */ /* 0x0001e20000000800 */
[----:B-1----:R-:W-:Y:S01]  /*23a90*/  FADD.FTZ R12, R40, R7 ;  /* 0x00000007280c7221 */ /* 0x002fe20000010000 */
[----:B--2---:R-:W-:Y:S01]  /*23aa0*/  FADD.FTZ R7, R169, R6 ;  /* 0x00000006a9077221 */ /* 0x004fe20000010000 */
[----:B------:R-:W-:-:S05]  /*23ab0*/  FFMA.FTZ R6, R58, R50, -R5 ;  /* 0x000000323a067223 */ /* 0x000fca0000010805 */
[----:B------:R-:W1:Y:S01]  /*23ac0*/  MUFU.EX2 R33, R33 ;  /* 0x0000002100217308 */ /* 0x000e620000000800 */
[----:B0-----:R-:W-:Y:S01]  /*23ad0*/  FADD.FTZ R26, R36, R7 ;  /* 0x00000007241a7221 */ /* 0x001fe20000010000 */
[-CC-:B------:R-:W-:Y:S01]  /*23ae0*/  FFMA.FTZ R7, R60, R50.reuse, -R5.reuse ;  /* 0x000000323c077223 */ /* 0x180fe20000010805 */
[----:B------:R-:W-:-:S05]  /*23af0*/  FFMA.FTZ R5, R20, R50, -R5 ;  /* 0x0000003214057223 */ /* 0x000fca0000010805 */
[----:B------:R0:W-:Y:S08]  /*23b00*/  MUFU.EX2 R180, R13 ;  /* 0x0000000d00b47308 */ /* 0x0001f00000000800 */
[----:B------:R-:W2:Y:S01]  /*23b10*/  MUFU.EX2 R24, R24 ;  /* 0x0000001800187308 */ /* 0x000ea20000000800 */
[----:B0-----:R-:W-:-:S04]  /*23b20*/  FADD.FTZ R13, R39, R12 ;  /* 0x0000000c270d7221 */ /* 0x001fc80000010000 */
[----:B---3--:R-:W-:Y:S01]  /*23b30*/  FADD.FTZ R32, R170, R13 ;  /* 0x0000000daa207221 */ /* 0x008fe20000010000 */
[----:B----4-:R-:W-:Y:S02]  /*23b40*/  FADD.FTZ R13, R171, R26 ;  /* 0x0000001aab0d7221 */ /* 0x010fe40000010000 */
[----:B------:R5:W-:Y:S08]  /*23b50*/  MUFU.EX2 R174, R31 ;  /* 0x0000001f00ae7308 */ /* 0x000bf00000000800 */
[----:B------:R-:W0:Y:S01]  /*23b60*/  MUFU.EX2 R11, R11 ;  /* 0x0000000b000b7308 */ /* 0x000e220000000800 */
[----:B-----5:R-:W-:-:S04]  /*23b70*/  FADD.FTZ R31, R35, R32 ;  /* 0x00000020231f7221 */ /* 0x020fc80000010000 */
[----:B------:R-:W-:-:S03]  /*23b80*/  FADD.FTZ R26, R34, R31 ;  /* 0x0000001f221a7221 */ /* 0x000fc60000010000 */
[----:B------:R-:W-:Y:S01]  /*23b90*/  MUFU.EX2 R29, R29 ;  /* 0x0000001d001d7308 */ /* 0x000fe20000000800 */
[----:B-1----:R-:W-:-:S07]  /*23ba0*/  FADD.FTZ R31, R33, R26 ;  /* 0x0000001a211f7221 */ /* 0x002fce0000010000 */
[----:B------:R-:W1:Y:S08]  /*23bb0*/  MUFU.EX2 R10, R10 ;  /* 0x0000000a000a7308 */ /* 0x000e700000000800 */
[----:B------:R3:W-:Y:S08]  /*23bc0*/  MUFU.EX2 R179, R4 ;  /* 0x0000000400b37308 */ /* 0x0007f00000000800 */
[----:B------:R-:W-:Y:S01]  /*23bd0*/  MUFU.EX2 R28, R28 ;  /* 0x0000001c001c7308 */ /* 0x000fe20000000800 */
[----:B---3--:R-:W-:-:S04]  /*23be0*/  FADD.FTZ R4, R30, R13 ;  /* 0x0000000d1e047221 */ /* 0x008fc80000010000 */
[----:B------:R-:W-:-:S03]  /*23bf0*/  FADD.FTZ R13, R173, R4 ;  /* 0x00000004ad0d7221 */ /* 0x000fc60000010000 */
[----:B------:R-:W3:Y:S01]  /*23c00*/  MUFU.EX2 R9, R9 ;  /* 0x0000000900097308 */ /* 0x000ee20000000800 */
[----:B--2---:R-:W-:-:S04]  /*23c10*/  FADD.FTZ R4, R24, R13 ;  /* 0x0000000d18047221 */ /* 0x004fc80000010000 */
[----:B0-----:R-:W-:-:S03]  /*23c20*/  FADD.FTZ R13, R11, R4 ;  /* 0x000000040b0d7221 */ /* 0x001fc60000010000 */
[----:B------:R-:W0:Y:S01]  /*23c30*/  MUFU.EX2 R27, R27 ;  /* 0x0000001b001b7308 */ /* 0x000e220000000800 */
[----:B-1----:R-:W-:-:S07]  /*23c40*/  FADD.FTZ R4, R10, R13 ;  /* 0x0000000d0a047221 */ /* 0x002fce0000010000 */
[----:B------:R1:W2:Y:S01]  /*23c50*/  MUFU.EX2 R12, R6 ;  /* 0x00000006000c7308 */ /* 0x0002a20000000800 */
[----:B---3--:R-:W-:-:S04]  /*23c60*/  FADD.FTZ R4, R9, R4 ;  /* 0x0000000409047221 */ /* 0x008fc80000010000 */
[----:B------:R-:W-:-:S03]  /*23c70*/  FADD.FTZ R13, R179, R4 ;  /* 0x00000004b30d7221 */ /* 0x000fc60000010000 */
[----:B------:R-:W3:Y:S01]  /*23c80*/  MUFU.EX2 R21, R21 ;  /* 0x0000001500157308 */ /* 0x000ee20000000800 */
[----:B-1----:R-:W-:-:S04]  /*23c90*/  FADD.FTZ R6, R174, R31 ;  /* 0x0000001fae067221 */ /* 0x002fc80000010000 */
[----:B------:R-:W-:-:S03]  /*23ca0*/  FADD.FTZ R31, R29, R6 ;  /* 0x000000061d1f7221 */ /* 0x000fc60000010000 */
[----:B------:R0:W1:Y:S01]  /*23cb0*/  MUFU.EX2 R181, R7 ;  /* 0x0000000700b57308 */ /* 0x0000620000000800 */
[----:B------:R-:W-:-:S07]  /*23cc0*/  FADD.FTZ R6, R28, R31 ;  /* 0x0000001f1c067221 */ /* 0x000fce0000010000 */
[----:B------:R-:W4:Y:S01]  /*23cd0*/  MUFU.EX2 R26, R43 ;  /* 0x0000002b001a7308 */ /* 0x000f220000000800 */
[----:B0-----:R-:W-:Y:S01]  /*23ce0*/  FADD.FTZ R7, R27, R6 ;  /* 0x000000061b077221 */ /* 0x001fe20000010000 */
[----:B--2---:R-:W-:-:S03]  /*23cf0*/  FADD.FTZ R6, R12, R13 ;  /* 0x0000000d0c067221 */ /* 0x004fc60000010000 */
[----:B------:R-:W-:-:S03]  /*23d00*/  FADD.FTZ R4, R178, R7 ;  /* 0x00000007b2047221 */ /* 0x000fc60000010000 */
[----:B------:R-:W0:Y:S01]  /*23d10*/  MUFU.EX2 R8, R8 ;  /* 0x0000000800087308 */ /* 0x000e220000000800 */
[----:B---3--:R-:W-:Y:S01]  /*23d20*/  FADD.FTZ R7, R21, R4 ;  /* 0x0000000415077221 */ /* 0x008fe20000010000 */
[----:B-1----:R-:W-:-:S03]  /*23d30*/  FADD.FTZ R13, R181, R6 ;  /* 0x00000006b50d7221 */ /* 0x002fc60000010000 */
[----:B------:R-:W-:-:S03]  /*23d40*/  FADD.FTZ R7, R180, R7 ;  /* 0x00000007b4077221 */ /* 0x000fc60000010000 */
[----:B------:R-:W1:Y:S01]  /*23d50*/  MUFU.EX2 R41, R41 ;  /* 0x0000002900297308 */ /* 0x000e620000000800 */
[----:B----4-:R-:W-:-:S07]  /*23d60*/  FADD.FTZ R4, R26, R13 ;  /* 0x0000000d1a047221 */ /* 0x010fce0000010000 */
[----:B------:R-:W2:Y:S01]  /*23d70*/  MUFU.EX2 R20, R5 ;  /* 0x0000000500147308 */ /* 0x000ea20000000800 */
[----:B0-----:R-:W-:-:S04]  /*23d80*/  FADD.FTZ R6, R8, R7 ;  /* 0x0000000708067221 */ /* 0x001fc80000010000 */
[----:B------:R-:W-:Y:S01]  /*23d90*/  FADD.FTZ R13, R25, R6 ;  /* 0x00000006190d7221 */ /* 0x000fe20000010000 */
[----:B-1----:R-:W-:-:S04]  /*23da0*/  FADD.FTZ R7, R41, R4 ;  /* 0x0000000429077221 */ /* 0x002fc80000010000 */
        /* <DEDUP_REMOVED lines=30> */
[----:B------:R1:W-:Y:S04]  /*23f90*/  STSM.16.M88.4 [R46], R180 ;  /* 0x000000b42e007844 */ /* 0x0003e80000000200 */
[----:B------:R-:W2:Y:S01]  /*23fa0*/  LD.E R8, desc[UR36][R152.64+0x200] ;  /* 0x0002002498087980 */ /* 0x000ea2000c101900 */
[----:B------:R-:W-:Y:S01]  /*23fb0*/  LOP3.LUT R4, R17, 0x4, RZ, 0xfc, !PT ;  /* 0x0000000411047812 */ /* 0x000fe200078efcff */
[----:B------:R-:W-:-:S02]  /*23fc0*/  IMAD.MOV.U32 R5, RZ, RZ, R19 ;  /* 0x000000ffff057224 */ /* 0x000fc400078e0013 */
[----:B--2---:R-:W-:-:S05]  /*23fd0*/  FMUL.FTZ R7, R15, R8 ;  /* 0x000000080f077220 */ /* 0x004fca0000410000 */
[----:B------:R2:W-:Y:S04]  /*23fe0*/  ST.E desc[UR36][R152.64+0x200], R7 ;  /* 0x0002000798007985 */ /* 0x0005e8000c101924 */
[----:B------:R-:W3:Y:S02]  /*23ff0*/  LD.E R8, desc[UR36][R4.64] ;  /* 0x0000002404087980 */ /* 0x000ee4000c101900 */
[----:B---3--:R-:W-:-:S05]  /*24000*/  FMUL.FTZ R9, R15, R8 ;  /* 0x000000080f097220 */ /* 0x008fca0000410000 */
[----:B------:R3:W-:Y:S04]  /*24010*/  ST.E desc[UR36][R4.64], R9 ;  /* 0x0000000904007985 */ /* 0x0007e8000c101924 */
[----:B0-----:R-:W2:Y:S04]  /*24020*/  LD.E R6, desc[UR36][R152.64+0x210] ;  /* 0x0002102498067980 */ /* 0x001ea8000c101900 */
[----:B------:R-:W4:Y:S04]  /*24030*/  LD.E R136, desc[UR36][R152.64+0x3f4] ;  /* 0x0003f42498887980 */ /* 0x000f28000c101900 */
[----:B------:R-:W5:Y:S04]  /*24040*/  LD.E R28, desc[UR36][R152.64+0x244] ;  /* 0x00024424981c7980 */ /* 0x000f68000c101900 */
[----:B------:R-:W3:Y:S04]  /*24050*/  LD.E R8, desc[UR36][R152.64+0x214] ;  /* 0x0002142498087980 */ /* 0x000ee8000c101900 */
        /* <DEDUP_REMOVED lines=59> */
[----:B----4-:R-:W-:-:S04]  /*24410*/  FMUL.FTZ R29, R15, R136 ;  /* 0x000000880f1d7220 */ /* 0x010fc80000410000 */
[----:B------:R5:W-:Y:S04]  /*24420*/  ST.E desc[UR36][R152.64+0x210], R7 ;  /* 0x0002100798007985 */ /* 0x000be8000c101924 */
[----:B------:R0:W-:Y:S01]  /*24430*/  ST.E desc[UR36][R152.64+0x3f4], R29 ;  /* 0x0003f41d98007985 */ /* 0x0001e2000c101924 */
[C---:B---3--:R-:W-:Y:S01]  /*24440*/  FMUL.FTZ R9, R15.reuse, R8 ;  /* 0x000000080f097220 */ /* 0x048fe20000410000 */
[C---:B-----5:R-:W-:Y:S01]  /*24450*/  FMUL.FTZ R7, R15.reuse, R28 ;  /* 0x0000001c0f077220 */ /* 0x060fe20000410000 */
[C---:B------:R-:W-:Y:S01]  /*24460*/  FMUL.FTZ R11, R15.reuse, R10 ;  /* 0x0000000a0f0b7220 */ /* 0x040fe20000410000 */
[----:B------:R-:W-:-:S03]  /*24470*/  FMUL.FTZ R13, R15, R12 ;  /* 0x0000000c0f0d7220 */ /* 0x000fc60000410000 */
[----:B------:R1:W-:Y:S01]  /*24480*/  ST.E desc[UR36][R152.64+0x244], R7 ;  /* 0x0002440798007985 */ /* 0x0003e2000c101924 */
[C---:B------:R-:W-:Y:S01]  /*24490*/  FMUL.FTZ R21, R15.reuse, R20 ;  /* 0x000000140f157220 */ /* 0x040fe20000410000 */
[C---:B------:R-:W-:Y:S01]  /*244a0*/  FMUL.FTZ R25, R15.reuse, R24 ;  /* 0x000000180f197220 */ /* 0x040fe20000410000 */
[C---:B------:R-:W-:Y:S01]  /*244b0*/  FMUL.FTZ R27, R15.reuse, R26 ;  /* 0x0000001a0f1b7220 */ /* 0x040fe20000410000 */
[C---:B0-----:R-:W-:Y:S01]  /*244c0*/  FMUL.FTZ R29, R15.reuse, R32 ;  /* 0x000000200f1d7220 */ /* 0x041fe20000410000 */
[C---:B------:R-:W-:Y:S01]  /*244d0*/  FMUL.FTZ R31, R15.reuse, R34 ;  /* 0x000000220f1f7220 */ /* 0x040fe20000410000 */
[----:B------:R0:W-:Y:S01]  /*244e0*/  ST.E desc[UR36][R152.64+0x214], R9 ;  /* 0x0002140998007985 */ /* 0x0001e2000c101924 */
[----:B-1----:R-:W-:-:S03]  /*244f0*/  FMUL.FTZ R7, R15, R48 ;  /* 0x000000300f077220 */ /* 0x002fc60000410000 */
[----:B------:R1:W-:Y:S04]  /*24500*/  ST.E desc[UR36][R152.64+0x220], R11 ;  /* 0x0002200b98007985 */ /* 0x0003e8000c101924 */
[----:B------:R2:W-:Y:S01]  /*24510*/  ST.E desc[UR36][R152.64+0x224], R13 ;  /* 0x0002240d98007985 */ /* 0x0005e2000c101924 */
[----:B------:R-:W-:-:S03]  /*24520*/  FMUL.FTZ R33, R15, R36 ;  /* 0x000000240f217220 */ /* 0x000fc60000410000 */
[----:B------:R3:W-:Y:S01]  /*24530*/  ST.E desc[UR36][R152.64+0x230], R21 ;  /* 0x0002301598007985 */ /* 0x0007e2000c101924 */
[----:B0-----:R-:W-:-:S03]  /*24540*/  FMUL.FTZ R9, R15, R30 ;  /* 0x0000001e0f097220 */ /* 0x001fc60000410000 */
[----:B------:R0:W-:Y:S01]  /*24550*/  ST.E desc[UR36][R152.64+0x234], R25 ;  /* 0x0002341998007985 */ /* 0x0001e2000c101924 */
[----:B-1----:R-:W-:-:S03]  /*24560*/  FMUL.FTZ R11, R15, R38 ;  /* 0x000000260f0b7220 */ /* 0x002fc60000410000 */
[----:B------:R1:W-:Y:S01]  /*24570*/  ST.E desc[UR36][R152.64+0x240], R27 ;  /* 0x0002401b98007985 */ /* 0x0003e2000c101924 */
[----:B--2---:R-:W-:-:S03]  /*24580*/  FMUL.FTZ R13, R15, R40 ;  /* 0x000000280f0d7220 */ /* 0x004fc60000410000 */
[----:B------:R2:W-:Y:S01]  /*24590*/  ST.E desc[UR36][R152.64+0x254], R29 ;  /* 0x0002541d98007985 */ /* 0x0005e2000c101924 */
[----:B---3--:R-:W-:-:S03]  /*245a0*/  FMUL.FTZ R21, R15, R42 ;  /* 0x0000002a0f157220 */ /* 0x008fc60000410000 */
[----:B------:R3:W-:Y:S01]  /*245b0*/  ST.E desc[UR36][R152.64+0x260], R31 ;  /* 0x0002601f98007985 */ /* 0x0007e2000c101924 */
[C---:B0-----:R-:W-:Y:S01]  /*245c0*/  FMUL.FTZ R25, R15.reuse, R44 ;  /* 0x0000002c0f197220 */ /* 0x041fe20000410000 */
[C---:B-1----:R-:W-:Y:S02]  /*245d0*/  FMUL.FTZ R27, R15.reuse, R46 ;  /* 0x0000002e0f1b7220 */ /* 0x042fe40000410000 */
[----:B------:R0:W-:Y:S01]  /*245e0*/  ST.E desc[UR36][R152.64+0x294], R7 ;  /* 0x0002940798007985 */ /* 0x0001e2000c101924 */
[C---:B--2---:R-:W-:Y:S01]  /*245f0*/  FMUL.FTZ R29, R15.reuse, R52 ;  /* 0x000000340f1d7220 */ /* 0x044fe20000410000 */
[C---:B---3--:R-:W-:Y:S02]  /*24600*/  FMUL.FTZ R31, R15.reuse, R54 ;  /* 0x000000360f1f7220 */ /* 0x048fe40000410000 */
[----:B------:R1:W-:Y:S01]  /*24610*/  ST.E desc[UR36][R152.64+0x250], R9 ;  /* 0x0002500998007985 */ /* 0x0003e2000c101924 */
[----:B0-----:R-:W-:-:S03]  /*24620*/  FMUL.FTZ R7, R15, R68 ;  /* 0x000000440f077220 */ /* 0x001fc60000410000 */
[----:B------:R0:W-:Y:S04]  /*24630*/  ST.E desc[UR36][R152.64+0x264], R33 ;  /* 0x0002642198007985 */ /* 0x0001e8000c101924 */
[----:B------:R2:W-:Y:S01]  /*24640*/  ST.E desc[UR36][R152.64+0x270], R11 ;  /* 0x0002700b98007985 */ /* 0x0005e2000c101924 */
[----:B-1----:R-:W-:-:S03]  /*24650*/  FMUL.FTZ R9, R15, R50 ;  /* 0x000000320f097220 */ /* 0x002fc60000410000 */
[----:B------:R1:W-:Y:S04]  /*24660*/  ST.E desc[UR36][R152.64+0x274], R13 ;  /* 0x0002740d98007985 */ /* 0x0003e8000c101924 */
[----:B------:R3:W-:Y:S01]  /*24670*/  ST.E desc[UR36][R152.64+0x280], R21 ;  /* 0x0002801598007985 */ /* 0x0007e2000c101924 */
[----:B0-----:R-:W-:-:S03]  /*24680*/  FMUL.FTZ R33, R15, R56 ;  /* 0x000000380f217220 */ /* 0x001fc60000410000 */
[----:B------:R0:W-:Y:S01]  /*24690*/  ST.E desc[UR36][R152.64+0x284], R25 ;  /* 0x0002841998007985 */ /* 0x0001e2000c101924 */
[----:B--2---:R-:W-:-:S03]  /*246a0*/  FMUL.FTZ R11, R15, R58 ;  /* 0x0000003a0f0b7220 */ /* 0x004fc60000410000 */
[----:B------:R2:W-:Y:S01]  /*246b0*/  ST.E desc[UR36][R152.64+0x290], R27 ;  /* 0x0002901b98007985 */ /* 0x0005e2000c101924 */
[----:B-1----:R-:W-:-:S03]  /*246c0*/  FMUL.FTZ R13, R15, R60 ;  /* 0x0000003c0f0d7220 */ /* 0x002fc60000410000 */
[----:B------:R1:W-:Y:S01]  /*246d0*/  ST.E desc[UR36][R152.64+0x2a4], R29 ;  /* 0x0002a41d98007985 */ /* 0x0003e2000c101924 */
[----:B---3--:R-:W-:-:S03]  /*246e0*/  FMUL.FTZ R21, R15, R62 ;  /* 0x0000003e0f157220 */ /* 0x008fc60000410000 */
[----:B------:R3:W-:Y:S01]  /*246f0*/  ST.E desc[UR36][R152.64+0x2b0], R31 ;  /* 0x0002b01f98007985 */ /* 0x0007e2000c101924 */
[C---:B0-----:R-:W-:Y:S01]  /*24700*/  FMUL.FTZ R25, R15.reuse, R64 ;  /* 0x000000400f197220 */ /* 0x041fe20000410000 */
[C---:B--2---:R-:W-:Y:S02]  /*24710*/  FMUL.FTZ R27, R15.reuse, R66 ;  /* 0x000000420f1b7220 */ /* 0x044fe40000410000 */
[----:B------:R0:W-:Y:S01]  /*24720*/  ST.E desc[UR36][R152.64+0x2e4], R7 ;  /* 0x0002e40798007985 */ /* 0x0001e2000c101924 */
[C---:B-1----:R-:W-:Y:S01]  /*24730*/  FMUL.FTZ R29, R15.reuse, R72 ;  /* 0x000000480f1d7220 */ /* 0x042fe20000410000 */
        /* <DEDUP_REMOVED lines=43> */
[----:B------:R0:W-:Y:S01]  /*249f0*/  ST.E desc[UR36][R152.64+0x354], R33 ;  /* 0x0003542198007985 */ /* 0x0001e2000c101924 */
[----:B------:R-:W-:-:S03]  /*24a00*/  LOP3.LUT R6, R17, 0x8, RZ, 0xfc, !PT ;  /* 0x0000000811067812 */ /* 0x000fc600078efcff */
        /* <DEDUP_REMOVED lines=16> */
[C---:B---3--:R-:W-:Y:S01]  /*24b10*/  FMUL.FTZ R31, R15.reuse, R132 ;  /* 0x000000840f1f7220 */ /* 0x048fe20000410000 */
[----:B------:R-:W-:Y:S01]  /*24b20*/  FMUL.FTZ R15, R15, R134 ;  /* 0x000000860f0f7220 */ /* 0x000fe20000410000 */
[--C-:B0-----:R-:W-:Y:S01]  /*24b30*/  IMAD.MOV.U32 R7, RZ, RZ, R19.reuse ;  /* 0x000000ffff077224 */ /* 0x101fe200078e0013 */
[----:B------:R0:W-:Y:S04]  /*24b40*/  ST.E desc[UR36][R152.64+0x390], R9 ;  /* 0x0003900998007985 */ /* 0x0001e8000c101924 */
        /* <DEDUP_REMOVED lines=8> */
[----:B------:R3:W-:Y:S04]  /*24bd0*/  ST.E desc[UR36][R152.64+0x3f0], R15 ;  /* 0x0003f00f98007985 */ /* 0x0007e8000c101924 */
[----:B0-----:R-:W1:Y:S01]  /*24be0*/  LD.E R9, desc[UR36][R6.64] ;  /* 0x0000002406097980 */ /* 0x001e62000c101900 */
[----:B------:R-:W-:Y:S01]  /*24bf0*/  LOP3.LUT R8, R17, 0xc, RZ, 0xfc, !PT ;  /* 0x0000000c11087812 */ /* 0x000fe200078efcff */
[----:B-1----:R-:W-:Y:S01]  /*24c00*/  FMUL.FTZ R11, R14, R9 ;  /* 0x000000090e0b7220 */ /* 0x002fe20000410000 */
[----:B------:R-:W-:-:S04]  /*24c10*/  IMAD.MOV.U32 R9, RZ, RZ, R19 ;  /* 0x000000ffff097224 */ /* 0x000fc800078e0013 */
[----:B------:R0:W-:Y:S04]  /*24c20*/  ST.E desc[UR36][R6.64], R11 ;  /* 0x0000000b06007985 */ /* 0x0001e8000c101924 */
[----:B--2---:R-:W2:Y:S02]  /*24c30*/  LD.E R13, desc[UR36][R8.64] ;  /* 0x00000024080d7980 */ /* 0x004ea4000c101900 */
[----:B--2---:R-:W-:-:S05]  /*24c40*/  FMUL.FTZ R13, R14, R13 ;  /* 0x0000000d0e0d7220 */ /* 0x004fca0000410000 */
[----:B------:R1:W-:Y:S04]  /*24c50*/  ST.E desc[UR36][R8.64], R13 ;  /* 0x0000000d08007985 */ /* 0x0003e8000c101924 */
[----:B------:R-:W2:Y:S04]  /*24c60*/  LD.E R139, desc[UR36][R152.64+0x3fc] ;  /* 0x0003fc24988b7980 */ /* 0x000ea8000c101900 */
[----:B---3--:R-:W3:Y:S04]  /*24c70*/  LD.E R15, desc[UR36][R152.64+0x218] ;  /* 0x00021824980f7980 */ /* 0x008ee8000c101900 */
        /* <DEDUP_REMOVED lines=1380> */
.L_x_3308:
[----:B------:R-:W-:Y:S05]  /*2a2c0*/  BSYNC B0 ;  /* 0x0000000000007941 */ /* 0x000fea0003800000 */
.L_x_3307:
[----:B------:R-:W-:-:S04]  /*2a2d0*/  UISETP.LT.AND UP0, UPT, URZ, UR48, UPT ;  /* 0x000000303f00728c */ /* 0x000fc8000bf01270 */
[----:B------:R-:W-:-:S06]  /*2a2e0*/  USEL UR4, URZ, UR48, !UP0 ;  /* 0x000000303f047287 */ /* 0x000fcc000c000000 */
[C---:B------:R-:W-:Y:S01]  /*2a2f0*/  ISETP.GT.AND P0, PT, R0.reuse, UR4, PT ;  /* 0x0000000400007c0c */ /* 0x040fe2000bf04270 */
[----:B------:R-:W-:-:S12]  /*2a300*/  VIADD R0, R0, 0xffffffff ;  /* 0xffffffff00007836 */ /* 0x000fd80000000000 */
[----:B------:R-:W-:Y:S05]  /*2a310*/  @P0 BRA `(.L_x_3309) ;  /* 0xffffff5400c40947 */ /* 0x000fea000383ffff */
.L_x_3280:
[----:B------:R-:W-:Y:S05]  /*2a320*/  WARPSYNC.ALL ;  /* 0x0000000000007948 */ /* 0x000fea0003800000 */
[----:B0-----:R-:W2:Y:S04]  /*2a330*/  LDL R7, [R1+0x420] ;  /* 0x0004200001077983 */ /* 0x001ea80000100800 */
[----:B------:R-:W3:Y:S04]  /*2a340*/  LDL R10, [R1+0x424] ;  /* 0x00042400010a7983 */ /* 0x000ee80000100800 */
[----:B------:R-:W4:Y:S01]  /*2a350*/  LDL.64 R20, [R1+0xd8] ;  /* 0x0000d80001147983 */ /* 0x000f220000100a00 */
        /* <DEDUP_REMOVED lines=21> */
[----:B------:R-:W-:Y:S02]  /*2a4b0*/  IMAD.MOV.U32 R10, RZ, RZ, -0x800000 ;  /* 0xff800000ff0a7424 */ /* 0x000fe400078e00ff */
        /* <DEDUP_REMOVED lines=34> */
[----:B-1----:R-:W4:Y:S04]  /*2a6e0*/  LDL.64 R6, [R1+0x220] ;  /* 0x0002200001067983 */ /* 0x002f280000100a00 */
        /* <DEDUP_REMOVED lines=269> */
.L_x_3202:
[----:B------:R-:W2:Y:S08]  /*2b7c0*/  S2UR UR4, SR_CgaCtaId ;  /* 0x00000000000479c3 */ /* 0x000eb00000008800 */
[----:B------:R-:W-:Y:S01]  /*2b7d0*/  BAR.SYNC.DEFER_BLOCKING 0x5, 0x180 ;  /* 0x0146000000007b1d */ /* 0x000fe20000010000 */
[----:B------:R-:W-:-:S04]  /*2b7e0*/  PRMT R0, R0, 0x9910, RZ ;  /* 0x0000991000007816 */ /* 0x000fc800000000ff */
[----:B------:R-:W-:Y:S01]  /*2b7f0*/  ISETP.NE.AND P0, PT, R0, RZ, PT ;  /* 0x000000ff0000720c */ /* 0x000fe20003f05270 */
[----:B------:R-:W-:Y:S01]  /*2b800*/  UMOV UR39, 0x400 ;  /* 0x0000040000277882 */ /* 0x000fe20000000000 */
[----:B------:R-:W-:Y:S01]  /*2b810*/  BSSY B0, `(.L_x_3310) ;  /* 0x00002e5000007945 */ /* 0x000fe20003800000 */
[----:B--2---:R-:W-:-:S09]  /*2b820*/  ULEA UR39, UR4, UR39, 0x18 ;  /* 0x0000002704277291 */ /* 0x004fd2000f8ec03f */
[----:B01----:R-:W0:Y:S02]  /*2b830*/  LDS.128 R4, [UR39+0x388d0] ;  /* 0x0388d027ff047984 */ /* 0x003e240008000c00 */
[----:B0-----:R-:W-:Y:S02]  /*2b840*/  R2UR UR5, R5 ;  /* 0x00000000050572ca */ /* 0x001fe400000e0000 */
[----:B------:R-:W-:Y:S02]  /*2b850*/  R2UR UR7, R6 ;  /* 0x00000000060772ca */ /* 0x000fe400000e0000 */
[----:B------:R-:W-:Y:S01]  /*2b860*/  R2UR UR6, R7 ;  /* 0x00000000070672ca */ /* 0x000fe200000e0000 */
[----:B------:R-:W-:Y:S06]  /*2b870*/  BAR.ARV 0x4, 0x180 ;  /* 0x0106000000007b1d */ /* 0x000fec0000002000 */
[----:B------:R-:W-:Y:S08]  /*2b880*/  @!P0 BRA `(.L_x_3311) ;  /* 0x0000001c00dc8947 */ /* 0x000ff00003800000 */
[----:B------:R-:W2:Y:S04]  /*2b890*/  LDL.128 R136, [R1+0x200] ;  /* 0x0002000001887983 */ /* 0x000ea80000100c00 */
[----:B------:R-:W3:Y:S04]  /*2b8a0*/  LDL.128 R128, [R1+0x220] ;  /* 0x0002200001807983 */ /* 0x000ee80000100c00 */
[----:B------:R-:W4:Y:S04]  /*2b8b0*/  LDL.128 R132, [R1+0x210] ;  /* 0x0002100001847983 */ /* 0x000f280000100c00 */
        /* <DEDUP_REMOVED lines=28> */
[----:B------:R-:W4:Y:S01]  /*2ba80*/  LDL.128 R4, [R1+0x3f0] ;  /* 0x0003f00001047983 */ /* 0x000f220000100c00 */
[----:B------:R-:W-:Y:S01]  /*2ba90*/  IADD3 R21, P1, R22, 0x20, RZ ;  /* 0x0000002016157810 */ /* 0x000fe20007f3e0ff */
[----:B------:R-:W-:-:S03]  /*2baa0*/  ULDC.64 UR8, c[0x0][0xd00] ;  /* 0x0003400000087ab9 */ /* 0x000fc60000000a00 */
[----:B------:R-:W-:Y:S02]  /*2bab0*/  LOP3.LUT R20, R21, 0x380, RZ, 0xc0, !PT ;  /* 0x0000038015147812 */ /* 0x000fe400078ec0ff */
[----:B------:R-:W-:Y:S02]  /*2bac0*/  IADD3 R146, P4, R22, 0x60, RZ ;  /* 0x0000006016927810 */ /* 0x000fe40007f9e0ff */
[----:B------:R-:W-:-:S04]  /*2bad0*/  SHF.R.U64 R20, R20, 0x3, RZ ;  /* 0x0000000314147819 */ /* 0x000fc800000012ff */
[----:B------:R-:W-:Y:S02]  /*2bae0*/  LOP3.LUT R20, R20, R21, RZ, 0x3c, !PT ;  /* 0x0000001514147212 */ /* 0x000fe400078e3cff */
[----:B------:R-:W-:Y:S02]  /*2baf0*/  LOP3.LUT R21, R146, 0x380, RZ, 0xc0, !PT ;  /* 0x0000038092157812 */ /* 0x000fe400078ec0ff */
[C---:B------:R-:W-:Y:S02]  /*2bb00*/  IADD3 R144, P0, R22.reuse, 0x40, RZ ;  /* 0x0000004016907810 */ /* 0x040fe40007f1e0ff */
[----:B------:R-:W-:Y:S02]  /*2bb10*/  SHF.R.U64 R21, R21, 0x3, RZ ;  /* 0x0000000315157819 */ /* 0x000fe400000012ff */
[C---:B------:R-:W-:Y:S02]  /*2bb20*/  IADD3 R180, P3, R22.reuse, 0x2000, RZ ;  /* 0x0000200016b47810 */ /* 0x040fe40007f7e0ff */
[----:B------:R-:W-:-:S02]  /*2bb30*/  IADD3 R150, P6, R22, 0x2020, RZ ;  /* 0x0000202016967810 */ /* 0x000fc40007fde0ff */
[----:B------:R-:W-:Y:S02]  /*2bb40*/  LOP3.LUT R0, R144, 0x380, RZ, 0xc0, !PT ;  /* 0x0000038090007812 */ /* 0x000fe400078ec0ff */
[----:B------:R-:W-:Y:S01]  /*2bb50*/  LOP3.LUT R146, R21, R146, RZ, 0x3c, !PT ;  /* 0x0000009215927212 */ /* 0x000fe200078e3cff */
[----:B------:R-:W-:Y:S01]  /*2bb60*/  IMAD.X R21, RZ, RZ, R23, P1 ;  /* 0x000000ffff157224 */ /* 0x000fe200008e0617 */
[C---:B------:R-:W-:Y:S02]  /*2bb70*/  IADD3 R179, P5, R22.reuse, 0x2040, RZ ;  /* 0x0000204016b37810 */ /* 0x040fe40007fbe0ff */
[----:B------:R-:W-:Y:S02]  /*2bb80*/  IADD3 R177, P2, R22, 0x2060, RZ ;  /* 0x0000206016b17810 */ /* 0x000fe40007f5e0ff */
[----:B------:R-:W-:Y:S02]  /*2bb90*/  LOP3.LUT R181, R180, 0x380, RZ, 0xc0, !PT ;  /* 0x00000380b4b57812 */ /* 0x000fe400078ec0ff */
[----:B------:R-:W-:-:S02]  /*2bba0*/  IADD3 R175, P1, R22, 0x4000, RZ ;  /* 0x0000400016af7810 */ /* 0x000fc40007f3e0ff */
[----:B------:R-:W-:Y:S02]  /*2bbb0*/  LOP3.LUT R151, R150, 0x380, RZ, 0xc0, !PT ;  /* 0x0000038096977812 */ /* 0x000fe400078ec0ff */
[----:B------:R-:W-:Y:S02]  /*2bbc0*/  SHF.R.U64 R145, R0, 0x3, RZ ;  /* 0x0000000300917819 */ /* 0x000fe400000012ff */
[----:B------:R-:W-:Y:S02]  /*2bbd0*/  LOP3.LUT R178, R179, 0x380, RZ, 0xc0, !PT ;  /* 0x00000380b3b27812 */ /* 0x000fe400078ec0ff */
[----:B------:R-:W-:Y:S02]  /*2bbe0*/  LOP3.LUT R176, R177, 0x380, RZ, 0xc0, !PT ;  /* 0x00000380b1b07812 */ /* 0x000fe400078ec0ff */
[----:B------:R-:W-:Y:S02]  /*2bbf0*/  LOP3.LUT R183, R22, 0x380, RZ, 0xc0, !PT ;  /* 0x0000038016b77812 */ /* 0x000fe400078ec0ff */
[----:B------:R-:W-:-:S02]  /*2bc00*/  SHF.R.U64 R181, R181, 0x3, RZ ;  /* 0x00000003b5b57819 */ /* 0x000fc400000012ff */
[----:B------:R-:W-:Y:S02]  /*2bc10*/  LOP3.LUT R174, R175, 0x380, RZ, 0xc0, !PT ;  /* 0x00000380afae7812 */ /* 0x000fe400078ec0ff */
[----:B------:R-:W-:Y:S02]  /*2bc20*/  SHF.R.U64 R151, R151, 0x3, RZ ;  /* 0x0000000397977819 */ /* 0x000fe400000012ff */
[----:B------:R-:W-:Y:S01]  /*2bc30*/  LOP3.LUT R144, R145, R144, RZ, 0x3c, !PT ;  /* 0x0000009091907212 */ /* 0x000fe200078e3cff */
[--C-:B------:R-:W-:Y:S01]  /*2bc40*/  IMAD.X R145, RZ, RZ, R23.reuse, P0 ;  /* 0x000000ffff917224 */ /* 0x100fe200000e0617 */
[----:B------:R-:W-:Y:S01]  /*2bc50*/  SHF.R.U64 R178, R178, 0x3, RZ ;  /* 0x00000003b2b27819 */ /* 0x000fe200000012ff */
[----:B------:R-:W-:Y:S01]  /*2bc60*/  IMAD.X R147, RZ, RZ, R23, P4 ;  /* 0x000000ffff937224 */ /* 0x000fe200020e0617 */
[----:B------:R-:W-:Y:S02]  /*2bc70*/  SHF.R.U64 R176, R176, 0x3, RZ ;  /* 0x00000003b0b07819 */ /* 0x000fe400000012ff */
[----:B------:R-:W-:-:S02]  /*2bc80*/  SHF.R.U64 R183, R183, 0x3, RZ ;  /* 0x00000003b7b77819 */ /* 0x000fc400000012ff */
[----:B------:R-:W-:Y:S01]  /*2bc90*/  LOP3.LUT R180, R181, R180, RZ, 0x3c, !PT ;  /* 0x000000b4b5b47212 */ /* 0x000fe200078e3cff */
[--C-:B------:R-:W-:Y:S01]  /*2bca0*/  IMAD.X R181, RZ, RZ, R23.reuse, P3 ;  /* 0x000000ffffb57224 */ /* 0x100fe200018e0617 */
[----:B------:R-:W-:Y:S02]  /*2bcb0*/  IADD3 R173, P0, R22, 0x4020, RZ ;  /* 0x0000402016ad7810 */ /* 0x000fe40007f1e0ff */
[----:B------:R-:W-:Y:S02]  /*2bcc0*/  SHF.R.U64 R174, R174, 0x3, RZ ;  /* 0x00000003aeae7819 */ /* 0x000fe400000012ff */
[----:B------:R-:W-:Y:S01]  /*2bcd0*/  LOP3.LUT R150, R151, R150, RZ, 0x3c, !PT ;  /* 0x0000009697967212 */ /* 0x000fe200078e3cff */
[--C-:B------:R-:W-:Y:S01]  /*2bce0*/  IMAD.X R151, RZ, RZ, R23.reuse, P6 ;  /* 0x000000ffff977224 */ /* 0x100fe200030e0617 */
[----:B------:R-:W-:Y:S02]  /*2bcf0*/  IADD3 R141, P4, R22, 0x4040, RZ ;  /* 0x00004040168d7810 */ /* 0x000fe40007f9e0ff */
[----:B------:R-:W-:Y:S01]  /*2bd00*/  LOP3.LUT R178, R178, R179, RZ, 0x3c, !PT ;  /* 0x000000b3b2b27212 */ /* 0x000fe200078e3cff */
[----:B------:R-:W-:Y:S01]  /*2bd10*/  IMAD.X R179, RZ, RZ, R23, P5 ;  /* 0x000000ffffb37224 */ /* 0x000fe200028e0617 */
[----:B------:R-:W-:-:S02]  /*2bd20*/  IADD3 R171, P3, R22, 0x4060, RZ ;  /* 0x0000406016ab7810 */ /* 0x000fc40007f7e0ff */
[----:B------:R-:W-:Y:S01]  /*2bd30*/  LOP3.LUT R176, R176, R177, RZ, 0x3c, !PT ;  /* 0x000000b1b0b07212 */ /* 0x000fe200078e3cff */
[--C-:B------:R-:W-:Y:S01]  /*2bd40*/  IMAD.X R177, RZ, RZ, R23.reuse, P2 ;  /* 0x000000ffffb17224 */ /* 0x100fe200010e0617 */
[----:B------:R-:W-:Y:S02]  /*2bd50*/  IADD3 R143, P6, R22, 0x6000, RZ ;  /* 0x00006000168f7810 */ /* 0x000fe40007fde0ff */
[----:B------:R-:W-:Y:S01]  /*2bd60*/  LOP3.LUT R182, R183, R22, RZ, 0x3c, !PT ;  /* 0x00000016b7b67212 */ /* 0x000fe200078e3cff */
[--C-:B------:R-:W-:Y:S01]  /*2bd70*/  IMAD.MOV.U32 R183, RZ, RZ, R23.reuse ;  /* 0x000000ffffb77224 */ /* 0x100fe200078e0017 */
[----:B------:R-:W-:Y:S02]  /*2bd80*/  LOP3.LUT R172, R173, 0x380, RZ, 0xc0, !PT ;  /* 0x00000380adac7812 */ /* 0x000fe400078ec0ff */
[----:B------:R-:W-:Y:S01]  /*2bd90*/  LOP3.LUT R174, R174, R175, RZ, 0x3c, !PT ;  /* 0x000000afaeae7212 */ /* 0x000fe200078e3cff */
[----:B------:R-:W-:Y:S01]  /*2bda0*/  IMAD.X R175, RZ, RZ, R23, P1 ;  /* 0x000000ffffaf7224 */ /* 0x000fe200008e0617 */
[----:B------:R-:W-:-:S02]  /*2bdb0*/  IADD3 R169, P5, R22, 0x6020, RZ ;  /* 0x0000602016a97810 */ /* 0x000fc40007fbe0ff */
[----:B------:R-:W-:Y:S02]  /*2bdc0*/  LOP3.LUT R140, R141, 0x380, RZ, 0xc0, !PT ;  /* 0x000003808d8c7812 */ /* 0x000fe400078ec0ff */
[C---:B------:R-:W-:Y:S02]  /*2bdd0*/  IADD3 R155, P2, R22.reuse, 0x6040, RZ ;  /* 0x00006040169b7810 */ /* 0x040fe40007f5e0ff */
[----:B------:R-:W-:Y:S02]  /*2bde0*/  LOP3.LUT R170, R171, 0x380, RZ, 0xc0, !PT ;  /* 0x00000380abaa7812 */ /* 0x000fe400078ec0ff */
[----:B------:R-:W-:Y:S02]  /*2bdf0*/  IADD3 R149, P1, R22, 0x6060, RZ ;  /* 0x0000606016957810 */ /* 0x000fe40007f3e0ff */
[----:B------:R-:W-:Y:S02]  /*2be00*/  LOP3.LUT R142, R143, 0x380, RZ, 0xc0, !PT ;  /* 0x000003808f8e7812 */ /* 0x000fe400078ec0ff */
[----:B------:R-:W-:-:S02]  /*2be10*/  SHF.R.U64 R172, R172, 0x3, RZ ;  /* 0x00000003acac7819 */ /* 0x000fc400000012ff */
[----:B------:R-:W-:Y:S02]  /*2be20*/  LOP3.LUT R168, R169, 0x380, RZ, 0xc0, !PT ;  /* 0x00000380a9a87812 */ /* 0x000fe400078ec0ff */
[----:B------:R-:W-:Y:S02]  /*2be30*/  SHF.R.U64 R140, R140, 0x3, RZ ;  /* 0x000000038c8c7819 */ /* 0x000fe400000012ff */
[----:B------:R-:W-:Y:S02]  /*2be40*/  LOP3.LUT R154, R155, 0x380, RZ, 0xc0, !PT ;  /* 0x000003809b9a7812 */ /* 0x000fe400078ec0ff */
[----:B------:R-:W-:Y:S02]  /*2be50*/  MOV R182, R182 ;  /* 0x000000b600b67202 */ /* 0x000fe40000000f00 */
[----:B------:R-:W-:Y:S02]  /*2be60*/  SHF.R.U64 R170, R170, 0x3, RZ ;  /* 0x00000003aaaa7819 */ /* 0x000fe400000012ff */
[----:B------:R-:W-:-:S02]  /*2be70*/  LOP3.LUT R148, R149, 0x380, RZ, 0xc0, !PT ;  /* 0x0000038095947812 */ /* 0x000fc400078ec0ff */
[----:B------:R-:W-:Y:S02]  /*2be80*/  MOV R183, R20 ;  /* 0x0000001400b77202 */ /* 0x000fe40000000f00 */
[----:B------:R-:W-:Y:S02]  /*2be90*/  SHF.R.U64 R142, R142, 0x3, RZ ;  /* 0x000000038e8e7819 */ /* 0x000fe400000012ff */
[----:B------:R-:W-:Y:S02]  /*2bea0*/  MOV R145, R144 ;  /* 0x0000009000917202 */ /* 0x000fe40000000f00 */
[----:B------:R-:W-:Y:S01]  /*2beb0*/  LOP3.LUT R172, R172, R173, RZ, 0x3c, !PT ;  /* 0x000000adacac7212 */ /* 0x000fe200078e3cff */
[----:B------:R-:W-:Y:S01]  /*2bec0*/  IMAD.X R173, RZ, RZ, R23, P0 ;  /* 0x000000ffffad7224 */ /* 0x000fe200000e0617 */
[----:B------:R-:W-:Y:S02]  /*2bed0*/  SHF.R.U64 R168, R168, 0x3, RZ ;  /* 0x00000003a8a87819 */ /* 0x000fe400000012ff */
[----:B------:R-:W-:-:S02]  /*2bee0*/  MOV R146, R146 ;  /* 0x0000009200927202 */ /* 0x000fc40000000f00 */
[----:B------:R-:W-:Y:S01]  /*2bef0*/  LOP3.LUT R140, R140, R141, RZ, 0x3c, !PT ;  /* 0x0000008d8c8c7212 */ /* 0x000fe200078e3cff */
[--C-:B------:R-:W-:Y:S01]  /*2bf00*/  IMAD.X R141, RZ, RZ, R23.reuse, P4 ;  /* 0x000000ffff8d7224 */ /* 0x100fe200020e0617 */
        /* <DEDUP_REMOVED lines=8> */
[----:B------:R-:W-:Y:S01]  /*2bf90*/  MOV R151, R178 ;  /* 0x000000b200977202 */ /* 0x000fe20000000f00 */
[----:B------:R-:W-:Y:S01]  /*2bfa0*/  UISETP.NE.U32.AND UP0, UPT, UR8, URZ, UPT ;  /* 0x0000003f0800728c */ /* 0x000fe2000bf05070 */
[----:B------:R-:W-:Y:S01]  /*2bfb0*/  LOP3.LUT R168, R168, R169, RZ, 0x3c, !PT ;  /* 0x000000a9a8a87212 */ /* 0x000fe200078e3cff */
[--C-:B------:R-:W-:Y:S01]  /*2bfc0*/  IMAD.X R169, RZ, RZ, R23.reuse, P5 ;  /* 0x000000ffffa97224 */ /* 0x100fe200028e0617 */
[----:B------:R-:W-:Y:S02]  /*2bfd0*/  MOV R0, R176 ;  /* 0x000000b000007202 */ /* 0x000fe40000000f00 */
[----:B------:R-:W-:Y:S01]  /*2bfe0*/  LOP3.LUT R154, R154, R155, RZ, 0x3c, !PT ;  /* 0x0000009b9a9a7212 */ /* 0x000fe200078e3cff */
[----:B------:R-:W-:Y:S01]  /*2bff0*/  IMAD.X R155, RZ, RZ, R23, P2 ;  /* 0x000000ffff9b7224 */ /* 0x000fe200010e0617 */
[----:B------:R-:W-:-:S02]  /*2c000*/  MOV R20, R174 ;  /* 0x000000ae00147202 */ /* 0x000fc40000000f00 */
[----:B------:R-:W-:Y:S01]  /*2c010*/  LOP3.LUT R148, R148, R149, RZ, 0x3c, !PT ;  /* 0x0000009594947212 */ /* 0x000fe200078e3cff */
[----:B------:R-:W-:Y:S01]  /*2c020*/  IMAD.X R149, RZ, RZ, R23, P1 ;  /* 0x000000ffff957224 */ /* 0x000fe200008e0617 */
[----:B------:R-:W-:Y:S02]  /*2c030*/  MOV R21, R172 ;  /* 0x000000ac00157202 */ /* 0x000fe40000000f00 */
[----:B------:R-:W-:Y:S01]  /*2c040*/  MOV R140, R140 ;  /* 0x0000008c008c7202 */ /* 0x000fe20000000f00 */
[----:B------:R-:W-:Y:S01]  /*2c050*/  UISETP.NE.AND.EX UP0, UPT, UR9, URZ, UPT, UP0 ;  /* 0x0000003f0900728c */ /* 0x000fe2000bf05300 */
[----:B------:R-:W-:Y:S02]  /*2c060*/  MOV R141, R170 ;  /* 0x000000aa008d7202 */ /* 0x000fe40000000f00 */
[----:B------:R-:W-:Y:S01]  /*2c070*/  MOV R142, R142 ;  /* 0x0000008e008e7202 */ /* 0x000fe20000000f00 */
[----:B------:R-:W-:Y:S01]  /*2c080*/  ULDC.64 UR8, c[0x0][0xd00] ;  /* 0x0003400000087ab9 */ /* 0x000fe20000000a00 */
[----:B------:R-:W-:Y:S01]  /*2c090*/  MOV R143, R168 ;  /* 0x000000a8008f7202 */ /* 0x000fe20000000f00 */
[----:B------:R-:W-:Y:S01]  /*2c0a0*/  UIMAD.WIDE UR8, UR43, 0x4, UR8 ;  /* 0x000000042b0878a5 */ /* 0x000fe2000f8e0208 */
[----:B------:R-:W-:-:S02]  /*2c0b0*/  MOV R144, R154 ;  /* 0x0000009a00907202 */ /* 0x000fc40000000f00 */
[----:B--2---:R-:W-:Y:S02]  /*2c0c0*/  F2FP.F16.F32.PACK_AB R136, R137, R136 ;  /* 0x000000888988723e */ /* 0x004fe400000000ff */
[----:B------:R-:W-:Y:S02]  /*2c0d0*/  F2FP.F16.F32.PACK_AB R137, R139, R138 ;  /* 0x0000008a8b89723e */ /* 0x000fe400000000ff */
[----:B---3--:R-:W-:Y:S02]  /*2c0e0*/  F2FP.F16.F32.PACK_AB R128, R129, R128 ;  /* 0x000000808180723e */ /* 0x008fe400000000ff */
[----:B------:R-:W-:Y:S02]  /*2c0f0*/  F2FP.F16.F32.PACK_AB R129, R131, R130 ;  /* 0x000000828381723e */ /* 0x000fe400000000ff */
[----:B----4-:R-:W-:Y:S02]  /*2c100*/  F2FP.F16.F32.PACK_AB R138, R133, R132 ;  /* 0x00000084858a723e */ /* 0x010fe400000000ff */
[----:B------:R-:W-:Y:S01]  /*2c110*/  F2FP.F16.F32.PACK_AB R139, R135, R134 ;  /* 0x00000086878b723e */ /* 0x000fe200000000ff */
[----:B------:R-:W-:Y:S01]  /*2c120*/  BAR.SYNC.DEFER_BLOCKING 0x1, 0x100 ;  /* 0x0044000000007b1d */ /* 0x000fe20000010000 */
        /* <DEDUP_REMOVED lines=53> */
[----:B------:R0:W-:Y:S01]  /*2c480*/  STSM.16.M88.4 [R20], R72 ;  /* 0x0000004814007844 */ /* 0x0001e20000000200 */
        /* <DEDUP_REMOVED lines=12> */
[----:B------:R-:W-:Y:S01]  /*2c550*/  F2FP.F16.F32.PACK_AB R27, R15, R14 ;  /* 0x0000000e0f1b723e */ /* 0x000fe200000000ff */
[----:B------:R-:W-:Y:S01]  /*2c560*/  STSM.16.M88.4 [R141], R48 ;  /* 0x000000308d007844 */ /* 0x000fe20000000200 */
[----:B------:R-:W-:-:S02]  /*2c570*/  MOV R148, R148 ;  /* 0x0000009400947202 */ /* 0x000fc40000000f00 */
[----:B------:R-:W-:Y:S02]  /*2c580*/  F2FP.F16.F32.PACK_AB R10, R5, R4 ;  /* 0x00000004050a723e */ /* 0x000fe400000000ff */
[----:B------:R-:W-:Y:S01]  /*2c590*/  F2FP.F16.F32.PACK_AB R11, R7, R6 ;  /* 0x00000006070b723e */ /* 0x000fe200000000ff */
[----:B------:R-:W-:Y:S01]  /*2c5a0*/  STSM.16.M88.4 [R142], R40 ;  /* 0x000000288e007844 */ /* 0x000fe20000000200 */
[----:B------:R-:W-:-:S03]  /*2c5b0*/  IMAD.U32 R4, RZ, RZ, UR8 ;  /* 0x00000008ff047e24 */ /* 0x000fc6000f8e00ff */
[----:B------:R-:W-:Y:S01]  /*2c5c0*/  STSM.16.M88.4 [R143], R32 ;  /* 0x000000208f007844 */ /* 0x000fe20000000200 */
[----:B------:R-:W-:Y:S01]  /*2c5d0*/  IMAD.U32 R5, RZ, RZ, UR9 ;  /* 0x00000009ff057e24 */ /* 0x000fe2000f8e00ff */
[----:B------:R-:W-:Y:S02]  /*2c5e0*/  ULDC.64 UR8, c[0x0][0xd08] ;  /* 0x0003420000087ab9 */ /* 0x000fe40000000a00 */
[----:B------:R-:W-:Y:S04]  /*2c5f0*/  STSM.16.M88.4 [R144], R24 ;  /* 0x0000001890007844 */ /* 0x000fe80000000200 */
[----:B------:R1:W-:Y:S01]  /*2c600*/  STSM.16.M88.4 [R148], R8 ;  /* 0x0000000894007844 */ /* 0x0003e20000000200 */
[----:B------:R-:W-:-:S04]  /*2c610*/  UISETP.NE.U32.AND UP1, UPT, UR8, URZ, UPT ;  /* 0x0000003f0800728c */ /* 0x000fc8000bf25070 */
[----:B------:R-:W-:Y:S01]  /*2c620*/  UISETP.NE.AND.EX UP1, UPT, UR9, URZ, UPT, UP1 ;  /* 0x0000003f0900728c */ /* 0x000fe2000bf25310 */
[----:B------:R-:W-:Y:S01]  /*2c630*/  BAR.SYNC.DEFER_BLOCKING 0x1, 0x100 ;  /* 0x0044000000007b1d */ /* 0x000fe20000010000 */
[----:B------:R-:W-:-:S04]  /*2c640*/  PLOP3.LUT P1, PT, PT, PT, UP0, 0x80, 0x0 ;  /* 0x000000000000781c */ /* 0x000fc80003f2f008 */
[----:B------:R-:W-:-:S05]  /*2c650*/  PLOP3.LUT P2, PT, PT, PT, UP1, 0x80, 0x0 ;  /* 0x000000000000781c */ /* 0x000fca0003f4f018 */
[----:B------:R-:W-:Y:S02]  /*2c660*/  @UP1 ULDC.64 UR8, c[0x0][0xd08] ;  /* 0x0003420000081ab9 */ /* 0x000fe40000000a00 */
[----:B------:R-:W-:Y:S01]  /*2c670*/  @UP1 UIMAD.WIDE UR8, UR43, 0x4, UR8 ;  /* 0x000000042b0818a5 */ /* 0x000fe2000f8e0208 */
[----:B------:R-:W-:Y:S02]  /*2c680*/  ULDC UR4, c[0x0][0xb88] ;  /* 0x0002e20000047ab9 */ /* 0x000fe40000000800 */
[----:B0-----:R-:W-:-:S03]  /*2c690*/  IMAD.U32 R20, RZ, RZ, UR4 ;  /* 0x00000004ff147e24 */ /* 0x001fc6000f8e00ff */
[----:B------:R-:W-:Y:S02]  /*2c6a0*/  IMAD.U32 R6, RZ, RZ, UR8 ;  /* 0x00000008ff067e24 */ /* 0x000fe4000f8e00ff */
[----:B------:R-:W-:Y:S01]  /*2c6b0*/  IMAD.U32 R7, RZ, RZ, UR9 ;  /* 0x00000009ff077e24 */ /* 0x000fe2000f8e00ff */
[----:B------:R-:W2:Y:S04]  /*2c6c0*/  @P1 LDG.E R0, desc[UR36][R4.64] ;  /* 0x0000002404001981 */ /* 0x000ea8000c1e1900 */
[----:B------:R0:W5:Y:S01]  /*2c6d0*/  @P2 LDG.E R20, desc[UR36][R6.64] ;  /* 0x0000002406142981 */ /* 0x000162000c1e1900 */
[----:B-1----:R-:W-:Y:S01]  /*2c6e0*/  IADD3 R9, P0, R158, 0x1000, RZ ;  /* 0x000010009e097810 */ /* 0x002fe20007f1e0ff */
[----:B------:R-:W-:-:S03]  /*2c6f0*/  UMOV UR4, URZ ;  /* 0x0000003f00047c82 */ /* 0x000fc60008000000 */
[----:B------:R-:W-:Y:S02]  /*2c700*/  LOP3.LUT R8, R9, 0x380, RZ, 0xc0, !PT ;  /* 0x0000038009087812 */ /* 0x000fe400078ec0ff */
[----:B--2---:R-:W-:Y:S01]  /*2c710*/  @P1 R2UR UR4, R0 ;  /* 0x00000000000412ca */ /* 0x004fe200000e0000 */
[----:B0-----:R-:W-:-:S14]  /*2c720*/  @P2 BRA `(.L_x_3312) ;  /* 0x0000000000102947 */ /* 0x001fdc0003800000 */
[----:B------:R-:W-:Y:S05]  /*2c730*/  @!P1 BRA `(.L_x_3312) ;  /* 0x00000000000c9947 */ /* 0x000fea0003800000 */
[----:B------:R-:W2:Y:S04]  /*2c740*/  LDG.E R7, desc[UR36][R4.64] ;  /* 0x0000002404077981 */ /* 0x000ea8000c1e1900 */
[----:B-----5:R-:W2:Y:S02]  /*2c750*/  LDG.E R20, desc[UR36][R4.64+0x4] ;  /* 0x0000042404147981 */ /* 0x020ea4000c1e1900 */
[----:B--2---:R-:W-:-:S07]  /*2c760*/  IMAD.IADD R20, R20, 0x1, -R7 ;  /* 0x0000000114147824 */ /* 0x004fce00078e0a07 */
.L_x_3312:
[----:B------:R-:W0:Y:S01]  /*2c770*/  SHFL.IDX PT, R0, R193, RZ, 0x1f ;  /* 0x00001fffc1007589 */ /* 0x000e2200000e0000 */
[C---:B------:R-:W-:Y:S01]  /*2c780*/  IADD3 R13, P2, R158.reuse, 0x2000, RZ ;  /* 0x000020009e0d7810 */ /* 0x040fe20007f5e0ff */
[----:B------:R-:W-:Y:S01]  /*2c790*/  USHF.R.S32.HI UR8, URZ, 0x1f, UR43 ;  /* 0x0000001f3f087899 */ /* 0x000fe2000801142b */
[C---:B------:R-:W-:Y:S01]  /*2c7a0*/  IADD3 R25, P3, R158.reuse, 0x3000, RZ ;  /* 0x000030009e197810 */ /* 0x040fe20007f7e0ff */
[----:B------:R-:W-:Y:S01]  /*2c7b0*/  USHF.R.S32.HI UR14, URZ, 0x1f, UR4 ;  /* 0x0000001f3f0e7899 */ /* 0x000fe20008011404 */
[C---:B------:R-:W-:Y:S01]  /*2c7c0*/  IADD3 R29, P4, R158.reuse, 0x4000, RZ ;  /* 0x000040009e1d7810 */ /* 0x040fe20007f9e0ff */
[----:B------:R-:W-:Y:S01]  /*2c7d0*/  USHF.R.S32.HI UR15, URZ, 0x1f, UR41 ;  /* 0x0000001f3f0f7899 */ /* 0x000fe20008011429 */
[----:B------:R-:W-:Y:S01]  /*2c7e0*/  IADD3 R33, P5, R158, 0x5000, RZ ;  /* 0x000050009e217810 */ /* 0x000fe20007fbe0ff */
[----:B------:R-:W-:Y:S01]  /*2c7f0*/  USEL UR16, UR43, URZ, !UP0 ;  /* 0x0000003f2b107287 */ /* 0x000fe2000c000000 */
[----:B------:R-:W-:Y:S01]  /*2c800*/  LOP3.LUT R12, R13, 0x380, RZ, 0xc0, !PT ;  /* 0x000003800d0c7812 */ /* 0x000fe200078ec0ff */
[----:B------:R-:W-:Y:S01]  /*2c810*/  USEL UR17, UR8, URZ, !UP0 ;  /* 0x0000003f08117287 */ /* 0x000fe2000c000000 */
[----:B------:R-:W-:-:S02]  /*2c820*/  LOP3.LUT R24, R25, 0x380, RZ, 0xc0, !PT ;  /* 0x0000038019187812 */ /* 0x000fc400078ec0ff */
[----:B------:R-:W-:Y:S02]  /*2c830*/  LOP3.LUT R28, R29, 0x380, RZ, 0xc0, !PT ;  /* 0x000003801d1c7812 */ /* 0x000fe400078ec0ff */
[----:B------:R-:W-:Y:S02]  /*2c840*/  LOP3.LUT R32, R33, 0x380, RZ, 0xc0, !PT ;  /* 0x0000038021207812 */ /* 0x000fe400078ec0ff */
[----:B------:R-:W-:Y:S02]  /*2c850*/  LOP3.LUT R7, R158, 0x380, RZ, 0xc0, !PT ;  /* 0x000003809e077812 */ /* 0x000fe400078ec0ff */
[----:B------:R-:W-:Y:S02]  /*2c860*/  SHF.R.U64 R8, R8, 0x3, RZ ;  /* 0x0000000308087819 */ /* 0x000fe400000012ff */
[----:B------:R-:W-:Y:S02]  /*2c870*/  SHF.R.U64 R12, R12, 0x3, RZ ;  /* 0x000000030c0c7819 */ /* 0x000fe400000012ff */
[----:B------:R-:W-:-:S02]  /*2c880*/  SHF.R.U64 R24, R24, 0x3, RZ ;  /* 0x0000000318187819 */ /* 0x000fc400000012ff */
[----:B0-----:R-:W-:Y:S02]  /*2c890*/  ISETP.NE.AND P1, PT, R0, RZ, PT ;  /* 0x000000ff0000720c */ /* 0x001fe40003f25270 */
        /* <DEDUP_REMOVED lines=15> */
[----:B------:R-:W-:Y:S06]  /*2c990*/  @P1 BRA `(.L_x_3313) ;  /* 0x0000000000cc1947 */ /* 0x000fec0003800000 */
[----:B------:R-:W0:Y:S01]  /*2c9a0*/  LDC R10, c[0x0][0xce8] ;  /* 0x00033a00ff0a7b82 */ /* 0x000e220000000800 */
[----:B------:R-:W-:Y:S01]  /*2c9b0*/  IMAD.MOV R5, RZ, RZ, -R219 ;  /* 0x000000ffff057224 */ /* 0x000fe200078e0adb */
[----:B------:R-:W-:Y:S01]  /*2c9c0*/  ULDC.64 UR12, c[0x0][0xc90] ;  /* 0x00032400000c7ab9 */ /* 0x000fe20000000a00 */
[----:B------:R-:W-:-:S03]  /*2c9d0*/  IMAD.U32 R11, RZ, RZ, UR42 ;  /* 0x0000002aff0b7e24 */ /* 0x000fc6000f8e00ff */
[----:B------:R-:W-:Y:S01]  /*2c9e0*/  ISETP.NE.AND P0, PT, R222, R5, PT ;  /* 0x00000005de00720c */ /* 0x000fe20003f05270 */
[----:B------:R-:W-:Y:S02]  /*2c9f0*/  IMAD R30, R11, 0x40, R156 ;  /* 0x000000400b1e7824 */ /* 0x000fe400078e029c */
[----:B0----5:R-:W-:-:S05]  /*2ca00*/  IMAD R21, R20, R10, RZ ;  /* 0x0000000a14157224 */ /* 0x021fca00078e02ff */
[----:B------:R-:W-:-:S13]  /*2ca10*/  ISETP.GE.OR P1, PT, R30, R21, P0 ;  /* 0x000000151e00720c */ /* 0x000fda0000726670 */
[----:B------:R-:W2:Y:S01]  /*2ca20*/  @!P1 LDL R15, [R1+0x420] ;  /* 0x00042000010f9983 */ /* 0x000ea20000100800 */
[----:B------:R-:W-:Y:S01]  /*2ca30*/  ISETP.NE.AND P2, PT, R10, 0x1, PT ;  /* 0x000000010a00780c */ /* 0x000fe20003f45270 */
[----:B------:R-:W-:Y:S01]  /*2ca40*/  IMAD.U32 R5, RZ, RZ, UR42 ;  /* 0x0000002aff057e24 */ /* 0x000fe2000f8e00ff */
[----:B------:R-:W-:Y:S01]  /*2ca50*/  UIMAD UR10, UR15, UR12, URZ ;  /* 0x0000000c0f0a72a4 */ /* 0x000fe2000f8e023f */
[----:B------:R-:W-:Y:S02]  /*2ca60*/  UMOV UR8, UR4 ;  /* 0x0000000400087c82 */ /* 0x000fe40008000000 */
[----:B------:R-:W-:Y:S01]  /*2ca70*/  IMAD R5, R5, 0x40, R224 ;  /* 0x0000004005057824 */ /* 0x000fe200078e02e0 */
[----:B------:R-:W-:Y:S01]  /*2ca80*/  UMOV UR9, UR14 ;  /* 0x0000000e00097c82 */ /* 0x000fe20008000000 */
[----:B------:R-:W-:Y:S02]  /*2ca90*/  UIMAD UR10, UR41, UR13, UR10 ;  /* 0x0000000d290a72a4 */ /* 0x000fe4000f8e020a */
[----:B------:R-:W-:-:S03]  /*2caa0*/  UIMAD.WIDE.U32 UR8, UR41, UR12, UR8 ;  /* 0x0000000c290872a5 */ /* 0x000fc6000f8e0008 */
[----:B------:R-:W-:Y:S01]  /*2cab0*/  ULDC.64 UR12, c[0x0][0xc98] ;  /* 0x00032600000c7ab9 */ /* 0x000fe20000000a00 */
[----:B------:R-:W0:Y:S01]  /*2cac0*/  @P2 LDC R0, c[0x0][0xcec] ;  /* 0x00033b00ff002b82 */ /* 0x000e220000000800 */
[----:B------:R-:W-:Y:S02]  /*2cad0*/  UIMAD UR11, UR17, UR12, URZ ;  /* 0x0000000c110b72a4 */ /* 0x000fe4000f8e023f */
[----:B------:R-:W-:Y:S02]  /*2cae0*/  UIADD3 UR9, UR9, UR10, URZ ;  /* 0x0000000a09097290 */ /* 0x000fe4000fffe03f */
[----:B------:R-:W-:Y:S02]  /*2caf0*/  UIMAD UR11, UR16, UR13, UR11 ;  /* 0x0000000d100b72a4 */ /* 0x000fe4000f8e020b */
[----:B------:R-:W-:Y:S01]  /*2cb00*/  UIMAD.WIDE.U32 UR8, UR16, UR12, UR8 ;  /* 0x0000000c100872a5 */ /* 0x000fe2000f8e0008 */
[----:B------:R-:W1:Y:S01]  /*2cb10*/  @P2 LDC R4, c[0x0][0xcf0] ;  /* 0x00033c00ff042b82 */ /* 0x000e620000000800 */
[----:B0-----:R-:W-:-:S04]  /*2cb20*/  @P2 IMAD.HI.U32 R11, R5, R0, RZ ;  /* 0x00000000050b2227 */ /* 0x001fc800078e00ff */
[----:B------:R-:W-:Y:S01]  /*2cb30*/  IMAD.MOV.U32 R0, RZ, RZ, R5 ;  /* 0x000000ffff007224 */ /* 0x000fe200078e0005 */
[----:B-1----:R-:W-:-:S04]  /*2cb40*/  @P2 SHF.R.U32.HI R0, RZ, R4, R11 ;  /* 0x00000004ff002219 */ /* 0x002fc8000001160b */
[----:B------:R-:W-:Y:S01]  /*2cb50*/  IADD3 R4, P2, R0, UR8, RZ ;  /* 0x0000000800047c10 */ /* 0x000fe2000ff5e0ff */
[----:B------:R-:W-:-:S04]  /*2cb60*/  IMAD.MOV R11, RZ, RZ, -R0 ;  /* 0x000000ffff0b7224 */ /* 0x000fc800078e0a00 */
[----:B------:R-:W-:Y:S01]  /*2cb70*/  IMAD R11, R10, R11, R5 ;  /* 0x0000000b0a0b7224 */ /* 0x000fe200078e0205 */
[----:B------:R-:W-:Y:S01]  /*2cb80*/  SHF.R.S32.HI R5, RZ, 0x1f, R0 ;  /* 0x0000001fff057819 */ /* 0x000fe20000011400 */
        /* <DEDUP_REMOVED lines=8> */
[----:B------:R-:W-:Y:S01]  /*2cc10*/  VIADD R0, R30, 0x8 ;  /* 0x000000081e007836 */ /* 0x000fe20000000000 */
[----:B------:R-:W-:Y:S01]  /*2cc20*/  LEA R14, P2, R4, UR8, 0x2 ;  /* 0x00000008040e7c11 */ /* 0x000fe2000f8410ff */
[----:B------:R-:W-:-:S03]  /*2cc30*/  IMAD.IADD R5, R5, 0x1, R11 ;  /* 0x0000000105057824 */ /* 0x000fc600078e020b */
[----:B------:R-:W-:Y:S01]  /*2cc40*/  ISETP.GE.OR P0, PT, R0, R21, P0 ;  /* 0x000000150000720c */ /* 0x000fe20000706670 */
[----:B------:R-:W-:Y:S01]  /*2cc50*/  SHFL.IDX PT, R10, R14, RZ, 0x1c1f ;  /* 0x001c1fff0e0a7589 */ /* 0x000fe200000e0000 */
[----:B------:R-:W-:-:S05]  /*2cc60*/  LEA.HI.X R26, R4, UR9, R5, 0x2, P2 ;  /* 0x00000009041a7c11 */ /* 0x000fca00090f1405 */
[----:B------:R-:W2:Y:S04]  /*2cc70*/  SHFL.IDX PT, R11, R26, RZ, 0x1c1f ;  /* 0x001c1fff1a0b7589 */ /* 0x000ea800000e0000 */
[----:B--2---:R-:W-:Y:S04]  /*2cc80*/  @!P1 ST.E desc[UR36][R10.64], R15 ;  /* 0x0000000f0a009985 */ /* 0x004fe8000c101924 */
[----:B------:R-:W2:Y:S04]  /*2cc90*/  @!P0 LDL R21, [R1+0x424] ;  /* 0x0004240001158983 */ /* 0x000ea80000100800 */
[----:B------:R-:W-:Y:S04]  /*2cca0*/  SHFL.IDX PT, R4, R14, 0x1, 0x1c1f ;  /* 0x003c1f000e047f89 */ /* 0x000fe800000e0000 */
[----:B------:R-:W2:Y:S04]  /*2ccb0*/  SHFL.IDX PT, R5, R26, 0x1, 0x1c1f ;  /* 0x003c1f001a057f89 */ /* 0x000ea800000e0000 */
[----:B--2---:R0:W-:Y:S02]  /*2ccc0*/  @!P0 ST.E desc[UR36][R4.64], R21 ;  /* 0x0000001504008985 */ /* 0x0041e4000c101924 */
.L_x_3313:
[----:B------:R-:W1:Y:S01]  /*2ccd0*/  LDC R83, c[0x0][0xce8] ;  /* 0x00033a00ff537b82 */ /* 0x000e620000000800 */
[----:B------:R-:W-:Y:S01]  /*2cce0*/  ULDC UR18, c[0x0][0xbc8] ;  /* 0x0002f20000127ab9 */ /* 0x000fe20000000800 */
[----:B------:R-:W-:Y:S01]  /*2ccf0*/  ULDC.64 UR12, c[0x0][0xba0] ;  /* 0x0002e800000c7ab9 */ /* 0x000fe20000000a00 */
[----:B------:R-:W-:Y:S01]  /*2cd00*/  ISETP.GE.AND P0, PT, R165, UR18, PT ;  /* 0x00000012a5007c0c */ /* 0x000fe2000bf06270 */
[----:B0-----:R-:W5:Y:S01]  /*2cd10*/  LD.E.128 R4, desc[UR36][R6.64] ;  /* 0x0000002406047980 */ /* 0x001f62000c101d00 */
        /* <DEDUP_REMOVED lines=12> */
[----:B------:R-:W-:-:S03]  /*2cde0*/  SEL R21, RZ, 0xffffffff, P0 ;  /* 0xffffffffff157807 */ /* 0x000fc60000000000 */
[----:B------:R0:W5:Y:S04]  /*2cdf0*/  LD.E.128 R36, desc[UR36][R214.64] ;  /* 0x00000024d6247980 */ /* 0x000168000c101d00 */
[----:B------:R0:W5:Y:S02]  /*2ce00*/  LD.E.128 R40, desc[UR36][R212.64] ;  /* 0x00000024d4287980 */ /* 0x000164000c101d00 */
[----:B------:R-:W1:Y:S01]  /*2ce10*/  @P2 LDC R77, c[0x0][0xcec] ;  /* 0x00033b00ff4d2b82 */ /* 0x000e620000000800 */
[----:B------:R-:W-:Y:S01]  /*2ce20*/  IMAD.SHL.U32 R21, R21, 0x4, RZ ;  /* 0x0000000415157824 */ /* 0x000fe200078e00ff */
[----:B------:R-:W-:Y:S01]  /*2ce30*/  UIMAD UR10, UR14, UR12, URZ ;  /* 0x0000000c0e0a72a4 */ /* 0x000fe2000f8e023f */
[----:B------:R-:W-:Y:S01]  /*2ce40*/  ISETP.GE.AND P0, PT, R163, UR18, PT ;  /* 0x00000012a3007c0c */ /* 0x000fe2000bf06270 */
[----:B------:R0:W5:Y:S04]  /*2ce50*/  LD.E.128 R44, desc[UR36][R210.64] ;  /* 0x00000024d22c7980 */ /* 0x000168000c101d00 */
        /* <DEDUP_REMOVED lines=10> */
[----:B------:R0:W5:Y:S01]  /*2cf00*/  LD.E.128 R48, desc[UR36][R208.64] ;  /* 0x00000024d0307980 */ /* 0x000162000c101d00 */
[----:B------:R-:W-:Y:S01]  /*2cf10*/  UIMAD UR4, UR15, UR12, URZ ;  /* 0x0000000c0f0472a4 */ /* 0x000fe2000f8e023f */
[----:B------:R-:W-:Y:S01]  /*2cf20*/  IMAD R82, R81, 0x40, R0 ;  /* 0x0000004051527824 */ /* 0x000fe200078e0200 */
[----:B------:R-:W-:Y:S01]  /*2cf30*/  SEL R0, RZ, 0xffffffff, P0 ;  /* 0xffffffffff007807 */ /* 0x000fe20000000000 */
[----:B------:R-:W-:Y:S01]  /*2cf40*/  UIMAD.WIDE.U32 UR8, UR41, UR12, UR8 ;  /* 0x0000000c290872a5 */ /* 0x000fe2000f8e0008 */
[----:B------:R-:W-:Y:S01]  /*2cf50*/  IMAD.SHL.U32 R76, R76, 0x8, RZ ;  /* 0x000000084c4c7824 */ /* 0x000fe200078e00ff */
[----:B------:R-:W-:Y:S01]  /*2cf60*/  UIMAD UR4, UR41, UR13, UR4 ;  /* 0x0000000d290472a4 */ /* 0x000fe2000f8e0204 */
[----:B------:R0:W5:Y:S01]  /*2cf70*/  LD.E.128 R52, desc[UR36][R206.64] ;  /* 0x00000024ce347980 */ /* 0x000162000c101d00 */
[----:B------:R-:W-:Y:S01]  /*2cf80*/  IMAD.SHL.U32 R81, R0, 0x10, RZ ;  /* 0x0000001000517824 */ /* 0x000fe200078e00ff */
[----:B------:R-:W-:Y:S01]  /*2cf90*/  ULDC.64 UR10, c[0x0][0xbf0] ;  /* 0x0002fc00000a7ab9 */ /* 0x000fe20000000a00 */
[----:B-1----:R-:W-:Y:S01]  /*2cfa0*/  @P2 IMAD.HI.U32 R0, R82, R77, RZ ;  /* 0x0000004d52002227 */ /* 0x002fe200078e00ff */
[----:B------:R-:W-:Y:S01]  /*2cfb0*/  UIADD3 UR9, UR9, UR4, URZ ;  /* 0x0000000409097290 */ /* 0x000fe2000fffe03f */
[----:B------:R-:W-:Y:S01]  /*2cfc0*/  LOP3.LUT R76, R76, 0x8, R21, 0xe2, !PT ;  /* 0x000000084c4c7812 */ /* 0x000fe200078ee215 */
[----:B------:R-:W-:Y:S01]  /*2cfd0*/  UIMAD UR4, UR17, UR10, URZ ;  /* 0x0000000a110472a4 */ /* 0x000fe2000f8e023f */
[----:B------:R-:W-:Y:S01]  /*2cfe0*/  IMAD.MOV.U32 R21, RZ, RZ, R82 ;  /* 0x000000ffff157224 */ /* 0x000fe200078e0052 */
[----:B------:R-:W-:Y:S01]  /*2cff0*/  UIMAD.WIDE.U32 UR8, UR16, UR10, UR8 ;  /* 0x0000000a100872a5 */ /* 0x000fe2000f8e0008 */
[----:B--2---:R-:W-:Y:S01]  /*2d000*/  @P2 SHF.R.U32.HI R21, RZ, R79, R0 ;  /* 0x0000004fff152219 */ /* 0x004fe20000011600 */
[----:B------:R-:W-:Y:S01]  /*2d010*/  UIMAD UR4, UR16, UR11, UR4 ;  /* 0x0000000b100472a4 */ /* 0x000fe2000f8e0204 */
[----:B------:R-:W-:Y:S01]  /*2d020*/  LOP3.LUT R78, R81, 0x10, R76, 0xe2, !PT ;  /* 0x00000010514e7812 */ /* 0x000fe200078ee24c */
[----:B------:R0:W5:Y:S01]  /*2d030*/  LD.E.128 R56, desc[UR36][R204.64] ;  /* 0x00000024cc387980 */ /* 0x000162000c101d00 */
[--C-:B------:R-:W-:Y:S01]  /*2d040*/  SHF.R.S32.HI R79, RZ, 0x1f, R21.reuse ;  /* 0x0000001fff4f7819 */ /* 0x100fe20000011415 */
[----:B------:R-:W-:Y:S01]  /*2d050*/  UIADD3 UR4, UR9, UR4, URZ ;  /* 0x0000000409047290 */ /* 0x000fe2000fffe03f */
[----:B------:R-:W-:Y:S01]  /*2d060*/  ISETP.GE.AND P0, PT, R161, UR18, PT ;  /* 0x00000012a1007c0c */ /* 0x000fe2000bf06270 */
[----:B------:R-:W-:Y:S01]  /*2d070*/  IMAD.U32 R76, RZ, RZ, UR8 ;  /* 0x00000008ff4c7e24 */ /* 0x000fe2000f8e00ff */
[----:B------:R0:W5:Y:S01]  /*2d080*/  LD.E.128 R60, desc[UR36][R202.64] ;  /* 0x00000024ca3c7980 */ /* 0x000162000c101d00 */
[----:B------:R-:W-:Y:S01]  /*2d090*/  IMAD.U32 R77, RZ, RZ, UR9 ;  /* 0x00000009ff4d7e24 */ /* 0x000fe2000f8e00ff */
[----:B------:R-:W-:Y:S01]  /*2d0a0*/  ULDC.64 UR8, c[0x0][0xbe0] ;  /* 0x0002f80000087ab9 */ /* 0x000fe20000000a00 */
[----:B------:R-:W-:Y:S01]  /*2d0b0*/  IMAD.MOV R81, RZ, RZ, -R21 ;  /* 0x000000ffff517224 */ /* 0x000fe200078e0a15 */
[----:B------:R-:W-:Y:S01]  /*2d0c0*/  SEL R0, RZ, 0xffffffff, P0 ;  /* 0xffffffffff007807 */ /* 0x000fe20000000000 */
[----:B------:R-:W-:Y:S01]  /*2d0d0*/  IMAD R80, R79, UR8, RZ ;  /* 0x000000084f507c24 */ /* 0x000fe2000f8e02ff */
[----:B------:R0:W5:Y:S01]  /*2d0e0*/  LD.E.128 R64, desc[UR36][R200.64] ;  /* 0x00000024c8407980 */ /* 0x000162000c101d00 */
[----:B------:R-:W-:-:S02]  /*2d0f0*/  IMAD R79, R83, R81, R82 ;  /* 0x00000051534f7224 */ /* 0x000fc400078e0252 */
[----:B------:R-:W-:Y:S01]  /*2d100*/  IMAD.U32 R77, RZ, RZ, UR4 ;  /* 0x00000004ff4d7e24 */ /* 0x000fe2000f8e00ff */
[----:B------:R0:W5:Y:S01]  /*2d110*/  LD.E.128 R68, desc[UR36][R198.64] ;  /* 0x00000024c6447980 */ /* 0x000162000c101d00 */
[----:B------:R-:W-:Y:S01]  /*2d120*/  IMAD.SHL.U32 R85, R0, 0x20, RZ ;  /* 0x0000002000557824 */ /* 0x000fe200078e00ff */
[----:B------:R-:W-:Y:S01]  /*2d130*/  ISETP.GE.AND P0, PT, R167, UR18, PT ;  /* 0x00000012a7007c0c */ /* 0x000fe2000bf06270 */
[C---:B------:R-:W-:Y:S01]  /*2d140*/  IMAD R81, R21.reuse, UR9, R80 ;  /* 0x0000000915517c24 */ /* 0x040fe2000f8e0250 */
[----:B------:R0:W5:Y:S01]  /*2d150*/  LD.E.128 R72, desc[UR36][R196.64] ;  /* 0x00000024c4487980 */ /* 0x000162000c101d00 */
[----:B------:R-:W-:Y:S01]  /*2d160*/  SHF.R.S32.HI R80, RZ, 0x1f, R79 ;  /* 0x0000001fff507819 */ /* 0x000fe2000001144f */
[----:B------:R-:W-:Y:S01]  /*2d170*/  IMAD.WIDE.U32 R76, R21, UR8, R76 ;  /* 0x00000008154c7c25 */ /* 0x000fe2000f8e004c */
[----:B------:R-:W-:Y:S01]  /*2d180*/  ULDC.64 UR8, c[0x0][0xbd8] ;  /* 0x0002f60000087ab9 */ /* 0x000fe20000000a00 */
[----:B------:R-:W-:Y:S01]  /*2d190*/  @!PT LDS RZ, [RZ] ;  /* 0x00000000fffff984 */ /* 0x000fe20000000800 */
[----:B------:R-:W-:Y:S01]  /*2d1a0*/  @!PT LDS RZ, [RZ] ;  /* 0x00000000fffff984 */ /* 0x000fe20000000800 */
[----:B------:R-:W-:Y:S01]  /*2d1b0*/  @!PT LDS RZ, [RZ] ;  /* 0x00000000fffff984 */ /* 0x000fe20000000800 */
[----:B------:R-:W-:Y:S01]  /*2d1c0*/  @!PT LDS RZ, [RZ] ;  /* 0x00000000fffff984 */ /* 0x000fe20000000800 */
[----:B------:R1:W-:Y:S06]  /*2d1d0*/  MEMBAR.ALL.CTA ;  /* 0x0000000000007992 */ /* 0x0003ec0000008000 */
[----:B-1----:R-:W1:Y:S01]  /*2d1e0*/  FENCE.VIEW.ASYNC.S ;  /* 0x00000000000073c6 */ /* 0x002e620000000000 */
[----:B------:R-:W-:Y:S01]  /*2d1f0*/  LOP3.LUT R78, R85, 0x20, R78, 0xe2, !PT ;  /* 0x00000020554e7812 */ /* 0x000fe200078ee24e */
[----:B------:R-:W-:Y:S01]  /*2d200*/  IMAD.U32 R87, RZ, RZ, UR42 ;  /* 0x0000002aff577e24 */ /* 0x000fe2000f8e00ff */
[----:B------:R-:W-:Y:S01]  /*2d210*/  SEL R21, RZ, 0x40, P0 ;  /* 0x00000040ff157807 */ /* 0x000fe20000000000 */
[----:B------:R-:W-:Y:S01]  /*2d220*/  IMAD.IADD R77, R77, 0x1, R81 ;  /* 0x000000014d4d7824 */ /* 0x000fe200078e0251 */
[----:B------:R-:W-:Y:S01]  /*2d230*/  ISETP.GE.AND P0, PT, R166, UR18, PT ;  /* 0x00000012a6007c0c */ /* 0x000fe2000bf06270 */
[----:B------:R-:W-:Y:S01]  /*2d240*/  IMAD R80, R80, UR8, RZ ;  /* 0x0000000850507c24 */ /* 0x000fe2000f8e02ff */
[----:B------:R-:W-:Y:S01]  /*2d250*/  LOP3.LUT R0, R78, R21, RZ, 0xfc, !PT ;  /* 0x000000154e007212 */ /* 0x000fe200078efcff */
[----:B-----5:R-:W-:Y:S01]  /*2d260*/  IMAD R88, R20, R83, RZ ;  /* 0x0000005314587224 */ /* 0x020fe200078e02ff */
[----:B------:R-:W-:Y:S01]  /*2d270*/  UIADD3 UR4, UR39, 0x38820, URZ ;  /* 0x0003882027047890 */ /* 0x000fe2000fffe03f */
[----:B------:R-:W-:Y:S01]  /*2d280*/  IMAD R87, R87, 0x40, R184 ;  /* 0x0000004057577824 */ /* 0x000fe200078e02b8 */
[----:B------:R-:W-:Y:S01]  /*2d290*/  BSSY B1, `(.L_x_3314) ;  /* 0x000002f000017945 */ /* 0x000fe20003800000 */
[C---:B------:R-:W-:Y:S01]  /*2d2a0*/  IMAD R81, R79.reuse, UR9, R80 ;  /* 0x000000094f517c24 */ /* 0x040fe2000f8e0250 */
[----:B------:R-:W-:Y:S01]  /*2d2b0*/  UPRMT UR4, URZ, 0x654, UR4 ;  /* 0x000006543f047896 */ /* 0x000fe20008000004 */
        /* <DEDUP_REMOVED lines=8> */
[----:B-1----:R-:W-:Y:S01]  /*2d340*/  SYNCS.ARRIVE.TRANS64.RED.A1T0 RZ, [UR4], RZ ;  /* 0x000000ffffff79a7 */ /* 0x002fe20008100404 */
        /* <DEDUP_REMOVED lines=8> */
[CC--:B------:R-:W-:Y:S02]  /*2d3d0*/  @!P1 LEA R76, P4, R165.reuse, R86.reuse, 0x1 ;  /* 0x00000056a54c9211 */ /* 0x0c0fe400078808ff */
[-C--:B--2---:R-:W-:Y:S02]  /*2d3e0*/  @!P0 LEA.HI.X R21, R160, R85.reuse, R192, 0x1, P2 ;  /* 0x00000055a0158211 */ /* 0x084fe400010f0cc0 */
[----:B------:R-:W-:Y:S02]  /*2d3f0*/  @!P1 LEA.HI.X R77, R165, R85, R191, 0x1, P4 ;  /* 0x00000055a54d9211 */ /* 0x000fe400020f0cbf */
[----:B------:R-:W-:Y:S01]  /*2d400*/  ISETP.GE.AND P2, PT, R162, UR18, PT ;  /* 0x00000012a2007c0c */ /* 0x000fe2000bf46270 */
[----:B------:R1:W-:Y:S01]  /*2d410*/  @!P0 ST.E.128 desc[UR36][R20.64], R4 ;  /* 0x0000000414008985 */ /* 0x0003e2000c101d24 */
        /* <DEDUP_REMOVED lines=22> */
.L_x_3315:
[----:B------:R-:W-:Y:S05]  /*2d580*/  BSYNC B1 ;  /* 0x0000000000017941 */ /* 0x000fea0003800000 */
.L_x_3314:
[----:B---3--:R-:W-:Y:S01]  /*2d590*/  VIADD R4, R87, 0x20 ;  /* 0x0000002057047836 */ /* 0x008fe20000000000 */
[----:B0-----:R-:W0:Y:S04]  /*2d5a0*/  SHFL.IDX PT, R84, R84, 0x1, 0x181f ;  /* 0x00381f0054547f89 */ /* 0x001e2800000e0000 */
[----:B------:R-:W-:Y:S01]  /*2d5b0*/  ISETP.GE.AND P0, PT, R4, R88, PT ;  /* 0x000000580400720c */ /* 0x000fe20003f06270 */
[----:B------:R-:W3:-:S12]  /*2d5c0*/  SHFL.IDX PT, R83, R83, 0x1, 0x181f ;  /* 0x00381f0053537f89 */ /* 0x000ed800000e0000 */
[----:B------:R-:W-:Y:S05]  /*2d5d0*/  @P0 BRA `(.L_x_3316) ;  /* 0x0000001000200947 */ /* 0x000fea0003800000 */
[----:B------:R-:W-:Y:S02]  /*2d5e0*/  ISETP.GE.AND P1, PT, R160, UR18, PT ;  /* 0x00000012a0007c0c */ /* 0x000fe4000bf26270 */
[----:B------:R-:W-:Y:S02]  /*2d5f0*/  ISETP.GE.AND P5, PT, R165, UR18, PT ;  /* 0x00000012a5007c0c */ /* 0x000fe4000bfa6270 */
[----:B------:R-:W-:Y:S02]  /*2d600*/  ISETP.GE.AND P3, PT, R164, UR18, PT ;  /* 0x00000012a4007c0c */ /* 0x000fe4000bf66270 */
[----:B------:R-:W-:-:S07]  /*2d610*/  ISETP.GE.AND P2, PT, R163, UR18, PT ;  /* 0x00000012a3007c0c */ /* 0x000fce000bf46270 */
[CC--:B---3--:R-:W-:Y:S02]  /*2d620*/  @!P1 LEA R4, P0, R160.reuse, R83.reuse, 0x1 ;  /* 0x00000053a0049211 */ /* 0x0c8fe400078008ff */
[----:B------:R-:W-:Y:S02]  /*2d630*/  @!P5 LEA R6, P4, R165, R83, 0x1 ;  /* 0x00000053a506d211 */ /* 0x000fe400078808ff */
[-C--:B0-----:R-:W-:Y:S02]  /*2d640*/  @!P1 LEA.HI.X R5, R160, R84.reuse, R192, 0x1, P0 ;  /* 0x00000054a0059211 */ /* 0x081fe400000f0cc0 */
[----:B------:R-:W-:Y:S02]  /*2d650*/  ISETP.GE.AND P0, PT, R161, UR18, PT ;  /* 0x00000012a1007c0c */ /* 0x000fe4000bf06270 */
[----:B------:R-:W-:Y:S01]  /*2d660*/  @!P5 LEA.HI.X R7, R165, R84, R191, 0x1, P4 ;  /* 0x00000054a507d211 */ /* 0x000fe200020f0cbf */
[----:B------:R0:W-:Y:S01]  /*2d670*/  @!P1 ST.E.128 desc[UR36][R4.64], R8 ;  /* 0x0000000804009985 */ /* 0x0001e2000c101d24 */
[----:B------:R-:W-:-:S02]  /*2d680*/  ISETP.GE.AND P1, PT, R162, UR18, PT ;  /* 0x00000012a2007c0c */ /* 0x000fc4000bf26270 */
[----:B------:R-:W-:Y:S01]  /*2d690*/  LOP3.LUT P4, RZ, R0, 0x40, RZ, 0xc0, !PT ;  /* 0x0000004000ff7812 */ /* 0x000fe2000788c0ff */
[----:B------:R3:W-:Y:S01]  /*2d6a0*/  @!P5 ST.E.128 desc[UR36][R6.64], R24 ;  /* 0x000000180600d985 */ /* 0x0007e2000c101d24 */
[CC--:B------:R-:W-:Y:S02]  /*2d6b0*/  @!P3 LEA R12, P6, R164.reuse, R83.reuse, 0x1 ;  /* 0x00000053a40cb211 */ /* 0x0c0fe400078c08ff */
[C---:B------:R-:W-:Y:S02]  /*2d6c0*/  @!P2 LEA R14, P5, R163.reuse, R83, 0x1 ;  /* 0x00000053a30ea211 */ /* 0x040fe400078a08ff */
[-C--:B------:R-:W-:Y:S02]  /*2d6d0*/  @!P3 LEA.HI.X R13, R164, R84.reuse, R190, 0x1, P6 ;  /* 0x00000054a40db211 */ /* 0x080fe400030f0cbe */
[----:B------:R-:W-:-:S03]  /*2d6e0*/  @!P2 LEA.HI.X R15, R163, R84, R189, 0x1, P5 ;  /* 0x00000054a30fa211 */ /* 0x000fc600028f0cbd */
[----:B------:R3:W-:Y:S01]  /*2d6f0*/  @!P3 ST.E.128 desc[UR36][R12.64], R32 ;  /* 0x000000200c00b985 */ /* 0x0007e2000c101d24 */
        /* <DEDUP_REMOVED lines=16> */
.L_x_3311:
        /* <DEDUP_REMOVED lines=13> */
[----:B------:R-:W2:Y:S01]  /*2d8d0*/  @P1 LDG.E R8, desc[UR36][R4.64] ;  /* 0x0000002404081981 */ /* 0x000ea2000c1e1900 */
        /* <DEDUP_REMOVED lines=10> */
[----:B--2---:R-:W-:Y:S01]  /*2d980*/  @P1 R2UR UR4, R8 ;  /* 0x00000000080412ca */ /* 0x004fe200000e0000 */
[----:B01----:R-:W-:-:S14]  /*2d990*/  @P2 BRA `(.L_x_3317) ;  /* 0x0000000000102947 */ /* 0x003fdc0003800000 */
[----:B------:R-:W-:Y:S05]  /*2d9a0*/  @!P1 BRA `(.L_x_3317) ;  /* 0x00000000000c9947 */ /* 0x000fea0003800000 */
[----:B------:R-:W2:Y:S04]  /*2d9b0*/  LDG.E R7, desc[UR36][R4.64] ;  /* 0x0000002404077981 */ /* 0x000ea8000c1e1900 */
[----:B-----5:R-:W2:Y:S02]  /*2d9c0*/  LDG.E R0, desc[UR36][R4.64+0x4] ;  /* 0x0000042404007981 */ /* 0x020ea4000c1e1900 */
[----:B--2---:R-:W-:-:S07]  /*2d9d0*/  IMAD.IADD R0, R0, 0x1, -R7 ;  /* 0x0000000100007824 */ /* 0x004fce00078e0a07 */
.L_x_3317:
        /* <DEDUP_REMOVED lines=32> */
[----:B------:R-:W-:-:S03]  /*2dbe0*/  IMAD.U32 R8, RZ, RZ, UR10 ;  /* 0x0000000aff087e24 */ /* 0x000fc6000f8e00ff */
[--C-:B------:R-:W-:Y:S01]  /*2dbf0*/  SHF.R.S32.HI R5, RZ, 0x1f, R4.reuse ;  /* 0x0000001fff057819 */ /* 0x100fe20000011404 */
[----:B------:R-:W-:Y:S01]  /*2dc00*/  IMAD.MOV R7, RZ, RZ, -R4 ;  /* 0x000000ffff077224 */ /* 0x000fe200078e0a04 */
[----:B------:R-:W-:-:S03]  /*2dc10*/  IADD3 R4, P0, R4, UR8, RZ ;  /* 0x0000000804047c10 */ /* 0x000fc6000ff1e0ff */
[----:B------:R-:W-:Y:S01]  /*2dc20*/  IMAD R7, R9, R7, R6 ;  /* 0x0000000709077224 */ /* 0x000fe200078e0206 */
[----:B------:R-:W-:Y:S01]  /*2dc30*/  IADD3.X R5, R5, UR9, R8, P0, !PT ;  /* 0x0000000905057c10 */ /* 0x000fe200087fe408 */
[----:B------:R-:W-:-:S03]  /*2dc40*/  ULDC.64 UR8, c[0x0][0xc50] ;  /* 0x0003140000087ab9 */ /* 0x000fc60000000a00 */
[----:B------:R-:W-:Y:S01]  /*2dc50*/  SHF.R.S32.HI R6, RZ, 0x1f, R7 ;  /* 0x0000001fff067819 */ /* 0x000fe20000011407 */
[----:B------:R-:W-:-:S04]  /*2dc60*/  IMAD.WIDE.U32 R4, R7, UR16, R4 ;  /* 0x0000001007047c25 */ /* 0x000fc8000f8e0004 */
[----:B------:R-:W-:-:S04]  /*2dc70*/  IMAD R6, R6, UR16, RZ ;  /* 0x0000001006067c24 */ /* 0x000fc8000f8e02ff */
[----:B------:R-:W-:Y:S01]  /*2dc80*/  IMAD R9, R7, UR17, R6 ;  /* 0x0000001107097c24 */ /* 0x000fe2000f8e0206 */
[----:B------:R-:W-:-:S03]  /*2dc90*/  LEA R6, P0, R4, UR8, 0x2 ;  /* 0x0000000804067c11 */ /* 0x000fc6000f8010ff */
[----:B------:R-:W-:-:S05]  /*2dca0*/  IMAD.IADD R5, R5, 0x1, R9 ;  /* 0x0000000105057824 */ /* 0x000fca00078e0209 */
[----:B------:R-:W-:Y:S01]  /*2dcb0*/  LEA.HI.X R7, R4, UR9, R5, 0x2, P0 ;  /* 0x0000000904077c11 */ /* 0x000fe200080f1405 */
[----:B------:R-:W-:-:S05]  /*2dcc0*/  IMAD.MOV.U32 R5, RZ, RZ, -0x800000 ;  /* 0xff800000ff057424 */ /* 0x000fca00078e00ff */
[----:B------:R0:W-:Y:S02]  /*2dcd0*/  STG.E desc[UR36][R6.64], R5 ;  /* 0x0000000506007986 */ /* 0x0001e4000c101924 */
.L_x_3319:
[----:B------:R-:W-:Y:S05]  /*2dce0*/  BSYNC B1 ;  /* 0x0000000000017941 */ /* 0x000fea0003800000 */
.L_x_3318:
[----:B------:R-:W-:Y:S01]  /*2dcf0*/  ISETP.NE.AND P0, PT, R13, 0x1, PT ;  /* 0x000000010d00780c */ /* 0x000fe20003f05270 */
[----:B------:R-:W-:Y:S01]  /*2dd00*/  ULDC UR15, c[0x0][0xbc8] ;  /* 0x0002f200000f7ab9 */ /* 0x000fe20000000800 */
[----:B------:R-:W-:Y:S01]  /*2dd10*/  ULDC.64 UR16, c[0x0][0xba0] ;  /* 0x0002e80000107ab9 */ /* 0x000fe20000000a00 */
[----:B------:R-:W-:Y:S01]  /*2dd20*/  ISETP.GE.AND P1, PT, R165, UR15, PT ;  /* 0x0000000fa5007c0c */ /* 0x000fe2000bf26270 */
[----:B------:R-:W-:Y:S01]  /*2dd30*/  UIMAD UR10, UR11, UR16, URZ ;  /* 0x000000100b0a72a4 */ /* 0x000fe2000f8e023f */
[----:B------:R-:W-:Y:S01]  /*2dd40*/  ISETP.GE.AND P2, PT, R160, UR15, PT ;  /* 0x0000000fa0007c0c */ /* 0x000fe2000bf46270 */
[----:B------:R-:W-:Y:S01]  /*2dd50*/  UIMAD.WIDE.U32 UR8, UR4, UR16, URZ ;  /* 0x00000010040872a5 */ /* 0x000fe2000f8e003f */
[----:B0-----:R-:W-:Y:S01]  /*2dd60*/  SEL R6, RZ, 0xffffffff, P1 ;  /* 0xffffffffff067807 */ /* 0x001fe20000800000 */
[----:B------:R-:W-:Y:S01]  /*2dd70*/  UIMAD UR10, UR4, UR17, UR10 ;  /* 0x00000011040a72a4 */ /* 0x000fe2000f8e020a */
[----:B------:R-:W-:Y:S01]  /*2dd80*/  SEL R4, RZ, 0x1, P2 ;  /* 0x00000001ff047807 */ /* 0x000fe20001000000 */
[----:B------:R-:W-:Y:S01]  /*2dd90*/  IMAD.U32 R11, RZ, RZ, UR42 ;  /* 0x0000002aff0b7e24 */ /* 0x000fe2000f8e00ff */
[----:B------:R-:W-:Y:S01]  /*2dda0*/  ISETP.GE.AND P2, PT, R164, UR15, PT ;  /* 0x0000000fa4007c0c */ /* 0x000fe2000bf46270 */
[----:B------:R-:W-:Y:S01]  /*2ddb0*/  IMAD.SHL.U32 R7, R6, 0x2, RZ ;  /* 0x0000000206077824 */ /* 0x000fe200078e00ff */
[----:B------:R-:W0:Y:S01]  /*2ddc0*/  @P0 LDC R5, c[0x0][0xcec] ;  /* 0x00033b00ff050b82 */ /* 0x000e220000000800 */
[----:B------:R-:W-:Y:S01]  /*2ddd0*/  ULDC.64 UR16, c[0x0][0xbe8] ;  /* 0x0002fa0000107ab9 */ /* 0x000fe20000000a00 */
        /* <DEDUP_REMOVED lines=14> */
[----:B-----5:R-:W-:Y:S01]  /*2dec0*/  IMAD R27, R0, R13, RZ ;  /* 0x0000000d001b7224 */ /* 0x020fe200078e02ff */
[----:B------:R-:W-:Y:S01]  /*2ded0*/  LOP3.LUT R10, R7, 0x4, R6, 0xe2, !PT ;  /* 0x00000004070a7812 */ /* 0x000fe200078ee206 */
[----:B------:R-:W-:Y:S01]  /*2dee0*/  UIMAD UR4, UR14, UR10, URZ ;  /* 0x0000000a0e0472a4 */ /* 0x000fe2000f8e023f */
[----:B------:R-:W-:Y:S01]  /*2def0*/  IMAD.MOV.U32 R7, RZ, RZ, R8 ;  /* 0x000000ffff077224 */ /* 0x000fe200078e0008 */
[----:B------:R-:W-:Y:S01]  /*2df00*/  UIMAD.WIDE.U32 UR8, UR13, UR10, UR8 ;  /* 0x0000000a0d0872a5 */ /* 0x000fe2000f8e0008 */
[----:B------:R-:W-:Y:S01]  /*2df10*/  IMAD.SHL.U32 R11, R4, 0x8, RZ ;  /* 0x00000008040b7824 */ /* 0x000fe200078e00ff */
[----:B------:R-:W-:Y:S01]  /*2df20*/  UIMAD UR4, UR13, UR11, UR4 ;  /* 0x0000000b0d0472a4 */ /* 0x000fe2000f8e0204 */
[----:B------:R-:W-:Y:S01]  /*2df30*/  ISETP.GE.AND P2, PT, R166, UR15, PT ;  /* 0x0000000fa6007c0c */ /* 0x000fe2000bf46270 */
[----:B0-----:R-:W-:Y:S01]  /*2df40*/  @P0 IMAD.HI.U32 R6, R8, R5, RZ ;  /* 0x0000000508060227 */ /* 0x001fe200078e00ff */
[----:B------:R-:W-:Y:S01]  /*2df50*/  BSSY B1, `(.L_x_3320) ;  /* 0x000004b000017945 */ /* 0x000fe20003800000 */
[----:B------:R-:W-:Y:S01]  /*2df60*/  UIADD3 UR4, UR9, UR4, URZ ;  /* 0x0000000409047290 */ /* 0x000fe2000fffe03f */
[----:B------:R-:W-:Y:S01]  /*2df70*/  LOP3.LUT R10, R11, 0x8, R10, 0xe2, !PT ;  /* 0x000000080b0a7812 */ /* 0x000fe200078ee20a */
        /* <DEDUP_REMOVED lines=18> */
[----:B------:R-:W-:Y:S01]  /*2e0a0*/  IMAD.SHL.U32 R7, R8, 0x20, RZ ;  /* 0x0000002008077824 */ /* 0x000fe200078e00ff */
[----:B------:R-:W-:Y:S01]  /*2e0b0*/  ULDC.64 UR8, c[0x0][0xbd8] ;  /* 0x0002f60000087ab9 */ /* 0x000fe20000000a00 */
[----:B------:R-:W-:Y:S01]  /*2e0c0*/  IMAD.IADD R5, R5, 0x1, R11 ;  /* 0x0000000105057824 */ /* 0x000fe200078e020b */
[----:B------:R-:W-:Y:S01]  /*2e0d0*/  LOP3.LUT R10, R15, 0x10, R10, 0xe2, !PT ;  /* 0x000000100f0a7812 */ /* 0x000fe200078ee20a */
[----:B------:R-:W-:-:S02]  /*2e0e0*/  IMAD.U32 R11, RZ, RZ, UR42 ;  /* 0x0000002aff0b7e24 */ /* 0x000fc4000f8e00ff */
[----:B------:R-:W-:Y:S01]  /*2e0f0*/  IMAD R6, R6, UR8, RZ ;  /* 0x0000000806067c24 */ /* 0x000fe2000f8e02ff */
[----:B------:R-:W-:Y:S01]  /*2e100*/  LOP3.LUT R10, R7, 0x20, R10, 0xe2, !PT ;  /* 0x00000020070a7812 */ /* 0x000fe200078ee20a */
[----:B------:R-:W-:Y:S02]  /*2e110*/  IMAD R26, R11, 0x40, R184 ;  /* 0x000000400b1a7824 */ /* 0x000fe400078e02b8 */
[C---:B------:R-:W-:Y:S02]  /*2e120*/  IMAD R7, R9.reuse, UR9, R6 ;  /* 0x0000000909077c24 */ /* 0x040fe4000f8e0206 */
        /* <DEDUP_REMOVED lines=9> */
[----:B------:R-:W-:-:S03]  /*2e1c0*/  SEL R7, RZ, 0x80, P2 ;  /* 0x00000080ff077807 */ /* 0x000fc60001000000 */
[----:B------:R0:W2:Y:S01]  /*2e1d0*/  SHFL.IDX PT, R0, R21, RZ, 0x181f ;  /* 0x00181fff15007589 */ /* 0x0000a200000e0000 */
[----:B------:R-:W-:Y:S01]  /*2e1e0*/  LOP3.LUT R25, R24, R7, RZ, 0xfc, !PT ;  /* 0x0000000718197212 */ /* 0x000fe200078efcff */
[----:B------:R-:W-:Y:S06]  /*2e1f0*/  @P0 BRA `(.L_x_3321) ;  /* 0x0000000000800947 */ /* 0x000fec0003800000 */
[----:B------:R-:W-:Y:S02]  /*2e200*/  ISETP.GE.AND P2, PT, R160, UR15, PT ;  /* 0x0000000fa0007c0c */ /* 0x000fe4000bf46270 */
[----:B------:R-:W-:Y:S02]  /*2e210*/  ISETP.GE.AND P4, PT, R165, UR15, PT ;  /* 0x0000000fa5007c0c */ /* 0x000fe4000bf86270 */
[----:B------:R-:W-:Y:S02]  /*2e220*/  ISETP.GE.AND P5, PT, R164, UR15, PT ;  /* 0x0000000fa4007c0c */ /* 0x000fe4000bfa6270 */
[----:B------:R-:W-:-:S07]  /*2e230*/  ISETP.GE.AND P3, PT, R163, UR15, PT ;  /* 0x0000000fa3007c0c */ /* 0x000fce000bf66270 */
[CC--:B-1----:R-:W-:Y:S02]  /*2e240*/  @!P2 LEA R4, P0, R160.reuse, R14.reuse, 0x1 ;  /* 0x0000000ea004a211 */ /* 0x0c2fe400078008ff */
[C---:B------:R-:W-:Y:S02]  /*2e250*/  @!P4 LEA R6, P1, R165.reuse, R14, 0x1 ;  /* 0x0000000ea506c211 */ /* 0x040fe400078208ff */
[-C--:B--2---:R-:W-:Y:S02]  /*2e260*/  @!P2 LEA.HI.X R5, R160, R0.reuse, R192, 0x1, P0 ;  /* 0x00000000a005a211 */ /* 0x084fe400000f0cc0 */
[----:B------:R-:W-:Y:S02]  /*2e270*/  @!P4 LEA.HI.X R7, R165, R0, R191, 0x1, P1 ;  /* 0x00000000a507c211 */ /* 0x000fe400008f0cbf */
[----:B------:R-:W-:Y:S01]  /*2e280*/  ISETP.GE.AND P1, PT, R161, UR15, PT ;  /* 0x0000000fa1007c0c */ /* 0x000fe2000bf26270 */
[----:B------:R1:W-:Y:S01]  /*2e290*/  @!P2 ST.E.128 desc[UR36][R4.64], RZ ;  /* 0x000000ff0400a985 */ /* 0x0003e2000c101d24 */
[----:B------:R-:W-:-:S02]  /*2e2a0*/  ISETP.GE.AND P2, PT, R162, UR15, PT ;  /* 0x0000000fa2007c0c */ /* 0x000fc4000bf46270 */
[----:B------:R-:W-:Y:S01]  /*2e2b0*/  LOP3.LUT P0, RZ, R24, 0x40, RZ, 0xc0, !PT ;  /* 0x0000004018ff7812 */ /* 0x000fe2000780c0ff */
[----:B------:R2:W-:Y:S01]  /*2e2c0*/  @!P4 ST.E.128 desc[UR36][R6.64], RZ ;  /* 0x000000ff0600c985 */ /* 0x0005e2000c101d24 */
[CC--:B------:R-:W-:Y:S02]  /*2e2d0*/  @!P5 LEA R8, P4, R164.reuse, R14.reuse, 0x1 ;  /* 0x0000000ea408d211 */ /* 0x0c0fe400078808ff */
        /* <DEDUP_REMOVED lines=18> */
.L_x_3321:
[----:B------:R-:W-:Y:S05]  /*2e400*/  BSYNC B1 ;  /* 0x0000000000017941 */ /* 0x000fea0003800000 */
.L_x_3320:
[----:B--2---:R-:W-:Y:S01]  /*2e410*/  VIADD R0, R26, 0x20 ;  /* 0x000000201a007836 */ /* 0x004fe20000000000 */
[----:B0-----:R-:W0:Y:S04]  /*2e420*/  SHFL.IDX PT, R21, R21, 0x1, 0x181f ;  /* 0x00381f0015157f89 */ /* 0x001e2800000e0000 */
[----:B------:R-:W-:Y:S01]  /*2e430*/  ISETP.GE.AND P0, PT, R0, R27, PT ;  /* 0x0000001b0000720c */ /* 0x000fe20003f06270 */
[----:B------:R-:W2:-:S12]  /*2e440*/  SHFL.IDX PT, R20, R20, 0x1, 0x181f ;  /* 0x00381f0014147f89 */ /* 0x000e9800000e0000 */
[----:B------:R-:W-:Y:S05]  /*2e450*/  @P0 BRA `(.L_x_3316) ;  /* 0x0000000000800947 */ /* 0x000fea0003800000 */
[----:B------:R-:W-:Y:S02]  /*2e460*/  ISETP.GE.AND P5, PT, R160, UR15, PT ;  /* 0x0000000fa0007c0c */ /* 0x000fe4000bfa6270 */
[----:B------:R-:W-:Y:S02]  /*2e470*/  ISETP.GE.AND P4, PT, R165, UR15, PT ;  /* 0x0000000fa5007c0c */ /* 0x000fe4000bf86270 */
[----:B------:R-:W-:Y:S02]  /*2e480*/  ISETP.GE.AND P1, PT, R164, UR15, PT ;  /* 0x0000000fa4007c0c */ /* 0x000fe4000bf26270 */
[----:B------:R-:W-:-:S07]  /*2e490*/  ISETP.GE.AND P3, PT, R163, UR15, PT ;  /* 0x0000000fa3007c0c */ /* 0x000fce000bf66270 */
[CC--:B--23--:R-:W-:Y:S02]  /*2e4a0*/  @!P5 LEA R4, P0, R160.reuse, R20.reuse, 0x1 ;  /* 0x00000014a004d211 */ /* 0x0ccfe400078008ff */
[CC--:B------:R-:W-:Y:S02]  /*2e4b0*/  @!P4 LEA R6, P2, R165.reuse, R20.reuse, 0x1 ;  /* 0x00000014a506c211 */ /* 0x0c0fe400078408ff */
[-C--:B0-----:R-:W-:Y:S02]  /*2e4c0*/  @!P5 LEA.HI.X R5, R160, R21.reuse, R192, 0x1, P0 ;  /* 0x00000015a005d211 */ /* 0x081fe400000f0cc0 */
        /* <DEDUP_REMOVED lines=14> */
[-C--:B0-----:R-:W-:Y:S01]  /*2e5b0*/  @!P4 LEA R4, P5, R161, R20.reuse, 0x1 ;  /* 0x00000014a104c211 */ /* 0x081fe200078a08ff */
[----:B------:R4:W-:Y:S01]  /*2e5c0*/  @!P3 ST.E.128 desc[UR36][R10.64], RZ ;  /* 0x000000ff0a00b985 */ /* 0x0009e2000c101d24 */
[-C--:B-1----:R-:W-:Y:S02]  /*2e5d0*/  @P0 LEA R14, P3, R167, R20.reuse, 0x1 ;  /* 0x00000014a70e0211 */ /* 0x082fe400078608ff */
[----:B--2---:R-:W-:Y:S01]  /*2e5e0*/  @P6 LEA R6, P1, R166, R20, 0x1 ;  /* 0x00000014a6066211 */ /* 0x004fe200078208ff */
[----:B------:R4:W-:Y:S01]  /*2e5f0*/  @!P2 ST.E.128 desc[UR36][R12.64], RZ ;  /* 0x000000ff0c00a985 */ /* 0x0009e2000c101d24 */
[----:B------:R-:W-:-:S02]  /*2e600*/  @!P4 LEA.HI.X R5, R161, R21, R187, 0x1, P5 ;  /* 0x00000015a105c211 */ /* 0x000fc400028f0cbb */
[-C--:B------:R-:W-:Y:S02]  /*2e610*/  @P0 LEA.HI.X R15, R167, R21.reuse, R186, 0x1, P3 ;  /* 0x00000015a70f0211 */ /* 0x080fe400018f0cba */
[----:B------:R-:W-:Y:S01]  /*2e620*/  @P6 LEA.HI.X R7, R166, R21, R185, 0x1, P1 ;  /* 0x00000015a6076211 */ /* 0x000fe200008f0cb9 */
[----:B------:R4:W-:Y:S04]  /*2e630*/  @!P4 ST.E.128 desc[UR36][R4.64], RZ ;  /* 0x000000ff0400c985 */ /* 0x0009e8000c101d24 */
[----:B------:R4:W-:Y:S04]  /*2e640*/  @P0 ST.E.128 desc[UR36][R14.64], RZ ;  /* 0x000000ff0e000985 */ /* 0x0009e8000c101d24 */
[----:B------:R4:W-:Y:S02]  /*2e650*/  @P6 ST.E.128 desc[UR36][R6.64], RZ ;  /* 0x000000ff06006985 */ /* 0x0009e4000c101d24 */
.L_x_3316:
[----:B------:R-:W-:Y:S05]  /*2e660*/  BSYNC B0 ;  /* 0x0000000000007941 */ /* 0x000fea0003800000 */
.L_x_3310:
[----:B------:R-:W-:Y:S02]  /*2e670*/  ULDC UR4, c[0x0][0xd3c] ;  /* 0x00034f0000047ab9 */ /* 0x000fe40000000800 */
[----:B------:R-:W-:-:S06]  /*2e680*/  UISETP.GE.AND UP0, UPT, UR6, UR4, UPT ;  /* 0x000000040600728c */ /* 0x000fcc000bf06270 */
[----:B------:R-:W-:-:S13]  /*2e690*/  PLOP3.LUT P0, PT, PT, PT, UP0, 0x80, 0x0 ;  /* 0x000000000000781c */ /* 0x000fda0003f0f008 */
[----:B------:R-:W-:Y:S05]  /*2e6a0*/  @!P0 BRA `(.L_x_3322) ;  /* 0xfffffd2c00408947 */ /* 0x000fea000383ffff */
[----:B------:R-:W-:Y:S05]  /*2e6b0*/  EXIT ;  /* 0x000000000000794d */ /* 0x000fea0003800000 */
.L_x_3190:
[----:B------:R-:W-:-:S08]  /*2e6c0*/  NOP ;  /* 0x0000000000007918 */ /* 0x000fd00000000000 */
[----:B0-----:R-:W0:-:S00]  /*2e6d0*/  USETMAXREG.DEALLOC.CTAPOOL 0x18 ;  /* 0x00000018000079c8 */ /* 0x001e0000080e0500 */
        /* <DEDUP_REMOVED lines=16> */
.L_x_3323:
[----:B------:R-:W1:Y:S01]  /*2e7e0*/  S2R R0, SR_TID.X ;  /* 0x0000000000007919 */ /* 0x000e620000002100 */
[----:B------:R-:W-:Y:S01]  /*2e7f0*/  ULDC UR4, c[0x0][0xd3c] ;  /* 0x00034f0000047ab9 */ /* 0x000fe20000000800 */
[----:B------:R-:W2:Y:S01]  /*2e800*/  S2UR UR6, SR_CTAID.X ;  /* 0x00000000000679c3 */ /* 0x000ea20000002500 */
[----:B------:R-:W-:Y:S01]  /*2e810*/  ULDC UR5, c[0x0][0xd38] ;  /* 0x00034e0000057ab9 */ /* 0x000fe20000000800 */
[----:B-1----:R-:W-:-:S04]  /*2e820*/  LOP3.LUT R0, R0, 0x1f, RZ, 0xc0, !PT ;  /* 0x0000001f00007812 */ /* 0x002fc800078ec0ff */
[----:B------:R-:W-:-:S04]  /*2e830*/  ISETP.NE.AND P0, PT, R0, 0x1f, PT ;  /* 0x0000001f0000780c */ /* 0x000fc80003f05270 */
[----:B------:R-:W-:-:S13]  /*2e840*/  ISETP.GE.OR P1, PT, R0, UR4, !P0 ;  /* 0x0000000400007c0c */ /* 0x000fda000c726670 */
[----:B0-----:R-:W0:Y:S02]  /*2e850*/  @!P1 LDC.64 R2, c[0x0][0xd80] ;  /* 0x00036000ff029b82 */ /* 0x001e240000000a00 */
[----:B0-----:R-:W-:-:S05]  /*2e860*/  @!P1 IMAD.WIDE.U32 R2, R0, 0x4, R2 ;  /* 0x0000000400029825 */ /* 0x001fca00078e0002 */
[----:B------:R-:W3:Y:S01]  /*2e870*/  @!P1 LDG.E R4, desc[UR36][R2.64] ;  /* 0x0000002402049981 */ /* 0x000ee2000c1e1900 */
[C---:B------:R-:W-:Y:S01]  /*2e880*/  ISETP.NE.AND P1, PT, R0.reuse, RZ, PT ;  /* 0x000000ff0000720c */ /* 0x040fe20003f25270 */
[----:B------:R-:W-:Y:S01]  /*2e890*/  UMOV UR4, URZ ;  /* 0x0000003f00047c82 */ /* 0x000fe20008000000 */
[C---:B------:R-:W-:Y:S01]  /*2e8a0*/  ISETP.GE.U32.AND P2, PT, R0.reuse, 0x2, PT ;  /* 0x000000020000780c */ /* 0x040fe20003f46070 */
[----:B------:R-:W-:Y:S01]  /*2e8b0*/  IMAD.MOV.U32 R16, RZ, RZ, RZ ;  /* 0x000000ffff107224 */ /* 0x000fe200078e00ff */
[C---:B------:R-:W-:Y:S02]  /*2e8c0*/  ISETP.GE.U32.AND P3, PT, R0.reuse, 0x4, PT ;  /* 0x000000040000780c */ /* 0x040fe40003f66070 */
[C---:B------:R-:W-:Y:S02]  /*2e8d0*/  ISETP.GE.U32.AND P4, PT, R0.reuse, 0x8, PT ;  /* 0x000000080000780c */ /* 0x040fe40003f86070 */
[----:B------:R-:W-:Y:S01]  /*2e8e0*/  ISETP.GE.U32.AND P5, PT, R0, 0x10, PT ;  /* 0x000000100000780c */ /* 0x000fe20003fa6070 */
[----:B---3--:R-:W0:Y:S02]  /*2e8f0*/  SHFL.UP PT, R5, R4, 0x1, RZ ;  /* 0x0420000004057989 */ /* 0x008e2400000e00ff */
        /* <DEDUP_REMOVED lines=17> */
[----:B--2---:R-:W-:-:S13]  /*2ea10*/  ISETP.GT.AND P6, PT, R6, UR6, PT ;  /* 0x0000000606007c0c */ /* 0x004fda000bfc4270 */
[----:B------:R-:W-:Y:S05]  /*2ea20*/  @P6 BRA `(.L_x_3325) ;  /* 0x00000000009c6947 */ /* 0x000fea0003800000 */
[----:B------:R-:W0:Y:S01]  /*2ea30*/  LDC R5, c[0x0][0xd3c] ;  /* 0x00034f00ff057b82 */ /* 0x000e220000000800 */
[----:B------:R-:W-:Y:S01]  /*2ea40*/  IMAD.MOV.U32 R6, RZ, RZ, R3 ;  /* 0x000000ffff067224 */ /* 0x000fe200078e0003 */
[----:B------:R-:W-:Y:S01]  /*2ea50*/  UMOV UR4, URZ ;  /* 0x0000003f00047c82 */ /* 0x000fe20008000000 */
[----:B------:R-:W-:Y:S01]  /*2ea60*/  ULDC UR7, c[0x0][0xd3c] ;  /* 0x00034f0000077ab9 */ /* 0x000fe20000000800 */
[----:B------:R-:W-:-:S05]  /*2ea70*/  ULDC UR5, c[0x0][0xd38] ;  /* 0x00034e0000057ab9 */ /* 0x000fca0000000800 */
.L_x_3329:
        /* <DEDUP_REMOVED lines=12> */
.L_x_3328:
[----:B------:R-:W-:Y:S05]  /*2eb40*/  BSYNC B0 ;  /* 0x0000000000007941 */ /* 0x000fea0003800000 */
.L_x_3327:
        /* <DEDUP_REMOVED lines=21> */
.L_x_3325:
        /* <DEDUP_REMOVED lines=18> */
[----:B------:R-:W-:-:S06]  /*2edc0*/  VIADD R16, R7, 0xffffffff ;  /* 0xffffffff07107836 */ /* 0x000fcc0000000000 */
[----:B------:R2:W3:Y:S02]  /*2edd0*/  SHFL.IDX PT, R16, R5, R16, 0x1f ;  /* 0x00001f1005107589 */ /* 0x0004e400000e0000 */
.L_x_3330:
[--C-:B-12---:R-:W-:Y:S02]  /*2ede0*/  IMAD.MOV R5, RZ, RZ, -R3.reuse ;  /* 0x000000ffff057224 */ /* 0x106fe400078e0a03 */
[----:B---3--:R-:W-:Y:S01]  /*2edf0*/  IMAD R16, R16, UR5, R6 ;  /* 0x0000000510107c24 */ /* 0x008fe2000f8e0206 */
[----:B------:R-:W-:Y:S01]  /*2ee00*/  IABS R6, R8 ;  /* 0x0000000800067213 */ /* 0x000fe20000000000 */
[----:B------:R-:W-:Y:S02]  /*2ee10*/  IMAD R5, R5, R10, RZ ;  /* 0x0000000a05057224 */ /* 0x000fe400078e02ff */
[----:B------:R-:W-:Y:S02]  /*2ee20*/  IMAD.MOV.U32 R2, RZ, RZ, RZ ;  /* 0x000000ffff027224 */ /* 0x000fe400078e00ff */
[----:B------:R-:W-:Y:S02]  /*2ee30*/  IMAD.MOV R6, RZ, RZ, -R6 ;  /* 0x000000ffff067224 */ /* 0x000fe400078e0a06 */
[----:B------:R-:W-:Y:S01]  /*2ee40*/  IMAD.HI.U32 R2, R3, R5, R2 ;  /* 0x0000000503027227 */ /* 0x000fe200078e0002 */
[----:B------:R-:W-:-:S04]  /*2ee50*/  IADD3 R5, -R16, UR6, RZ ;  /* 0x0000000610057c10 */ /* 0x000fc8000fffe1ff */
        /* <DEDUP_REMOVED lines=17> */
[----:B------:R-:W-:-:S04]  /*2ef70*/  VIADDMNMX R9, R10, UR5, R9, PT ;  /* 0x000000050a097c46 */ /* 0x000fc8000b800109 */
[-C--:B------:R-:W-:Y:S02]  /*2ef80*/  IABS R7, R9.reuse ;  /* 0x0000000900077213 */ /* 0x080fe40000000000 */
[----:B------:R-:W-:Y:S02]  /*2ef90*/  IABS R8, R9 ;  /* 0x0000000900087213 */ /* 0x000fe40000000000 */
[----:B------:R-:W1:Y:S03]  /*2efa0*/  I2F.RP R10, R7 ;  /* 0x00000007000a7306 */ /* 0x000e660000209400 */
[----:B------:R-:W-:-:S05]  /*2efb0*/  IMAD.MOV R8, RZ, RZ, -R8 ;  /* 0x000000ffff087224 */ /* 0x000fca00078e0a08 */
[----:B-1----:R-:W1:Y:S02]  /*2efc0*/  MUFU.RCP R10, R10 ;  /* 0x0000000a000a7308 */ /* 0x002e640000001000 */
[----:B-1----:R-:W-:-:S06]  /*2efd0*/  VIADD R3, R10, 0xffffffe ;  /* 0x0ffffffe0a037836 */ /* 0x002fcc0000000000 */
[----:B------:R-:W1:Y:S02]  /*2efe0*/  F2I.FTZ.U32.TRUNC.NTZ R3, R3 ;  /* 0x0000000300037305 */ /* 0x000e64000021f000 */
        /* <DEDUP_REMOVED lines=18> */
[----:B------:R-:W-:-:S03]  /*2f110*/  IMAD.MOV R9, RZ, RZ, -R9 ;  /* 0x000000ffff097224 */ /* 0x000fc600078e0a09 */
[----:B------:R-:W-:Y:S01]  /*2f120*/  LOP3.LUT R17, RZ, R2, RZ, 0x33, !PT ;  /* 0x00000002ff117212 */ /* 0x000fe200078e33ff */
[----:B------:R-:W-:-:S04]  /*2f130*/  IMAD R18, R2, R9, R5 ;  /* 0x0000000902127224 */ /* 0x000fc800078e0205 */
[----:B------:R-:W-:Y:S01]  /*2f140*/  IMAD.IADD R17, R4, 0x1, R17 ;  /* 0x0000000104117824 */ /* 0x000fe200078e0211 */
[----:B------:R-:W-:Y:S06]  /*2f150*/  BRA `(.L_x_3331) ;  /* 0x00000000000c7947 */ /* 0x000fec0003800000 */
.L_x_3326:
[----:B------:R-:W-:Y:S02]  /*2f160*/  IMAD.MOV.U32 R17, RZ, RZ, RZ ;  /* 0x000000ffff117224 */ /* 0x000fe400078e00ff */
[----:B------:R-:W-:Y:S02]  /*2f170*/  IMAD.U32 R16, RZ, RZ, UR6 ;  /* 0x00000006ff107e24 */ /* 0x000fe4000f8e00ff */
[----:B------:R-:W-:-:S07]  /*2f180*/  IMAD.MOV.U32 R18, RZ, RZ, RZ ;  /* 0x000000ffff127224 */ /* 0x000fce00078e00ff */
.L_x_3331:
[----:B------:R-:W-:-:S13]  /*2f190*/  ISETP.NE.AND P0, PT, R0, RZ, PT ;  /* 0x000000ff0000720c */ /* 0x000fda0003f05270 */
[----:B------:R-:W1:Y:S01]  /*2f1a0*/  @!P0 S2R R3, SR_CgaCtaId ;  /* 0x0000000000038919 */ /* 0x000e620000008800 */
[----:B------:R-:W-:-:S04]  /*2f1b0*/  @!P0 MOV R0, 0x400 ;  /* 0x0000040000008802 */ /* 0x000fc80000000f00 */
[----:B-1----:R-:W-:-:S05]  /*2f1c0*/  @!P0 LEA R0, R3, R0, 0x18 ;  /* 0x0000000003008211 */ /* 0x002fca00078ec0ff */
[----:B------:R1:W-:Y:S01]  /*2f1d0*/  @!P0 STS.128 [R0+0x388d0], R16 ;  /* 0x0388d01000008388 */ /* 0x0003e20000000c00 */
[----:B------:R-:W-:Y:S06]  /*2f1e0*/  BAR.ARV 0x5, 0x180 ;  /* 0x0146000000007b1d */ /* 0x000fec0000002000 */
.L_x_3324:
[----:B-1----:R-:W-:Y:S01]  /*2f1f0*/  IMAD.MOV.U32 R0, RZ, RZ, 0x1 ;  /* 0x00000001ff007424 */ /* 0x002fe200078e00ff */
[----:B------:R1:W-:Y:S01]  /*2f200*/  STL [R1+0x448], RZ ;  /* 0x000448ff01007387 */ /* 0x0003e20000100800 */
[----:B------:R-:W-:Y:S02]  /*2f210*/  ULDC UR4, c[0x0][0xd3c] ;  /* 0x00034f0000047ab9 */ /* 0x000fe40000000800 */
[----:B--2---:R-:W-:Y:S01]  /*2f220*/  ISETP.GE.AND P0, PT, R19, UR4, PT ;  /* 0x0000000413007c0c */ /* 0x004fe2000bf06270 */
[----:B------:R1:W-:Y:S04]  /*2f230*/  STL [R1+0x454], R0 ;  /* 0x0004540001007387 */ /* 0x0003e80000100800 */
[----:B------:R1:W-:Y:S08]  /*2f240*/  STL [R1+0x4a0], RZ ;  /* 0x0004a0ff01007387 */ /* 0x0003f00000100800 */
[----:B-1----:R-:W-:Y:S05]  /*2f250*/  @P0 BRA `(.L_x_3332) ;  /* 0x0000007400080947 */ /* 0x002fea0003800000 */
[----:B------:R-:W1:Y:S01]  /*2f260*/  S2R R5, SR_TID.X ;  /* 0x0000000000057919 */ /* 0x000e620000002100 */
[----:B------:R-:W2:Y:S01]  /*2f270*/  S2UR UR5, SR_CgaCtaId ;  /* 0x00000000000579c3 */ /* 0x000ea20000008800 */
[----:B------:R-:W-:Y:S01]  /*2f280*/  UMOV UR4, 0x400 ;  /* 0x0000040000047882 */ /* 0x000fe20000000000 */
[----:B------:R-:W-:Y:S01]  /*2f290*/  BSSY B8, `(.L_x_3332) ;  /* 0x000073e000087945 */ /* 0x000fe20003800000 */
[----:B------:R-:W-:Y:S01]  /*2f2a0*/  STL [R1+0x4a0], RZ ;  /* 0x0004a0ff01007387 */ /* 0x000fe20000100800 */
[----:B------:R-:W-:Y:S01]  /*2f2b0*/  ULDC UR38, c[0x0][0xc] ;  /* 0x0000030000267ab9 */ /* 0x000fe20000000800 */
[----:B------:R-:W-:Y:S02]  /*2f2c0*/  ULDC.64 UR40, c[0x0][0x198] ;  /* 0x0000660000287ab9 */ /* 0x000fe40000000a00 */
[----:B------:R-:W-:Y:S01]  /*2f2d0*/  STL [R1+0x448], RZ ;  /* 0x000448ff01007387 */ /* 0x000fe20000100800 */
        /* <DEDUP_REMOVED lines=16> */
[----:B------:R2:W-:Y:S01]  /*2f3e0*/  STL [R1+0x454], R2 ;  /* 0x0004540201007387 */ /* 0x0005e20000100800 */
[C---:B0-----:R-:W-:Y:S02]  /*2f3f0*/  LOP3.LUT R4, R0.reuse, 0x40, RZ, 0xfc, !PT ;  /* 0x0000004000047812 */ /* 0x041fe400078efcff */
[C---:B------:R-:W-:Y:S02]  /*2f400*/  LOP3.LUT R4, R0.reuse, 0x100, RZ, 0xfc, !PT ;  /* 0x0000010000047812 */ /* 0x040fe400078efcff */
[C---:B-1----:R-:W-:Y:S02]  /*2f410*/  LOP3.LUT R3, R0.reuse, 0x80, RZ, 0xfc, !PT ;  /* 0x0000008000037812 */ /* 0x042fe400078efcff */
[----:B------:R-:W-:-:S02]  /*2f420*/  LOP3.LUT R3, R0, 0x140, RZ, 0xfc, !PT ;  /* 0x0000014000037812 */ /* 0x000fc400078efcff */
[C---:B--2---:R-:W-:Y:S02]  /*2f430*/  LOP3.LUT R2, R0.reuse, 0xc0, RZ, 0xfc, !PT ;  /* 0x000000c000027812 */ /* 0x044fe400078efcff */
[C---:B------:R-:W-:Y:S02]  /*2f440*/  LOP3.LUT R2, R0.reuse, 0x180, RZ, 0xfc, !PT ;  /* 0x0000018000027812 */ /* 0x040fe400078efcff */
[----:B------:R-:W-:-:S07]  /*2f450*/  LOP3.LUT R0, R0, 0x1c0, RZ, 0xfc, !PT ;  /* 0x000001c000007812 */ /* 0x000fce00078efcff */
.L_x_3464:
[----:B------:R-:W-:Y:S05]  /*2f460*/  YIELD ;  /* 0x0000000000007946 */ /* 0x000fea0003800000 */
[----:B------:R-:W-:Y:S01]  /*2f470*/  ULDC.64 UR4, c[0x0][0xb20] ;  /* 0x0002c80000047ab9 */ /* 0x000fe20000000a00 */
[----:B---3--:R-:W-:Y:S01]  /*2f480*/  IMAD.MOV.U32 R0, RZ, RZ, RZ ;  /* 0x000000ffff007224 */ /* 0x008fe200078e00ff */
[----:B------:R-:W-:Y:S01]  /*2f490*/  ISETP.NE.U32.AND P0, PT, RZ, UR4, PT ;  /* 0x00000004ff007c0c */ /* 0x000fe2000bf05070 */
[----:B0-----:R-:W0:Y:S01]  /*2f4a0*/  LDC.64 R4, c[0x0][0xaf8] ;  /* 0x0002be00ff047b82 */ /* 0x001e220000000a00 */
[----:B-1----:R-:W-:Y:S01]  /*2f4b0*/  CS2R R8, SRZ ;  /* 0x0000000000087805 */ /* 0x002fe2000001ff00 */
[----:B------:R-:W-:Y:S01]  /*2f4c0*/  ULDC.64 UR6, c[0x0][0xb00] ;  /* 0x0002c00000067ab9 */ /* 0x000fe20000000a00 */
[----:B------:R-:W-:Y:S01]  /*2f4d0*/  ISETP.NE.AND.EX P0, PT, RZ, UR5, PT, P0 ;  /* 0x00000005ff007c0c */ /* 0x000fe2000bf05300 */
[----:B------:R-:W-:-:S12]  /*2f4e0*/  ULDC.64 UR4, c[0x0][0xb10] ;  /* 0x0002c40000047ab9 */ /* 0x000fd80000000a00 */
[----:B------:R-:W1:Y:S02]  /*2f4f0*/  @P0 LDC.64 R2, c[0x0][0xb20] ;  /* 0x0002c800ff020b82 */ /* 0x000e640000000a00 */
        /* <DEDUP_REMOVED lines=11> */
[----:B--2---:R-:W1:Y:S08]  /*2f5b0*/  @P2 LDC.64 R6, c[0x0][0xb10] ;  /* 0x0002c400ff062b82 */ /* 0x004e700000000a00 */
        /* <DEDUP_REMOVED lines=23> */
.L_x_3333:
        /* <DEDUP_REMOVED lines=10> */
.L_x_3334:
[----:B------:R-:W-:Y:S05]  /*2f7d0*/  @!P1 BRA `(.L_x_3335) ;  /* 0x00000000000c9947 */ /* 0x000fea0003800000 */
[----:B------:R-:W2:Y:S04]  /*2f7e0*/  LDG.E R6, desc[UR36][R2.64] ;  /* 0x0000002402067981 */ /* 0x000ea8000c1e1900 */
[----:B------:R-:W2:Y:S02]  /*2f7f0*/  LDG.E R2, desc[UR36][R2.64+0x4] ;  /* 0x0000042402027981 */ /* 0x000ea4000c1e1900 */
[----:B--2---:R-:W-:-:S07]  /*2f800*/  IMAD.IADD R6, R2, 0x1, -R6 ;  /* 0x0000000102067824 */ /* 0x004fce00078e0a06 */
.L_x_3335:
        /* <DEDUP_REMOVED lines=28> */
.L_x_3338:
[----:B------:R-:W-:-:S13]  /*2f9d0*/  ISETP.NE.AND P0, PT, R3, 0x1, PT ;  /* 0x000000010300780c */ /* 0x000fda0003f05270 */
[----:B------:R-:W2:Y:S02]  /*2f9e0*/  @P0 LDC.64 R4, c[0x0][0xae0] ;  /* 0x0002b800ff040b82 */ /* 0x000ea40000000a00 */
[----:B--2---:R-:W-:-:S05]  /*2f9f0*/  @P0 IMAD.HI.U32 R4, R7, R4, RZ ;  /* 0x0000000407040227 */ /* 0x004fca00078e00ff */
[----:B------:R-:W-:-:S07]  /*2fa00*/  @P0 SHF.R.U32.HI R7, RZ, R5, R4 ;  /* 0x00000005ff070219 */ /* 0x000fce0000011604 */
.L_x_3339:
[----:B------:R-:W-:Y:S05]  /*2fa10*/  BSYNC B0 ;  /* 0x0000000000007941 */ /* 0x000fea0003800000 */
.L_x_3337:
[----:B------:R-:W-:-:S05]  /*2fa20*/  IMAD R7, R7, R3, R3 ;  /* 0x0000000307077224 */ /* 0x000fca00078e0203 */
[----:B------:R-:W-:-:S07]  /*2fa30*/  VIMNMX R2, R2, R7, PT ;  /* 0x0000000702027248 */ /* 0x000fce0003fe0100 */
.L_x_3336:
        /* <DEDUP_REMOVED lines=29> */
.L_x_3342:
[----:B------:R-:W-:-:S13]  /*2fc10*/  ISETP.NE.AND P0, PT, R3, 0x1, PT ;  /* 0x000000010300780c */ /* 0x000fda0003f05270 */
[----:B------:R-:W3:Y:S02]  /*2fc20*/  @P0 LDC.64 R4, c[0x0][0xae0] ;  /* 0x0002b800ff040b82 */ /* 0x000ee40000000a00 */
[----:B---3--:R-:W-:-:S05]  /*2fc30*/  @P0 IMAD.HI.U32 R4, R2, R4, RZ ;  /* 0x0000000402040227 */ /* 0x008fca00078e00ff */
[----:B------:R-:W-:-:S07]  /*2fc40*/  @P0 SHF.R.U32.HI R2, RZ, R5, R4 ;  /* 0x00000005ff020219 */ /* 0x000fce0000011604 */
.L_x_3343:
[----:B------:R-:W-:Y:S05]  /*2fc50*/  BSYNC B0 ;  /* 0x0000000000007941 */ /* 0x000fea0003800000 */
.L_x_3341:
[----:B------:R-:W-:-:S05]  /*2fc60*/  IMAD R2, R2, R3, RZ ;  /* 0x0000000302027224 */ /* 0x000fca00078e02ff */
[----:B------:R-:W-:-:S07]  /*2fc70*/  VIMNMX R0, R0, R2, !PT ;  /* 0x0000000200007248 */ /* 0x000fce0007fe0100 */
.L_x_3340:
        /* <DEDUP_REMOVED lines=13> */
[----:B------:R-:W-:Y:S02]  /*2fd50*/  VOTEU.ANY UR4, UPT, PT ;  /* 0x0000000000047886 */ /* 0x000fe400038e0100 */
[----:B------:R-:W3:Y:S08]  /*2fd60*/  FLO.U32 R0, UR4 ;  /* 0x0000000400007d00 */ /* 0x000ef000080e0000 */
[----:B------:R-:W4:Y:S01]  /*2fd70*/  POPC R4, UR4 ;  /* 0x0000000400047d09 */ /* 0x000f220008000000 */
[----:B---3--:R-:W-:-:S02]  /*2fd80*/  ISETP.EQ.U32.AND P0, PT, R0, R2, PT ;  /* 0x000000020000720c */ /* 0x008fc40003f02070 */
[----:B------:R-:W4:Y:S11]  /*2fd90*/  LDC.64 R2, c[0x0][0xd60] ;  /* 0x00035800ff027b82 */ /* 0x000f360000000a00 */
[----:B----4-:R-:W3:Y:S04]  /*2fda0*/  @P0 ATOMG.E.ADD.STRONG.GPU PT, R2, desc[UR36][R2.64], R4 ;  /* 0x00000004020209a8 */ /* 0x010ee800081ee1e4 */
[----:B---3--:R3:W4:Y:S02]  /*2fdb0*/  SHFL.IDX PT, R2, R2, R0, 0x1f ;  /* 0x00001f0002027589 */ /* 0x00872400000e0000 */
[----:B---3--:R-:W3:Y:S02]  /*2fdc0*/  S2R R0, SR_LTMASK ;  /* 0x0000000000007919 */ /* 0x008ee40000003900 */
[----:B---3--:R-:W-:-:S06]  /*2fdd0*/  LOP3.LUT R0, R0, UR4, RZ, 0xc0, !PT ;  /* 0x0000000400007c12 */ /* 0x008fcc000f8ec0ff */
[----:B------:R-:W4:Y:S02]  /*2fde0*/  POPC R0, R0 ;  /* 0x0000000000007309 */ /* 0x000f240000000000 */
[----:B----4-:R-:W-:Y:S01]  /*2fdf0*/  IADD3 R16, R2, UR38, R0 ;  /* 0x0000002602107c10 */ /* 0x010fe2000fffe000 */
[----:B------:R-:W-:Y:S06]  /*2fe00*/  BRA `(.L_x_3346) ;  /* 0x0000005800fc7947 */ /* 0x000fec0003800000 */
.L_x_3345:
[----:B------:R-:W3:Y:S01]  /*2fe10*/  LDL R17, [R1+0x440] ;  /* 0x0004400001117983 */ /* 0x000ee20000100800 */
        /* <DEDUP_REMOVED lines=20> */
.L_x_3348:
[----:B------:R-:W-:Y:S05]  /*2ff60*/  BSYNC B6 ;  /* 0x0000000000067941 */ /* 0x000fea0003800000 */
.L_x_3347:
        /* <DEDUP_REMOVED lines=20> */
.L_x_3351:
        /* <DEDUP_REMOVED lines=15> */
.L_x_3350:
[----:B------:R-:W-:Y:S05]  /*301a0*/  BSYNC B6 ;  /* 0x0000000000067941 */ /* 0x000fea0003800000 */
.L_x_3349:
        /* <DEDUP_REMOVED lines=23> */
.L_x_3478:
        /* <DEDUP_REMOVED lines=11> */
.L_x_3481:
        /* <DEDUP_REMOVED lines=24> */
.L_x_3355:
[----:B--2---:R-:W2:Y:S04]  /*30550*/  LDL R7, [R1+0x440] ;  /* 0x0004400001077983 */ /* 0x004ea80000100800 */
[----:B----4-:R-:W2:Y:S04]  /*30560*/  LDL R0, [R1+0x448] ;  /* 0x0004480001007983 */ /* 0x010ea80000100800 */
[----:B---3--:R-:W3:Y:S01]  /*30570*/  LDL R2, [R1+0x454] ;  /* 0x0004540001027983 */ /* 0x008ee20000100800 */
[----:B--2---:R-:W-:Y:S01]  /*30580*/  IMAD R0, R0, 0x8, R7 ;  /* 0x0000000800007824 */ /* 0x004fe200078e0207 */
[----:B---3--:R-:W-:-:S04]  /*30590*/  SHF.L.U32 R2, R2, 0x1f, RZ ;  /* 0x0000001f02027819 */ /* 0x008fc800000006ff */
[----:B------:R-:W2:Y:S02]  /*305a0*/  SYNCS.PHASECHK.TRANS64.TRYWAIT P0, [R0+URZ+0x38840], R2 ;  /* 0x03884002000075a7 */ /* 0x000ea4000800017f */
[----:B--2---:R-:W-:Y:S05]  /*305b0*/  @!P0 BRA `(.L_x_3356) ;  /* 0x0000006400ec8947 */ /* 0x004fea0003800000 */
.L_x_3482:
        /* <DEDUP_REMOVED lines=11> */
.L_x_3357:
[----:B------:R-:W3:Y:S04]  /*30670*/  LDL R5, [R1+0x440] ;  /* 0x0004400001057983 */ /* 0x000ee80000100800 */
        /* <DEDUP_REMOVED lines=25> */
.L_x_3353:
[----:B----4-:R-:W4:Y:S04]  /*30810*/  LDL R0, [R1+0x440] ;  /* 0x0004400001007983 */ /* 0x010f280000100800 */
[----:B---3--:R-:W3:Y:S01]  /*30820*/  LDL R2, [R1+0x46c] ;  /* 0x00046c0001027983 */ /* 0x008ee20000100800 */
[----:B------:R-:W-:Y:S05]  /*30830*/  WARPSYNC.ALL ;  /* 0x0000000000007948 */ /* 0x000fea0003800000 */
[----:B------:R-:W-:Y:S01]  /*30840*/  ULDC.64 UR4, c[0x0][0xaf8] ;  /* 0x0002be0000047ab9 */ /* 0x000fe20000000a00 */
[----:B------:R-:W-:Y:S01]  /*30850*/  BSSY B6, `(.L_x_3358) ;  /* 0x0000020000067945 */ /* 0x000fe20003800000 */
[----:B------:R-:W-:Y:S01]  /*30860*/  BAR.SYNC.DEFER_BLOCKING 0x8, 0x100 ;  /* 0x0204000000007b1d */ /* 0x000fe20000010000 */
[----:B------:R-:W-:-:S04]  /*30870*/  ISETP.NE.U32.AND P0, PT, RZ, UR4, PT ;  /* 0x00000004ff007c0c */ /* 0x000fc8000bf05070 */
[----:B------:R-:W-:Y:S01]  /*30880*/  ISETP.NE.AND.EX P0, PT, RZ, UR5, PT, P0 ;  /* 0x00000005ff007c0c */ /* 0x000fe2000bf05300 */
[----:B----4-:R-:W-:Y:S01]  /*30890*/  VIADD R0, R0, 0x20400 ;  /* 0x0002040000007836 */ /* 0x010fe20000000000 */
[----:B---3--:R-:W-:-:S04]  /*308a0*/  SHF.R.S32.HI R3, RZ, 0x1f, R2 ;  /* 0x0000001fff037819 */ /* 0x008fc80000011402 */
[----:B------:R-:W-:Y:S02]  /*308b0*/  LOP3.LUT P1, RZ, R0, 0x3ff, RZ, 0xc0, !PT ;  /* 0x000003ff00ff7812 */ /* 0x000fe4000782c0ff */
[----:B------:R-:W-:Y:S01]  /*308c0*/  SHF.R.S32.HI R0, RZ, 0x1f, R19 ;  /* 0x0000001fff007819 */ /* 0x000fe20000011413 */
[----:B------:R-:W-:Y:S01]  /*308d0*/  STL [R1+0x488], R3 ;  /* 0x0004880301007387 */ /* 0x000fe20000100800 */
[----:B------:R-:W-:Y:S02]  /*308e0*/  SHF.R.S32.HI R2, RZ, 0x1f, R18 ;  /* 0x0000001fff027819 */ /* 0x000fe40000011412 */
[----:B------:R-:W-:-:S03]  /*308f0*/  SEL R0, R0, RZ, !P0 ;  /* 0x000000ff00007207 */ /* 0x000fc60004000000 */
[----:B------:R-:W-:Y:S04]  /*30900*/  STL [R1+0x490], R2 ;  /* 0x0004900201007387 */ /* 0x000fe80000100800 */
[----:B------:R3:W-:Y:S02]  /*30910*/  STL [R1+0x494], R0 ;  /* 0x0004940001007387 */ /* 0x0007e40000100800 */
[----:B---3--:R-:W-:-:S05]  /*30920*/  SEL R0, R19, RZ, !P0 ;  /* 0x000000ff13007207 */ /* 0x008fca0004000000 */
[----:B------:R3:W-:Y:S01]  /*30930*/  STL [R1+0x47c], R0 ;  /* 0x00047c0001007387 */ /* 0x0007e20000100800 */
[----:B------:R-:W-:Y:S05]  /*30940*/  @!P1 BRA `(.L_x_3359) ;  /* 0x0000000000409947 */ /* 0x000fea0003800000 */
[----:B------:R-:W-:Y:S01]  /*30950*/  MOV R2, 0x0 ;  /* 0x0000000000027802 */ /* 0x000fe20000000f00 */
[----:B------:R-:W-:Y:S01]  /*30960*/  ULDC.64 UR4, c[0x4][0x90] ;  /* 0x0100240000047ab9 */ /* 0x000fe20000000a00 */
[----:B------:R-:W-:Y:S01]  /*30970*/  ULDC.64 UR6, c[0x4][0x98] ;  /* 0x0100260000067ab9 */ /* 0x000fe20000000a00 */
[----:B------:R-:W-:Y:S01]  /*30980*/  ULDC.64 UR8, c[0x4][0x20] ;  /* 0x0100080000087ab9 */ /* 0x000fe20000000a00 */
[----:B------:R-:W-:Y:S02]  /*30990*/  IMAD.U32 R4, RZ, RZ, UR4 ;  /* 0x00000004ff047e24 */ /* 0x000fe4000f8e00ff */
[----:B------:R-:W4:Y:S01]  /*309a0*/  LDC.64 R2, c[0x4][R2] ;  /* 0x0100000002027b82 */ /* 0x000f220000000a00 */
        /* <DEDUP_REMOVED lines=9> */
[----:B01-34-:R-:W-:Y:S05]  /*30a40*/  CALL.ABS.NOINC R2 ;  /* 0x0000000002007343 */ /* 0x01bfea0003c00000 */
.L_x_3359:
[----:B------:R-:W-:Y:S05]  /*30a50*/  BSYNC B6 ;  /* 0x0000000000067941 */ /* 0x000fea0003800000 */
.L_x_3358:
[----:B------:R-:W4:Y:S01]  /*30a60*/  LDL R11, [R1+0x478] ;  /* 0x00047800010b7983 */ /* 0x000f220000100800 */
[----:B--2---:R-:W2:Y:S01]  /*30a70*/  LDC R7, c[0x0][0x448] ;  /* 0x00011200ff077b82 */ /* 0x004ea20000000800 */
[----:B------:R-:W-:Y:S01]  /*30a80*/  ULDC.64 UR4, c[0x0][0x298] ;  /* 0x0000a60000047ab9 */ /* 0x000fe20000000a00 */
[----:B------:R-:W-:Y:S01]  /*30a90*/  ULDC.64 UR6, c[0x0][0x280] ;  /* 0x0000a00000067ab9 */ /* 0x000fe20000000a00 */
[----:B------:R-:W4:Y:S04]  /*30aa0*/  LDL R4, [R1+0x488] ;  /* 0x0004880001047983 */ /* 0x000f280000100800 */
[----:B------:R-:W4:Y:S04]  /*30ab0*/  LDL R10, [R1+0x46c] ;  /* 0x00046c00010a7983 */ /* 0x000f280000100800 */
[----:B01----:R-:W4:Y:S01]  /*30ac0*/  LDL R9, [R1+0x490] ;  /* 0x0004900001097983 */ /* 0x003f220000100800 */
[----:B------:R-:W0:Y:S01]  /*30ad0*/  S2R R2, SR_TID.X ;  /* 0x0000000000027919 */ /* 0x000e220000002100 */
[----:B---3--:R-:W1:Y:S02]  /*30ae0*/  S2R R0, SR_TID.X ;  /* 0x0000000000007919 */ /* 0x008e640000002100 */
[----:B------:R-:W3:Y:S01]  /*30af0*/  LDL R8, [R1+0x494] ;  /* 0x0004940001087983 */ /* 0x000ee20000100800 */
[----:B--2---:R-:W-:-:S03]  /*30b00*/  ISETP.NE.AND P0, PT, R7, 0x1, PT ;  /* 0x000000010700780c */ /* 0x004fc60003f05270 */
[----:B------:R-:W2:Y:S10]  /*30b10*/  LDL R6, [R1+0x47c] ;  /* 0x00047c0001067983 */ /* 0x000eb40000100800 */
[----:B------:R-:W4:Y:S01]  /*30b20*/  @P0 LDC R3, c[0x0][0x450] ;  /* 0x00011400ff030b82 */ /* 0x000f220000000800 */
[----:B0-----:R-:W-:-:S04]  /*30b30*/  LOP3.LUT R2, R2, 0x7f, RZ, 0xc0, !PT ;  /* 0x0000007f02027812 */ /* 0x001fc800078ec0ff */
[----:B------:R-:W-:Y:S01]  /*30b40*/  SHF.R.U32.HI R2, RZ, 0x3, R2 ;  /* 0x00000003ff027819 */ /* 0x000fe20000011602 */
[----:B-1----:R-:W-:-:S05]  /*30b50*/  IMAD.SHL.U32 R0, R0, 0x10, RZ ;  /* 0x0000001000007824 */ /* 0x002fca00078e00ff */
[----:B------:R-:W-:Y:S02]  /*30b60*/  LOP3.LUT R0, R2, 0x70, R0, 0xf8, !PT ;  /* 0x0000007002007812 */ /* 0x000fe400078ef800 */
[----:B------:R-:W0:Y:S03]  /*30b70*/  @P0 LDC R2, c[0x0][0x44c] ;  /* 0x00011300ff020b82 */ /* 0x000e260000000800 */
[----:B----4-:R-:W-:-:S04]  /*30b80*/  IMAD.IADD R5, R0, 0x1, R11 ;  /* 0x0000000100057824 */ /* 0x010fc800078e020b */
[----:B0-----:R-:W-:-:S04]  /*30b90*/  @P0 IMAD.HI.U32 R2, R5, R2, RZ ;  /* 0x0000000205020227 */ /* 0x001fc800078e00ff */
[----:B------:R-:W-:Y:S01]  /*30ba0*/  IMAD.MOV.U32 R0, RZ, RZ, R5 ;  /* 0x000000ffff007224 */ /* 0x000fe200078e0005 */
[----:B------:R-:W-:Y:S01]  /*30bb0*/  @P0 SHF.R.U32.HI R0, RZ, R3, R2 ;  /* 0x00000003ff000219 */ /* 0x000fe20000011602 */
[----:B------:R-:W-:-:S04]  /*30bc0*/  IMAD R2, R4, UR4, RZ ;  /* 0x0000000404027c24 */ /* 0x000fc8000f8e02ff */
[C---:B------:R-:W-:Y:S02]  /*30bd0*/  IMAD R4, R10.reuse, UR5, R2 ;  /* 0x000000050a047c24 */ /* 0x040fe4000f8e0202 */
        /* <DEDUP_REMOVED lines=9> */
[----:B---3--:R-:W-:Y:S02]  /*30c70*/  IMAD R4, R8, UR4, RZ ;  /* 0x0000000408047c24 */ /* 0x008fe4000f8e02ff */
[----:B------:R-:W1:Y:S01]  /*30c80*/  S2R R8, SR_TID.X ;  /* 0x0000000000087919 */ /* 0x000e620000002100 */
[----:B--2---:R-:W-:-:S04]  /*30c90*/  IMAD.WIDE.U32 R2, R6, UR4, R2 ;  /* 0x0000000406027c25 */ /* 0x004fc8000f8e0002 */
        /* <DEDUP_REMOVED lines=11> */
[----:B------:R-:W-:Y:S01]  /*30d50*/  IMAD.IADD R3, R3, 0x1, R4 ;  /* 0x0000000103037824 */ /* 0x000fe200078e0204 */
[----:B------:R2:W-:Y:S01]  /*30d60*/  STL [R1+0x468], R5 ;  /* 0x0004680501007387 */ /* 0x0005e20000100800 */
[----:B-1----:R-:W-:Y:S02]  /*30d70*/  IMAD.SHL.U32 R10, R8, 0x8, RZ ;  /* 0x00000008080a7824 */ /* 0x002fe400078e00ff */
[----:B------:R-:W-:-:S03]  /*30d80*/  IMAD R6, R6, UR4, RZ ;  /* 0x0000000406067c24 */ /* 0x000fc6000f8e02ff */
[----:B------:R-:W-:Y:S01]  /*30d90*/  LOP3.LUT R10, R10, 0x38, RZ, 0xc0, !PT ;  /* 0x000000380a0a7812 */ /* 0x000fe200078ec0ff */
[----:B--2---:R-:W-:Y:S01]  /*30da0*/  IMAD.WIDE.U32 R4, R0, UR4, R2 ;  /* 0x0000000400047c25 */ /* 0x004fe2000f8e0002 */
[----:B------:R-:W-:-:S03]  /*30db0*/  ULDC UR4, c[0x0][0x2b8] ;  /* 0x0000ae0000047ab9 */ /* 0x000fc60000000800 */
        /* <DEDUP_REMOVED lines=9> */
[----:B------:R-:W2:Y:S04]  /*30e50*/  LDL R11, [R1+0x474] ;  /* 0x00047400010b7983 */ /* 0x000ea80000100800 */
[----:B------:R-:W3:Y:S04]  /*30e60*/  LDL.LU R6, [R1+0x478] ;  /* 0x0004780001067983 */ /* 0x000ee80000300800 */
[----:B------:R-:W0:Y:S04]  /*30e70*/  SHFL.IDX PT, R5, R3, RZ, 0x181f ;  /* 0x00181fff03057589 */ /* 0x000e2800000e0000 */
[----:B------:R-:W1:Y:S01]  /*30e80*/  SHFL.IDX PT, R4, R2, RZ, 0x181f ;  /* 0x00181fff02047589 */ /* 0x000e6200000e0000 */
[----:B--2---:R-:W-:-:S02]  /*30e90*/  IMAD R0, R11, R7, RZ ;  /* 0x000000070b007224 */ /* 0x004fc400078e02ff */
[----:B---3--:R-:W-:Y:S02]  /*30ea0*/  IMAD.IADD R8, R8, 0x1, R6 ;  /* 0x0000000108087824 */ /* 0x008fe400078e0206 */
[----:B------:R-:W-:Y:S02]  /*30eb0*/  SHFL.IDX PT, R6, R2, 0x1, 0x181f ;  /* 0x00381f0002067f89 */ /* 0x000fe400000e0000 */
[C---:B------:R-:W-:Y:S01]  /*30ec0*/  VIADD R7, R8.reuse, 0x10 ;  /* 0x0000001008077836 */ /* 0x040fe20000000000 */
[----:B------:R-:W-:Y:S01]  /*30ed0*/  ISETP.GE.AND P1, PT, R8, R0, PT ;  /* 0x000000000800720c */ /* 0x000fe20003f26270 */
[----:B------:R-:W-:Y:S04]  /*30ee0*/  STL [R1+0x478], R8 ;  /* 0x0004780801007387 */ /* 0x000fe80000100800 */
[----:B------:R2:W-:Y:S08]  /*30ef0*/  STL [R1+0x480], R7 ;  /* 0x0004800701007387 */ /* 0x0005f00000100800 */
        /* <DEDUP_REMOVED lines=27> */
.L_x_3491:
[----:B0-----:R-:W3:Y:S04]  /*310b0*/  LDL R2, [R1+0x478] ;  /* 0x0004780001027983 */ /* 0x001ee80000100800 */
[----:B------:R0:W5:Y:S01]  /*310c0*/  LDL R8, [R1+0x440] ;  /* 0x0004400001087983 */ /* 0x0001620000100800 */
[----:B---3--:R-:W-:-:S05]  /*310d0*/  VIADD R2, R2, 0x30 ;  /* 0x0000003002027836 */ /* 0x008fca0000000000 */
[----:B------:R-:W-:Y:S01]  /*310e0*/  ISETP.GE.AND P1, PT, R2, R0, PT ;  /* 0x000000000200720c */ /* 0x000fe20003f26270 */
[----:B------:R1:W-:-:S12]  /*310f0*/  STL [R1+0x49c], R2 ;  /* 0x00049c0201007387 */ /* 0x0003d80000100800 */
[----:B-1----:R-:W-:-:S05]  /*31100*/  @!P1 LEA R2, P2, R10, R3, 0x1 ;  /* 0x000000030a029211 */ /* 0x002fca00078408ff */
[----:B--2---:R-:W-:-:S05]  /*31110*/  @!P1 IMAD.X R3, RZ, RZ, R4, P2 ;  /* 0x000000ffff039224 */ /* 0x004fca00010e0604 */
[----:B------:R-:W-:Y:S01]  /*31120*/  @!PT LDS RZ, [RZ] ;  /* 0x00000000fffff984 */ /* 0x000fe20000000800 */
[----:B------:R-:W-:Y:S01]  /*31130*/  @!PT LDS RZ, [RZ] ;  /* 0x00000000fffff984 */ /* 0x000fe20000000800 */
[----:B------:R-:W-:Y:S01]  /*31140*/  @!PT LDS RZ, [RZ] ;  /* 0x00000000fffff984 */ /* 0x000fe20000000800 */
[----:B------:R0:W-:Y:S01]  /*31150*/  @!P1 LDGSTS.E.BYPASS.LTC128B.128 [R9+0x21c00], desc[UR36][R2.64], !P0 ;  /* 0x21c0000002099fae */ /* 0x0001e2000c101d64 */
[----:B------:R-:W-:Y:S01]  /*31160*/  PLOP3.LUT P0, PT, PT, PT, PT, 0x80, 0x0 ;  /* 0x000000000000781c */ /* 0x000fe20003f0f070 */
[----:B------:R-:W-:-:S12]  /*31170*/  NOP ;  /* 0x0000000000007918 */ /* 0x000fd80000000000 */
.L_x_3361:
        /* <DEDUP_REMOVED lines=8> */
[----:B0-----:R-:W2:Y:S01]  /*31200*/  LDL.LU R2, [R1+0x488] ;  /* 0x0004880001027983 */ /* 0x001ea20000300800 */
        /* <DEDUP_REMOVED lines=29> */
.L_x_3363:
[----:B------:R-:W-:Y:S05]  /*313e0*/  BSYNC B6 ;  /* 0x0000000000067941 */ /* 0x000fea0003800000 */
.L_x_3362:
[----:B------:R-:W2:Y:S01]  /*313f0*/  LDL.LU R6, [R1+0x46c] ;  /* 0x00046c0001067983 */ /* 0x000ea20000300800 */
[----:B------:R-:W1:Y:S01]  /*31400*/  LDC R7, c[0x0][0x448] ;  /* 0x00011200ff077b82 */ /* 0x000e620000000800 */
[----:B------:R-:W-:Y:S02]  /*31410*/  ULDC.64 UR4, c[0x0][0x3d8] ;  /* 0x0000f60000047ab9 */ /* 0x000fe40000000a00 */
[----:B------:R-:W2:Y:S04]  /*31420*/  LDL.LU.64 R2, [R1+0x488] ;  /* 0x0004880001027983 */ /* 0x000ea80000300a00 */
[----:B0-----:R-:W3:Y:S04]  /*31430*/  LDL.LU R0, [R1+0x490] ;  /* 0x0004900001007983 */ /* 0x001ee80000300800 */
[----:B------:R-:W4:Y:S04]  /*31440*/  LDL.LU R5, [R1+0x494] ;  /* 0x0004940001057983 */ /* 0x000f280000300800 */
[----:B------:R-:W4:Y:S04]  /*31450*/  LDL.LU R4, [R1+0x47c] ;  /* 0x00047c0001047983 */ /* 0x000f280000300800 */
[----:B------:R-:W4:Y:S01]  /*31460*/  LDL.LU R9, [R1+0x444] ;  /* 0x0004440001097983 */ /* 0x000f220000300800 */
[----:B-1----:R-:W-:Y:S01]  /*31470*/  ISETP.NE.AND P0, PT, R7, 0x1, PT ;  /* 0x000000010700780c */ /* 0x002fe20003f05270 */
[----:B--2---:R-:W-:-:S02]  /*31480*/  IMAD.MOV.U32 R3, RZ, RZ, R6 ;  /* 0x000000ffff037224 */ /* 0x004fc400078e0006 */
[----:B------:R-:W2:Y:S01]  /*31490*/  LDL.LU R6, [R1+0x468] ;  /* 0x0004680001067983 */ /* 0x000ea20000300800 */
[----:B---3--:R-:W-:Y:S02]  /*314a0*/  IMAD R0, R0, UR4, RZ ;  /* 0x0000000400007c24 */ /* 0x008fe4000f8e02ff */
        /* <DEDUP_REMOVED lines=15> */
[----:B------:R-:W-:Y:S02]  /*315a0*/  LOP3.LUT R8, R8, 0x40, RZ, 0xfc, !PT ;  /* 0x0000004008087812 */ /* 0x000fe400078efcff */
        /* <DEDUP_REMOVED lines=25> */
[----:B------:R-:W-:-:S11]  /*31740*/  ISETP.GE.AND P2, PT, R11, UR4, PT ;  /* 0x000000040b007c0c */ /* 0x000fd6000bf46270 */
        /* <DEDUP_REMOVED lines=41> */
[----:B------:R-:W5:Y:S04]  /*319e0*/  LDL.LU R12, [R1+0x444] ;  /* 0x00044400010c7983 */ /* 0x000f680000300800 */
[----:B------:R-:W5:Y:S04]  /*319f0*/  LDL R11, [R1+0x450] ;  /* 0x00045000010b7983 */ /* 0x000f680000100800 */
[----:B------:R-:W5:Y:S04]  /*31a00*/  LDL.LU R10, [R1+0x498] ;  /* 0x00049800010a7983 */ /* 0x000f680000300800 */
[----:B------:R-:W-:Y:S04]  /*31a10*/  SHFL.IDX PT, R14, R0, 0x1, 0x181f ;  /* 0x00381f00000e7f89 */ /* 0x000fe800000e0000 */
[----:B------:R-:W-:Y:S01]  /*31a20*/  SHFL.IDX PT, R9, R4, 0x1, 0x181f ;  /* 0x00381f0004097f89 */ /* 0x000fe200000e0000 */
[----:B--2---:R-:W-:-:S05]  /*31a30*/  IMAD R7, R8, R7, RZ ;  /* 0x0000000708077224 */ /* 0x004fca00078e02ff */
[-C--:B---3--:R-:W-:Y:S02]  /*31a40*/  ISETP.GE.AND P2, PT, R3, R7.reuse, PT ;  /* 0x000000070300720c */ /* 0x088fe40003f46270 */
[----:B------:R-:W0:Y:S01]  /*31a50*/  S2R R3, SR_TID.X ;  /* 0x0000000000037919 */ /* 0x000e220000002100 */
[----:B----4-:R-:W-:Y:S02]  /*31a60*/  ISETP.GE.AND P3, PT, R2, R7, PT ;  /* 0x000000070200720c */ /* 0x010fe40003f66270 */
[----:B-----5:R-:W-:-:S04]  /*31a70*/  LOP3.LUT R12, R12, 0xffff7fff, RZ, 0xc0, !PT ;  /* 0xffff7fff0c0c7812 */ /* 0x020fc800078ec0ff */
[----:B------:R-:W-:-:S04]  /*31a80*/  @P1 LOP3.LUT R12, R12, 0x8000, RZ, 0xfc, !PT ;  /* 0x000080000c0c1812 */ /* 0x000fc800078efcff */
[----:B------:R-:W-:Y:S02]  /*31a90*/  @!P2 LOP3.LUT R2, R5, 0x40, RZ, 0xc0, !PT ;  /* 0x000000400502a812 */ /* 0x000fe400078ec0ff */
[C---:B------:R-:W-:Y:S02]  /*31aa0*/  LOP3.LUT P1, RZ, R12.reuse, 0x8, RZ, 0xc0, !PT ;  /* 0x000000080cff7812 */ /* 0x040fe4000782c0ff */
[C---:B------:R-:W-:Y:S02]  /*31ab0*/  LOP3.LUT P4, RZ, R12.reuse, 0x2, RZ, 0xc0, !PT ;  /* 0x000000020cff7812 */ /* 0x040fe4000788c0ff */
[----:B------:R-:W-:Y:S02]  /*31ac0*/  LOP3.LUT R12, R12, 0xffffdfff, RZ, 0xc0, !PT ;  /* 0xffffdfff0c0c7812 */ /* 0x000fe400078ec0ff */
[----:B------:R-:W-:Y:S02]  /*31ad0*/  @!P2 SHF.R.U32.HI R2, RZ, 0x2, R2 ;  /* 0x00000002ff02a819 */ /* 0x000fe40000011602 */
[----:B------:R-:W-:-:S02]  /*31ae0*/  @P3 LOP3.LUT R12, R12, 0x2000, RZ, 0xfc, !PT ;  /* 0x000020000c0c3812 */ /* 0x000fc400078efcff */
[----:B------:R-:W-:Y:S02]  /*31af0*/  @!P2 ISETP.NE.U32.AND P3, PT, R2, RZ, PT ;  /* 0x000000ff0200a20c */ /* 0x000fe40003f65070 */
[----:B------:R-:W-:Y:S02]  /*31b00*/  @!P2 LOP3.LUT R2, R6, 0x80, RZ, 0xc0, !PT ;  /* 0x000000800602a812 */ /* 0x000fe400078ec0ff */
[----:B------:R-:W-:Y:S02]  /*31b10*/  LOP3.LUT R12, R12, 0xffffffdf, RZ, 0xc0, !PT ;  /* 0xffffffdf0c0c7812 */ /* 0x000fe400078ec0ff */
[----:B------:R-:W-:Y:S01]  /*31b20*/  @!P2 SHF.R.U32.HI R2, RZ, 0x3, R2 ;  /* 0x00000003ff02a819 */ /* 0x000fe20000011602 */
[----:B------:R-:W-:Y:S01]  /*31b30*/  SHFL.IDX PT, R8, R4, RZ, 0x181f ;  /* 0x00181fff04087589 */ /* 0x000fe200000e0000 */
[----:B0-----:R-:W-:-:S05]  /*31b40*/  IMAD.SHL.U32 R13, R3, 0x8, RZ ;  /* 0x00000008030d7824 */ /* 0x001fca00078e00ff */
[----:B------:R-:W-:Y:S02]  /*31b50*/  @P3 LOP3.LUT R12, R12, 0x20, RZ, 0xfc, !PT ;  /* 0x000000200c0c3812 */ /* 0x000fe400078efcff */
[----:B------:R-:W-:Y:S02]  /*31b60*/  @!P2 ISETP.NE.U32.AND P3, PT, R2, RZ, PT ;  /* 0x000000ff0200a20c */ /* 0x000fe40003f65070 */
[----:B------:R-:W0:Y:S01]  /*31b70*/  SHFL.IDX PT, R2, R0, RZ, 0x181f ;  /* 0x00181fff00027589 */ /* 0x000e2200000e0000 */
[----:B------:R-:W-:Y:S02]  /*31b80*/  LOP3.LUT R13, R13, 0x38, RZ, 0xc0, !PT ;  /* 0x000000380d0d7812 */ /* 0x000fe400078ec0ff */
[----:B------:R-:W-:-:S08]  /*31b90*/  LOP3.LUT R12, R12, 0xffffbfff, RZ, 0xc0, !PT ;  /* 0xffffbfff0c0c7812 */ /* 0x000fd000078ec0ff */
[----:B------:R-:W-:Y:S02]  /*31ba0*/  @P3 LOP3.LUT R12, R12, 0x4000, RZ, 0xfc, !PT ;  /* 0x000040000c0c3812 */ /* 0x000fe400078efcff */
[----:B0-----:R-:W-:-:S05]  /*31bb0*/  @!P2 LEA R3, P6, R13, R2, 0x1 ;  /* 0x000000020d03a211 */ /* 0x001fca00078c08ff */
[----:B------:R-:W-:-:S05]  /*31bc0*/  @!P2 IMAD.X R2, RZ, RZ, R8, P6 ;  /* 0x000000ffff02a224 */ /* 0x000fca00030e0608 */
[----:B------:R-:W-:-:S04]  /*31bd0*/  @!P2 LOP3.LUT R3, R3, R2, RZ, 0x3c, !PT ;  /* 0x000000020303a212 */ /* 0x000fc800078e3cff */
[C---:B------:R-:W-:Y:S02]  /*31be0*/  @!P2 LOP3.LUT R2, R3.reuse, R2, RZ, 0x3c, !PT ;  /* 0x000000020302a212 */ /* 0x040fe400078e3cff */
[C---:B------:R-:W-:Y:S02]  /*31bf0*/  LOP3.LUT P6, RZ, R12.reuse, 0x4, RZ, 0xc0, !PT ;  /* 0x000000040cff7812 */ /* 0x040fe400078cc0ff */
[----:B------:R-:W-:Y:S02]  /*31c00*/  @!P2 LOP3.LUT R3, R3, R2, RZ, 0x3c, !PT ;  /* 0x000000020303a212 */ /* 0x000fe400078e3cff */
[----:B------:R-:W-:-:S03]  /*31c10*/  LOP3.LUT P3, RZ, R12, 0x20, RZ, 0xc0, !PT ;  /* 0x000000200cff7812 */ /* 0x000fc6000786c0ff */
[----:B------:R-:W-:Y:S01]  /*31c20*/  @!P2 LDGSTS.E.BYPASS.LTC128B.128 [R11+0x26400], desc[UR36][R2.64], !P1 ;  /* 0x26400000020bafae */ /* 0x000fe2000c901d64 */
        /* <DEDUP_REMOVED lines=56> */
.L_x_3501:
        /* <DEDUP_REMOVED lines=31> */
.L_x_3366:
[----:B------:R-:W-:Y:S05]  /*321a0*/  BSYNC B0 ;  /* 0x0000000000007941 */ /* 0x000fea0003800000 */
.L_x_3365:
[----:B--2---:R2:W5:Y:S01]  /*321b0*/  LDL R0, [R1+0x440] ;  /* 0x0004400001007983 */ /* 0x0045620000100800 */
[----:B------:R-:W-:Y:S01]  /*321c0*/  PLOP3.LUT P0, PT, PT, PT, PT, 0x80, 0x0 ;  /* 0x000000000000781c */ /* 0x000fe20003f0f070 */
[----:B------:R-:W-:-:S12]  /*321d0*/  NOP ;  /* 0x0000000000007918 */ /* 0x000fd80000000000 */
.L_x_3367:
        /* <DEDUP_REMOVED lines=19> */
.L_x_3502:
[----:B------:R-:W-:Y:S05]  /*32310*/  BSYNC B0 ;  /* 0x0000000000007941 */ /* 0x000fea0003800000 */
.L_x_3368:
        /* <DEDUP_REMOVED lines=8> */
[----:B------:R-:W3:Y:S02]  /*323a0*/  LDL R2, [R1+0x454] ;  /* 0x0004540001027983 */ /* 0x000ee40000100800 */
[----:B----4-:R-:W-:Y:S01]  /*323b0*/  IMAD R0, R4, 0x8, R5 ;  /* 0x0000000804007824 */ /* 0x010fe200078e0205 */
[----:B0-----:R-:W-:Y:S01]  /*323c0*/  LOP3.LUT R3, R3, 0x7f, RZ, 0xc0, !PT ;  /* 0x0000007f03037812 */ /* 0x001fe200078ec0ff */
[----:B------:R-:W-:Y:S03]  /*323d0*/  BSSY B1, `(.L_x_3372) ;  /* 0x0000005000017945 */ /* 0x000fe60003800000 */
[----:B------:R-:W-:-:S02]  /*323e0*/  ISETP.NE.AND P1, PT, R3, RZ, PT ;  /* 0x000000ff0300720c */ /* 0x000fc40003f25270 */
[----:B---3--:R-:W-:-:S04]  /*323f0*/  SHF.L.U32 R2, R2, 0x1f, RZ ;  /* 0x0000001f02027819 */ /* 0x008fc800000006ff */
[----:B------:R-:W0:Y:S02]  /*32400*/  SYNCS.PHASECHK.TRANS64.TRYWAIT P0, [R0+URZ+0x38860], R2 ;  /* 0x03886002000075a7 */ /* 0x000e24000800017f */
[----:B0-----:R-:W-:Y:S05]  /*32410*/  @!P0 BRA `(.L_x_3373) ;  /* 0x0000005800bc8947 */ /* 0x001fea0003800000 */
.L_x_3503:
[----:B------:R-:W-:Y:S05]  /*32420*/  BSYNC B1 ;  /* 0x0000000000017941 */ /* 0x000fea0003800000 */
.L_x_3372:
        /* <DEDUP_REMOVED lines=9> */
.L_x_3375:
[----:B------:R-:W-:Y:S05]  /*324c0*/  BSYNC B1 ;  /* 0x0000000000017941 */ /* 0x000fea0003800000 */
.L_x_3374:
[----:B------:R-:W3:Y:S04]  /*324d0*/  LDL R4, [R1+0x440] ;  /* 0x0004400001047983 */ /* 0x000ee80000100800 */
[----:B0-----:R-:W3:Y:S04]  /*324e0*/  LDL R2, [R1+0x448] ;  /* 0x0004480001027983 */ /* 0x001ee80000100800 */
[----:B------:R-:W4:Y:S04]  /*324f0*/  LDL R5, [R1+0x45c] ;  /* 0x00045c0001057983 */ /* 0x000f280000100800 */
[----:B------:R-:W4:Y:S01]  /*32500*/  LDL.LU R3, [R1+0x470] ;  /* 0x0004700001037983 */ /* 0x000f220000300800 */
[----:B------:R-:W-:Y:S01]  /*32510*/  UIADD3 UR4, UP0, UR40, 0x470, URZ ;  /* 0x0000047028047890 */ /* 0x000fe2000ff1e03f */
[----:B------:R-:W-:Y:S01]  /*32520*/  PLOP3.LUT P0, PT, PT, PT, PT, 0x80, 0x0 ;  /* 0x000000000000781c */ /* 0x000fe20003f0f070 */
[----:B------:R-:W-:Y:S01]  /*32530*/  VIADD R0, R0, 0x38850 ;  /* 0x0003885000007836 */ /* 0x000fe20000000000 */
[----:B------:R-:W-:Y:S01]  /*32540*/  UMOV UR6, 0x0 ;  /* 0x0000000000067882 */ /* 0x000fe20000000000 */
[----:B------:R-:W-:Y:S01]  /*32550*/  UIADD3.X UR5, URZ, UR41, URZ, UP0, !UPT ;  /* 0x000000293f057290 */ /* 0x000fe200087fe43f */
[----:B------:R-:W-:Y:S01]  /*32560*/  UMOV UR7, 0x14f00000 ;  /* 0x14f0000000077882 */ /* 0x000fe20000000000 */
[----:B------:R-:W-:Y:S01]  /*32570*/  UMOV UR10, URZ ;  /* 0x0000003f000a7c82 */ /* 0x000fe20008000000 */
[----:B---3--:R-:W-:-:S04]  /*32580*/  IMAD R2, R2, 0x10000, R4 ;  /* 0x0001000002027824 */ /* 0x008fc800078e0204 */
[----:B------:R-:W-:Y:S02]  /*32590*/  VIADD R4, R2, 0x400 ;  /* 0x0000040002047836 */ /* 0x000fe40000000000 */
[----:B----4-:R-:W-:-:S07]  /*325a0*/  IMAD R3, R3, 0x40, R5 ;  /* 0x0000004003037824 */ /* 0x010fce00078e0205 */
.L_x_3376:
        /* <DEDUP_REMOVED lines=15> */
.L_x_3377:
        /* <DEDUP_REMOVED lines=15> */
.L_x_3378:
        /* <DEDUP_REMOVED lines=15> */
.L_x_3379:
        /* <DEDUP_REMOVED lines=15> */
.L_x_3380:
        /* <DEDUP_REMOVED lines=15> */
.L_x_3381:
        /* <DEDUP_REMOVED lines=15> */
.L_x_3382:
        /* <DEDUP_REMOVED lines=15> */
.L_x_3383:
        /* <DEDUP_REMOVED lines=10> */
.L_x_3371:
[----:B------:R-:W-:Y:S05]  /*32ce0*/  BSYNC B0 ;  /* 0x0000000000007941 */ /* 0x000fea0003800000 */
.L_x_3370:
[----:B-1----:R-:W3:Y:S04]  /*32cf0*/  LDL R4, [R1+0x464] ;  /* 0x0004640001047983 */ /* 0x002ee80000100800 */
[----:B------:R-:W4:Y:S01]  /*32d00*/  LDL R5, [R1+0x460] ;  /* 0x0004600001057983 */ /* 0x000f220000100800 */
[----:B------:R-:W-:Y:S01]  /*32d10*/  BSSY B0, `(.L_x_3384) ;  /* 0x00002b3000007945 */ /* 0x000fe20003800000 */
[----:B---3--:R-:W-:-:S05]  /*32d20*/  VIADD R0, R4, 0xfffffffe ;  /* 0xfffffffe04007836 */ /* 0x008fca0000000000 */
[----:B----4-:R-:W-:-:S13]  /*32d30*/  ISETP.GE.AND P0, PT, R0, R5, PT ;  /* 0x000000050000720c */ /* 0x010fda0003f06270 */
        /* <DEDUP_REMOVED lines=9> */
[----:B------:R-:W3:Y:S04]  /*32dd0*/  LDL.LU R4, [R1+0x448] ;  /* 0x0004480001047983 */ /* 0x000ee80000300800 */
[----:B------:R-:W4:Y:S04]  /*32de0*/  LDL.LU R7, [R1+0x454] ;  /* 0x0004540001077983 */ /* 0x000f280000300800 */
[----:B------:R-:W5:Y:S01]  /*32df0*/  LDL R5, [R1+0x444] ;  /* 0x0004440001057983 */ /* 0x000f620000100800 */
[----:B------:R-:W-:Y:S01]  /*32e00*/  BSSY B1, `(.L_x_3388) ;  /* 0x00000db000017945 */ /* 0x000fe20003800000 */
[----:B---3--:R-:W-:-:S05]  /*32e10*/  VIADD R2, R4, 0x1 ;  /* 0x0000000104027836 */ /* 0x008fca0000000000 */
[----:B------:R-:W-:-:S04]  /*32e20*/  ISETP.NE.AND P0, PT, R2, 0x2, PT ;  /* 0x000000020200780c */ /* 0x000fc80003f05270 */
[----:B------:R-:W-:Y:S02]  /*32e30*/  SEL R3, RZ, 0x1, P0 ;  /* 0x00000001ff037807 */ /* 0x000fe40000000000 */
[----:B------:R-:W-:Y:S02]  /*32e40*/  SEL R8, R2, RZ, P0 ;  /* 0x000000ff02087207 */ /* 0x000fe40000000000 */
[----:B----4-:R-:W-:-:S03]  /*32e50*/  LOP3.LUT R7, R7, R3, RZ, 0x3c, !PT ;  /* 0x0000000307077212 */ /* 0x010fc600078e3cff */
[----:B------:R0:W-:Y:S04]  /*32e60*/  STL [R1+0x448], R8 ;  /* 0x0004480801007387 */ /* 0x0001e80000100800 */
[----:B------:R0:W-:Y:S01]  /*32e70*/  STL [R1+0x454], R7 ;  /* 0x0004540701007387 */ /* 0x0001e20000100800 */
[----:B-----5:R-:W-:-:S13]  /*32e80*/  LOP3.LUT P2, RZ, R5, 0x1, RZ, 0xc0, !PT ;  /* 0x0000000105ff7812 */ /* 0x020fda000784c0ff */
[----:B0-----:R-:W-:Y:S05]  /*32e90*/  @!P2 BRA `(.L_x_3389) ;  /* 0x0000000c0044a947 */ /* 0x001fea0003800000 */
[----:B------:R-:W-:Y:S02]  /*32ea0*/  ULDC.64 UR4, c[0x0][0x418] ;  /* 0x0001060000047ab9 */ /* 0x000fe40000000a00 */
        /* <DEDUP_REMOVED lines=21> */
[----:B------:R0:W5:Y:S04]  /*33000*/  LDG.E R17, desc[UR36][R4.64] ;  /* 0x0000002404117981 */ /* 0x000168000c1e1900 */
.L_x_3390:
[----:B------:R-:W3:Y:S01]  /*33010*/  LDL R2, [R1+0x440] ;  /* 0x0004400001027983 */ /* 0x000ee20000100800 */
[----:B------:R-:W0:Y:S02]  /*33020*/  S2R R3, SR_TID.X ;  /* 0x0000000000037919 */ /* 0x000e240000002100 */
[----:B0-----:R-:W-:Y:S01]  /*33030*/  LOP3.LUT R4, R3, 0x7f, RZ, 0xc0, !PT ;  /* 0x0000007f03047812 */ /* 0x001fe200078ec0ff */
[----:B------:R-:W-:Y:S03]  /*33040*/  BSSY B3, `(.L_x_3391) ;  /* 0x0000006000037945 */ /* 0x000fe60003800000 */
[----:B------:R-:W-:Y:S01]  /*33050*/  ISETP.NE.AND P1, PT, R4, RZ, PT ;  /* 0x000000ff0400720c */ /* 0x000fe20003f25270 */
[----:B---3--:R-:W-:Y:S01]  /*33060*/  IMAD R3, R8, 0x8, R2 ;  /* 0x0000000808037824 */ /* 0x008fe200078e0202 */
[----:B------:R-:W-:-:S04]  /*33070*/  SHF.L.U32 R2, R7, 0x1f, RZ ;  /* 0x0000001f07027819 */ /* 0x000fc800000006ff */
[----:B------:R-:W0:Y:S02]  /*33080*/  SYNCS.PHASECHK.TRANS64.TRYWAIT P0, [R3+URZ+0x38840], R2 ;  /* 0x03884002030075a7 */ /* 0x000e24000800017f */
[----:B0-----:R-:W-:Y:S05]  /*33090*/  @!P0 BRA `(.L_x_3392) ;  /* 0x0000004c00b08947 */ /* 0x001fea0003800000 */
.L_x_3504:
[----:B------:R-:W-:Y:S05]  /*330a0*/  BSYNC B3 ;  /* 0x0000000000037941 */ /* 0x000fea0003800000 */
.L_x_3391:
        /* <DEDUP_REMOVED lines=9> */
.L_x_3394:
[----:B------:R-:W-:Y:S05]  /*33140*/  BSYNC B3 ;  /* 0x0000000000037941 */ /* 0x000fea0003800000 */
.L_x_3393:
        /* <DEDUP_REMOVED lines=14> */
.L_x_3395:
        /* <DEDUP_REMOVED lines=13> */
.L_x_3505:
[----:B------:R-:W-:Y:S05]  /*33300*/  BSYNC B3 ;  /* 0x0000000000037941 */ /* 0x000fea0003800000 */
.L_x_3396:
        /* <DEDUP_REMOVED lines=11> */
.L_x_3399:
[----:B------:R-:W-:Y:S05]  /*333c0*/  BSYNC B3 ;  /* 0x0000000000037941 */ /* 0x000fea0003800000 */
.L_x_3398:
        /* <DEDUP_REMOVED lines=11> */
.L_x_3400:
        /* <DEDUP_REMOVED lines=15> */
.L_x_3401:
        /* <DEDUP_REMOVED lines=15> */
.L_x_3402:
        /* <DEDUP_REMOVED lines=15> */
.L_x_3403:
        /* <DEDUP_REMOVED lines=15> */
.L_x_3404:
        /* <DEDUP_REMOVED lines=15> */
.L_x_3405:
        /* <DEDUP_REMOVED lines=15> */
.L_x_3406:
        /* <DEDUP_REMOVED lines=15> */
.L_x_3407:
        /* <DEDUP_REMOVED lines=10> */
.L_x_3389:
[----:B------:R-:W-:Y:S05]  /*33bb0*/  BSYNC B1 ;  /* 0x0000000000017941 */ /* 0x000fea0003800000 */
.L_x_3388:
[----:B------:R-:W3:Y:S02]  /*33bc0*/  LDL R4, [R1+0x464] ;  /* 0x0004640001047983 */ /* 0x000ee40000100800 */
[----:B---3--:R-:W-:-:S07]  /*33bd0*/  VIADD R0, R4, 0xfffffffd ;  /* 0xfffffffd04007836 */ /* 0x008fce0000000000 */
.L_x_3387:
[----:B------:R-:W-:Y:S05]  /*33be0*/  BSYNC B2 ;  /* 0x0000000000027941 */ /* 0x000fea0003800000 */
.L_x_3386:
[----:B------:R-:W3:Y:S01]  /*33bf0*/  LDL.LU R2, [R1+0x464] ;  /* 0x0004640001027983 */ /* 0x000ee20000300800 */
[----:B------:R-:W-:Y:S01]  /*33c00*/  VIADD R6, R6, 0xfffffffe ;  /* 0xfffffffe06067836 */ /* 0x000fe20000000000 */
[----:B---3--:R-:W-:-:S04]  /*33c10*/  LOP3.LUT R2, RZ, R2, RZ, 0x33, !PT ;  /* 0x00000002ff027212 */ /* 0x008fc800078e33ff */
[----:B------:R-:W-:-:S13]  /*33c20*/  ISETP.NE.AND P0, PT, R6, R2, PT ;  /* 0x000000020600720c */ /* 0x000fda0003f05270 */
[----:B------:R-:W-:Y:S05]  /*33c30*/  @!P0 BRA `(.L_x_3385) ;  /* 0x0000001c00008947 */ /* 0x000fea0003800000 */
.L_x_3448:
[----:B------:R-:W3:Y:S04]  /*33c40*/  LDL R4, [R1+0x444] ;  /* 0x0004440001047983 */ /* 0x000ee80000100800 */
[----:B------:R-:W4:Y:S04]  /*33c50*/  LDL.LU R3, [R1+0x448] ;  /* 0x0004480001037983 */ /* 0x000f280000300800 */
[----:B------:R-:W5:Y:S01]  /*33c60*/  LDL.LU R2, [R1+0x454] ;  /* 0x0004540001027983 */ /* 0x000f620000300800 */
[----:B------:R-:W-:Y:S05]  /*33c70*/  YIELD ;  /* 0x0000000000007946 */ /* 0x000fea0003800000 */
[----:B------:R-:W-:Y:S01]  /*33c80*/  BSSY B1, `(.L_x_3408) ;  /* 0x00000d8000017945 */ /* 0x000fe20003800000 */
[----:B---3--:R-:W-:Y:S01]  /*33c90*/  LOP3.LUT P1, RZ, R4, 0x1, RZ, 0xc0, !PT ;  /* 0x0000000104ff7812 */ /* 0x008fe2000782c0ff */
[----:B----4-:R-:W-:-:S05]  /*33ca0*/  VIADD R7, R3, 0x1 ;  /* 0x0000000103077836 */ /* 0x010fca0000000000 */
[----:B------:R-:W-:-:S04]  /*33cb0*/  ISETP.NE.AND P0, PT, R7, 0x2, PT ;  /* 0x000000020700780c */ /* 0x000fc80003f05270 */
[----:B------:R-:W-:Y:S02]  /*33cc0*/  SEL R6, RZ, 0x1, P0 ;  /* 0x00000001ff067807 */ /* 0x000fe40000000000 */
[----:B------:R-:W-:Y:S02]  /*33cd0*/  SEL R7, R7, RZ, P0 ;  /* 0x000000ff07077207 */ /* 0x000fe40000000000 */
[----:B-----5:R-:W-:Y:S01]  /*33ce0*/  LOP3.LUT R6, R2, R6, RZ, 0x3c, !PT ;  /* 0x0000000602067212 */ /* 0x020fe200078e3cff */
[----:B0-----:R-:W-:Y:S06]  /*33cf0*/  @!P1 BRA `(.L_x_3409) ;  /* 0x0000000c00409947 */ /* 0x001fec0003800000 */
        /* <DEDUP_REMOVED lines=24> */
.L_x_3410:
[----:B------:R-:W0:Y:S01]  /*33e80*/  LDL R2, [R1+0x440] ;  /* 0x0004400001027983 */ /* 0x000e220000100800 */
[----:B------:R-:W1:Y:S01]  /*33e90*/  S2R R3, SR_TID.X ;  /* 0x0000000000037919 */ /* 0x000e620000002100 */
[----:B------:R-:W-:Y:S01]  /*33ea0*/  BSSY B2, `(.L_x_3411) ;  /* 0x0000007000027945 */ /* 0x000fe20003800000 */
[----:B-1----:R-:W-:-:S04]  /*33eb0*/  LOP3.LUT R3, R3, 0x7f, RZ, 0xc0, !PT ;  /* 0x0000007f03037812 */ /* 0x002fc800078ec0ff */
[----:B------:R-:W-:Y:S01]  /*33ec0*/  ISETP.NE.AND P1, PT, R3, RZ, PT ;  /* 0x000000ff0300720c */ /* 0x000fe20003f25270 */
[----:B0-----:R-:W-:Y:S01]  /*33ed0*/  IMAD R4, R7, 0x8, R2 ;  /* 0x0000000807047824 */ /* 0x001fe200078e0202 */
[----:B------:R-:W-:-:S04]  /*33ee0*/  SHF.L.U32 R2, R6, 0x1f, RZ ;  /* 0x0000001f06027819 */ /* 0x000fc800000006ff */
[----:B------:R-:W0:Y:S02]  /*33ef0*/  SYNCS.PHASECHK.TRANS64.TRYWAIT P0, [R4+URZ+0x38840], R2 ;  /* 0x03884002040075a7 */ /* 0x000e24000800017f */
[----:B0-----:R-:W-:Y:S05]  /*33f00*/  @!P0 BRA `(.L_x_3412) ;  /* 0x00000040003c8947 */ /* 0x001fea0003800000 */
.L_x_3506:
[----:B------:R-:W-:Y:S05]  /*33f10*/  BSYNC B2 ;  /* 0x0000000000027941 */ /* 0x000fea0003800000 */
.L_x_3411:
        /* <DEDUP_REMOVED lines=9> */
.L_x_3414:
[----:B------:R-:W-:Y:S05]  /*33fb0*/  BSYNC B2 ;  /* 0x0000000000027941 */ /* 0x000fea0003800000 */
.L_x_3413:
        /* <DEDUP_REMOVED lines=13> */
.L_x_3415:
        /* <DEDUP_REMOVED lines=13> */
.L_x_3507:
[----:B------:R-:W-:Y:S05]  /*34160*/  BSYNC B2 ;  /* 0x0000000000027941 */ /* 0x000fea0003800000 */
.L_x_3416:
        /* <DEDUP_REMOVED lines=11> */
.L_x_3419:
[----:B------:R-:W-:Y:S05]  /*34220*/  BSYNC B2 ;  /* 0x0000000000027941 */ /* 0x000fea0003800000 */
.L_x_3418:
        /* <DEDUP_REMOVED lines=10> */
.L_x_3420:
        /* <DEDUP_REMOVED lines=15> */
.L_x_3421:
        /* <DEDUP_REMOVED lines=15> */
.L_x_3422:
        /* <DEDUP_REMOVED lines=15> */
.L_x_3423:
        /* <DEDUP_REMOVED lines=15> */
.L_x_3424:
        /* <DEDUP_REMOVED lines=15> */
.L_x_3425:
        /* <DEDUP_REMOVED lines=15> */
.L_x_3426:
        /* <DEDUP_REMOVED lines=15> */
.L_x_3427:
        /* <DEDUP_REMOVED lines=10> */
.L_x_3409:
[----:B------:R-:W-:Y:S05]  /*34a00*/  BSYNC B1 ;  /* 0x0000000000017941 */ /* 0x000fea0003800000 */
.L_x_3408:
[----:B------:R-:W3:Y:S01]  /*34a10*/  LDL R2, [R1+0x444] ;  /* 0x0004440001027983 */ /* 0x000ee20000100800 */
[----:B------:R-:W-:Y:S01]  /*34a20*/  VIADD R7, R7, 0x1 ;  /* 0x0000000107077836 */ /* 0x000fe20000000000 */
[----:B------:R-:W-:Y:S04]  /*34a30*/  BSSY B1, `(.L_x_3428) ;  /* 0x00000dc000017945 */ /* 0x000fe80003800000 */
[----:B------:R-:W-:-:S04]  /*34a40*/  ISETP.NE.AND P0, PT, R7, 0x2, PT ;  /* 0x000000020700780c */ /* 0x000fc80003f05270 */
[----:B------:R-:W-:-:S05]  /*34a50*/  SEL R9, R7, RZ, P0 ;  /* 0x000000ff07097207 */ /* 0x000fca0000000000 */
[----:B------:R0:W-:Y:S01]  /*34a60*/  STL [R1+0x448], R9 ;  /* 0x0004480901007387 */ /* 0x0001e20000100800 */
[----:B---3--:R-:W-:Y:S02]  /*34a70*/  LOP3.LUT P2, RZ, R2, 0x1, RZ, 0xc0, !PT ;  /* 0x0000000102ff7812 */ /* 0x008fe4000784c0ff */
[----:B------:R-:W-:-:S04]  /*34a80*/  SEL R2, RZ, 0x1, P0 ;  /* 0x00000001ff027807 */ /* 0x000fc80000000000 */
[----:B------:R-:W-:Y:S01]  /*34a90*/  LOP3.LUT R8, R6, R2, RZ, 0x3c, !PT ;  /* 0x0000000206087212 */ /* 0x000fe200078e3cff */
[----:B------:R-:W-:-:S04]  /*34aa0*/  VIADD R6, R0, 0xffffffff ;  /* 0xffffffff00067836 */ /* 0x000fc80000000000 */
[----:B------:R0:W-:Y:S02]  /*34ab0*/  STL [R1+0x454], R8 ;  /* 0x0004540801007387 */ /* 0x0001e40000100800 */
[----:B------:R-:W-:Y:S05]  /*34ac0*/  @!P2 BRA `(.L_x_3429) ;  /* 0x0000000c0048a947 */ /* 0x000fea0003800000 */
[----:B------:R-:W-:Y:S01]  /*34ad0*/  ULDC.64 UR4, c[0x0][0x418] ;  /* 0x0001060000047ab9 */ /* 0x000fe20000000a00 */
[----:B------:R-:W-:Y:S01]  /*34ae0*/  IMAD.MOV.U32 R7, RZ, RZ, R6 ;  /* 0x000000ffff077224 */ /* 0x000fe200078e0006 */
        /* <DEDUP_REMOVED lines=22> */
.L_x_3430:
[----:B------:R-:W3:Y:S01]  /*34c50*/  LDL R2, [R1+0x440] ;  /* 0x0004400001027983 */ /* 0x000ee20000100800 */
[----:B------:R-:W1:Y:S02]  /*34c60*/  S2R R3, SR_TID.X ;  /* 0x0000000000037919 */ /* 0x000e640000002100 */
[----:B-1----:R-:W-:Y:S02]  /*34c70*/  LOP3.LUT R4, R3, 0x7f, RZ, 0xc0, !PT ;  /* 0x0000007f03047812 */ /* 0x002fe400078ec0ff */
[----:B------:R-:W-:Y:S01]  /*34c80*/  SHF.L.U32 R3, R8, 0x1f, RZ ;  /* 0x0000001f08037819 */ /* 0x000fe200000006ff */
[----:B------:R-:W-:Y:S01]  /*34c90*/  BSSY B2, `(.L_x_3431) ;  /* 0x0000005000027945 */ /* 0x000fe20003800000 */
[----:B------:R-:W-:Y:S01]  /*34ca0*/  ISETP.NE.AND P1, PT, R4, RZ, PT ;  /* 0x000000ff0400720c */ /* 0x000fe20003f25270 */
[----:B---3--:R-:W-:-:S04]  /*34cb0*/  IMAD R2, R9, 0x8, R2 ;  /* 0x0000000809027824 */ /* 0x008fc800078e0202 */
[----:B------:R-:W1:Y:S02]  /*34cc0*/  SYNCS.PHASECHK.TRANS64.TRYWAIT P0, [R2+URZ+0x38840], R3 ;  /* 0x03884003020075a7 */ /* 0x000e64000800017f */
[----:B-1----:R-:W-:Y:S06]  /*34cd0*/  @!P0 BRA `(.L_x_3432) ;  /* 0x0000003000f08947 */ /* 0x002fec0003800000 */
.L_x_3508:
[----:B------:R-:W-:Y:S05]  /*34ce0*/  BSYNC B2 ;  /* 0x0000000000027941 */ /* 0x000fea0003800000 */
.L_x_3431:
        /* <DEDUP_REMOVED lines=9> */
.L_x_3434:
[----:B------:R-:W-:Y:S05]  /*34d80*/  BSYNC B2 ;  /* 0x0000000000027941 */ /* 0x000fea0003800000 */
.L_x_3433:
        /* <DEDUP_REMOVED lines=14> */
.L_x_3435:
        /* <DEDUP_REMOVED lines=13> */
.L_x_3509:
[----:B------:R-:W-:Y:S05]  /*34f40*/  BSYNC B2 ;  /* 0x0000000000027941 */ /* 0x000fea0003800000 */
.L_x_3436:
        /* <DEDUP_REMOVED lines=11> */
.L_x_3439:
[----:B------:R-:W-:Y:S05]  /*35000*/  BSYNC B2 ;  /* 0x0000000000027941 */ /* 0x000fea0003800000 */
.L_x_3438:
        /* <DEDUP_REMOVED lines=11> */
.L_x_3440:
        /* <DEDUP_REMOVED lines=15> */
.L_x_3441:
        /* <DEDUP_REMOVED lines=15> */
.L_x_3442:
        /* <DEDUP_REMOVED lines=15> */
.L_x_3443:
        /* <DEDUP_REMOVED lines=15> */
.L_x_3444:
        /* <DEDUP_REMOVED lines=15> */
.L_x_3445:
        /* <DEDUP_REMOVED lines=15> */
.L_x_3446:
        /* <DEDUP_REMOVED lines=15> */
.L_x_3447:
        /* <DEDUP_REMOVED lines=10> */
.L_x_3429:
[----:B------:R-:W-:Y:S05]  /*357f0*/  BSYNC B1 ;  /* 0x0000000000017941 */ /* 0x000fea0003800000 */
.L_x_3428:
[----:B------:R-:W3:Y:S01]  /*35800*/  LDL R5, [R1+0x460] ;  /* 0x0004600001057983 */ /* 0x000ee20000100800 */
[----:B------:R-:W-:Y:S01]  /*35810*/  VIADD R0, R0, 0xfffffffe ;  /* 0xfffffffe00007836 */ /* 0x000fe20000000000 */
[----:B---3--:R-:W-:-:S13]  /*35820*/  ISETP.GT.AND P0, PT, R6, R5, PT ;  /* 0x000000050600720c */ /* 0x008fda0003f04270 */
[----:B------:R-:W-:Y:S05]  /*35830*/  @P0 BRA `(.L_x_3448) ;  /* 0xffffffe400000947 */ /* 0x000fea000383ffff */
.L_x_3385:
[----:B------:R-:W-:Y:S05]  /*35840*/  BSYNC B0 ;  /* 0x0000000000007941 */ /* 0x000fea0003800000 */
.L_x_3384:
        /* <DEDUP_REMOVED lines=12> */
[----:B------:R-:W3:Y:S01]  /*35910*/  S2R R2, SR_LANEID ;  /* 0x0000000000027919 */ /* 0x000ee20000000000 */
[----:B------:R-:W-:Y:S02]  /*35920*/  VOTEU.ANY UR4, UPT, PT ;  /* 0x0000000000047886 */ /* 0x000fe400038e0100 */
[----:B------:R-:W3:Y:S08]  /*35930*/  FLO.U32 R4, UR4 ;  /* 0x0000000400047d00 */ /* 0x000ef000080e0000 */
[----:B------:R-:W4:Y:S01]  /*35940*/  POPC R5, UR4 ;  /* 0x0000000400057d09 */ /* 0x000f220008000000 */
[----:B---3--:R-:W-:-:S02]  /*35950*/  ISETP.EQ.U32.AND P1, PT, R4, R2, PT ;  /* 0x000000020400720c */ /* 0x008fc40003f22070 */
[----:B-1----:R-:W4:Y:S11]  /*35960*/  LDC.64 R2, c[0x0][0xd60] ;  /* 0x00035800ff027b82 */ /* 0x002f360000000a00 */
[----:B----4-:R1:W3:Y:S02]  /*35970*/  @P1 ATOMG.E.ADD.STRONG.GPU PT, R2, desc[UR36][R2.64], R5 ;  /* 0x00000005020219a8 */ /* 0x0102e400081ee1e4 */
[----:B-1----:R-:W1:Y:S02]  /*35980*/  S2R R3, SR_LTMASK ;  /* 0x0000000000037919 */ /* 0x002e640000003900 */
[----:B-1----:R-:W-:-:S06]  /*35990*/  LOP3.LUT R3, R3, UR4, RZ, 0xc0, !PT ;  /* 0x0000000403037c12 */ /* 0x002fcc000f8ec0ff */
[----:B------:R-:W1:Y:S01]  /*359a0*/  POPC R3, R3 ;  /* 0x0000000300037309 */ /* 0x000e620000000000 */
[----:B---3--:R-:W1:Y:S02]  /*359b0*/  SHFL.IDX PT, R2, R2, R4, 0x1f ;  /* 0x00001f0402027589 */ /* 0x008e6400000e0000 */
[----:B-1----:R-:W-:-:S07]  /*359c0*/  IADD3 R16, R2, UR38, R3 ;  /* 0x0000002602107c10 */ /* 0x002fce000fffe003 */
.L_x_3450:
[----:B------:R-:W-:Y:S05]  /*359d0*/  BSYNC B0 ;  /* 0x0000000000007941 */ /* 0x000fea0003800000 */
.L_x_3449:
[----:B------:R-:W-:-:S05]  /*359e0*/  SEL R0, R0, RZ, P0 ;  /* 0x000000ff00007207 */ /* 0x000fca0000000000 */
[----:B------:R3:W-:Y:S02]  /*359f0*/  STL [R1+0x448], R0 ;  /* 0x0004480001007387 */ /* 0x0007e40000100800 */
.L_x_3346:
[----:B------:R-:W-:Y:S05]  /*35a00*/  BSYNC B7 ;  /* 0x0000000000077941 */ /* 0x000fea0003800000 */
.L_x_3344:
        /* <DEDUP_REMOVED lines=13> */
.L_x_3451:
[----:B------:R-:W3:Y:S01]  /*35ae0*/  S2R R0, SR_TID.X ;  /* 0x0000000000007919 */ /* 0x000ee20000002100 */
[----:B------:R-:W-:Y:S01]  /*35af0*/  UMOV UR4, 0xffffffff ;  /* 0xffffffff00047882 */ /* 0x000fe20000000000 */
[----:B---3--:R-:W-:-:S04]  /*35b00*/  LOP3.LUT R6, R0, 0x1f, RZ, 0xc0, !PT ;  /* 0x0000001f00067812 */ /* 0x008fc800078ec0ff */
[----:B------:R-:W-:Y:S01]  /*35b10*/  ISETP.NE.AND P0, PT, R6, 0x1f, PT ;  /* 0x0000001f0600780c */ /* 0x000fe20003f05270 */
[----:B------:R-:W-:-:S12]  /*35b20*/  BRA.DIV UR4, `(.L_x_3453) ;  /* 0x0000002604847947 */ /* 0x000fd8000b800000 */
[----:B------:R-:W-:Y:S01]  /*35b30*/  IMAD.IADD R0, R19, 0x1, R6 ;  /* 0x0000000113007824 */ /* 0x000fe200078e0206 */
[----:B------:R-:W-:-:S04]  /*35b40*/  ULDC UR4, c[0x0][0xd3c] ;  /* 0x00034f0000047ab9 */ /* 0x000fc80000000800 */
[----:B------:R-:W-:-:S13]  /*35b50*/  ISETP.GE.OR P1, PT, R0, UR4, !P0 ;  /* 0x0000000400007c0c */ /* 0x000fda000c726670 */
[----:B-1----:R-:W1:Y:S02]  /*35b60*/  @!P1 LDC.64 R2, c[0x0][0xd80] ;  /* 0x00036000ff029b82 */ /* 0x002e640000000a00 */
[----:B-1----:R-:W-:-:S06]  /*35b70*/  @!P1 IMAD.WIDE R2, R0, 0x4, R2 ;  /* 0x0000000400029825 */ /* 0x002fcc00078e0202 */
[----:B------:R1:W3:Y:S01]  /*35b80*/  @!P1 LDG.E R3, desc[UR36][R2.64] ;  /* 0x0000002402039981 */ /* 0x0002e2000c1e1900 */
[C---:B------:R-:W-:Y:S02]  /*35b90*/  ISETP.GE.U32.AND P2, PT, R6.reuse, 0x2, PT ;  /* 0x000000020600780c */ /* 0x040fe40003f46070 */
[C---:B------:R-:W-:Y:S01]  /*35ba0*/  ISETP.GE.U32.AND P3, PT, R6.reuse, 0x4, PT ;  /* 0x000000040600780c */ /* 0x040fe20003f66070 */
[----:B------:R-:W-:Y:S01]  /*35bb0*/  SHFL.IDX PT, R0, R16, RZ, 0x1f ;  /* 0x00001fff10007589 */ /* 0x000fe200000e0000 */
[C---:B------:R-:W-:Y:S02]  /*35bc0*/  ISETP.GE.U32.AND P4, PT, R6.reuse, 0x8, PT ;  /* 0x000000080600780c */ /* 0x040fe40003f86070 */
[C---:B------:R-:W-:Y:S01]  /*35bd0*/  ISETP.GE.U32.AND P5, PT, R6.reuse, 0x10, PT ;  /* 0x000000100600780c */ /* 0x040fe20003fa6070 */
[----:B------:R-:W-:Y:S01]  /*35be0*/  SHFL.IDX PT, R5, R16, 0x1, 0x1f ;  /* 0x00201f0010057f89 */ /* 0x000fe200000e0000 */
[----:B-1----:R-:W-:Y:S02]  /*35bf0*/  IMAD.MOV.U32 R2, RZ, RZ, RZ ;  /* 0x000000ffff027224 */ /* 0x002fe400078e00ff */
[----:B---3--:R-:W-:Y:S01]  /*35c00*/  @!P1 IMAD.MOV.U32 R2, RZ, RZ, R3 ;  /* 0x000000ffff029224 */ /* 0x008fe200078e0003 */
        /* <DEDUP_REMOVED lines=16> */
[----:B------:R1:W3:Y:S02]  /*35d10*/  SHFL.IDX PT, R16, R3, 0x1f, 0x1f ;  /* 0x03e01f0003107f89 */ /* 0x0002e400000e0000 */
.L_x_3519:
[----:B------:R-:W-:Y:S02]  /*35d20*/  ULDC UR4, c[0x0][0xd38] ;  /* 0x00034e0000047ab9 */ /* 0x000fe40000000800 */
[----:B------:R-:W-:-:S04]  /*35d30*/  IMAD.U32 R4, RZ, RZ, UR4 ;  /* 0x00000004ff047e24 */ /* 0x000fc8000f8e00ff */
[----:B---3--:R-:W-:-:S04]  /*35d40*/  IMAD R16, R16, R4, RZ ;  /* 0x0000000410107224 */ /* 0x008fc800078e02ff */
[----:B------:R-:W-:-:S05]  /*35d50*/  IMAD.IADD R5, R5, 0x1, R16 ;  /* 0x0000000105057824 */ /* 0x000fca00078e0210 */
[----:B------:R-:W-:-:S13]  /*35d60*/  ISETP.GT.AND P6, PT, R5, R0, PT ;  /* 0x000000000500720c */ /* 0x000fda0003fc4270 */
[----:B------:R-:W-:Y:S05]  /*35d70*/  @P6 BRA `(.L_x_3454) ;  /* 0x00000000009c6947 */ /* 0x000fea0003800000 */
.L_x_3459:
[----:B------:R-:W3:Y:S01]  /*35d80*/  LDC R2, c[0x0][0xd3c] ;  /* 0x00034f00ff027b82 */ /* 0x000ee20000000800 */
[----:B------:R-:W-:-:S05]  /*35d90*/  VIADD R19, R19, 0x1f ;  /* 0x0000001f13137836 */ /* 0x000fca0000000000 */
[----:B---3--:R-:W-:-:S13]  /*35da0*/  ISETP.GE.AND P6, PT, R19, R2, PT ;  /* 0x000000021300720c */ /* 0x008fda0003fc6270 */
[----:B------:R-:W-:Y:S05]  /*35db0*/  @P6 BRA `(.L_x_3455) ;  /* 0x0000000400d46947 */ /* 0x000fea0003800000 */
[----:B-1----:R-:W1:Y:S01]  /*35dc0*/  S2R R3, SR_TID.X ;  /* 0x0000000000037919 */ /* 0x002e620000002100 */
[----:B------:R-:W-:Y:S01]  /*35dd0*/  BSSY B0, `(.L_x_3456) ;  /* 0x0000009000007945 */ /* 0x000fe20003800000 */
[----:B-1----:R-:W-:-:S05]  /*35de0*/  LOP3.LUT R3, R3, 0x1f, RZ, 0xc0, !PT ;  /* 0x0000001f03037812 */ /* 0x002fca00078ec0ff */
[----:B------:R-:W-:-:S05]  /*35df0*/  IMAD.IADD R4, R19, 0x1, R3 ;  /* 0x0000000113047824 */ /* 0x000fca00078e0203 */
[----:B------:R-:W-:Y:S01]  /*35e00*/  ISETP.GE.OR P6, PT, R4, R2, !P0 ;  /* 0x000000020400720c */ /* 0x000fe200047c6670 */
[----:B------:R-:W-:-:S12]  /*35e10*/  IMAD.MOV.U32 R2, RZ, RZ, RZ ;  /* 0x000000ffff027224 */ /* 0x000fd800078e00ff */
[----:B------:R-:W-:Y:S05]  /*35e20*/  @P6 BRA `(.L_x_3457) ;  /* 0x00000000000c6947 */ /* 0x000fea0003800000 */
[----:B------:R-:W1:Y:S02]  /*35e30*/  LDC.64 R2, c[0x0][0xd80] ;  /* 0x00036000ff027b82 */ /* 0x000e640000000a00 */
[----:B-1----:R-:W-:-:S06]  /*35e40*/  IMAD.WIDE R2, R4, 0x4, R2 ;  /* 0x0000000404027825 */ /* 0x002fcc00078e0202 */
[----:B------:R1:W5:Y:S02]  /*35e50*/  LDG.E R2, desc[UR36][R2.64] ;  /* 0x0000002402027981 */ /* 0x000364000c1e1900 */
.L_x_3457:
[----:B------:R-:W-:Y:S05]  /*35e60*/  BSYNC B0 ;  /* 0x0000000000007941 */ /* 0x000fea0003800000 */
.L_x_3456:
[----:B------:R-:W-:-:S03]  /*35e70*/  UMOV UR4, 0xffffffff ;  /* 0xffffffff00047882 */ /* 0x000fc60000000000 */
[----:B------:R-:W-:Y:S05]  /*35e80*/  BRA.DIV UR4, `(.L_x_3458) ;  /* 0x0000002604e87947 */ /* 0x000fea000b800000 */
[----:B-1---5:R-:W1:Y:S02]  /*35e90*/  SHFL.UP PT, R3, R2, 0x1, RZ ;  /* 0x0420000002037989 */ /* 0x022e6400000e00ff */
        /* <DEDUP_REMOVED lines=15> */
.L_x_3527:
[----:B------:R-:W-:Y:S02]  /*35f90*/  ULDC UR4, c[0x0][0xd38] ;  /* 0x00034e0000047ab9 */ /* 0x000fe40000000800 */
[----:B------:R-:W-:-:S04]  /*35fa0*/  IMAD.U32 R4, RZ, RZ, UR4 ;  /* 0x00000004ff047e24 */ /* 0x000fc8000f8e00ff */
[----:B---3--:R-:W-:-:S04]  /*35fb0*/  IMAD R16, R16, R4, RZ ;  /* 0x0000000410107224 */ /* 0x008fc800078e02ff */
[----:B------:R-:W-:-:S05]  /*35fc0*/  IMAD.IADD R5, R16, 0x1, R5 ;  /* 0x0000000110057824 */ /* 0x000fca00078e0205 */
[----:B------:R-:W-:-:S13]  /*35fd0*/  ISETP.GT.AND P6, PT, R5, R0, PT ;  /* 0x000000000500720c */ /* 0x000fda0003fc4270 */
[----:B------:R-:W-:Y:S05]  /*35fe0*/  @!P6 BRA `(.L_x_3459) ;  /* 0xfffffffc0064e947 */ /* 0x000fea000383ffff */
.L_x_3454:
[----:B------:R-:W-:Y:S01]  /*35ff0*/  IMAD.IADD R16, R5, 0x1, -R16 ;  /* 0x0000000105107824 */ /* 0x000fe200078e0a10 */
[----:B------:R-:W-:-:S03]  /*36000*/  UMOV UR4, 0xffffffff ;  /* 0xffffffff00047882 */ /* 0x000fc60000000000 */
[----:B------:R-:W-:-:S05]  /*36010*/  IMAD R5, R3, R4, R16 ;  /* 0x0000000403057224 */ /* 0x000fca00078e0210 */
[----:B------:R-:W-:Y:S01]  /*36020*/  ISETP.GT.AND P6, PT, R5, R0, PT ;  /* 0x000000000500720c */ /* 0x000fe20003fc4270 */
[----:B------:R-:W-:-:S12]  /*36030*/  BRA.DIV UR4, `(.L_x_3460) ;  /* 0x0000002a04547947 */ /* 0x000fd8000b800000 */
[----:B------:R-:W-:-:S04]  /*36040*/  VOTE.ANY R5, PT, !P6 ;  /* 0x0000000000057806 */ /* 0x000fc800070e0100 */
[----:B------:R-:W3:Y:S02]  /*36050*/  POPC R6, R5 ;  /* 0x0000000500067309 */ /* 0x000ee40000000000 */
[----:B---3--:R3:W4:Y:S02]  /*36060*/  SHFL.IDX PT, R17, R2, R6, 0x1f ;  /* 0x00001f0602117589 */ /* 0x00872400000e0000 */
.L_x_3531:
[----:B------:R-:W-:Y:S01]  /*36070*/  ISETP.NE.AND P0, PT, R5, RZ, PT ;  /* 0x000000ff0500720c */ /* 0x000fe20003f05270 */
[----:B------:R-:W-:-:S12]  /*36080*/  IMAD.MOV.U32 R5, RZ, RZ, RZ ;  /* 0x000000ffff057224 */ /* 0x000fd800078e00ff */
[----:B------:R-:W-:Y:S05]  /*36090*/  @!P0 BRA `(.L_x_3461) ;  /* 0x0000000000148947 */ /* 0x000fea0003800000 */
[----:B------:R-:W-:Y:S01]  /*360a0*/  UMOV UR4, 0xffffffff ;  /* 0xffffffff00047882 */ /* 0x000fe20000000000 */
[----:B------:R-:W-:Y:S02]  /*360b0*/  VIADD R12, R6, 0xffffffff ;  /* 0xffffffff060c7836 */ /* 0x000fe40000000000 */
[----:B------:R-:W-:Y:S05]  /*360c0*/  BRA.DIV UR4, `(.L_x_3462) ;  /* 0x0000002a04787947 */ /* 0x000fea000b800000 */
[----:B-1----:R1:W0:Y:S02]  /*360d0*/  SHFL.IDX PT, R3, R3, R12, 0x1f ;  /* 0x00001f0c03037589 */ /* 0x00222400000e0000 */
.L_x_3534:
[----:B0-----:R-:W-:-:S07]  /*360e0*/  IMAD.MOV.U32 R5, RZ, RZ, R3 ;  /* 0x000000ffff057224 */ /* 0x001fce00078e0003 */
.L_x_3461:
[----:B-1-3--:R-:W1:Y:S01]  /*360f0*/  LDC.64 R2, c[0x0][0xd90] ;  /* 0x00036400ff027b82 */ /* 0x00ae620000000a00 */
[----:B------:R-:W-:-:S04]  /*36100*/  IMAD.IADD R19, R6, 0x1, R19 ;  /* 0x0000000106137824 */ /* 0x000fc800078e0213 */
[----:B-1----:R-:W-:-:S05]  /*36110*/  IMAD.WIDE R2, R19, 0x4, R2 ;  /* 0x0000000413027825 */ /* 0x002fca00078e0202 */
[----:B--2---:R-:W4:Y:S01]  /*36120*/  LDG.E R7, desc[UR36][R2.64] ;  /* 0x0000002402077981 */ /* 0x004f22000c1e1900 */
[----:B------:R-:W-:-:S04]  /*36130*/  IMAD R16, R5, R4, R16 ;  /* 0x0000000405107224 */ /* 0x000fc800078e0210 */
[----:B------:R-:W-:Y:S02]  /*36140*/  IMAD.IADD R0, R0, 0x1, -R16 ;  /* 0x0000000100007824 */ /* 0x000fe400078e0a10 */
[----:B----4-:R-:W-:-:S05]  /*36150*/  IMAD R6, R17, R7, RZ ;  /* 0x0000000711067224 */ /* 0x010fca00078e02ff */
[----:B0-----:R-:W-:-:S04]  /*36160*/  IABS R8, R6 ;  /* 0x0000000600087213 */ /* 0x001fc80000000000 */
        /* <DEDUP_REMOVED lines=47> */
[C---:B------:R-:W-:Y:S01]  /*36460*/  LOP3.LUT R3, R0.reuse, R4, RZ, 0x3c, !PT ;  /* 0x0000000400037212 */ /* 0x040fe200078e3cff */
[----:B------:R-:W-:-:S03]  /*36470*/  IMAD.IADD R0, R0, 0x1, R5 ;  /* 0x0000000100007824 */ /* 0x000fc600078e0205 */
[----:B------:R-:W-:-:S07]  /*36480*/  ISETP.GE.AND P2, PT, R3, RZ, PT ;  /* 0x000000ff0300720c */ /* 0x000fce0003f46270 */
        /* <DEDUP_REMOVED lines=8> */
.L_x_3455:
[----:B------:R-:W-:Y:S01]  /*36510*/  UMOV UR4, URZ ;  /* 0x0000003f00047c82 */ /* 0x000fe20008000000 */
[----:B------:R-:W-:Y:S01]  /*36520*/  UMOV UR5, URZ ;  /* 0x0000003f00057c82 */ /* 0x000fe20008000000 */
[----:B------:R-:W-:Y:S01]  /*36530*/  ULDC UR6, c[0x0][0xd3c] ;  /* 0x00034f0000067ab9 */ /* 0x000fe20000000800 */
[----:B------:R-:W-:Y:S02]  /*36540*/  IMAD.MOV.U32 R16, RZ, RZ, R0 ;  /* 0x000000ffff107224 */ /* 0x000fe400078e0000 */
[----:B------:R-:W-:Y:S02]  /*36550*/  IMAD.U32 R17, RZ, RZ, UR4 ;  /* 0x00000004ff117e24 */ /* 0x000fe4000f8e00ff */
[----:B------:R-:W-:Y:S02]  /*36560*/  IMAD.U32 R18, RZ, RZ, UR5 ;  /* 0x00000005ff127e24 */ /* 0x000fe4000f8e00ff */
[----:B------:R-:W-:-:S07]  /*36570*/  IMAD.U32 R19, RZ, RZ, UR6 ;  /* 0x00000006ff137e24 */ /* 0x000fce000f8e00ff */
.L_x_3463:
[----:B-1----:R1:W3:Y:S01]  /*36580*/  LDL R3, [R1+0x440] ;  /* 0x0004400001037983 */ /* 0x0022e20000100800 */
[----:B------:R-:W4:Y:S01]  /*36590*/  S2R R0, SR_TID.X ;  /* 0x0000000000007919 */ /* 0x000f220000002100 */
[----:B------:R-:W-:Y:S05]  /*365a0*/  WARPSYNC.ALL ;  /* 0x0000000000007948 */ /* 0x000fea0003800000 */
[----:B----4-:R-:W-:Y:S01]  /*365b0*/  LOP3.LUT R0, R0, 0x1f, RZ, 0xc0, !PT ;  /* 0x0000001f00007812 */ /* 0x010fe200078ec0ff */
        /* <DEDUP_REMOVED lines=8> */
.L_x_3452:
[----:B------:R-:W-:Y:S02]  /*36640*/  ULDC UR4, c[0x0][0xd3c] ;  /* 0x00034f0000047ab9 */ /* 0x000fe40000000800 */
[----:B----4-:R-:W-:-:S13]  /*36650*/  ISETP.GE.AND P0, PT, R19, UR4, PT ;  /* 0x0000000413007c0c */ /* 0x010fda000bf06270 */
[----:B------:R-:W-:Y:S05]  /*36660*/  @!P0 BRA `(.L_x_3464) ;  /* 0xffffff8c007c8947 */ /* 0x000fea000383ffff */
[----:B------:R-:W-:Y:S05]  /*36670*/  BSYNC B8 ;  /* 0x0000000000087941 */ /* 0x000fea0003800000 */
.L_x_3332:
[----:B---3--:R-:W3:Y:S01]  /*36680*/  LDL.LU R0, [R1+0x4a0] ;  /* 0x0004a00001007983 */ /* 0x008ee20000300800 */
[----:B------:R-:W-:Y:S01]  /*36690*/  BSSY B0, `(.L_x_3465) ;  /* 0x000000b000007945 */ /* 0x000fe20003800000 */
[----:B------:R-:W4:Y:S01]  /*366a0*/  S2R R5, SR_CgaCtaId ;  /* 0x0000000000057919 */ /* 0x000f220000008800 */
[----:B---3--:R-:W-:-:S05]  /*366b0*/  VIADD R0, R0, 0x1 ;  /* 0x0000000100007836 */ /* 0x008fca0000000000 */
[----:B0-----:R-:W-:-:S04]  /*366c0*/  LEA.HI R2, R0, R0, RZ, 0x1 ;  /* 0x0000000000027211 */ /* 0x001fc800078f08ff */
[----:B-1----:R-:W-:Y:S02]  /*366d0*/  LOP3.LUT R3, R2, 0xfffffffe, RZ, 0xc0, !PT ;  /* 0xfffffffe02037812 */ /* 0x002fe400078ec0ff */
[----:B------:R-:W-:-:S03]  /*366e0*/  MOV R2, 0x400 ;  /* 0x0000040000027802 */ /* 0x000fc60000000f00 */
[----:B------:R-:W-:Y:S01]  /*366f0*/  IMAD.IADD R0, R0, 0x1, -R3 ;  /* 0x0000000100007824 */ /* 0x000fe200078e0a03 */
[----:B----4-:R-:W-:-:S04]  /*36700*/  LEA R9, R5, R2, 0x18 ;  /* 0x0000000205097211 */ /* 0x010fc800078ec0ff */
[----:B------:R-:W-:-:S04]  /*36710*/  SHF.L.U32 R0, R0, 0x1f, RZ ;  /* 0x0000001f00007819 */ /* 0x000fc800000006ff */
[----:B------:R-:W0:Y:S02]  /*36720*/  SYNCS.PHASECHK.TRANS64.TRYWAIT P0, [R9+URZ+0x38820], R0 ;  /* 0x03882000090075a7 */ /* 0x000e24000800017f */
[----:B0-----:R-:W-:Y:S05]  /*36730*/  @!P0 BRA `(.L_x_3466) ;  /* 0x0000002400048947 */ /* 0x001fea0003800000 */
.L_x_3535:
[----:B------:R-:W-:Y:S05]  /*36740*/  BSYNC B0 ;  /* 0x0000000000007941 */ /* 0x000fea0003800000 */
.L_x_3465:
[----:B------:R-:W-:-:S03]  /*36750*/  UMOV UR4, 0xffffffff ;  /* 0xffffffff00047882 */ /* 0x000fc60000000000 */
[----:B------:R-:W-:Y:S05]  /*36760*/  BRA.DIV UR4, `(.L_x_3467) ;  /* 0x00000026040c7947 */ /* 0x000fea000b800000 */
[----:B0-----:R-:W0:Y:S02]  /*36770*/  S2R R0, SR_TID.X ;  /* 0x0000000000007919 */ /* 0x001e240000002100 */
[----:B0-----:R-:W-:-:S04]  /*36780*/  SHF.R.U32.HI R0, RZ, 0x5, R0 ;  /* 0x00000005ff007819 */ /* 0x001fc80000011600 */
[----:B------:R-:W-:-:S05]  /*36790*/  LOP3.LUT R0, R0, 0x3, RZ, 0xc0, !PT ;  /* 0x0000000300007812 */ /* 0x000fca00078ec0ff */
[----:B------:R0:W1:Y:S02]  /*367a0*/  SHFL.IDX PT, R14, R0, RZ, 0x1f ;  /* 0x00001fff000e7589 */ /* 0x00006400000e0000 */
.L_x_3538:
[----:B-1----:R-:W-:Y:S01]  /*367b0*/  ISETP.NE.AND P0, PT, R14, RZ, PT ;  /* 0x000000ff0e00720c */ /* 0x002fe20003f05270 */
[----:B------:R-:W-:-:S12]  /*367c0*/  BSSY B0, `(.L_x_3468) ;  /* 0x0000020000007945 */ /* 0x000fd80003800000 */
[----:B------:R-:W-:Y:S05]  /*367d0*/  @P0 BRA `(.L_x_3469) ;  /* 0x0000000000780947 */ /* 0x000fea0003800000 */
[----:B------:R-:W-:-:S03]  /*367e0*/  UMOV UR4, 0xffffffff ;  /* 0xffffffff00047882 */ /* 0x000fc60000000000 */
[----:B------:R-:W-:Y:S05]  /*367f0*/  BRA.DIV UR4, `(.L_x_3470) ;  /* 0x00000026041c7947 */ /* 0x000fea000b800000 */
[----:B------:R-:W-:-:S13]  /*36800*/  ELECT P6, URZ, PT ;  /* 0x00000000003f782f */ /* 0x000fda00038c0000 */
.L_x_3541:
        /* <DEDUP_REMOVED lines=13> */
[----:B--2---:R-:W-:Y:S01]  /*368e0*/  IMAD R7, R3, 0x8, R0 ;  /* 0x0000000803077824 */ /* 0x004fe200078e0200 */
[----:B0-----:R-:W-:Y:S06]  /*368f0*/  @!P0 BRA `(.L_x_3471) ;  /* 0x0000002000fc8947 */ /* 0x001fec0003800000 */
.L_x_3542:
[----:B------:R-:W0:Y:S01]  /*36900*/  LDL.LU R6, [R1+0x448] ;  /* 0x0004480001067983 */ /* 0x000e220000300800 */
[----:B------:R-:W1:Y:S01]  /*36910*/  SYNCS.PHASECHK.TRANS64.TRYWAIT P0, [R7+URZ], R2 ;  /* 0x00000002070075a7 */ /* 0x000e62000800017f */
[----:B------:R-:W-:-:S04]  /*36920*/  VIADD R0, R9, 0x38860 ;  /* 0x0003886009007836 */ /* 0x000fc80000000000 */
[----:B0-----:R-:W-:Y:S01]  /*36930*/  IMAD R5, R6, 0x8, R0 ;  /* 0x0000000806057824 */ /* 0x001fe200078e0200 */
[----:B-1----:R-:W-:Y:S06]  /*36940*/  @!P0 BRA `(.L_x_3472) ;  /* 0x0000002000fc8947 */ /* 0x002fec0003800000 */
.L_x_3543:
[----:B------:R-:W1:Y:S02]  /*36950*/  SYNCS.PHASECHK.TRANS64.TRYWAIT P0, [R5+URZ], R4 ;  /* 0x00000004050075a7 */ /* 0x000e64000800017f */
[----:B-1----:R-:W-:Y:S05]  /*36960*/  @!P0 BRA `(.L_x_3473) ;  /* 0x0000002400088947 */ /* 0x002fea0003800000 */
.L_x_3544:
[----:B------:R-:W-:-:S07]  /*36970*/  IMAD R3, R3, 0x8, R0 ;  /* 0x0000000803037824 */ /* 0x000fce00078e0200 */
.L_x_3474:
[----:B--2---:R2:W3:Y:S02]  /*36980*/  SYNCS.PHASECHK.TRANS64.TRYWAIT P0, [R3+URZ], R2 ;  /* 0x00000002030075a7 */ /* 0x0044e4000800017f */
[----:B---3--:R-:W-:Y:S05]  /*36990*/  @!P0 NANOSLEEP.SYNCS 0x989680 ;  /* 0x009896800000895d */ /* 0x008fea0003900000 */
[----:B------:R-:W3:Y:S02]  /*369a0*/  @!P0 SYNCS.PHASECHK.TRANS64 P0, [R3+URZ], R2 ;  /* 0x00000002030085a7 */ /* 0x000ee4000800007f */
[----:B---3--:R-:W-:Y:S05]  /*369b0*/  @!P0 BRA `(.L_x_3474) ;  /* 0xfffffffc00f08947 */ /* 0x008fea000383ffff */
.L_x_3469:
[----:B------:R-:W-:Y:S05]  /*369c0*/  BSYNC B0 ;  /* 0x0000000000007941 */ /* 0x000fea0003800000 */
.L_x_3468:
[----:B------:R-:W-:Y:S05]  /*369d0*/  EXIT ;  /* 0x000000000000794d */ /* 0x000fea0003800000 */
.L_x_3220:
[----:B0-----:R-:W-:-:S04]  /*369e0*/  IMAD.U32 R5, RZ, RZ, UR39 ;  /* 0x00000027ff057e24 */ /* 0x001fc8000f8e00ff */
[----:B------:R0:W1:Y:S03]  /*369f0*/  SYNCS.PHASECHK.TRANS64.TRYWAIT P0, [R5+URZ+0x38800], R0 ;  /* 0x03880000050075a7 */ /* 0x000066000800017f */
[----:B-1----:R-:W-:Y:S05]  /*36a00*/  @!P0 NANOSLEEP.SYNCS 0x989680 ;  /* 0x009896800000895d */ /* 0x002fea0003900000 */
[----:B------:R-:W1:Y:S02]  /*36a10*/  @!P0 SYNCS.PHASECHK.TRANS64 P0, [R5+URZ+0x38800], R0 ;  /* 0x03880000050085a7 */ /* 0x000e64000800007f */
[----:B-1----:R-:W-:Y:S05]  /*36a20*/  @!P0 BRA `(.L_x_3220) ;  /* 0xfffffffc00ec8947 */ /* 0x002fea000383ffff */
[----:B------:R-:W-:Y:S05]  /*36a30*/  BRA `(.L_x_3475) ;  /* 0xfffffd4000fc7947 */ /* 0x000fea000383ffff */
.L_x_3233:
[----:B0-----:R0:W1:Y:S02]  /*36a40*/  SYNCS.PHASECHK.TRANS64.TRYWAIT P0, [R5+URZ], R8 ;  /* 0x00000008050075a7 */ /* 0x001064000800017f */
[----:B-1----:R-:W-:Y:S05]  /*36a50*/  @!P0 NANOSLEEP.SYNCS 0x989680 ;  /* 0x009896800000895d */ /* 0x002fea0003900000 */
[----:B------:R-:W1:Y:S02]  /*36a60*/  @!P0 SYNCS.PHASECHK.TRANS64 P0, [R5+URZ], R8 ;  /* 0x00000008050085a7 */ /* 0x000e64000800007f */
[----:B-1----:R-:W-:Y:S05]  /*36a70*/  @!P0 BRA `(.L_x_3233) ;  /* 0xfffffffc00f08947 */ /* 0x002fea000383ffff */
[----:B------:R-:W-:Y:S05]  /*36a80*/  BRA `(.L_x_3232) ;  /* 0xfffffd4c001c7947 */ /* 0x000fea000383ffff */
.L_x_3240:
[----:B-1----:R1:W2:Y:S02]  /*36a90*/  SYNCS.PHASECHK.TRANS64.TRYWAIT P0, [R8+URZ], R9 ;  /* 0x00000009080075a7 */ /* 0x0022a4000800017f */
[----:B--2---:R-:W-:Y:S05]  /*36aa0*/  @!P0 NANOSLEEP.SYNCS 0x989680 ;  /* 0x009896800000895d */ /* 0x004fea0003900000 */
[----:B------:R-:W2:Y:S02]  /*36ab0*/  @!P0 SYNCS.PHASECHK.TRANS64 P0, [R8+URZ], R9 ;  /* 0x00000009080085a7 */ /* 0x000ea4000800007f */
[----:B--2---:R-:W-:Y:S05]  /*36ac0*/  @!P0 BRA `(.L_x_3240) ;  /* 0xfffffffc00f08947 */ /* 0x004fea000383ffff */
[----:B------:R-:W-:Y:S05]  /*36ad0*/  BRA `(.L_x_3239) ;  /* 0xfffffd5000587947 */ /* 0x000fea000383ffff */
.L_x_3267:
[----:B0-----:R0:W1:Y:S02]  /*36ae0*/  SYNCS.PHASECHK.TRANS64.TRYWAIT P1, [R8+URZ], R9 ;  /* 0x00000009080075a7 */ /* 0x001064000802017f */
[----:B-1----:R-:W-:Y:S05]  /*36af0*/  @!P1 NANOSLEEP.SYNCS 0x989680 ;  /* 0x009896800000995d */ /* 0x002fea0003900000 */
[----:B------:R-:W1:Y:S02]  /*36b00*/  @!P1 SYNCS.PHASECHK.TRANS64 P1, [R8+URZ], R9 ;  /* 0x00000009080095a7 */ /* 0x000e64000802007f */
[----:B-1----:R-:W-:Y:S05]  /*36b10*/  @!P1 BRA `(.L_x_3267) ;  /* 0xfffffffc00f09947 */ /* 0x002fea000383ffff */
[----:B------:R-:W-:Y:S05]  /*36b20*/  BRA `(.L_x_3266) ;  /* 0xfffffdf400cc7947 */ /* 0x000fea000383ffff */
.L_x_3274:
[----:B-1----:R1:W2:Y:S02]  /*36b30*/  SYNCS.PHASECHK.TRANS64.TRYWAIT P1, [R8+URZ], R11 ;  /* 0x0000000b080075a7 */ /* 0x0022a4000802017f */
[----:B--2---:R-:W-:Y:S05]  /*36b40*/  @!P1 NANOSLEEP.SYNCS 0x989680 ;  /* 0x009896800000995d */ /* 0x004fea0003900000 */
[----:B------:R-:W2:Y:S02]  /*36b50*/  @!P1 SYNCS.PHASECHK.TRANS64 P1, [R8+URZ], R11 ;  /* 0x0000000b080095a7 */ /* 0x000ea4000802007f */
[----:B--2---:R-:W-:Y:S05]  /*36b60*/  @!P1 BRA `(.L_x_3274) ;  /* 0xfffffffc00f09947 */ /* 0x004fea000383ffff */
[----:B------:R-:W-:Y:S05]  /*36b70*/  BRA `(.L_x_3273) ;  /* 0xfffffdfc00107947 */ /* 0x000fea000383ffff */
.L_x_3287:
[----:B0-----:R0:W1:Y:S02]  /*36b80*/  SYNCS.PHASECHK.TRANS64.TRYWAIT P0, [R6+URZ], R7 ;  /* 0x00000007060075a7 */ /* 0x001064000800017f */
[----:B-1----:R-:W-:Y:S05]  /*36b90*/  @!P0 NANOSLEEP.SYNCS 0x989680 ;  /* 0x009896800000895d */ /* 0x002fea0003900000 */
[----:B------:R-:W1:Y:S02]  /*36ba0*/  @!P0 SYNCS.PHASECHK.TRANS64 P0, [R6+URZ], R7 ;  /* 0x00000007060085a7 */ /* 0x000e64000800007f */
[----:B-1----:R-:W-:Y:S05]  /*36bb0*/  @!P0 BRA `(.L_x_3287) ;  /* 0xfffffffc00f08947 */ /* 0x002fea000383ffff */
[----:B------:R-:W-:Y:S05]  /*36bc0*/  BRA `(.L_x_3286) ;  /* 0xfffffe9000447947 */ /* 0x000fea000383ffff */
.L_x_3294:
[----:B-1----:R1:W2:Y:S02]  /*36bd0*/  SYNCS.PHASECHK.TRANS64.TRYWAIT P0, [R6+URZ], R7 ;  /* 0x00000007060075a7 */ /* 0x0022a4000800017f */
[----:B--2---:R-:W-:Y:S05]  /*36be0*/  @!P0 NANOSLEEP.SYNCS 0x989680 ;  /* 0x009896800000895d */ /* 0x004fea0003900000 */
[----:B------:R-:W2:Y:S02]  /*36bf0*/  @!P0 SYNCS.PHASECHK.TRANS64 P0, [R6+URZ], R7 ;  /* 0x00000007060085a7 */ /* 0x000ea4000800007f */
[----:B--2---:R-:W-:Y:S05]  /*36c00*/  @!P0 BRA `(.L_x_3294) ;  /* 0xfffffffc00f08947 */ /* 0x004fea000383ffff */
[----:B------:R-:W-:Y:S05]  /*36c10*/  BRA `(.L_x_3293) ;  /* 0xfffffe9400807947 */ /* 0x000fea000383ffff */
.L_x_3352:
        /* <DEDUP_REMOVED lines=11> */
.L_x_3477:
[----:B------:R-:W-:Y:S05]  /*36cd0*/  BSYNC B0 ;  /* 0x0000000000007941 */ /* 0x000fea0003800000 */
.L_x_3476:
[----:B------:R-:W-:Y:S05]  /*36ce0*/  BRA `(.L_x_3478) ;  /* 0xffffff94008c7947 */ /* 0x000fea000383ffff */
.L_x_3354:
[----:B------:R-:W-:Y:S01]  /*36cf0*/  BSSY B0, `(.L_x_3479) ;  /* 0x0000006000007945 */ /* 0x000fe20003800000 */
[----:B------:R-:W-:-:S07]  /*36d00*/  IMAD.MOV.U32 R15, RZ, RZ, -0x1 ;  /* 0xffffffffff0f7424 */ /* 0x000fce00078e00ff */
[----:B012-4-:R-:W-:Y:S05]  /*36d10*/  WARPSYNC.COLLECTIVE R15, `(.L_x_3480) ;  /* 0x000000000f0c7348 */ /* 0x017fea0003c00000 */
[----:B------:R-:W-:Y:S02]  /*36d20*/  ELECT P6, UR62, PT ;  /* 0x00000000003e782f */ /* 0x000fe400038c0000 */
[----:B------:R-:W-:Y:S01]  /*36d30*/  MOV R14, UR62 ;  /* 0x0000003e000e7c02 */ /* 0x000fe20008000f00 */
[----:B012-4-:R-:W-:Y:S10]  /*36d40*/  ENDCOLLECTIVE ;  /* 0x000000000000791b */ /* 0x017ff40003800000 */
.L_x_3480:
[----:B------:R-:W-:Y:S05]  /*36d50*/  BSYNC B0 ;  /* 0x0000000000007941 */ /* 0x000fea0003800000 */
.L_x_3479:
[----:B------:R-:W-:Y:S05]  /*36d60*/  BRA `(.L_x_3481) ;  /* 0xffffff9400987947 */ /* 0x000fea000383ffff */
.L_x_3356:
[----:B--2---:R2:W3:Y:S02]  /*36d70*/  SYNCS.PHASECHK.TRANS64.TRYWAIT P0, [R0+URZ+0x38840], R2 ;  /* 0x03884002000075a7 */ /* 0x0044e4000800017f */
[----:B---3--:R-:W-:Y:S05]  /*36d80*/  @!P0 NANOSLEEP.SYNCS 0x989680 ;  /* 0x009896800000895d */ /* 0x008fea0003900000 */
[----:B------:R-:W3:Y:S02]  /*36d90*/  @!P0 SYNCS.PHASECHK.TRANS64 P0, [R0+URZ+0x38840], R2 ;  /* 0x03884002000085a7 */ /* 0x000ee4000800007f */
[----:B---3--:R-:W-:Y:S05]  /*36da0*/  @!P0 BRA `(.L_x_3356) ;  /* 0xfffffffc00f08947 */ /* 0x008fea000383ffff */
[----:B------:R-:W-:Y:S05]  /*36db0*/  BRA `(.L_x_3482) ;  /* 0xffffff9800007947 */ /* 0x000fea000383ffff */
.L_x_3360:
[----:B------:R0:W5:Y:S01]  /*36dc0*/  LDL R0, [R1+0x474] ;  /* 0x0004740001007983 */ /* 0x0001620000100800 */
[----:B------:R-:W-:Y:S02]  /*36dd0*/  IMAD.MOV.U32 R6, RZ, RZ, R11 ;  /* 0x000000ffff067224 */ /* 0x000fe400078e000b */
[----:B------:R-:W-:Y:S02]  /*36de0*/  IMAD.MOV.U32 R13, RZ, RZ, R2 ;  /* 0x000000ffff0d7224 */ /* 0x000fe400078e0002 */
[----:B------:R-:W-:Y:S02]  /*36df0*/  IMAD.MOV.U32 R12, RZ, RZ, RZ ;  /* 0x000000ffff0c7224 */ /* 0x000fe400078e00ff */
[----:B------:R-:W-:Y:S02]  /*36e00*/  IMAD.MOV.U32 R11, RZ, RZ, 0x181f ;  /* 0x0000181fff0b7424 */ /* 0x000fe400078e00ff */
[----:B------:R-:W-:Y:S02]  /*36e10*/  IMAD.MOV.U32 R15, RZ, RZ, -0x1 ;  /* 0xffffffffff0f7424 */ /* 0x000fe400078e00ff */
[----:B0-----:R-:W-:-:S07]  /*36e20*/  IMAD.IADD R8, R8, 0x1, R6 ;  /* 0x0000000108087824 */ /* 0x001fce00078e0206 */
[----:B-----5:R-:W-:Y:S05]  /*36e30*/  WARPSYNC.COLLECTIVE R15, `(.L_x_3483) ;  /* 0x000000000f087348 */ /* 0x020fea0003c00000 */
[----:B------:R0:W1:Y:S02]  /*36e40*/  SHFL.IDX P6, R14, R13, R12, R11 ;  /* 0x0000000c0d0e7389 */ /* 0x00006400000c000b */
[----:B01---5:R-:W-:Y:S01]  /*36e50*/  ENDCOLLECTIVE ;  /* 0x000000000000791b */ /* 0x023fe20003800000 */
.L_x_3483:
[----:B------:R0:W-:Y:S01]  /*36e60*/  STL [R1+0x478], R8 ;  /* 0x0004780801007387 */ /* 0x0001e20000100800 */
[----:B------:R-:W-:Y:S02]  /*36e70*/  IMAD.MOV.U32 R13, RZ, RZ, R3 ;  /* 0x000000ffff0d7224 */ /* 0x000fe400078e0003 */
[----:B------:R-:W-:-:S07]  /*36e80*/  IMAD.MOV.U32 R4, RZ, RZ, R14 ;  /* 0x000000ffff047224 */ /* 0x000fce00078e000e */
[----:B0-----:R-:W-:Y:S05]  /*36e90*/  WARPSYNC.COLLECTIVE R15, `(.L_x_3484) ;  /* 0x000000000f087348 */ /* 0x001fea0003c00000 */
[----:B------:R1:W2:Y:S02]  /*36ea0*/  SHFL.IDX P6, R14, R13, R12, R11 ;  /* 0x0000000c0d0e7389 */ /* 0x0002a400000c000b */
[----:B012---:R-:W-:Y:S01]  /*36eb0*/  ENDCOLLECTIVE ;  /* 0x000000000000791b */ /* 0x007fe20003800000 */
.L_x_3484:
[----:B------:R-:W-:Y:S02]  /*36ec0*/  IMAD.MOV.U32 R13, RZ, RZ, R2 ;  /* 0x000000ffff0d7224 */ /* 0x000fe400078e0002 */
[----:B------:R-:W-:Y:S02]  /*36ed0*/  IMAD.MOV.U32 R12, RZ, RZ, 0x1 ;  /* 0x00000001ff0c7424 */ /* 0x000fe400078e00ff */
[----:B------:R-:W-:-:S07]  /*36ee0*/  IMAD.MOV.U32 R5, RZ, RZ, R14 ;  /* 0x000000ffff057224 */ /* 0x000fce00078e000e */
[----:B------:R-:W-:Y:S05]  /*36ef0*/  WARPSYNC.COLLECTIVE R15, `(.L_x_3485) ;  /* 0x000000000f087348 */ /* 0x000fea0003c00000 */
[----:B------:R0:W1:Y:S02]  /*36f00*/  SHFL.IDX P6, R14, R13, R12, R11 ;  /* 0x0000000c0d0e7389 */ /* 0x00006400000c000b */
[----:B01----:R-:W-:Y:S01]  /*36f10*/  ENDCOLLECTIVE ;  /* 0x000000000000791b */ /* 0x003fe20003800000 */
.L_x_3485:
[----:B------:R-:W-:Y:S02]  /*36f20*/  IMAD.MOV.U32 R13, RZ, RZ, R3 ;  /* 0x000000ffff0d7224 */ /* 0x000fe400078e0003 */
[----:B------:R-:W-:-:S07]  /*36f30*/  IMAD.MOV.U32 R6, RZ, RZ, R14 ;  /* 0x000000ffff067224 */ /* 0x000fce00078e000e */
[----:B------:R-:W-:Y:S05]  /*36f40*/  WARPSYNC.COLLECTIVE R15, `(.L_x_3486) ;  /* 0x000000000f087348 */ /* 0x000fea0003c00000 */
[----:B------:R0:W1:Y:S02]  /*36f50*/  SHFL.IDX P6, R14, R13, R12, R11 ;  /* 0x0000000c0d0e7389 */ /* 0x00006400000c000b */
[----:B01----:R-:W-:Y:S01]  /*36f60*/  ENDCOLLECTIVE ;  /* 0x000000000000791b */ /* 0x003fe20003800000 */
.L_x_3486:
[----:B------:R-:W-:Y:S02]  /*36f70*/  IMAD.MOV.U32 R13, RZ, RZ, R2 ;  /* 0x000000ffff0d7224 */ /* 0x000fe400078e0002 */
[----:B------:R-:W-:Y:S02]  /*36f80*/  IMAD.MOV.U32 R12, RZ, RZ, 0x2 ;  /* 0x00000002ff0c7424 */ /* 0x000fe400078e00ff */
[----:B------:R-:W-:Y:S02]  /*36f90*/  IMAD R0, R0, R7, RZ ;  /* 0x0000000700007224 */ /* 0x000fe400078e02ff */
[----:B------:R-:W-:-:S03]  /*36fa0*/  VIADD R7, R8, 0x10 ;  /* 0x0000001008077836 */ /* 0x000fc60000000000 */
[----:B------:R-:W-:Y:S02]  /*36fb0*/  ISETP.GE.AND P1, PT, R8, R0, PT ;  /* 0x000000000800720c */ /* 0x000fe40003f26270 */
[----:B------:R0:W-:Y:S11]  /*36fc0*/  STL [R1+0x480], R7 ;  /* 0x0004800701007387 */ /* 0x0001f60000100800 */
[----:B------:R-:W-:-:S05]  /*36fd0*/  @!P1 LEA R5, P2, R10, R5, 0x1 ;  /* 0x000000050a059211 */ /* 0x000fca00078408ff */
        /* <DEDUP_REMOVED lines=15> */
.L_x_3487:
        /* <DEDUP_REMOVED lines=10> */
.L_x_3488:
        /* <DEDUP_REMOVED lines=11> */
.L_x_3489:
        /* <DEDUP_REMOVED lines=14> */
.L_x_3490:
[----:B------:R-:W-:Y:S01]  /*37300*/  IMAD.MOV.U32 R3, RZ, RZ, R14 ;  /* 0x000000ffff037224 */ /* 0x000fe200078e000e */
[----:B------:R-:W-:Y:S06]  /*37310*/  BRA `(.L_x_3491) ;  /* 0xffffff9c00647947 */ /* 0x000fec000383ffff */
.L_x_3364:
[----:B------:R-:W2:Y:S04]  /*37320*/  LDL.LU R13, [R1+0x474] ;  /* 0x00047400010d7983 */ /* 0x000ea80000300800 */
[----:B------:R-:W3:Y:S04]  /*37330*/  LDL.LU R12, [R1+0x478] ;  /* 0x00047800010c7983 */ /* 0x000ee80000300800 */
[----:B------:R-:W4:Y:S04]  /*37340*/  LDL.LU R8, [R1+0x444] ;  /* 0x0004440001087983 */ /* 0x000f280000300800 */
[----:B------:R-:W5:Y:S04]  /*37350*/  LDL.LU R11, [R1+0x480] ;  /* 0x00048000010b7983 */ /* 0x000f680000300800 */
[----:B------:R-:W5:Y:S01]  /*37360*/  LDL.LU R9, [R1+0x498] ;  /* 0x0004980001097983 */ /* 0x000f620000300800 */
[----:B------:R-:W-:Y:S01]  /*37370*/  BSSY B0, `(.L_x_3492) ;  /* 0x0000017000007945 */ /* 0x000fe20003800000 */
[----:B------:R-:W-:-:S02]  /*37380*/  IMAD.MOV.U32 R15, RZ, RZ, -0x1 ;  /* 0xffffffffff0f7424 */ /* 0x000fc400078e00ff */
[----:B--2---:R-:W-:-:S05]  /*37390*/  IMAD R7, R13, R7, RZ ;  /* 0x000000070d077224 */ /* 0x004fca00078e02ff */
[----:B---3--:R-:W-:-:S13]  /*373a0*/  ISETP.GE.AND P2, PT, R12, R7, PT ;  /* 0x000000070c00720c */ /* 0x008fda0003f46270 */
[----:B------:R-:W-:-:S04]  /*373b0*/  @!P2 LOP3.LUT R2, R5, 0x40, RZ, 0xc0, !PT ;  /* 0x000000400502a812 */ /* 0x000fc800078ec0ff */
[----:B------:R-:W-:-:S04]  /*373c0*/  @!P2 SHF.R.U32.HI R2, RZ, 0x2, R2 ;  /* 0x00000002ff02a819 */ /* 0x000fc80000011602 */
[----:B------:R-:W-:Y:S02]  /*373d0*/  @!P2 ISETP.NE.U32.AND P6, PT, R2, RZ, PT ;  /* 0x000000ff0200a20c */ /* 0x000fe40003fc5070 */
[----:B------:R-:W-:Y:S02]  /*373e0*/  @!P2 LOP3.LUT R2, R6, 0x80, RZ, 0xc0, !PT ;  /* 0x000000800602a812 */ /* 0x000fe400078ec0ff */
[----:B----4-:R-:W-:Y:S02]  /*373f0*/  LOP3.LUT R8, R8, 0xffffffdf, RZ, 0xc0, !PT ;  /* 0xffffffdf08087812 */ /* 0x010fe400078ec0ff */
[----:B------:R-:W-:-:S07]  /*37400*/  @!P2 SHF.R.U32.HI R2, RZ, 0x3, R2 ;  /* 0x00000003ff02a819 */ /* 0x000fce0000011602 */
[----:B------:R-:W-:Y:S02]  /*37410*/  @P6 LOP3.LUT R8, R8, 0x20, RZ, 0xfc, !PT ;  /* 0x0000002008086812 */ /* 0x000fe400078efcff */
[----:B------:R-:W-:Y:S02]  /*37420*/  @!P2 ISETP.NE.U32.AND P6, PT, R2, RZ, PT ;  /* 0x000000ff0200a20c */ /* 0x000fe40003fc5070 */
[----:B------:R-:W-:-:S11]  /*37430*/  LOP3.LUT R8, R8, 0xffffffef, RZ, 0xc0, !PT ;  /* 0xffffffef08087812 */ /* 0x000fd600078ec0ff */
[----:B------:R-:W-:-:S05]  /*37440*/  @P6 LOP3.LUT R8, R8, 0x10, RZ, 0xfc, !PT ;  /* 0x0000001008086812 */ /* 0x000fca00078efcff */
[----:B------:R0:W-:Y:S01]  /*37450*/  STL [R1+0x444], R8 ;  /* 0x0004440801007387 */ /* 0x0001e20000100800 */
[-C--:B-----5:R-:W-:Y:S01]  /*37460*/  ISETP.GE.AND P3, PT, R11, R7.reuse, PT ;  /* 0x000000070b00720c */ /* 0x0a0fe20003f66270 */
[----:B------:R-:W-:Y:S01]  /*37470*/  IMAD.MOV.U32 R13, RZ, RZ, R4 ;  /* 0x000000ffff0d7224 */ /* 0x000fe200078e0004 */
[----:B------:R-:W-:Y:S01]  /*37480*/  ISETP.GE.AND P4, PT, R9, R7, PT ;  /* 0x000000070900720c */ /* 0x000fe20003f86270 */
[----:B------:R-:W-:Y:S02]  /*37490*/  IMAD.MOV.U32 R12, RZ, RZ, RZ ;  /* 0x000000ffff0c7224 */ /* 0x000fe400078e00ff */
[----:B------:R-:W-:-:S10]  /*374a0*/  IMAD.MOV.U32 R11, RZ, RZ, 0x181f ;  /* 0x0000181fff0b7424 */ /* 0x000fd400078e00ff */
[----:B0-----:R-:W-:Y:S05]  /*374b0*/  WARPSYNC.COLLECTIVE R15, `(.L_x_3493) ;  /* 0x000000000f087348 */ /* 0x001fea0003c00000 */
[----:B------:R1:W2:Y:S02]  /*374c0*/  SHFL.IDX P6, R14, R13, R12, R11 ;  /* 0x0000000c0d0e7389 */ /* 0x0002a400000c000b */
[----:B012---:R-:W-:Y:S01]  /*374d0*/  ENDCOLLECTIVE ;  /* 0x000000000000791b */ /* 0x007fe20003800000 */
.L_x_3493:
[----:B------:R-:W-:Y:S05]  /*374e0*/  BSYNC B0 ;  /* 0x0000000000007941 */ /* 0x000fea0003800000 */
.L_x_3492:
[----:B------:R0:W-:Y:S04]  /*374f0*/  STL [R1+0x4a8], R16 ;  /* 0x0004a81001007387 */ /* 0x0001e80000100800 */
[----:B0-----:R0:W5:Y:S04]  /*37500*/  LDL.LU R16, [R1+0x444] ;  /* 0x0004440001107983 */ /* 0x0011680000300800 */
[----:B------:R1:W-:Y:S04]  /*37510*/  STL [R1+0x4a4], R7 ;  /* 0x0004a40701007387 */ /* 0x0003e80000100800 */
[----:B-1----:R0:W5:Y:S01]  /*37520*/  LDL R7, [R1+0x450] ;  /* 0x0004500001077983 */ /* 0x0021620000100800 */
[----:B------:R-:W-:-:S02]  /*37530*/  IMAD.MOV.U32 R13, RZ, RZ, R0 ;  /* 0x000000ffff0d7224 */ /* 0x000fc400078e0000 */
[----:B------:R-:W-:Y:S02]  /*37540*/  IMAD.MOV.U32 R12, RZ, RZ, RZ ;  /* 0x000000ffff0c7224 */ /* 0x000fe400078e00ff */
[----:B------:R-:W-:Y:S02]  /*37550*/  IMAD.MOV.U32 R11, RZ, RZ, 0x181f ;  /* 0x0000181fff0b7424 */ /* 0x000fe400078e00ff */
[----:B------:R-:W-:Y:S02]  /*37560*/  IMAD.MOV.U32 R15, RZ, RZ, -0x1 ;  /* 0xffffffffff0f7424 */ /* 0x000fe400078e00ff */
[----:B0-----:R-:W-:-:S07]  /*37570*/  IMAD.MOV.U32 R8, RZ, RZ, R14 ;  /* 0x000000ffff087224 */ /* 0x001fce00078e000e */
[----:B-----5:R-:W-:Y:S05]  /*37580*/  WARPSYNC.COLLECTIVE R15, `(.L_x_3494) ;  /* 0x000000000f087348 */ /* 0x020fea0003c00000 */
[----:B------:R0:W1:Y:S02]  /*37590*/  SHFL.IDX P6, R14, R13, R12, R11 ;  /* 0x0000000c0d0e7389 */ /* 0x00006400000c000b */
[----:B01---5:R-:W-:Y:S01]  /*375a0*/  ENDCOLLECTIVE ;  /* 0x000000000000791b */ /* 0x023fe20003800000 */
.L_x_3494:
        /* <DEDUP_REMOVED lines=35> */
[C---:B------:R-:W-:Y:S02]  /*377e0*/  LOP3.LUT P5, RZ, R16.reuse, 0x4, RZ, 0xc0, !PT ;  /* 0x0000000410ff7812 */ /* 0x040fe400078ac0ff */
[----:B------:R-:W-:Y:S01]  /*377f0*/  @!P3 LOP3.LUT R8, R5, 0x40, RZ, 0xc0, !PT ;  /* 0x000000400508b812 */ /* 0x000fe200078ec0ff */
[----:B------:R0:W-:Y:S01]  /*37800*/  @!P2 LDGSTS.E.BYPASS.LTC128B.128 [R7+0x32400], desc[UR36][R2.64+0x300], P6 ;  /* 0x324003000207afae */ /* 0x0001e2000b101d64 */
[----:B------:R-:W-:Y:S02]  /*37810*/  LOP3.LUT R16, R16, 0xfffdffff, RZ, 0xc0, !PT ;  /* 0xfffdffff10107812 */ /* 0x000fe400078ec0ff */
[----:B------:R-:W-:-:S07]  /*37820*/  @!P3 SHF.R.U32.HI R8, RZ, 0x2, R8 ;  /* 0x00000002ff08b819 */ /* 0x000fce0000011608 */
[----:B0-----:R-:W-:Y:S05]  /*37830*/  WARPSYNC.COLLECTIVE R15, `(.L_x_3495) ;  /* 0x000000000f087348 */ /* 0x001fea0003c00000 */
[----:B------:R1:W2:Y:S02]  /*37840*/  SHFL.IDX P6, R14, R13, R12, R11 ;  /* 0x0000000c0d0e7389 */ /* 0x0002a400000c000b */
[----:B012---:R-:W-:Y:S01]  /*37850*/  ENDCOLLECTIVE ;  /* 0x000000000000791b */ /* 0x007fe20003800000 */
.L_x_3495:
        /* <DEDUP_REMOVED lines=18> */
.L_x_3496:
        /* <DEDUP_REMOVED lines=29> */
.L_x_3497:
        /* <DEDUP_REMOVED lines=13> */
.L_x_3498:
        /* <DEDUP_REMOVED lines=20> */
[----:B------:R0:W5:Y:S10]  /*37d60*/  LDL.LU R16, [R1+0x4a8] ;  /* 0x0004a80001107983 */ /* 0x0001740000300800 */
[----:B------:R0:W-:Y:S04]  /*37d70*/  @!P4 LDGSTS.E.BYPASS.LTC128B.128 [R7+0x2b400], desc[UR36][R2.64+0x100], !P2 ;  /* 0x2b4001000207cfae */ /* 0x0001e8000d101d64 */
[----:B------:R0:W-:Y:S04]  /*37d80*/  @!P4 LDGSTS.E.BYPASS.LTC128B.128 [R7+0x2d400], desc[UR36][R2.64+0x180], !P5 ;  /* 0x2d4001800207cfae */ /* 0x0001e8000e901d64 */
[----:B------:R0:W-:Y:S04]  /*37d90*/  @!P4 LDGSTS.E.BYPASS.LTC128B.128 [R7+0x2f400], desc[UR36][R2.64+0x200], !P0 ;  /* 0x2f4002000207cfae */ /* 0x0001e8000c101d64 */
[----:B------:R0:W-:Y:S04]  /*37da0*/  @!P4 LDGSTS.E.BYPASS.LTC128B.128 [R7+0x31400], desc[UR36][R2.64+0x280], !P1 ;  /* 0x314002800207cfae */ /* 0x0001e8000c901d64 */
[----:B------:R0:W-:Y:S04]  /*37db0*/  @!P4 LDGSTS.E.BYPASS.LTC128B.128 [R7+0x33400], desc[UR36][R2.64+0x300], P6 ;  /* 0x334003000207cfae */ /* 0x0001e8000b101d64 */
[----:B------:R0:W-:Y:S04]  /*37dc0*/  @!P4 LDGSTS.E.BYPASS.LTC128B.128 [R7+0x35400], desc[UR36][R2.64+0x380], P3 ;  /* 0x354003800207cfae */ /* 0x0001e80009901d64 */
[----:B------:R0:W5:Y:S01]  /*37dd0*/  LDL.LU R7, [R1+0x4a4] ;  /* 0x0004a40001077983 */ /* 0x0001620000300800 */
[----:B------:R-:W-:-:S02]  /*37de0*/  IMAD.MOV.U32 R13, RZ, RZ, R4 ;  /* 0x000000ffff0d7224 */ /* 0x000fc400078e0004 */
[----:B------:R-:W-:Y:S02]  /*37df0*/  IMAD.MOV.U32 R12, RZ, RZ, 0x3 ;  /* 0x00000003ff0c7424 */ /* 0x000fe400078e00ff */
[----:B------:R-:W-:-:S07]  /*37e00*/  IMAD.MOV.U32 R15, RZ, RZ, -0x1 ;  /* 0xffffffffff0f7424 */ /* 0x000fce00078e00ff */
[----:B0----5:R-:W-:Y:S05]  /*37e10*/  WARPSYNC.COLLECTIVE R15, `(.L_x_3499) ;  /* 0x000000000f087348 */ /* 0x021fea0003c00000 */
[----:B------:R1:W2:Y:S02]  /*37e20*/  SHFL.IDX P6, R14, R13, R12, R11 ;  /* 0x0000000c0d0e7389 */ /* 0x0002a400000c000b */
[----:B012--5:R-:W-:Y:S01]  /*37e30*/  ENDCOLLECTIVE ;  /* 0x000000000000791b */ /* 0x027fe20003800000 */
.L_x_3499:
[----:B------:R-:W-:Y:S02]  /*37e40*/  IMAD.MOV.U32 R13, RZ, RZ, R0 ;  /* 0x000000ffff0d7224 */ /* 0x000fe400078e0000 */
[----:B------:R-:W-:-:S07]  /*37e50*/  IMAD.MOV.U32 R4, RZ, RZ, R14 ;  /* 0x000000ffff047224 */ /* 0x000fce00078e000e */
[----:B------:R-:W-:Y:S05]  /*37e60*/  WARPSYNC.COLLECTIVE R15, `(.L_x_3500) ;  /* 0x000000000f087348 */ /* 0x000fea0003c00000 */
[----:B------:R0:W1:Y:S02]  /*37e70*/  SHFL.IDX P6, R14, R13, R12, R11 ;  /* 0x0000000c0d0e7389 */ /* 0x00006400000c000b */
[----:B01----:R-:W-:Y:S01]  /*37e80*/  ENDCOLLECTIVE ;  /* 0x000000000000791b */ /* 0x003fe20003800000 */
.L_x_3500:
[----:B------:R-:W-:Y:S01]  /*37e90*/  IMAD.MOV.U32 R0, RZ, RZ, R14 ;  /* 0x000000ffff007224 */ /* 0x000fe200078e000e */
[----:B------:R-:W-:Y:S06]  /*37ea0*/  BRA `(.L_x_3501) ;  /* 0xffffffa000407947 */ /* 0x000fec000383ffff */
.L_x_3369:
[----:B0-----:R-:W3:Y:S02]  /*37eb0*/  LDL R2, [R1+0x440] ;  /* 0x0004400001027983 */ /* 0x001ee40000100800 */
[----:B---3--:R0:W3:Y:S02]  /*37ec0*/  SYNCS.PHASECHK.TRANS64.TRYWAIT P0, [R2+URZ+0x38820], R0 ;  /* 0x03882000020075a7 */ /* 0x0080e4000800017f */
[----:B---3--:R-:W-:Y:S05]  /*37ed0*/  @!P0 NANOSLEEP.SYNCS 0x989680 ;  /* 0x009896800000895d */ /* 0x008fea0003900000 */
[----:B------:R-:W3:Y:S02]  /*37ee0*/  @!P0 SYNCS.PHASECHK.TRANS64 P0, [R2+URZ+0x38820], R0 ;  /* 0x03882000020085a7 */ /* 0x000ee4000800007f */
[----:B---3--:R-:W-:Y:S05]  /*37ef0*/  @!P0 BRA `(.L_x_3369) ;  /* 0xfffffffc00ec8947 */ /* 0x008fea000383ffff */
[----:B------:R-:W-:Y:S05]  /*37f00*/  BRA `(.L_x_3502) ;  /* 0xffffffa400007947 */ /* 0x000fea000383ffff */
.L_x_3373:
[----:B0-----:R0:W1:Y:S02]  /*37f10*/  SYNCS.PHASECHK.TRANS64.TRYWAIT P0, [R0+URZ+0x38860], R2 ;  /* 0x03886002000075a7 */ /* 0x001064000800017f */
[----:B-1----:R-:W-:Y:S05]  /*37f20*/  @!P0 NANOSLEEP.SYNCS 0x989680 ;  /* 0x009896800000895d */ /* 0x002fea0003900000 */
[----:B------:R-:W1:Y:S02]  /*37f30*/  @!P0 SYNCS.PHASECHK.TRANS64 P0, [R0+URZ+0x38860], R2 ;  /* 0x03886002000085a7 */ /* 0x000e64000800007f */
[----:B-1----:R-:W-:Y:S05]  /*37f40*/  @!P0 BRA `(.L_x_3373) ;  /* 0xfffffffc00f08947 */ /* 0x002fea000383ffff */
[----:B------:R-:W-:Y:S05]  /*37f50*/  BRA `(.L_x_3503) ;  /* 0xffffffa400307947 */ /* 0x000fea000383ffff */
.L_x_3392:
[----:B0-----:R0:W1:Y:S02]  /*37f60*/  SYNCS.PHASECHK.TRANS64.TRYWAIT P0, [R3+URZ+0x38840], R2 ;  /* 0x03884002030075a7 */ /* 0x001064000800017f */
[----:B-1----:R-:W-:Y:S05]  /*37f70*/  @!P0 NANOSLEEP.SYNCS 0x989680 ;  /* 0x009896800000895d */ /* 0x002fea0003900000 */
[----:B------:R-:W1:Y:S02]  /*37f80*/  @!P0 SYNCS.PHASECHK.TRANS64 P0, [R3+URZ+0x38840], R2 ;  /* 0x03884002030085a7 */ /* 0x000e64000800007f */
[----:B-1----:R-:W-:Y:S05]  /*37f90*/  @!P0 BRA `(.L_x_3392) ;  /* 0xfffffffc00f08947 */ /* 0x002fea000383ffff */
[----:B------:R-:W-:Y:S05]  /*37fa0*/  BRA `(.L_x_3504) ;  /* 0xffffffb0003c7947 */ /* 0x000fea000383ffff */
.L_x_3397:
[----:B-1----:R1:W3:Y:S02]  /*37fb0*/  SYNCS.PHASECHK.TRANS64.TRYWAIT P0, [R3+URZ+0x38860], R2 ;  /* 0x03886002030075a7 */ /* 0x0022e4000800017f */
[----:B---3--:R-:W-:Y:S05]  /*37fc0*/  @!P0 NANOSLEEP.SYNCS 0x989680 ;  /* 0x009896800000895d */ /* 0x008fea0003900000 */
[----:B------:R-:W3:Y:S02]  /*37fd0*/  @!P0 SYNCS.PHASECHK.TRANS64 P0, [R3+URZ+0x38860], R2 ;  /* 0x03886002030085a7 */ /* 0x000ee4000800007f */
[----:B---3--:R-:W-:Y:S05]  /*37fe0*/  @!P0 BRA `(.L_x_3397) ;  /* 0xfffffffc00f08947 */ /* 0x008fea000383ffff */
[----:B------:R-:W-:Y:S05]  /*37ff0*/  BRA `(.L_x_3505) ;  /* 0xffffffb000c07947 */ /* 0x000fea000383ffff */
.L_x_3412:
[----:B0-----:R0:W1:Y:S02]  /*38000*/  SYNCS.PHASECHK.TRANS64.TRYWAIT P0, [R4+URZ+0x38840], R2 ;  /* 0x03884002040075a7 */ /* 0x001064000800017f */
[----:B-1----:R-:W-:Y:S05]  /*38010*/  @!P0 NANOSLEEP.SYNCS 0x989680 ;  /* 0x009896800000895d */ /* 0x002fea0003900000 */
[----:B------:R-:W1:Y:S02]  /*38020*/  @!P0 SYNCS.PHASECHK.TRANS64 P0, [R4+URZ+0x38840], R2 ;  /* 0x03884002040085a7 */ /* 0x000e64000800007f */
[----:B-1----:R-:W-:Y:S05]  /*38030*/  @!P0 BRA `(.L_x_3412) ;  /* 0xfffffffc00f08947 */ /* 0x002fea000383ffff */
[----:B------:R-:W-:Y:S05]  /*38040*/  BRA `(.L_x_3506) ;  /* 0xffffffbc00b07947 */ /* 0x000fea000383ffff */
.L_x_3417:
[----:B-1----:R1:W3:Y:S02]  /*38050*/  SYNCS.PHASECHK.TRANS64.TRYWAIT P0, [R4+URZ+0x38860], R2 ;  /* 0x03886002040075a7 */ /* 0x0022e4000800017f */
[----:B---3--:R-:W-:Y:S05]  /*38060*/  @!P0 NANOSLEEP.SYNCS 0x989680 ;  /* 0x009896800000895d */ /* 0x008fea0003900000 */
[----:B------:R-:W3:Y:S02]  /*38070*/  @!P0 SYNCS.PHASECHK.TRANS64 P0, [R4+URZ+0x38860], R2 ;  /* 0x03886002040085a7 */ /* 0x000ee4000800007f */
[----:B---3--:R-:W-:Y:S05]  /*38080*/  @!P0 BRA `(.L_x_3417) ;  /* 0xfffffffc00f08947 */ /* 0x008fea000383ffff */
[----:B------:R-:W-:Y:S05]  /*38090*/  BRA `(.L_x_3507) ;  /* 0xffffffc000307947 */ /* 0x000fea000383ffff */
.L_x_3432:
[----:B-1----:R1:W3:Y:S02]  /*380a0*/  SYNCS.PHASECHK.TRANS64.TRYWAIT P0, [R2+URZ+0x38840], R3 ;  /* 0x03884003020075a7 */ /* 0x0022e4000800017f */
[----:B---3--:R-:W-:Y:S05]  /*380b0*/  @!P0 NANOSLEEP.SYNCS 0x989680 ;  /* 0x009896800000895d */ /* 0x008fea0003900000 */
[----:B------:R-:W3:Y:S02]  /*380c0*/  @!P0 SYNCS.PHASECHK.TRANS64 P0, [R2+URZ+0x38840], R3 ;  /* 0x03884003020085a7 */ /* 0x000ee4000800007f */
[----:B---3--:R-:W-:Y:S05]  /*380d0*/  @!P0 BRA `(.L_x_3432) ;  /* 0xfffffffc00f08947 */ /* 0x008fea000383ffff */
[----:B------:R-:W-:Y:S05]  /*380e0*/  BRA `(.L_x_3508) ;  /* 0xffffffc800fc7947 */ /* 0x000fea000383ffff */
.L_x_3437:
[----:B0-----:R0:W3:Y:S02]  /*380f0*/  SYNCS.PHASECHK.TRANS64.TRYWAIT P0, [R2+URZ+0x38860], R3 ;  /* 0x03886003020075a7 */ /* 0x0010e4000800017f */
[----:B---3--:R-:W-:Y:S05]  /*38100*/  @!P0 NANOSLEEP.SYNCS 0x989680 ;  /* 0x009896800000895d */ /* 0x008fea0003900000 */
[----:B------:R-:W3:Y:S02]  /*38110*/  @!P0 SYNCS.PHASECHK.TRANS64 P0, [R2+URZ+0x38860], R3 ;  /* 0x03886003020085a7 */ /* 0x000ee4000800007f */
[----:B---3--:R-:W-:Y:S05]  /*38120*/  @!P0 BRA `(.L_x_3437) ;  /* 0xfffffffc00f08947 */ /* 0x008fea000383ffff */
[----:B------:R-:W-:Y:S05]  /*38130*/  BRA `(.L_x_3509) ;  /* 0xffffffcc00807947 */ /* 0x000fea000383ffff */
.L_x_3453:
[----:B------:R-:W-:Y:S01]  /*38140*/  BSSY B0, `(.L_x_3510) ;  /* 0x0000008000007945 */ /* 0x000fe20003800000 */
[----:B------:R-:W-:Y:S02]  /*38150*/  IMAD.MOV.U32 R13, RZ, RZ, R16 ;  /* 0x000000ffff0d7224 */ /* 0x000fe400078e0010 */
[----:B------:R-:W-:Y:S02]  /*38160*/  IMAD.MOV.U32 R12, RZ, RZ, RZ ;  /* 0x000000ffff0c7224 */ /* 0x000fe400078e00ff */
[----:B------:R-:W-:Y:S02]  /*38170*/  IMAD.MOV.U32 R11, RZ, RZ, 0x1f ;  /* 0x0000001fff0b7424 */ /* 0x000fe400078e00ff */
[----:B------:R-:W-:-:S07]  /*38180*/  IMAD.MOV.U32 R15, RZ, RZ, -0x1 ;  /* 0xffffffffff0f7424 */ /* 0x000fce00078e00ff */
[----:B012---:R-:W-:Y:S05]  /*38190*/  WARPSYNC.COLLECTIVE R15, `(.L_x_3511) ;  /* 0x000000000f087348 */ /* 0x007fea0003c00000 */
[----:B------:R3:W4:Y:S02]  /*381a0*/  SHFL.IDX P6, R14, R13, R12, R11 ;  /* 0x0000000c0d0e7389 */ /* 0x00072400000c000b */
[----:B01234-:R-:W-:Y:S01]  /*381b0*/  ENDCOLLECTIVE ;  /* 0x000000000000791b */ /* 0x01ffe20003800000 */
.L_x_3511:
[----:B------:R-:W-:Y:S05]  /*381c0*/  BSYNC B0 ;  /* 0x0000000000007941 */ /* 0x000fea0003800000 */
.L_x_3510:
        /* <DEDUP_REMOVED lines=9> */
.L_x_3512:
        /* <DEDUP_REMOVED lines=18> */
.L_x_3513:
        /* <DEDUP_REMOVED lines=8> */
.L_x_3514:
        /* <DEDUP_REMOVED lines=8> */
.L_x_3515:
        /* <DEDUP_REMOVED lines=8> */
.L_x_3516:
        /* <DEDUP_REMOVED lines=8> */
.L_x_3517:
        /* <DEDUP_REMOVED lines=9> */
.L_x_3518:
[----:B------:R-:W-:Y:S01]  /*38610*/  IMAD.MOV.U32 R16, RZ, RZ, R14 ;  /* 0x000000ffff107224 */ /* 0x000fe200078e000e */
[----:B------:R-:W-:Y:S06]  /*38620*/  BRA `(.L_x_3519) ;  /* 0xffffffd400bc7947 */ /* 0x000fec000383ffff */
.L_x_3458:
        /* <DEDUP_REMOVED lines=8> */
.L_x_3521:
[----:B------:R-:W-:Y:S05]  /*386b0*/  BSYNC B0 ;  /* 0x0000000000007941 */ /* 0x000fea0003800000 */
.L_x_3520:
        /* <DEDUP_REMOVED lines=10> */
.L_x_3522:
        /* <DEDUP_REMOVED lines=8> */
.L_x_3523:
        /* <DEDUP_REMOVED lines=8> */
.L_x_3524:
        /* <DEDUP_REMOVED lines=8> */
.L_x_3525:
        /* <DEDUP_REMOVED lines=9> */
.L_x_3526:
[----:B------:R-:W-:Y:S01]  /*38970*/  IMAD.MOV.U32 R16, RZ, RZ, R14 ;  /* 0x000000ffff107224 */ /* 0x000fe200078e000e */
[----:B------:R-:W-:Y:S06]  /*38980*/  BRA `(.L_x_3527) ;  /* 0xffffffd400807947 */ /* 0x000fec000383ffff */
.L_x_3460:
[----:B------:R-:W-:Y:S01]  /*38990*/  BSSY B0, `(.L_x_3528) ;  /* 0x0000006000007945 */ /* 0x000fe20003800000 */
[----:B------:R-:W-:Y:S01]  /*389a0*/  PLOP3.LUT P6, PT, P6, PT, PT, 0x8, 0x0 ;  /* 0x000000000000781c */ /* 0x000fe200037ce170 */
[----:B------:R-:W-:-:S12]  /*389b0*/  IMAD.MOV.U32 R15, RZ, RZ, -0x1 ;  /* 0xffffffffff0f7424 */ /* 0x000fd800078e00ff */
[----:B012---:R-:W-:Y:S05]  /*389c0*/  WARPSYNC.COLLECTIVE R15, `(.L_x_3529) ;  /* 0x000000000f087348 */ /* 0x007fea0003c00000 */
[----:B------:R-:W-:Y:S01]  /*389d0*/  VOTE.ANY R14, PT, P6 ;  /* 0x00000000000e7806 */ /* 0x000fe200030e0100 */
[----:B012---:R-:W-:Y:S06]  /*389e0*/  ENDCOLLECTIVE ;  /* 0x000000000000791b */ /* 0x007fec0003800000 */
.L_x_3529:
[----:B------:R-:W-:Y:S05]  /*389f0*/  BSYNC B0 ;  /* 0x0000000000007941 */ /* 0x000fea0003800000 */
.L_x_3528:
        /* <DEDUP_REMOVED lines=9> */
.L_x_3530:
[----:B------:R-:W-:Y:S01]  /*38a90*/  IMAD.MOV.U32 R17, RZ, RZ, R14 ;  /* 0x000000ffff117224 */ /* 0x000fe200078e000e */
[----:B------:R-:W-:Y:S06]  /*38aa0*/  BRA `(.L_x_3531) ;  /* 0xffffffd400707947 */ /* 0x000fec000383ffff */
.L_x_3462:
[----:B------:R-:W-:Y:S01]  /*38ab0*/  BSSY B0, `(.L_x_3532) ;  /* 0x0000007000007945 */ /* 0x000fe20003800000 */
[----:B------:R-:W-:Y:S02]  /*38ac0*/  IMAD.MOV.U32 R13, RZ, RZ, R3 ;  /* 0x000000ffff0d7224 */ /* 0x000fe400078e0003 */
[----:B------:R-:W-:Y:S02]  /*38ad0*/  IMAD.MOV.U32 R11, RZ, RZ, 0x1f ;  /* 0x0000001fff0b7424 */ /* 0x000fe400078e00ff */
[----:B------:R-:W-:-:S07]  /*38ae0*/  IMAD.MOV.U32 R15, RZ, RZ, -0x1 ;  /* 0xffffffffff0f7424 */ /* 0x000fce00078e00ff */
[----:B01234-:R-:W-:Y:S05]  /*38af0*/  WARPSYNC.COLLECTIVE R15, `(.L_x_3533) ;  /* 0x000000000f087348 */ /* 0x01ffea0003c00000 */
[----:B------:R0:W0:Y:S02]  /*38b00*/  SHFL.IDX P6, R14, R13, R12, R11 ;  /* 0x0000000c0d0e7389 */ /* 0x00002400000c000b */
[----:B01234-:R-:W-:Y:S01]  /*38b10*/  ENDCOLLECTIVE ;  /* 0x000000000000791b */ /* 0x01ffe20003800000 */
.L_x_3533:
[----:B------:R-:W-:Y:S05]  /*38b20*/  BSYNC B0 ;  /* 0x0000000000007941 */ /* 0x000fea0003800000 */
.L_x_3532:
[----:B------:R-:W-:Y:S01]  /*38b30*/  IMAD.MOV.U32 R3, RZ, RZ, R14 ;  /* 0x000000ffff037224 */ /* 0x000fe200078e000e */
[----:B------:R-:W-:Y:S06]  /*38b40*/  BRA `(.L_x_3534) ;  /* 0xffffffd400647947 */ /* 0x000fec000383ffff */
.L_x_3466:
[----:B0-----:R0:W1:Y:S02]  /*38b50*/  SYNCS.PHASECHK.TRANS64.TRYWAIT P0, [R9+URZ+0x38820], R0 ;  /* 0x03882000090075a7 */ /* 0x001064000800017f */
[----:B-1----:R-:W-:Y:S05]  /*38b60*/  @!P0 NANOSLEEP.SYNCS 0x989680 ;  /* 0x009896800000895d */ /* 0x002fea0003900000 */
[----:B------:R-:W1:Y:S02]  /*38b70*/  @!P0 SYNCS.PHASECHK.TRANS64 P0, [R9+URZ+0x38820], R0 ;  /* 0x03882000090085a7 */ /* 0x000e64000800007f */
[----:B-1----:R-:W-:Y:S05]  /*38b80*/  @!P0 BRA `(.L_x_3466) ;  /* 0xfffffffc00f08947 */ /* 0x002fea000383ffff */
[----:B------:R-:W-:Y:S05]  /*38b90*/  BRA `(.L_x_3535) ;  /* 0xffffffd800e87947 */ /* 0x000fea000383ffff */
.L_x_3467:
        /* <DEDUP_REMOVED lines=11> */
.L_x_3537:
[----:B------:R-:W-:Y:S05]  /*38c50*/  BSYNC B0 ;  /* 0x0000000000007941 */ /* 0x000fea0003800000 */
.L_x_3536:
[----:B------:R-:W-:Y:S05]  /*38c60*/  BRA `(.L_x_3538) ;  /* 0xffffffd800d07947 */ /* 0x000fea000383ffff */
.L_x_3470:
[----:B------:R-:W-:Y:S01]  /*38c70*/  BSSY B1, `(.L_x_3539) ;  /* 0x0000006000017945 */ /* 0x000fe20003800000 */
[----:B------:R-:W-:-:S07]  /*38c80*/  IMAD.MOV.U32 R15, RZ, RZ, -0x1 ;  /* 0xffffffffff0f7424 */ /* 0x000fce00078e00ff */
[----:B0-2---:R-:W-:Y:S05]  /*38c90*/  WARPSYNC.COLLECTIVE R15, `(.L_x_3540) ;  /* 0x000000000f0c7348 */ /* 0x005fea0003c00000 */
[----:B------:R-:W-:Y:S02]  /*38ca0*/  ELECT P6, UR62, PT ;  /* 0x00000000003e782f */ /* 0x000fe400038c0000 */
[----:B------:R-:W-:Y:S01]  /*38cb0*/  MOV R14, UR62 ;  /* 0x0000003e000e7c02 */ /* 0x000fe20008000f00 */
[----:B0-2---:R-:W-:Y:S10]  /*38cc0*/  ENDCOLLECTIVE ;  /* 0x000000000000791b */ /* 0x005ff40003800000 */
.L_x_3540:
[----:B------:R-:W-:Y:S05]  /*38cd0*/  BSYNC B1 ;  /* 0x0000000000017941 */ /* 0x000fea0003800000 */
.L_x_3539:
[----:B------:R-:W-:Y:S05]  /*38ce0*/  BRA `(.L_x_3541) ;  /* 0xffffffd800c87947 */ /* 0x000fea000383ffff */
.L_x_3471:
[----:B0-----:R0:W1:Y:S02]  /*38cf0*/  SYNCS.PHASECHK.TRANS64.TRYWAIT P0, [R5+URZ], R4 ;  /* 0x00000004050075a7 */ /* 0x001064000800017f */
[----:B-1----:R-:W-:Y:S05]  /*38d00*/  @!P0 NANOSLEEP.SYNCS 0x989680 ;  /* 0x009896800000895d */ /* 0x002fea0003900000 */
[----:B------:R-:W1:Y:S02]  /*38d10*/  @!P0 SYNCS.PHASECHK.TRANS64 P0, [R5+URZ], R4 ;  /* 0x00000004050085a7 */ /* 0x000e64000800007f */
[----:B-1----:R-:W-:Y:S05]  /*38d20*/  @!P0 BRA `(.L_x_3471) ;  /* 0xfffffffc00f08947 */ /* 0x002fea000383ffff */
[----:B------:R-:W-:Y:S05]  /*38d30*/  BRA `(.L_x_3542) ;  /* 0xffffffd800f07947 */ /* 0x000fea000383ffff */
.L_x_3472:
[----:B0-----:R0:W1:Y:S02]  /*38d40*/  SYNCS.PHASECHK.TRANS64.TRYWAIT P0, [R7+URZ], R2 ;  /* 0x00000002070075a7 */ /* 0x001064000800017f */
[----:B-1----:R-:W-:Y:S05]  /*38d50*/  @!P0 NANOSLEEP.SYNCS 0x989680 ;  /* 0x009896800000895d */ /* 0x002fea0003900000 */
[----:B------:R-:W1:Y:S02]  /*38d60*/  @!P0 SYNCS.PHASECHK.TRANS64 P0, [R7+URZ], R2 ;  /* 0x00000002070085a7 */ /* 0x000e64000800007f */
[----:B-1----:R-:W-:Y:S05]  /*38d70*/  @!P0 BRA `(.L_x_3472) ;  /* 0xfffffffc00f08947 */ /* 0x002fea000383ffff */
[----:B------:R-:W-:Y:S05]  /*38d80*/  BRA `(.L_x_3543) ;  /* 0xffffffd800f07947 */ /* 0x000fea000383ffff */
.L_x_3473:
[----:B-1----:R1:W2:Y:S02]  /*38d90*/  SYNCS.PHASECHK.TRANS64.TRYWAIT P0, [R5+URZ], R4 ;  /* 0x00000004050075a7 */ /* 0x0022a4000800017f */
[----:B--2---:R-:W-:Y:S05]  /*38da0*/  @!P0 NANOSLEEP.SYNCS 0x989680 ;  /* 0x009896800000895d */ /* 0x004fea0003900000 */
[----:B------:R-:W2:Y:S02]  /*38db0*/  @!P0 SYNCS.PHASECHK.TRANS64 P0, [R5+URZ], R4 ;  /* 0x00000004050085a7 */ /* 0x000ea4000800007f */
[----:B--2---:R-:W-:Y:S05]  /*38dc0*/  @!P0 BRA `(.L_x_3473) ;  /* 0xfffffffc00f08947 */ /* 0x004fea000383ffff */
[----:B------:R-:W-:Y:S05]  /*38dd0*/  BRA `(.L_x_3544) ;  /* 0xffffffd800e47947 */ /* 0x000fea000383ffff */
        .type           $_ZN7cutlass13device_kernelIN5flash11enable_sm90INS1_16FlashAttnFwdSm90INS1_25CollectiveMainloopFwdSm90ILi2EN4cute5tupleIJNS5_1CILi1EEES8_S8_EEENS6_IJNS7_ILi64EEESA_SA_EEELi512ENS_6half_tEfNS_4arch4Sm90ELb0ELb1ELb1ELb1ELb0ELb0ELb1ELb0ELb0ELb1ELb0ELb0EEENS1_21CollectiveEpilogueFwdINS6_IJSA_NS7_ILi512EEESA_EEES9_SC_SE_Li256ELb1ELb1ELb0ELb0EEENS1_36VarlenDynamicPersistentTileSchedulerILi64ELi64ELi256ELi128ELb0ELb1ELb1ELb1ELb0ELb1EEEEEEEEEvNT_6ParamsE$_ZZN5flash25CollectiveMainloopFwdSm90ILi2EN4cute5tupleIJNS1_1CILi1EEES4_S4_EEENS2_IJNS3_ILi64EEES6_S6_EEELi512EN7cutlass6half_tEfNS8_4arch4Sm90ELb0ELb1ELb1ELb1ELb0ELb0ELb1ELb0ELb0ELb1ELb0ELb0EE3mmaINS_16FlashAttnFwdSm90ISC_NS_21CollectiveEpilogueFwdINS2_IJS6_NS3_ILi512EEES6_EEES5_S9_SB_Li256ELb1ELb1ELb0ELb0EEENS_36VarlenDynamicPersistentTileSchedulerILi64ELi64ELi256ELi128ELb0ELb1ELb1ELb1ELb0ELb1EEEE13SharedStorageENS1_6TensorINS1_11ArrayEngineIfLm128EEENS1_6LayoutINS2_IJNS2_IJNS3_ILi2EEESR_NS3_ILi32EEEEEES4_S4_EEENS2_IJNS2_IJS4_SR_NS3_ILi4EEEEEENS3_ILi0EEESX_EEEEEEENS_7SoftmaxILi2ELi0EEEEEbRKNSC_6ParamsENS8_25PipelineTmaAsyncNoClusterILi2ENS8_16PipelineTmaAsyncILi2EEEEES19_RNS8_13PipelineStateILj2EEERT0_RT1_iRiRKNS_16SeqlenInfoQKNewKILb1ELb0EEENS2_IJiiiiEEERT_ENKUliT_T0_T1_E_clIZSD_ISM_S10_S12_EbS15_S19_S19_S1C_S1E_S1G_iS1H_S1L_S1M_S1O_EUlRS1P_iE0_NS3_ILb1EEES1W_EEDaiS1P_S1Q_S1R_,@function
        .size           $_ZN7cutlass13device_kernelIN5flash11enable_sm90INS1_16FlashAttnFwdSm90INS1_25CollectiveMainloopFwdSm90ILi2EN4cute5tupleIJNS5_1CILi1EEES8_S8_EEENS6_IJNS7_ILi64EEESA_SA_EEELi512ENS_6half_tEfNS_4arch4Sm90ELb0ELb1ELb1ELb1ELb0ELb0ELb1ELb0ELb0ELb1ELb0ELb0EEENS1_21CollectiveEpilogueFwdINS6_IJSA_NS7_ILi512EEESA_EEES9_SC_SE_Li256ELb1ELb1ELb0ELb0EEENS1_36VarlenDynamicPersistentTileSchedulerILi64ELi64ELi256ELi128ELb0ELb1ELb1ELb1ELb0ELb1EEEEEEEEEvNT_6ParamsE$_ZZN5flash25CollectiveMainloopFwdSm90ILi2EN4cute5tupleIJNS1_1CILi1EEES4_S4_EEENS2_IJNS3_ILi64EEES6_S6_EEELi512EN7cutlass6half_tEfNS8_4arch4Sm90ELb0ELb1ELb1ELb1ELb0ELb0ELb1ELb0ELb0ELb1ELb0ELb0EE3mmaINS_16FlashAttnFwdSm90ISC_NS_21CollectiveEpilogueFwdINS2_IJS6_NS3_ILi512EEES6_EEES5_S9_SB_Li256ELb1ELb1ELb0ELb0EEENS_36VarlenDynamicPersistentTileSchedulerILi64ELi64ELi256ELi128ELb0ELb1ELb1ELb1ELb0ELb1EEEE13SharedStorageENS1_6TensorINS1_11ArrayEngineIfLm128EEENS1_6LayoutINS2_IJNS2_IJNS3_ILi2EEESR_NS3_ILi32EEEEEES4_S4_EEENS2_IJNS2_IJS4_SR_NS3_ILi4EEEEEENS3_ILi0EEESX_EEEEEEENS_7SoftmaxILi2ELi0EEEEEbRKNSC_6ParamsENS8_25PipelineTmaAsyncNoClusterILi2ENS8_16PipelineTmaAsyncILi2EEEEES19_RNS8_13PipelineStateILj2EEERT0_RT1_iRiRKNS_16SeqlenInfoQKNewKILb1ELb0EEENS2_IJiiiiEEERT_ENKUliT_T0_T1_E_clIZSD_ISM_S10_S12_EbS15_S19_S19_S1C_S1E_S1G_iS1H_S1L_S1M_S1O_EUlRS1P_iE0_NS3_ILb1EEES1W_EEDaiS1P_S1Q_S1R_,(.L_x_6030 - $_ZN7cutlass13device_kernelIN5flash11enable_sm90INS1_16FlashAttnFwdSm90INS1_25CollectiveMainloopFwdSm90ILi2EN4cute5tupleIJNS5_1CILi1EEES8_S8_EEENS6_IJNS7_ILi64EEESA_SA_EEELi512ENS_6half_tEfNS_4arch4Sm90ELb0ELb1ELb1ELb1ELb0ELb0ELb1ELb0ELb0ELb1ELb0ELb0EEENS1_21CollectiveEpilogueFwdINS6_IJSA_NS7_ILi512EEESA_EEES9_SC_SE_Li256ELb1ELb1ELb0ELb0EEENS1_36VarlenDynamicPersistentTileSchedulerILi64ELi64ELi256ELi128ELb0ELb1ELb1ELb1ELb0ELb1EEEEEEEEEvNT_6ParamsE$_ZZN5flash25CollectiveMainloopFwdSm90ILi2EN4cute5tupleIJNS1_1CILi1EEES4_S4_EEENS2_IJNS3_ILi64EEES6_S6_EEELi512EN7cutlass6half_tEfNS8_4arch4Sm90ELb0ELb1ELb1ELb1ELb0ELb0ELb1ELb0ELb0ELb1ELb0ELb0EE3mmaINS_16FlashAttnFwdSm90ISC_NS_21CollectiveEpilogueFwdINS2_IJS6_NS3_ILi512EEES6_EEES5_S9_SB_Li256ELb1ELb1ELb0ELb0EEENS_36VarlenDynamicPersistentTileSchedulerILi64ELi64ELi256ELi128ELb0ELb1ELb1ELb1ELb0ELb1EEEE13SharedStorageENS1_6TensorINS1_11ArrayEngineIfLm128EEENS1_6LayoutINS2_IJNS2_IJNS3_ILi2EEESR_NS3_ILi32EEEEEES4_S4_EEENS2_IJNS2_IJS4_SR_NS3_ILi4EEEEEENS3_ILi0EEESX_EEEEEEENS_7SoftmaxILi2ELi0EEEEEbRKNSC_6ParamsENS8_25PipelineTmaAsyncNoClusterILi2ENS8_16PipelineTmaAsyncILi2EEEEES19_RNS8_13PipelineStateILj2EEERT0_RT1_iRiRKNS_16SeqlenInfoQKNewKILb1ELb0EEENS2_IJiiiiEEERT_ENKUliT_T0_T1_E_clIZSD_ISM_S10_S12_EbS15_S19_S19_S1C_S1E_S1G_iS1H_S1L_S1M_S1O_EUlRS1P_iE0_NS3_ILb1EEES1W_EEDaiS1P_S1Q_S1R_)
$_ZN7cutlass13device_kernelIN5flash11enable_sm90INS1_16FlashAttnFwdSm90INS1_25CollectiveMainloopFwdSm90ILi2EN4cute5tupleIJNS5_1CILi1EEES8_S8_EEENS6_IJNS7_ILi64EEESA_SA_EEELi512ENS_6half_tEfNS_4arch4Sm90ELb0ELb1ELb1ELb1ELb0ELb0ELb1ELb0ELb0ELb1ELb0ELb0EEENS1_21CollectiveEpilogueFwdINS6_IJSA_NS7_ILi512EEESA_EEES9_SC_SE_Li256ELb1ELb1ELb0ELb0EEENS1_36VarlenDynamicPersistentTileSchedulerILi64ELi64ELi256ELi128ELb0ELb1ELb1ELb1ELb0ELb1EEEEEEEEEvNT_6ParamsE$_ZZN5flash25CollectiveMainloopFwdSm90ILi2EN4cute5tupleIJNS1_1CILi1EEES4_S4_EEENS2_IJNS3_ILi64EEES6_S6_EEELi512EN7cutlass6half_tEfNS8_4arch4Sm90ELb0ELb1ELb1ELb1ELb0ELb0ELb1ELb0ELb0ELb1ELb0ELb0EE3mmaINS_16FlashAttnFwdSm90ISC_NS_21CollectiveEpilogueFwdINS2_IJS6_NS3_ILi512EEES6_EEES5_S9_SB_Li256ELb1ELb1ELb0ELb0EEENS_36VarlenDynamicPersistentTileSchedulerILi64ELi64ELi256ELi128ELb0ELb1ELb1ELb1ELb0ELb1EEEE13SharedStorageENS1_6TensorINS1_11ArrayEngineIfLm128EEENS1_6LayoutINS2_IJNS2_IJNS3_ILi2EEESR_NS3_ILi32EEEEEES4_S4_EEENS2_IJNS2_IJS4_SR_NS3_ILi4EEEEEENS3_ILi0EEESX_EEEEEEENS_7SoftmaxILi2ELi0EEEEEbRKNSC_6ParamsENS8_25PipelineTmaAsyncNoClusterILi2ENS8_16PipelineTmaAsyncILi2EEEEES19_RNS8_13PipelineStateILj2EEERT0_RT1_iRiRKNS_16SeqlenInfoQKNewKILb1ELb0EEENS2_IJiiiiEEERT_ENKUliT_T0_T1_E_clIZSD_ISM_S10_S12_EbS15_S19_S19_S1C_S1E_S1G_iS1H_S1L_S1M_S1O_EUlRS1P_iE0_NS3_ILb1EEES1W_EEDaiS1P_S1Q_S1R_:
        /* <DEDUP_REMOVED lines=20> */
.L_x_3546:
[----:B------:R-:W-:Y:S05]  /*38f20*/  BSYNC B1 ;  /* 0x0000000000017941 */ /* 0x000fea0003800000 */
.L_x_3545:
        /* <DEDUP_REMOVED lines=17> */
.L_x_3548:
[----:B------:R-:W-:Y:S05]  /*39040*/  BSYNC B1 ;  /* 0x0000000000017941 */ /* 0x000fea0003800000 */
.L_x_3547:
        /* <DEDUP_REMOVED lines=10> */
.L_x_3550:
[----:B------:R-:W-:Y:S05]  /*390f0*/  BSYNC B1 ;  /* 0x0000000000017941 */ /* 0x000fea0003800000 */
.L_x_3549:
        /* <DEDUP_REMOVED lines=18> */
[----:B------:R-:W-:Y:S01]  /*39220*/  WARPGROUP.ARRIVE ;  /* 0x00000000000079c5 */ /* 0x000fe20000000000 */
[----:B------:R-:W-:Y:S01]  /*39230*/  IMAD.MOV.U32 R21, RZ, RZ, R59 ;  /* 0x000000ffff157224 */ /* 0x000fe200078e003b */
[----:B------:R-:W-:Y:S01]  /*39240*/  R2UR UR8, R4 ;  /* 0x00000000040872ca */ /* 0x000fe200000e0000 */
[----:B------:R-:W-:Y:S01]  /*39250*/  IMAD.MOV.U32 R7, RZ, RZ, 0x1 ;  /* 0x00000001ff077424 */ /* 0x000fe200078e00ff */
[----:B------:R-:W-:-:S02]  /*39260*/  R2UR UR6, R20 ;  /* 0x00000000140672ca */ /* 0x000fc400000e0000 */
[----:B------:R-:W-:Y:S02]  /*39270*/  R2UR UR7, R21 ;  /* 0x00000000150772ca */ /* 0x000fe400000e0000 */
        /* <DEDUP_REMOVED lines=65> */
.L_x_3576:
[----:B------:R-:W-:Y:S05]  /*39690*/  BSYNC B1 ;  /* 0x0000000000017941 */ /* 0x000fea0003800000 */
.L_x_3552:
        /* <DEDUP_REMOVED lines=14> */
.L_x_3555:
[----:B------:R-:W-:Y:S05]  /*39780*/  BSYNC B1 ;  /* 0x0000000000017941 */ /* 0x000fea0003800000 */
.L_x_3554:
        /* <DEDUP_REMOVED lines=17> */
.L_x_3557:
[----:B------:R-:W-:Y:S05]  /*398a0*/  BSYNC B1 ;  /* 0x0000000000017941 */ /* 0x000fea0003800000 */
.L_x_3556:
        /* <DEDUP_REMOVED lines=10> */
.L_x_3559:
[----:B------:R-:W-:Y:S05]  /*39950*/  BSYNC B1 ;  /* 0x0000000000017941 */ /* 0x000fea0003800000 */
.L_x_3558:
[----:B------:R-:W2:Y:S04]  /*39960*/  LDL.64 R58, [R0] ;  /* 0x00000000003a7983 */ /* 0x000ea80000100a00 */
[----:B------:R-:W0:Y:S04]  /*39970*/  LDL.64 R56, [R0+0x58] ;  /* 0x0000580000387983 */ /* 0x000e280000100a00 */
[----:B------:R-:W3:Y:S04]  /*39980*/  LDL.64 R10, [R0+0x48] ;  /* 0x00004800000a7983 */ /* 0x000ee80000100a00 */
[----:B------:R-:W4:Y:S01]  /*39990*/  LDL.64 R14, [R0+0x50] ;  /* 0x00005000000e7983 */ /* 0x000f220000100a00 */
[----:B------:R-:W-:-:S02]  /*399a0*/  R2UR UR6, R4 ;  /* 0x00000000040672ca */ /* 0x000fc400000e0000 */
[C---:B------:R-:W-:Y:S01]  /*399b0*/  R2UR UR7, R5.reuse ;  /* 0x00000000050772ca */ /* 0x040fe200000e0000 */
[----:B------:R-:W4:Y:S01]  /*399c0*/  LDL R68, [R1+0x444] ;  /* 0x0004440001447983 */ /* 0x000f220000100800 */
[C---:B------:R-:W-:Y:S02]  /*399d0*/  R2UR UR4, R4.reuse ;  /* 0x00000000040472ca */ /* 0x040fe400000e0000 */
[----:B------:R-:W-:Y:S01]  /*399e0*/  R2UR UR5, R5 ;  /* 0x00000000050572ca */ /* 0x000fe200000e0000 */
[----:B------:R-:W4:Y:S08]  /*399f0*/  LDL R64, [R1+0x448] ;  /* 0x0004480001407983 */ /* 0x000f300000100800 */
        /* <DEDUP_REMOVED lines=25> */
[----:B------:R-:W-:-:S02]  /*39b90*/  VIADD R58, R20, 0x2 ;  /* 0x00000002143a7836 */ /* 0x000fc40000000000 */
[----:B------:R-:W-:-:S03]  /*39ba0*/  IMAD.MOV.U32 R59, RZ, RZ, R21 ;  /* 0x000000ffff3b7224 */ /* 0x000fc600078e0015 */
[----:B------:R-:W-:Y:S02]  /*39bb0*/  R2UR UR6, R58 ;  /* 0x000000003a0672ca */ /* 0x000fe400000e0000 */
[----:B------:R-:W-:Y:S01]  /*39bc0*/  R2UR UR7, R59 ;  /* 0x000000003b0772ca */ /* 0x000fe200000e0000 */
[----:B------:R-:W-:Y:S01]  /*39bd0*/  WARPGROUP.ARRIVE ;  /* 0x00000000000079c5 */ /* 0x000fe20000000000 */
[C---:B------:R-:W-:Y:S02]  /*39be0*/  R2UR UR8, R4.reuse ;  /* 0x00000000040872ca */ /* 0x040fe400000e0000 */
        /* <DEDUP_REMOVED lines=234> */
[----:B------:R-:W0:Y:S02]  /*3aa90*/  S2R R13, SR_TID.X ;  /* 0x00000000000d7919 */ /* 0x000e240000002100 */
[----:B0-----:R-:W-:-:S06]  /*3aaa0*/  SHF.R.U32.HI R60, RZ, 0x7, R13 ;  /* 0x00000007ff3c7819 */ /* 0x001fcc000001160d */
[----:B------:R-:W0:Y:S01]  /*3aab0*/  SHFL.IDX PT, R60, R60, RZ, 0x1f ;  /* 0x00001fff3c3c7589 */ /* 0x000e2200000e0000 */
[----:B------:R-:W-:Y:S02]  /*3aac0*/  VIADD R62, R20, 0x800 ;  /* 0x00000800143e7836 */ /* 0x000fe40000000000 */
[----:B------:R-:W-:Y:S01]  /*3aad0*/  IMAD.MOV.U32 R59, RZ, RZ, R21 ;  /* 0x000000ffff3b7224 */ /* 0x000fe200078e0015 */
[----:B------:R-:W-:Y:S02]  /*3aae0*/  UMOV UR8, 0x1 ;  /* 0x0000000100087882 */ /* 0x000fe40000000000 */
[----:B------:R-:W-:Y:S02]  /*3aaf0*/  UISETP.NE.U32.AND UP0, UPT, UR8, URZ, UPT ;  /* 0x0000003f0800728c */ /* 0x000fe4000bf05070 */
[----:B------:R-:W-:Y:S02]  /*3ab00*/  R2UR UR7, R59 ;  /* 0x000000003b0772ca */ /* 0x000fe400000e0000 */
[----:B0-----:R-:W-:-:S04]  /*3ab10*/  ISETP.GT.AND P0, PT, R60, 0x7f, PT ;  /* 0x0000007f3c00780c */ /* 0x001fc80003f04270 */
[----:B------:R-:W-:-:S05]  /*3ab20*/  SEL R61, RZ, 0x2, !P0 ;  /* 0x00000002ff3d7807 */ /* 0x000fca0004000000 */
[----:B------:R-:W-:-:S05]  /*3ab30*/  IMAD.IADD R58, R61, 0x1, R62 ;  /* 0x000000013d3a7824 */ /* 0x000fca00078e023e */
[----:B------:R-:W-:Y:S01]  /*3ab40*/  R2UR UR6, R58 ;  /* 0x000000003a0672ca */ /* 0x000fe200000e0000 */
[----:B------:R-:W-:Y:S01]  /*3ab50*/  WARPGROUP.ARRIVE ;  /* 0x00000000000079c5 */ /* 0x000fe20000000000 */
[C---:B------:R-:W-:Y:S02]  /*3ab60*/  R2UR UR10, R4.reuse ;  /* 0x00000000040a72ca */ /* 0x040fe400000e0000 */
[C---:B------:R-:W-:Y:S02]  /*3ab70*/  R2UR UR11, R5.reuse ;  /* 0x00000000050b72ca */ /* 0x040fe400000e0000 */
[----:B------:R-:W-:Y:S02]  /*3ab80*/  R2UR UR12, R4 ;  /* 0x00000000040c72ca */ /* 0x000fe400000e0000 */
[----:B------:R-:W-:Y:S02]  /*3ab90*/  R2UR UR13, R5 ;  /* 0x00000000050d72ca */ /* 0x000fe400000e0000 */
[----:B--2---:R-:W-:-:S02]  /*3aba0*/  IADD3 R56, R61, 0x800, R56 ;  /* 0x000008003d387810 */ /* 0x004fc40007ffe038 */
[----:B------:R-:W-:Y:S02]  /*3abb0*/  R2UR UR5, R57 ;  /* 0x00000000390572ca */ /* 0x000fe400000e0000 */
[----:B------:R-:W-:-:S13]  /*3abc0*/  R2UR UR4, R56 ;  /* 0x00000000380472ca */ /* 0x000fda00000e0000 */
[----:B------:R-:W-:Y:S03]  /*3abd0*/  HGMMA.64x64x16.F32 R24, gdesc[UR4], R24, UP0, gsb0 ;  /* 0x00e00000041879f0 */ /* 0x000fe6000b800818 */
[----:B------:R-:W-:Y:S02]  /*3abe0*/  WARPGROUP.DEPBAR.LE gsb0, 0x0 ;  /* 0x00008000000079c5 */ /* 0x000fe40000010000 */
[----:B------:R-:W-:Y:S04]  /*3abf0*/  ST.E desc[UR10][R10.64], R7 ;  /* 0x000000070a007985 */ /* 0x000fe8000c10190a */
[----:B------:R-:W2:Y:S01]  /*3ac00*/  LD.E.64 R56, desc[UR12][R14.64] ;  /* 0x0000000c0e387980 */ /* 0x000ea2000c101b00 */
[----:B------:R-:W-:-:S05]  /*3ac10*/  IMAD.MOV.U32 R65, RZ, RZ, 0x4 ;  /* 0x00000004ff417424 */ /* 0x000fca00078e00ff */
[----:B------:R-:W-:Y:S01]  /*3ac20*/  SEL R63, R65, 0x2, P0 ;  /* 0x00000002413f7807 */ /* 0x000fe20000000000 */
[----:B------:R-:W-:-:S04]  /*3ac30*/  IMAD.MOV.U32 R59, RZ, RZ, R21 ;  /* 0x000000ffff3b7224 */ /* 0x000fc800078e0015 */
[----:B------:R-:W-:Y:S01]  /*3ac40*/  IMAD.IADD R58, R62, 0x1, R63 ;  /* 0x000000013e3a7824 */ /* 0x000fe200078e023f */
[----:B------:R-:W-:-:S04]  /*3ac50*/  R2UR UR7, R59 ;  /* 0x000000003b0772ca */ /* 0x000fc800000e0000 */
        /* <DEDUP_REMOVED lines=13> */
[----:B------:R-:W-:Y:S01]  /*3ad30*/  SEL R65, R65, 0x6, !P0 ;  /* 0x0000000641417807 */ /* 0x000fe20004000000 */
        /* <DEDUP_REMOVED lines=16> */
[----:B------:R-:W-:-:S02]  /*3ae40*/  IMAD.MOV.U32 R56, RZ, RZ, 0x28 ;  /* 0x00000028ff387424 */ /* 0x000fc400078e00ff */
[----:B------:R-:W-:-:S03]  /*3ae50*/  IMAD.MOV.U32 R57, RZ, RZ, 0xa00 ;  /* 0x00000a00ff397424 */ /* 0x000fc600078e00ff */
[----:B------:R-:W-:Y:S02]  /*3ae60*/  SEL R56, R56, 0x26, P0 ;  /* 0x0000002638387807 */ /* 0x000fe40000000000 */
[----:B------:R-:W-:-:S05]  /*3ae70*/  SEL R57, R57, 0x980, P0 ;  /* 0x0000098039397807 */ /* 0x000fca0000000000 */
[----:B------:R-:W-:-:S05]  /*3ae80*/  IMAD.IADD R56, R56, 0x1, R57 ;  /* 0x0000000138387824 */ /* 0x000fca00078e0239 */
[----:B------:R-:W-:Y:S01]  /*3ae90*/  LOP3.LUT R57, R56, 0xa06, RZ, 0xc0, !PT ;  /* 0x00000a0638397812 */ /* 0x000fe200078ec0ff */
        /* <DEDUP_REMOVED lines=17> */
[----:B------:R-:W-:-:S02]  /*3afb0*/  VIADD R60, R20, 0xa00 ;  /* 0x00000a00143c7836 */ /* 0x000fc40000000000 */
[----:B------:R-:W-:Y:S02]  /*3afc0*/  IMAD.MOV.U32 R59, RZ, RZ, R21 ;  /* 0x000000ffff3b7224 */ /* 0x000fe400078e0015 */
[----:B------:R-:W-:-:S03]  /*3afd0*/  IMAD.IADD R58, R61, 0x1, R60 ;  /* 0x000000013d3a7824 */ /* 0x000fc600078e023c */
[----:B------:R-:W-:Y:S02]  /*3afe0*/  R2UR UR7, R59 ;  /* 0x000000003b0772ca */ /* 0x000fe400000e0000 */
[----:B------:R-:W-:Y:S01]  /*3aff0*/  R2UR UR6, R58 ;  /* 0x000000003a0672ca */ /* 0x000fe200000e0000 */
[----:B------:R-:W-:Y:S01]  /*3b000*/  WARPGROUP.ARRIVE ;  /* 0x00000000000079c5 */ /* 0x000fe20000000000 */
[C---:B------:R-:W-:Y:S02]  /*3b010*/  R2UR UR8, R4.reuse ;  /* 0x00000000040872ca */ /* 0x040fe400000e0000 */
[C---:B------:R-:W-:Y:S02]  /*3b020*/  R2UR UR9, R5.reuse ;  /* 0x00000000050972ca */ /* 0x040fe400000e0000 */
        /* <DEDUP_REMOVED lines=9> */
[----:B------:R-:W-:-:S02]  /*3b0c0*/  IMAD.IADD R58, R63, 0x1, R60 ;  /* 0x000000013f3a7824 */ /* 0x000fc400078e023c */
[----:B------:R-:W-:-:S03]  /*3b0d0*/  IMAD.MOV.U32 R59, RZ, RZ, R21 ;  /* 0x000000ffff3b7224 */ /* 0x000fc600078e0015 */
        /* <DEDUP_REMOVED lines=179> */
[----:B------:R-:W-:-:S05]  /*3bc10*/  LOP3.LUT R57, R56, 0x1e06, RZ, 0xc0, !PT ;  /* 0x00001e0638397812 */ /* 0x000fca00078ec0ff */
[----:B------:R-:W-:-:S05]  /*3bc20*/  IMAD.IADD R56, R20, 0x1, R57 ;  /* 0x0000000114387824 */ /* 0x000fca00078e0239 */
[----:B------:R-:W-:Y:S01]  /*3bc30*/  R2UR UR6, R56 ;  /* 0x00000000380672ca */ /* 0x000fe200000e0000 */
[----:B------:R-:W-:Y:S01]  /*3bc40*/  WARPGROUP.ARRIVE ;  /* 0x00000000000079c5 */ /* 0x000fe20000000000 */
[----:B------:R-:W-:Y:S02]  /*3bc50*/  R2UR UR8, R4 ;  /* 0x00000000040872ca */ /* 0x000fe400000e0000 */
[----:B------:R-:W-:Y:S02]  /*3bc60*/  R2UR UR9, R5 ;  /* 0x00000000050972ca */ /* 0x000fe400000e0000 */
[----:B------:R-:W-:Y:S01]  /*3bc70*/  LOP3.LUT P0, RZ, R13, 0x7f, RZ, 0xc0, !PT ;  /* 0x0000007f0dff7812 */ /* 0x000fe2000780c0ff */
[----:B--2---:R-:W-:Y:S02]  /*3bc80*/  IMAD.IADD R20, R57, 0x1, R14 ;  /* 0x0000000139147824 */ /* 0x004fe400078e020e */
[----:B------:R-:W-:Y:S02]  /*3bc90*/  IMAD.MOV.U32 R57, RZ, RZ, R21 ;  /* 0x000000ffff397224 */ /* 0x000fe400078e0015 */
[----:B------:R-:W-:Y:S01]  /*3bca0*/  IMAD.MOV.U32 R21, RZ, RZ, R15 ;  /* 0x000000ffff157224 */ /* 0x000fe200078e000f */
[----:B------:R-:W-:-:S02]  /*3bcb0*/  R2UR UR4, R20 ;  /* 0x00000000140472ca */ /* 0x000fc400000e0000 */
        /* <DEDUP_REMOVED lines=37> */
[----:B--2---:R0:W2:Y:S01]  /*3bf10*/  LD.E R56, desc[UR4][R10.64] ;  /* 0x000000040a387980 */ /* 0x0040a2000c101900 */
[----:B------:R-:W-:-:S02]  /*3bf20*/  R2UR UR4, R4 ;  /* 0x00000000040472ca */ /* 0x000fc400000e0000 */
[----:B------:R-:W-:-:S13]  /*3bf30*/  R2UR UR5, R5 ;  /* 0x00000000050572ca */ /* 0x000fda00000e0000 */
[----:B------:R-:W4:Y:S01]  /*3bf40*/  LD.E R57, desc[UR4][R8.64] ;  /* 0x0000000408397980 */ /* 0x000f22000c101900 */
[----:B------:R-:W-:Y:S02]  /*3bf50*/  R2UR UR4, R4 ;  /* 0x00000000040472ca */ /* 0x000fe400000e0000 */
[----:B------:R-:W-:Y:S02]  /*3bf60*/  R2UR UR5, R5 ;  /* 0x00000000050572ca */ /* 0x000fe400000e0000 */
[----:B---3--:R-:W-:Y:S01]  /*3bf70*/  ISETP.NE.AND P1, PT, R7, 0x1, PT ;  /* 0x000000010700780c */ /* 0x008fe20003f25270 */
[----:B0-----:R-:W-:Y:S02]  /*3bf80*/  IMAD.MOV.U32 R10, RZ, RZ, R64 ;  /* 0x000000ffff0a7224 */ /* 0x001fe400078e0040 */
[----:B------:R-:W-:-:S08]  /*3bf90*/  IMAD.MOV.U32 R11, RZ, RZ, R68 ;  /* 0x000000ffff0b7224 */ /* 0x000fd000078e0044 */
        /* <DEDUP_REMOVED lines=16> */
[----:B------:R-:W-:-:S03]  /*3c0a0*/  FMUL.FTZ R29, R29, R56 ;  /* 0x000000381d1d7220 */ /* 0x000fc60000410000 */
[----:B------:R4:W0:Y:S01]  /*3c0b0*/  MUFU.TANH R67, R32 ;  /* 0x0000002000437308 */ /* 0x0008220000002400 */
[-C--:B------:R-:W-:Y:S01]  /*3c0c0*/  FMUL.FTZ R15, R24, R56.reuse ;  /* 0x00000038180f7220 */ /* 0x080fe20000410000 */
[----:B------:R-:W-:-:S06]  /*3c0d0*/  FMUL.FTZ R24, R34, R56 ;  /* 0x0000003822187220 */ /* 0x000fcc0000410000 */
[----:B------:R2:W0:Y:S01]  /*3c0e0*/  MUFU.TANH R66, R29 ;  /* 0x0000001d00427308 */ /* 0x0004220000002400 */
[----:B----4-:R-:W-:-:S04]  /*3c0f0*/  SHF.R.S32.HI R32, RZ, 0x1f, R57 ;  /* 0x0000001fff207819 */ /* 0x010fc80000011439 */
[----:B--2---:R-:W-:-:S04]  /*3c100*/  LEA.HI R29, R32, R57, RZ, 0x7 ;  /* 0x00000039201d7211 */ /* 0x004fc800078f38ff */
[----:B------:R-:W-:Y:S01]  /*3c110*/  LOP3.LUT R34, R29, 0xffffff80, RZ, 0xc0, !PT ;  /* 0xffffff801d227812 */ /* 0x000fe200078ec0ff */
[-C--:B------:R-:W-:Y:S01]  /*3c120*/  FMUL.FTZ R33, R33, R56.reuse ;  /* 0x0000003821217220 */ /* 0x080fe20000410000 */
[----:B------:R-:W-:-:S03]  /*3c130*/  FMUL.FTZ R25, R25, R56 ;  /* 0x0000003819197220 */ /* 0x000fc60000410000 */
[----:B------:R-:W-:Y:S01]  /*3c140*/  IMAD.IADD R34, R57, 0x1, -R34 ;  /* 0x0000000139227824 */ /* 0x000fe200078e0a22 */
[----:B------:R2:W4:Y:S01]  /*3c150*/  MUFU.TANH R68, R33 ;  /* 0x0000002100447308 */ /* 0x0005220000002400 */
[-C--:B------:R-:W-:Y:S01]  /*3c160*/  FMUL.FTZ R36, R36, R56.reuse ;  /* 0x0000003824247220 */ /* 0x080fe20000410000 */
[-C--:B------:R-:W-:Y:S01]  /*3c170*/  FMUL.FTZ R7, R26, R56.reuse ;  /* 0x000000381a077220 */ /* 0x080fe20000410000 */
[----:B------:R-:W-:-:S05]  /*3c180*/  FMUL.FTZ R26, R38, R56 ;  /* 0x00000038261a7220 */ /* 0x000fca0000410000 */
[----:B------:R1:W0:Y:S01]  /*3c190*/  MUFU.TANH R64, R25 ;  /* 0x0000001900407308 */ /* 0x0002220000002400 */
[----:B--2---:R-:W-:Y:S01]  /*3c1a0*/  SHF.R.S32.HI R33, RZ, 0x1f, R34 ;  /* 0x0000001fff217819 */ /* 0x004fe20000011422 */
[----:B-1----:R-:W-:Y:S01]  /*3c1b0*/  FMUL.FTZ R25, R35, R56 ;  /* 0x0000003823197220 */ /* 0x002fe20000410000 */
[----:B------:R-:W-:Y:S02]  /*3c1c0*/  LEA.HI R35, R32, R57, RZ, 0x2 ;  /* 0x0000003920237211 */ /* 0x000fe400078f10ff */
[----:B------:R-:W-:-:S03]  /*3c1d0*/  LEA.HI R32, R33, R34, RZ, 0x2 ;  /* 0x0000002221207211 */ /* 0x000fc600078f10ff */
[----:B------:R1:W2:Y:S01]  /*3c1e0*/  MUFU.TANH R69, R36 ;  /* 0x0000002400457308 */ /* 0x0002a20000002400 */
[----:B------:R-:W-:Y:S02]  /*3c1f0*/  LOP3.LUT R38, R35, 0xfffffffc, RZ, 0xc0, !PT ;  /* 0xfffffffc23267812 */ /* 0x000fe400078ec0ff */
[----:B------:R-:W-:Y:S01]  /*3c200*/  SHF.R.S32.HI R35, RZ, 0x2, R32 ;  /* 0x00000002ff237819 */ /* 0x000fe20000011420 */
[----:B------:R-:W-:Y:S01]  /*3c210*/  FMUL.FTZ R37, R37, R56 ;  /* 0x0000003825257220 */ /* 0x000fe20000410000 */
[----:B------:R-:W-:Y:S01]  /*3c220*/  LEA.HI R33, R33, R34, RZ, 0x5 ;  /* 0x0000002221217211 */ /* 0x000fe200078f28ff */
[----:B------:R-:W-:Y:S01]  /*3c230*/  IMAD.IADD R38, R57, 0x1, -R38 ;  /* 0x0000000139267824 */ /* 0x000fe200078e0a26 */
[----:B-1----:R-:W-:Y:S01]  /*3c240*/  SHF.R.S32.HI R36, RZ, 0x1f, R32 ;  /* 0x0000001fff247819 */ /* 0x002fe20000011420 */
[----:B------:R1:W0:Y:S03]  /*3c250*/  MUFU.TANH R70, R37 ;  /* 0x0000002500467308 */ /* 0x0002260000002400 */
[----:B------:R-:W-:-:S02]  /*3c260*/  LEA.HI R36, R36, R35, RZ, 0x3 ;  /* 0x0000002324247211 */ /* 0x000fc400078f18ff */
[----:B------:R-:W-:Y:S02]  /*3c270*/  SHF.R.S32.HI R33, RZ, 0x5, R33 ;  /* 0x00000005ff217819 */ /* 0x000fe40000011421 */
[----:B------:R-:W-:Y:S02]  /*3c280*/  LOP3.LUT R36, R36, 0xfffffff8, RZ, 0xc0, !PT ;  /* 0xfffffff824247812 */ /* 0x000fe400078ec0ff */
[----:B-1----:R-:W-:Y:S01]  /*3c290*/  LEA.HI R37, R38, R38, RZ, 0x1 ;  /* 0x0000002626257211 */ /* 0x002fe200078f08ff */
[----:B---3--:R-:W-:Y:S02]  /*3c2a0*/  IMAD R33, R58, 0x4, R33 ;  /* 0x000000043a217824 */ /* 0x008fe400078e0221 */
[----:B------:R-:W-:Y:S01]  /*3c2b0*/  IMAD.IADD R36, R35, 0x1, -R36 ;  /* 0x0000000123247824 */ /* 0x000fe200078e0a24 */
[----:B------:R-:W-:-:S03]  /*3c2c0*/  LOP3.LUT R37, R37, 0x1ffffffe, RZ, 0xc0, !PT ;  /* 0x1ffffffe25257812 */ /* 0x000fc600078ec0ff */
[----:B------:R-:W-:Y:S02]  /*3c2d0*/  IMAD.U32 R36, R33, 0x10, R36 ;  /* 0x0000001021247824 */ /* 0x000fe400078e0024 */
[----:B------:R-:W-:-:S04]  /*3c2e0*/  IMAD.IADD R37, R38, 0x1, -R37 ;  /* 0x0000000126257824 */ /* 0x000fc800078e0a25 */
[----:B------:R-:W-:-:S04]  /*3c2f0*/  IMAD R36, R37, 0x8, R36 ;  /* 0x0000000825247824 */ /* 0x000fc800078e0224 */
[----:B------:R-:W-:-:S05]  /*3c300*/  @P1 IMAD.HI.U32 R59, R36, R59, RZ ;  /* 0x0000003b243b1227 */ /* 0x000fca00078e00ff */
[----:B------:R-:W-:Y:S01]  /*3c310*/  @P1 SHF.R.U32.HI R36, RZ, R60, R59 ;  /* 0x0000003cff241219 */ /* 0x000fe2000001163b */
[----:B------:R-:W-:Y:S01]  /*3c320*/  IMAD.SHL.U32 R38, R6, 0x40, RZ ;  /* 0x0000004006267824 */ /* 0x000fe200078e00ff */
[----:B------:R-:W-:Y:S01]  /*3c330*/  LOP3.LUT R33, R32, 0x7ffffffc, RZ, 0xc0, !PT ;  /* 0x7ffffffc20217812 */ /* 0x000fe200078ec0ff */
[-C--:B------:R-:W-:Y:S02]  /*3c340*/  FMUL.FTZ R28, R28, R56.reuse ;  /* 0x000000381c1c7220 */ /* 0x080fe40000410000 */
[----:B------:R-:W1:Y:S01]  /*3c350*/  SHFL.IDX PT, R37, R36, RZ, 0x1c1f ;  /* 0x001c1fff24257589 */ /* 0x000e6200000e0000 */
[----:B------:R-:W-:Y:S01]  /*3c360*/  IADD3 R6, -R38, 0x1, RZ ;  /* 0x0000000126067810 */ /* 0x000fe20007ffe1ff */
[-C--:B------:R-:W-:Y:S01]  /*3c370*/  FMUL.FTZ R13, R27, R56.reuse ;  /* 0x000000381b0d7220 */ /* 0x080fe20000410000 */
[----:B------:R3:W0:Y:S01]  /*3c380*/  MUFU.TANH R65, R28 ;  /* 0x0000001c00417308 */ /* 0x0006220000002400 */
        /* <DEDUP_REMOVED lines=22> */
[----:B------:R-:W3:Y:S01]  /*3c4f0*/  MUFU.TANH R15, R15 ;  /* 0x0000000f000f7308 */ /* 0x000ee20000002400 */
        /* <DEDUP_REMOVED lines=29> */
[----:B------:R-:W-:Y:S01]  /*3c6d0*/  IMAD.IADD R42, R32, 0x1, R35 ;  /* 0x00000001202a7824 */ /* 0x000fe200078e0223 */
[----:B-1----:R-:W-:Y:S01]  /*3c6e0*/  VIADDMNMX R35, R37, R61, R34, PT ;  /* 0x0000003d25237246 */ /* 0x002fe20003800122 */
        /* <DEDUP_REMOVED lines=19> */
.L_x_3566:
[----:B------:R-:W-:Y:S05]  /*3c820*/  BSYNC B3 ;  /* 0x0000000000037941 */ /* 0x000fea0003800000 */
.L_x_3565:
[----:B------:R-:W-:Y:S01]  /*3c830*/  LOP3.LUT R37, RZ, R37, RZ, 0x33, !PT ;  /* 0x00000025ff257212 */ /* 0x000fe200078e33ff */
[----:B------:R-:W-:Y:S06]  /*3c840*/  BRA `(.L_x_3567) ;  /* 0x0000000000287947 */ /* 0x000fec0003800000 */
.L_x_3564:
        /* <DEDUP_REMOVED lines=10> */
.L_x_3567:
[----:B------:R-:W-:Y:S05]  /*3c8f0*/  BSYNC B2 ;  /* 0x0000000000027941 */ /* 0x000fea0003800000 */
.L_x_3563:
[----:B------:R-:W-:-:S04]  /*3c900*/  IMAD R32, R10, R37, -R38 ;  /* 0x000000250a207224 */ /* 0x000fc800078e0a26 */
[----:B------:R-:W-:-:S05]  /*3c910*/  IMAD R37, R33, -0x2, R32 ;  /* 0xfffffffe21257824 */ /* 0x000fca00078e0220 */
[----:B------:R-:W-:Y:S02]  /*3c920*/  VIMNMX R6, R6, R37, !PT ;  /* 0x0000002506067248 */ /* 0x000fe40007fe0100 */
[----:B------:R-:W-:-:S07]  /*3c930*/  VIADDMNMX R35, R37, R10, R35, PT ;  /* 0x0000000a25237246 */ /* 0x000fce0003800123 */
.L_x_3562:
[----:B------:R-:W-:Y:S05]  /*3c940*/  BSYNC B1 ;  /* 0x0000000000017941 */ /* 0x000fea0003800000 */
.L_x_3561:
[C---:B------:R-:W-:Y:S01]  /*3c950*/  ISETP.GE.AND P1, PT, R63.reuse, 0x2, PT ;  /* 0x000000023f00780c */ /* 0x040fe20003f26270 */
[----:B------:R-:W-:Y:S01]  /*3c960*/  BSSY B1, `(.L_x_3568) ;  /* 0x0000072000017945 */ /* 0x000fe20003800000 */
[C---:B------:R-:W-:Y:S02]  /*3c970*/  ISETP.GE.AND P5, PT, R63.reuse, 0xa, PT ;  /* 0x0000000a3f00780c */ /* 0x040fe40003fa6270 */
[----:B------:R-:W-:Y:S02]  /*3c980*/  ISETP.GT.AND P3, PT, R6, 0x1, !P1 ;  /* 0x000000010600780c */ /* 0x000fe40004f64270 */
[----:B------:R-:W-:Y:S02]  /*3c990*/  ISETP.GE.AND P2, PT, R63, 0x9, PT ;  /* 0x000000093f00780c */ /* 0x000fe40003f46270 */
[----:B------:R-:W-:Y:S02]  /*3c9a0*/  ISETP.LT.OR P3, PT, R35, 0x2, P3 ;  /* 0x000000022300780c */ /* 0x000fe40001f61670 */
[----:B------:R-:W-:-:S02]  /*3c9b0*/  P2R R39, PR, RZ, 0x20 ;  /* 0x00000020ff277803 */ /* 0x000fc40000000000 */
[----:B0-----:R-:W-:Y:S02]  /*3c9c0*/  FSEL R43, R64, -INF , !P3 ;  /* 0xff800000402b7808 */ /* 0x001fe40005800000 */
[C---:B------:R-:W-:Y:S02]  /*3c9d0*/  ISETP.GT.AND P3, PT, R6.reuse, 0x9, !P5 ;  /* 0x000000090600780c */ /* 0x040fe40006f64270 */
[----:B------:R-:W-:Y:S02]  /*3c9e0*/  ISETP.GT.AND P4, PT, R6, 0x8, !P2 ;  /* 0x000000080600780c */ /* 0x000fe40005784270 */
        /* <DEDUP_REMOVED lines=63> */
[----:B------:R-:W-:-:S04]  /*3cde0*/  ISETP.GT.AND P6, PT, R6, 0x39, !P6 ;  /* 0x000000390600780c */ /* 0x000fc800077c4270 */
[----:B------:R-:W-:Y:S02]  /*3cdf0*/  ISETP.LT.OR P6, PT, R35, 0x3a, P6 ;  /* 0x0000003a2300780c */ /* 0x000fe400037c1670 */
[----:B------:R-:W0:Y:S02]  /*3ce00*/  SHFL.IDX PT, R35, R36, 0x1, 0x1c1f ;  /* 0x003c1f0024237f89 */ /* 0x000e2400000e0000 */
[----:B------:R-:W-:Y:S02]  /*3ce10*/  FSEL R53, R53, -INF , !P6 ;  /* 0xff80000035357808 */ /* 0x000fe40007000000 */
[----:B------:R-:W-:Y:S02]  /*3ce20*/  ISETP.GE.AND P6, PT, R10, 0x1, PT ;  /* 0x000000010a00780c */ /* 0x000fe40003fc6270 */
[----:B0-----:R-:W-:Y:S01]  /*3ce30*/  VIADDMNMX R15, R35, R61, R34, PT ;  /* 0x0000003d230f7246 */ /* 0x001fe20003800122 */
[----:B------:R-:W-:-:S10]  /*3ce40*/  IMAD.IADD R32, R42, 0x1, R35 ;  /* 0x000000012a207824 */ /* 0x000fd400078e0223 */
        /* <DEDUP_REMOVED lines=17> */
.L_x_3573:
[----:B------:R-:W-:Y:S05]  /*3cf60*/  BSYNC B3 ;  /* 0x0000000000037941 */ /* 0x000fea0003800000 */
.L_x_3572:
[----:B------:R-:W-:Y:S01]  /*3cf70*/  LOP3.LUT R11, RZ, R11, RZ, 0x33, !PT ;  /* 0x0000000bff0b7212 */ /* 0x000fe200078e33ff */
[----:B------:R-:W-:Y:S06]  /*3cf80*/  BRA `(.L_x_3574) ;  /* 0x0000000000287947 */ /* 0x000fec0003800000 */
.L_x_3571:
        /* <DEDUP_REMOVED lines=10> */
.L_x_3574:
[----:B------:R-:W-:Y:S05]  /*3d030*/  BSYNC B2 ;  /* 0x0000000000027941 */ /* 0x000fea0003800000 */
.L_x_3570:
[----:B------:R-:W-:-:S04]  /*3d040*/  IMAD R6, R10, R11, -R38 ;  /* 0x0000000b0a067224 */ /* 0x000fc800078e0a26 */
[----:B------:R-:W-:-:S05]  /*3d050*/  IMAD R33, R33, -0x2, R6 ;  /* 0xfffffffe21217824 */ /* 0x000fca00078e0206 */
[----:B------:R-:W-:Y:S02]  /*3d060*/  VIADDMNMX R15, R33, R10, R15, PT ;  /* 0x0000000a210f7246 */ /* 0x000fe4000380010f */
[----:B------:R-:W-:-:S07]  /*3d070*/  VIMNMX R32, R32, R33, !PT ;  /* 0x0000002120207248 */ /* 0x000fce0007fe0100 */
.L_x_3569:
[----:B------:R-:W-:Y:S05]  /*3d080*/  BSYNC B1 ;  /* 0x0000000000017941 */ /* 0x000fea0003800000 */
.L_x_3568:
        /* <DEDUP_REMOVED lines=53> */
[C---:B------:R-:W-:Y:S02]  /*3d3e0*/  ISETP.LT.OR P1, PT, R15.reuse, 0x29, P1 ;  /* 0x000000290f00780c */ /* 0x040fe40000f21670 */
        /* <DEDUP_REMOVED lines=74> */
[----:B------:R0:W-:Y:S01]  /*3d890*/  MUFU.EX2 R168, R6 ;  /* 0x0000000600a87308 */ /* 0x0001e20000000800 */
[-CC-:B------:R-:W-:Y:S01]  /*3d8a0*/  FFMA.FTZ R10, R10, R37.reuse, -R42.reuse ;  /* 0x000000250a0a7223 */ /* 0x180fe2000001082a */
[-CC-:B------:R-:W-:Y:S01]  /*3d8b0*/  FFMA.FTZ R13, R13, R37.reuse, -R42.reuse ;  /* 0x000000250d0d7223 */ /* 0x180fe2000001082a */
[-C--:B------:R-:W-:Y:S01]  /*3d8c0*/  FFMA.FTZ R20, R20, R37.reuse, -R42 ;  /* 0x0000002514147223 */ /* 0x080fe2000001082a */
[----:B------:R-:W-:-:S04]  /*3d8d0*/  FFMA.FTZ R35, R47, R37, -R36 ;  /* 0x000000252f237223 */ /* 0x000fc80000010824 */
[----:B------:R-:W-:Y:S01]  /*3d8e0*/  MUFU.EX2 R169, R10 ;  /* 0x0000000a00a97308 */ /* 0x000fe20000000800 */
[-C--:B------:R-:W-:Y:S01]  /*3d8f0*/  FFMA.FTZ R21, R21, R37.reuse, -R42 ;  /* 0x0000002515157223 */ /* 0x080fe2000001082a */
[----:B------:R-:W-:-:S06]  /*3d900*/  FFMA.FTZ R38, R67, R37, -R36 ;  /* 0x0000002543267223 */ /* 0x000fcc0000010824 */
[----:B------:R-:W1:Y:S01]  /*3d910*/  MUFU.EX2 R48, R13 ;  /* 0x0000000d00307308 */ /* 0x000e620000000800 */
[-C--:B------:R-:W-:Y:S01]  /*3d920*/  FFMA.FTZ R24, R24, R37.reuse, -R42 ;  /* 0x0000002518187223 */ /* 0x080fe2000001082a */
[----:B------:R-:W-:-:S06]  /*3d930*/  FFMA.FTZ R39, R57, R37, -R36 ;  /* 0x0000002539277223 */ /* 0x000fcc0000010824 */
[----:B------:R-:W-:Y:S01]  /*3d940*/  MUFU.EX2 R34, R34 ;  /* 0x0000002200227308 */ /* 0x000fe20000000800 */
[-C--:B0-----:R-:W-:Y:S01]  /*3d950*/  FFMA.FTZ R6, R69, R37.reuse, -R36 ;  /* 0x0000002545067223 */ /* 0x081fe20000010824 */
[----:B------:R-:W-:-:S06]  /*3d960*/  FFMA.FTZ R25, R25, R37, -R42 ;  /* 0x0000002519197223 */ /* 0x000fcc000001082a */
[----:B------:R-:W0:Y:S01]  /*3d970*/  MUFU.EX2 R20, R20 ;  /* 0x0000001400147308 */ /* 0x000e220000000800 */
[----:B------:R-:W-:-:S07]  /*3d980*/  FFMA.FTZ R26, R26, R37, -R42 ;  /* 0x000000251a1a7223 */ /* 0x000fce000001082a */
[----:B------:R-:W-:Y:S08]  /*3d990*/  MUFU.EX2 R35, R35 ;  /* 0x0000002300237308 */ /* 0x000ff00000000800 */
[----:B------:R-:W2:Y:S01]  /*3d9a0*/  MUFU.EX2 R21, R21 ;  /* 0x0000001500157308 */ /* 0x000ea20000000800 */
[----:B-1----:R-:W-:-:S07]  /*3d9b0*/  FADD.FTZ R13, R169, R48 ;  /* 0x00000030a90d7221 */ /* 0x002fce0000010000 */
[----:B------:R-:W1:Y:S08]  /*3d9c0*/  MUFU.EX2 R38, R38 ;  /* 0x0000002600267308 */ /* 0x000e700000000800 */
[----:B------:R-:W3:Y:S01]  /*3d9d0*/  MUFU.EX2 R24, R24 ;  /* 0x0000001800187308 */ /* 0x000ee20000000800 */
[----:B------:R-:W-:-:S07]  /*3d9e0*/  FFMA.FTZ R28, R28, R37, -R42 ;  /* 0x000000251c1c7223 */ /* 0x000fce000001082a */
[----:B------:R4:W-:Y:S01]  /*3d9f0*/  MUFU.EX2 R174, R6 ;  /* 0x0000000600ae7308 */ /* 0x0009e20000000800 */
[----:B------:R-:W-:Y:S01]  /*3da00*/  FFMA.FTZ R40, R71, R37, -R36 ;  /* 0x0000002547287223 */ /* 0x000fe20000010824 */
[----:B0-----:R-:W-:-:S06]  /*3da10*/  FADD.FTZ R10, R20, R13 ;  /* 0x0000000d140a7221 */ /* 0x001fcc0000010000 */
[----:B------:R-:W0:Y:S01]  /*3da20*/  MUFU.EX2 R39, R39 ;  /* 0x0000002700277308 */ /* 0x000e220000000800 */
[----:B----4-:R-:W-:-:S07]  /*3da30*/  FFMA.FTZ R6, R77, R37, -R36 ;  /* 0x000000254d067223 */ /* 0x010fce0000010824 */
[----:B------:R4:W-:Y:S01]  /*3da40*/  MUFU.EX2 R47, R7 ;  /* 0x00000007002f7308 */ /* 0x0009e20000000800 */
[----:B------:R-:W-:-:S07]  /*3da50*/  FFMA.FTZ R30, R30, R37, -R42 ;  /* 0x000000251e1e7223 */ /* 0x000fce000001082a */
[----:B------:R-:W5:Y:S01]  /*3da60*/  MUFU.EX2 R25, R25 ;  /* 0x0000001900197308 */ /* 0x000f620000000800 */
[----:B----4-:R-:W-:Y:S01]  /*3da70*/  FADD.FTZ R7, R168, R33 ;  /* 0x00000021a8077221 */ /* 0x010fe20000010000 */
[----:B--2---:R-:W-:-:S06]  /*3da80*/  FADD.FTZ R13, R21, R10 ;  /* 0x0000000a150d7221 */ /* 0x004fcc0000010000 */
[----:B------:R2:W-:Y:S01]  /*3da90*/  MUFU.EX2 R180, R6 ;  /* 0x0000000600b47308 */ /* 0x0005e20000000800 */
[----:B------:R-:W-:-:S07]  /*3daa0*/  FFMA.FTZ R31, R31, R37, -R42 ;  /* 0x000000251f1f7223 */ /* 0x000fce000001082a */
[----:B------:R-:W4:Y:S01]  /*3dab0*/  MUFU.EX2 R26, R26 ;  /* 0x0000001a001a7308 */ /* 0x000f220000000800 */
[----:B--2---:R-:W-:-:S04]  /*3dac0*/  FADD.FTZ R6, R34, R7 ;  /* 0x0000000722067221 */ /* 0x004fc80000010000 */
[----:B------:R-:W-:-:S03]  /*3dad0*/  FADD.FTZ R7, R35, R6 ;  /* 0x0000000623077221 */ /* 0x000fc60000010000 */
[----:B------:R-:W2:Y:S01]  /*3dae0*/  MUFU.EX2 R175, R28 ;  /* 0x0000001c00af7308 */ /* 0x000ea20000000800 */
[----:B-1----:R-:W-:Y:S01]  /*3daf0*/  FADD.FTZ R6, R38, R7 ;  /* 0x0000000726067221 */ /* 0x002fe20000010000 */
[-C--:B------:R-:W-:Y:S01]  /*3db00*/  FFMA.FTZ R44, R75, R37.reuse, -R36 ;  /* 0x000000254b2c7223 */ /* 0x080fe20000010824 */
[----:B---3--:R-:W-:Y:S01]  /*3db10*/  FADD.FTZ R10, R24, R13 ;  /* 0x0000000d180a7221 */ /* 0x008fe20000010000 */
[----:B------:R-:W-:-:S04]  /*3db20*/  FFMA.FTZ R27, R27, R37, -R42 ;  /* 0x000000251b1b7223 */ /* 0x000fc8000001082a */
[----:B------:R-:W1:Y:S01]  /*3db30*/  MUFU.EX2 R40, R40 ;  /* 0x0000002800287308 */ /* 0x000e620000000800 */
[----:B0-----:R-:W-:Y:S01]  /*3db40*/  FADD.FTZ R7, R39, R6 ;  /* 0x0000000627077221 */ /* 0x001fe20000010000 */
[----:B------:R-:W-:Y:S01]  /*3db50*/  FFMA.FTZ R45, R45, R37, -R36 ;  /* 0x000000252d2d7223 */ /* 0x000fe20000010824 */
[----:B-----5:R-:W-:-:S05]  /*3db60*/  FADD.FTZ R13, R25, R10 ;  /* 0x0000000a190d7221 */ /* 0x020fca0000010000 */
[----:B------:R-:W0:Y:S01]  /*3db70*/  MUFU.EX2 R30, R30 ;  /* 0x0000001e001e7308 */ /* 0x000e220000000800 */
[----:B------:R-:W-:Y:S01]  /*3db80*/  FFMA.FTZ R29, R29, R37, -R42 ;  /* 0x000000251d1d7223 */ /* 0x000fe2000001082a */
[----:B------:R-:W-:Y:S01]  /*3db90*/  FADD.FTZ R6, R174, R7 ;  /* 0x00000007ae067221 */ /* 0x000fe20000010000 */
[----:B----4-:R-:W-:-:S05]  /*3dba0*/  FADD.FTZ R10, R26, R13 ;  /* 0x0000000d1a0a7221 */ /* 0x010fca0000010000 */
[----:B------:R-:W3:Y:S01]  /*3dbb0*/  MUFU.EX2 R31, R31 ;  /* 0x0000001f001f7308 */ /* 0x000ee20000000800 */
[----:B------:R-:W-:Y:S01]  /*3dbc0*/  FFMA.FTZ R11, R11, R37, -R42 ;  /* 0x000000250b0b7223 */ /* 0x000fe2000001082a */
[----:B------:R-:W-:-:S06]  /*3dbd0*/  FADD.FTZ R7, R41, R6 ;  /* 0x0000000629077221 */ /* 0x000fcc0000010000 */
[----:B------:R-:W4:Y:S01]  /*3dbe0*/  MUFU.EX2 R44, R44 ;  /* 0x0000002c002c7308 */ /* 0x000f220000000800 */
[----:B------:R-:W-:Y:S01]  /*3dbf0*/  FFMA.FTZ R46, R79, R37, -R36 ;  /* 0x000000254f2e7223 */ /* 0x000fe20000010824 */
[----:B--2---:R-:W-:-:S06]  /*3dc00*/  FADD.FTZ R13, R175, R10 ;  /* 0x0000000aaf0d7221 */ /* 0x004fcc0000010000 */
[----:B------:R-:W2:Y:S01]  /*3dc10*/  MUFU.EX2 R27, R27 ;  /* 0x0000001b001b7308 */ /* 0x000ea20000000800 */
[-C--:B------:R-:W-:Y:S01]  /*3dc20*/  FFMA.FTZ R36, R53, R37.reuse, -R36 ;  /* 0x0000002535247223 */ /* 0x080fe20000010824 */
[----:B------:R-:W-:Y:S01]  /*3dc30*/  FFMA.FTZ R14, R14, R37, -R42 ;  /* 0x000000250e0e7223 */ /* 0x000fe2000001082a */
[----:B-1----:R-:W-:-:S05]  /*3dc40*/  FADD.FTZ R6, R40, R7 ;  /* 0x0000000728067221 */ /* 0x002fca0000010000 */
[----:B------:R-:W1:Y:S01]  /*3dc50*/  MUFU.EX2 R45, R45 ;  /* 0x0000002d002d7308 */ /* 0x000e620000000800 */
[----:B0-----:R-:W-:-:S07]  /*3dc60*/  FADD.FTZ R10, R30, R13 ;  /* 0x0000000d1e0a7221 */ /* 0x001fce0000010000 */
[----:B------:R-:W0:Y:S01]  /*3dc70*/  MUFU.EX2 R28, R29 ;  /* 0x0000001d001c7308 */ /* 0x000e220000000800 */
[----:B------:R-:W-:Y:S01]  /*3dc80*/  FFMA.FTZ R15, R15, R37, -R42 ;  /* 0x000000250f0f7223 */ /* 0x000fe2000001082a */
[----:B------:R-:W-:Y:S01]  /*3dc90*/  FADD.FTZ R7, R43, R6 ;  /* 0x000000062b077221 */ /* 0x000fe20000010000 */
[----:B---3--:R-:W-:-:S05]  /*3dca0*/  FADD.FTZ R10, R31, R10 ;  /* 0x0000000a1f0a7221 */ /* 0x008fca0000010000 */
[----:B------:R1:W3:Y:S01]  /*3dcb0*/  MUFU.EX2 R181, R11 ;  /* 0x0000000b00b57308 */ /* 0x0002e20000000800 */
[----:B------:R-:W-:Y:S01]  /*3dcc0*/  FFMA.FTZ R32, R32, R37, -R42 ;  /* 0x0000002520207223 */ /* 0x000fe2000001082a */
[----:B----4-:R-:W-:-:S06]  /*3dcd0*/  FADD.FTZ R6, R44, R7 ;  /* 0x000000072c067221 */ /* 0x010fcc0000010000 */
[----:B------:R-:W-:Y:S01]  /*3dce0*/  MUFU.EX2 R49, R36 ;  /* 0x0000002400317308 */ /* 0x000fe20000000800 */
[----:B--2---:R-:W-:-:S07]  /*3dcf0*/  FADD.FTZ R7, R27, R10 ;  /* 0x0000000a1b077221 */ /* 0x004fce0000010000 */
[----:B------:R-:W2:Y:S01]  /*3dd00*/  MUFU.EX2 R36, R14 ;  /* 0x0000000e00247308 */ /* 0x000ea20000000800 */
[----:B-1----:R-:W-:Y:S01]  /*3dd10*/  FADD.FTZ R11, R45, R6 ;  /* 0x000000062d0b7221 */ /* 0x002fe20000010000 */
[----:B0-----:R-:W-:-:S06]  /*3dd20*/  FADD.FTZ R6, R28, R7 ;  /* 0x000000071c067221 */ /* 0x001fcc0000010000 */
[----:B------:R-:W0:Y:S08]  /*3dd30*/  MUFU.EX2 R46, R46 ;  /* 0x0000002e002e7308 */ /* 0x000e300000000800 */
[----:B------:R-:W1:Y:S01]  /*3dd40*/  MUFU.EX2 R183, R15 ;  /* 0x0000000f00b77308 */ /* 0x000e620000000800 */
[----:B------:R-:W-:Y:S01]  /*3dd50*/  FADD.FTZ R10, R180, R11 ;  /* 0x0000000bb40a7221 */ /* 0x000fe20000010000 */
[----:B---3--:R-:W-:-:S06]  /*3dd60*/  FADD.FTZ R7, R181, R6 ;  /* 0x00000006b5077221 */ /* 0x008fcc0000010000 */
[----:B------:R-:W3:Y:S01]  /*3dd70*/  MUFU.EX2 R32, R32 ;  /* 0x0000002000207308 */ /* 0x000ee20000000800 */
[----:B------:R-:W-:Y:S01]  /*3dd80*/  FADD.FTZ R11, R47, R10 ;  /* 0x0000000a2f0b7221 */ /* 0x000fe20000010000 */
[----:B--2---:R-:W-:-:S03]  /*3dd90*/  FADD.FTZ R6, R36, R7 ;  /* 0x0000000724067221 */ /* 0x004fc60000010000 */
[----:B0-----:R-:W-:Y:S01]  /*3dda0*/  FADD.FTZ R10, R46, R11 ;  /* 0x0000000b2e0a7221 */ /* 0x001fe20000010000 */
[----:B-1----:R-:W-:-:S03]  /*3ddb0*/  FADD.FTZ R7, R183, R6 ;  /* 0x00000006b7077221 */ /* 0x002fc60000010000 */
[----:B------:R-:W-:Y:S01]  /*3ddc0*/  FADD.FTZ R13, R49, R10 ;  /* 0x0000000a310d7221 */ /* 0x000fe20000010000 */
[----:B---3--:R-:W-:-:S04]  /*3ddd0*/  FADD.FTZ R29, R32, R7 ;  /* 0x00000007201d7221 */ /* 0x008fc80000010000 */
        /* <DEDUP_REMOVED lines=2663> */
.L_x_3575:
[----:B0-----:R-:W-:-:S04]  /*48450*/  IMAD.MOV.U32 R13, RZ, RZ, 0x0 ;  /* 0x00000000ff0d7424 */ /* 0x001fc800078e00ff */
[----:B-1----:R-:W-:Y:S05]  /*48460*/  RET.REL.NODEC R12 `(_ZN7cutlass13device_kernelIN5flash11enable_sm90INS1_16FlashAttnFwdSm90INS1_25CollectiveMainloopFwdSm90ILi2EN4cute5tupleIJNS5_1CILi1EEES8_S8_EEENS6_IJNS7_ILi64EEESA_SA_EEELi512ENS_6half_tEfNS_4arch4Sm90ELb0ELb1ELb1ELb1ELb0ELb0ELb1ELb0ELb0ELb1ELb0ELb0EEENS1_21CollectiveEpilogueFwdINS6_IJSA_NS7_ILi512EEESA_EEES9_SC_SE_Li256ELb1ELb1ELb0ELb0EEENS1_36VarlenDynamicPersistentTileSchedulerILi64ELi64ELi256ELi128ELb0ELb1ELb1ELb1ELb0ELb1EEEEEEEEEvNT_6ParamsE) ;  /* 0xfffffb780ce47950 */ /* 0x002fea0003c3ffff */
.L_x_3551:
[----:B0-----:R0:W1:Y:S02]  /*48470*/  SYNCS.PHASECHK.TRANS64.TRYWAIT P0, [R13+URZ], R20 ;  /* 0x000000140d0075a7 */ /* 0x001064000800017f */
[----:B-1----:R-:W-:Y:S05]  /*48480*/  @!P0 NANOSLEEP.SYNCS 0x989680 ;  /* 0x009896800000895d */ /* 0x002fea0003900000 */
[----:B------:R-:W1:Y:S02]  /*48490*/  @!P0 SYNCS.PHASECHK.TRANS64 P0, [R13+URZ], R20 ;  /* 0x000000140d0085a7 */ /* 0x000e64000800007f */
[----:B-1----:R-:W-:Y:S05]  /*484a0*/  @!P0 BRA `(.L_x_3551) ;  /* 0xfffffffc00f08947 */ /* 0x002fea000383ffff */
[----:B------:R-:W-:Y:S05]  /*484b0*/  BRA `(.L_x_3550) ;  /* 0xffffff0c000c7947 */ /* 0x000fea000383ffff */
.L_x_3553:
[----:B0-----:R0:W1:Y:S02]  /*484c0*/  SYNCS.PHASECHK.TRANS64.TRYWAIT P0, [R10+URZ+0x38810], R13 ;  /* 0x0388100d0a0075a7 */ /* 0x001064000800017f */
[----:B-1----:R-:W-:Y:S05]  /*484d0*/  @!P0 NANOSLEEP.SYNCS 0x989680 ;  /* 0x009896800000895d */ /* 0x002fea0003900000 */
[----:B------:R-:W1:Y:S02]  /*484e0*/  @!P0 SYNCS.PHASECHK.TRANS64 P0, [R10+URZ+0x38810], R13 ;  /* 0x0388100d0a0085a7 */ /* 0x000e64000800007f */
[----:B-1----:R-:W-:Y:S05]  /*484f0*/  @!P0 BRA `(.L_x_3553) ;  /* 0xfffffffc00f08947 */ /* 0x002fea000383ffff */
[----:B------:R-:W-:Y:S05]  /*48500*/  BRA `(.L_x_3576) ;  /* 0xffffff1000607947 */ /* 0x000fea000383ffff */
.L_x_3560:
[----:B0-----:R0:W1:Y:S02]  /*48510*/  SYNCS.PHASECHK.TRANS64.TRYWAIT P0, [R20+URZ], R21 ;  /* 0x00000015140075a7 */ /* 0x001064000800017f */
[----:B-1----:R-:W-:Y:S05]  /*48520*/  @!P0 NANOSLEEP.SYNCS 0x989680 ;  /* 0x009896800000895d */ /* 0x002fea0003900000 */
[----:B------:R-:W1:Y:S02]  /*48530*/  @!P0 SYNCS.PHASECHK.TRANS64 P0, [R20+URZ], R21 ;  /* 0x00000015140085a7 */ /* 0x000e64000800007f */
[----:B-1----:R-:W-:Y:S05]  /*48540*/  @!P0 BRA `(.L_x_3560) ;  /* 0xfffffffc00f08947 */ /* 0x002fea000383ffff */
[----:B------:R-:W-:Y:S05]  /*48550*/  BRA `(.L_x_3559) ;  /* 0xffffff1000fc7947 */ /* 0x000fea000383ffff */
.L_x_3577:
        /* <DEDUP_REMOVED lines=10> */
.L_x_6030:


//--------------------- .text._ZN7cutlass13device_kernelIN5flash11enable_sm90INS1_16FlashAttnFwdSm90INS1_25CollectiveMainloopFwdSm90ILi2EN4cute5tupleIJNS5_1CILi1EEES8_S8_EEENS6_IJNS7_ILi64EEESA_SA_EEELi512ENS_6half_tEfNS_4arch4Sm90ELb0ELb1ELb1ELb1ELb0ELb1ELb1ELb0ELb0ELb1ELb0ELb0EEENS1_21CollectiveEpilogueFwdINS6_IJSA_NS7_ILi512EEESA_EEES9_SC_SE_Li256ELb1ELb1ELb0ELb0EEENS1_36VarlenDynamicPersistentTileSchedulerILi64ELi64ELi256ELi128ELb0ELb1ELb1ELb1ELb0ELb1EEEEEEEEEvNT_6ParamsE --------------------------
	.section	.text._ZN7cutlass13device_kernelIN5flash11enable_sm90INS1_16FlashAttnFwdSm90INS1_25CollectiveMainloopFwdSm90ILi2EN4cute5tupleIJNS5_1CILi1EEES8_S8_EEENS6_IJNS7_ILi64EEESA_SA_EEELi512ENS_6half_tEfNS_4arch4Sm90ELb0ELb1ELb1ELb1ELb0ELb1ELb1ELb0ELb0ELb1ELb0ELb0EEENS1_21CollectiveEpilogueFwdINS6_IJSA_NS7_ILi512EEESA_EEES9_SC_SE_Li256ELb1ELb1ELb0ELb0EEENS1_36VarlenDynamicPersistentTileSchedulerILi64ELi64ELi256ELi128ELb0ELb1ELb1ELb1ELb0ELb1EEEEEEEEEvNT_6ParamsE,"ax",@progbits
	.align	128
.text._ZN7cutlass13device_kernelIN5flash11enable_sm90INS1_16FlashAttnFwdSm90INS1_25CollectiveMainloopFwdSm90ILi2EN4cute5tupleIJNS5_1CILi1EEES8_S8_EEENS6_IJNS7_ILi64EEESA_SA_EEELi512ENS_6half_tEfNS_4arch4Sm90ELb0ELb1ELb1ELb1ELb0ELb1ELb1ELb0ELb0ELb1ELb0ELb0EEENS1_21CollectiveEpilogueFwdINS6_IJSA_NS7_ILi512EEESA_EEES9_SC_SE_Li256ELb1ELb1ELb0ELb0EEENS1_36VarlenDynamicPersistentTileSchedulerILi64ELi64ELi256ELi128ELb0ELb1ELb1ELb1ELb0ELb1EEEEEEEEEvNT_6ParamsE:
        .type           _ZN7cutlass13device_kernelIN5flash11enable_sm90INS1_16FlashAttnFwdSm90INS1_25CollectiveMainloopFwdSm90ILi2EN4cute5tupleIJNS5_1CILi1EEES8_S8_EEENS6_IJNS7_ILi64EEESA_SA_EEELi512ENS_6half_tEfNS_4arch4Sm90ELb0ELb1ELb1ELb1ELb0ELb1ELb1ELb0ELb0ELb1ELb0ELb0EEENS1_21CollectiveEpilogueFwdINS6_IJSA_NS7_ILi512EEESA_EEES9_SC_SE_Li256ELb1ELb1ELb0ELb0EEENS1_36VarlenDynamicPersistentTileSchedulerILi64ELi64ELi256ELi128ELb0ELb1ELb1ELb1ELb0ELb1EEEEEEEEEvNT_6ParamsE,@function
        .size           _ZN7cutlass13device_kernelIN5flash11enable_sm90INS1_16FlashAttnFwdSm90INS1_25CollectiveMainloopFwdSm90ILi2EN4cute5tupleIJNS5_1CILi1EEES8_S8_EEENS6_IJNS7_ILi64EEESA_SA_EEELi512ENS_6half_tEfNS_4arch4Sm90ELb0ELb1ELb1ELb1ELb0ELb1ELb1ELb0ELb0ELb1ELb0ELb0EEENS1_21CollectiveEpilogueFwdINS6_IJSA_NS7_ILi512EEESA_EEES9_SC_SE_Li256ELb1ELb1ELb0ELb0EEENS1_36VarlenDynamicPersistentTileSchedulerILi64ELi64ELi256ELi128ELb0ELb1ELb1ELb1ELb0ELb1EEEEEEEEEvNT_6ParamsE,(.L_x_6032 - _ZN7cutlass13device_kernelIN5flash11enable_sm90INS1_16FlashAttnFwdSm90INS1_25CollectiveMainloopFwdSm90ILi2EN4cute5tupleIJNS5_1CILi1EEES8_S8_EEENS6_IJNS7_ILi64EEESA_SA_EEELi512ENS_6half_tEfNS_4arch4Sm90ELb0ELb1ELb1ELb1ELb0ELb1ELb1ELb0ELb0ELb1ELb0ELb0EEENS1_21CollectiveEpilogueFwdINS6_IJSA_NS7_ILi512EEESA_EEES9_SC_SE_Li256ELb1ELb1ELb0ELb0EEENS1_36VarlenDynamicPersistentTileSchedulerILi64ELi64ELi256ELi128ELb0ELb1ELb1ELb1ELb0ELb1EEEEEEEEEvNT_6ParamsE)
        .other          _ZN7cutlass13device_kernelIN5flash11enable_sm90INS1_16FlashAttnFwdSm90INS1_25CollectiveMainloopFwdSm90ILi2EN4cute5tupleIJNS5_1CILi1EEES8_S8_EEENS6_IJNS7_ILi64EEESA_SA_EEELi512ENS_6half_tEfNS_4arch4Sm90ELb0ELb1ELb1ELb1ELb0ELb1ELb1ELb0ELb0ELb1ELb0ELb0EEENS1_21CollectiveEpilogueFwdINS6_IJSA_NS7_ILi512EEESA_EEES9_SC_SE_Li256ELb1ELb1ELb0ELb0EEENS1_36VarlenDynamicPersistentTileSchedulerILi64ELi64ELi256ELi128ELb0ELb1ELb1ELb1ELb0ELb1EEEEEEEEEvNT_6ParamsE,@"STO_CUDA_ENTRY STV_DEFAULT"
_ZN7cutlass13device_kernelIN5flash11enable_sm90INS1_16FlashAttnFwdSm90INS1_25CollectiveMainloopFwdSm90ILi2EN4cute5tupleIJNS5_1CILi1EEES8_S8_EEENS6_IJNS7_ILi64EEESA_SA_EEELi512ENS_6half_tEfNS_4arch4Sm90ELb0ELb1ELb1ELb1ELb0ELb1ELb1ELb0ELb0ELb1ELb0ELb0EEENS1_21CollectiveEpilogueFwdINS6_IJSA_NS7_ILi512EEESA_EEES9_SC_SE_Li256ELb1ELb1ELb0ELb0EEENS1_36VarlenDynamicPersistentTileSchedulerILi64ELi64ELi256ELi128ELb0ELb1ELb1ELb1ELb0ELb1EEEEEEEEEvNT_6ParamsE:
[----:B------:R-:W0:Y:S02]  /*0000*/  LDC R1, c[0x0][0x28] ;  /* 0x00000a00ff017b82 */ /* 0x000e240000000800 */
[----:B0-----:R-:W-:-:S05]  /*0010*/  VIADD R1, R1, 0xfffffb50 ;  /* 0xfffffb5001017836 */ /* 0x001fca0000000000 */
[----:B------:R-:W-:Y:S01]  /*0020*/  R2UR UR4, R1 ;  /* 0x00000000010472ca */ /* 0x000fe200000e0000 */
[----:B------:R-:W0:Y:S01]  /*0030*/  S2R R3, SR_TID.X ;  /* 0x0000000000037919 */ /* 0x000e220000002100 */
[----:B------:R-:W-:Y:S01]  /*0040*/  ELECT P0, URZ, PT ;  /* 0x00000000003f782f */ /* 0x000fe20003800000 */
[----:B------:R-:W-:Y:S01]  /*0050*/  BSSY B0, `(.L_x_3578) ;  /* 0x0000018000007945 */ /* 0x000fe20003800000 */
[----:B------:R-:W-:Y:S01]  /*0060*/  ULDC UR37, c[0x0][0x20] ;  /* 0x0000080000257ab9 */ /* 0x000fe20000000800 */
[----:B------:R-:W-:-:S08]  /*0070*/  ULDC UR36, c[0x0][0x24] ;  /* 0x0000090000247ab9 */ /* 0x000fd00000000800 */
[----:B------:R-:W-:-:S04]  /*0080*/  UIADD3 UR37, UP0, UR4, UR37, URZ ;  /* 0x0000002504257290 */ /* 0x000fc8000ff1e03f */
[----:B------:R-:W-:Y:S01]  /*0090*/  UIADD3.X UR36, URZ, UR36, URZ, UP0, !UPT ;  /* 0x000000243f247290 */ /* 0x000fe200087fe43f */
[--C-:B0-----:R-:W-:Y:S02]  /*00a0*/  SHF.R.U32.HI R0, RZ, 0x5, R3.reuse ;  /* 0x00000005ff007819 */ /* 0x101fe40000011603 */
[----:B------:R-:W-:-:S03]  /*00b0*/  SHF.R.U32.HI R3, RZ, 0x7, R3 ;  /* 0x00000007ff037819 */ /* 0x000fc60000011603 */
        /* <DEDUP_REMOVED lines=17> */
.L_x_3579:
[----:B------:R-:W-:Y:S05]  /*01d0*/  BSYNC B0 ;  /* 0x0000000000007941 */ /* 0x000fea0003800000 */
.L_x_3578:
        /* <DEDUP_REMOVED lines=21> */
[----:B0-----:R0:W1:Y:S01]  /*0330*/  @UP1 SYNCS.EXCH.64 URZ, [UR8+0x38800], UR4 ;  /* 0x03880004083f15b2 */ /* 0x0010620008000100 */
[----:B------:R0:W2:Y:S04]  /*0340*/  @UP2 SYNCS.EXCH.64 URZ, [UR8+0x38810], UR4 ;  /* 0x03881004083f25b2 */ /* 0x0000a80008000100 */
[----:B------:R0:W3:Y:S01]  /*0350*/  @UP3 SYNCS.EXCH.64 URZ, [UR8+0x38820], UR6 ;  /* 0x03882006083f35b2 */ /* 0x0000e20008000100 */
        /* <DEDUP_REMOVED lines=14> */
[----:B----4-:R-:W-:Y:S01]  /*0440*/  NOP ;  /* 0x0000000000007918 */ /* 0x010fe20000000000 */
.L_x_3580:
[----:B------:R-:W4:Y:S01]  /*0450*/  SHFL.IDX PT, R2, R0, RZ, 0x1f ;  /* 0x00001fff00027589 */ /* 0x000f2200000e0000 */
[----:B------:R-:W-:Y:S01]  /*0460*/  NOP ;  /* 0x0000000000007918 */ /* 0x000fe20000000000 */
[----:B----4-:R-:W-:-:S13]  /*0470*/  ISETP.NE.AND P0, PT, R2, RZ, PT ;  /* 0x000000ff0200720c */ /* 0x010fda0003f05270 */
        /* <DEDUP_REMOVED lines=18> */
[----:B----4-:R-:W-:Y:S01]  /*05a0*/  NOP ;  /* 0x0000000000007918 */ /* 0x010fe20000000000 */
.L_x_3581:
[----:B------:R-:W4:Y:S01]  /*05b0*/  SHFL.IDX PT, R2, R0, RZ, 0x1f ;  /* 0x00001fff00027589 */ /* 0x000f2200000e0000 */
[----:B------:R-:W-:Y:S01]  /*05c0*/  NOP ;  /* 0x0000000000007918 */ /* 0x000fe20000000000 */
[----:B----4-:R-:W-:-:S13]  /*05d0*/  ISETP.NE.AND P0, PT, R2, RZ, PT ;  /* 0x000000ff0200720c */ /* 0x010fda0003f05270 */
        /* <DEDUP_REMOVED lines=15> */
.L_x_3582:
        /* <DEDUP_REMOVED lines=22> */
.L_x_3583:
        /* <DEDUP_REMOVED lines=22> */
.L_x_3584:
[----:B------:R-:W-:Y:S01]  /*0990*/  PLOP3.LUT P0, PT, PT, PT, UP0, 0x80, 0x0 ;  /* 0x000000000000781c */ /* 0x000fe20003f0f008 */
[----:B------:R-:W-:Y:S01]  /*09a0*/  UMOV UR38, 0x1 ;  /* 0x0000000100267882 */ /* 0x000fe20000000000 */
[----:B------:R-:W-:Y:S01]  /*09b0*/  NOP ;  /* 0x0000000000007918 */ /* 0x000fe20000000000 */
[----:B------:R-:W-:Y:S01]  /*09c0*/  USEL UR38, UR38, 0x2, !UP0 ;  /* 0x0000000226267887 */ /* 0x000fe2000c000000 */
[----:B------:R-:W-:Y:S01]  /*09d0*/  BSSY B9, `(.L_x_3585) ;  /* 0x0003df7000097945 */ /* 0x000fe20003800000 */
[----:B------:R-:W-:Y:S01]  /*09e0*/  ULDC.64 UR44, c[0x0][0x208] ;  /* 0x00008200002c7ab9 */ /* 0x000fe20000000a00 */
[----:B------:R-:W-:Y:S02]  /*09f0*/  IMAD.U32 R16, RZ, RZ, UR37 ;  /* 0x00000025ff107e24 */ /* 0x000fe4000f8e00ff */
[----:B------:R-:W-:Y:S01]  /*0a00*/  IMAD.U32 R17, RZ, RZ, UR36 ;  /* 0x00000024ff117e24 */ /* 0x000fe2000f8e00ff */
[----:B0123--:R-:W-:Y:S06]  /*0a10*/  BAR.SYNC.DEFER_BLOCKING 0x0 ;  /* 0x0000000000007b1d */ /* 0x00ffec0000010000 */
[----:B------:R-:W-:Y:S05]  /*0a20*/  @!P0 BRA `(.L_x_3586) ;  /* 0x00000338009c8947 */ /* 0x000fea0003800000 */
.L_x_3587:
[----:B------:R-:W-:-:S08]  /*0a30*/  NOP ;  /* 0x0000000000007918 */ /* 0x000fd00000000000 */
[----:B------:R-:W0:Y:S02]  /*0a40*/  USETMAXREG.TRY_ALLOC.CTAPOOL UP0, 0xf0 ;  /* 0x000000f0000079c8 */ /* 0x000e240008000600 */
[----:B0-----:R-:W-:-:S13]  /*0a50*/  PLOP3.LUT P0, PT, PT, PT, UP0, 0x80, 0x0 ;  /* 0x000000000000781c */ /* 0x001fda0003f0f008 */
[----:B------:R-:W-:Y:S05]  /*0a60*/  @!P0 BRA `(.L_x_3587) ;  /* 0xfffffffc00f08947 */ /* 0x000fea000383ffff */
[----:B------:R-:W0:Y:S01]  /*0a70*/  S2R R0, SR_TID.X ;  /* 0x0000000000007919 */ /* 0x000e220000002100 */
[----:B------:R-:W1:Y:S01]  /*0a80*/  S2UR UR5, SR_CgaCtaId ;  /* 0x00000000000579c3 */ /* 0x000e620000008800 */
[----:B------:R-:W-:Y:S01]  /*0a90*/  UMOV UR4, 0x400 ;  /* 0x0000040000047882 */ /* 0x000fe20000000000 */
[----:B------:R-:W-:Y:S04]  /*0aa0*/  STL.64 [R1+0x1e8], RZ ;  /* 0x0001e8ff01007387 */ /* 0x000fe80000100a00 */
[----:B------:R-:W-:Y:S04]  /*0ab0*/  STL [R1+0x1f0], RZ ;  /* 0x0001f0ff01007387 */ /* 0x000fe80000100800 */
[----:B------:R-:W-:Y:S01]  /*0ac0*/  STL [R1+0x1f4], RZ ;  /* 0x0001f4ff01007387 */ /* 0x000fe20000100800 */
[----:B-1----:R-:W-:-:S06]  /*0ad0*/  ULEA UR4, UR5, UR4, 0x18 ;  /* 0x0000000405047291 */ /* 0x002fcc000f8ec03f */
[----:B------:R-:W-:Y:S01]  /*0ae0*/  IMAD.U32 R2, RZ, RZ, UR4 ;  /* 0x00000004ff027e24 */ /* 0x000fe2000f8e00ff */
[----:B0-----:R-:W-:Y:S01]  /*0af0*/  SHF.R.U32.HI R13, RZ, 0x7, R0 ;  /* 0x00000007ff0d7819 */ /* 0x001fe20000011600 */
[----:B------:R-:W-:-:S03]  /*0b00*/  ULDC UR4, c[0x0][0xd3c] ;  /* 0x00034f0000047ab9 */ /* 0x000fc60000000800 */
[----:B------:R-:W-:-:S13]  /*0b10*/  ISETP.NE.AND P0, PT, R13, 0x1, PT ;  /* 0x000000010d00780c */ /* 0x000fda0003f05270 */
[----:B------:R-:W-:Y:S06]  /*0b20*/  @!P0 BAR.ARV 0x8, 0x100 ;  /* 0x0204000000008b1d */ /* 0x000fec0000002000 */
[----:B------:R-:W-:-:S13]  /*0b30*/  ISETP.GE.U32.AND P0, PT, R0, 0x100, PT ;  /* 0x000001000000780c */ /* 0x000fda0003f06070 */
[----:B------:R-:W-:Y:S08]  /*0b40*/  @P0 BAR.ARV 0xf, 0x100 ;  /* 0x03c4000000000b1d */ /* 0x000ff00000002000 */
[----:B------:R-:W-:Y:S06]  /*0b50*/  BAR.SYNC.DEFER_BLOCKING 0x5, 0x180 ;  /* 0x0146000000007b1d */ /* 0x000fec0000010000 */
[----:B------:R-:W0:Y:S02]  /*0b60*/  LDS.128 R116, [R2+0x388d0] ;  /* 0x0388d00002747984 */ /* 0x000e240000000c00 */
[----:B------:R-:W-:Y:S06]  /*0b70*/  BAR.ARV 0x4, 0x180 ;  /* 0x0106000000007b1d */ /* 0x000fec0000002000 */
[----:B0-----:R-:W-:-:S13]  /*0b80*/  ISETP.GE.AND P0, PT, R119, UR4, PT ;  /* 0x0000000477007c0c */ /* 0x001fda000bf06270 */
[----:B------:R-:W-:Y:S05]  /*0b90*/  @P0 BRA `(.L_x_3588) ;  /* 0x000003dc00680947 */ /* 0x000fea0003800000 */
[----:B------:R-:W-:Y:S01]  /*0ba0*/  VIADD R212, R0, 0xffffff80 ;  /* 0xffffff8000d47836 */ /* 0x000fe20000000000 */
[----:B------:R-:W0:Y:S01]  /*0bb0*/  S2UR UR4, SR_SWINHI ;  /* 0x00000000000479c3 */ /* 0x000e220000002f00 */
[----:B------:R-:W-:Y:S01]  /*0bc0*/  R2UR UR42, R2 ;  /* 0x00000000022a72ca */ /* 0x000fe200000e0000 */
[----:B------:R-:W-:Y:S01]  /*0bd0*/  IMAD.MOV.U32 R160, RZ, RZ, 0x20 ;  /* 0x00000020ffa07424 */ /* 0x000fe200078e00ff */
[----:B------:R-:W-:Y:S01]  /*0be0*/  UIADD3 UR39, UP0, UR37, 0x1e8, URZ ;  /* 0x000001e825277890 */ /* 0x000fe2000ff1e03f */
[----:B------:R-:W-:Y:S01]  /*0bf0*/  SHF.R.S32.HI R3, RZ, 0x1f, R212 ;  /* 0x0000001fff037819 */ /* 0x000fe200000114d4 */
[----:B------:R-:W-:Y:S01]  /*0c00*/  IMAD.MOV.U32 R159, RZ, RZ, 0x2 ;  /* 0x00000002ff9f7424 */ /* 0x000fe200078e00ff */
[----:B------:R-:W-:Y:S01]  /*0c10*/  UIADD3 UR41, UP1, UR37, 0x1f4, URZ ;  /* 0x000001f425297890 */ /* 0x000fe2000ff3e03f */
[----:B------:R-:W-:Y:S01]  /*0c20*/  IMAD.MOV.U32 R153, RZ, RZ, RZ ;  /* 0x000000ffff997224 */ /* 0x000fe200078e00ff */
[-C--:B------:R-:W-:Y:S01]  /*0c30*/  LEA.HI R8, R3, R212.reuse, RZ, 0x7 ;  /* 0x000000d403087211 */ /* 0x080fe200078f38ff */
[----:B------:R-:W-:Y:S01]  /*0c40*/  VIADD R214, R13, 0x8 ;  /* 0x000000080dd67836 */ /* 0x000fe20000000000 */
[----:B------:R-:W-:Y:S01]  /*0c50*/  LEA.HI R0, R3, R212, RZ, 0x4 ;  /* 0x000000d403007211 */ /* 0x000fe200078f20ff */
[----:B------:R-:W-:Y:S01]  /*0c60*/  ULOP3.LUT UR46, UR38, 0x1, URZ, 0xfc, !UPT ;  /* 0x00000001262e7892 */ /* 0x000fe2000f8efc3f */
[----:B------:R-:W-:-:S02]  /*0c70*/  LOP3.LUT R7, R8, 0xffffff80, RZ, 0xc0, !PT ;  /* 0xffffff8008077812 */ /* 0x000fc400078ec0ff */
[----:B------:R-:W-:Y:S02]  /*0c80*/  SHF.R.S32.HI R5, RZ, 0x4, R0 ;  /* 0x00000004ff057819 */ /* 0x000fe40000011400 */
[----:B------:R-:W-:Y:S01]  /*0c90*/  LOP3.LUT R223, R0, 0xfffffff0, RZ, 0xc0, !PT ;  /* 0xfffffff000df7812 */ /* 0x000fe200078ec0ff */
[----:B------:R-:W-:Y:S01]  /*0ca0*/  IMAD.IADD R7, R212, 0x1, -R7 ;  /* 0x00000001d4077824 */ /* 0x000fe200078e0a07 */
[----:B------:R-:W-:Y:S02]  /*0cb0*/  LEA.HI R4, R0, R5, RZ, 0x1 ;  /* 0x0000000500047211 */ /* 0x000fe400078f08ff */
[----:B------:R-:W-:Y:S01]  /*0cc0*/  SHF.R.S32.HI R213, RZ, 0x7, R8 ;  /* 0x00000007ffd57819 */ /* 0x000fe20000011408 */
[----:B------:R-:W-:Y:S01]  /*0cd0*/  IMAD.IADD R223, R212, 0x1, -R223 ;  /* 0x00000001d4df7824 */ /* 0x000fe200078e0adf */
[----:B------:R-:W-:Y:S02]  /*0ce0*/  SHF.R.S32.HI R10, RZ, 0x1f, R7 ;  /* 0x0000001fff0a7819 */ /* 0x000fe40000011407 */
[----:B------:R-:W-:Y:S01]  /*0cf0*/  LOP3.LUT R6, R4, 0x1ffffffe, RZ, 0xc0, !PT ;  /* 0x1ffffffe04067812 */ /* 0x000fe200078ec0ff */
[----:B------:R-:W-:Y:S01]  /*0d00*/  IMAD R12, R213, 0x100, R223 ;  /* 0x00000100d50c7824 */ /* 0x000fe200078e02df */
[----:B------:R-:W-:-:S02]  /*0d10*/  LEA.HI R4, R3, R212, RZ, 0x5 ;  /* 0x000000d403047211 */ /* 0x000fc400078f28ff */
[CC--:B------:R-:W-:Y:S01]  /*0d20*/  LEA.HI R9, R10.reuse, R7.reuse, RZ, 0x2 ;  /* 0x000000070a097211 */ /* 0x0c0fe200078f10ff */
[----:B------:R-:W-:Y:S01]  /*0d30*/  IMAD.IADD R6, R5, 0x1, -R6 ;  /* 0x0000000105067824 */ /* 0x000fe200078e0a06 */
[--C-:B------:R-:W-:Y:S02]  /*0d40*/  SHF.R.S32.HI R220, RZ, 0x5, R4.reuse ;  /* 0x00000005ffdc7819 */ /* 0x100fe40000011404 */
[----:B------:R-:W-:Y:S02]  /*0d50*/  SHF.R.S32.HI R5, RZ, 0x1f, R4 ;  /* 0x0000001fff057819 */ /* 0x000fe40000011404 */
[----:B------:R-:W-:Y:S02]  /*0d60*/  LOP3.LUT R4, R9, 0x7ffffffc, RZ, 0xc0, !PT ;  /* 0x7ffffffc09047812 */ /* 0x000fe400078ec0ff */
[----:B------:R-:W-:Y:S02]  /*0d70*/  LEA.HI R10, R10, R7, RZ, 0x5 ;  /* 0x000000070a0a7211 */ /* 0x000fe400078f28ff */
[--C-:B------:R-:W-:Y:S01]  /*0d80*/  SHF.R.S32.HI R0, RZ, 0x2, R9.reuse ;  /* 0x00000002ff007819 */ /* 0x100fe20000011409 */
[----:B------:R-:W-:Y:S01]  /*0d90*/  IMAD.IADD R4, R7, 0x1, -R4 ;  /* 0x0000000107047824 */ /* 0x000fe200078e0a04 */
[----:B------:R-:W-:Y:S01]  /*0da0*/  SHF.R.S32.HI R11, RZ, 0x1f, R9 ;  /* 0x0000001fff0b7819 */ /* 0x000fe20000011409 */
[----:B------:R-:W2:Y:S01]  /*0db0*/  LDL.LU R7, [R1+0x44c] ;  /* 0x00044c0001077983 */ /* 0x000ea20000300800 */
[----:B------:R-:W-:-:S02]  /*0dc0*/  LEA.HI R5, R5, R220, RZ, 0x2 ;  /* 0x000000dc05057211 */ /* 0x000fc400078f10ff */
[----:B------:R-:W-:Y:S02]  /*0dd0*/  LEA.HI R11, R11, R0, RZ, 0x3 ;  /* 0x000000000b0b7211 */ /* 0x000fe400078f18ff */
[----:B------:R-:W-:Y:S02]  /*0de0*/  LOP3.LUT R5, R5, 0x3ffffc, RZ, 0xc0, !PT ;  /* 0x003ffffc05057812 */ /* 0x000fe400078ec0ff */
[----:B------:R-:W-:Y:S02]  /*0df0*/  LOP3.LUT R11, R11, 0xfffffff8, RZ, 0xc0, !PT ;  /* 0xfffffff80b0b7812 */ /* 0x000fe400078ec0ff */
[----:B------:R-:W-:Y:S01]  /*0e00*/  SHF.R.S32.HI R10, RZ, 0x5, R10 ;  /* 0x00000005ff0a7819 */ /* 0x000fe2000001140a */
[----:B------:R-:W-:Y:S02]  /*0e10*/  IMAD.IADD R5, R220, 0x1, -R5 ;  /* 0x00000001dc057824 */ /* 0x000fe400078e0a05 */
[----:B------:R-:W-:Y:S01]  /*0e20*/  IMAD.IADD R11, R0, 0x1, -R11 ;  /* 0x00000001000b7824 */ /* 0x000fe200078e0a0b */
[----:B------:R-:W-:Y:S01]  /*0e30*/  LEA.HI R0, R3, R212, RZ, 0x2 ;  /* 0x000000d403007211 */ /* 0x000fe200078f10ff */
[----:B------:R-:W-:-:S02]  /*0e40*/  IMAD R12, R5, 0x10, R12 ;  /* 0x00000010050c7824 */ /* 0x000fc400078e020c */
[----:B------:R-:W-:Y:S01]  /*0e50*/  IMAD R162, R10, 0x10, R11 ;  /* 0x000000100aa27824 */ /* 0x000fe200078e020b */
[--C-:B------:R-:W-:Y:S02]  /*0e60*/  SHF.R.S32.HI R152, RZ, 0x2, R0.reuse ;  /* 0x00000002ff987819 */ /* 0x100fe40000011400 */
[----:B------:R-:W-:-:S04]  /*0e70*/  SHF.R.S32.HI R5, RZ, 0x1f, R0 ;  /* 0x0000001fff057819 */ /* 0x000fc80000011400 */
[----:B------:R-:W-:-:S04]  /*0e80*/  LEA.HI R5, R5, R152, RZ, 0x3 ;  /* 0x0000009805057211 */ /* 0x000fc800078f18ff */
[----:B------:R-:W-:-:S05]  /*0e90*/  LOP3.LUT R5, R5, 0xfffffff8, RZ, 0xc0, !PT ;  /* 0xfffffff805057812 */ /* 0x000fca00078ec0ff */
[----:B------:R-:W-:-:S05]  /*0ea0*/  IMAD.IADD R5, R152, 0x1, -R5 ;  /* 0x0000000198057824 */ /* 0x000fca00078e0a05 */
[----:B------:R-:W-:Y:S01]  /*0eb0*/  LOP3.LUT P0, RZ, R5, 0x4, RZ, 0xc0, !PT ;  /* 0x0000000405ff7812 */ /* 0x000fe2000780c0ff */
[----:B------:R-:W-:Y:S01]  /*0ec0*/  VIADD R217, R152, 0x20 ;  /* 0x0000002098d97836 */ /* 0x000fe20000000000 */
[----:B------:R-:W-:Y:S02]  /*0ed0*/  LOP3.LUT R215, R0, 0xfffffffc, RZ, 0xc0, !PT ;  /* 0xfffffffc00d77812 */ /* 0x000fe400078ec0ff */
[----:B------:R-:W-:Y:S02]  /*0ee0*/  LEA.HI R3, R3, R212, RZ, 0x3 ;  /* 0x000000d403037211 */ /* 0x000fe400078f18ff */
[----:B------:R-:W-:Y:S01]  /*0ef0*/  SHF.R.S32.HI R10, RZ, 0x1f, R217 ;  /* 0x0000001fff0a7819 */ /* 0x000fe200000114d9 */
[----:B------:R-:W-:Y:S01]  /*0f00*/  IMAD.IADD R215, R212, 0x1, -R215 ;  /* 0x00000001d4d77824 */ /* 0x000fe200078e0ad7 */
[----:B------:R-:W-:Y:S01]  /*0f10*/  SHF.R.S32.HI R199, RZ, 0x3, R3 ;  /* 0x00000003ffc77819 */ /* 0x000fe20000011403 */
[----:B------:R-:W-:Y:S01]  /*0f20*/  IMAD.SHL.U32 R221, R217, 0x40, RZ ;  /* 0x00000040d9dd7824 */ /* 0x000fe200078e00ff */
[----:B------:R-:W-:Y:S01]  /*0f30*/  LEA.HI R10, R10, R217, RZ, 0x3 ;  /* 0x000000d90a0a7211 */ /* 0x000fe200078f18ff */
[----:B------:R-:W-:Y:S01]  /*0f40*/  IMAD.SHL.U32 R165, R5, 0x40, RZ ;  /* 0x0000004005a57824 */ /* 0x000fe200078e00ff */
[----:B------:R-:W-:-:S02]  /*0f50*/  LEA.HI R0, R215, R215, RZ, 0x1 ;  /* 0x000000d7d7007211 */ /* 0x000fc400078f08ff */
[----:B------:R-:W-:Y:S02]  /*0f60*/  LOP3.LUT R3, R3, 0xfffffff8, RZ, 0xc0, !PT ;  /* 0xfffffff803037812 */ /* 0x000fe400078ec0ff */
[----:B------:R-:W-:Y:S01]  /*0f70*/  LEA.HI R8, R8, R213, RZ, 0x1 ;  /* 0x000000d508087211 */ /* 0x000fe200078f08ff */
[----:B------:R-:W-:Y:S01]  /*0f80*/  IMAD.SHL.U32 R22, R215, 0x8, RZ ;  /* 0x00000008d7167824 */ /* 0x000fe200078e00ff */
[----:B------:R-:W-:Y:S01]  /*0f90*/  LOP3.LUT R0, R0, 0x1ffffffe, RZ, 0xc0, !PT ;  /* 0x1ffffffe00007812 */ /* 0x000fe200078ec0ff */
[----:B------:R-:W-:Y:S01]  /*0fa0*/  IMAD.SHL.U32 R10, R10, 0x40, RZ ;  /* 0x000000400a0a7824 */ /* 0x000fe200078e00ff */
[----:B------:R-:W-:Y:S01]  /*0fb0*/  LOP3.LUT R8, R8, 0xfffffe, RZ, 0xc0, !PT ;  /* 0x00fffffe08087812 */ /* 0x000fe200078ec0ff */
[----:B------:R-:W-:Y:S01]  /*0fc0*/  IMAD.IADD R218, R212, 0x1, -R3 ;  /* 0x00000001d4da7824 */ /* 0x000fe200078e0a03 */
[----:B------:R-:W-:Y:S02]  /*0fd0*/  LOP3.LUT R221, R221, 0x1c0, RZ, 0xc0, !PT ;  /* 0x000001c0dddd7812 */ /* 0x000fe400078ec0ff */
[----:B------:R-:W-:Y:S01]  /*0fe0*/  LOP3.LUT R165, R165, 0x1c0, RZ, 0xc0, !PT ;  /* 0x000001c0a5a57812 */ /* 0x000fe200078ec0ff */
[----:B------:R-:W-:Y:S01]  /*0ff0*/  IMAD.SHL.U32 R184, R220, 0x200, RZ ;  /* 0x00000200dcb87824 */ /* 0x000fe200078e00ff */
[----:B------:R-:W-:Y:S01]  /*1000*/  SHF.R.U32.HI R224, RZ, 0x3, R221 ;  /* 0x00000003ffe07819 */ /* 0x000fe200000116dd */
[----:B------:R-:W-:Y:S01]  /*1010*/  IMAD.IADD R3, R215, 0x1, -R0 ;  /* 0x00000001d7037824 */ /* 0x000fe200078e0a00 */
[--C-:B------:R-:W-:Y:S01]  /*1020*/  LOP3.LUT R0, R221, 0x38, R22.reuse, 0xf8, !PT ;  /* 0x00000038dd007812 */ /* 0x100fe200078ef816 */
[----:B------:R-:W-:Y:S01]  /*1030*/  IMAD.SHL.U32 R193, R218, 0x8, RZ ;  /* 0x00000008dac17824 */ /* 0x000fe200078e00ff */
[----:B------:R-:W-:Y:S01]  /*1040*/  LOP3.LUT R225, R10, 0xfffffe00, RZ, 0xc0, !PT ;  /* 0xfffffe000ae17812 */ /* 0x000fe200078ec0ff */
[----:B------:R-:W-:Y:S01]  /*1050*/  IMAD.SHL.U32 R154, R215, 0x4, RZ ;  /* 0x00000004d79a7824 */ /* 0x000fe200078e00ff */
[----:B------:R-:W-:Y:S01]  /*1060*/  LOP3.LUT R157, R165, 0x18, R22, 0xf8, !PT ;  /* 0x00000018a59d7812 */ /* 0x000fe200078ef816 */
[----:B------:R-:W-:Y:S01]  /*1070*/  IMAD.IADD R8, R213, 0x1, -R8 ;  /* 0x00000001d5087824 */ /* 0x000fe200078e0a08 */
[----:B------:R-:W-:Y:S01]  /*1080*/  SHF.R.U32.HI R167, RZ, 0x3, R165 ;  /* 0x00000003ffa77819 */ /* 0x000fe200000116a5 */
[----:B------:R-:W-:Y:S01]  /*1090*/  IMAD.SHL.U32 R227, R6, 0x8, RZ ;  /* 0x0000000806e37824 */ /* 0x000fe200078e00ff */
[----:B------:R-:W-:Y:S01]  /*10a0*/  SEL R160, R160, 0xffffffe0, !P0 ;  /* 0xffffffe0a0a07807 */ /* 0x000fe20004000000 */
[----:B------:R-:W-:Y:S01]  /*10b0*/  VIADD R161, R154, 0x10 ;  /* 0x000000109aa17836 */ /* 0x000fe20000000000 */
[----:B------:R-:W-:Y:S01]  /*10c0*/  LOP3.LUT R219, R225, R0, R224, 0xf6, !PT ;  /* 0x00000000e1db7212 */ /* 0x000fe200078ef6e0 */
[C---:B------:R-:W-:Y:S01]  /*10d0*/  VIADD R191, R193.reuse, 0x40 ;  /* 0x00000040c1bf7836 */ /* 0x040fe20000000000 */
[----:B------:R-:W-:Y:S01]  /*10e0*/  LOP3.LUT R157, R184, R157, R167, 0xf6, !PT ;  /* 0x0000009db89d7212 */ /* 0x000fe200078ef6a7 */
[----:B------:R-:W-:-:S02]  /*10f0*/  VIADD R190, R193, 0x80 ;  /* 0x00000080c1be7836 */ /* 0x000fc40000000000 */
[C---:B------:R-:W-:Y:S02]  /*1100*/  VIADD R189, R193.reuse, 0xc0 ;  /* 0x000000c0c1bd7836 */ /* 0x040fe40000000000 */
[C---:B------:R-:W-:Y:S02]  /*1110*/  VIADD R188, R193.reuse, 0x100 ;  /* 0x00000100c1bc7836 */ /* 0x040fe40000000000 */
[C---:B------:R-:W-:Y:S02]  /*1120*/  VIADD R187, R193.reuse, 0x140 ;  /* 0x00000140c1bb7836 */ /* 0x040fe40000000000 */
[C---:B------:R-:W-:Y:S02]  /*1130*/  VIADD R196, R193.reuse, 0x180 ;  /* 0x00000180c1c47836 */ /* 0x040fe40000000000 */
[----:B------:R-:W-:Y:S02]  /*1140*/  VIADD R195, R193, 0x1c0 ;  /* 0x000001c0c1c37836 */ /* 0x000fe40000000000 */
[----:B------:R-:W-:-:S02]  /*1150*/  IMAD.SHL.U32 R222, R8, 0x100, RZ ;  /* 0x0000010008de7824 */ /* 0x000fc400078e00ff */
[----:B------:R-:W-:Y:S02]  /*1160*/  IMAD.U32 R158, R12, 0x40, R227 ;  /* 0x000000400c9e7824 */ /* 0x000fe400078e00e3 */
[----:B------:R-:W-:Y:S01]  /*1170*/  IMAD.SHL.U32 R226, R4, 0x2, RZ ;  /* 0x0000000204e27824 */ /* 0x000fe200078e00ff */
[----:B------:R-:W-:Y:S01]  /*1180*/  UMOV UR42, UR42 ;  /* 0x0000002a002a7c82 */ /* 0x000fe20008000000 */
[----:B0-----:R-:W-:Y:S01]  /*1190*/  UMOV UR43, UR4 ;  /* 0x00000004002b7c82 */ /* 0x001fe20008000000 */
[----:B------:R-:W-:Y:S01]  /*11a0*/  IMAD.MOV.U32 R156, RZ, RZ, RZ ;  /* 0x000000ffff9c7224 */ /* 0x000fe200078e00ff */
[----:B------:R-:W-:Y:S01]  /*11b0*/  SHF.R.S32.HI R166, RZ, 0x1f, R152 ;  /* 0x0000001fffa67819 */ /* 0x000fe20000011498 */
[----:B------:R-:W-:Y:S01]  /*11c0*/  IMAD.WIDE R158, R158, R159, UR42 ;  /* 0x0000002a9e9e7e25 */ /* 0x000fe2000f8e029f */
[----:B------:R-:W-:Y:S02]  /*11d0*/  SHF.R.S32.HI R23, RZ, 0x1f, R22 ;  /* 0x0000001fff177819 */ /* 0x000fe40000011416 */
[----:B------:R-:W-:Y:S01]  /*11e0*/  SHF.R.S32.HI R155, RZ, 0x1f, R154 ;  /* 0x0000001fff9b7819 */ /* 0x000fe2000001149a */
[----:B------:R-:W-:Y:S01]  /*11f0*/  IMAD R219, R219, 0x2, R2 ;  /* 0x00000002dbdb7824 */ /* 0x000fe200078e0202 */
[----:B------:R-:W-:Y:S01]  /*1200*/  SHF.R.S32.HI R211, RZ, 0x1f, R191 ;  /* 0x0000001fffd37819 */ /* 0x000fe200000114bf */
[----:B------:R-:W-:Y:S01]  /*1210*/  IMAD.IADD R163, R226, 0x1, R222 ;  /* 0x00000001e2a37824 */ /* 0x000fe200078e02de */
[----:B------:R-:W-:Y:S01]  /*1220*/  SHF.R.S32.HI R210, RZ, 0x1f, R190 ;  /* 0x0000001fffd27819 */ /* 0x000fe200000114be */
[----:B------:R-:W-:Y:S01]  /*1230*/  IMAD.IADD R186, R160, 0x1, R157 ;  /* 0x00000001a0ba7824 */ /* 0x000fe200078e029d */
[----:B------:R-:W-:Y:S01]  /*1240*/  SHF.R.S32.HI R205, RZ, 0x1f, R189 ;  /* 0x0000001fffcd7819 */ /* 0x000fe200000114bd */
[----:B------:R-:W-:Y:S01]  /*1250*/  IMAD R228, R3, 0x8, R162 ;  /* 0x0000000803e47824 */ /* 0x000fe200078e02a2 */
[----:B------:R-:W-:-:S02]  /*1260*/  SHF.R.S32.HI R204, RZ, 0x1f, R188 ;  /* 0x0000001fffcc7819 */ /* 0x000fc400000114bc */
[----:B------:R-:W-:Y:S02]  /*1270*/  SHF.R.S32.HI R203, RZ, 0x1f, R187 ;  /* 0x0000001fffcb7819 */ /* 0x000fe400000114bb */
[----:B------:R-:W-:Y:S02]  /*1280*/  SHF.R.S32.HI R216, RZ, 0x1f, R161 ;  /* 0x0000001fffd87819 */ /* 0x000fe400000114a1 */
[----:B------:R-:W-:Y:S02]  /*1290*/  SHF.R.S32.HI R202, RZ, 0x1f, R196 ;  /* 0x0000001fffca7819 */ /* 0x000fe400000114c4 */
[----:B------:R-:W-:Y:S01]  /*12a0*/  SHF.R.S32.HI R201, RZ, 0x1f, R195 ;  /* 0x0000001fffc97819 */ /* 0x000fe200000114c3 */
[----:B------:R-:W-:Y:S02]  /*12b0*/  UIADD3.X UR47, URZ, UR36, URZ, UP0, !UPT ;  /* 0x000000243f2f7290 */ /* 0x000fe400087fe43f */
[----:B------:R-:W-:Y:S01]  /*12c0*/  UIADD3.X UR48, URZ, UR36, URZ, UP1, !UPT ;  /* 0x000000243f307290 */ /* 0x000fe20008ffe43f */
[----:B--2---:R-:W-:-:S04]  /*12d0*/  LOP3.LUT R7, R7, 0xffffefff, RZ, 0xc0, !PT ;  /* 0xffffefff07077812 */ /* 0x004fc800078ec0ff */
[----:B------:R-:W-:-:S05]  /*12e0*/  @P0 LOP3.LUT R7, R7, 0x1000, RZ, 0xfc, !PT ;  /* 0x0000100007070812 */ /* 0x000fca00078efcff */
[----:B------:R0:W-:Y:S02]  /*12f0*/  STL [R1+0x44c], R7 ;  /* 0x00044c0701007387 */ /* 0x0001e40000100800 */
.L_x_3798:
[----:B------:R-:W-:Y:S01]  /*1300*/  ULDC.64 UR4, c[0x0][0xb20] ;  /* 0x0002c80000047ab9 */ /* 0x000fe20000000a00 */
[----:B0-23--:R-:W0:Y:S01]  /*1310*/  LDC.64 R6, c[0x0][0xb00] ;  /* 0x0002c000ff067b82 */ /* 0x00de220000000a00 */
[----:B------:R-:W-:Y:S01]  /*1320*/  ISETP.NE.U32.AND P1, PT, RZ, UR4, PT ;  /* 0x00000004ff007c0c */ /* 0x000fe2000bf25070 */
[----:B------:R-:W-:Y:S01]  /*1330*/  IMAD.MOV.U32 R3, RZ, RZ, RZ ;  /* 0x000000ffff037224 */ /* 0x000fe200078e00ff */
[----:B------:R-:W-:Y:S01]  /*1340*/  ULDC.64 UR6, c[0x0][0xb18] ;  /* 0x0002c60000067ab9 */ /* 0x000fe20000000a00 */
[----:B----4-:R-:W-:Y:S01]  /*1350*/  IMAD.MOV.U32 R19, RZ, RZ, RZ ;  /* 0x000000ffff137224 */ /* 0x010fe200078e00ff */
        /* <DEDUP_REMOVED lines=13> */
[----:B------:R2:W5:Y:S01]  /*1430*/  @P0 LDG.E R19, desc[UR44][R10.64] ;  /* 0x0000002c0a130981 */ /* 0x000562000c1e1900 */
        /* <DEDUP_REMOVED lines=25> */
.L_x_3589:
[----:B------:R-:W-:Y:S02]  /*15d0*/  IMAD.U32 R42, RZ, RZ, UR5 ;  /* 0x00000005ff2a7e24 */ /* 0x000fe4000f8e00ff */
[----:B------:R-:W-:Y:S01]  /*15e0*/  IMAD.U32 R18, RZ, RZ, UR4 ;  /* 0x00000004ff127e24 */ /* 0x000fe2000f8e00ff */
[----:B------:R-:W-:Y:S06]  /*15f0*/  @!P3 BRA `(.L_x_3590) ;  /* 0x000000000010b947 */ /* 0x000fec0003800000 */
[----:B------:R-:W0:Y:S02]  /*1600*/  LDC.64 R4, c[0x0][0xb18] ;  /* 0x0002c600ff047b82 */ /* 0x000e240000000a00 */
[----:B0-----:R-:W-:-:S05]  /*1610*/  IMAD.WIDE R4, R119, 0x4, R4 ;  /* 0x0000000477047825 */ /* 0x001fca00078e0204 */
[----:B------:R0:W5:Y:S01]  /*1620*/  LDG.E R18, desc[UR44][R4.64] ;  /* 0x0000002c04127981 */ /* 0x000162000c1e1900 */
[----:B------:R-:W-:Y:S05]  /*1630*/  BRA `(.L_x_3591) ;  /* 0x0000000000107947 */ /* 0x000fea0003800000 */
.L_x_3590:
[----:B------:R-:W-:Y:S05]  /*1640*/  @!P0 BRA `(.L_x_3591) ;  /* 0x00000000000c8947 */ /* 0x000fea0003800000 */
[----:B------:R-:W2:Y:S04]  /*1650*/  LDG.E R5, desc[UR44][R10.64] ;  /* 0x0000002c0a057981 */ /* 0x000ea8000c1e1900 */
[----:B------:R-:W2:Y:S02]  /*1660*/  LDG.E R18, desc[UR44][R10.64+0x4] ;  /* 0x0000042c0a127981 */ /* 0x000ea4000c1e1900 */
[----:B--2---:R-:W-:-:S07]  /*1670*/  IMAD.IADD R18, R18, 0x1, -R5 ;  /* 0x0000000112127824 */ /* 0x004fce00078e0a05 */
.L_x_3591:
        /* <DEDUP_REMOVED lines=47> */
.L_x_3594:
[----:B------:R-:W-:-:S13]  /*1970*/  ISETP.NE.AND P0, PT, R13, 0x1, PT ;  /* 0x000000010d00780c */ /* 0x000fda0003f05270 */
[----:B------:R-:W0:Y:S02]  /*1980*/  @P0 LDC.64 R4, c[0x0][0xae0] ;  /* 0x0002b800ff040b82 */ /* 0x000e240000000a00 */
[----:B0-----:R-:W-:-:S05]  /*1990*/  @P0 IMAD.HI.U32 R4, R3, R4, RZ ;  /* 0x0000000403040227 */ /* 0x001fca00078e00ff */
[----:B------:R-:W-:-:S07]  /*19a0*/  @P0 SHF.R.U32.HI R3, RZ, R5, R4 ;  /* 0x00000005ff030219 */ /* 0x000fce0000011604 */
.L_x_3595:
[----:B------:R-:W-:Y:S05]  /*19b0*/  BSYNC B0 ;  /* 0x0000000000007941 */ /* 0x000fea0003800000 */
.L_x_3593:
[----:B------:R-:W-:-:S05]  /*19c0*/  IMAD R3, R3, R13, R13 ;  /* 0x0000000d03037224 */ /* 0x000fca00078e020d */
[----:B------:R-:W-:-:S07]  /*19d0*/  VIMNMX R0, R0, R3, PT ;  /* 0x0000000300007248 */ /* 0x000fce0003fe0100 */
.L_x_3592:
[----:B------:R-:W0:Y:S01]  /*19e0*/  @P1 LDC R4, c[0x0][0x44c] ;  /* 0x00011300ff041b82 */ /* 0x000e220000000800 */
[----:B------:R-:W-:Y:S01]  /*19f0*/  IMAD.IADD R197, R25, 0x1, -R24 ;  /* 0x0000000119c57824 */ /* 0x000fe200078e0a18 */
[----:B------:R-:W-:-:S06]  /*1a00*/  ULDC UR4, c[0x0][0xad4] ;  /* 0x0002b50000047ab9 */ /* 0x000fcc0000000800 */
[----:B------:R-:W1:Y:S01]  /*1a10*/  @P1 LDC R6, c[0x0][0x450] ;  /* 0x00011400ff061b82 */ /* 0x000e620000000800 */
[----:B0-----:R-:W-:-:S04]  /*1a20*/  @P1 IMAD.HI.U32 R3, R185, R4, RZ ;  /* 0x00000004b9031227 */ /* 0x001fc800078e00ff */
[----:B------:R-:W-:Y:S01]  /*1a30*/  IMAD.MOV.U32 R4, RZ, RZ, R185 ;  /* 0x000000ffff047224 */ /* 0x000fe200078e00b9 */
        /* <DEDUP_REMOVED lines=14> */
.L_x_3598:
[----:B------:R-:W-:-:S13]  /*1b20*/  ISETP.NE.AND P0, PT, R13, 0x1, PT ;  /* 0x000000010d00780c */ /* 0x000fda0003f05270 */
[----:B------:R-:W0:Y:S02]  /*1b30*/  @P0 LDC.64 R6, c[0x0][0xae0] ;  /* 0x0002b800ff060b82 */ /* 0x000e240000000a00 */
[----:B0-----:R-:W-:-:S05]  /*1b40*/  @P0 IMAD.HI.U32 R6, R3, R6, RZ ;  /* 0x0000000603060227 */ /* 0x001fca00078e00ff */
[----:B------:R-:W-:-:S07]  /*1b50*/  @P0 SHF.R.U32.HI R3, RZ, R7, R6 ;  /* 0x00000007ff030219 */ /* 0x000fce0000011606 */
.L_x_3599:
[----:B------:R-:W-:Y:S05]  /*1b60*/  BSYNC B0 ;  /* 0x0000000000007941 */ /* 0x000fea0003800000 */
.L_x_3597:
[----:B------:R-:W-:-:S05]  /*1b70*/  IMAD R3, R3, R13, RZ ;  /* 0x0000000d03037224 */ /* 0x000fca00078e02ff */
[----:B------:R-:W-:-:S07]  /*1b80*/  VIMNMX R4, R4, R3, !PT ;  /* 0x0000000304047248 */ /* 0x000fce0007fe0100 */
.L_x_3596:
        /* <DEDUP_REMOVED lines=43> */
.L_x_3602:
[----:B------:R-:W-:Y:S05]  /*1e40*/  BSYNC B6 ;  /* 0x0000000000067941 */ /* 0x000fea0003800000 */
.L_x_3601:
        /* <DEDUP_REMOVED lines=20> */
.L_x_3604:
[----:B------:R-:W-:Y:S05]  /*1f90*/  BSYNC B6 ;  /* 0x0000000000067941 */ /* 0x000fea0003800000 */
.L_x_3603:
        /* <DEDUP_REMOVED lines=8> */
[----:B------:R-:W1:Y:S10]  /*2020*/  LDC R53, c[0x0][0x3f4] ;  /* 0x0000fd00ff357b82 */ /* 0x000e740000000800 */
[----:B------:R-:W2:Y:S02]  /*2030*/  @P0 LDC.64 R4, c[0x0][0xaf0] ;  /* 0x0002bc00ff040b82 */ /* 0x000ea40000000a00 */
[----:B--2---:R-:W-:-:S05]  /*2040*/  @P0 IMAD.WIDE R4, R119, 0x4, R4 ;  /* 0x0000000477040825 */ /* 0x004fca00078e0204 */
[----:B------:R2:W3:Y:S01]  /*2050*/  @P0 LDG.E R119, desc[UR44][R4.64] ;  /* 0x0000002c04770981 */ /* 0x0004e2000c1e1900 */
[----:B------:R-:W-:Y:S01]  /*2060*/  SHF.R.S32.HI R29, RZ, 0x1f, R41 ;  /* 0x0000001fff1d7819 */ /* 0x000fe20000011429 */
[-C--:B0-----:R-:W-:Y:S01]  /*2070*/  IMAD.WIDE.U32 R6, R41, R48.reuse, RZ ;  /* 0x0000003029067225 */ /* 0x081fe200078e00ff */
[----:B------:R-:W-:Y:S02]  /*2080*/  ISETP.NE.U32.AND P0, PT, RZ, UR8, PT ;  /* 0x00000008ff007c0c */ /* 0x000fe4000bf05070 */
[----:B-1----:R-:W-:Y:S01]  /*2090*/  ISETP.GE.AND P1, PT, R22, R53, PT ;  /* 0x000000351600720c */ /* 0x002fe20003f26270 */
[----:B------:R-:W-:Y:S01]  /*20a0*/  IMAD R0, R29, R48, RZ ;  /* 0x000000301d007224 */ /* 0x000fe200078e02ff */
[----:B------:R-:W-:Y:S01]  /*20b0*/  ISETP.NE.AND.EX P0, PT, RZ, UR9, PT, P0 ;  /* 0x00000009ff007c0c */ /* 0x000fe2000bf05300 */
[----:B------:R-:W-:Y:S01]  /*20c0*/  IMAD.MOV.U32 R8, RZ, RZ, R6 ;  /* 0x000000ffff087224 */ /* 0x000fe200078e0006 */
[----:B------:R-:W-:Y:S01]  /*20d0*/  SEL R27, R53, RZ, P1 ;  /* 0x000000ff351b7207 */ /* 0x000fe20000800000 */
[----:B------:R-:W-:Y:S01]  /*20e0*/  IMAD R9, R41, R49, R0 ;  /* 0x0000003129097224 */ /* 0x000fe200078e0200 */
[----:B------:R-:W-:Y:S01]  /*20f0*/  SHF.R.S32.HI R0, RZ, 0x1f, R118 ;  /* 0x0000001fff007819 */ /* 0x000fe20000011476 */
[----:B------:R-:W-:Y:S01]  /*2100*/  IMAD.WIDE.U32 R10, R118, UR6, R22 ;  /* 0x00000006760a7c25 */ /* 0x000fe2000f8e0016 */
[----:B------:R-:W-:-:S02]  /*2110*/  IADD3 R40, P2, R152, R41, RZ ;  /* 0x0000002998287210 */ /* 0x000fc40007f5e0ff */
[----:B------:R-:W-:Y:S01]  /*2120*/  P2R R72, PR, RZ, 0x2 ;  /* 0x00000002ff487803 */ /* 0x000fe20000000000 */
[----:B------:R-:W-:Y:S01]  /*2130*/  IMAD.IADD R9, R7, 0x1, R9 ;  /* 0x0000000107097824 */ /* 0x000fe200078e0209 */
[----:B------:R-:W-:Y:S01]  /*2140*/  SHF.L.U64.HI R45, R48, 0x6, R49 ;  /* 0x00000006302d7819 */ /* 0x000fe20000010231 */
[----:B------:R-:W0:Y:S01]  /*2150*/  LDC.64 R6, c[0x0][0x3f8] ;  /* 0x0000fe00ff067b82 */ /* 0x000e220000000a00 */
[C---:B--2---:R-:W-:Y:S02]  /*2160*/  IMAD R5, R0.reuse, UR6, RZ ;  /* 0x0000000600057c24 */ /* 0x044fe4000f8e02ff */
[----:B------:R-:W-:Y:S02]  /*2170*/  IMAD R3, R0, UR4, RZ ;  /* 0x0000000400037c24 */ /* 0x000fe4000f8e02ff */
[C---:B------:R-:W-:Y:S01]  /*2180*/  IMAD R21, R118.reuse, UR7, R5 ;  /* 0x0000000776157c24 */ /* 0x040fe2000f8e0205 */
[----:B------:R-:W-:Y:S01]  /*2190*/  ULDC.64 UR6, c[0x0][0x338] ;  /* 0x0000ce0000067ab9 */ /* 0x000fe20000000a00 */
[C---:B------:R-:W-:Y:S01]  /*21a0*/  IMAD R3, R118.reuse, UR5, R3 ;  /* 0x0000000576037c24 */ /* 0x040fe2000f8e0203 */
[----:B------:R-:W1:Y:S01]  /*21b0*/  LDC.64 R4, c[0x0][0x408] ;  /* 0x00010200ff047b82 */ /* 0x000e620000000a00 */
[----:B------:R-:W-:Y:S01]  /*21c0*/  IMAD.WIDE.U32 R8, R118, UR4, R8 ;  /* 0x0000000476087c25 */ /* 0x000fe2000f8e0008 */
[----:B------:R-:W-:-:S03]  /*21d0*/  ULDC.64 UR4, c[0x0][0x310] ;  /* 0x0000c40000047ab9 */ /* 0x000fc60000000a00 */
[----:B------:R-:W-:Y:S02]  /*21e0*/  IMAD.IADD R9, R9, 0x1, R3 ;  /* 0x0000000109097824 */ /* 0x000fe400078e0203 */
[----:B------:R-:W-:Y:S02]  /*21f0*/  IMAD.IADD R21, R11, 0x1, R21 ;  /* 0x000000010b157824 */ /* 0x000fe400078e0215 */
[----:B------:R-:W-:Y:S02]  /*2200*/  IMAD.MOV.U32 R20, RZ, RZ, R10 ;  /* 0x000000ffff147224 */ /* 0x000fe400078e000a */
[----:B------:R-:W-:-:S04]  /*2210*/  IMAD.WIDE.U32 R10, R152, R48, R22 ;  /* 0x00000030980a7225 */ /* 0x000fc800078e0016 */
[----:B------:R-:W-:Y:S01]  /*2220*/  IMAD.IADD R27, R22, 0x1, R27 ;  /* 0x00000001161b7824 */ /* 0x000fe200078e021b */
[----:B0-----:R-:W-:Y:S01]  /*2230*/  SHF.L.U64.HI R47, R6, 0x6, R7 ;  /* 0x00000006062f7819 */ /* 0x001fe20000010207 */
[----:B------:R-:W-:Y:S02]  /*2240*/  IMAD.SHL.U32 R52, R53, 0x2, RZ ;  /* 0x0000000235347824 */ /* 0x000fe400078e00ff */
[----:B------:R-:W-:Y:S01]  /*2250*/  VIADD R74, R22, 0x20 ;  /* 0x00000020164a7836 */ /* 0x000fe20000000000 */
[----:B------:R-:W-:Y:S01]  /*2260*/  SHF.R.S32.HI R46, RZ, 0x1f, R27 ;  /* 0x0000001fff2e7819 */ /* 0x000fe2000001141b */
[C---:B------:R-:W-:Y:S02]  /*2270*/  IMAD.X R41, R166.reuse, 0x1, R29, P2 ;  /* 0x00000001a6297824 */ /* 0x040fe400010e061d */
[-C--:B-1----:R-:W-:Y:S01]  /*2280*/  IMAD R14, R166, R4.reuse, RZ ;  /* 0x00000004a60e7224 */ /* 0x082fe200078e02ff */
[----:B------:R-:W-:Y:S01]  /*2290*/  LEA.HI R46, R46, R27, RZ, 0x3 ;  /* 0x0000001b2e2e7211 */ /* 0x000fe200078f18ff */
[C---:B------:R-:W-:Y:S01]  /*22a0*/  IMAD.SHL.U32 R51, R4.reuse, 0x40, RZ ;  /* 0x0000004004337824 */ /* 0x040fe200078e00ff */
[----:B------:R-:W-:Y:S01]  /*22b0*/  SHF.L.U64.HI R50, R4, 0x6, R5 ;  /* 0x0000000604327819 */ /* 0x000fe20000010205 */
[C---:B------:R-:W-:Y:S01]  /*22c0*/  IMAD R35, R152.reuse, R5, R14 ;  /* 0x0000000598237224 */ /* 0x040fe200078e020e */
[----:B------:R-:W-:Y:S01]  /*22d0*/  LOP3.LUT R56, R165, 0x38, R46, 0xf8, !PT ;  /* 0x00000038a5387812 */ /* 0x000fe200078ef82e */
[----:B------:R-:W-:-:S03]  /*22e0*/  IMAD.WIDE.U32 R14, R152, R4, R22 ;  /* 0x00000004980e7225 */ /* 0x000fc600078e0016 */
[----:B------:R-:W-:Y:S01]  /*22f0*/  LOP3.LUT R56, R184, R56, R167, 0xf6, !PT ;  /* 0x00000038b8387212 */ /* 0x000fe200078ef6a7 */
[----:B------:R-:W-:Y:S02]  /*2300*/  IMAD.IADD R15, R35, 0x1, R15 ;  /* 0x00000001230f7824 */ /* 0x000fe400078e020f */
[----:B-----5:R-:W-:Y:S01]  /*2310*/  IMAD.WIDE.U32 R38, R33, R4, R14 ;  /* 0x0000000421267225 */ /* 0x020fe200078e000e */
[----:B---3--:R-:W-:Y:S02]  /*2320*/  SHF.R.S32.HI R0, RZ, 0x1f, R119 ;  /* 0x0000001fff007819 */ /* 0x008fe40000011477 */
[----:B------:R-:W-:Y:S02]  /*2330*/  SEL R119, R119, RZ, !P0 ;  /* 0x000000ff77777207 */ /* 0x000fe40004000000 */
[----:B------:R-:W-:-:S03]  /*2340*/  SEL R0, R0, RZ, !P0 ;  /* 0x000000ff00007207 */ /* 0x000fc60004000000 */
[----:B------:R-:W-:-:S04]  /*2350*/  IMAD.WIDE.U32 R18, R119, UR4, R8 ;  /* 0x0000000477127c25 */ /* 0x000fc8000f8e0008 */
[----:B------:R-:W-:Y:S01]  /*2360*/  IMAD R12, R0, UR4, RZ ;  /* 0x00000004000c7c24 */ /* 0x000fe2000f8e02ff */
[----:B------:R-:W-:Y:S01]  /*2370*/  IADD3 R44, P0, R18, R10, RZ ;  /* 0x0000000a122c7210 */ /* 0x000fe20007f1e0ff */
[----:B------:R-:W-:Y:S01]  /*2380*/  IMAD R0, R0, UR6, RZ ;  /* 0x0000000600007c24 */ /* 0x000fe2000f8e02ff */
[----:B------:R-:W-:Y:S01]  /*2390*/  ULDC UR4, c[0x0][0x2f4] ;  /* 0x0000bd0000047ab9 */ /* 0x000fe20000000800 */
[C---:B------:R-:W-:Y:S01]  /*23a0*/  IMAD R3, R119.reuse, UR5, R12 ;  /* 0x0000000577037c24 */ /* 0x040fe2000f8e020c */
[----:B------:R-:W-:Y:S01]  /*23b0*/  ISETP.GE.AND P1, PT, R74, UR4, PT ;  /* 0x000000044a007c0c */ /* 0x000fe2000bf26270 */
[C---:B------:R-:W-:Y:S02]  /*23c0*/  IMAD R8, R166.reuse, R48, RZ ;  /* 0x00000030a6087224 */ /* 0x040fe400078e02ff */
[----:B------:R-:W-:Y:S02]  /*23d0*/  IMAD R61, R119, UR7, R0 ;  /* 0x00000007773d7c24 */ /* 0x000fe4000f8e0200 */
[----:B------:R-:W-:-:S02]  /*23e0*/  IMAD R0, R166, R6, RZ ;  /* 0x00000006a6007224 */ /* 0x000fc400078e02ff */
[C---:B------:R-:W-:Y:S02]  /*23f0*/  IMAD R12, R152.reuse, R49, R8 ;  /* 0x00000031980c7224 */ /* 0x040fe400078e0208 */
[----:B------:R-:W-:Y:S02]  /*2400*/  IMAD.IADD R3, R19, 0x1, R3 ;  /* 0x0000000113037824 */ /* 0x000fe400078e0203 */
[C---:B------:R-:W-:Y:S02]  /*2410*/  IMAD R31, R152.reuse, R7, R0 ;  /* 0x00000007981f7224 */ /* 0x040fe400078e0200 */
[-C--:B------:R-:W-:Y:S01]  /*2420*/  IMAD.WIDE.U32 R8, R152, R6.reuse, R154 ;  /* 0x0000000698087225 */ /* 0x080fe200078e009a */
[----:B------:R-:W-:Y:S02]  /*2430*/  IADD3.X R0, R3, R11, R12, P0, !PT ;  /* 0x0000000b03007210 */ /* 0x000fe400007fe40c */
[----:B------:R-:W-:Y:S01]  /*2440*/  ISETP.GE.AND P0, PT, R22, UR4, PT ;  /* 0x0000000416007c0c */ /* 0x000fe2000bf06270 */
[----:B------:R-:W-:-:S04]  /*2450*/  IMAD.WIDE.U32 R12, R152, R6, R22 ;  /* 0x00000006980c7225 */ /* 0x000fc800078e0016 */
[----:B------:R-:W-:Y:S02]  /*2460*/  IMAD.IADD R9, R9, 0x1, R31 ;  /* 0x0000000109097824 */ /* 0x000fe400078e021f */
[----:B------:R-:W-:Y:S01]  /*2470*/  IMAD.IADD R13, R31, 0x1, R13 ;  /* 0x000000011f0d7824 */ /* 0x000fe200078e020d */
[----:B------:R-:W-:Y:S01]  /*2480*/  SHF.R.S32.HI R31, RZ, 0x1f, R33 ;  /* 0x0000001fff1f7819 */ /* 0x000fe20000011421 */
[----:B------:R-:W-:-:S04]  /*2490*/  IMAD.WIDE.U32 R10, R152, R4, R154 ;  /* 0x00000004980a7225 */ /* 0x000fc800078e009a */
[----:B------:R-:W-:Y:S02]  /*24a0*/  IMAD R26, R31, R6, RZ ;  /* 0x000000061f1a7224 */ /* 0x000fe400078e02ff */
[----:B------:R-:W-:Y:S02]  /*24b0*/  IMAD.IADD R11, R11, 0x1, R35 ;  /* 0x000000010b0b7824 */ /* 0x000fe400078e0223 */
[----:B------:R-:W-:Y:S02]  /*24c0*/  IMAD R55, R33, R7, R26 ;  /* 0x0000000721377224 */ /* 0x000fe400078e021a */
[----:B------:R-:W-:Y:S02]  /*24d0*/  IMAD R28, R31, R4, RZ ;  /* 0x000000041f1c7224 */ /* 0x000fe400078e02ff */
[----:B------:R-:W-:-:S04]  /*24e0*/  IMAD.WIDE.U32 R26, R33, R6, R8 ;  /* 0x00000006211a7225 */ /* 0x000fc800078e0008 */
[----:B------:R-:W-:-:S04]  /*24f0*/  IMAD.WIDE.U32 R34, R33, R6, R12 ;  /* 0x0000000621227225 */ /* 0x000fc800078e000c */
[C---:B------:R-:W-:Y:S02]  /*2500*/  IMAD R59, R33.reuse, R5, R28 ;  /* 0x00000005213b7224 */ /* 0x040fe400078e021c */
[----:B------:R-:W-:-:S04]  /*2510*/  IMAD.WIDE.U32 R36, R33, R4, R10 ;  /* 0x0000000421247225 */ /* 0x000fc800078e000a */
[----:B------:R-:W-:Y:S02]  /*2520*/  IMAD.IADD R53, R27, 0x1, R55 ;  /* 0x000000011b357824 */ /* 0x000fe400078e0237 */
[----:B------:R-:W-:Y:S01]  /*2530*/  IMAD.IADD R54, R55, 0x1, R35 ;  /* 0x0000000137367824 */ /* 0x000fe200078e0223 */
[----:B------:R-:W-:Y:S01]  /*2540*/  LOP3.LUT R55, R46, 0xfffffff8, RZ, 0xc0, !PT ;  /* 0xfffffff82e377812 */ /* 0x000fe200078ec0ff */
[----:B------:R-:W-:-:S03]  /*2550*/  IMAD.WIDE.U32 R20, R119, UR6, R20 ;  /* 0x0000000677147c25 */ /* 0x000fc6000f8e0014 */
[----:B------:R-:W-:Y:S01]  /*2560*/  SHF.R.S32.HI R58, RZ, 0x1f, R55 ;  /* 0x0000001fff3a7819 */ /* 0x000fe20000011437 */
[----:B------:R-:W-:Y:S02]  /*2570*/  IMAD.IADD R57, R37, 0x1, R59 ;  /* 0x0000000125397824 */ /* 0x000fe400078e023b */
[----:B------:R-:W-:Y:S02]  /*2580*/  IMAD.SHL.U32 R48, R48, 0x40, RZ ;  /* 0x0000004030307824 */ /* 0x000fe400078e00ff */
[----:B------:R-:W-:Y:S02]  /*2590*/  IMAD.SHL.U32 R49, R6, 0x40, RZ ;  /* 0x0000004006317824 */ /* 0x000fe400078e00ff */
[----:B------:R-:W-:Y:S02]  /*25a0*/  IMAD.IADD R59, R59, 0x1, R39 ;  /* 0x000000013b3b7824 */ /* 0x000fe400078e0227 */
[----:B------:R-:W-:-:S07]  /*25b0*/  IMAD.IADD R61, R21, 0x1, R61 ;  /* 0x00000001153d7824 */ /* 0x000fce00078e023d */
.L_x_3634:
        /* <DEDUP_REMOVED lines=36> */
[----:B------:R-:W-:Y:S01]  /*2800*/  IADD3 R8, P3, R26, R4, RZ ;  /* 0x000000041a087210 */ /* 0x000fe20007f7e0ff */
[----:B------:R-:W-:Y:S01]  /*2810*/  IMAD R6, R50, R43, RZ ;  /* 0x0000002b32067224 */ /* 0x000fe200078e02ff */
[----:B------:R-:W-:Y:S01]  /*2820*/  ULDC.64 UR6, c[0x0][0x400] ;  /* 0x0001000000067ab9 */ /* 0x000fe20000000a00 */
[----:B------:R-:W-:Y:S01]  /*2830*/  IMAD.MOV.U32 R4, RZ, RZ, R36 ;  /* 0x000000ffff047224 */ /* 0x000fe200078e0024 */
[----:B------:R-:W-:Y:S01]  /*2840*/  ULDC.64 UR4, c[0x0][0x3e8] ;  /* 0x0000fa0000047ab9 */ /* 0x000fe20000000a00 */
[----:B------:R-:W-:Y:S02]  /*2850*/  IMAD.MOV.U32 R5, RZ, RZ, R57 ;  /* 0x000000ffff057224 */ /* 0x000fe400078e0039 */
[-C--:B------:R-:W-:Y:S02]  /*2860*/  IMAD R7, R60, R51.reuse, R6 ;  /* 0x000000333c077224 */ /* 0x080fe400078e0206 */
[----:B------:R-:W-:-:S04]  /*2870*/  IMAD.WIDE.U32 R4, R43, R51, R4 ;  /* 0x000000332b047225 */ /* 0x000fc800078e0004 */
[----:B------:R-:W-:Y:S01]  /*2880*/  IMAD.X R9, R64, 0x1, R53, P3 ;  /* 0x0000000140097824 */ /* 0x000fe200018e0635 */
[----:B------:R-:W-:Y:S01]  /*2890*/  LEA R6, P3, R4, UR6, 0x1 ;  /* 0x0000000604067c11 */ /* 0x000fe2000f8608ff */
[----:B------:R-:W-:-:S05]  /*28a0*/  IMAD.IADD R5, R5, 0x1, R7 ;  /* 0x0000000105057824 */ /* 0x000fca00078e0207 */
[----:B------:R-:W-:Y:S02]  /*28b0*/  LEA.HI.X R7, R4, UR7, R5, 0x1, P3 ;  /* 0x0000000704077c11 */ /* 0x000fe400098f0c05 */
[----:B------:R-:W-:-:S04]  /*28c0*/  LEA R4, P3, R8, UR4, 0x1 ;  /* 0x0000000408047c11 */ /* 0x000fc8000f8608ff */
[----:B------:R-:W-:Y:S02]  /*28d0*/  LEA.HI.X R5, R8, UR5, R9, 0x1, P3 ;  /* 0x0000000508057c11 */ /* 0x000fe400098f0c09 */
[----:B------:R-:W-:Y:S02]  /*28e0*/  ISETP.GE.AND P3, PT, R154, R75, PT ;  /* 0x0000004b9a00720c */ /* 0x000fe40003f66270 */
[----:B------:R-:W-:Y:S02]  /*28f0*/  CS2R R8, SRZ ;  /* 0x0000000000087805 */ /* 0x000fe4000001ff00 */
[----:B------:R-:W-:-:S09]  /*2900*/  CS2R R10, SRZ ;  /* 0x00000000000a7805 */ /* 0x000fd2000001ff00 */
[----:B------:R0:W5:Y:S04]  /*2910*/  @!P3 LDG.E.64 R28, desc[UR44][R4.64] ;  /* 0x0000002c041cb981 */ /* 0x000168000c1e1b00 */
[----:B------:R0:W5:Y:S01]  /*2920*/  @!P3 LDG.E.64 R14, desc[UR44][R6.64] ;  /* 0x0000002c060eb981 */ /* 0x000162000c1e1b00 */
[----:B------:R-:W-:-:S13]  /*2930*/  ISETP.GE.AND P3, PT, R161, R75, PT ;  /* 0x0000004ba100720c */ /* 0x000fda0003f66270 */
[----:B------:R0:W5:Y:S04]  /*2940*/  @!P3 LDG.E.64 R8, desc[UR44][R4.64+0x20] ;  /* 0x0000202c0408b981 */ /* 0x000168000c1e1b00 */
[----:B------:R0:W5:Y:S02]  /*2950*/  @!P3 LDG.E.64 R10, desc[UR44][R6.64+0x20] ;  /* 0x0000202c060ab981 */ /* 0x000164000c1e1b00 */
.L_x_3609:
[----:B------:R-:W-:Y:S05]  /*2960*/  BSYNC B1 ;  /* 0x0000000000017941 */ /* 0x000fea0003800000 */
.L_x_3608:
[----:B------:R-:W-:Y:S01]  /*2970*/  UISETP.NE.AND UP0, UPT, UR46, 0x3, UPT ;  /* 0x000000032e00788c */ /* 0x000fe2000bf05270 */
[----:B0----5:R-:W-:Y:S02]  /*2980*/  IMAD.MOV.U32 R4, RZ, RZ, R8 ;  /* 0x000000ffff047224 */ /* 0x021fe400078e0008 */
[----:B------:R-:W-:Y:S02]  /*2990*/  IMAD.MOV.U32 R5, RZ, RZ, R9 ;  /* 0x000000ffff057224 */ /* 0x000fe400078e0009 */
[----:B------:R-:W-:Y:S01]  /*29a0*/  IMAD.MOV.U32 R6, RZ, RZ, R28 ;  /* 0x000000ffff067224 */ /* 0x000fe200078e001c */
        /* <DEDUP_REMOVED lines=12> */
.L_x_3610:
[----:B------:R-:W-:Y:S01]  /*2a70*/  IMAD R60, R153, 0x8, R2 ;  /* 0x00000008993c7824 */ /* 0x000fe200078e0202 */
[----:B------:R-:W-:Y:S01]  /*2a80*/  SHF.L.U32 R67, R156, 0x1f, RZ ;  /* 0x0000001f9c437819 */ /* 0x000fe200000006ff */
[----:B------:R-:W-:Y:S03]  /*2a90*/  BSSY B1, `(.L_x_3611) ;  /* 0x0000003000017945 */ /* 0x000fe60003800000 */
[----:B------:R-:W0:Y:S02]  /*2aa0*/  SYNCS.PHASECHK.TRANS64.TRYWAIT P5, [R60+URZ+0x38890], R67 ;  /* 0x038890433c0075a7 */ /* 0x000e2400080a017f */
[----:B0-----:R-:W-:Y:S05]  /*2ab0*/  @!P5 BRA `(.L_x_3612) ;  /* 0x000003bc00a8d947 */ /* 0x001fea0003800000 */
.L_x_4005:
[----:B------:R-:W-:Y:S05]  /*2ac0*/  BSYNC B1 ;  /* 0x0000000000017941 */ /* 0x000fea0003800000 */
.L_x_3611:
        /* <DEDUP_REMOVED lines=33> */
[----:B------:R-:W-:Y:S02]  /*2ce0*/  HADD2.F32 R14, -RZ, R14.H0_H0 ;  /* 0x2000000eff0e7230 */ /* 0x000fe40000004100 */
[-C--:B------:R-:W-:Y:S01]  /*2cf0*/  FMUL.FTZ R71, R6, R29.reuse ;  /* 0x0000001d06477220 */ /* 0x080fe20000410000 */
[--C-:B------:R-:W-:Y:S02]  /*2d00*/  HADD2.F32 R7, -RZ, R63.reuse.H0_H0 ;  /* 0x2000003fff077230 */ /* 0x100fe40000004100 */
[----:B------:R-:W-:Y:S02]  /*2d10*/  HADD2.F32 R15, -RZ, R63.H1_H1 ;  /* 0x3000003fff0f7230 */ /* 0x000fe40000004100 */
[-C--:B------:R-:W-:Y:S01]  /*2d20*/  FMUL.FTZ R63, R5, R28.reuse ;  /* 0x0000001c053f7220 */ /* 0x080fe20000410000 */
[----:B------:R-:W-:Y:S01]  /*2d30*/  FMUL.FTZ R28, R4, R28 ;  /* 0x0000001c041c7220 */ /* 0x000fe20000410000 */
[----:B------:R-:W-:-:S02]  /*2d40*/  FMUL.FTZ R29, R14, R29 ;  /* 0x0000001d0e1d7220 */ /* 0x000fc40000410000 */
[-C--:B------:R-:W-:Y:S01]  /*2d50*/  FFMA.FTZ R63, R4, R7.reuse, -R63 ;  /* 0x00000007043f7223 */ /* 0x080fe2000001083f */
[----:B------:R-:W-:Y:S01]  /*2d60*/  FFMA.FTZ R28, R5, R7, R28 ;  /* 0x00000007051c7223 */ /* 0x000fe2000001001c */
[-C--:B------:R-:W-:Y:S01]  /*2d70*/  FFMA.FTZ R71, R14, R15.reuse, -R71 ;  /* 0x0000000f0e477223 */ /* 0x080fe20000010847 */
[----:B------:R-:W-:Y:S01]  /*2d80*/  FFMA.FTZ R6, R6, R15, R29 ;  /* 0x0000000f06067223 */ /* 0x000fe2000001001d */
[----:B------:R-:W-:Y:S02]  /*2d90*/  F2FP.F16.F32.PACK_AB R5, R69, R64 ;  /* 0x000000404505723e */ /* 0x000fe400000000ff */
[----:B------:R-:W-:Y:S02]  /*2da0*/  F2FP.F16.F32.PACK_AB R7, R73, R66 ;  /* 0x000000424907723e */ /* 0x000fe400000000ff */
[----:B------:R-:W-:Y:S02]  /*2db0*/  F2FP.F16.F32.PACK_AB R4, R28, R63 ;  /* 0x0000003f1c04723e */ /* 0x000fe400000000ff */
[----:B------:R-:W-:-:S07]  /*2dc0*/  F2FP.F16.F32.PACK_AB R6, R6, R71 ;  /* 0x000000470606723e */ /* 0x000fce00000000ff */
.L_x_3617:
[----:B------:R-:W-:Y:S05]  /*2dd0*/  BSYNC B2 ;  /* 0x0000000000027941 */ /* 0x000fea0003800000 */
.L_x_3616:
[----:B--2---:R1:W-:Y:S02]  /*2de0*/  STG.E.128 desc[UR44][R12.64], R4 ;  /* 0x000000040c007986 */ /* 0x0043e4000c101d2c */
.L_x_3615:
[----:B------:R-:W-:Y:S05]  /*2df0*/  BSYNC B1 ;  /* 0x0000000000017941 */ /* 0x000fea0003800000 */
.L_x_3614:
[----:B------:R-:W-:Y:S05]  /*2e00*/  @P1 BRA `(.L_x_3613) ;  /* 0x0000000c00d81947 */ /* 0x000fea0003800000 */
[----:B-1----:R-:W2:Y:S01]  /*2e10*/  LDL R4, [R1+0x44c] ;  /* 0x00044c0001047983 */ /* 0x002ea20000100800 */
[----:B------:R-:W-:Y:S01]  /*2e20*/  IMAD.MOV.U32 R160, RZ, RZ, 0x20 ;  /* 0x00000020ffa07424 */ /* 0x000fe200078e00ff */
[----:B------:R-:W-:Y:S01]  /*2e30*/  BSSY B1, `(.L_x_3618) ;  /* 0x0000031000017945 */ /* 0x000fe20003800000 */
[----:B--2---:R-:W-:-:S04]  /*2e40*/  LOP3.LUT P4, RZ, R4, 0x1000, RZ, 0xc0, !PT ;  /* 0x0000100004ff7812 */ /* 0x004fc8000788c0ff */
        /* <DEDUP_REMOVED lines=47> */
.L_x_3619:
[----:B------:R-:W-:Y:S05]  /*3140*/  BSYNC B1 ;  /* 0x0000000000017941 */ /* 0x000fea0003800000 */
.L_x_3618:
[----:B-1----:R2:W-:Y:S01]  /*3150*/  STG.E.128 desc[UR44][R12.64+0x40], R4 ;  /* 0x000040040c007986 */ /* 0x0025e2000c101d2c */
[----:B------:R-:W-:Y:S05]  /*3160*/  BRA `(.L_x_3613) ;  /* 0x0000000c00007947 */ /* 0x000fea0003800000 */
.L_x_3607:
[----:B------:R-:W-:Y:S01]  /*3170*/  IMAD R65, R43, -0x40, R42 ;  /* 0xffffffc02b417824 */ /* 0x000fe200078e022a */
[----:B------:R-:W-:-:S04]  /*3180*/  ISETP.GE.AND P4, PT, R22, R75, PT ;  /* 0x0000004b1600720c */ /* 0x000fc80003f86270 */
[----:B------:R-:W-:-:S04]  /*3190*/  VIMNMX R65, R65, 0x40, PT ;  /* 0x0000004041417848 */ /* 0x000fc80003fe0100 */
[----:B------:R-:W-:-:S13]  /*31a0*/  ISETP.GE.OR P3, PT, R152, R65, P4 ;  /* 0x000000419800720c */ /* 0x000fda0002766670 */
[----:B------:R-:W0:Y:S01]  /*31b0*/  @!P3 LDC.64 R12, c[0x0][0x3e8] ;  /* 0x0000fa00ff0cbb82 */ /* 0x000e220000000a00 */
[----:B------:R-:W-:-:S05]  /*31c0*/  @!P3 IADD3 R4, P5, R34, R4, RZ ;  /* 0x000000042204b210 */ /* 0x000fca0007fbe0ff */
[----:B------:R-:W-:Y:S02]  /*31d0*/  @!P3 IMAD.X R5, R64, 0x1, R54, P5 ;  /* 0x000000014005b824 */ /* 0x000fe400028e0636 */
[----:B------:R-:W1:Y:S01]  /*31e0*/  @!P3 LDC.64 R28, c[0x0][0x400] ;  /* 0x00010000ff1cbb82 */ /* 0x000e620000000a00 */
[----:B0-----:R-:W-:-:S04]  /*31f0*/  @!P3 LEA R12, P5, R4, R12, 0x1 ;  /* 0x0000000c040cb211 */ /* 0x001fc800078a08ff */
[----:B------:R-:W-:Y:S01]  /*3200*/  @!P3 LEA.HI.X R13, R4, R13, R5, 0x1, P5 ;  /* 0x0000000d040db211 */ /* 0x000fe200028f0c05 */
[----:B------:R-:W-:Y:S02]  /*3210*/  @!P3 IMAD R4, R50, R43, RZ ;  /* 0x0000002b3204b224 */ /* 0x000fe400078e02ff */
[----:B------:R-:W-:Y:S02]  /*3220*/  @!P3 IMAD.MOV.U32 R5, RZ, RZ, R59 ;  /* 0x000000ffff05b224 */ /* 0x000fe400078e003b */
[----:B------:R-:W-:Y:S02]  /*3230*/  @!P3 IMAD R7, R60, R51, R4 ;  /* 0x000000333c07b224 */ /* 0x000fe400078e0204 */
[----:B------:R-:W-:-:S04]  /*3240*/  @!P3 IMAD.MOV.U32 R4, RZ, RZ, R38 ;  /* 0x000000ffff04b224 */ /* 0x000fc800078e0026 */
[----:B------:R-:W-:-:S04]  /*3250*/  @!P3 IMAD.WIDE.U32 R4, R43, R51, R4 ;  /* 0x000000332b04b225 */ /* 0x000fc800078e0004 */
[----:B------:R-:W-:Y:S01]  /*3260*/  @!P3 IMAD.IADD R5, R7, 0x1, R5 ;  /* 0x000000010705b824 */ /* 0x000fe200078e0205 */
[C---:B-1----:R-:W-:Y:S02]  /*3270*/  @!P3 LEA R28, P5, R4.reuse, R28, 0x1 ;  /* 0x0000001c041cb211 */ /* 0x042fe400078a08ff */
[----:B------:R-:W-:Y:S02]  /*3280*/  CS2R R6, SRZ ;  /* 0x0000000000067805 */ /* 0x000fe4000001ff00 */
[----:B------:R-:W-:Y:S02]  /*3290*/  @!P3 LEA.HI.X R29, R4, R29, R5, 0x1, P5 ;  /* 0x0000001d041db211 */ /* 0x000fe400028f0c05 */
[----:B------:R-:W-:Y:S02]  /*32a0*/  CS2R R4, SRZ ;  /* 0x0000000000047805 */ /* 0x000fe4000001ff00 */
[----:B------:R-:W-:Y:S02]  /*32b0*/  CS2R R10, SRZ ;  /* 0x00000000000a7805 */ /* 0x000fe4000001ff00 */
[----:B------:R-:W-:-:S02]  /*32c0*/  CS2R R8, SRZ ;  /* 0x0000000000087805 */ /* 0x000fc4000001ff00 */
[----:B------:R-:W2:Y:S04]  /*32d0*/  @!P3 LDG.E.128 R4, desc[UR44][R12.64] ;  /* 0x0000002c0c04b981 */ /* 0x000ea8000c1e1d00 */
[----:B------:R-:W3:Y:S01]  /*32e0*/  @!P3 LDG.E.128 R8, desc[UR44][R28.64] ;  /* 0x0000002c1c08b981 */ /* 0x000ee2000c1e1d00 */
[----:B------:R-:W-:-:S06]  /*32f0*/  UISETP.NE.AND UP0, UPT, UR46, 0x3, UPT ;  /* 0x000000032e00788c */ /* 0x000fcc000bf05270 */
[----:B------:R-:W-:Y:S01]  /*3300*/  PLOP3.LUT P3, PT, PT, PT, UP0, 0x80, 0x0 ;  /* 0x000000000000781c */ /* 0x000fe20003f6f008 */
[----:B--2---:R-:W-:Y:S02]  /*3310*/  IMAD.MOV.U32 R60, RZ, RZ, R7 ;  /* 0x000000ffff3c7224 */ /* 0x004fe400078e0007 */
[----:B------:R-:W-:Y:S02]  /*3320*/  IMAD.MOV.U32 R66, RZ, RZ, R5 ;  /* 0x000000ffff427224 */ /* 0x000fe400078e0005 */
[----:B------:R-:W-:Y:S01]  /*3330*/  IMAD.MOV.U32 R30, RZ, RZ, R6 ;  /* 0x000000ffff1e7224 */ /* 0x000fe200078e0006 */
[----:B------:R-:W-:Y:S01]  /*3340*/  PRMT R79, R79, 0x5410, R60 ;  /* 0x000054104f4f7816 */ /* 0x000fe2000000003c */
[----:B------:R-:W-:Y:S01]  /*3350*/  IMAD.MOV.U32 R64, RZ, RZ, R4 ;  /* 0x000000ffff407224 */ /* 0x000fe200078e0004 */
[----:B------:R-:W-:Y:S01]  /*3360*/  PRMT R76, R76, 0x5410, R66 ;  /* 0x000054104c4c7816 */ /* 0x000fe20000000042 */
[----:B---3--:R-:W-:Y:S02]  /*3370*/  IMAD.MOV.U32 R12, RZ, RZ, R10 ;  /* 0x000000ffff0c7224 */ /* 0x008fe400078e000a */
        /* <DEDUP_REMOVED lines=9> */
.L_x_3620:
[----:B------:R-:W-:Y:S01]  /*3410*/  IMAD R60, R153, 0x8, R2 ;  /* 0x00000008993c7824 */ /* 0x000fe200078e0202 */
[----:B------:R-:W-:Y:S01]  /*3420*/  SHF.L.U32 R67, R156, 0x1f, RZ ;  /* 0x0000001f9c437819 */ /* 0x000fe200000006ff */
[----:B------:R-:W-:Y:S03]  /*3430*/  BSSY B1, `(.L_x_3621) ;  /* 0x0000003000017945 */ /* 0x000fe60003800000 */
[----:B------:R-:W0:Y:S02]  /*3440*/  SYNCS.PHASECHK.TRANS64.TRYWAIT P5, [R60+URZ+0x38890], R67 ;  /* 0x038890433c0075a7 */ /* 0x000e2400080a017f */
[----:B0-----:R-:W-:Y:S05]  /*3450*/  @!P5 BRA `(.L_x_3622) ;  /* 0x000003b40054d947 */ /* 0x001fea0003800000 */
.L_x_4006:
[----:B------:R-:W-:Y:S05]  /*3460*/  BSYNC B1 ;  /* 0x0000000000017941 */ /* 0x000fea0003800000 */
.L_x_3621:
        /* <DEDUP_REMOVED lines=12> */
[----:B------:R-:W-:Y:S02]  /*3530*/  LEA R70, P5, R12, R62, 0x1 ;  /* 0x0000003e0c467211 */ /* 0x000fe400078a08ff */
[----:B------:R-:W-:-:S02]  /*3540*/  ISETP.NE.AND P6, PT, R72, RZ, PT ;  /* 0x000000ff4800720c */ /* 0x000fc40003fc5270 */
[----:B------:R-:W-:Y:S01]  /*3550*/  LEA.HI.X R71, R12, R63, R13, 0x1, P5 ;  /* 0x0000003f0c477211 */ /* 0x000fe200028f0c0d */
[----:B-1----:R-:W-:-:S05]  /*3560*/  IMAD.IADD R13, R73, 0x1, -R52 ;  /* 0x00000001490d7824 */ /* 0x002fca00078e0a34 */
[----:B------:R-:W-:-:S04]  /*3570*/  SEL R13, R52, R13, !P6 ;  /* 0x0000000d340d7207 */ /* 0x000fc80007000000 */
[----:B------:R-:W-:-:S04]  /*3580*/  SHF.R.S32.HI R12, RZ, 0x1f, R13 ;  /* 0x0000001fff0c7819 */ /* 0x000fc8000001140d */
[----:B------:R-:W-:-:S04]  /*3590*/  LEA.HI R12, R12, R13, RZ, 0x4 ;  /* 0x0000000d0c0c7211 */ /* 0x000fc800078f20ff */
[----:B------:R-:W-:-:S04]  /*35a0*/  SHF.R.S32.HI R13, RZ, 0x4, R12 ;  /* 0x00000004ff0d7819 */ /* 0x000fc8000001140c */
[----:B------:R-:W-:-:S05]  /*35b0*/  LEA.HI.SX32 R13, R46, R13, 0x1d ;  /* 0x0000000d2e0d7211 */ /* 0x000fca00078feaff */
[----:B------:R-:W-:Y:S02]  /*35c0*/  IMAD.SHL.U32 R66, R13, 0x8, RZ ;  /* 0x000000080d427824 */ /* 0x000fe400078e00ff */
[----:B------:R-:W-:-:S03]  /*35d0*/  IMAD.IADD R13, R56, 0x1, R31 ;  /* 0x00000001380d7824 */ /* 0x000fc600078e021f */
[----:B------:R-:W-:Y:S01]  /*35e0*/  LOP3.LUT R12, R165, 0x38, R66, 0xf8, !PT ;  /* 0x00000038a50c7812 */ /* 0x000fe200078ef842 */
[----:B------:R-:W-:-:S03]  /*35f0*/  IMAD R13, R13, 0x2, R2 ;  /* 0x000000020d0d7824 */ /* 0x000fc600078e0202 */
[----:B------:R-:W-:-:S05]  /*3600*/  LOP3.LUT R12, R184, R12, R167, 0xf6, !PT ;  /* 0x0000000cb80c7212 */ /* 0x000fca00078ef6a7 */
[----:B------:R-:W-:Y:S02]  /*3610*/  IMAD.IADD R31, R31, 0x1, R12 ;  /* 0x000000011f1f7824 */ /* 0x000fe400078e020c */
[----:B------:R-:W1:Y:S02]  /*3620*/  LDS.128 R12, [R13+0x22400] ;  /* 0x022400000d0c7984 */ /* 0x000e640000000c00 */
[----:B------:R-:W-:-:S06]  /*3630*/  IMAD R31, R31, 0x2, R2 ;  /* 0x000000021f1f7824 */ /* 0x000fcc00078e0202 */
        /* <DEDUP_REMOVED lines=36> */
[CC--:B------:R-:W-:Y:S01]  /*3880*/  FMUL.FTZ R80, R4.reuse, R7.reuse ;  /* 0x0000000704507220 */ /* 0x0c0fe20000410000 */
[----:B------:R-:W-:Y:S02]  /*3890*/  HADD2.F32 R8, -RZ, R77.H0_H0 ;  /* 0x2000004dff087230 */ /* 0x000fe40000004100 */
[----:B------:R-:W-:Y:S01]  /*38a0*/  FMUL.FTZ R10, R15, R10 ;  /* 0x0000000a0f0a7220 */ /* 0x000fe20000410000 */
[C---:B------:R-:W-:Y:S01]  /*38b0*/  FMUL.FTZ R9, R5.reuse, R7 ;  /* 0x0000000705097220 */ /* 0x040fe20000410000 */
[----:B------:R-:W-:Y:S01]  /*38c0*/  FFMA.FTZ R80, R5, R6, R80 ;  /* 0x0000000605507223 */ /* 0x000fe20000010050 */
[----:B------:R-:W-:Y:S02]  /*38d0*/  HADD2.F32 R5, -RZ, R28.H0_H0 ;  /* 0x2000001cff057230 */ /* 0x000fe40000004100 */
[-C--:B------:R-:W-:Y:S01]  /*38e0*/  FFMA.FTZ R82, R15, R8.reuse, -R82 ;  /* 0x000000080f527223 */ /* 0x080fe20000010852 */
[----:B------:R-:W-:Y:S01]  /*38f0*/  FFMA.FTZ R79, R31, R8, R10 ;  /* 0x000000081f4f7223 */ /* 0x000fe2000001000a */
[----:B------:R-:W-:Y:S01]  /*3900*/  FFMA.FTZ R77, R4, R6, -R9 ;  /* 0x00000006044d7223 */ /* 0x000fe20000010809 */
[----:B------:R-:W-:-:S02]  /*3910*/  HADD2.F32 R8, -RZ, R86.H1_H1 ;  /* 0x30000056ff087230 */ /* 0x000fc40000004100 */
[----:B------:R-:W-:Y:S02]  /*3920*/  HADD2.F32 R9, -RZ, R83.H0_H0 ;  /* 0x20000053ff097230 */ /* 0x000fe40000004100 */
[----:B------:R-:W-:Y:S02]  /*3930*/  HADD2.F32 R4, -RZ, R12.H0_H0 ;  /* 0x2000000cff047230 */ /* 0x000fe40000004100 */
[-C--:B------:R-:W-:Y:S01]  /*3940*/  FMUL.FTZ R11, R5, R8.reuse ;  /* 0x00000008050b7220 */ /* 0x080fe20000410000 */
[----:B------:R-:W-:Y:S01]  /*3950*/  HADD2.F32 R28, -RZ, R28.H1_H1 ;  /* 0x3000001cff1c7230 */ /* 0x000fe20000004100 */
[----:B------:R-:W-:Y:S01]  /*3960*/  F2FP.F16.F32.PACK_AB R77, R82, R77 ;  /* 0x0000004d524d723e */ /* 0x000fe200000000ff */
        /* <DEDUP_REMOVED lines=33> */
.L_x_3624:
[----:B------:R-:W-:Y:S05]  /*3b80*/  BSYNC B1 ;  /* 0x0000000000017941 */ /* 0x000fea0003800000 */
.L_x_3623:
[----:B-1----:R3:W-:Y:S01]  /*3b90*/  STG.E.128 desc[UR44][R70.64], R12 ;  /* 0x0000000c46007986 */ /* 0x0027e2000c101d2c */
[----:B------:R-:W-:-:S13]  /*3ba0*/  ISETP.GE.AND P4, PT, R66, R73, PT ;  /* 0x000000494200720c */ /* 0x000fda0003f86270 */
[----:B------:R-:W-:Y:S05]  /*3bb0*/  @P4 BRA `(.L_x_3613) ;  /* 0x00000000006c4947 */ /* 0x000fea0003800000 */
[--C-:B------:R-:W-:Y:S02]  /*3bc0*/  SHF.R.S32.HI R4, RZ, 0x1f, R66.reuse ;  /* 0x0000001fff047819 */ /* 0x100fe40000011442 */
[----:B------:R-:W-:-:S04]  /*3bd0*/  IADD3 R66, P4, P5, R18, R68, R66 ;  /* 0x0000004412427210 */ /* 0x000fc80007d9e042 */
[----:B------:R-:W-:Y:S02]  /*3be0*/  IADD3.X R4, R3, R64, R4, P4, P5 ;  /* 0x0000004003047210 */ /* 0x000fe400027ea404 */
[----:B------:R-:W-:-:S04]  /*3bf0*/  LEA R62, P4, R66, R62, 0x1 ;  /* 0x0000003e423e7211 */ /* 0x000fc800078808ff */
[----:B------:R-:W-:-:S05]  /*3c00*/  LEA.HI.X R63, R66, R63, R4, 0x1, P4 ;  /* 0x0000003f423f7211 */ /* 0x000fca00020f0c04 */
[----:B--2---:R4:W-:Y:S01]  /*3c10*/  STG.E.128 desc[UR44][R62.64], R28 ;  /* 0x0000001c3e007986 */ /* 0x0049e2000c101d2c */
[----:B------:R-:W-:Y:S05]  /*3c20*/  BRA `(.L_x_3613) ;  /* 0x0000000000507947 */ /* 0x000fea0003800000 */
.L_x_3606:
[----:B------:R-:W-:-:S06]  /*3c30*/  UISETP.NE.AND UP0, UPT, UR46, 0x3, UPT ;  /* 0x000000032e00788c */ /* 0x000fcc000bf05270 */
[----:B------:R-:W-:-:S13]  /*3c40*/  PLOP3.LUT P3, PT, PT, PT, UP0, 0x80, 0x0 ;  /* 0x000000000000781c */ /* 0x000fda0003f6f008 */
[----:B------:R-:W-:Y:S05]  /*3c50*/  @!P3 BRA `(.L_x_3625) ;  /* 0x000000000004b947 */ /* 0x000fea0003800000 */
[----:B------:R-:W-:Y:S01]  /*3c60*/  BPT.TRAP 0x1 ;  /* 0x000000040000795c */ /* 0x000fe20000300000 */
.L_x_3625:
[----:B------:R-:W-:Y:S01]  /*3c70*/  IMAD R60, R153, 0x8, R2 ;  /* 0x00000008993c7824 */ /* 0x000fe200078e0202 */
[----:B------:R-:W-:Y:S01]  /*3c80*/  SHF.L.U32 R67, R156, 0x1f, RZ ;  /* 0x0000001f9c437819 */ /* 0x000fe200000006ff */
[----:B------:R-:W-:Y:S01]  /*3c90*/  IMAD R65, R43, -0x40, R42 ;  /* 0xffffffc02b417824 */ /* 0x000fe200078e022a */
[----:B------:R-:W-:Y:S02]  /*3ca0*/  BSSY B1, `(.L_x_3626) ;  /* 0x0000004000017945 */ /* 0x000fe40003800000 */
[----:B------:R-:W0:Y:S02]  /*3cb0*/  SYNCS.PHASECHK.TRANS64.TRYWAIT P4, [R60+URZ+0x38890], R67 ;  /* 0x038890433c0075a7 */ /* 0x000e24000808017f */
[----:B------:R-:W-:Y:S01]  /*3cc0*/  VIMNMX R65, R65, 0x40, PT ;  /* 0x0000004041417848 */ /* 0x000fe20003fe0100 */
[----:B0-----:R-:W-:Y:S06]  /*3cd0*/  @!P4 BRA `(.L_x_3627) ;  /* 0x000003ac0048c947 */ /* 0x001fec0003800000 */
.L_x_4007:
[----:B------:R-:W-:Y:S05]  /*3ce0*/  BSYNC B1 ;  /* 0x0000000000017941 */ /* 0x000fea0003800000 */
.L_x_3626:
[----:B------:R-:W-:-:S13]  /*3cf0*/  ISETP.GE.AND P4, PT, R152, R65, PT ;  /* 0x000000419800720c */ /* 0x000fda0003f86270 */
[----:B------:R-:W-:Y:S05]  /*3d00*/  @P4 BRA `(.L_x_3613) ;  /* 0x0000000000184947 */ /* 0x000fea0003800000 */
[----:B------:R-:W-:Y:S01]  /*3d10*/  @!P1 IMAD.IADD R31, R186, 0x1, R31 ;  /* 0x00000001ba1f9824 */ /* 0x000fe200078e021f */
[----:B------:R-:W1:Y:S03]  /*3d20*/  @!P0 LDS.128 R4, [R30+0x22400] ;  /* 0x022400001e048984 */ /* 0x000e660000000c00 */
[----:B------:R-:W-:-:S06]  /*3d30*/  @!P1 IMAD R8, R31, 0x2, R2 ;  /* 0x000000021f089824 */ /* 0x000fcc00078e0202 */
[----:B------:R-:W2:Y:S04]  /*3d40*/  @!P1 LDS.128 R8, [R8+0x22400] ;  /* 0x0224000008089984 */ /* 0x000ea80000000c00 */
[----:B-1----:R1:W-:Y:S04]  /*3d50*/  @!P0 STG.E.128 desc[UR44][R12.64], R4 ;  /* 0x000000040c008986 */ /* 0x0023e8000c101d2c */
[----:B--2---:R1:W-:Y:S02]  /*3d60*/  @!P1 STG.E.128 desc[UR44][R12.64+0x40], R8 ;  /* 0x000040080c009986 */ /* 0x0043e4000c101d2c */
.L_x_3613:
[----:B------:R-:W-:Y:S05]  /*3d70*/  BSYNC B0 ;  /* 0x0000000000007941 */ /* 0x000fea0003800000 */
.L_x_3605:
        /* <DEDUP_REMOVED lines=17> */
.L_x_3629:
[----:B------:R-:W-:Y:S05]  /*3e90*/  BSYNC B0 ;  /* 0x0000000000007941 */ /* 0x000fea0003800000 */
.L_x_3628:
[----:B------:R-:W2:Y:S01]  /*3ea0*/  SYNCS.PHASECHK.TRANS64.TRYWAIT P3, [R60+URZ+0x388b0], R67 ;  /* 0x0388b0433c0075a7 */ /* 0x000ea2000806017f */
[----:B------:R-:W-:Y:S04]  /*3eb0*/  BSSY B0, `(.L_x_3630) ;  /* 0x0000002000007945 */ /* 0x000fe80003800000 */
[----:B--2---:R-:W-:Y:S05]  /*3ec0*/  @!P3 BRA `(.L_x_3631) ;  /* 0x000003a800e0b947 */ /* 0x004fea0003800000 */
.L_x_4008:
[----:B------:R-:W-:Y:S05]  /*3ed0*/  BSYNC B0 ;  /* 0x0000000000007941 */ /* 0x000fea0003800000 */
.L_x_3630:
[----:B------:R-:W-:Y:S01]  /*3ee0*/  ISETP.GE.AND P3, PT, R152, R65, PT ;  /* 0x000000419800720c */ /* 0x000fe20003f66270 */
[----:B------:R-:W-:-:S12]  /*3ef0*/  BSSY B0, `(.L_x_3632) ;  /* 0x0000050000007945 */ /* 0x000fd80003800000 */
[----:B------:R-:W-:Y:S05]  /*3f00*/  @P3 BRA `(.L_x_3633) ;  /* 0x0000000400383947 */ /* 0x000fea0003800000 */
[----:B-1----:R-:W-:Y:S01]  /*3f10*/  IMAD.WIDE R4, R43, 0x40, R40 ;  /* 0x000000402b047825 */ /* 0x002fe200078e0228 */
[----:B------:R-:W-:-:S03]  /*3f20*/  ULDC.64 UR4, c[0x0][0x328] ;  /* 0x0000ca0000047ab9 */ /* 0x000fc60000000a00 */
[----:B------:R-:W-:Y:S02]  /*3f30*/  IMAD R5, R5, UR4, RZ ;  /* 0x0000000405057c24 */ /* 0x000fe4000f8e02ff */
[----:B------:R-:W-:Y:S02]  /*3f40*/  IMAD.MOV.U32 R6, RZ, RZ, R20 ;  /* 0x000000ffff067224 */ /* 0x000fe400078e0014 */
[----:B------:R-:W-:Y:S02]  /*3f50*/  IMAD.MOV.U32 R7, RZ, RZ, R61 ;  /* 0x000000ffff077224 */ /* 0x000fe400078e003d */
[C---:B------:R-:W-:Y:S02]  /*3f60*/  IMAD R5, R4.reuse, UR5, R5 ;  /* 0x0000000504057c24 */ /* 0x040fe4000f8e0205 */
[----:B------:R-:W-:Y:S01]  /*3f70*/  IMAD.WIDE.U32 R6, R4, UR4, R6 ;  /* 0x0000000404067c25 */ /* 0x000fe2000f8e0006 */
[----:B------:R-:W-:-:S03]  /*3f80*/  ULDC.64 UR4, c[0x0][0x318] ;  /* 0x0000c60000047ab9 */ /* 0x000fc60000000a00 */
[----:B------:R-:W-:Y:S01]  /*3f90*/  IMAD.IADD R5, R7, 0x1, R5 ;  /* 0x0000000107057824 */ /* 0x000fe200078e0205 */
[C---:B------:R-:W-:Y:S01]  /*3fa0*/  LEA R8, P3, R6.reuse, UR4, 0x1 ;  /* 0x0000000406087c11 */ /* 0x040fe2000f8608ff */
[----:B------:R-:W-:Y:S01]  /*3fb0*/  ULDC UR4, c[0x0][0x320] ;  /* 0x0000c80000047ab9 */ /* 0x000fe20000000800 */
[----:B------:R-:W-:Y:S02]  /*3fc0*/  IMAD R11, R153, 0x8000, R157 ;  /* 0x00008000990b7824 */ /* 0x000fe400078e029d */
[----:B------:R-:W-:Y:S01]  /*3fd0*/  LEA.HI.X R9, R6, UR5, R5, 0x1, P3 ;  /* 0x0000000506097c11 */ /* 0x000fe200098f0c05 */
[C---:B------:R-:W-:Y:S01]  /*3fe0*/  VIADD R10, R22.reuse, 0x40 ;  /* 0x00000040160a7836 */ /* 0x040fe20000000000 */
[----:B------:R-:W-:Y:S01]  /*3ff0*/  ISETP.GE.AND P3, PT, R22, UR4, PT ;  /* 0x0000000416007c0c */ /* 0x000fe2000bf66270 */
[----:B---3--:R-:W-:Y:S02]  /*4000*/  IMAD R12, R11, 0x2, R2 ;  /* 0x000000020b0c7824 */ /* 0x008fe400078e0202 */
[----:B------:R-:W-:-:S04]  /*4010*/  IMAD.IADD R11, R160, 0x1, R11 ;  /* 0x00000001a00b7824 */ /* 0x000fc800078e020b */
[----:B------:R-:W-:-:S06]  /*4020*/  IMAD R11, R11, 0x2, R2 ;  /* 0x000000020b0b7824 */ /* 0x000fcc00078e0202 */
[----:B------:R-:W1:Y:S04]  /*4030*/  @!P3 LDS.128 R4, [R12+0x400] ;  /* 0x000400000c04b984 */ /* 0x000e680000000c00 */
[----:B-1----:R-:W-:Y:S01]  /*4040*/  @!P3 STG.E.128 desc[UR44][R8.64], R4 ;  /* 0x000000040800b986 */ /* 0x002fe2000c101d2c */
[----:B------:R-:W-:Y:S01]  /*4050*/  ISETP.GE.AND P3, PT, R10, UR4, PT ;  /* 0x000000040a007c0c */ /* 0x000fe2000bf66270 */
[----:B------:R-:W-:-:S12]  /*4060*/  VIADD R10, R22, 0x80 ;  /* 0x00000080160a7836 */ /* 0x000fd80000000000 */
        /* <DEDUP_REMOVED lines=26> */
[----:B------:R-:W-:-:S13]  /*4210*/  ISETP.GE.AND P3, PT, R74, UR4, PT ;  /* 0x000000044a007c0c */ /* 0x000fda000bf66270 */
        /* <DEDUP_REMOVED lines=28> */
[----:B-1----:R1:W-:Y:S02]  /*43e0*/  @!P3 STG.E.128 desc[UR44][R8.64+0x3c0], R4 ;  /* 0x0003c0040800b986 */ /* 0x0023e4000c101d2c */
.L_x_3633:
[----:B------:R-:W-:Y:S05]  /*43f0*/  BSYNC B0 ;  /* 0x0000000000007941 */ /* 0x000fea0003800000 */
.L_x_3632:
[----:B------:R-:W-:Y:S01]  /*4400*/  @!PT LDS RZ, [RZ] ;  /* 0x00000000fffff984 */ /* 0x000fe20000000800 */
[----:B------:R-:W-:Y:S01]  /*4410*/  @!PT LDS RZ, [RZ] ;  /* 0x00000000fffff984 */ /* 0x000fe20000000800 */
[----:B------:R-:W-:Y:S01]  /*4420*/  @!PT LDS RZ, [RZ] ;  /* 0x00000000fffff984 */ /* 0x000fe20000000800 */
[----:B------:R-:W-:Y:S01]  /*4430*/  @!PT LDS RZ, [RZ] ;  /* 0x00000000fffff984 */ /* 0x000fe20000000800 */
[----:B------:R5:W-:Y:S06]  /*4440*/  MEMBAR.ALL.CTA ;  /* 0x0000000000007992 */ /* 0x000bec0000008000 */
[----:B-----5:R-:W5:Y:S01]  /*4450*/  FENCE.VIEW.ASYNC.S ;  /* 0x00000000000073c6 */ /* 0x020f620000000000 */
[----:B0-2---:R-:W-:Y:S01]  /*4460*/  @!P4 VIADD R60, R60, 0x388c0 ;  /* 0x000388c03c3cc836 */ /* 0x005fe20000000000 */
        /* <DEDUP_REMOVED lines=10> */
.L_x_3600:
[----:B------:R-:W0:Y:S01]  /*4510*/  LDC R0, c[0x0][0xa80] ;  /* 0x0002a000ff007b82 */ /* 0x000e220000000800 */
[----:B------:R1:W-:Y:S01]  /*4520*/  STL.128 [R1+0x200], RZ ;  /* 0x000200ff01007387 */ /* 0x0003e20000100c00 */
[----:B------:R-:W-:Y:S01]  /*4530*/  BSSY B0, `(.L_x_3635) ;  /* 0x0000027000007945 */ /* 0x000fe20003800000 */
[----:B------:R-:W-:Y:S02]  /*4540*/  IMAD.U32 R37, RZ, RZ, UR37 ;  /* 0x00000025ff257e24 */ /* 0x000fe4000f8e00ff */
[----:B------:R1:W-:Y:S04]  /*4550*/  STL.128 [R1+0x210], RZ ;  /* 0x000210ff01007387 */ /* 0x0003e80000100c00 */
        /* <DEDUP_REMOVED lines=33> */
[----:B------:R-:W-:Y:S05]  /*4770*/  @P3 BRA `(.L_x_3636) ;  /* 0x0000000000083947 */ /* 0x000fea0003800000 */
[----:B------:R-:W0:Y:S02]  /*4780*/  FENCE.VIEW.ASYNC.G ;  /* 0x00000000000073c6 */ /* 0x000e240000000100 */
[----:B0-----:R-:W-:Y:S06]  /*4790*/  BAR.ARV 0xc, 0x180 ;  /* 0x0306000000007b1d */ /* 0x001fec0000002000 */
.L_x_3636:
[----:B------:R-:W-:Y:S05]  /*47a0*/  BSYNC B0 ;  /* 0x0000000000007941 */ /* 0x000fea0003800000 */
.L_x_3635:
[----:B------:R-:W-:Y:S01]  /*47b0*/  UISETP.NE.AND UP0, UPT, UR40, 0x1, UPT ;  /* 0x000000012800788c */ /* 0x000fe2000bf05270 */
[----:B------:R-:W-:Y:S01]  /*47c0*/  IMAD.U32 R19, RZ, RZ, UR37 ;  /* 0x00000025ff137e24 */ /* 0x000fe2000f8e00ff */
[----:B------:R-:W-:Y:S01]  /*47d0*/  IADD3 R37, P0, R37, 0x200, RZ ;  /* 0x0000020025257810 */ /* 0x000fe20007f1e0ff */
[----:B------:R-:W-:Y:S03]  /*47e0*/  BSSY B7, `(.L_x_3637) ;  /* 0x0002ccd000077945 */ /* 0x000fe60003800000 */
[----:B------:R-:W-:Y:S01]  /*47f0*/  PLOP3.LUT P2, PT, PT, PT, UP0, 0x80, 0x0 ;  /* 0x000000000000781c */ /* 0x000fe20003f4f008 */
[----:B------:R-:W-:Y:S01]  /*4800*/  IMAD.X R36, RZ, RZ, UR36, P0 ;  /* 0x00000024ff247e24 */ /* 0x000fe200080e06ff */
[----:B------:R-:W-:-:S05]  /*4810*/  IADD3 R19, P1, R19, 0x230, RZ ;  /* 0x0000023013137810 */ /* 0x000fca0007f3e0ff */
[----:B------:R-:W-:-:S06]  /*4820*/  IMAD.X R18, RZ, RZ, UR36, P1 ;  /* 0x00000024ff127e24 */ /* 0x000fcc00088e06ff */
[----:B------:R-:W-:Y:S05]  /*4830*/  @!P2 BRA `(.L_x_3638) ;  /* 0x000000800010a947 */ /* 0x000fea0003800000 */
[----:B-1----:R-:W0:Y:S01]  /*4840*/  LDC R0, c[0x0][0x448] ;  /* 0x00011200ff007b82 */ /* 0x002e220000000800 */
[----:B------:R-:W-:-:S07]  /*4850*/  VIADD R3, R185, 0x3f ;  /* 0x0000003fb9037836 */ /* 0x000fce0000000000 */
[----:B------:R-:W1:Y:S01]  /*4860*/  LDC.64 R6, c[0x0][0xad8] ;  /* 0x0002b600ff067b82 */ /* 0x000e620000000a00 */
[----:B0-----:R-:W-:Y:S02]  /*4870*/  ISETP.NE.AND P1, PT, R0, 0x1, PT ;  /* 0x000000010000780c */ /* 0x001fe40003f25270 */
        /* <DEDUP_REMOVED lines=19> */
.L_x_3641:
[----:B------:R-:W-:-:S13]  /*49b0*/  ISETP.NE.AND P0, PT, R7, 0x1, PT ;  /* 0x000000010700780c */ /* 0x000fda0003f05270 */
[----:B------:R-:W0:Y:S02]  /*49c0*/  @P0 LDC.64 R4, c[0x0][0xae0] ;  /* 0x0002b800ff040b82 */ /* 0x000e240000000a00 */
[----:B0-----:R-:W-:-:S05]  /*49d0*/  @P0 IMAD.HI.U32 R4, R3, R4, RZ ;  /* 0x0000000403040227 */ /* 0x001fca00078e00ff */
[----:B------:R-:W-:-:S07]  /*49e0*/  @P0 SHF.R.U32.HI R3, RZ, R5, R4 ;  /* 0x00000005ff030219 */ /* 0x000fce0000011604 */
.L_x_3642:
[----:B------:R-:W-:Y:S05]  /*49f0*/  BSYNC B0 ;  /* 0x0000000000007941 */ /* 0x000fea0003800000 */
.L_x_3640:
[----:B------:R-:W-:-:S05]  /*4a00*/  IMAD R3, R3, R7, R7 ;  /* 0x0000000703037224 */ /* 0x000fca00078e0207 */
[----:B------:R-:W-:-:S07]  /*4a10*/  VIMNMX R0, R0, R3, PT ;  /* 0x0000000300007248 */ /* 0x000fce0003fe0100 */
.L_x_3639:
[----:B------:R-:W0:Y:S01]  /*4a20*/  @P1 LDC R4, c[0x0][0x44c] ;  /* 0x00011300ff041b82 */ /* 0x000e220000000800 */
[----:B------:R-:W-:Y:S01]  /*4a30*/  VIADD R0, R0, 0x3f ;  /* 0x0000003f00007836 */ /* 0x000fe20000000000 */
[----:B------:R-:W-:-:S04]  /*4a40*/  ULDC UR4, c[0x0][0xad4] ;  /* 0x0002b50000047ab9 */ /* 0x000fc80000000800 */
[----:B------:R-:W-:Y:S02]  /*4a50*/  SHF.R.S32.HI R3, RZ, 0x1f, R0 ;  /* 0x0000001fff037819 */ /* 0x000fe40000011400 */
[----:B------:R-:W1:Y:S02]  /*4a60*/  @P1 LDC R6, c[0x0][0x450] ;  /* 0x00011400ff061b82 */ /* 0x000e640000000800 */
[----:B------:R-:W-:-:S04]  /*4a70*/  LEA.HI R3, R3, R0, RZ, 0x6 ;  /* 0x0000000003037211 */ /* 0x000fc800078f30ff */
[----:B------:R-:W-:-:S04]  /*4a80*/  SHF.R.S32.HI R3, RZ, 0x6, R3 ;  /* 0x00000006ff037819 */ /* 0x000fc80000011403 */
[----:B------:R-:W-:Y:S01]  /*4a90*/  VIMNMX R21, R200, R3, PT ;  /* 0x00000003c8157248 */ /* 0x000fe20003fe0100 */
        /* <DEDUP_REMOVED lines=16> */
.L_x_3645:
[----:B------:R-:W-:-:S13]  /*4ba0*/  ISETP.NE.AND P0, PT, R7, 0x1, PT ;  /* 0x000000010700780c */ /* 0x000fda0003f05270 */
[----:B------:R-:W0:Y:S02]  /*4bb0*/  @P0 LDC.64 R4, c[0x0][0xae0] ;  /* 0x0002b800ff040b82 */ /* 0x000e240000000a00 */
[----:B0-----:R-:W-:-:S05]  /*4bc0*/  @P0 IMAD.HI.U32 R4, R197, R4, RZ ;  /* 0x00000004c5040227 */ /* 0x001fca00078e00ff */
[----:B------:R-:W-:-:S07]  /*4bd0*/  @P0 SHF.R.U32.HI R197, RZ, R5, R4 ;  /* 0x00000005ffc50219 */ /* 0x000fce0000011604 */
.L_x_3646:
[----:B------:R-:W-:Y:S05]  /*4be0*/  BSYNC B0 ;  /* 0x0000000000007941 */ /* 0x000fea0003800000 */
.L_x_3644:
[----:B------:R-:W-:-:S05]  /*4bf0*/  IMAD R197, R197, R7, RZ ;  /* 0x00000007c5c57224 */ /* 0x000fca00078e02ff */
[----:B------:R-:W-:-:S07]  /*4c00*/  VIMNMX R0, R0, R197, !PT ;  /* 0x000000c500007248 */ /* 0x000fce0007fe0100 */
.L_x_3643:
[----:B------:R-:W-:-:S04]  /*4c10*/  SHF.R.S32.HI R3, RZ, 0x1f, R0 ;  /* 0x0000001fff037819 */ /* 0x000fc80000011400 */
[----:B------:R-:W-:-:S04]  /*4c20*/  LEA.HI R3, R3, R0, RZ, 0x6 ;  /* 0x0000000003037211 */ /* 0x000fc800078f30ff */
[--C-:B------:R-:W-:Y:S02]  /*4c30*/  SHF.R.S32.HI R0, RZ, 0x6, R3.reuse ;  /* 0x00000006ff007819 */ /* 0x100fe40000011403 */
[----:B------:R-:W-:Y:S02]  /*4c40*/  PRMT R3, RZ, 0x7610, R3 ;  /* 0x00007610ff037816 */ /* 0x000fe40000000003 */
[----:B------:R-:W-:-:S04]  /*4c50*/  VIMNMX R0, RZ, R0, !PT ;  /* 0x00000000ff007248 */ /* 0x000fc80007fe0100 */
[----:B------:R-:W-:-:S13]  /*4c60*/  ISETP.GT.AND P0, PT, R21, R0, PT ;  /* 0x000000001500720c */ /* 0x000fda0003f04270 */
[----:B------:R-:W-:Y:S05]  /*4c70*/  @!P0 BRA `(.L_x_3647) ;  /* 0x000002c8000c8947 */ /* 0x000fea0003800000 */
[----:B------:R-:W2:Y:S04]  /*4c80*/  LDL R5, [R1+0x318] ;  /* 0x0003180001057983 */ /* 0x000ea80000100800 */
[----:B---3--:R-:W3:Y:S04]  /*4c90*/  LDL R13, [R1+0x31c] ;  /* 0x00031c00010d7983 */ /* 0x008ee80000100800 */
[----:B------:R-:W3:Y:S04]  /*4ca0*/  LDL R12, [R1+0x1e8] ;  /* 0x0001e800010c7983 */ /* 0x000ee80000100800 */
        /* <DEDUP_REMOVED lines=8> */
[----:B----4-:R-:W4:Y:S04]  /*4d30*/  LDL R28, [R1+0x250] ;  /* 0x00025000011c7983 */ /* 0x010f280000100800 */
[----:B------:R-:W4:Y:S04]  /*4d40*/  LDL R78, [R1+0x254] ;  /* 0x00025400014e7983 */ /* 0x000f280000100800 */
        /* <DEDUP_REMOVED lines=54> */
[----:B-----5:R-:W4:Y:S04]  /*50b0*/  LDL R33, [R1+0x338] ;  /* 0x0003380001217983 */ /* 0x020f280000100800 */
        /* <DEDUP_REMOVED lines=61> */
[----:B------:R-:W0:Y:S02]  /*5490*/  SHFL.IDX PT, R3, R213, RZ, 0x1f ;  /* 0x00001fffd5037589 */ /* 0x000e2400000e0000 */
[----:B0-----:R-:W-:-:S04]  /*54a0*/  LEA.HI R4, R3, R3, RZ, 0x1 ;  /* 0x0000000303047211 */ /* 0x001fc800078f08ff */
[----:B------:R-:W-:-:S05]  /*54b0*/  LOP3.LUT R4, R4, 0x1fffe, RZ, 0xc0, !PT ;  /* 0x0001fffe04047812 */ /* 0x000fca00078ec0ff */
[----:B------:R-:W-:-:S04]  /*54c0*/  IMAD.IADD R3, R3, 0x1, -R4 ;  /* 0x0000000103037824 */ /* 0x000fc800078e0a04 */
[----:B------:R-:W-:-:S04]  /*54d0*/  IMAD R3, R3, 0x8000, R2 ;  /* 0x0000800003037824 */ /* 0x000fc800078e0202 */
[----:B------:R-:W-:Y:S02]  /*54e0*/  VIADD R3, R3, 0x400 ;  /* 0x0000040003037836 */ /* 0x000fe40000000000 */
[----:B------:R-:W-:-:S03]  /*54f0*/  VIADD R4, R2, 0x36400 ;  /* 0x0003640002047836 */ /* 0x000fc60000000000 */
[----:B------:R-:W-:Y:S02]  /*5500*/  SHF.R.U32.HI R3, RZ, 0x4, R3 ;  /* 0x00000004ff037819 */ /* 0x000fe40000011603 */
[----:B------:R-:W-:Y:S02]  /*5510*/  SHF.R.U32.HI R4, RZ, 0x4, R4 ;  /* 0x00000004ff047819 */ /* 0x000fe40000011604 */
[----:B------:R-:W-:Y:S02]  /*5520*/  LOP3.LUT R3, R3, 0x3fff, RZ, 0xc0, !PT ;  /* 0x00003fff03037812 */ /* 0x000fe400078ec0ff */
[----:B------:R-:W-:Y:S02]  /*5530*/  LOP3.LUT R4, R4, 0x3fff, RZ, 0xc0, !PT ;  /* 0x00003fff04047812 */ /* 0x000fe400078ec0ff */
[----:B------:R-:W-:Y:S01]  /*5540*/  LOP3.LUT R3, R3, 0x2000000, RZ, 0xfc, !PT ;  /* 0x0200000003037812 */ /* 0x000fe200078efcff */
[----:B--2---:R0:W-:Y:S01]  /*5550*/  STL [R1+0x318], R5 ;  /* 0x0003180501007387 */ /* 0x0041e20000100800 */
[----:B------:R-:W-:-:S03]  /*5560*/  LOP3.LUT R4, R4, 0x10000, RZ, 0xfc, !PT ;  /* 0x0001000004047812 */ /* 0x000fc600078efcff */
[----:B---3--:R1:W-:Y:S01]  /*5570*/  STL [R1+0x31c], R13 ;  /* 0x00031c0d01007387 */ /* 0x0083e20000100800 */
[----:B------:R-:W-:Y:S02]  /*5580*/  IMAD R12, R12, 0x1000, R3 ;  /* 0x000010000c0c7824 */ /* 0x000fe400078e0203 */
[----:B0-----:R-:W-:Y:S02]  /*5590*/  IMAD.MOV.U32 R5, RZ, RZ, 0x40000040 ;  /* 0x40000040ff057424 */ /* 0x001fe400078e00ff */
[----:B-1----:R-:W-:Y:S01]  /*55a0*/  IMAD.MOV.U32 R13, RZ, RZ, 0x40000040 ;  /* 0x40000040ff0d7424 */ /* 0x002fe200078e00ff */
[----:B------:R-:W-:Y:S02]  /*55b0*/  R2UR UR6, R12 ;  /* 0x000000000c0672ca */ /* 0x000fe400000e0000 */
[----:B------:R-:W-:Y:S02]  /*55c0*/  R2UR UR4, R4 ;  /* 0x00000000040472ca */ /* 0x000fe400000e0000 */
[----:B------:R-:W-:-:S02]  /*55d0*/  R2UR UR7, R13 ;  /* 0x000000000d0772ca */ /* 0x000fc400000e0000 */
[----:B------:R-:W-:Y:S01]  /*55e0*/  R2UR UR5, R5 ;  /* 0x00000000050572ca */ /* 0x000fe200000e0000 */
        /* <DEDUP_REMOVED lines=83> */
[----:B0-----:R-:W-:-:S06]  /*5b20*/  WARPGROUP.ARRIVE ;  /* 0x00000000000079c5 */ /* 0x001fcc0000000000 */
[----:B------:R-:W-:Y:S01]  /*5b30*/  HGMMA.64x256x16.F32 R24, gdesc[UR4].tnspB, RZ, !UPT, gsb0 ;  /* 0x43e00000041879f0 */ /* 0x000fe2000c0008ff */
[----:B------:R0:W-:Y:S04]  /*5b40*/  STL [R1+0x398], R6 ;  /* 0x0003980601007387 */ /* 0x0001e80000100800 */
[----:B------:R1:W-:Y:S04]  /*5b50*/  STL [R1+0x39c], R10 ;  /* 0x00039c0a01007387 */ /* 0x0003e80000100800 */
[----:B------:R2:W-:Y:S01]  /*5b60*/  STL [R1+0x3e8], R7 ;  /* 0x0003e80701007387 */ /* 0x0005e20000100800 */
[----:B0-----:R-:W-:-:S03]  /*5b70*/  VIADD R6, R12, 0x80 ;  /* 0x000000800c067836 */ /* 0x001fc60000000000 */
[----:B------:R0:W-:Y:S01]  /*5b80*/  STL [R1+0x3f0], R11 ;  /* 0x0003f00b01007387 */ /* 0x0001e20000100800 */
[----:B-1----:R-:W-:Y:S02]  /*5b90*/  VIADD R10, R4, 0x2 ;  /* 0x00000002040a7836 */ /* 0x002fe40000000000 */
[----:B--2---:R-:W-:Y:S02]  /*5ba0*/  IMAD.MOV.U32 R7, RZ, RZ, 0x40000040 ;  /* 0x40000040ff077424 */ /* 0x004fe400078e00ff */
[----:B0-----:R-:W-:Y:S01]  /*5bb0*/  IMAD.MOV.U32 R11, RZ, RZ, 0x40000040 ;  /* 0x40000040ff0b7424 */ /* 0x001fe200078e00ff */
        /* <DEDUP_REMOVED lines=80> */
[----:B------:R-:W-:Y:S02]  /*60c0*/  VIADD R6, R12, 0x100 ;  /* 0x000001000c067836 */ /* 0x000fe40000000000 */
[----:B------:R-:W-:Y:S02]  /*60d0*/  IMAD.MOV.U32 R9, RZ, RZ, 0x40000040 ;  /* 0x40000040ff097424 */ /* 0x000fe400078e00ff */
[----:B------:R-:W-:Y:S01]  /*60e0*/  IMAD.MOV.U32 R7, RZ, RZ, 0x40000040 ;  /* 0x40000040ff077424 */ /* 0x000fe200078e00ff */
[----:B------:R-:W-:Y:S02]  /*60f0*/  R2UR UR4, R8 ;  /* 0x00000000080472ca */ /* 0x000fe400000e0000 */
[----:B------:R-:W-:-:S02]  /*6100*/  R2UR UR5, R9 ;  /* 0x00000000090572ca */ /* 0x000fc400000e0000 */
[----:B------:R-:W-:Y:S02]  /*6110*/  R2UR UR6, R6 ;  /* 0x00000000060672ca */ /* 0x000fe400000e0000 */
[----:B------:R-:W-:Y:S01]  /*6120*/  R2UR UR7, R7 ;  /* 0x00000000070772ca */ /* 0x000fe200000e0000 */
[----:B------:R-:W-:Y:S02]  /*6130*/  VIADD R6, R4, 0x6 ;  /* 0x0000000604067836 */ /* 0x000fe40000000000 */
[----:B------:R-:W-:Y:S02]  /*6140*/  VIADD R12, R12, 0x180 ;  /* 0x000001800c0c7836 */ /* 0x000fe40000000000 */
[----:B------:R-:W-:Y:S02]  /*6150*/  IMAD.MOV.U32 R7, RZ, RZ, 0x40000040 ;  /* 0x40000040ff077424 */ /* 0x000fe400078e00ff */
[----:B------:R-:W-:Y:S01]  /*6160*/  IMAD.MOV.U32 R13, RZ, RZ, 0x40000040 ;  /* 0x40000040ff0d7424 */ /* 0x000fe200078e00ff */
        /* <DEDUP_REMOVED lines=35> */
[----:B------:R-:W-:Y:S02]  /*63a0*/  R2UR UR4, R6 ;  /* 0x00000000060472ca */ /* 0x000fe400000e0000 */
[----:B------:R-:W-:Y:S02]  /*63b0*/  R2UR UR5, R7 ;  /* 0x00000000070572ca */ /* 0x000fe400000e0000 */
        /* <DEDUP_REMOVED lines=70> */
[----:B------:R-:W4:Y:S04]  /*6820*/  LDL R12, [R1+0x230] ;  /* 0x00023000010c7983 */ /* 0x000f280000100800 */
[----:B0-----:R-:W4:Y:S04]  /*6830*/  LDL R80, [R1+0x234] ;  /* 0x0002340001507983 */ /* 0x001f280000100800 */
[----:B------:R-:W4:Y:S04]  /*6840*/  LDL R82, [R1+0x238] ;  /* 0x0002380001527983 */ /* 0x000f280000100800 */
[----:B-1----:R-:W4:Y:S04]  /*6850*/  LDL R84, [R1+0x23c] ;  /* 0x00023c0001547983 */ /* 0x002f280000100800 */
[----:B------:R-:W4:Y:S04]  /*6860*/  LDL R14, [R1+0x240] ;  /* 0x00024000010e7983 */ /* 0x000f280000100800 */
[----:B------:R-:W4:Y:S04]  /*6870*/  LDL R86, [R1+0x244] ;  /* 0x0002440001567983 */ /* 0x000f280000100800 */
        /* <DEDUP_REMOVED lines=121> */
[----:B------:R-:W4:Y:S01]  /*7010*/  LDL R164, [R1+0x2f4] ;  /* 0x0002f40001a47983 */ /* 0x000f220000100800 */
[----:B------:R-:W0:Y:S03]  /*7020*/  S2R R231, SR_TID.X ;  /* 0x0000000000e77919 */ /* 0x000e260000002100 */
[----:B------:R-:W-:Y:S04]  /*7030*/  STL [R1+0x230], R12 ;  /* 0x0002300c01007387 */ /* 0x000fe80000100800 */
[----:B------:R-:W-:Y:S04]  /*7040*/  STL [R1+0x234], R80 ;  /* 0x0002345001007387 */ /* 0x000fe80000100800 */
[----:B------:R-:W-:Y:S04]  /*7050*/  STL [R1+0x238], R82 ;  /* 0x0002385201007387 */ /* 0x000fe80000100800 */
[----:B------:R-:W-:Y:S04]  /*7060*/  STL [R1+0x23c], R84 ;  /* 0x00023c5401007387 */ /* 0x000fe80000100800 */
[----:B------:R-:W-:Y:S04]  /*7070*/  STL [R1+0x240], R14 ;  /* 0x0002400e01007387 */ /* 0x000fe80000100800 */
[----:B------:R-:W-:Y:S04]  /*7080*/  STL [R1+0x244], R86 ;  /* 0x0002445601007387 */ /* 0x000fe80000100800 */
[----:B--2---:R-:W-:Y:S04]  /*7090*/  STL [R1+0x248], R88 ;  /* 0x0002485801007387 */ /* 0x004fe80000100800 */
[----:B------:R-:W-:Y:S01]  /*70a0*/  STL [R1+0x24c], R90 ;  /* 0x00024c5a01007387 */ /* 0x000fe20000100800 */
[----:B0-----:R-:W-:-:S03]  /*70b0*/  LOP3.LUT R231, R231, 0x7f, RZ, 0xc0, !PT ;  /* 0x0000007fe7e77812 */ /* 0x001fc600078ec0ff */
[----:B------:R-:W-:Y:S04]  /*70c0*/  STL [R1+0x250], R18 ;  /* 0x0002501201007387 */ /* 0x000fe80000100800 */
[----:B---3--:R-:W-:Y:S04]  /*70d0*/  STL [R1+0x254], R92 ;  /* 0x0002545c01007387 */ /* 0x008fe80000100800 */
        /* <DEDUP_REMOVED lines=117> */
[----:B------:R-:W-:Y:S06]  /*7830*/  BAR.ARV 0xf, 0x100 ;  /* 0x03c4000000007b1d */ /* 0x000fec0000002000 */
[----:B------:R-:W-:Y:S01]  /*7840*/  ISETP.NE.AND P1, PT, R231, RZ, PT ;  /* 0x000000ffe700720c */ /* 0x000fe20003f25270 */
[----:B------:R0:W-:Y:S01]  /*7850*/  STL [R1+0x2f4], R164 ;  /* 0x0002f4a401007387 */ /* 0x0001e20000100800 */
[----:B------:R-:W-:Y:S01]  /*7860*/  BSSY B0, `(.L_x_3648) ;  /* 0x0000009000007945 */ /* 0x000fe20003800000 */
[----:B0-----:R-:W-:-:S05]  /*7870*/  VIADD R164, R21, 0xfffffffe ;  /* 0xfffffffe15a47836 */ /* 0x001fca0000000000 */
[----:B------:R-:W-:-:S05]  /*7880*/  ISETP.GE.AND P0, PT, R164, R0, PT ;  /* 0x00000000a400720c */ /* 0x000fca0003f06270 */
[----:B------:R-:W-:Y:S08]  /*7890*/  @P1 BRA `(.L_x_3649) ;  /* 0x0000000000141947 */ /* 0x000ff00003800000 */
[----:B------:R-:W2:Y:S02]  /*78a0*/  LDL R13, [R1+0x1e8] ;  /* 0x0001e800010d7983 */ /* 0x000ea40000100800 */
[----:B--2---:R-:W-:-:S04]  /*78b0*/  IMAD R12, R13, 0x8, R2 ;  /* 0x000000080d0c7824 */ /* 0x004fc800078e0202 */
[----:B------:R-:W-:-:S05]  /*78c0*/  VIADD R12, R12, 0x38860 ;  /* 0x000388600c0c7836 */ /* 0x000fca0000000000 */
[----:B------:R-:W-:-:S04]  /*78d0*/  PRMT R12, RZ, 0x654, R12 ;  /* 0x00000654ff0c7816 */ /* 0x000fc8000000000c */
[----:B------:R0:W-:Y:S03]  /*78e0*/  SYNCS.ARRIVE.TRANS64.RED.A1T0 RZ, [R12+URZ], RZ ;  /* 0x000000ff0cff79a7 */ /* 0x0001e6000810043f */
.L_x_3649:
[----:B------:R-:W-:Y:S05]  /*78f0*/  BSYNC B0 ;  /* 0x0000000000007941 */ /* 0x000fea0003800000 */
.L_x_3648:
[----:B------:R-:W-:Y:S04]  /*7900*/  BSSY B0, `(.L_x_3650) ;  /* 0x00003e2000007945 */ /* 0x000fe80003800000 */
[----:B------:R-:W-:Y:S05]  /*7910*/  @!P0 BRA `(.L_x_3651) ;  /* 0x0000003c00808947 */ /* 0x000fea0003800000 */
.L_x_3654:
[----:B0-----:R-:W2:Y:S04]  /*7920*/  LDL R168, [R1+0x1e8] ;  /* 0x0001e80001a87983 */ /* 0x001ea80000100800 */
        /* <DEDUP_REMOVED lines=59> */
[----:B01----:R-:W5:Y:S04]  /*7ce0*/  LDL.64 R12, [R1+0x3e8] ;  /* 0x0003e800010c7983 */ /* 0x003f680000100a00 */
[----:B------:R-:W5:Y:S04]  /*7cf0*/  LDL.64 R24, [R1+0x3f8] ;  /* 0x0003f80001187983 */ /* 0x000f680000100a00 */
[----:B------:R-:W5:Y:S04]  /*7d00*/  LDL.64 R20, [R1+0x408] ;  /* 0x0004080001147983 */ /* 0x000f680000100a00 */
[----:B------:R-:W5:Y:S04]  /*7d10*/  LDL.64 R18, [R1+0x418] ;  /* 0x0004180001127983 */ /* 0x000f680000100a00 */
[----:B------:R-:W5:Y:S01]  /*7d20*/  LDL.64 R14, [R1+0x428] ;  /* 0x00042800010e7983 */ /* 0x000f620000100a00 */
[----:B--2---:R-:W-:-:S04]  /*7d30*/  IMAD R145, R168, 0x40, R162 ;  /* 0x00000040a8917824 */ /* 0x004fc800078e02a2 */
[----:B------:R-:W-:Y:S01]  /*7d40*/  IMAD R145, R145, 0x4, R2 ;  /* 0x0000000491917824 */ /* 0x000fe200078e0202 */
[----:B------:R-:W-:Y:S06]  /*7d50*/  BAR.SYNC.DEFER_BLOCKING 0xe, 0x100 ;  /* 0x0384000000007b1d */ /* 0x000fec0000010000 */
[----:B------:R-:W3:Y:S04]  /*7d60*/  LDS R144, [R145+0x38400] ;  /* 0x0384000091907984 */ /* 0x000ee80000000800 */
        /* <DEDUP_REMOVED lines=67> */
[----:B------:R-:W-:Y:S01]  /*81a0*/  STL.64 [R1+0x240], R140 ;  /* 0x0002408c01007387 */ /* 0x000fe20000100a00 */
[C---:B------:R-:W-:Y:S01]  /*81b0*/  FMUL.FTZ R81, R145.reuse, R81 ;  /* 0x0000005191517220 */ /* 0x040fe20000410000 */
[----:B------:R-:W-:-:S02]  /*81c0*/  FMUL.FTZ R80, R145, R80 ;  /* 0x0000005091507220 */ /* 0x000fc40000410000 */
[----:B------:R-:W-:Y:S01]  /*81d0*/  STL.64 [R1+0x250], R138 ;  /* 0x0002508a01007387 */ /* 0x000fe20000100a00 */
[C---:B------:R-:W-:Y:S01]  /*81e0*/  FMUL.FTZ R69, R145.reuse, R69 ;  /* 0x0000004591457220 */ /* 0x040fe20000410000 */
[C---:B------:R-:W-:Y:S02]  /*81f0*/  FMUL.FTZ R68, R145.reuse, R68 ;  /* 0x0000004491447220 */ /* 0x040fe40000410000 */
[----:B------:R-:W-:Y:S01]  /*8200*/  STL.64 [R1+0x260], R142 ;  /* 0x0002608e01007387 */ /* 0x000fe20000100a00 */
[C---:B------:R-:W-:Y:S01]  /*8210*/  FMUL.FTZ R77, R145.reuse, R77 ;  /* 0x0000004d914d7220 */ /* 0x040fe20000410000 */
[C---:B------:R-:W-:Y:S02]  /*8220*/  FMUL.FTZ R76, R145.reuse, R76 ;  /* 0x0000004c914c7220 */ /* 0x040fe40000410000 */
        /* <DEDUP_REMOVED lines=78> */
[----:B------:R0:W-:Y:S01]  /*8710*/  STL.64 [R1+0x410], R78 ;  /* 0x0004104e01007387 */ /* 0x0001e20000100a00 */
[C---:B------:R-:W-:Y:S01]  /*8720*/  FMUL.FTZ R19, R145.reuse, R19 ;  /* 0x0000001391137220 */ /* 0x040fe20000410000 */
[C---:B------:R-:W-:Y:S02]  /*8730*/  FMUL.FTZ R18, R145.reuse, R18 ;  /* 0x0000001291127220 */ /* 0x040fe40000410000 */
[----:B------:R-:W-:Y:S01]  /*8740*/  STL.64 [R1+0x230], R86 ;  /* 0x0002305601007387 */ /* 0x000fe20000100a00 */
[C---:B------:R-:W-:Y:S01]  /*8750*/  FMUL.FTZ R15, R145.reuse, R15 ;  /* 0x0000000f910f7220 */ /* 0x040fe20000410000 */
[----:B------:R-:W-:-:S02]  /*8760*/  FMUL.FTZ R14, R145, R14 ;  /* 0x0000000e910e7220 */ /* 0x000fc40000410000 */
        /* <DEDUP_REMOVED lines=33> */
[----:B0-----:R-:W4:Y:S04]  /*8980*/  LDL R78, [R1+0x234] ;  /* 0x00023400014e7983 */ /* 0x001f280000100800 */
[----:B-1----:R-:W5:Y:S04]  /*8990*/  LDL R80, [R1+0x238] ;  /* 0x0002380001507983 */ /* 0x002f680000100800 */
[----:B------:R-:W5:Y:S04]  /*89a0*/  LDL R82, [R1+0x23c] ;  /* 0x00023c0001527983 */ /* 0x000f680000100800 */
[----:B------:R-:W5:Y:S04]  /*89b0*/  LDL R26, [R1+0x240] ;  /* 0x00024000011a7983 */ /* 0x000f680000100800 */
[----:B------:R-:W5:Y:S04]  /*89c0*/  LDL R84, [R1+0x244] ;  /* 0x0002440001547983 */ /* 0x000f680000100800 */
[----:B------:R-:W5:Y:S04]  /*89d0*/  LDL R88, [R1+0x248] ;  /* 0x0002480001587983 */ /* 0x000f680000100800 */
[----:B------:R-:W5:Y:S04]  /*89e0*/  LDL R90, [R1+0x24c] ;  /* 0x00024c00015a7983 */ /* 0x000f680000100800 */
[----:B--2---:R-:W2:Y:S04]  /*89f0*/  LDL R12, [R1+0x250] ;  /* 0x00025000010c7983 */ /* 0x004ea80000100800 */
[----:B------:R-:W2:Y:S04]  /*8a00*/  LDL R92, [R1+0x254] ;  /* 0x00025400015c7983 */ /* 0x000ea80000100800 */
[----:B------:R-:W2:Y:S04]  /*8a10*/  LDL R94, [R1+0x258] ;  /* 0x00025800015e7983 */ /* 0x000ea80000100800 */
        /* <DEDUP_REMOVED lines=117> */
[----:B------:R-:W-:Y:S04]  /*9170*/  STL [R1+0x230], R86 ;  /* 0x0002305601007387 */ /* 0x000fe80000100800 */
[----:B----4-:R-:W-:Y:S04]  /*9180*/  STL [R1+0x234], R78 ;  /* 0x0002344e01007387 */ /* 0x010fe80000100800 */
[----:B-----5:R-:W-:Y:S04]  /*9190*/  STL [R1+0x238], R80 ;  /* 0x0002385001007387 */ /* 0x020fe80000100800 */
        /* <DEDUP_REMOVED lines=9> */
[----:B---3--:R-:W-:Y:S04]  /*9230*/  STL [R1+0x260], R14 ;  /* 0x0002600e01007387 */ /* 0x008fe80000100800 */
        /* <DEDUP_REMOVED lines=113> */
[----:B------:R5:W-:Y:S04]  /*9950*/  STL [R1+0x428], R103 ;  /* 0x0004286701007387 */ /* 0x000be80000100800 */
        /* <DEDUP_REMOVED lines=33> */
[----:B------:R-:W-:Y:S01]  /*9b70*/  VIADD R168, R168, 0x1 ;  /* 0x00000001a8a87836 */ /* 0x000fe20000000000 */
[----:B------:R-:W-:Y:S01]  /*9b80*/  R2UR UR4, R4 ;  /* 0x00000000040472ca */ /* 0x000fe200000e0000 */
[----:B------:R-:W-:Y:S01]  /*9b90*/  IMAD.MOV.U32 R13, RZ, RZ, 0x40000040 ;  /* 0x40000040ff0d7424 */ /* 0x000fe200078e00ff */
[----:B------:R-:W-:Y:S01]  /*9ba0*/  R2UR UR5, R5 ;  /* 0x00000000050572ca */ /* 0x000fe200000e0000 */
[----:B------:R-:W-:Y:S01]  /*9bb0*/  IMAD.MOV.U32 R15, RZ, RZ, 0x40000040 ;  /* 0x40000040ff0f7424 */ /* 0x000fe200078e00ff */
[----:B------:R-:W-:Y:S01]  /*9bc0*/  ISETP.NE.AND P0, PT, R168, 0x2, PT ;  /* 0x00000002a800780c */ /* 0x000fe20003f05270 */
[----:B------:R0:W-:Y:S01]  /*9bd0*/  STL [R1+0x1e8], R168 ;  /* 0x0001e8a801007387 */ /* 0x0001e20000100800 */
[----:B------:R-:W-:Y:S01]  /*9be0*/  R2UR UR7, R13 ;  /* 0x000000000d0772ca */ /* 0x000fe200000e0000 */
[----:B------:R-:W-:-:S10]  /*9bf0*/  IMAD.MOV.U32 R13, RZ, RZ, 0x40000040 ;  /* 0x40000040ff0d7424 */ /* 0x000fd400078e00ff */
[----:B0-----:R-:W-:-:S04]  /*9c00*/  @!P0 IMAD.MOV.U32 R168, RZ, RZ, RZ ;  /* 0x000000ffffa88224 */ /* 0x001fc800078e00ff */
[----:B------:R-:W-:-:S04]  /*9c10*/  IMAD R12, R168, 0x1000, R3 ;  /* 0x00001000a80c7824 */ /* 0x000fc800078e0203 */
[C---:B------:R-:W-:Y:S01]  /*9c20*/  VIADD R14, R12.reuse, 0x80 ;  /* 0x000000800c0e7836 */ /* 0x040fe20000000000 */
[----:B------:R-:W-:Y:S01]  /*9c30*/  R2UR UR6, R12 ;  /* 0x000000000c0672ca */ /* 0x000fe200000e0000 */
[----:B--2---:R-:W-:-:S12]  /*9c40*/  WARPGROUP.ARRIVE ;  /* 0x00000000000079c5 */ /* 0x004fd80000000000 */
        /* <DEDUP_REMOVED lines=87> */
[----:B------:R-:W3:Y:S01]  /*a1c0*/  LDL R12, [R1+0x1f0] ;  /* 0x0001f000010c7983 */ /* 0x000ee20000100800 */
        /* <DEDUP_REMOVED lines=68> */
[----:B------:R-:W3:Y:S04]  /*a610*/  LDL R18, [R1+0x230] ;  /* 0x0002300001127983 */ /* 0x000ee80000100800 */
[----:B0-----:R-:W3:Y:S04]  /*a620*/  LDL R84, [R1+0x234] ;  /* 0x0002340001547983 */ /* 0x001ee80000100800 */
[----:B------:R-:W3:Y:S04]  /*a630*/  LDL R86, [R1+0x238] ;  /* 0x0002380001567983 */ /* 0x000ee80000100800 */
[----:B-1----:R-:W3:Y:S04]  /*a640*/  LDL R88, [R1+0x23c] ;  /* 0x00023c0001587983 */ /* 0x002ee80000100800 */
[----:B------:R-:W3:Y:S04]  /*a650*/  LDL R20, [R1+0x240] ;  /* 0x0002400001147983 */ /* 0x000ee80000100800 */
[----:B------:R-:W3:Y:S04]  /*a660*/  LDL R90, [R1+0x244] ;  /* 0x00024400015a7983 */ /* 0x000ee80000100800 */
[----:B----4-:R-:W4:Y:S04]  /*a670*/  LDL R92, [R1+0x248] ;  /* 0x00024800015c7983 */ /* 0x010f280000100800 */
[----:B------:R-:W4:Y:S04]  /*a680*/  LDL R94, [R1+0x24c] ;  /* 0x00024c00015e7983 */ /* 0x000f280000100800 */
[----:B------:R-:W4:Y:S04]  /*a690*/  LDL R24, [R1+0x250] ;  /* 0x0002500001187983 */ /* 0x000f280000100800 */
[----:B-----5:R-:W5:Y:S04]  /*a6a0*/  LDL R96, [R1+0x254] ;  /* 0x0002540001607983 */ /* 0x020f680000100800 */
        /* <DEDUP_REMOVED lines=117> */
[----:B------:R-:W3:Y:S01]  /*ae00*/  LDL R107, [R1+0x42c] ;  /* 0x00042c00016b7983 */ /* 0x000ee20000100800 */
[----:B------:R-:W-:-:S03]  /*ae10*/  VIADD R12, R12, 0x1 ;  /* 0x000000010c0c7836 */ /* 0x000fc60000000000 */
[----:B------:R0:W-:Y:S04]  /*ae20*/  STL [R1+0x230], R18 ;  /* 0x0002301201007387 */ /* 0x0001e80000100800 */
[----:B------:R0:W-:Y:S04]  /*ae30*/  STL [R1+0x1f0], R12 ;  /* 0x0001f00c01007387 */ /* 0x0001e80000100800 */
[----:B------:R0:W-:Y:S04]  /*ae40*/  STL [R1+0x234], R84 ;  /* 0x0002345401007387 */ /* 0x0001e80000100800 */
[----:B------:R0:W-:Y:S04]  /*ae50*/  STL [R1+0x238], R86 ;  /* 0x0002385601007387 */ /* 0x0001e80000100800 */
[----:B------:R0:W-:Y:S04]  /*ae60*/  STL [R1+0x23c], R88 ;  /* 0x00023c5801007387 */ /* 0x0001e80000100800 */
[----:B------:R0:W-:Y:S04]  /*ae70*/  STL [R1+0x240], R20 ;  /* 0x0002401401007387 */ /* 0x0001e80000100800 */
[----:B------:R0:W-:Y:S04]  /*ae80*/  STL [R1+0x244], R90 ;  /* 0x0002445a01007387 */ /* 0x0001e80000100800 */
[----:B----4-:R0:W-:Y:S04]  /*ae90*/  STL [R1+0x248], R92 ;  /* 0x0002485c01007387 */ /* 0x0101e80000100800 */
[----:B------:R0:W-:Y:S04]  /*aea0*/  STL [R1+0x24c], R94 ;  /* 0x00024c5e01007387 */ /* 0x0001e80000100800 */
[----:B------:R0:W-:Y:S04]  /*aeb0*/  STL [R1+0x250], R24 ;  /* 0x0002501801007387 */ /* 0x0001e80000100800 */
[----:B-----5:R0:W-:Y:S04]  /*aec0*/  STL [R1+0x254], R96 ;  /* 0x0002546001007387 */ /* 0x0201e80000100800 */
[----:B------:R0:W-:Y:S04]  /*aed0*/  STL [R1+0x258], R98 ;  /* 0x0002586201007387 */ /* 0x0001e80000100800 */
[----:B--2---:R0:W-:Y:S04]  /*aee0*/  STL [R1+0x25c], R100 ;  /* 0x00025c6401007387 */ /* 0x0041e80000100800 */
        /* <DEDUP_REMOVED lines=13> */
[----:B---3--:R0:W-:Y:S04]  /*afc0*/  STL [R1+0x294], R120 ;  /* 0x0002947801007387 */ /* 0x0081e80000100800 */
        /* <DEDUP_REMOVED lines=102> */
[----:B------:R-:W-:Y:S01]  /*b630*/  @!P0 LOP3.LUT R14, R14, 0x1, RZ, 0x3c, !PT ;  /* 0x000000010e0e8812 */ /* 0x000fe200078e3cff */
[----:B------:R-:W-:Y:S02]  /*b640*/  BSSY B1, `(.L_x_3652) ;  /* 0x000000b000017945 */ /* 0x000fe40003800000 */
[----:B------:R0:W-:Y:S04]  /*b650*/  @!P0 STL [R1+0x1e8], RZ ;  /* 0x0001e8ff01008387 */ /* 0x0001e80000100800 */
[----:B------:R0:W-:Y:S01]  /*b660*/  @!P0 STL [R1+0x1ec], R14 ;  /* 0x0001ec0e01008387 */ /* 0x0001e20000100800 */
[----:B------:R-:W-:Y:S06]  /*b670*/  BAR.ARV 0xf, 0x100 ;  /* 0x03c4000000007b1d */ /* 0x000fec0000002000 */
[----:B------:R-:W-:Y:S01]  /*b680*/  ISETP.GT.AND P0, PT, R164, R0, PT ;  /* 0x00000000a400720c */ /* 0x000fe20003f04270 */
[----:B------:R-:W-:-:S12]  /*b690*/  @P1 BRA `(.L_x_3653) ;  /* 0x0000000000141947 */ /* 0x000fd80003800000 */
[----:B0-----:R-:W2:Y:S02]  /*b6a0*/  LDL R13, [R1+0x1e8] ;  /* 0x0001e800010d7983 */ /* 0x001ea40000100800 */
[----:B--2---:R-:W-:-:S04]  /*b6b0*/  IMAD R12, R13, 0x8, R2 ;  /* 0x000000080d0c7824 */ /* 0x004fc800078e0202 */
[----:B------:R-:W-:-:S05]  /*b6c0*/  VIADD R12, R12, 0x38860 ;  /* 0x000388600c0c7836 */ /* 0x000fca0000000000 */
[----:B------:R-:W-:-:S04]  /*b6d0*/  PRMT R12, RZ, 0x654, R12 ;  /* 0x00000654ff0c7816 */ /* 0x000fc8000000000c */
[----:B------:R1:W-:Y:S03]  /*b6e0*/  SYNCS.ARRIVE.TRANS64.RED.A1T0 RZ, [R12+URZ], RZ ;  /* 0x000000ff0cff79a7 */ /* 0x0003e6000810043f */
.L_x_3653:
[----:B------:R-:W-:Y:S05]  /*b6f0*/  BSYNC B1 ;  /* 0x0000000000017941 */ /* 0x000fea0003800000 */
.L_x_3652:
[----:B------:R-:W-:Y:S01]  /*b700*/  VIADD R164, R164, 0xffffffff ;  /* 0xffffffffa4a47836 */ /* 0x000fe20000000000 */
[----:B------:R-:W-:Y:S06]  /*b710*/  @P0 BRA `(.L_x_3654) ;  /* 0xffffffc000800947 */ /* 0x000fec000383ffff */
.L_x_3651:
[----:B------:R-:W-:Y:S05]  /*b720*/  BSYNC B0 ;  /* 0x0000000000007941 */ /* 0x000fea0003800000 */
.L_x_3650:
[----:B------:R-:W2:Y:S04]  /*b730*/  LDL R137, [R1+0x1e8] ;  /* 0x0001e80001897983 */ /* 0x000ea80000100800 */
[----:B------:R-:W3:Y:S04]  /*b740*/  LDL.64 R4, [R1+0x230] ;  /* 0x0002300001047983 */ /* 0x000ee80000100a00 */
[----:B------:R-:W4:Y:S04]  /*b750*/  LDL.64 R6, [R1+0x240] ;  /* 0x0002400001067983 */ /* 0x000f280000100a00 */
[----:B------:R-:W5:Y:S04]  /*b760*/  LDL.64 R8, [R1+0x250] ;  /* 0x0002500001087983 */ /* 0x000f680000100a00 */
[----:B------:R-:W5:Y:S04]  /*b770*/  LDL.64 R10, [R1+0x260] ;  /* 0x00026000010a7983 */ /* 0x000f680000100a00 */
[----:B01----:R-:W5:Y:S04]  /*b780*/  LDL.64 R12, [R1+0x270] ;  /* 0x00027000010c7983 */ /* 0x003f680000100a00 */
        /* <DEDUP_REMOVED lines=61> */
[----:B--2---:R-:W-:-:S04]  /*bb60*/  IMAD R137, R137, 0x40, R162 ;  /* 0x0000004089897824 */ /* 0x004fc800078e02a2 */
[----:B------:R-:W-:Y:S01]  /*bb70*/  IMAD R137, R137, 0x4, R2 ;  /* 0x0000000489897824 */ /* 0x000fe200078e0202 */
[----:B------:R-:W-:Y:S06]  /*bb80*/  BAR.SYNC.DEFER_BLOCKING 0xe, 0x100 ;  /* 0x0384000000007b1d */ /* 0x000fec0000010000 */
[----:B------:R-:W3:Y:S02]  /*bb90*/  LDS R2, [R137+0x38400] ;  /* 0x0384000089027984 */ /* 0x000ee40000000800 */
[C---:B---3--:R-:W-:Y:S01]  /*bba0*/  FMUL.FTZ R5, R2.reuse, R5 ;  /* 0x0000000502057220 */ /* 0x048fe20000410000 */
[C---:B------:R-:W-:Y:S01]  /*bbb0*/  FMUL.FTZ R4, R2.reuse, R4 ;  /* 0x0000000402047220 */ /* 0x040fe20000410000 */
[C---:B----4-:R-:W-:Y:S01]  /*bbc0*/  FMUL.FTZ R7, R2.reuse, R7 ;  /* 0x0000000702077220 */ /* 0x050fe20000410000 */
[C---:B------:R-:W-:Y:S01]  /*bbd0*/  FMUL.FTZ R6, R2.reuse, R6 ;  /* 0x0000000602067220 */ /* 0x040fe20000410000 */
[C---:B-----5:R-:W-:Y:S01]  /*bbe0*/  FMUL.FTZ R9, R2.reuse, R9 ;  /* 0x0000000902097220 */ /* 0x060fe20000410000 */
[C---:B------:R-:W-:Y:S01]  /*bbf0*/  FMUL.FTZ R8, R2.reuse, R8 ;  /* 0x0000000802087220 */ /* 0x040fe20000410000 */
[----:B------:R-:W-:Y:S01]  /*bc00*/  STL.64 [R1+0x230], R4 ;  /* 0x0002300401007387 */ /* 0x000fe20000100a00 */
[C---:B------:R-:W-:Y:S01]  /*bc10*/  FMUL.FTZ R11, R2.reuse, R11 ;  /* 0x0000000b020b7220 */ /* 0x040fe20000410000 */
[C---:B------:R-:W-:Y:S01]  /*bc20*/  FMUL.FTZ R10, R2.reuse, R10 ;  /* 0x0000000a020a7220 */ /* 0x040fe20000410000 */
[C---:B------:R-:W-:Y:S01]  /*bc30*/  FMUL.FTZ R13, R2.reuse, R13 ;  /* 0x0000000d020d7220 */ /* 0x040fe20000410000 */
[----:B------:R-:W0:Y:S01]  /*bc40*/  LDS R4, [R137+0x38420] ;  /* 0x0384200089047984 */ /* 0x000e220000000800 */
        /* <DEDUP_REMOVED lines=59> */
[----:B------:R1:W-:Y:S01]  /*c000*/  STL.64 [R1+0x240], R6 ;  /* 0x0002400601007387 */ /* 0x0003e20000100a00 */
[C---:B------:R-:W-:Y:S01]  /*c010*/  FMUL.FTZ R77, R4.reuse, R77 ;  /* 0x0000004d044d7220 */ /* 0x040fe20000410000 */
[----:B------:R-:W-:-:S02]  /*c020*/  FMUL.FTZ R76, R4, R76 ;  /* 0x0000004c044c7220 */ /* 0x000fc40000410000 */
[----:B------:R1:W-:Y:S01]  /*c030*/  STL.64 [R1+0x250], R8 ;  /* 0x0002500801007387 */ /* 0x0003e20000100a00 */
[C---:B------:R-:W-:Y:S01]  /*c040*/  FMUL.FTZ R79, R4.reuse, R79 ;  /* 0x0000004f044f7220 */ /* 0x040fe20000410000 */
[C---:B------:R-:W-:Y:S02]  /*c050*/  FMUL.FTZ R78, R4.reuse, R78 ;  /* 0x0000004e044e7220 */ /* 0x040fe40000410000 */
[----:B------:R1:W-:Y:S01]  /*c060*/  STL.64 [R1+0x260], R10 ;  /* 0x0002600a01007387 */ /* 0x0003e20000100a00 */
[C---:B------:R-:W-:Y:S01]  /*c070*/  FMUL.FTZ R81, R4.reuse, R81 ;  /* 0x0000005104517220 */ /* 0x040fe20000410000 */
[C---:B------:R-:W-:Y:S02]  /*c080*/  FMUL.FTZ R80, R4.reuse, R80 ;  /* 0x0000005004507220 */ /* 0x040fe40000410000 */
        /* <DEDUP_REMOVED lines=80> */
[----:B------:R-:W-:Y:S02]  /*c590*/  FMUL.FTZ R134, R4, R134 ;  /* 0x0000008604867220 */ /* 0x000fe40000410000 */
[----:B------:R1:W-:Y:S01]  /*c5a0*/  STL.64 [R1+0x420], R70 ;  /* 0x0004204601007387 */ /* 0x0003e20000100a00 */
[----:B------:R-:W-:Y:S02]  /*c5b0*/  VIADD R2, R3, 0x1 ;  /* 0x0000000103027836 */ /* 0x000fe40000000000 */
[----:B------:R-:W-:Y:S01]  /*c5c0*/  IMAD.MOV.U32 R3, RZ, RZ, 0x1 ;  /* 0x00000001ff037424 */ /* 0x000fe200078e00ff */
[----:B------:R1:W-:Y:S01]  /*c5d0*/  STL.64 [R1+0x238], R72 ;  /* 0x0002384801007387 */ /* 0x0003e20000100a00 */
[----:B------:R-:W-:-:S03]  /*c5e0*/  VIADD R0, R0, 0x1 ;  /* 0x0000000100007836 */ /* 0x000fc60000000000 */
[----:B------:R1:W-:Y:S02]  /*c5f0*/  STL.64 [R1+0x248], R74 ;  /* 0x0002484a01007387 */ /* 0x0003e40000100a00 */
[----:B------:R-:W-:Y:S02]  /*c600*/  ISETP.NE.AND P0, PT, R0, 0x2, PT ;  /* 0x000000020000780c */ /* 0x000fe40003f05270 */
        /* <DEDUP_REMOVED lines=33> */
[----:B------:R-:W-:Y:S05]  /*c820*/  @P0 BRA `(.L_x_3647) ;  /* 0x0000024c00200947 */ /* 0x000fea0003800000 */
[----:B-1----:R-:W2:Y:S04]  /*c830*/  LDL R0, [R1+0x1ec] ;  /* 0x0001ec0001007983 */ /* 0x002ea80000100800 */
[----:B------:R0:W-:Y:S01]  /*c840*/  STL [R1+0x1e8], RZ ;  /* 0x0001e8ff01007387 */ /* 0x0001e20000100800 */
[----:B--2---:R-:W-:-:S05]  /*c850*/  LOP3.LUT R0, R0, 0x1, RZ, 0x3c, !PT ;  /* 0x0000000100007812 */ /* 0x004fca00078e3cff */
[----:B------:R0:W-:Y:S01]  /*c860*/  STL [R1+0x1ec], R0 ;  /* 0x0001ec0001007387 */ /* 0x0001e20000100800 */
[----:B------:R-:W-:Y:S05]  /*c870*/  BRA `(.L_x_3647) ;  /* 0x0000024c000c7947 */ /* 0x000fea0003800000 */
.L_x_3638:
[----:B------:R-:W0:Y:S01]  /*c880*/  S2R R4, SR_TID.X ;  /* 0x0000000000047919 */ /* 0x000e220000002100 */
[----:B-1----:R-:W1:Y:S01]  /*c890*/  LDC R0, c[0x0][0x448] ;  /* 0x00011200ff007b82 */ /* 0x002e620000000800 */
[----:B------:R-:W-:Y:S01]  /*c8a0*/  UIADD3 UR4, UP2, UR42, 0x38850, URZ ;  /* 0x000388502a047890 */ /* 0x000fe2000ff5e03f */
[----:B------:R-:W-:Y:S01]  /*c8b0*/  IMAD.MOV.U32 R8, RZ, RZ, 0x2000 ;  /* 0x00002000ff087424 */ /* 0x000fe200078e00ff */
[----:B------:R-:W-:Y:S01]  /*c8c0*/  UIADD3 UR6, UP0, UR42, 0x38830, URZ ;  /* 0x000388302a067890 */ /* 0x000fe2000ff1e03f */
[----:B------:R-:W-:Y:S01]  /*c8d0*/  IMAD.U32 R9, RZ, RZ, UR38 ;  /* 0x00000026ff097e24 */ /* 0x000fe2000f8e00ff */
[----:B------:R-:W-:Y:S01]  /*c8e0*/  UIADD3 UR8, UP1, UR42, 0x38840, URZ ;  /* 0x000388402a087890 */ /* 0x000fe2000ff3e03f */
[----:B---3--:R-:W-:Y:S01]  /*c8f0*/  IMAD.MOV.U32 R12, RZ, RZ, 0x1 ;  /* 0x00000001ff0c7424 */ /* 0x008fe200078e00ff */
[----:B------:R-:W-:Y:S01]  /*c900*/  UIADD3 UR10, UP3, UR42, 0x38860, URZ ;  /* 0x000388602a0a7890 */ /* 0x000fe2000ff7e03f */
[----:B------:R-:W2:Y:S01]  /*c910*/  LDC.64 R20, c[0x0][0xad8] ;  /* 0x0002b600ff147b82 */ /* 0x000ea20000000a00 */
[----:B------:R-:W-:Y:S01]  /*c920*/  UIADD3.X UR5, URZ, UR43, URZ, UP2, !UPT ;  /* 0x0000002b3f057290 */ /* 0x000fe200097fe43f */
[----:B------:R3:W-:Y:S01]  /*c930*/  STL.64 [R1+0x18], R8 ;  /* 0x0000180801007387 */ /* 0x0007e20000100a00 */
[----:B------:R-:W-:Y:S01]  /*c940*/  IMAD.MOV.U32 R13, RZ, RZ, RZ ;  /* 0x000000ffff0d7224 */ /* 0x000fe200078e00ff */
[----:B------:R-:W-:Y:S01]  /*c950*/  UIADD3.X UR7, URZ, UR43, URZ, UP0, !UPT ;  /* 0x0000002b3f077290 */ /* 0x000fe200087fe43f */
[----:B------:R-:W-:Y:S01]  /*c960*/  IMAD.MOV.U32 R5, RZ, RZ, 0x80 ;  /* 0x00000080ff057424 */ /* 0x000fe200078e00ff */
[----:B------:R-:W-:Y:S01]  /*c970*/  UIADD3.X UR9, URZ, UR43, URZ, UP1, !UPT ;  /* 0x0000002b3f097290 */ /* 0x000fe20008ffe43f */
[----:B------:R-:W-:Y:S01]  /*c980*/  IMAD.MOV.U32 R6, RZ, RZ, 0x1 ;  /* 0x00000001ff067424 */ /* 0x000fe200078e00ff */
[----:B------:R-:W-:Y:S01]  /*c990*/  UIADD3.X UR11, URZ, UR43, URZ, UP3, !UPT ;  /* 0x0000002b3f0b7290 */ /* 0x000fe20009ffe43f */
[----:B------:R-:W-:Y:S01]  /*c9a0*/  IMAD.MOV.U32 R7, RZ, RZ, RZ ;  /* 0x000000ffff077224 */ /* 0x000fe200078e00ff */
[----:B------:R0:W-:Y:S01]  /*c9b0*/  STL.64 [R1+0x60], R12 ;  /* 0x0000600c01007387 */ /* 0x0001e20000100a00 */
[----:B------:R-:W-:-:S02]  /*c9c0*/  IMAD.MOV.U32 R11, RZ, RZ, 0x100 ;  /* 0x00000100ff0b7424 */ /* 0x000fc400078e00ff */
[----:B------:R-:W-:Y:S01]  /*c9d0*/  IMAD.U32 R3, RZ, RZ, UR4 ;  /* 0x00000004ff037e24 */ /* 0x000fe2000f8e00ff */
[----:B------:R-:W-:Y:S01]  /*c9e0*/  STL [R1+0x70], R117 ;  /* 0x0000707501007387 */ /* 0x000fe20000100800 */
[----:B---3--:R-:W-:Y:S01]  /*c9f0*/  IMAD.MOV.U32 R8, RZ, RZ, 0x10000 ;  /* 0x00010000ff087424 */ /* 0x008fe200078e00ff */
[----:B-1----:R-:W-:Y:S01]  /*ca00*/  ISETP.NE.AND P0, PT, R0, 0x1, PT ;  /* 0x000000010000780c */ /* 0x002fe20003f05270 */
[----:B------:R-:W-:Y:S01]  /*ca10*/  IMAD.U32 R26, RZ, RZ, UR10 ;  /* 0x0000000aff1a7e24 */ /* 0x000fe2000f8e00ff */
[----:B------:R-:W-:Y:S01]  /*ca20*/  STL.64 [R1], RZ ;  /* 0x000000ff01007387 */ /* 0x000fe20000100a00 */
[----:B------:R-:W-:Y:S02]  /*ca30*/  IMAD.U32 R14, RZ, RZ, UR5 ;  /* 0x00000005ff0e7e24 */ /* 0x000fe4000f8e00ff */
[----:B----4-:R-:W-:Y:S01]  /*ca40*/  IMAD.U32 R31, RZ, RZ, UR37 ;  /* 0x00000025ff1f7e24 */ /* 0x010fe2000f8e00ff */
[----:B------:R-:W-:Y:S01]  /*ca50*/  STL.64 [R1+0x38], RZ ;  /* 0x000038ff01007387 */ /* 0x000fe20000100a00 */
[----:B0-----:R-:W-:Y:S01]  /*ca60*/  LOP3.LUT R4, R4, 0x7f, RZ, 0xc0, !PT ;  /* 0x0000007f04047812 */ /* 0x001fe200078ec0ff */
[----:B------:R-:W-:-:S02]  /*ca70*/  IMAD.U32 R12, RZ, RZ, UR6 ;  /* 0x00000006ff0c7e24 */ /* 0x000fc4000f8e00ff */
[----:B------:R-:W-:Y:S01]  /*ca80*/  IMAD.U32 R13, RZ, RZ, UR7 ;  /* 0x00000007ff0d7e24 */ /* 0x000fe2000f8e00ff */
[----:B------:R-:W-:Y:S01]  /*ca90*/  ISETP.NE.AND P1, PT, R4, RZ, PT ;  /* 0x000000ff0400720c */ /* 0x000fe20003f25270 */
[----:B------:R-:W-:Y:S01]  /*caa0*/  IMAD.U32 R56, RZ, RZ, UR37 ;  /* 0x00000025ff387e24 */ /* 0x000fe2000f8e00ff */
[----:B------:R-:W0:Y:S01]  /*cab0*/  @P0 LDC R0, c[0x0][0x44c] ;  /* 0x00011300ff000b82 */ /* 0x000e220000000800 */
[----:B------:R-:W-:Y:S01]  /*cac0*/  IADD3 R31, P2, R31, 0x38, RZ ;  /* 0x000000381f1f7810 */ /* 0x000fe20007f5e0ff */
[----:B------:R-:W-:Y:S01]  /*cad0*/  STL.64 [R1+0x8], R12 ;  /* 0x0000080c01007387 */ /* 0x000fe20000100a00 */
[----:B------:R-:W-:Y:S02]  /*cae0*/  SEL R4, RZ, 0x1, P1 ;  /* 0x00000001ff047807 */ /* 0x000fe40000800000 */
[----:B--2---:R-:W-:Y:S01]  /*caf0*/  ISETP.GE.AND P1, PT, R21, 0x1, PT ;  /* 0x000000011500780c */ /* 0x004fe20003f26270 */
[----:B------:R-:W-:Y:S01]  /*cb00*/  IMAD.X R30, RZ, RZ, UR36, P2 ;  /* 0x00000024ff1e7e24 */ /* 0x000fe200090e06ff */
[----:B------:R-:W-:Y:S01]  /*cb10*/  IADD3 R56, P3, R56, 0x70, RZ ;  /* 0x0000007038387810 */ /* 0x000fe20007f7e0ff */
[----:B------:R-:W1:Y:S01]  /*cb20*/  @P0 LDC R15, c[0x0][0x450] ;  /* 0x00011400ff0f0b82 */ /* 0x000e620000000800 */
[----:B------:R-:W-:Y:S01]  /*cb30*/  IMAD.MOV.U32 R10, RZ, RZ, R4 ;  /* 0x000000ffff0a7224 */ /* 0x000fe200078e0004 */
[----:B------:R2:W-:Y:S02]  /*cb40*/  STL.128 [R1+0x20], R4 ;  /* 0x0000200401007387 */ /* 0x0005e40000100c00 */
[----:B------:R-:W-:-:S02]  /*cb50*/  IMAD.X R57, RZ, RZ, UR36, P3 ;  /* 0x00000024ff397e24 */ /* 0x000fc400098e06ff */
[----:B------:R3:W-:Y:S01]  /*cb60*/  STL.128 [R1+0x50], R8 ;  /* 0x0000500801007387 */ /* 0x0007e20000100c00 */
[----:B--2---:R-:W-:Y:S02]  /*cb70*/  IMAD.U32 R7, RZ, RZ, UR11 ;  /* 0x0000000bff077e24 */ /* 0x004fe4000f8e00ff */
[----:B------:R-:W-:Y:S02]  /*cb80*/  IMAD.MOV.U32 R4, RZ, RZ, R3 ;  /* 0x000000ffff047224 */ /* 0x000fe400078e0003 */
[----:B---3--:R-:W-:Y:S02]  /*cb90*/  IMAD.U32 R8, RZ, RZ, UR8 ;  /* 0x00000008ff087e24 */ /* 0x008fe4000f8e00ff */
[----:B------:R-:W-:Y:S02]  /*cba0*/  IMAD.U32 R9, RZ, RZ, UR9 ;  /* 0x00000009ff097e24 */ /* 0x000fe4000f8e00ff */
[----:B------:R-:W-:Y:S02]  /*cbb0*/  IMAD.MOV.U32 R5, RZ, RZ, R14 ;  /* 0x000000ffff057224 */ /* 0x000fe400078e000e */
[----:B------:R-:W-:Y:S01]  /*cbc0*/  IMAD.MOV.U32 R6, RZ, RZ, R26 ;  /* 0x000000ffff067224 */ /* 0x000fe200078e001a */
[----:B------:R2:W-:Y:S01]  /*cbd0*/  STL.64 [R1+0x10], R8 ;  /* 0x0000100801007387 */ /* 0x0005e20000100a00 */
[----:B------:R-:W-:-:S03]  /*cbe0*/  VIADD R3, R185, 0x3f ;  /* 0x0000003fb9037836 */ /* 0x000fc60000000000 */
[----:B------:R2:W-:Y:S01]  /*cbf0*/  STL.128 [R1+0x40], R4 ;  /* 0x0000400401007387 */ /* 0x0005e20000100c00 */
[----:B0-----:R-:W-:-:S03]  /*cc00*/  @P0 IMAD.HI.U32 R0, R3, R0, RZ ;  /* 0x0000000003000227 */ /* 0x001fc600078e00ff */
[----:B------:R2:W-:Y:S02]  /*cc10*/  STL.64 [R1+0x68], R6 ;  /* 0x0000680601007387 */ /* 0x0005e40000100a00 */
[----:B-1----:R-:W-:Y:S02]  /*cc20*/  @P0 SHF.R.U32.HI R3, RZ, R15, R0 ;  /* 0x0000000fff030219 */ /* 0x002fe40000011600 */
[----:B------:R2:W-:Y:S03]  /*cc30*/  STL.64 [R1+0x30], R8 ;  /* 0x0000300801007387 */ /* 0x0005e60000100a00 */
        /* <DEDUP_REMOVED lines=9> */
[----:B--2---:R-:W0:Y:S02]  /*ccd0*/  @P2 LDC.64 R4, c[0x0][0xae0] ;  /* 0x0002b800ff042b82 */ /* 0x004e240000000a00 */
[----:B0-----:R-:W-:-:S05]  /*cce0*/  @P2 IMAD.HI.U32 R0, R3, R4, RZ ;  /* 0x0000000403002227 */ /* 0x001fca00078e00ff */
[----:B------:R-:W-:-:S04]  /*ccf0*/  @P2 SHF.R.U32.HI R3, RZ, R5, R0 ;  /* 0x00000005ff032219 */ /* 0x000fc80000011600 */
[----:B------:R-:W-:Y:S01]  /*cd00*/  LOP3.LUT R0, RZ, R3, RZ, 0x33, !PT ;  /* 0x00000003ff007212 */ /* 0x000fe200078e33ff */
[----:B------:R-:W-:Y:S06]  /*cd10*/  BRA `(.L_x_3658) ;  /* 0x0000000000107947 */ /* 0x000fec0003800000 */
.L_x_3657:
[----:B------:R-:W-:-:S13]  /*cd20*/  ISETP.NE.AND P2, PT, R21, 0x1, PT ;  /* 0x000000011500780c */ /* 0x000fda0003f45270 */
[----:B--2---:R-:W0:Y:S02]  /*cd30*/  @P2 LDC.64 R4, c[0x0][0xae0] ;  /* 0x0002b800ff042b82 */ /* 0x004e240000000a00 */
[----:B0-----:R-:W-:-:S05]  /*cd40*/  @P2 IMAD.HI.U32 R4, R0, R4, RZ ;  /* 0x0000000400042227 */ /* 0x001fca00078e00ff */
[----:B------:R-:W-:-:S07]  /*cd50*/  @P2 SHF.R.U32.HI R0, RZ, R5, R4 ;  /* 0x00000005ff002219 */ /* 0x000fce0000011604 */
.L_x_3658:
[----:B------:R-:W-:Y:S05]  /*cd60*/  BSYNC B0 ;  /* 0x0000000000007941 */ /* 0x000fea0003800000 */
.L_x_3656:
[----:B------:R-:W-:-:S05]  /*cd70*/  IMAD R3, R0, R21, R21 ;  /* 0x0000001500037224 */ /* 0x000fca00078e0215 */
[----:B------:R-:W-:-:S07]  /*cd80*/  VIMNMX R20, R20, R3, PT ;  /* 0x0000000314147248 */ /* 0x000fce0003fe0100 */
.L_x_3655:
[----:B------:R-:W0:Y:S01]  /*cd90*/  @P0 LDC R0, c[0x0][0x44c] ;  /* 0x00011300ff000b82 */ /* 0x000e220000000800 */
[----:B------:R-:W-:Y:S01]  /*cda0*/  VIADD R20, R20, 0x3f ;  /* 0x0000003f14147836 */ /* 0x000fe20000000000 */
[----:B------:R-:W-:-:S04]  /*cdb0*/  ULDC UR4, c[0x0][0xad4] ;  /* 0x0002b50000047ab9 */ /* 0x000fc80000000800 */
[----:B------:R-:W-:Y:S02]  /*cdc0*/  SHF.R.S32.HI R3, RZ, 0x1f, R20 ;  /* 0x0000001fff037819 */ /* 0x000fe40000011414 */
[----:B--2---:R-:W1:Y:S02]  /*cdd0*/  @P0 LDC R5, c[0x0][0x450] ;  /* 0x00011400ff050b82 */ /* 0x004e640000000800 */
        /* <DEDUP_REMOVED lines=19> */
.L_x_3661:
[----:B------:R-:W-:-:S13]  /*cf10*/  ISETP.NE.AND P0, PT, R21, 0x1, PT ;  /* 0x000000011500780c */ /* 0x000fda0003f05270 */
[----:B------:R-:W0:Y:S02]  /*cf20*/  @P0 LDC.64 R4, c[0x0][0xae0] ;  /* 0x0002b800ff040b82 */ /* 0x000e240000000a00 */
[----:B0-----:R-:W-:-:S05]  /*cf30*/  @P0 IMAD.HI.U32 R4, R0, R4, RZ ;  /* 0x0000000400040227 */ /* 0x001fca00078e00ff */
[----:B------:R-:W-:-:S07]  /*cf40*/  @P0 SHF.R.U32.HI R0, RZ, R5, R4 ;  /* 0x00000005ff000219 */ /* 0x000fce0000011604 */
.L_x_3662:
[----:B------:R-:W-:Y:S05]  /*cf50*/  BSYNC B0 ;  /* 0x0000000000007941 */ /* 0x000fea0003800000 */
.L_x_3660:
[----:B------:R-:W-:-:S05]  /*cf60*/  IMAD R0, R0, R21, RZ ;  /* 0x0000001500007224 */ /* 0x000fca00078e02ff */
[----:B------:R-:W-:-:S07]  /*cf70*/  VIMNMX R3, R3, R0, !PT ;  /* 0x0000000003037248 */ /* 0x000fce0007fe0100 */
.L_x_3659:
[----:B------:R-:W-:-:S04]  /*cf80*/  SHF.R.S32.HI R0, RZ, 0x1f, R3 ;  /* 0x0000001fff007819 */ /* 0x000fc80000011403 */
[----:B------:R-:W-:Y:S02]  /*cf90*/  LEA.HI R0, R0, R3, RZ, 0x6 ;  /* 0x0000000300007211 */ /* 0x000fe400078f30ff */
[----:B------:R-:W-:Y:S02]  /*cfa0*/  PRMT R3, RZ, 0x7610, R3 ;  /* 0x00007610ff037816 */ /* 0x000fe40000000003 */
[----:B------:R-:W-:-:S04]  /*cfb0*/  SHF.R.S32.HI R0, RZ, 0x6, R0 ;  /* 0x00000006ff007819 */ /* 0x000fc80000011400 */
[----:B------:R-:W-:-:S04]  /*cfc0*/  VIMNMX R164, RZ, R0, !PT ;  /* 0x00000000ffa47248 */ /* 0x000fc80007fe0100 */
[----:B------:R-:W-:-:S13]  /*cfd0*/  ISETP.GT.AND P0, PT, R200, R164, PT ;  /* 0x000000a4c800720c */ /* 0x000fda0003f04270 */
[----:B------:R-:W-:Y:S05]  /*cfe0*/  @!P0 BRA `(.L_x_3647) ;  /* 0x0000024400308947 */ /* 0x000fea0003800000 */
[----:B------:R-:W0:Y:S01]  /*cff0*/  SHFL.IDX PT, R0, R213, RZ, 0x1f ;  /* 0x00001fffd5007589 */ /* 0x000e2200000e0000 */
[----:B------:R-:W-:Y:S01]  /*d000*/  VIADD R8, R2, 0x36400 ;  /* 0x0003640002087836 */ /* 0x000fe20000000000 */
[----:B------:R-:W-:Y:S01]  /*d010*/  UIADD3 UR4, UP0, UR42, 0x38400, URZ ;  /* 0x000384002a047890 */ /* 0x000fe2000ff1e03f */
[----:B------:R-:W-:Y:S01]  /*d020*/  IMAD.MOV.U32 R4, RZ, RZ, 0x1 ;  /* 0x00000001ff047424 */ /* 0x000fe200078e00ff */
[----:B------:R-:W1:Y:S01]  /*d030*/  S2R R34, SR_TID.X ;  /* 0x0000000000227919 */ /* 0x000e620000002100 */
[----:B------:R-:W-:Y:S01]  /*d040*/  IMAD.MOV.U32 R5, RZ, RZ, RZ ;  /* 0x000000ffff057224 */ /* 0x000fe200078e00ff */
[----:B------:R-:W-:Y:S01]  /*d050*/  LOP3.LUT P0, RZ, R8, 0x3ff, RZ, 0xc0, !PT ;  /* 0x000003ff08ff7812 */ /* 0x000fe2000780c0ff */
[C---:B------:R-:W-:Y:S01]  /*d060*/  VIADD R8, R2.reuse, 0x26400 ;  /* 0x0002640002087836 */ /* 0x040fe20000000000 */
[----:B------:R-:W-:Y:S01]  /*d070*/  UIADD3.X UR5, URZ, UR43, URZ, UP0, !UPT ;  /* 0x0000002b3f057290 */ /* 0x000fe200087fe43f */
[----:B------:R-:W-:Y:S01]  /*d080*/  IMAD.MOV.U32 R6, RZ, RZ, 0x1 ;  /* 0x00000001ff067424 */ /* 0x000fe200078e00ff */
[----:B------:R-:W-:Y:S01]  /*d090*/  BSSY B6, `(.L_x_3663) ;  /* 0x0000062000067945 */ /* 0x000fe20003800000 */
[----:B------:R-:W-:Y:S01]  /*d0a0*/  IMAD.MOV.U32 R7, RZ, RZ, RZ ;  /* 0x000000ffff077224 */ /* 0x000fe200078e00ff */
[----:B------:R-:W-:Y:S01]  /*d0b0*/  SHF.R.U32.HI R8, RZ, 0x4, R8 ;  /* 0x00000004ff087819 */ /* 0x000fe20000011608 */
[----:B------:R-:W-:-:S02]  /*d0c0*/  VIADD R9, R2, 0x400 ;  /* 0x0000040002097836 */ /* 0x000fc40000000000 */
[----:B------:R-:W-:Y:S01]  /*d0d0*/  IMAD.U32 R10, RZ, RZ, UR4 ;  /* 0x00000004ff0a7e24 */ /* 0x000fe2000f8e00ff */
[----:B------:R2:W-:Y:S01]  /*d0e0*/  STL.128 [R1+0x80], R4 ;  /* 0x0000800401007387 */ /* 0x0005e20000100c00 */
[----:B------:R-:W-:Y:S01]  /*d0f0*/  IMAD.U32 R11, RZ, RZ, UR5 ;  /* 0x00000005ff0b7e24 */ /* 0x000fe2000f8e00ff */
[----:B------:R-:W-:Y:S01]  /*d100*/  LOP3.LUT R8, R8, 0x3fff, RZ, 0xc0, !PT ;  /* 0x00003fff08087812 */ /* 0x000fe200078ec0ff */
[----:B------:R-:W-:Y:S02]  /*d110*/  VIADD R46, R2, 0x20400 ;  /* 0x00020400022e7836 */ /* 0x000fe40000000000 */
[----:B------:R-:W-:Y:S01]  /*d120*/  IMAD.U32 R41, RZ, RZ, UR37 ;  /* 0x00000025ff297e24 */ /* 0x000fe2000f8e00ff */
[----:B------:R3:W-:Y:S01]  /*d130*/  STL.64 [R1+0x78], R10 ;  /* 0x0000780a01007387 */ /* 0x0007e20000100a00 */
[----:B------:R-:W-:Y:S01]  /*d140*/  IMAD.U32 R51, RZ, RZ, UR37 ;  /* 0x00000025ff337e24 */ /* 0x000fe2000f8e00ff */
[C---:B0-----:R-:W-:Y:S01]  /*d150*/  LEA.HI R3, R0.reuse, R0, RZ, 0x1 ;  /* 0x0000000000037211 */ /* 0x041fe200078f08ff */
[----:B------:R-:W-:Y:S01]  /*d160*/  IMAD.U32 R45, RZ, RZ, UR37 ;  /* 0x00000025ff2d7e24 */ /* 0x000fe2000f8e00ff */
[----:B------:R-:W-:Y:S01]  /*d170*/  IADD3 R41, P4, R41, 0xb8, RZ ;  /* 0x000000b829297810 */ /* 0x000fe20007f9e0ff */
[----:B------:R-:W-:Y:S01]  /*d180*/  IMAD.U32 R52, RZ, RZ, UR37 ;  /* 0x00000025ff347e24 */ /* 0x000fe2000f8e00ff */
[----:B------:R-:W-:Y:S01]  /*d190*/  LOP3.LUT R3, R3, 0x6, RZ, 0xc0, !PT ;  /* 0x0000000603037812 */ /* 0x000fe200078ec0ff */
[----:B------:R-:W-:Y:S01]  /*d1a0*/  IMAD.U32 R42, RZ, RZ, UR37 ;  /* 0x00000025ff2a7e24 */ /* 0x000fe2000f8e00ff */
[----:B------:R-:W-:Y:S01]  /*d1b0*/  IADD3 R51, P5, R51, 0xb0, RZ ;  /* 0x000000b033337810 */ /* 0x000fe20007fbe0ff */
[----:B------:R-:W-:Y:S01]  /*d1c0*/  IMAD.U32 R50, RZ, RZ, UR37 ;  /* 0x00000025ff327e24 */ /* 0x000fe2000f8e00ff */
[----:B--2---:R-:W-:Y:S01]  /*d1d0*/  SHF.R.U32.HI R5, RZ, 0x4, R9 ;  /* 0x00000004ff057819 */ /* 0x004fe20000011609 */
[----:B------:R-:W-:Y:S01]  /*d1e0*/  IMAD.IADD R0, R0, 0x1, -R3 ;  /* 0x0000000100007824 */ /* 0x000fe200078e0a03 */
[----:B------:R-:W-:Y:S01]  /*d1f0*/  LOP3.LUT R7, R8, 0x10000, RZ, 0xfc, !PT ;  /* 0x0001000008077812 */ /* 0x000fe200078efcff */
[----:B------:R-:W-:Y:S01]  /*d200*/  VIADD R3, R2, 0x22400 ;  /* 0x0002240002037836 */ /* 0x000fe20000000000 */
[----:B------:R-:W-:Y:S01]  /*d210*/  LOP3.LUT R5, R5, 0x3fff, RZ, 0xc0, !PT ;  /* 0x00003fff05057812 */ /* 0x000fe200078ec0ff */
[----:B------:R-:W-:Y:S01]  /*d220*/  IMAD R4, R0, 0x8000, R9 ;  /* 0x0000800000047824 */ /* 0x000fe200078e0209 */
[----:B------:R-:W-:Y:S01]  /*d230*/  SHF.R.U32.HI R0, RZ, 0x4, R46 ;  /* 0x00000004ff007819 */ /* 0x000fe2000001162e */
[----:B-1----:R-:W-:Y:S01]  /*d240*/  VIADD R12, R34, 0xffffff80 ;  /* 0xffffff80220c7836 */ /* 0x002fe20000000000 */
[----:B------:R-:W-:Y:S01]  /*d250*/  SHF.R.U32.HI R3, RZ, 0x4, R3 ;  /* 0x00000004ff037819 */ /* 0x000fe20000011603 */
[----:B------:R-:W-:Y:S01]  /*d260*/  IMAD.MOV.U32 R9, RZ, RZ, 0x40000040 ;  /* 0x40000040ff097424 */ /* 0x000fe200078e00ff */
[----:B------:R-:W-:Y:S01]  /*d270*/  SHF.R.U32.HI R4, RZ, 0x4, R4 ;  /* 0x00000004ff047819 */ /* 0x000fe20000011604 */
[----:B------:R-:W-:Y:S01]  /*d280*/  IMAD.U32 R59, RZ, RZ, UR37 ;  /* 0x00000025ff3b7e24 */ /* 0x000fe2000f8e00ff */
[----:B------:R-:W-:Y:S01]  /*d290*/  LOP3.LUT R3, R3, 0x3fff, RZ, 0xc0, !PT ;  /* 0x00003fff03037812 */ /* 0x000fe200078ec0ff */
[----:B------:R-:W-:Y:S01]  /*d2a0*/  STL [R1+0x94], R12 ;  /* 0x0000940c01007387 */ /* 0x000fe20000100800 */
[----:B------:R-:W-:Y:S01]  /*d2b0*/  LOP3.LUT R6, R5, 0x10000, RZ, 0xfc, !PT ;  /* 0x0001000005067812 */ /* 0x000fe200078efcff */
[----:B------:R-:W-:Y:S01]  /*d2c0*/  IMAD.MOV.U32 R5, RZ, RZ, 0x40000040 ;  /* 0x40000040ff057424 */ /* 0x000fe200078e00ff */
[----:B---3--:R-:W-:Y:S01]  /*d2d0*/  LOP3.LUT R10, R3, 0x10000, RZ, 0xfc, !PT ;  /* 0x00010000030a7812 */ /* 0x008fe200078efcff */
[----:B------:R-:W-:Y:S01]  /*d2e0*/  IMAD.U32 R26, RZ, RZ, UR37 ;  /* 0x00000025ff1a7e24 */ /* 0x000fe2000f8e00ff */
[----:B------:R-:W-:Y:S01]  /*d2f0*/  LOP3.LUT R3, R4, 0x3fff, RZ, 0xc0, !PT ;  /* 0x00003fff04037812 */ /* 0x000fe200078ec0ff */
[----:B------:R-:W-:Y:S01]  /*d300*/  IMAD.MOV.U32 R4, RZ, RZ, R7 ;  /* 0x000000ffff047224 */ /* 0x000fe200078e0007 */
[----:B------:R-:W-:Y:S01]  /*d310*/  LOP3.LUT R0, R0, 0x3fff, RZ, 0xc0, !PT ;  /* 0x00003fff00007812 */ /* 0x000fe200078ec0ff */
[----:B------:R-:W-:Y:S01]  /*d320*/  IMAD.MOV.U32 R7, RZ, RZ, 0x40000040 ;  /* 0x40000040ff077424 */ /* 0x000fe200078e00ff */
[----:B------:R-:W-:Y:S01]  /*d330*/  LOP3.LUT R3, R3, 0x2000000, RZ, 0xfc, !PT ;  /* 0x0200000003037812 */ /* 0x000fe200078efcff */
[----:B------:R-:W-:Y:S01]  /*d340*/  IMAD.X R40, RZ, RZ, UR36, P4 ;  /* 0x00000024ff287e24 */ /* 0x000fe2000a0e06ff */
[----:B------:R-:W-:Y:S01]  /*d350*/  LOP3.LUT R8, R0, 0x10000, RZ, 0xfc, !PT ;  /* 0x0001000000087812 */ /* 0x000fe200078efcff */
[----:B------:R-:W-:Y:S01]  /*d360*/  IMAD.X R48, RZ, RZ, UR36, P5 ;  /* 0x00000024ff307e24 */ /* 0x000fe2000a8e06ff */
[----:B------:R0:W-:Y:S01]  /*d370*/  STL.128 [R1+0xb0], R4 ;  /* 0x0000b00401007387 */ /* 0x0001e20000100c00 */
[----:B------:R-:W-:Y:S01]  /*d380*/  IADD3 R45, P1, R45, 0xa8, RZ ;  /* 0x000000a82d2d7810 */ /* 0x000fe20007f3e0ff */
[----:B------:R-:W-:Y:S01]  /*d390*/  IMAD.MOV.U32 R0, RZ, RZ, R220 ;  /* 0x000000ffff007224 */ /* 0x000fe200078e00dc */
[----:B------:R-:W-:Y:S01]  /*d3a0*/  IADD3 R52, P2, R52, 0xa0, RZ ;  /* 0x000000a034347810 */ /* 0x000fe20007f5e0ff */
[----:B------:R1:W-:Y:S01]  /*d3b0*/  STL.64 [R1+0x98], R8 ;  /* 0x0000980801007387 */ /* 0x0003e20000100a00 */
[----:B------:R-:W-:Y:S01]  /*d3c0*/  IADD3 R42, P3, R42, 0x98, RZ ;  /* 0x000000982a2a7810 */ /* 0x000fe20007f7e0ff */
[----:B------:R-:W-:Y:S01]  /*d3d0*/  IMAD.X R44, RZ, RZ, UR36, P1 ;  /* 0x00000024ff2c7e24 */ /* 0x000fe200088e06ff */
[----:B------:R-:W-:Y:S01]  /*d3e0*/  IADD3 R50, P5, R50, 0x88, RZ ;  /* 0x0000008832327810 */ /* 0x000fe20007fbe0ff */
[----:B------:R-:W-:Y:S01]  /*d3f0*/  IMAD.X R55, RZ, RZ, UR36, P2 ;  /* 0x00000024ff377e24 */ /* 0x000fe200090e06ff */
[----:B------:R-:W-:Y:S01]  /*d400*/  IADD3 R59, P1, R59, 0x80, RZ ;  /* 0x000000803b3b7810 */ /* 0x000fe20007f3e0ff */
[----:B------:R-:W-:Y:S01]  /*d410*/  IMAD.X R43, RZ, RZ, UR36, P3 ;  /* 0x00000024ff2b7e24 */ /* 0x000fe200098e06ff */
[----:B------:R-:W-:Y:S01]  /*d420*/  IADD3 R26, P2, R26, 0x78, RZ ;  /* 0x000000781a1a7810 */ /* 0x000fe20007f5e0ff */
[----:B------:R-:W-:-:S02]  /*d430*/  IMAD.X R53, RZ, RZ, UR36, P5 ;  /* 0x00000024ff357e24 */ /* 0x000fc4000a8e06ff */
[----:B------:R-:W-:Y:S02]  /*d440*/  IMAD.X R54, RZ, RZ, UR36, P1 ;  /* 0x00000024ff367e24 */ /* 0x000fe400088e06ff */
[----:B0-----:R-:W-:Y:S02]  /*d450*/  IMAD.MOV.U32 R4, RZ, RZ, R10 ;  /* 0x000000ffff047224 */ /* 0x001fe400078e000a */
[----:B------:R-:W-:Y:S02]  /*d460*/  IMAD.MOV.U32 R6, RZ, RZ, R3 ;  /* 0x000000ffff067224 */ /* 0x000fe400078e0003 */
[----:B------:R-:W-:Y:S02]  /*d470*/  IMAD.U32 R3, RZ, RZ, UR37 ;  /* 0x00000025ff037e24 */ /* 0x000fe4000f8e00ff */
[----:B------:R-:W-:Y:S01]  /*d480*/  IMAD.MOV.U32 R10, RZ, RZ, R227 ;  /* 0x000000ffff0a7224 */ /* 0x000fe200078e00e3 */
[----:B------:R1:W-:Y:S01]  /*d490*/  STL.128 [R1+0xa0], R4 ;  /* 0x0000a00401007387 */ /* 0x0003e20000100c00 */
[----:B------:R-:W-:Y:S01]  /*d4a0*/  IMAD.X R27, RZ, RZ, UR36, P2 ;  /* 0x00000024ff1b7e24 */ /* 0x000fe200090e06ff */
[----:B------:R-:W-:Y:S01]  /*d4b0*/  IADD3 R32, P4, R3, 0x94, RZ ;  /* 0x0000009403207810 */ /* 0x000fe20007f9e0ff */
[----:B------:R-:W-:-:S04]  /*d4c0*/  IMAD.MOV.U32 R3, RZ, RZ, R223 ;  /* 0x000000ffff037224 */ /* 0x000fc800078e00df */
[----:B------:R-:W-:Y:S01]  /*d4d0*/  IMAD.X R35, RZ, RZ, UR36, P4 ;  /* 0x00000024ff237e24 */ /* 0x000fe2000a0e06ff */
[----:B------:R-:W-:Y:S07]  /*d4e0*/  @!P0 BRA `(.L_x_3664) ;  /* 0x0000000000708947 */ /* 0x000fee0003800000 */
[----:B------:R-:W-:Y:S01]  /*d4f0*/  MOV R0, 0x0 ;  /* 0x0000000000007802 */ /* 0x000fe20000000f00 */
[----:B------:R-:W-:Y:S01]  /*d500*/  ULDC.64 UR4, c[0x4][0x90] ;  /* 0x0100240000047ab9 */ /* 0x000fe20000000a00 */
[----:B------:R-:W-:Y:S01]  /*d510*/  ULDC.64 UR6, c[0x4][0x98] ;  /* 0x0100260000067ab9 */ /* 0x000fe20000000a00 */
[----:B-1----:R-:W-:Y:S01]  /*d520*/  IMAD.U32 R4, RZ, RZ, UR4 ;  /* 0x00000004ff047e24 */ /* 0x002fe2000f8e00ff */
        /* <DEDUP_REMOVED lines=12> */
.L_x_3665:
        /* <DEDUP_REMOVED lines=12> */
.L_x_3664:
[----:B------:R-:W-:Y:S05]  /*d6b0*/  BSYNC B6 ;  /* 0x0000000000067941 */ /* 0x000fea0003800000 */
.L_x_3663:
[----:B-1----:R-:W-:Y:S01]  /*d6c0*/  SHF.R.S32.HI R4, RZ, 0x1f, R3 ;  /* 0x0000001fff047819 */ /* 0x002fe20000011403 */
[----:B------:R-:W-:Y:S01]  /*d6d0*/  UIADD3 UR6, UP0, UR37, 0x11c, URZ ;  /* 0x0000011c25067890 */ /* 0x000fe2000ff1e03f */
[----:B------:R-:W0:Y:S01]  /*d6e0*/  LDC.64 R28, c[0x0][0xad0] ;  /* 0x0002b400ff1c7b82 */ /* 0x000e220000000a00 */
[----:B------:R-:W-:Y:S01]  /*d6f0*/  UIADD3 UR4, UP1, UR37, 0x90, URZ ;  /* 0x0000009025047890 */ /* 0x000fe2000ff3e03f */
[----:B------:R-:W-:Y:S01]  /*d700*/  LEA.HI R4, R4, R3, RZ, 0x3 ;  /* 0x0000000304047211 */ /* 0x000fe200078f18ff */
[----:B------:R-:W-:Y:S01]  /*d710*/  UIADD3.X UR7, URZ, UR36, URZ, UP0, !UPT ;  /* 0x000000243f077290 */ /* 0x000fe200087fe43f */
[----:B------:R-:W-:Y:S01]  /*d720*/  IMAD.MOV.U32 R15, RZ, RZ, 0x2 ;  /* 0x00000002ff0f7424 */ /* 0x000fe200078e00ff */
[----:B------:R-:W-:Y:S01]  /*d730*/  UIADD3.X UR5, URZ, UR36, URZ, UP1, !UPT ;  /* 0x000000243f057290 */ /* 0x000fe20008ffe43f */
[C---:B------:R-:W-:Y:S01]  /*d740*/  LOP3.LUT R6, R4.reuse, 0xfffffff8, RZ, 0xc0, !PT ;  /* 0xfffffff804067812 */ /* 0x040fe200078ec0ff */
[----:B------:R-:W-:Y:S01]  /*d750*/  IMAD.SHL.U32 R4, R4, 0x40, RZ ;  /* 0x0000004004047824 */ /* 0x000fe200078e00ff */
[----:B------:R-:W1:Y:S01]  /*d760*/  LDC.64 R38, c[0x0][0xad8] ;  /* 0x0002b600ff267b82 */ /* 0x000e620000000a00 */
[----:B------:R-:W-:Y:S01]  /*d770*/  IMAD.U32 R8, RZ, RZ, UR4 ;  /* 0x00000004ff087e24 */ /* 0x000fe2000f8e00ff */
[----:B------:R-:W-:Y:S01]  /*d780*/  UIADD3 UR4, UP1, UR37, 0xc0, URZ ;  /* 0x000000c025047890 */ /* 0x000fe2000ff3e03f */
[----:B------:R-:W-:Y:S01]  /*d790*/  IMAD.IADD R11, R3, 0x1, -R6 ;  /* 0x00000001030b7824 */ /* 0x000fe200078e0a06 */
[----:B------:R-:W-:Y:S01]  /*d7a0*/  LOP3.LUT R9, R4, 0xfffffe00, RZ, 0xc0, !PT ;  /* 0xfffffe0004097812 */ /* 0x000fe200078ec0ff */
[----:B------:R-:W-:Y:S01]  /*d7b0*/  IMAD.U32 R6, RZ, RZ, UR6 ;  /* 0x00000006ff067e24 */ /* 0x000fe2000f8e00ff */
[----:B------:R-:W-:Y:S01]  /*d7c0*/  UIADD3 UR6, UP0, UR37, 0xd0, URZ ;  /* 0x000000d025067890 */ /* 0x000fe2000ff1e03f */
[C---:B------:R-:W-:Y:S01]  /*d7d0*/  IMAD.SHL.U32 R3, R11.reuse, 0x40, RZ ;  /* 0x000000400b037824 */ /* 0x040fe200078e00ff */
[----:B------:R-:W2:Y:S01]  /*d7e0*/  LDC.64 R60, c[0x0][0xae0] ;  /* 0x0002b800ff3c7b82 */ /* 0x000ea20000000a00 */
[----:B------:R-:W-:Y:S01]  /*d7f0*/  IMAD.MOV.U32 R4, RZ, RZ, R6 ;  /* 0x000000ffff047224 */ /* 0x000fe200078e0006 */
[----:B------:R-:W-:Y:S01]  /*d800*/  LOP3.LUT P0, RZ, R11, 0x2, RZ, 0xc0, !PT ;  /* 0x000000020bff7812 */ /* 0x000fe2000780c0ff */
[----:B------:R-:W-:Y:S01]  /*d810*/  IMAD.U32 R5, RZ, RZ, UR7 ;  /* 0x00000007ff057e24 */ /* 0x000fe2000f8e00ff */
[----:B------:R-:W-:Y:S01]  /*d820*/  LOP3.LUT R3, R3, 0x1c0, RZ, 0xc0, !PT ;  /* 0x000001c003037812 */ /* 0x000fe200078ec0ff */
[----:B------:R-:W-:Y:S01]  /*d830*/  IMAD.U32 R7, RZ, RZ, UR5 ;  /* 0x00000005ff077e24 */ /* 0x000fe2000f8e00ff */
[----:B------:R-:W-:Y:S01]  /*d840*/  UIADD3.X UR5, URZ, UR36, URZ, UP1, !UPT ;  /* 0x000000243f057290 */ /* 0x000fe20008ffe43f */
[----:B------:R-:W-:Y:S01]  /*d850*/  IMAD.MOV.U32 R6, RZ, RZ, R8 ;  /* 0x000000ffff067224 */ /* 0x000fe200078e0008 */
[----:B------:R-:W-:Y:S01]  /*d860*/  LOP3.LUT R10, R3, 0x8, R10, 0xf8, !PT ;  /* 0x00000008030a7812 */ /* 0x000fe200078ef80a */
[----:B------:R-:W-:Y:S01]  /*d870*/  IMAD R9, R0, 0x400, R9 ;  /* 0x0000040000097824 */ /* 0x000fe200078e0209 */
[----:B------:R-:W-:Y:S01]  /*d880*/  SHF.R.U32.HI R3, RZ, 0x3, R3 ;  /* 0x00000003ff037819 */ /* 0x000fe20000011603 */
[----:B------:R-:W-:Y:S01]  /*d890*/  IMAD.MOV.U32 R12, RZ, RZ, 0x10 ;  /* 0x00000010ff0c7424 */ /* 0x000fe200078e00ff */
[----:B------:R3:W-:Y:S01]  /*d8a0*/  STL.128 [R1+0x120], R4 ;  /* 0x0001200401007387 */ /* 0x0007e20000100c00 */
[----:B------:R-:W-:Y:S01]  /*d8b0*/  LOP3.LUT P1, RZ, R11, 0x4, RZ, 0xc0, !PT ;  /* 0x000000040bff7812 */ /* 0x000fe2000782c0ff */
[----:B------:R-:W-:Y:S01]  /*d8c0*/  IMAD.MOV.U32 R8, RZ, RZ, R32 ;  /* 0x000000ffff087224 */ /* 0x000fe200078e0020 */
[----:B------:R-:W-:Y:S01]  /*d8d0*/  LOP3.LUT R0, R10, R3, RZ, 0x3c, !PT ;  /* 0x000000030a007212 */ /* 0x000fe200078e3cff */
[----:B------:R-:W-:Y:S01]  /*d8e0*/  UIADD3.X UR7, URZ, UR36, URZ, UP0, !UPT ;  /* 0x000000243f077290 */ /* 0x000fe200087fe43f */
[----:B------:R-:W-:Y:S01]  /*d8f0*/  IMAD.U32 R10, RZ, RZ, UR4 ;  /* 0x00000004ff0a7e24 */ /* 0x000fe2000f8e00ff */
[----:B------:R-:W-:Y:S01]  /*d900*/  SEL R12, R12, 0xfffffff0, !P0 ;  /* 0xfffffff00c0c7807 */ /* 0x000fe20004000000 */
[----:B------:R-:W-:Y:S01]  /*d910*/  IMAD.U32 R11, RZ, RZ, UR5 ;  /* 0x00000005ff0b7e24 */ /* 0x000fe2000f8e00ff */
[----:B------:R4:W-:Y:S01]  /*d920*/  STL.64 [R1+0xe0], R26 ;  /* 0x0000e01a01007387 */ /* 0x0009e20000100a00 */
[----:B------:R-:W-:Y:S01]  /*d930*/  IMAD.IADD R0, R9, 0x1, R0 ;  /* 0x0000000109007824 */ /* 0x000fe200078e0200 */
[----:B------:R-:W-:Y:S01]  /*d940*/  ULDC UR4, c[0x0][0x3f4] ;  /* 0x0000fd0000047ab9 */ /* 0x000fe20000000800 */
[----:B------:R-:W-:Y:S01]  /*d950*/  IMAD.MOV.U32 R9, RZ, RZ, R35 ;  /* 0x000000ffff097224 */ /* 0x000fe200078e0023 */
[----:B------:R-:W-:Y:S01]  /*d960*/  STL.64 [R1+0xd0], R162 ;  /* 0x0000d0a201007387 */ /* 0x000fe20000100a00 */
[----:B------:R-:W-:Y:S01]  /*d970*/  IMAD.WIDE.U32 R14, R0, R15, UR42 ;  /* 0x0000002a000e7e25 */ /* 0x000fe2000f8e000f */
[----:B---3--:R-:W3:Y:S03]  /*d980*/  LDC R6, c[0x0][0x450] ;  /* 0x00011400ff067b82 */ /* 0x008ee60000000800 */
[----:B------:R-:W-:Y:S01]  /*d990*/  IMAD.MOV.U32 R13, RZ, RZ, 0x20 ;  /* 0x00000020ff0d7424 */ /* 0x000fe200078e00ff */
[----:B------:R-:W-:Y:S01]  /*d9a0*/  IADD3 R14, P0, R14, 0x36400, RZ ;  /* 0x000364000e0e7810 */ /* 0x000fe20007f1e0ff */
[----:B0-----:R-:W-:Y:S01]  /*d9b0*/  IMAD.MOV.U32 R7, RZ, RZ, R28 ;  /* 0x000000ffff077224 */ /* 0x001fe200078e001c */
[----:B------:R0:W-:Y:S01]  /*d9c0*/  STL.128 [R1+0x130], R8 ;  /* 0x0001300801007387 */ /* 0x0001e20000100c00 */
[----:B------:R-:W-:Y:S01]  /*d9d0*/  IMAD.U32 R28, RZ, RZ, UR37 ;  /* 0x00000025ff1c7e24 */ /* 0x000fe2000f8e00ff */
[----:B------:R-:W-:Y:S01]  /*d9e0*/  SEL R13, R13, 0xffffffe0, !P1 ;  /* 0xffffffe00d0d7807 */ /* 0x000fe20004800000 */
[----:B------:R-:W-:Y:S01]  /*d9f0*/  IMAD.U32 R20, RZ, RZ, UR6 ;  /* 0x00000006ff147e24 */ /* 0x000fe2000f8e00ff */
[----:B------:R-:W3:Y:S01]  /*da00*/  LDC.64 R4, c[0x0][0x448] ;  /* 0x00011200ff047b82 */ /* 0x000ee20000000a00 */
[----:B------:R-:W-:Y:S01]  /*da10*/  IMAD.U32 R21, RZ, RZ, UR7 ;  /* 0x00000007ff157e24 */ /* 0x000fe2000f8e00ff */
[----:B------:R-:W-:Y:S01]  /*da20*/  IADD3 R28, P5, R28, 0x140, RZ ;  /* 0x000001401c1c7810 */ /* 0x000fe20007fbe0ff */
[----:B------:R-:W-:Y:S01]  /*da30*/  IMAD.X R15, RZ, RZ, R15, P0 ;  /* 0x000000ffff0f7224 */ /* 0x000fe200000e060f */
[----:B------:R2:W-:Y:S01]  /*da40*/  STL.64 [R1+0xc0], R12 ;  /* 0x0000c00c01007387 */ /* 0x0005e20000100a00 */
[----:B----4-:R-:W-:-:S02]  /*da50*/  IMAD.MOV.U32 R26, RZ, RZ, R29 ;  /* 0x000000ffff1a7224 */ /* 0x010fc400078e001d */
[----:B-1----:R-:W-:Y:S01]  /*da60*/  IMAD.MOV.U32 R27, RZ, RZ, R38 ;  /* 0x000000ffff1b7224 */ /* 0x002fe200078e0026 */
[----:B------:R1:W-:Y:S01]  /*da70*/  STL.64 [R1+0xd8], R20 ;  /* 0x0000d81401007387 */ /* 0x0003e20000100a00 */
[----:B------:R-:W-:Y:S02]  /*da80*/  VIADD R212, R34, 0xffffff80 ;  /* 0xffffff8022d47836 */ /* 0x000fe40000000000 */
[----:B------:R-:W-:Y:S01]  /*da90*/  IMAD.X R29, RZ, RZ, UR36, P5 ;  /* 0x00000024ff1d7e24 */ /* 0x000fe2000a8e06ff */
[----:B------:R1:W-:Y:S01]  /*daa0*/  STL.64 [R1+0xc8], R14 ;  /* 0x0000c80e01007387 */ /* 0x0003e20000100a00 */
[----:B0-----:R-:W-:Y:S01]  /*dab0*/  IMAD.MOV.U32 R8, RZ, RZ, RZ ;  /* 0x000000ffff087224 */ /* 0x001fe200078e00ff */
[----:B------:R-:W-:Y:S01]  /*dac0*/  ISETP.LT.AND P5, PT, RZ, UR4, PT ;  /* 0x00000004ff007c0c */ /* 0x000fe2000bfa1270 */
[----:B------:R-:W-:Y:S01]  /*dad0*/  IMAD.MOV.U32 R9, RZ, RZ, R39 ;  /* 0x000000ffff097224 */ /* 0x000fe200078e0027 */
[----:B------:R1:W-:Y:S01]  /*dae0*/  STL.128 [R1+0xf0], R24 ;  /* 0x0000f01801007387 */ /* 0x0003e20000100c00 */
[----:B--2---:R-:W-:-:S02]  /*daf0*/  IMAD.MOV.U32 R10, RZ, RZ, R60 ;  /* 0x000000ffff0a7224 */ /* 0x004fc400078e003c */
[----:B------:R-:W-:Y:S01]  /*db00*/  IMAD.MOV.U32 R11, RZ, RZ, R61 ;  /* 0x000000ffff0b7224 */ /* 0x000fe200078e003d */
[----:B------:R1:W-:Y:S01]  /*db10*/  STL.U8 [R1+0xe8], RZ ;  /* 0x0000e8ff01007387 */ /* 0x0003e20000100000 */
[----:B------:R-:W-:Y:S02]  /*db20*/  IMAD.U32 R34, RZ, RZ, UR37 ;  /* 0x00000025ff227e24 */ /* 0x000fe4000f8e00ff */
[----:B------:R-:W-:Y:S01]  /*db30*/  IMAD.U32 R38, RZ, RZ, UR37 ;  /* 0x00000025ff267e24 */ /* 0x000fe2000f8e00ff */
[----:B------:R1:W-:Y:S01]  /*db40*/  STL.128 [R1+0x100], R8 ;  /* 0x0001000801007387 */ /* 0x0003e20000100c00 */
[----:B------:R-:W-:Y:S01]  /*db50*/  IMAD.U32 R32, RZ, RZ, UR37 ;  /* 0x00000025ff207e24 */ /* 0x000fe2000f8e00ff */
[----:B------:R-:W-:Y:S01]  /*db60*/  IADD3 R34, P0, R34, 0x128, RZ ;  /* 0x0000012822227810 */ /* 0x000fe20007f1e0ff */
[----:B------:R-:W-:Y:S01]  /*db70*/  IMAD.U32 R39, RZ, RZ, UR37 ;  /* 0x00000025ff277e24 */ /* 0x000fe2000f8e00ff */
[----:B---3--:R1:W-:Y:S01]  /*db80*/  STL.128 [R1+0x110], R4 ;  /* 0x0001100401007387 */ /* 0x0083e20000100c00 */
[----:B------:R-:W-:Y:S01]  /*db90*/  IMAD.U32 R35, RZ, RZ, UR37 ;  /* 0x00000025ff237e24 */ /* 0x000fe2000f8e00ff */
[----:B------:R-:W-:Y:S01]  /*dba0*/  IADD3 R38, P1, R38, 0x120, RZ ;  /* 0x0000012026267810 */ /* 0x000fe20007f3e0ff */
[----:B------:R-:W-:Y:S01]  /*dbb0*/  IMAD.X R61, RZ, RZ, UR36, P0 ;  /* 0x00000024ff3d7e24 */ /* 0x000fe200080e06ff */
[----:B------:R1:W-:Y:S01]  /*dbc0*/  STL.U8 [R1+0x140], RZ ;  /* 0x000140ff01007387 */ /* 0x0003e20000100000 */
[----:B------:R-:W-:-:S02]  /*dbd0*/  IADD3 R32, P2, R32, 0xec, RZ ;  /* 0x000000ec20207810 */ /* 0x000fc40007f5e0ff */
[----:B------:R-:W-:Y:S01]  /*dbe0*/  IADD3 R39, P3, R39, 0xe8, RZ ;  /* 0x000000e827277810 */ /* 0x000fe20007f7e0ff */
[----:B------:R1:W-:Y:S01]  /*dbf0*/  STL [R1+0xec], R212 ;  /* 0x0000ecd401007387 */ /* 0x0003e20000100800 */
[----:B------:R-:W-:Y:S01]  /*dc00*/  IADD3 R35, P4, R35, 0xd8, RZ ;  /* 0x000000d823237810 */ /* 0x000fe20007f9e0ff */
[----:B------:R-:W-:Y:S02]  /*dc10*/  IMAD.X R63, RZ, RZ, UR36, P1 ;  /* 0x00000024ff3f7e24 */ /* 0x000fe400088e06ff */
[----:B------:R-:W-:Y:S02]  /*dc20*/  IMAD.X R49, RZ, RZ, UR36, P2 ;  /* 0x00000024ff317e24 */ /* 0x000fe400090e06ff */
[----:B------:R-:W-:Y:S02]  /*dc30*/  IMAD.X R60, RZ, RZ, UR36, P3 ;  /* 0x00000024ff3c7e24 */ /* 0x000fe400098e06ff */
[----:B------:R-:W-:Y:S01]  /*dc40*/  IMAD.X R58, RZ, RZ, UR36, P4 ;  /* 0x00000024ff3a7e24 */ /* 0x000fe2000a0e06ff */
[----:B------:R-:W-:Y:S06]  /*dc50*/  @P5 BRA `(.L_x_3666) ;  /* 0x0000000000405947 */ /* 0x000fec0003800000 */
[----:B------:R-:W2:Y:S02]  /*dc60*/  LDL R3, [R1+0x1f4] ;  /* 0x0001f40001037983 */ /* 0x000ea40000100800 */
[----:B--2---:R-:W-:-:S04]  /*dc70*/  LEA.HI R0, R3, R3, RZ, 0x1 ;  /* 0x0000000303007211 */ /* 0x004fc800078f08ff */
[----:B------:R-:W-:-:S05]  /*dc80*/  LOP3.LUT R0, R0, 0xfffffffe, RZ, 0xc0, !PT ;  /* 0xfffffffe00007812 */ /* 0x000fca00078ec0ff */
[----:B------:R-:W-:-:S05]  /*dc90*/  IMAD.IADD R0, R3, 0x1, -R0 ;  /* 0x0000000103007824 */ /* 0x000fca00078e0a00 */
[----:B------:R-:W-:-:S04]  /*dca0*/  SHF.L.U32 R3, R0, 0x1f, RZ ;  /* 0x0000001f00037819 */ /* 0x000fc800000006ff */
[----:B------:R0:W2:Y:S03]  /*dcb0*/  SYNCS.PHASECHK.TRANS64.TRYWAIT P0, [R2+URZ+0x38800], R3 ;  /* 0x03880003020075a7 */ /* 0x0000a6000800017f */
[----:B--2---:R-:W-:Y:S05]  /*dcc0*/  @!P0 NANOSLEEP.SYNCS 0x989680 ;  /* 0x009896800000895d */ /* 0x004fea0003900000 */
[----:B------:R-:W2:Y:S01]  /*dcd0*/  @!P0 SYNCS.PHASECHK.TRANS64 P0, [R2+URZ+0x38800], R3 ;  /* 0x03880003020085a7 */ /* 0x000ea2000800007f */
[----:B------:R-:W-:Y:S04]  /*dce0*/  BSSY B0, `(.L_x_3667) ;  /* 0x0000006000007945 */ /* 0x000fe80003800000 */
[----:B--2---:R-:W-:Y:S05]  /*dcf0*/  @P0 BRA `(.L_x_3668) ;  /* 0x0000000000100947 */ /* 0x004fea0003800000 */
.L_x_3669:
[----:B--2---:R2:W3:Y:S02]  /*dd00*/  SYNCS.PHASECHK.TRANS64.TRYWAIT P0, [R2+URZ+0x38800], R3 ;  /* 0x03880003020075a7 */ /* 0x0044e4000800017f */
[----:B---3--:R-:W-:Y:S05]  /*dd10*/  @!P0 NANOSLEEP.SYNCS 0x989680 ;  /* 0x009896800000895d */ /* 0x008fea0003900000 */
[----:B------:R-:W3:Y:S02]  /*dd20*/  @!P0 SYNCS.PHASECHK.TRANS64 P0, [R2+URZ+0x38800], R3 ;  /* 0x03880003020085a7 */ /* 0x000ee4000800007f */
[----:B---3--:R-:W-:Y:S05]  /*dd30*/  @!P0 BRA `(.L_x_3669) ;  /* 0xfffffffc00f08947 */ /* 0x008fea000383ffff */
.L_x_3668:
[----:B------:R-:W-:Y:S05]  /*dd40*/  BSYNC B0 ;  /* 0x0000000000007941 */ /* 0x000fea0003800000 */
.L_x_3667:
[----:B------:R-:W-:Y:S05]  /*dd50*/  BRA `(.L_x_3670) ;  /* 0x0000002800e07947 */ /* 0x000fea0003800000 */
.L_x_3666:
[----:B------:R-:W-:Y:S01]  /*dd60*/  LOP3.LUT P0, RZ, R46, 0x3ff, RZ, 0xc0, !PT ;  /* 0x000003ff2eff7812 */ /* 0x000fe2000780c0ff */
[----:B------:R-:W-:Y:S01]  /*dd70*/  ULDC.64 UR4, c[0x0][0x3f8] ;  /* 0x0000fe0000047ab9 */ /* 0x000fe20000000a00 */
[----:B-----5:R-:W-:Y:S01]  /*dd80*/  SHF.R.S32.HI R0, RZ, 0x1f, R33 ;  /* 0x0000001fff007819 */ /* 0x020fe20000011421 */
[----:B------:R-:W-:Y:S01]  /*dd90*/  ULDC.64 UR6, c[0x0][0x408] ;  /* 0x0001020000067ab9 */ /* 0x000fe20000000a00 */
[----:B------:R-:W-:Y:S01]  /*dda0*/  IMAD.WIDE.U32 R46, R33, UR4, RZ ;  /* 0x00000004212e7c25 */ /* 0x000fe2000f8e00ff */
[----:B------:R-:W-:Y:S03]  /*ddb0*/  BSSY B6, `(.L_x_3671) ;  /* 0x0000019000067945 */ /* 0x000fe60003800000 */
[C---:B-1----:R-:W-:Y:S02]  /*ddc0*/  IMAD R4, R0.reuse, UR4, RZ ;  /* 0x0000000400047c24 */ /* 0x042fe4000f8e02ff */
        /* <DEDUP_REMOVED lines=23> */
.L_x_3672:
[----:B------:R-:W-:Y:S05]  /*df40*/  BSYNC B6 ;  /* 0x0000000000067941 */ /* 0x000fea0003800000 */
.L_x_3671:
[----:B------:R-:W2:Y:S01]  /*df50*/  LDL R3, [R1+0x70] ;  /* 0x0000700001037983 */ /* 0x000ea20000100800 */
[----:B------:R-:W-:Y:S01]  /*df60*/  ULDC.U8 UR4, c[0x0][0x410] ;  /* 0x0001040000047ab9 */ /* 0x000fe20000000000 */
[----:B------:R-:W-:Y:S01]  /*df70*/  BSSY B0, `(.L_x_3673) ;  /* 0x000028e000007945 */ /* 0x000fe20003800000 */
[----:B------:R-:W-:Y:S01]  /*df80*/  ISETP.NE.AND P0, PT, RZ, UR4, PT ;  /* 0x00000004ff007c0c */ /* 0x000fe2000bf05270 */
[----:B--2---:R-:W-:-:S12]  /*df90*/  IMAD R0, R3, 0x40, R152 ;  /* 0x0000004003007824 */ /* 0x004fd800078e0298 */
[----:B------:R-:W-:Y:S05]  /*dfa0*/  @!P0 BRA `(.L_x_3674) ;  /* 0x00000014004c8947 */ /* 0x000fea0003800000 */
[----:B------:R-:W0:Y:S01]  /*dfb0*/  LDC R21, c[0x0][0x448] ;  /* 0x00011200ff157b82 */ /* 0x000e220000000800 */
[----:B------:R-:W-:Y:S01]  /*dfc0*/  IMAD R3, R215, 0x20, R0 ;  /* 0x00000020d7037824 */ /* 0x000fe200078e0200 */
[----:B------:R-:W-:Y:S01]  /*dfd0*/  ULDC.64 UR4, c[0x0][0x3f8] ;  /* 0x0000fe0000047ab9 */ /* 0x000fe20000000a00 */
[----:B------:R-:W-:Y:S01]  /*dfe0*/  ULDC.64 UR6, c[0x0][0x408] ;  /* 0x0001020000067ab9 */ /* 0x000fe20000000a00 */
[----:B------:R-:W-:Y:S02]  /*dff0*/  IMAD.MOV.U32 R10, RZ, RZ, R26 ;  /* 0x000000ffff0a7224 */ /* 0x000fe400078e001a */
[----:B------:R-:W-:Y:S01]  /*e000*/  IMAD.MOV.U32 R11, RZ, RZ, R33 ;  /* 0x000000ffff0b7224 */ /* 0x000fe200078e0021 */
[----:B0-----:R-:W-:-:S13]  /*e010*/  ISETP.NE.AND P0, PT, R21, 0x1, PT ;  /* 0x000000011500780c */ /* 0x001fda0003f05270 */
[----:B------:R-:W0:Y:S08]  /*e020*/  @P0 LDC R4, c[0x0][0x44c] ;  /* 0x00011300ff040b82 */ /* 0x000e300000000800 */
[----:B------:R-:W1:Y:S01]  /*e030*/  @P0 LDC R5, c[0x0][0x450] ;  /* 0x00011400ff050b82 */ /* 0x000e620000000800 */
[----:B0-----:R-:W-:-:S05]  /*e040*/  @P0 IMAD.HI.U32 R4, R3, R4, RZ ;  /* 0x0000000403040227 */ /* 0x001fca00078e00ff */
[----:B-1----:R-:W-:Y:S01]  /*e050*/  @P0 SHF.R.U32.HI R3, RZ, R5, R4 ;  /* 0x00000005ff030219 */ /* 0x002fe20000011604 */
[----:B------:R-:W-:Y:S02]  /*e060*/  IMAD.MOV.U32 R4, RZ, RZ, R46 ;  /* 0x000000ffff047224 */ /* 0x000fe400078e002e */
[----:B------:R-:W-:Y:S01]  /*e070*/  IMAD.MOV.U32 R5, RZ, RZ, R25 ;  /* 0x000000ffff057224 */ /* 0x000fe200078e0019 */
[----:B------:R-:W-:Y:S01]  /*e080*/  SHF.R.S32.HI R6, RZ, 0x1f, R3 ;  /* 0x0000001fff067819 */ /* 0x000fe20000011403 */
[----:B------:R-:W-:-:S04]  /*e090*/  IMAD.WIDE.U32 R10, R3, UR6, R10 ;  /* 0x00000006030a7c25 */ /* 0x000fc8000f8e000a */
[C---:B------:R-:W-:Y:S02]  /*e0a0*/  IMAD R8, R6.reuse, UR4, RZ ;  /* 0x0000000406087c24 */ /* 0x040fe4000f8e02ff */
[----:B------:R-:W-:Y:S02]  /*e0b0*/  IMAD R6, R6, UR6, RZ ;  /* 0x0000000606067c24 */ /* 0x000fe4000f8e02ff */
[----:B------:R-:W-:-:S04]  /*e0c0*/  IMAD.WIDE.U32 R4, R3, UR4, R4 ;  /* 0x0000000403047c25 */ /* 0x000fc8000f8e0004 */
[C---:B------:R-:W-:Y:S01]  /*e0d0*/  IMAD R7, R3.reuse, UR5, R8 ;  /* 0x0000000503077c24 */ /* 0x040fe2000f8e0208 */
[----:B------:R-:W-:Y:S01]  /*e0e0*/  ULDC.64 UR4, c[0x0][0x3e8] ;  /* 0x0000fa0000047ab9 */ /* 0x000fe20000000a00 */
[----:B------:R-:W-:Y:S01]  /*e0f0*/  IMAD R9, R3, UR7, R6 ;  /* 0x0000000703097c24 */ /* 0x000fe2000f8e0206 */
[----:B------:R-:W-:Y:S01]  /*e100*/  ULDC.64 UR6, c[0x0][0x400] ;  /* 0x0001000000067ab9 */ /* 0x000fe20000000a00 */
[----:B------:R-:W-:Y:S01]  /*e110*/  IMAD.IADD R7, R5, 0x1, R7 ;  /* 0x0000000105077824 */ /* 0x000fe200078e0207 */
[----:B------:R-:W-:Y:S01]  /*e120*/  LEA R6, P0, R4, UR4, 0x1 ;  /* 0x0000000404067c11 */ /* 0x000fe2000f8008ff */
[----:B------:R-:W-:Y:S01]  /*e130*/  IMAD.IADD R9, R11, 0x1, R9 ;  /* 0x000000010b097824 */ /* 0x000fe200078e0209 */
[----:B------:R-:W-:Y:S01]  /*e140*/  LEA R8, P1, R10, UR6, 0x1 ;  /* 0x000000060a087c11 */ /* 0x000fe2000f8208ff */
[----:B------:R-:W-:Y:S01]  /*e150*/  UMOV UR4, 0xffffffff ;  /* 0xffffffff00047882 */ /* 0x000fe20000000000 */
[----:B------:R-:W-:Y:S02]  /*e160*/  LEA.HI.X R7, R4, UR5, R7, 0x1, P0 ;  /* 0x0000000504077c11 */ /* 0x000fe400080f0c07 */
[----:B------:R-:W-:Y:S01]  /*e170*/  LEA.HI.X R9, R10, UR7, R9, 0x1, P1 ;  /* 0x000000070a097c11 */ /* 0x000fe200088f0c09 */
[----:B------:R-:W-:Y:S08]  /*e180*/  BRA.DIV UR4, `(.L_x_3675) ;  /* 0x0000030a04447947 */ /* 0x000ff0000b800000 */
[----:B------:R0:W1:Y:S04]  /*e190*/  SHFL.IDX PT, R3, R7, RZ, 0x1c1f ;  /* 0x001c1fff07037589 */ /* 0x00006800000e0000 */
[----:B------:R0:W2:Y:S04]  /*e1a0*/  SHFL.IDX PT, R4, R6, RZ, 0x1c1f ;  /* 0x001c1fff06047589 */ /* 0x0000a800000e0000 */
[----:B------:R0:W3:Y:S04]  /*e1b0*/  SHFL.IDX PT, R5, R9, RZ, 0x1c1f ;  /* 0x001c1fff09057589 */ /* 0x0000e800000e0000 */
[----:B------:R0:W4:Y:S02]  /*e1c0*/  SHFL.IDX PT, R14, R8, RZ, 0x1c1f ;  /* 0x001c1fff080e7589 */ /* 0x00012400000e0000 */
.L_x_4014:
        /* <DEDUP_REMOVED lines=9> */
[----:B------:R-:W-:Y:S02]  /*e260*/  CS2R R24, SRZ ;  /* 0x0000000000187805 */ /* 0x000fe4000001ff00 */
[----:B------:R-:W-:Y:S02]  /*e270*/  ISETP.GE.AND P4, PT, R154, UR4, PT ;  /* 0x000000049a007c0c */ /* 0x000fe4000bf86270 */
[----:B------:R-:W-:-:S11]  /*e280*/  ISETP.GE.AND P5, PT, R161, UR4, PT ;  /* 0x00000004a1007c0c */ /* 0x000fd6000bfa6270 */
[C---:B------:R-:W-:Y:S01]  /*e290*/  @!P4 IMAD.SHL.U32 R13, R154.reuse, 0x2, RZ ;  /* 0x000000029a0dc824 */ /* 0x040fe200078e00ff */
[----:B------:R-:W-:Y:S01]  /*e2a0*/  @!P4 SHF.L.U64.HI R46, R154, 0x1, R155 ;  /* 0x000000019a2ec819 */ /* 0x000fe2000001029b */
[C---:B------:R-:W-:Y:S01]  /*e2b0*/  @!P5 IMAD.SHL.U32 R15, R161.reuse, 0x2, RZ ;  /* 0x00000002a10fd824 */ /* 0x040fe200078e00ff */
[----:B------:R-:W-:Y:S02]  /*e2c0*/  @!P5 SHF.L.U64.HI R20, R161, 0x1, R216 ;  /* 0x00000001a114d819 */ /* 0x000fe400000102d8 */
[-C--:B----4-:R-:W-:Y:S02]  /*e2d0*/  @!P4 IADD3 R12, P1, R14, R13.reuse, RZ ;  /* 0x0000000d0e0cc210 */ /* 0x090fe40007f3e0ff */
[C---:B--2---:R-:W-:Y:S02]  /*e2e0*/  @!P4 IADD3 R10, P0, R4.reuse, R13, RZ ;  /* 0x0000000d040ac210 */ /* 0x044fe40007f1e0ff */
[-C--:B------:R-:W-:Y:S01]  /*e2f0*/  @!P5 IADD3 R26, P2, R4, R15.reuse, RZ ;  /* 0x0000000f041ad210 */ /* 0x080fe20007f5e0ff */
[--C-:B---3--:R-:W-:Y:S01]  /*e300*/  @!P4 IMAD.X R13, R5, 0x1, R46.reuse, P1 ;  /* 0x00000001050dc824 */ /* 0x108fe200008e062e */
[----:B------:R-:W-:Y:S01]  /*e310*/  @!P5 IADD3 R14, P3, R14, R15, RZ ;  /* 0x0000000f0e0ed210 */ /* 0x000fe20007f7e0ff */
[C---:B-1----:R-:W-:Y:S01]  /*e320*/  @!P4 IMAD.X R11, R3.reuse, 0x1, R46, P0 ;  /* 0x00000001030bc824 */ /* 0x042fe200000e062e */
[----:B------:R-:W-:Y:S01]  /*e330*/  CS2R R46, SRZ ;  /* 0x00000000002e7805 */ /* 0x000fe2000001ff00 */
[--C-:B------:R-:W-:Y:S01]  /*e340*/  @!P5 IMAD.X R27, R3, 0x1, R20.reuse, P2 ;  /* 0x00000001031bd824 */ /* 0x100fe200010e0614 */
[----:B------:R-:W-:Y:S01]  /*e350*/  CS2R R64, SRZ ;  /* 0x0000000000407805 */ /* 0x000fe2000001ff00 */
[----:B------:R-:W-:Y:S01]  /*e360*/  @!P5 IMAD.X R15, R5, 0x1, R20, P3 ;  /* 0x00000001050fd824 */ /* 0x000fe200018e0614 */
[----:B------:R-:W-:-:S02]  /*e370*/  CS2R R20, SRZ ;  /* 0x0000000000147805 */ /* 0x000fc4000001ff00 */
[----:B------:R1:W5:Y:S04]  /*e380*/  @!P5 LD.E.64 R24, desc[UR44][R26.64] ;  /* 0x0000002c1a18d980 */ /* 0x000368000c101b00 */
[----:B------:R1:W5:Y:S04]  /*e390*/  @!P5 LD.E.64 R20, desc[UR44][R14.64] ;  /* 0x0000002c0e14d980 */ /* 0x000368000c101b00 */
[----:B------:R1:W5:Y:S04]  /*e3a0*/  @!P4 LD.E.64 R46, desc[UR44][R10.64] ;  /* 0x0000002c0a2ec980 */ /* 0x000368000c101b00 */
[----:B------:R1:W5:Y:S02]  /*e3b0*/  @!P4 LD.E.64 R64, desc[UR44][R12.64] ;  /* 0x0000002c0c40c980 */ /* 0x000364000c101b00 */
.L_x_3677:
[----:B------:R-:W-:Y:S05]  /*e3c0*/  BSYNC B1 ;  /* 0x0000000000017941 */ /* 0x000fea0003800000 */
.L_x_3676:
[----:B-1---5:R-:W-:Y:S01]  /*e3d0*/  IMAD.MOV.U32 R3, RZ, RZ, R64 ;  /* 0x000000ffff037224 */ /* 0x022fe200078e0040 */
[----:B------:R-:W-:Y:S01]  /*e3e0*/  UMOV UR4, 0xffffffff ;  /* 0xffffffff00047882 */ /* 0x000fe20000000000 */
[----:B--2---:R-:W-:Y:S01]  /*e3f0*/  IMAD.MOV.U32 R4, RZ, RZ, R65 ;  /* 0x000000ffff047224 */ /* 0x004fe200078e0041 */
[----:B------:R-:W-:Y:S01]  /*e400*/  CS2R R26, SRZ ;  /* 0x00000000001a7805 */ /* 0x000fe2000001ff00 */
[----:B---3--:R-:W-:Y:S01]  /*e410*/  IMAD.MOV.U32 R5, RZ, RZ, R20 ;  /* 0x000000ffff057224 */ /* 0x008fe200078e0014 */
[----:B------:R-:W-:Y:S01]  /*e420*/  PRMT R62, R3, 0x7610, R62 ;  /* 0x00007610033e7816 */ /* 0x000fe2000000003e */
[----:B------:R-:W-:Y:S02]  /*e430*/  IMAD.MOV.U32 R10, RZ, RZ, R21 ;  /* 0x000000ffff0a7224 */ /* 0x000fe400078e0015 */
[----:B------:R-:W-:Y:S01]  /*e440*/  IMAD.MOV.U32 R3, RZ, RZ, R46 ;  /* 0x000000ffff037224 */ /* 0x000fe200078e002e */
[----:B------:R-:W-:Y:S01]  /*e450*/  PRMT R75, R4, 0x5410, R5 ;  /* 0x00005410044b7816 */ /* 0x000fe20000000005 */
[----:B------:R-:W-:Y:S01]  /*e460*/  IMAD.MOV.U32 R4, RZ, RZ, R47 ;  /* 0x000000ffff047224 */ /* 0x000fe200078e002f */
[----:B------:R-:W-:Y:S01]  /*e470*/  PRMT R76, R10, 0x7610, R76 ;  /* 0x000076100a4c7816 */ /* 0x000fe2000000004c */
[----:B------:R-:W-:Y:S01]  /*e480*/  IMAD.MOV.U32 R5, RZ, RZ, R24 ;  /* 0x000000ffff057224 */ /* 0x000fe200078e0018 */
[----:B------:R-:W-:Y:S01]  /*e490*/  PRMT R62, R62, 0x5410, R3 ;  /* 0x000054103e3e7816 */ /* 0x000fe20000000003 */
[----:B------:R-:W-:Y:S01]  /*e4a0*/  IMAD.MOV.U32 R10, RZ, RZ, R25 ;  /* 0x000000ffff0a7224 */ /* 0x000fe200078e0019 */
[----:B------:R-:W-:-:S04]  /*e4b0*/  PRMT R76, R76, 0x5410, R4 ;  /* 0x000054104c4c7816 */ /* 0x000fc80000000004 */
[----:B------:R-:W-:Y:S01]  /*e4c0*/  PRMT R77, R5, 0x5410, R10 ;  /* 0x00005410054d7816 */ /* 0x000fe2000000000a */
[----:B------:R-:W-:Y:S06]  /*e4d0*/  BRA.DIV UR4, `(.L_x_3678) ;  /* 0x0000030604e07947 */ /* 0x000fec000b800000 */
[----:B------:R1:W2:Y:S04]  /*e4e0*/  SHFL.IDX PT, R3, R7, 0x1, 0x1c1f ;  /* 0x003c1f0007037f89 */ /* 0x0002a800000e0000 */
[----:B------:R1:W3:Y:S04]  /*e4f0*/  SHFL.IDX PT, R4, R6, 0x1, 0x1c1f ;  /* 0x003c1f0006047f89 */ /* 0x0002e800000e0000 */
[----:B------:R1:W0:Y:S04]  /*e500*/  SHFL.IDX PT, R5, R9, 0x1, 0x1c1f ;  /* 0x003c1f0009057f89 */ /* 0x00022800000e0000 */
[----:B----4-:R1:W4:Y:S02]  /*e510*/  SHFL.IDX PT, R14, R8, 0x1, 0x1c1f ;  /* 0x003c1f00080e7f89 */ /* 0x01032400000e0000 */
.L_x_4020:
[----:B01----:R-:W5:Y:S01]  /*e520*/  LDL R7, [R1+0x1f4] ;  /* 0x0001f40001077983 */ /* 0x003f620000100800 */
[----:B------:R-:W-:Y:S01]  /*e530*/  VIADD R0, R0, 0x20 ;  /* 0x0000002000007836 */ /* 0x000fe20000000000 */
[----:B------:R-:W-:Y:S01]  /*e540*/  BSSY B1, `(.L_x_3679) ;  /* 0x0000021000017945 */ /* 0x000fe20003800000 */
[----:B------:R-:W-:Y:S02]  /*e550*/  CS2R R8, SRZ ;  /* 0x0000000000087805 */ /* 0x000fe4000001ff00 */
[----:B------:R-:W-:Y:S02]  /*e560*/  CS2R R12, SRZ ;  /* 0x00000000000c7805 */ /* 0x000fe4000001ff00 */
[----:B------:R-:W-:Y:S02]  /*e570*/  CS2R R10, SRZ ;  /* 0x00000000000a7805 */ /* 0x000fe4000001ff00 */
[----:B------:R-:W-:Y:S02]  /*e580*/  ISETP.GE.AND P0, PT, R0, R33, PT ;  /* 0x000000210000720c */ /* 0x000fe40003f06270 */
[----:B-----5:R-:W-:-:S04]  /*e590*/  LEA.HI R6, R7, R7, RZ, 0x1 ;  /* 0x0000000707067211 */ /* 0x020fc800078f08ff */
[----:B------:R-:W-:-:S05]  /*e5a0*/  LOP3.LUT R6, R6, 0xfffffffe, RZ, 0xc0, !PT ;  /* 0xfffffffe06067812 */ /* 0x000fca00078ec0ff */
[----:B------:R-:W-:-:S05]  /*e5b0*/  IMAD.IADD R6, R7, 0x1, -R6 ;  /* 0x0000000107067824 */ /* 0x000fca00078e0a06 */
[----:B------:R-:W-:Y:S01]  /*e5c0*/  SHF.L.U32 R7, R6, 0x1f, RZ ;  /* 0x0000001f06077819 */ /* 0x000fe200000006ff */
[----:B------:R-:W-:Y:S06]  /*e5d0*/  @P0 BRA `(.L_x_3680) ;  /* 0x00000000005c0947 */ /* 0x000fec0003800000 */
[----:B------:R-:W-:Y:S01]  /*e5e0*/  ULDC UR4, c[0x0][0x3f4] ;  /* 0x0000fd0000047ab9 */ /* 0x000fe20000000800 */
[----:B------:R-:W-:Y:S02]  /*e5f0*/  CS2R R10, SRZ ;  /* 0x00000000000a7805 */ /* 0x000fe4000001ff00 */
[----:B------:R-:W-:Y:S02]  /*e600*/  ISETP.GE.AND P4, PT, R154, UR4, PT ;  /* 0x000000049a007c0c */ /* 0x000fe4000bf86270 */
[----:B------:R-:W-:Y:S02]  /*e610*/  CS2R R8, SRZ ;  /* 0x0000000000087805 */ /* 0x000fe4000001ff00 */
[----:B------:R-:W-:Y:S02]  /*e620*/  ISETP.GE.AND P5, PT, R161, UR4, PT ;  /* 0x00000004a1007c0c */ /* 0x000fe4000bfa6270 */
[----:B------:R-:W-:-:S07]  /*e630*/  CS2R R12, SRZ ;  /* 0x00000000000c7805 */ /* 0x000fce000001ff00 */
[C---:B------:R-:W-:Y:S01]  /*e640*/  @!P4 IMAD.SHL.U32 R69, R154.reuse, 0x2, RZ ;  /* 0x000000029a45c824 */ /* 0x040fe200078e00ff */
[----:B------:R-:W-:-:S03]  /*e650*/  @!P4 SHF.L.U64.HI R0, R154, 0x1, R155 ;  /* 0x000000019a00c819 */ /* 0x000fc6000001029b */
[C---:B------:R-:W-:Y:S01]  /*e660*/  @!P5 IMAD.SHL.U32 R15, R161.reuse, 0x2, RZ ;  /* 0x00000002a10fd824 */ /* 0x040fe200078e00ff */
[----:B------:R-:W-:Y:S02]  /*e670*/  @!P5 SHF.L.U64.HI R6, R161, 0x1, R216 ;  /* 0x00000001a106d819 */ /* 0x000fe400000102d8 */
[-C--:B----4-:R-:W-:Y:S02]  /*e680*/  @!P4 IADD3 R68, P1, R14, R69.reuse, RZ ;  /* 0x000000450e44c210 */ /* 0x090fe40007f3e0ff */
[C---:B---3--:R-:W-:Y:S02]  /*e690*/  @!P4 IADD3 R66, P0, R4.reuse, R69, RZ ;  /* 0x000000450442c210 */ /* 0x048fe40007f1e0ff */
[-C--:B------:R-:W-:Y:S02]  /*e6a0*/  @!P5 IADD3 R70, P2, R4, R15.reuse, RZ ;  /* 0x0000000f0446d210 */ /* 0x080fe40007f5e0ff */
[----:B------:R-:W-:Y:S02]  /*e6b0*/  CS2R R26, SRZ ;  /* 0x00000000001a7805 */ /* 0x000fe4000001ff00 */
[----:B------:R-:W-:Y:S01]  /*e6c0*/  @!P5 IADD3 R14, P3, R14, R15, RZ ;  /* 0x0000000f0e0ed210 */ /* 0x000fe20007f7e0ff */
[----:B--2---:R-:W-:-:S02]  /*e6d0*/  @!P4 IMAD.X R67, R3, 0x1, R0, P0 ;  /* 0x000000010343c824 */ /* 0x004fc400000e0600 */
[----:B------:R-:W-:Y:S02]  /*e6e0*/  @!P5 IMAD.X R71, R3, 0x1, R6, P2 ;  /* 0x000000010347d824 */ /* 0x000fe400010e0606 */
[C---:B------:R-:W-:Y:S01]  /*e6f0*/  @!P4 IMAD.X R69, R5.reuse, 0x1, R0, P1 ;  /* 0x000000010545c824 */ /* 0x040fe200008e0600 */
[----:B------:R0:W5:Y:S01]  /*e700*/  @!P4 LD.E.64 R12, desc[UR44][R66.64] ;  /* 0x0000002c420cc980 */ /* 0x000162000c101b00 */
[----:B------:R-:W-:-:S03]  /*e710*/  @!P5 IMAD.X R15, R5, 0x1, R6, P3 ;  /* 0x00000001050fd824 */ /* 0x000fc600018e0606 */
[----:B------:R0:W5:Y:S04]  /*e720*/  @!P5 LD.E.64 R10, desc[UR44][R70.64] ;  /* 0x0000002c460ad980 */ /* 0x000168000c101b00 */
[----:B------:R0:W5:Y:S04]  /*e730*/  @!P5 LD.E.64 R8, desc[UR44][R14.64] ;  /* 0x0000002c0e08d980 */ /* 0x000168000c101b00 */
[----:B------:R0:W5:Y:S02]  /*e740*/  @!P4 LD.E.64 R26, desc[UR44][R68.64] ;  /* 0x0000002c441ac980 */ /* 0x000164000c101b00 */
.L_x_3680:
[----:B------:R-:W-:Y:S05]  /*e750*/  BSYNC B1 ;  /* 0x0000000000017941 */ /* 0x000fea0003800000 */
.L_x_3679:
[----:B------:R-:W1:Y:S01]  /*e760*/  SYNCS.PHASECHK.TRANS64.TRYWAIT P0, [R2+URZ+0x38800], R7 ;  /* 0x03880007020075a7 */ /* 0x000e62000800017f */
[----:B------:R-:W-:Y:S04]  /*e770*/  BSSY B1, `(.L_x_3681) ;  /* 0x0000002000017945 */ /* 0x000fe80003800000 */
[----:B-1----:R-:W-:Y:S05]  /*e780*/  @!P0 BRA `(.L_x_3682) ;  /* 0x0000030400a48947 */ /* 0x002fea0003800000 */
.L_x_4021:
[----:B------:R-:W-:Y:S05]  /*e790*/  BSYNC B1 ;  /* 0x0000000000017941 */ /* 0x000fea0003800000 */
.L_x_3681:
[----:B------:R-:W4:Y:S04]  /*e7a0*/  LDL R0, [R1+0x44c] ;  /* 0x00044c0001007983 */ /* 0x000f280000100800 */
[----:B------:R-:W4:Y:S01]  /*e7b0*/  LDL R5, [R1+0x70] ;  /* 0x0000700001057983 */ /* 0x000f220000100800 */
[----:B-1----:R-:W-:-:S04]  /*e7c0*/  IMAD R2, R157, 0x2, R2 ;  /* 0x000000029d027824 */ /* 0x002fc800078e0202 */
[----:B--2---:R-:W-:Y:S02]  /*e7d0*/  VIADD R3, R2, 0x20400 ;  /* 0x0002040002037836 */ /* 0x004fe40000000000 */
[----:B---3-5:R-:W-:Y:S02]  /*e7e0*/  IMAD.MOV.U32 R4, RZ, RZ, R26 ;  /* 0x000000ffff047224 */ /* 0x028fe400078e001a */
[----:B------:R-:W-:-:S05]  /*e7f0*/  IMAD.MOV.U32 R6, RZ, RZ, R8 ;  /* 0x000000ffff067224 */ /* 0x000fca00078e0008 */
[----:B0---4-:R-:W-:Y:S01]  /*e800*/  PRMT R14, R4, 0x5410, R6 ;  /* 0x00005410040e7816 */ /* 0x011fe20000000006 */
[----:B------:R-:W-:Y:S02]  /*e810*/  IMAD.MOV.U32 R4, RZ, RZ, R9 ;  /* 0x000000ffff047224 */ /* 0x000fe400078e0009 */
[----:B------:R-:W-:Y:S02]  /*e820*/  IMAD.MOV.U32 R6, RZ, RZ, R10 ;  /* 0x000000ffff067224 */ /* 0x000fe400078e000a */
[----:B------:R-:W-:Y:S01]  /*e830*/  IMAD.MOV.U32 R7, RZ, RZ, R11 ;  /* 0x000000ffff077224 */ /* 0x000fe200078e000b */
[----:B------:R-:W-:Y:S01]  /*e840*/  BSSY B1, `(.L_x_3683) ;  /* 0x000006b000017945 */ /* 0x000fe20003800000 */
[----:B------:R-:W-:Y:S01]  /*e850*/  LOP3.LUT P0, RZ, R0, 0x1000, RZ, 0xc0, !PT ;  /* 0x0000100000ff7812 */ /* 0x000fe2000780c0ff */
[----:B------:R-:W-:-:S12]  /*e860*/  VIADD R0, R2, 0x20440 ;  /* 0x0002044002007836 */ /* 0x000fd80000000000 */
[----:B------:R-:W-:Y:S02]  /*e870*/  @P0 VIADD R0, R3, 0xffffffc0 ;  /* 0xffffffc003000836 */ /* 0x000fe40000000000 */
[----:B------:R-:W-:-:S05]  /*e880*/  IMAD R3, R5, -0x40, R33 ;  /* 0xffffffc005037824 */ /* 0x000fca00078e0221 */
[----:B------:R-:W-:-:S04]  /*e890*/  VIMNMX R74, R3, 0x40, PT ;  /* 0x00000040034a7848 */ /* 0x000fc80003fe0100 */
[----:B------:R-:W-:Y:S01]  /*e8a0*/  ISETP.GE.AND P0, PT, R152, R74, PT ;  /* 0x0000004a9800720c */ /* 0x000fe20003f06270 */
[----:B------:R-:W-:Y:S01]  /*e8b0*/  IMAD.MOV.U32 R5, RZ, RZ, R27 ;  /* 0x000000ffff057224 */ /* 0x000fe200078e001b */
[----:B------:R-:W-:Y:S01]  /*e8c0*/  PRMT R3, R3, 0x5410, R4 ;  /* 0x0000541003037816 */ /* 0x000fe20000000004 */
[----:B------:R-:W-:-:S03]  /*e8d0*/  IMAD.MOV.U32 R4, RZ, RZ, R12 ;  /* 0x000000ffff047224 */ /* 0x000fc600078e000c */
[----:B------:R-:W-:Y:S01]  /*e8e0*/  PRMT R15, R15, 0x5410, R5 ;  /* 0x000054100f0f7816 */ /* 0x000fe20000000005 */
[----:B------:R-:W-:Y:S01]  /*e8f0*/  IMAD.MOV.U32 R5, RZ, RZ, R13 ;  /* 0x000000ffff057224 */ /* 0x000fe200078e000d */
[----:B------:R-:W-:Y:S02]  /*e900*/  PRMT R3, R7, 0x7610, R3 ;  /* 0x0000761007037816 */ /* 0x000fe40000000003 */
[----:B------:R-:W-:Y:S02]  /*e910*/  PRMT R15, R6, 0x7610, R15 ;  /* 0x00007610060f7816 */ /* 0x000fe4000000000f */
[----:B------:R-:W-:Y:S01]  /*e920*/  PRMT R78, R4, 0x5410, R5 ;  /* 0x00005410044e7816 */ /* 0x000fe20000000005 */
[----:B------:R-:W-:Y:S06]  /*e930*/  @P0 BRA `(.L_x_3684) ;  /* 0x00000004006c0947 */ /* 0x000fec0003800000 */
[----:B------:R-:W0:Y:S01]  /*e940*/  LDC R4, c[0x0][0x3f4] ;  /* 0x0000fd00ff047b82 */ /* 0x000e220000000800 */
[----:B------:R-:W-:Y:S01]  /*e950*/  BSSY B2, `(.L_x_3685) ;  /* 0x000002e000027945 */ /* 0x000fe20003800000 */
[-C--:B0-----:R-:W-:Y:S02]  /*e960*/  ISETP.GE.AND P0, PT, R154, R4.reuse, PT ;  /* 0x000000049a00720c */ /* 0x081fe40003f06270 */
[----:B------:R-:W-:-:S11]  /*e970*/  ISETP.GE.AND P1, PT, R161, R4, PT ;  /* 0x00000004a100720c */ /* 0x000fd60003f26270 */
[----:B------:R-:W-:Y:S05]  /*e980*/  @P0 BRA `(.L_x_3686) ;  /* 0x0000000000a80947 */ /* 0x000fea0003800000 */
[----:B------:R-:W0:Y:S01]  /*e990*/  LDS.128 R4, [R2+0x20400] ;  /* 0x0204000002047984 */ /* 0x000e220000000c00 */
[--C-:B------:R-:W-:Y:S01]  /*e9a0*/  SHF.R.U64 R73, R46, 0x10, R47.reuse ;  /* 0x000000102e497819 */ /* 0x100fe2000000122f */
[--C-:B------:R-:W-:Y:S01]  /*e9b0*/  HADD2.F32 R66, -RZ, R62.reuse.H0_H0 ;  /* 0x2000003eff427230 */ /* 0x100fe20000004100 */
[----:B------:R-:W-:Y:S02]  /*e9c0*/  SHF.R.U32.HI R46, RZ, 0x10, R47 ;  /* 0x00000010ff2e7819 */ /* 0x000fe4000001162f */
[--C-:B------:R-:W-:Y:S02]  /*e9d0*/  SHF.R.U32.HI R67, RZ, 0x10, R65.reuse ;  /* 0x00000010ff437819 */ /* 0x100fe40000011641 */
[----:B------:R-:W-:Y:S01]  /*e9e0*/  SHF.R.U64 R69, R64, 0x10, R65 ;  /* 0x0000001040457819 */ /* 0x000fe20000001241 */
[----:B------:R-:W-:Y:S02]  /*e9f0*/  HADD2.F32 R64, -RZ, R62.H1_H1 ;  /* 0x3000003eff407230 */ /* 0x000fe40000004100 */
[----:B------:R-:W-:-:S02]  /*ea00*/  HADD2.F32 R67, -RZ, R67.H0_H0 ;  /* 0x20000043ff437230 */ /* 0x000fc40000004100 */
[----:B------:R-:W-:Y:S02]  /*ea10*/  HADD2.F32 R65, -RZ, R46.H0_H0 ;  /* 0x2000002eff417230 */ /* 0x000fe40000004100 */
[--C-:B0-----:R-:W-:Y:S02]  /*ea20*/  HADD2.F32 R47, -RZ, R7.reuse.H0_H0 ;  /* 0x20000007ff2f7230 */ /* 0x101fe40000004100 */
[----:B------:R-:W-:Y:S02]  /*ea30*/  HADD2.F32 R62, -RZ, R7.H1_H1 ;  /* 0x30000007ff3e7230 */ /* 0x000fe40000004100 */
[--C-:B------:R-:W-:Y:S02]  /*ea40*/  HADD2.F32 R7, -RZ, R4.reuse.H0_H0 ;  /* 0x20000004ff077230 */ /* 0x100fe40000004100 */
[----:B------:R-:W-:Y:S02]  /*ea50*/  HADD2.F32 R4, -RZ, R4.H1_H1 ;  /* 0x30000004ff047230 */ /* 0x000fe40000004100 */
[C---:B------:R-:W-:Y:S01]  /*ea60*/  FMUL.FTZ R68, R62.reuse, R67 ;  /* 0x000000433e447220 */ /* 0x040fe20000410000 */
[----:B------:R-:W-:Y:S01]  /*ea70*/  FMUL.FTZ R72, R62, R65 ;  /* 0x000000413e487220 */ /* 0x000fe20000410000 */
[----:B------:R-:W-:-:S02]  /*ea80*/  HADD2.F32 R33, -RZ, R6.H0_H0 ;  /* 0x20000006ff217230 */ /* 0x000fc40000004100 */
[C---:B------:R-:W-:Y:S01]  /*ea90*/  FMUL.FTZ R62, R4.reuse, R66 ;  /* 0x00000042043e7220 */ /* 0x040fe20000410000 */
[----:B------:R-:W-:Y:S02]  /*eaa0*/  HADD2.F32 R46, -RZ, R6.H1_H1 ;  /* 0x30000006ff2e7230 */ /* 0x000fe40000004100 */
[C---:B------:R-:W-:Y:S01]  /*eab0*/  FFMA.FTZ R70, R47.reuse, R65, -R68 ;  /* 0x000000412f467223 */ /* 0x040fe20000010844 */
[--C-:B------:R-:W-:Y:S02]  /*eac0*/  HADD2.F32 R6, -RZ, R5.reuse.H0_H0 ;  /* 0x20000005ff067230 */ /* 0x100fe40000004100 */
[----:B------:R-:W-:Y:S01]  /*ead0*/  FFMA.FTZ R71, R47, R67, R72 ;  /* 0x000000432f477223 */ /* 0x000fe20000010048 */
[-C--:B------:R-:W-:Y:S01]  /*eae0*/  FMUL.FTZ R68, R4, R64.reuse ;  /* 0x0000004004447220 */ /* 0x080fe20000410000 */
[----:B------:R-:W-:Y:S01]  /*eaf0*/  FFMA.FTZ R65, R7, R64, -R62 ;  /* 0x0000004007417223 */ /* 0x000fe2000001083e */
[----:B------:R-:W-:Y:S02]  /*eb00*/  HADD2.F32 R5, -RZ, R5.H1_H1 ;  /* 0x30000005ff057230 */ /* 0x000fe40000004100 */
[----:B------:R-:W-:-:S02]  /*eb10*/  HADD2.F32 R64, -RZ, R75.H0_H0 ;  /* 0x2000004bff407230 */ /* 0x000fc40000004100 */
[----:B------:R-:W-:Y:S01]  /*eb20*/  FFMA.FTZ R68, R7, R66, R68 ;  /* 0x0000004207447223 */ /* 0x000fe20000010044 */
[----:B------:R-:W-:Y:S02]  /*eb30*/  HADD2.F32 R47, -RZ, R76.H1_H1 ;  /* 0x3000004cff2f7230 */ /* 0x000fe40000004100 */
[----:B------:R-:W-:Y:S02]  /*eb40*/  HADD2.F32 R62, -RZ, R69.H0_H0 ;  /* 0x20000045ff3e7230 */ /* 0x000fe40000004100 */
[C---:B------:R-:W-:Y:S01]  /*eb50*/  FMUL.FTZ R66, R46.reuse, R64 ;  /* 0x000000402e427220 */ /* 0x040fe20000410000 */
[----:B------:R-:W-:Y:S02]  /*eb60*/  HADD2.F32 R4, -RZ, R73.H0_H0 ;  /* 0x20000049ff047230 */ /* 0x000fe40000004100 */
[-C--:B------:R-:W-:Y:S01]  /*eb70*/  FMUL.FTZ R69, R46, R47.reuse ;  /* 0x0000002f2e457220 */ /* 0x080fe20000410000 */
[----:B------:R-:W-:Y:S01]  /*eb80*/  FMUL.FTZ R7, R5, R62 ;  /* 0x0000003e05077220 */ /* 0x000fe20000410000 */
[----:B------:R-:W-:Y:S01]  /*eb90*/  FFMA.FTZ R66, R33, R47, -R66 ;  /* 0x0000002f21427223 */ /* 0x000fe20000010842 */
[----:B------:R-:W-:Y:S01]  /*eba0*/  FMUL.FTZ R67, R5, R4 ;  /* 0x0000000405437220 */ /* 0x000fe20000410000 */
[----:B------:R-:W-:Y:S01]  /*ebb0*/  FFMA.FTZ R69, R33, R64, R69 ;  /* 0x0000004021457223 */ /* 0x000fe20000010045 */
[C---:B------:R-:W-:Y:S01]  /*ebc0*/  FFMA.FTZ R5, R6.reuse, R4, -R7 ;  /* 0x0000000406057223 */ /* 0x040fe20000010807 */
[----:B------:R-:W-:Y:S01]  /*ebd0*/  F2FP.F16.F32.PACK_AB R7, R71, R70 ;  /* 0x000000464707723e */ /* 0x000fe200000000ff */
[----:B------:R-:W-:Y:S01]  /*ebe0*/  FFMA.FTZ R62, R6, R62, R67 ;  /* 0x0000003e063e7223 */ /* 0x000fe20000010043 */
[----:B------:R-:W-:-:S02]  /*ebf0*/  F2FP.F16.F32.PACK_AB R4, R68, R65 ;  /* 0x000000414404723e */ /* 0x000fc400000000ff */
[----:B------:R-:W-:Y:S02]  /*ec00*/  F2FP.F16.F32.PACK_AB R6, R69, R66 ;  /* 0x000000424506723e */ /* 0x000fe400000000ff */
[----:B------:R-:W-:-:S05]  /*ec10*/  F2FP.F16.F32.PACK_AB R5, R62, R5 ;  /* 0x000000053e05723e */ /* 0x000fca00000000ff */
[----:B------:R0:W-:Y:S02]  /*ec20*/  STS.128 [R2+0x20400], R4 ;  /* 0x0204000402007388 */ /* 0x0001e40000000c00 */
.L_x_3686:
[----:B------:R-:W-:Y:S05]  /*ec30*/  BSYNC B2 ;  /* 0x0000000000027941 */ /* 0x000fea0003800000 */
.L_x_3685:
[----:B------:R-:W-:Y:S05]  /*ec40*/  @P1 BRA `(.L_x_3684) ;  /* 0x0000000000a81947 */ /* 0x000fea0003800000 */
[----:B0-----:R-:W0:Y:S01]  /*ec50*/  LDS.128 R4, [R0] ;  /* 0x0000000000047984 */ /* 0x001e220000000c00 */
[----:B------:R-:W-:Y:S01]  /*ec60*/  SHF.R.U32.HI R62, RZ, 0x10, R21 ;  /* 0x00000010ff3e7819 */ /* 0x000fe20000011615 */
[----:B------:R-:W-:Y:S01]  /*ec70*/  HADD2.F32 R47, -RZ, R75.H1_H1 ;  /* 0x3000004bff2f7230 */ /* 0x000fe20000004100 */
[--C-:B------:R-:W-:Y:S01]  /*ec80*/  SHF.R.U32.HI R46, RZ, 0x10, R25.reuse ;  /* 0x00000010ff2e7819 */ /* 0x100fe20000011619 */
[----:B------:R-:W-:Y:S01]  /*ec90*/  HADD2.F32 R33, -RZ, R77.H0_H0 ;  /* 0x2000004dff217230 */ /* 0x000fe20000004100 */
[----:B------:R-:W-:Y:S01]  /*eca0*/  SHF.R.U64 R69, R24, 0x10, R25 ;  /* 0x0000001018457819 */ /* 0x000fe20000001219 */
[----:B------:R-:W-:Y:S01]  /*ecb0*/  HADD2.F32 R62, -RZ, R62.H0_H0 ;  /* 0x2000003eff3e7230 */ /* 0x000fe20000004100 */
[----:B------:R-:W-:Y:S01]  /*ecc0*/  SHF.R.U64 R68, R20, 0x10, R21 ;  /* 0x0000001014447819 */ /* 0x000fe20000001215 */
[----:B------:R-:W-:Y:S02]  /*ecd0*/  HADD2.F32 R46, -RZ, R46.H0_H0 ;  /* 0x2000002eff2e7230 */ /* 0x000fe40000004100 */
[----:B0-----:R-:W-:-:S02]  /*ece0*/  HADD2.F32 R24, -RZ, R7.H0_H0 ;  /* 0x20000007ff187230 */ /* 0x001fc40000004100 */
[----:B------:R-:W-:Y:S02]  /*ecf0*/  HADD2.F32 R25, -RZ, R7.H1_H1 ;  /* 0x30000007ff197230 */ /* 0x000fe40000004100 */
[--C-:B------:R-:W-:Y:S02]  /*ed00*/  HADD2.F32 R7, -RZ, R4.reuse.H0_H0 ;  /* 0x20000004ff077230 */ /* 0x100fe40000004100 */
[----:B------:R-:W-:Y:S02]  /*ed10*/  HADD2.F32 R4, -RZ, R4.H1_H1 ;  /* 0x30000004ff047230 */ /* 0x000fe40000004100 */
[C---:B------:R-:W-:Y:S01]  /*ed20*/  FMUL.FTZ R65, R25.reuse, R62 ;  /* 0x0000003e19417220 */ /* 0x040fe20000410000 */
[----:B------:R-:W-:Y:S01]  /*ed30*/  FMUL.FTZ R25, R25, R46 ;  /* 0x0000002e19197220 */ /* 0x000fe20000410000 */
[--C-:B------:R-:W-:Y:S02]  /*ed40*/  HADD2.F32 R20, -RZ, R6.reuse.H0_H0 ;  /* 0x20000006ff147230 */ /* 0x100fe40000004100 */
[----:B------:R-:W-:Y:S01]  /*ed50*/  FMUL.FTZ R64, R4, R47 ;  /* 0x0000002f04407220 */ /* 0x000fe20000410000 */
[----:B------:R-:W-:-:S02]  /*ed60*/  HADD2.F32 R21, -RZ, R6.H1_H1 ;  /* 0x30000006ff157230 */ /* 0x000fc40000004100 */
[C---:B------:R-:W-:Y:S01]  /*ed70*/  FFMA.FTZ R66, R24.reuse, R46, -R65 ;  /* 0x0000002e18427223 */ /* 0x040fe20000010841 */
[--C-:B------:R-:W-:Y:S02]  /*ed80*/  HADD2.F32 R6, -RZ, R5.reuse.H0_H0 ;  /* 0x20000005ff067230 */ /* 0x100fe40000004100 */
[----:B------:R-:W-:Y:S01]  /*ed90*/  FFMA.FTZ R67, R24, R62, R25 ;  /* 0x0000003e18437223 */ /* 0x000fe20000010019 */
[-C--:B------:R-:W-:Y:S01]  /*eda0*/  FMUL.FTZ R46, R4, R33.reuse ;  /* 0x00000021042e7220 */ /* 0x080fe20000410000 */
[C---:B------:R-:W-:Y:S01]  /*edb0*/  FFMA.FTZ R64, R7.reuse, R33, -R64 ;  /* 0x0000002107407223 */ /* 0x040fe20000010840 */
[----:B------:R-:W-:Y:S02]  /*edc0*/  HADD2.F32 R5, -RZ, R5.H1_H1 ;  /* 0x30000005ff057230 */ /* 0x000fe40000004100 */
[----:B------:R-:W-:Y:S02]  /*edd0*/  HADD2.F32 R33, -RZ, R76.H0_H0 ;  /* 0x2000004cff217230 */ /* 0x000fe40000004100 */
[----:B------:R-:W-:Y:S01]  /*ede0*/  FFMA.FTZ R47, R7, R47, R46 ;  /* 0x0000002f072f7223 */ /* 0x000fe2000001002e */
[----:B------:R-:W-:-:S02]  /*edf0*/  HADD2.F32 R24, -RZ, R77.H1_H1 ;  /* 0x3000004dff187230 */ /* 0x000fc40000004100 */
[----:B------:R-:W-:Y:S02]  /*ee00*/  HADD2.F32 R25, -RZ, R68.H0_H0 ;  /* 0x20000044ff197230 */ /* 0x000fe40000004100 */
[C---:B------:R-:W-:Y:S01]  /*ee10*/  FMUL.FTZ R65, R21.reuse, R33 ;  /* 0x0000002115417220 */ /* 0x040fe20000410000 */
[----:B------:R-:W-:Y:S02]  /*ee20*/  HADD2.F32 R4, -RZ, R69.H0_H0 ;  /* 0x20000045ff047230 */ /* 0x000fe40000004100 */
        /* <DEDUP_REMOVED lines=8> */
[----:B------:R-:W-:-:S02]  /*eeb0*/  F2FP.F16.F32.PACK_AB R4, R47, R64 ;  /* 0x000000402f04723e */ /* 0x000fc400000000ff */
[----:B------:R-:W-:Y:S02]  /*eec0*/  F2FP.F16.F32.PACK_AB R6, R62, R65 ;  /* 0x000000413e06723e */ /* 0x000fe400000000ff */
[----:B------:R-:W-:-:S05]  /*eed0*/  F2FP.F16.F32.PACK_AB R5, R46, R5 ;  /* 0x000000052e05723e */ /* 0x000fca00000000ff */
[----:B------:R1:W-:Y:S02]  /*eee0*/  STS.128 [R0], R4 ;  /* 0x0000000400007388 */ /* 0x0003e40000000c00 */
.L_x_3684:
[----:B------:R-:W-:Y:S05]  /*eef0*/  BSYNC B1 ;  /* 0x0000000000017941 */ /* 0x000fea0003800000 */
.L_x_3683:
        /* <DEDUP_REMOVED lines=8> */
[----:B------:R-:W-:Y:S01]  /*ef80*/  SHF.R.U32.HI R25, RZ, 0x10, R13 ;  /* 0x00000010ff197819 */ /* 0x000fe2000001160d */
[----:B------:R-:W-:Y:S01]  /*ef90*/  HADD2.F32 R24, -RZ, R78.H0_H0 ;  /* 0x2000004eff187230 */ /* 0x000fe20000004100 */
[--C-:B------:R-:W-:Y:S01]  /*efa0*/  SHF.R.U64 R47, R26, 0x10, R27.reuse ;  /* 0x000000101a2f7819 */ /* 0x100fe2000000121b */
[----:B------:R-:W-:Y:S01]  /*efb0*/  HADD2.F32 R26, -RZ, R14.H0_H0 ;  /* 0x2000000eff1a7230 */ /* 0x000fe20000004100 */
[----:B------:R-:W-:Y:S01]  /*efc0*/  SHF.R.U32.HI R27, RZ, 0x10, R27 ;  /* 0x00000010ff1b7819 */ /* 0x000fe2000001161b */
[----:B------:R-:W-:Y:S01]  /*efd0*/  HADD2.F32 R25, -RZ, R25.H0_H0 ;  /* 0x20000019ff197230 */ /* 0x000fe20000004100 */
[----:B------:R-:W-:-:S03]  /*efe0*/  SHF.R.U64 R65, R12, 0x10, R13 ;  /* 0x000000100c417819 */ /* 0x000fc6000000120d */
        /* <DEDUP_REMOVED lines=8> */
[----:B------:R-:W-:Y:S01]  /*f070*/  FMUL.FTZ R46, R4, R26 ;  /* 0x0000001a042e7220 */ /* 0x000fe20000410000 */
[----:B------:R-:W-:Y:S01]  /*f080*/  FFMA.FTZ R64, R20, R27, R62 ;  /* 0x0000001b14407223 */ /* 0x000fe2000001003e */
[----:B------:R-:W-:Y:S02]  /*f090*/  HADD2.F32 R13, -RZ, R6.H1_H1 ;  /* 0x30000006ff0d7230 */ /* 0x000fe40000004100 */
[-C--:B------:R-:W-:Y:S01]  /*f0a0*/  FMUL.FTZ R62, R4, R24.reuse ;  /* 0x00000018043e7220 */ /* 0x080fe20000410000 */
[C---:B------:R-:W-:Y:S01]  /*f0b0*/  FFMA.FTZ R46, R7.reuse, R24, -R46 ;  /* 0x00000018072e7223 */ /* 0x040fe2000001082e */
[----:B------:R-:W-:Y:S02]  /*f0c0*/  HADD2.F32 R6, -RZ, R5.H0_H0 ;  /* 0x20000005ff067230 */ /* 0x000fe40000004100 */
[----:B------:R-:W-:Y:S01]  /*f0d0*/  FFMA.FTZ R33, R20, R25, -R33 ;  /* 0x0000001914217223 */ /* 0x000fe20000010821 */
[----:B------:R-:W-:Y:S02]  /*f0e0*/  HADD2.F32 R24, -RZ, R15.H1_H1 ;  /* 0x3000000fff187230 */ /* 0x000fe40000004100 */
[----:B------:R-:W-:Y:S01]  /*f0f0*/  FFMA.FTZ R25, R7, R26, R62 ;  /* 0x0000001a07197223 */ /* 0x000fe2000001003e */
[----:B------:R-:W-:-:S02]  /*f100*/  HADD2.F32 R5, -RZ, R5.H1_H1 ;  /* 0x30000005ff057230 */ /* 0x000fc40000004100 */
[----:B------:R-:W-:Y:S02]  /*f110*/  HADD2.F32 R20, -RZ, R78.H1_H1 ;  /* 0x3000004eff147230 */ /* 0x000fe40000004100 */
[C---:B------:R-:W-:Y:S01]  /*f120*/  FMUL.FTZ R27, R13.reuse, R24 ;  /* 0x000000180d1b7220 */ /* 0x040fe20000410000 */
[----:B------:R-:W-:Y:S02]  /*f130*/  HADD2.F32 R21, -RZ, R47.H0_H0 ;  /* 0x2000002fff157230 */ /* 0x000fe40000004100 */
[----:B------:R-:W-:Y:S02]  /*f140*/  HADD2.F32 R4, -RZ, R65.H0_H0 ;  /* 0x20000041ff047230 */ /* 0x000fe40000004100 */
[-C--:B------:R-:W-:Y:S01]  /*f150*/  FMUL.FTZ R13, R13, R20.reuse ;  /* 0x000000140d0d7220 */ /* 0x080fe20000410000 */
[C---:B------:R-:W-:Y:S01]  /*f160*/  FFMA.FTZ R27, R12.reuse, R20, -R27 ;  /* 0x000000140c1b7223 */ /* 0x040fe2000001081b */
[C---:B------:R-:W-:Y:S01]  /*f170*/  FMUL.FTZ R7, R5.reuse, R21 ;  /* 0x0000001505077220 */ /* 0x040fe20000410000 */
[----:B------:R-:W-:Y:S01]  /*f180*/  FMUL.FTZ R26, R5, R4 ;  /* 0x00000004051a7220 */ /* 0x000fe20000410000 */
[----:B------:R-:W-:-:S02]  /*f190*/  FFMA.FTZ R12, R12, R24, R13 ;  /* 0x000000180c0c7223 */ /* 0x000fc4000001000d */
[----:B------:R-:W-:Y:S01]  /*f1a0*/  FFMA.FTZ R5, R6, R4, -R7 ;  /* 0x0000000406057223 */ /* 0x000fe20000010807 */
[----:B------:R-:W-:Y:S01]  /*f1b0*/  F2FP.F16.F32.PACK_AB R7, R64, R33 ;  /* 0x000000214007723e */ /* 0x000fe200000000ff */
[----:B------:R-:W-:Y:S01]  /*f1c0*/  FFMA.FTZ R26, R6, R21, R26 ;  /* 0x00000015061a7223 */ /* 0x000fe2000001001a */
[----:B------:R-:W-:Y:S02]  /*f1d0*/  F2FP.F16.F32.PACK_AB R4, R25, R46 ;  /* 0x0000002e1904723e */ /* 0x000fe400000000ff */
[----:B------:R-:W-:Y:S02]  /*f1e0*/  F2FP.F16.F32.PACK_AB R6, R12, R27 ;  /* 0x0000001b0c06723e */ /* 0x000fe400000000ff */
[----:B------:R-:W-:-:S05]  /*f1f0*/  F2FP.F16.F32.PACK_AB R5, R26, R5 ;  /* 0x000000051a05723e */ /* 0x000fca00000000ff */
[----:B------:R0:W-:Y:S02]  /*f200*/  STS.128 [R2+0x21400], R4 ;  /* 0x0214000402007388 */ /* 0x0001e40000000c00 */
.L_x_3689:
[----:B------:R-:W-:Y:S05]  /*f210*/  BSYNC B1 ;  /* 0x0000000000017941 */ /* 0x000fea0003800000 */
.L_x_3688:
[----:B------:R-:W-:Y:S05]  /*f220*/  @P1 BRA `(.L_x_3687) ;  /* 0x0000001400881947 */ /* 0x000fea0003800000 */
[----:B0-----:R-:W0:Y:S01]  /*f230*/  LDS.128 R4, [R0+0x1000] ;  /* 0x0010000000047984 */ /* 0x001e220000000c00 */
[----:B------:R-:W-:Y:S01]  /*f240*/  SHF.R.U32.HI R12, RZ, 0x10, R9 ;  /* 0x00000010ff0c7819 */ /* 0x000fe20000011609 */
[----:B------:R-:W-:Y:S01]  /*f250*/  HADD2.F32 R13, -RZ, R14.H1_H1 ;  /* 0x3000000eff0d7230 */ /* 0x000fe20000004100 */
[--C-:B------:R-:W-:Y:S01]  /*f260*/  SHF.R.U64 R24, R10, 0x10, R11.reuse ;  /* 0x000000100a187819 */ /* 0x100fe2000000120b */
[----:B------:R-:W-:Y:S01]  /*f270*/  HADD2.F32 R15, -RZ, R15.H0_H0 ;  /* 0x2000000fff0f7230 */ /* 0x000fe20000004100 */
[----:B------:R-:W-:Y:S01]  /*f280*/  SHF.R.U32.HI R11, RZ, 0x10, R11 ;  /* 0x00000010ff0b7819 */ /* 0x000fe2000001160b */
[----:B------:R-:W-:Y:S01]  /*f290*/  HADD2.F32 R12, -RZ, R12.H0_H0 ;  /* 0x2000000cff0c7230 */ /* 0x000fe20000004100 */
[----:B------:R-:W-:-:S03]  /*f2a0*/  SHF.R.U64 R20, R8, 0x10, R9 ;  /* 0x0000001008147819 */ /* 0x000fc60000001209 */
[----:B------:R-:W-:Y:S02]  /*f2b0*/  HADD2.F32 R11, -RZ, R11.H0_H0 ;  /* 0x2000000bff0b7230 */ /* 0x000fe40000004100 */
[--C-:B0-----:R-:W-:Y:S02]  /*f2c0*/  HADD2.F32 R10, -RZ, R7.reuse.H1_H1 ;  /* 0x30000007ff0a7230 */ /* 0x101fe40000004100 */
[----:B------:R-:W-:Y:S02]  /*f2d0*/  HADD2.F32 R9, -RZ, R7.H0_H0 ;  /* 0x20000007ff097230 */ /* 0x000fe40000004100 */
[--C-:B------:R-:W-:Y:S02]  /*f2e0*/  HADD2.F32 R2, -RZ, R4.reuse.H0_H0 ;  /* 0x20000004ff027230 */ /* 0x100fe40000004100 */
[C---:B------:R-:W-:Y:S01]  /*f2f0*/  FMUL.FTZ R14, R10.reuse, R12 ;  /* 0x0000000c0a0e7220 */ /* 0x040fe20000410000 */
[----:B------:R-:W-:Y:S02]  /*f300*/  HADD2.F32 R4, -RZ, R4.H1_H1 ;  /* 0x30000004ff047230 */ /* 0x000fe40000004100 */
[----:B------:R-:W-:Y:S01]  /*f310*/  FMUL.FTZ R25, R10, R11 ;  /* 0x0000000b0a197220 */ /* 0x000fe20000410000 */
[----:B------:R-:W-:-:S02]  /*f320*/  HADD2.F32 R7, -RZ, R6.H0_H0 ;  /* 0x20000006ff077230 */ /* 0x000fc40000004100 */
[C---:B------:R-:W-:Y:S01]  /*f330*/  FFMA.FTZ R14, R9.reuse, R11, -R14 ;  /* 0x0000000b090e7223 */ /* 0x040fe2000001080e */
[----:B------:R-:W-:Y:S02]  /*f340*/  HADD2.F32 R8, -RZ, R6.H1_H1 ;  /* 0x30000006ff087230 */ /* 0x000fe40000004100 */
[C---:B------:R-:W-:Y:S01]  /*f350*/  FMUL.FTZ R21, R4.reuse, R13 ;  /* 0x0000000d04157220 */ /* 0x040fe20000410000 */
[-C--:B------:R-:W-:Y:S01]  /*f360*/  FMUL.FTZ R11, R4, R15.reuse ;  /* 0x0000000f040b7220 */ /* 0x080fe20000410000 */
[----:B------:R-:W-:Y:S02]  /*f370*/  HADD2.F32 R6, -RZ, R5.H0_H0 ;  /* 0x20000005ff067230 */ /* 0x000fe40000004100 */
[----:B------:R-:W-:Y:S01]  /*f380*/  FFMA.FTZ R25, R9, R12, R25 ;  /* 0x0000000c09197223 */ /* 0x000fe20000010019 */
[--C-:B------:R-:W-:Y:S02]  /*f390*/  HADD2.F32 R10, -RZ, R3.reuse.H1_H1 ;  /* 0x30000003ff0a7230 */ /* 0x100fe40000004100 */
[----:B------:R-:W-:Y:S01]  /*f3a0*/  FFMA.FTZ R21, R2, R15, -R21 ;  /* 0x0000000f02157223 */ /* 0x000fe20000010815 */
[----:B------:R-:W-:-:S02]  /*f3b0*/  HADD2.F32 R4, -RZ, R3.H0_H0 ;  /* 0x20000003ff047230 */ /* 0x000fc40000004100 */
[----:B------:R-:W-:Y:S01]  /*f3c0*/  FFMA.FTZ R2, R2, R13, R11 ;  /* 0x0000000d02027223 */ /* 0x000fe2000001000b */
[----:B------:R-:W-:Y:S02]  /*f3d0*/  HADD2.F32 R5, -RZ, R5.H1_H1 ;  /* 0x30000005ff057230 */ /* 0x000fe40000004100 */
[C---:B------:R-:W-:Y:S01]  /*f3e0*/  FMUL.FTZ R12, R8.reuse, R10 ;  /* 0x0000000a080c7220 */ /* 0x040fe20000410000 */
[----:B------:R-:W-:Y:S02]  /*f3f0*/  HADD2.F32 R9, -RZ, R20.H0_H0 ;  /* 0x20000014ff097230 */ /* 0x000fe40000004100 */
[-C--:B------:R-:W-:Y:S01]  /*f400*/  FMUL.FTZ R13, R8, R4.reuse ;  /* 0x00000004080d7220 */ /* 0x080fe20000410000 */
[----:B------:R-:W-:Y:S02]  /*f410*/  HADD2.F32 R3, -RZ, R24.H0_H0 ;  /* 0x20000018ff037230 */ /* 0x000fe40000004100 */
[----:B------:R-:W-:Y:S01]  /*f420*/  FFMA.FTZ R12, R7, R4, -R12 ;  /* 0x00000004070c7223 */ /* 0x000fe2000001080c */
[----:B------:R-:W-:Y:S01]  /*f430*/  F2FP.F16.F32.PACK_AB R4, R2, R21 ;  /* 0x000000150204723e */ /* 0x000fe200000000ff */
[----:B------:R-:W-:Y:S01]  /*f440*/  FMUL.FTZ R11, R5, R9 ;  /* 0x00000009050b7220 */ /* 0x000fe20000410000 */
[----:B------:R-:W-:Y:S01]  /*f450*/  FFMA.FTZ R13, R7, R10, R13 ;  /* 0x0000000a070d7223 */ /* 0x000fe2000001000d */
[-C--:B------:R-:W-:Y:S01]  /*f460*/  FMUL.FTZ R8, R5, R3.reuse ;  /* 0x0000000305087220 */ /* 0x080fe20000410000 */
[----:B------:R-:W-:Y:S01]  /*f470*/  F2FP.F16.F32.PACK_AB R7, R25, R14 ;  /* 0x0000000e1907723e */ /* 0x000fe200000000ff */
[----:B------:R-:W-:-:S02]  /*f480*/  FFMA.FTZ R5, R6, R3, -R11 ;  /* 0x0000000306057223 */ /* 0x000fc4000001080b */
[----:B------:R-:W-:Y:S01]  /*f490*/  FFMA.FTZ R8, R6, R9, R8 ;  /* 0x0000000906087223 */ /* 0x000fe20000010008 */
[----:B------:R-:W-:-:S04]  /*f4a0*/  F2FP.F16.F32.PACK_AB R6, R13, R12 ;  /* 0x0000000c0d06723e */ /* 0x000fc800000000ff */
[----:B------:R-:W-:-:S05]  /*f4b0*/  F2FP.F16.F32.PACK_AB R5, R8, R5 ;  /* 0x000000050805723e */ /* 0x000fca00000000ff */
[----:B------:R2:W-:Y:S01]  /*f4c0*/  STS.128 [R0+0x1000], R4 ;  /* 0x0010000400007388 */ /* 0x0005e20000000c00 */
[----:B------:R-:W-:Y:S05]  /*f4d0*/  BRA `(.L_x_3687) ;  /* 0x0000001000dc7947 */ /* 0x000fea0003800000 */
.L_x_3674:
        /* <DEDUP_REMOVED lines=30> */
[----:B------:R-:W0:Y:S01]  /*f6c0*/  LDC R71, c[0x0][0x3f4] ;  /* 0x0000fd00ff477b82 */ /* 0x000e220000000800 */
[----:B------:R-:W1:Y:S01]  /*f6d0*/  SHFL.IDX PT, R4, R26, RZ, 0x1c1f ;  /* 0x001c1fff1a047589 */ /* 0x000e6200000e0000 */
[----:B------:R-:W-:-:S03]  /*f6e0*/  IMAD R69, R24, R69, RZ ;  /* 0x0000004518457224 */ /* 0x000fc600078e02ff */
[----:B------:R-:W2:Y:S04]  /*f6f0*/  SHFL.IDX PT, R3, R27, RZ, 0x1c1f ;  /* 0x001c1fff1b037589 */ /* 0x000ea800000e0000 */
[----:B------:R-:W3:Y:S04]  /*f700*/  SHFL.IDX PT, R14, R33, RZ, 0x1c1f ;  /* 0x001c1fff210e7589 */ /* 0x000ee800000e0000 */
[----:B------:R-:W4:Y:S01]  /*f710*/  SHFL.IDX PT, R5, R25, RZ, 0x1c1f ;  /* 0x001c1fff19057589 */ /* 0x000f2200000e0000 */
[----:B0-----:R-:W-:-:S04]  /*f720*/  ISETP.GE.AND P0, PT, R22, R71, PT ;  /* 0x000000471600720c */ /* 0x001fc80003f06270 */
[----:B------:R-:W-:-:S13]  /*f730*/  ISETP.GE.OR P1, PT, R0, R69, P0 ;  /* 0x000000450000720c */ /* 0x000fda0000726670 */
[C---:B------:R-:W-:Y:S01]  /*f740*/  @!P1 IMAD.SHL.U32 R7, R22.reuse, 0x2, RZ ;  /* 0x0000000216079824 */ /* 0x040fe200078e00ff */
[----:B------:R-:W-:-:S04]  /*f750*/  @!P1 SHF.L.U64.HI R6, R22, 0x1, R23 ;  /* 0x0000000116069819 */ /* 0x000fc80000010217 */
[----:B-1----:R-:W-:-:S05]  /*f760*/  @!P1 IADD3 R4, P2, R4, R7, RZ ;  /* 0x0000000704049210 */ /* 0x002fca0007f5e0ff */
[----:B--2---:R-:W-:Y:S02]  /*f770*/  @!P1 IMAD.X R3, R3, 0x1, R6, P2 ;  /* 0x0000000103039824 */ /* 0x004fe400010e0606 */
[----:B------:R-:W-:Y:S02]  /*f780*/  @!P1 IMAD.MOV.U32 R8, RZ, RZ, R4 ;  /* 0x000000ffff089224 */ /* 0x000fe400078e0004 */
[----:B------:R-:W-:-:S06]  /*f790*/  @!P1 IMAD.MOV.U32 R9, RZ, RZ, R3 ;  /* 0x000000ffff099224 */ /* 0x000fcc00078e0003 */
[----:B------:R-:W2:Y:S01]  /*f7a0*/  @!P1 LD.E.128 R8, desc[UR44][R8.64] ;  /* 0x0000002c08089980 */ /* 0x000ea2000c101d00 */
[----:B---3--:R-:W-:-:S05]  /*f7b0*/  @!P1 IADD3 R14, P2, R14, R7, RZ ;  /* 0x000000070e0e9210 */ /* 0x008fca0007f5e0ff */
[----:B----4-:R-:W-:Y:S02]  /*f7c0*/  @!P1 IMAD.X R5, R5, 0x1, R6, P2 ;  /* 0x0000000105059824 */ /* 0x010fe400010e0606 */
[----:B------:R-:W-:-:S06]  /*f7d0*/  @!P1 IMAD.MOV.U32 R4, RZ, RZ, R14 ;  /* 0x000000ffff049224 */ /* 0x000fcc00078e000e */
[----:B------:R-:W3:Y:S01]  /*f7e0*/  @!P1 LD.E.128 R4, desc[UR44][R4.64] ;  /* 0x0000002c04049980 */ /* 0x000ee2000c101d00 */
[----:B------:R-:W-:Y:S02]  /*f7f0*/  CS2R R64, SRZ ;  /* 0x0000000000407805 */ /* 0x000fe4000001ff00 */
[----:B------:R-:W-:Y:S02]  /*f800*/  CS2R R66, SRZ ;  /* 0x0000000000427805 */ /* 0x000fe4000001ff00 */
[----:B------:R-:W-:Y:S01]  /*f810*/  CS2R R20, SRZ ;  /* 0x0000000000147805 */ /* 0x000fe2000001ff00 */
[----:B------:R-:W0:Y:S01]  /*f820*/  SHFL.IDX PT, R24, R26, 0x1, 0x1c1f ;  /* 0x003c1f001a187f89 */ /* 0x000e2200000e0000 */
[----:B------:R-:W-:-:S03]  /*f830*/  CS2R R46, SRZ ;  /* 0x00000000002e7805 */ /* 0x000fc6000001ff00 */
[----:B------:R-:W1:Y:S04]  /*f840*/  SHFL.IDX PT, R25, R25, 0x1, 0x1c1f ;  /* 0x003c1f0019197f89 */ /* 0x000e6800000e0000 */
[----:B------:R4:W0:Y:S01]  /*f850*/  SHFL.IDX PT, R14, R33, 0x1, 0x1c1f ;  /* 0x003c1f00210e7f89 */ /* 0x00082200000e0000 */
[----:B--2---:R-:W-:Y:S02]  /*f860*/  @!P1 IMAD.MOV.U32 R64, RZ, RZ, R8 ;  /* 0x000000ffff409224 */ /* 0x004fe400078e0008 */
[----:B------:R-:W-:Y:S02]  /*f870*/  @!P1 IMAD.MOV.U32 R65, RZ, RZ, R9 ;  /* 0x000000ffff419224 */ /* 0x000fe400078e0009 */
[----:B------:R-:W-:Y:S02]  /*f880*/  IMAD.MOV.U32 R3, RZ, RZ, R64 ;  /* 0x000000ffff037224 */ /* 0x000fe400078e0040 */
[----:B------:R-:W-:-:S02]  /*f890*/  @!P1 IMAD.MOV.U32 R66, RZ, RZ, R10 ;  /* 0x000000ffff429224 */ /* 0x000fc400078e000a */
[----:B------:R-:W-:Y:S01]  /*f8a0*/  @!P1 IMAD.MOV.U32 R67, RZ, RZ, R11 ;  /* 0x000000ffff439224 */ /* 0x000fe200078e000b */
[----:B------:R-:W-:Y:S01]  /*f8b0*/  PRMT R76, R3, 0x7610, R76 ;  /* 0x00007610034c7816 */ /* 0x000fe2000000004c */
[----:B------:R-:W-:Y:S01]  /*f8c0*/  IMAD.MOV.U32 R12, RZ, RZ, R65 ;  /* 0x000000ffff0c7224 */ /* 0x000fe200078e0041 */
[----:B------:R2:W0:Y:S01]  /*f8d0*/  SHFL.IDX PT, R3, R27, 0x1, 0x1c1f ;  /* 0x003c1f001b037f89 */ /* 0x00042200000e0000 */
[----:B------:R-:W-:Y:S02]  /*f8e0*/  IMAD.MOV.U32 R8, RZ, RZ, R66 ;  /* 0x000000ffff087224 */ /* 0x000fe400078e0042 */
[----:B---3--:R-:W-:Y:S01]  /*f8f0*/  @!P1 IMAD.MOV.U32 R20, RZ, RZ, R4 ;  /* 0x000000ffff149224 */ /* 0x008fe200078e0004 */
[----:B------:R-:W-:Y:S01]  /*f900*/  PRMT R73, R73, 0x5410, R12 ;  /* 0x0000541049497816 */ /* 0x000fe2000000000c */
[----:B------:R-:W-:Y:S02]  /*f910*/  @!P1 IMAD.MOV.U32 R21, RZ, RZ, R5 ;  /* 0x000000ffff159224 */ /* 0x000fe400078e0005 */
[----:B------:R-:W-:-:S02]  /*f920*/  @!P1 IMAD.MOV.U32 R46, RZ, RZ, R6 ;  /* 0x000000ffff2e9224 */ /* 0x000fc400078e0006 */
[----:B------:R-:W-:Y:S02]  /*f930*/  @!P1 IMAD.MOV.U32 R47, RZ, RZ, R7 ;  /* 0x000000ffff2f9224 */ /* 0x000fe400078e0007 */
[----:B------:R-:W-:Y:S02]  /*f940*/  IMAD.MOV.U32 R9, RZ, RZ, R67 ;  /* 0x000000ffff097224 */ /* 0x000fe400078e0043 */
[----:B------:R-:W-:Y:S02]  /*f950*/  IMAD.MOV.U32 R4, RZ, RZ, R20 ;  /* 0x000000ffff047224 */ /* 0x000fe400078e0014 */
[----:B------:R-:W-:Y:S01]  /*f960*/  IMAD.MOV.U32 R5, RZ, RZ, R21 ;  /* 0x000000ffff057224 */ /* 0x000fe200078e0015 */
[----:B------:R-:W-:Y:S01]  /*f970*/  PRMT R62, R8, 0x5410, R9 ;  /* 0x00005410083e7816 */ /* 0x000fe20000000009 */
[----:B------:R-:W-:Y:S01]  /*f980*/  IMAD.MOV.U32 R6, RZ, RZ, R46 ;  /* 0x000000ffff067224 */ /* 0x000fe200078e002e */
[----:B----4-:R-:W-:Y:S01]  /*f990*/  PRMT R33, R33, 0x5410, R4 ;  /* 0x0000541021217816 */ /* 0x010fe20000000004 */
[----:B------:R-:W-:Y:S01]  /*f9a0*/  IMAD.MOV.U32 R7, RZ, RZ, R47 ;  /* 0x000000ffff077224 */ /* 0x000fe200078e002f */
[----:B------:R-:W-:-:S02]  /*f9b0*/  PRMT R73, R5, 0x7610, R73 ;  /* 0x0000761005497816 */ /* 0x000fc40000000049 */
[----:B------:R-:W-:Y:S02]  /*f9c0*/  CS2R R8, SRZ ;  /* 0x0000000000087805 */ /* 0x000fe4000001ff00 */
[----:B012---:R-:W-:-:S07]  /*f9d0*/  PRMT R85, R6, 0x5410, R7 ;  /* 0x0000541006557816 */ /* 0x007fce0000000007 */
.L_x_4031:
[----:B------:R-:W2:Y:S01]  /*f9e0*/  LDL R5, [R1+0x1f4] ;  /* 0x0001f40001057983 */ /* 0x000ea20000100800 */
[----:B------:R-:W-:Y:S01]  /*f9f0*/  VIADD R0, R0, 0x20 ;  /* 0x0000002000007836 */ /* 0x000fe20000000000 */
[----:B------:R-:W-:Y:S01]  /*fa00*/  BSSY B1, `(.L_x_3691) ;  /* 0x0000016000017945 */ /* 0x000fe20003800000 */
[----:B------:R-:W-:Y:S02]  /*fa10*/  CS2R R10, SRZ ;  /* 0x00000000000a7805 */ /* 0x000fe4000001ff00 */
[----:B------:R-:W-:Y:S02]  /*fa20*/  CS2R R6, SRZ ;  /* 0x0000000000067805 */ /* 0x000fe4000001ff00 */
[----:B------:R-:W-:Y:S02]  /*fa30*/  ISETP.GE.AND P1, PT, R0, R69, PT ;  /* 0x000000450000720c */ /* 0x000fe40003f26270 */
[----:B--2---:R-:W-:-:S04]  /*fa40*/  LEA.HI R4, R5, R5, RZ, 0x1 ;  /* 0x0000000505047211 */ /* 0x004fc800078f08ff */
[----:B------:R-:W-:-:S05]  /*fa50*/  LOP3.LUT R4, R4, 0xfffffffe, RZ, 0xc0, !PT ;  /* 0xfffffffe04047812 */ /* 0x000fca00078ec0ff */
[----:B------:R-:W-:Y:S01]  /*fa60*/  IMAD.IADD R0, R5, 0x1, -R4 ;  /* 0x0000000105007824 */ /* 0x000fe200078e0a04 */
[----:B------:R-:W-:-:S04]  /*fa70*/  CS2R R4, SRZ ;  /* 0x0000000000047805 */ /* 0x000fc8000001ff00 */
[----:B------:R-:W-:Y:S01]  /*fa80*/  SHF.L.U32 R13, R0, 0x1f, RZ ;  /* 0x0000001f000d7819 */ /* 0x000fe200000006ff */
[----:B------:R-:W-:Y:S06]  /*fa90*/  @P1 BRA `(.L_x_3692) ;  /* 0x0000000000301947 */ /* 0x000fec0003800000 */
[----:B------:R-:W-:Y:S02]  /*faa0*/  CS2R R10, SRZ ;  /* 0x00000000000a7805 */ /* 0x000fe4000001ff00 */
[----:B------:R-:W-:Y:S02]  /*fab0*/  CS2R R4, SRZ ;  /* 0x0000000000047805 */ /* 0x000fe4000001ff00 */
[----:B------:R-:W-:Y:S01]  /*fac0*/  CS2R R6, SRZ ;  /* 0x0000000000067805 */ /* 0x000fe2000001ff00 */
[----:B------:R-:W-:Y:S06]  /*fad0*/  @P0 BRA `(.L_x_3692) ;  /* 0x0000000000200947 */ /* 0x000fec0003800000 */
[C---:B------:R-:W-:Y:S01]  /*fae0*/  IMAD.SHL.U32 R9, R22.reuse, 0x2, RZ ;  /* 0x0000000216097824 */ /* 0x040fe200078e00ff */
[----:B------:R-:W-:-:S04]  /*faf0*/  SHF.L.U64.HI R0, R22, 0x1, R23 ;  /* 0x0000000116007819 */ /* 0x000fc80000010217 */
[-C--:B------:R-:W-:Y:S02]  /*fb00*/  IADD3 R4, P1, R24, R9.reuse, RZ ;  /* 0x0000000918047210 */ /* 0x080fe40007f3e0ff */
[----:B------:R-:W-:-:S03]  /*fb10*/  IADD3 R8, P2, R14, R9, RZ ;  /* 0x000000090e087210 */ /* 0x000fc60007f5e0ff */
[--C-:B------:R-:W-:Y:S02]  /*fb20*/  IMAD.X R5, R3, 0x1, R0.reuse, P1 ;  /* 0x0000000103057824 */ /* 0x100fe400008e0600 */
[----:B------:R-:W-:-:S04]  /*fb30*/  IMAD.X R9, R25, 0x1, R0, P2 ;  /* 0x0000000119097824 */ /* 0x000fc800010e0600 */
[----:B------:R-:W5:Y:S04]  /*fb40*/  LD.E.128 R4, desc[UR44][R4.64] ;  /* 0x0000002c04047980 */ /* 0x000f68000c101d00 */
[----:B------:R-:W5:Y:S02]  /*fb50*/  LD.E.128 R8, desc[UR44][R8.64] ;  /* 0x0000002c08087980 */ /* 0x000f64000c101d00 */
.L_x_3692:
[----:B------:R-:W-:Y:S05]  /*fb60*/  BSYNC B1 ;  /* 0x0000000000017941 */ /* 0x000fea0003800000 */
.L_x_3691:
[----:B------:R-:W0:Y:S01]  /*fb70*/  SYNCS.PHASECHK.TRANS64.TRYWAIT P1, [R2+URZ+0x38800], R13 ;  /* 0x0388000d020075a7 */ /* 0x000e22000802017f */
[----:B------:R-:W-:Y:S04]  /*fb80*/  BSSY B1, `(.L_x_3693) ;  /* 0x0000002000017945 */ /* 0x000fe80003800000 */
[----:B0-----:R-:W-:Y:S05]  /*fb90*/  @!P1 BRA `(.L_x_3694) ;  /* 0x000002f800209947 */ /* 0x001fea0003800000 */
.L_x_4032:
[----:B------:R-:W-:Y:S05]  /*fba0*/  BSYNC B1 ;  /* 0x0000000000017941 */ /* 0x000fea0003800000 */
.L_x_3693:
[----:B------:R-:W2:Y:S01]  /*fbb0*/  LDL R0, [R1+0x70] ;  /* 0x0000700001007983 */ /* 0x000ea20000100800 */
[----:B-----5:R-:W-:Y:S01]  /*fbc0*/  IMAD.MOV.U32 R3, RZ, RZ, R8 ;  /* 0x000000ffff037224 */ /* 0x020fe200078e0008 */
[----:B------:R-:W-:Y:S01]  /*fbd0*/  BSSY B1, `(.L_x_3695) ;  /* 0x000006d000017945 */ /* 0x000fe20003800000 */
[----:B------:R-:W-:Y:S02]  /*fbe0*/  IMAD.MOV.U32 R12, RZ, RZ, R9 ;  /* 0x000000ffff0c7224 */ /* 0x000fe400078e0009 */
[----:B0-----:R-:W-:Y:S02]  /*fbf0*/  IMAD.MOV.U32 R13, RZ, RZ, R10 ;  /* 0x000000ffff0d7224 */ /* 0x001fe400078e000a */
[----:B------:R-:W-:Y:S01]  /*fc00*/  IMAD.MOV.U32 R14, RZ, RZ, R5 ;  /* 0x000000ffff0e7224 */ /* 0x000fe200078e0005 */
[----:B------:R-:W-:Y:S01]  /*fc10*/  PRMT R3, R3, 0x5410, R12 ;  /* 0x0000541003037816 */ /* 0x000fe2000000000c */
[----:B------:R-:W-:Y:S01]  /*fc20*/  IMAD.MOV.U32 R12, RZ, RZ, R11 ;  /* 0x000000ffff0c7224 */ /* 0x000fe200078e000b */
[----:B------:R-:W-:Y:S01]  /*fc30*/  PRMT R33, R13, 0x7610, R33 ;  /* 0x000076100d217816 */ /* 0x000fe20000000021 */
[----:B------:R-:W-:Y:S01]  /*fc40*/  IMAD.MOV.U32 R13, RZ, RZ, R4 ;  /* 0x000000ffff0d7224 */ /* 0x000fe200078e0004 */
[----:B------:R-:W-:Y:S01]  /*fc50*/  PRMT R86, R14, 0x7610, R86 ;  /* 0x000076100e567816 */ /* 0x000fe20000000056 */
[----:B------:R-:W-:-:S02]  /*fc60*/  IMAD.MOV.U32 R87, RZ, RZ, R6 ;  /* 0x000000ffff577224 */ /* 0x000fc400078e0006 */
[----:B------:R-:W-:Y:S02]  /*fc70*/  IMAD.MOV.U32 R88, RZ, RZ, R7 ;  /* 0x000000ffff587224 */ /* 0x000fe400078e0007 */
[----:B--2---:R-:W-:-:S05]  /*fc80*/  IMAD R0, R0, -0x40, R69 ;  /* 0xffffffc000007824 */ /* 0x004fca00078e0245 */
[----:B------:R-:W-:-:S04]  /*fc90*/  VIMNMX R0, R0, 0x40, PT ;  /* 0x0000004000007848 */ /* 0x000fc80003fe0100 */
[-C--:B------:R-:W-:Y:S02]  /*fca0*/  ISETP.GE.OR P1, PT, R152, R0.reuse, P0 ;  /* 0x000000009800720c */ /* 0x080fe40000726670 */
[----:B------:R-:W-:Y:S02]  /*fcb0*/  ISETP.GE.OR P0, PT, R217, R0, P0 ;  /* 0x00000000d900720c */ /* 0x000fe40000706670 */
[----:B------:R-:W-:Y:S01]  /*fcc0*/  PRMT R0, R12, 0x5410, R13 ;  /* 0x000054100c007816 */ /* 0x000fe2000000000d */
[----:B------:R-:W-:-:S05]  /*fcd0*/  IMAD.IADD R12, R22, 0x1, R71 ;  /* 0x00000001160c7824 */ /* 0x000fca00078e0247 */
[----:B------:R-:W-:-:S03]  /*fce0*/  LOP3.LUT R68, R12, 0x38, RZ, 0xc0, !PT ;  /* 0x000000380c447812 */ /* 0x000fc600078ec0ff */
[----:B------:R-:W-:Y:S05]  /*fcf0*/  @P1 BRA `(.L_x_3696) ;  /* 0x0000000400681947 */ /* 0x000fea0003800000 */
[----:B------:R-:W-:Y:S01]  /*fd00*/  LOP3.LUT R25, R167, R68, R165, 0x1e, !PT ;  /* 0x00000044a7197212 */ /* 0x000fe200078e1ea5 */
[--C-:B------:R-:W-:Y:S01]  /*fd10*/  HADD2.F32 R69, -RZ, R73.reuse.H1_H1 ;  /* 0x30000049ff457230 */ /* 0x100fe20000004100 */
[----:B------:R-:W-:Y:S01]  /*fd20*/  LOP3.LUT R12, R165, 0x38, R22, 0xf8, !PT ;  /* 0x00000038a50c7812 */ /* 0x000fe200078ef816 */
[----:B------:R-:W-:Y:S01]  /*fd30*/  HADD2.F32 R71, -RZ, R73.H0_H0 ;  /* 0x20000049ff477230 */ /* 0x000fe20000004100 */
[----:B------:R-:W-:Y:S02]  /*fd40*/  LOP3.LUT R25, R25, R184, RZ, 0xfc, !PT ;  /* 0x000000b819197212 */ /* 0x000fe400078efcff */
[----:B------:R-:W-:Y:S02]  /*fd50*/  LOP3.LUT R13, R184, R12, R167, 0xf6, !PT ;  /* 0x0000000cb80d7212 */ /* 0x000fe400078ef6a7 */
[----:B------:R-:W-:Y:S01]  /*fd60*/  SHF.R.U32.HI R72, RZ, 0x10, R21 ;  /* 0x00000010ff487819 */ /* 0x000fe20000011615 */
[--C-:B------:R-:W-:Y:S01]  /*fd70*/  IMAD R80, R25, 0x2, R2.reuse ;  /* 0x0000000219507824 */ /* 0x100fe200078e0202 */
[--C-:B------:R-:W-:Y:S01]  /*fd80*/  SHF.R.U64 R84, R64, 0x10, R65.reuse ;  /* 0x0000001040547819 */ /* 0x100fe20000001241 */
[----:B------:R-:W-:Y:S01]  /*fd90*/  IMAD R79, R13, 0x2, R2 ;  /* 0x000000020d4f7824 */ /* 0x000fe200078e0202 */
[----:B------:R-:W-:Y:S01]  /*fda0*/  SHF.R.U32.HI R70, RZ, 0x10, R65 ;  /* 0x00000010ff467819 */ /* 0x000fe20000011641 */
[----:B------:R-:W-:Y:S01]  /*fdb0*/  HADD2.F32 R72, -RZ, R72.H0_H0 ;  /* 0x20000048ff487230 */ /* 0x000fe20000004100 */
[----:B------:R-:W0:Y:S01]  /*fdc0*/  LDS.128 R24, [R80+0x20400] ;  /* 0x0204000050187984 */ /* 0x000e220000000c00 */
[----:B------:R-:W-:-:S02]  /*fdd0*/  SHF.R.U64 R82, R20, 0x10, R21 ;  /* 0x0000001014527819 */ /* 0x000fc40000001215 */
[--C-:B------:R-:W-:Y:S01]  /*fde0*/  SHF.R.U64 R83, R66, 0x10, R67.reuse ;  /* 0x0000001042537819 */ /* 0x100fe20000001243 */
[----:B------:R-:W1:Y:S01]  /*fdf0*/  LDS.128 R12, [R79+0x20400] ;  /* 0x020400004f0c7984 */ /* 0x000e620000000c00 */
[----:B------:R-:W-:Y:S02]  /*fe00*/  SHF.R.U32.HI R78, RZ, 0x10, R67 ;  /* 0x00000010ff4e7819 */ /* 0x000fe40000011643 */
[--C-:B------:R-:W-:Y:S02]  /*fe10*/  SHF.R.U32.HI R77, RZ, 0x10, R47.reuse ;  /* 0x00000010ff4d7819 */ /* 0x100fe4000001162f */
[----:B------:R-:W-:Y:S01]  /*fe20*/  SHF.R.U64 R81, R46, 0x10, R47 ;  /* 0x000000102e517819 */ /* 0x000fe2000000122f */
[--C-:B0-----:R-:W-:Y:S02]  /*fe30*/  HADD2.F32 R64, -RZ, R25.reuse.H0_H0 ;  /* 0x20000019ff407230 */ /* 0x101fe40000004100 */
[----:B------:R-:W-:Y:S02]  /*fe40*/  HADD2.F32 R65, -RZ, R25.H1_H1 ;  /* 0x30000019ff417230 */ /* 0x000fe40000004100 */
[----:B-1----:R-:W-:-:S02]  /*fe50*/  HADD2.F32 R20, -RZ, R13.H0_H0 ;  /* 0x2000000dff147230 */ /* 0x002fc40000004100 */
[C---:B------:R-:W-:Y:S01]  /*fe60*/  FMUL.FTZ R73, R64.reuse, R71 ;  /* 0x0000004740497220 */ /* 0x040fe20000410000 */
[-C--:B------:R-:W-:Y:S01]  /*fe70*/  FMUL.FTZ R75, R64, R69.reuse ;  /* 0x00000045404b7220 */ /* 0x080fe20000410000 */
[----:B------:R-:W-:Y:S02]  /*fe80*/  HADD2.F32 R21, -RZ, R13.H1_H1 ;  /* 0x3000000dff157230 */ /* 0x000fe40000004100 */
[----:B------:R-:W-:Y:S01]  /*fe90*/  FMUL.FTZ R74, R65, R72 ;  /* 0x00000048414a7220 */ /* 0x000fe20000410000 */
[----:B------:R-:W-:Y:S02]  /*fea0*/  HADD2.F32 R64, -RZ, R70.H0_H0 ;  /* 0x20000046ff407230 */ /* 0x000fe40000004100 */
[C---:B------:R-:W-:Y:S01]  /*feb0*/  FFMA.FTZ R73, R20.reuse, R69, -R73 ;  /* 0x0000004514497223 */ /* 0x040fe20000010849 */
[----:B------:R-:W-:Y:S02]  /*fec0*/  HADD2.F32 R25, -RZ, R24.H0_H0 ;  /* 0x20000018ff197230 */ /* 0x000fe40000004100 */
[----:B------:R-:W-:Y:S01]  /*fed0*/  FFMA.FTZ R75, R20, R71, R75 ;  /* 0x00000047144b7223 */ /* 0x000fe2000001004b */
[----:B------:R-:W-:-:S02]  /*fee0*/  HADD2.F32 R70, -RZ, R33.H1_H1 ;  /* 0x30000021ff467230 */ /* 0x000fc40000004100 */
[-C--:B------:R-:W-:Y:S01]  /*fef0*/  FFMA.FTZ R74, R21, R64.reuse, -R74 ;  /* 0x00000040154a7223 */ /* 0x080fe2000001084a */
[----:B------:R-:W-:Y:S02]  /*ff00*/  HADD2.F32 R20, -RZ, R76.H0_H0 ;  /* 0x2000004cff147230 */ /* 0x000fe40000004100 */
[----:B------:R-:W-:Y:S01]  /*ff10*/  FMUL.FTZ R76, R65, R64 ;  /* 0x00000040414c7220 */ /* 0x000fe20000410000 */
[----:B------:R-:W-:Y:S02]  /*ff20*/  HADD2.F32 R13, -RZ, R12.H0_H0 ;  /* 0x2000000cff0d7230 */ /* 0x000fe40000004100 */
[----:B------:R-:W-:Y:S01]  /*ff30*/  FMUL.FTZ R64, R25, R70 ;  /* 0x0000004619407220 */ /* 0x000fe20000410000 */
[----:B------:R-:W-:Y:S02]  /*ff40*/  HADD2.F32 R66, -RZ, R26.H0_H0 ;  /* 0x2000001aff427230 */ /* 0x000fe40000004100 */
[----:B------:R-:W-:Y:S01]  /*ff50*/  FFMA.FTZ R76, R21, R72, R76 ;  /* 0x00000048154c7223 */ /* 0x000fe2000001004c */
[----:B------:R-:W-:-:S02]  /*ff60*/  HADD2.F32 R65, -RZ, R85.H0_H0 ;  /* 0x20000055ff417230 */ /* 0x000fc40000004100 */
[-C--:B------:R-:W-:Y:S01]  /*ff70*/  FMUL.FTZ R25, R25, R20.reuse ;  /* 0x0000001419197220 */ /* 0x080fe20000410000 */
[C---:B------:R-:W-:Y:S01]  /*ff80*/  FFMA.FTZ R69, R13.reuse, R20, -R64 ;  /* 0x000000140d457223 */ /* 0x040fe20000010840 */
[----:B------:R-:W-:Y:S02]  /*ff90*/  HADD2.F32 R21, -RZ, R62.H0_H0 ;  /* 0x2000003eff157230 */ /* 0x000fe40000004100 */
[----:B------:R-:W-:Y:S02]  /*ffa0*/  HADD2.F32 R67, -RZ, R27.H0_H0 ;  /* 0x2000001bff437230 */ /* 0x000fe40000004100 */
[----:B------:R-:W-:Y:S01]  /*ffb0*/  FFMA.FTZ R70, R13, R70, R25 ;  /* 0x000000460d467223 */ /* 0x000fe20000010019 */
[----:B------:R-:W-:Y:S02]  /*ffc0*/  HADD2.F32 R64, -RZ, R85.H1_H1 ;  /* 0x30000055ff407230 */ /* 0x000fe40000004100 */
[----:B------:R-:W-:Y:S01]  /*ffd0*/  FMUL.FTZ R13, R66, R65 ;  /* 0x00000041420d7220 */ /* 0x000fe20000410000 */
[----:B------:R-:W-:-:S02]  /*ffe0*/  HADD2.F32 R46, -RZ, R14.H0_H0 ;  /* 0x2000000eff2e7230 */ /* 0x000fc40000004100 */
[-C--:B------:R-:W-:Y:S01]  /*fff0*/  FMUL.FTZ R25, R66, R21.reuse ;  /* 0x0000001542197220 */ /* 0x080fe20000410000 */
[----:B------:R-:W-:Y:S02]  /*10000*/  HADD2.F32 R47, -RZ, R15.H0_H0 ;  /* 0x2000000fff2f7230 */ /* 0x000fe40000004100 */
[----:B------:R-:W-:Y:S01]  /*10010*/  FMUL.FTZ R72, R67, R64 ;  /* 0x0000004043487220 */ /* 0x000fe20000410000 */
[----:B------:R-:W-:Y:S02]  /*10020*/  HADD2.F32 R62, -RZ, R62.H1_H1 ;  /* 0x3000003eff3e7230 */ /* 0x000fe40000004100 */
[C---:B------:R-:W-:Y:S01]  /*10030*/  FFMA.FTZ R71, R46.reuse, R21, -R13 ;  /* 0x000000152e477223 */ /* 0x040fe2000001080d */
[----:B------:R-:W-:Y:S02]  /*10040*/  HADD2.F32 R27, -RZ, R27.H1_H1 ;  /* 0x3000001bff1b7230 */ /* 0x000fe40000004100 */
[----:B------:R-:W-:Y:S01]  /*10050*/  FFMA.FTZ R46, R46, R65, R25 ;  /* 0x000000412e2e7223 */ /* 0x000fe20000010019 */
[----:B------:R-:W-:-:S02]  /*10060*/  HADD2.F32 R66, -RZ, R77.H0_H0 ;  /* 0x2000004dff427230 */ /* 0x000fc40000004100 */
[-C--:B------:R-:W-:Y:S01]  /*10070*/  FMUL.FTZ R67, R67, R62.reuse ;  /* 0x0000003e43437220 */ /* 0x080fe20000410000 */
[----:B------:R-:W-:Y:S02]  /*10080*/  HADD2.F32 R20, -RZ, R78.H0_H0 ;  /* 0x2000004eff147230 */ /* 0x000fe40000004100 */
[----:B------:R-:W-:Y:S01]  /*10090*/  FFMA.FTZ R72, R47, R62, -R72 ;  /* 0x0000003e2f487223 */ /* 0x000fe20000010848 */
[----:B------:R-:W-:Y:S02]  /*100a0*/  HADD2.F32 R15, -RZ, R15.H1_H1 ;  /* 0x3000000fff0f7230 */ /* 0x000fe40000004100 */
[C---:B------:R-:W-:Y:S01]  /*100b0*/  FMUL.FTZ R78, R27.reuse, R66 ;  /* 0x000000421b4e7220 */ /* 0x040fe20000410000 */
[----:B------:R-:W-:Y:S02]  /*100c0*/  HADD2.F32 R24, -RZ, R24.H1_H1 ;  /* 0x30000018ff187230 */ /* 0x000fe40000004100 */
[----:B------:R-:W-:Y:S01]  /*100d0*/  FMUL.FTZ R62, R27, R20 ;  /* 0x000000141b3e7220 */ /* 0x000fe20000410000 */
[----:B------:R-:W-:-:S02]  /*100e0*/  HADD2.F32 R26, -RZ, R26.H1_H1 ;  /* 0x3000001aff1a7230 */ /* 0x000fc40000004100 */
[C---:B------:R-:W-:Y:S01]  /*100f0*/  FFMA.FTZ R77, R15.reuse, R20, -R78 ;  /* 0x000000140f4d7223 */ /* 0x040fe2000001084e */
[----:B------:R-:W-:Y:S02]  /*10100*/  HADD2.F32 R25, -RZ, R82.H0_H0 ;  /* 0x20000052ff197230 */ /* 0x000fe40000004100 */
        /* <DEDUP_REMOVED lines=25> */
.L_x_3696:
[----:B------:R-:W-:Y:S05]  /*102a0*/  BSYNC B1 ;  /* 0x0000000000017941 */ /* 0x000fea0003800000 */
.L_x_3695:
[----:B------:R-:W-:Y:S02]  /*102b0*/  PRMT R33, R33, 0x5410, R87 ;  /* 0x0000541021217816 */ /* 0x000fe40000000057 */
[----:B------:R-:W-:Y:S01]  /*102c0*/  PRMT R64, R88, 0x7610, R64 ;  /* 0x0000761058407816 */ /* 0x000fe20000000040 */
[----:B------:R-:W-:Y:S06]  /*102d0*/  @P0 BRA `(.L_x_3687) ;  /* 0x00000004005c0947 */ /* 0x000fec0003800000 */
[----:B------:R-:W-:Y:S01]  /*102e0*/  LOP3.LUT R68, R224, R68, R221, 0x1e, !PT ;  /* 0x00000044e0447212 */ /* 0x000fe200078e1edd */
[----:B0-----:R-:W0:Y:S01]  /*102f0*/  LDS.128 R12, [R219+0x20400] ;  /* 0x02040000db0c7984 */ /* 0x001e220000000c00 */
[--C-:B------:R-:W-:Y:S01]  /*10300*/  SHF.R.U64 R69, R8, 0x10, R9.reuse ;  /* 0x0000001008457819 */ /* 0x100fe20000001209 */
[----:B------:R-:W-:Y:S01]  /*10310*/  HADD2.F32 R47, -RZ, R3.H1_H1 ;  /* 0x30000003ff2f7230 */ /* 0x000fe20000004100 */
[----:B------:R-:W-:Y:S01]  /*10320*/  SHF.R.U32.HI R20, RZ, 0x10, R9 ;  /* 0x00000010ff147819 */ /* 0x000fe20000011609 */
[----:B------:R-:W-:Y:S01]  /*10330*/  IMAD.IADD R21, R225, 0x1, R68 ;  /* 0x00000001e1157824 */ /* 0x000fe200078e0244 */
[----:B------:R-:W-:Y:S02]  /*10340*/  SHF.R.U64 R72, R4, 0x10, R5 ;  /* 0x0000001004487819 */ /* 0x000fe40000001205 */
[--C-:B------:R-:W-:Y:S01]  /*10350*/  SHF.R.U64 R68, R10, 0x10, R11.reuse ;  /* 0x000000100a447819 */ /* 0x100fe2000000120b */
[----:B------:R-:W-:Y:S01]  /*10360*/  IMAD R21, R21, 0x2, R2 ;  /* 0x0000000215157824 */ /* 0x000fe200078e0202 */
[----:B------:R-:W-:Y:S01]  /*10370*/  SHF.R.U32.HI R66, RZ, 0x10, R11 ;  /* 0x00000010ff427819 */ /* 0x000fe2000001160b */
[----:B------:R-:W-:Y:S01]  /*10380*/  HADD2.F32 R11, -RZ, R86.H0_H0 ;  /* 0x20000056ff0b7230 */ /* 0x000fe20000004100 */
[----:B------:R-:W-:Y:S01]  /*10390*/  SHF.R.U32.HI R46, RZ, 0x10, R5 ;  /* 0x00000010ff2e7819 */ /* 0x000fe20000011605 */
[----:B------:R-:W-:Y:S01]  /*103a0*/  HADD2.F32 R20, -RZ, R20.H0_H0 ;  /* 0x20000014ff147230 */ /* 0x000fe20000004100 */
[----:B------:R-:W1:Y:S01]  /*103b0*/  LDS.128 R24, [R21+0x20400] ;  /* 0x0204000015187984 */ /* 0x000e620000000c00 */
[----:B------:R-:W-:-:S02]  /*103c0*/  SHF.R.U64 R71, R6, 0x10, R7 ;  /* 0x0000001006477819 */ /* 0x000fc40000001207 */
[----:B------:R-:W-:Y:S01]  /*103d0*/  SHF.R.U32.HI R70, RZ, 0x10, R7 ;  /* 0x00000010ff467819 */ /* 0x000fe20000011607 */
[--C-:B0-----:R-:W-:Y:S02]  /*103e0*/  HADD2.F32 R4, -RZ, R13.reuse.H0_H0 ;  /* 0x2000000dff047230 */ /* 0x101fe40000004100 */
[----:B------:R-:W-:Y:S02]  /*103f0*/  HADD2.F32 R13, -RZ, R13.H1_H1 ;  /* 0x3000000dff0d7230 */ /* 0x000fe40000004100 */
[----:B------:R-:W-:Y:S02]  /*10400*/  HADD2.F32 R2, -RZ, R12.H0_H0 ;  /* 0x2000000cff027230 */ /* 0x000fe40000004100 */
[----:B------:R-:W-:Y:S02]  /*10410*/  HADD2.F32 R5, -RZ, R14.H0_H0 ;  /* 0x2000000eff057230 */ /* 0x000fe40000004100 */
[--C-:B------:R-:W-:Y:S02]  /*10420*/  HADD2.F32 R6, -RZ, R15.reuse.H0_H0 ;  /* 0x2000000fff067230 */ /* 0x100fe40000004100 */
[----:B------:R-:W-:-:S02]  /*10430*/  HADD2.F32 R15, -RZ, R15.H1_H1 ;  /* 0x3000000fff0f7230 */ /* 0x000fc40000004100 */
[----:B------:R-:W-:Y:S02]  /*10440*/  HADD2.F32 R12, -RZ, R12.H1_H1 ;  /* 0x3000000cff0c7230 */ /* 0x000fe40000004100 */
[--C-:B-1----:R-:W-:Y:S02]  /*10450*/  HADD2.F32 R8, -RZ, R25.reuse.H0_H0 ;  /* 0x20000019ff087230 */ /* 0x102fe40000004100 */
[----:B------:R-:W-:Y:S02]  /*10460*/  HADD2.F32 R25, -RZ, R25.H1_H1 ;  /* 0x30000019ff197230 */ /* 0x000fe40000004100 */
[----:B------:R-:W-:Y:S02]  /*10470*/  HADD2.F32 R7, -RZ, R24.H0_H0 ;  /* 0x20000018ff077230 */ /* 0x000fe40000004100 */
[C---:B------:R-:W-:Y:S01]  /*10480*/  FMUL.FTZ R65, R8.reuse, R47 ;  /* 0x0000002f08417220 */ /* 0x040fe20000410000 */
[----:B------:R-:W-:Y:S01]  /*10490*/  FMUL.FTZ R67, R8, R11 ;  /* 0x0000000b08437220 */ /* 0x000fe20000410000 */
[----:B------:R-:W-:-:S02]  /*104a0*/  HADD2.F32 R8, -RZ, R46.H0_H0 ;  /* 0x2000002eff087230 */ /* 0x000fc40000004100 */
[C---:B------:R-:W-:Y:S01]  /*104b0*/  FMUL.FTZ R46, R25.reuse, R20 ;  /* 0x00000014192e7220 */ /* 0x040fe20000410000 */
[C---:B------:R-:W-:Y:S01]  /*104c0*/  FFMA.FTZ R65, R4.reuse, R11, -R65 ;  /* 0x0000000b04417223 */ /* 0x040fe20000010841 */
[----:B------:R-:W-:Y:S02]  /*104d0*/  HADD2.F32 R11, -RZ, R3.H0_H0 ;  /* 0x20000003ff0b7230 */ /* 0x000fe40000004100 */
[----:B------:R-:W-:Y:S01]  /*104e0*/  FFMA.FTZ R67, R4, R47, R67 ;  /* 0x0000002f04437223 */ /* 0x000fe20000010043 */
[----:B------:R-:W-:Y:S02]  /*104f0*/  HADD2.F32 R3, -RZ, R0.H1_H1 ;  /* 0x30000000ff037230 */ /* 0x000fe40000004100 */
[-C--:B------:R-:W-:Y:S01]  /*10500*/  FMUL.FTZ R4, R25, R8.reuse ;  /* 0x0000000819047220 */ /* 0x080fe20000410000 */
[----:B------:R-:W-:Y:S01]  /*10510*/  FFMA.FTZ R62, R13, R8, -R46 ;  /* 0x000000080d3e7223 */ /* 0x000fe2000001082e */
[----:B------:R-:W-:Y:S02]  /*10520*/  HADD2.F32 R9, -RZ, R26.H0_H0 ;  /* 0x2000001aff097230 */ /* 0x000fe40000004100 */
[----:B------:R-:W-:Y:S01]  /*10530*/  FMUL.FTZ R25, R7, R11 ;  /* 0x0000000b07197220 */ /* 0x000fe20000410000 */
[----:B------:R-:W-:-:S02]  /*10540*/  HADD2.F32 R8, -RZ, R33.H0_H0 ;  /* 0x20000021ff087230 */ /* 0x000fc40000004100 */
[-C--:B------:R-:W-:Y:S01]  /*10550*/  FMUL.FTZ R46, R7, R3.reuse ;  /* 0x00000003072e7220 */ /* 0x080fe20000410000 */
[----:B------:R-:W-:Y:S01]  /*10560*/  FFMA.FTZ R20, R13, R20, R4 ;  /* 0x000000140d147223 */ /* 0x000fe20000010004 */
[C---:B------:R-:W-:Y:S01]  /*10570*/  FFMA.FTZ R25, R2.reuse, R3, -R25 ;  /* 0x0000000302197223 */ /* 0x040fe20000010819 */
[----:B------:R-:W-:Y:S02]  /*10580*/  HADD2.F32 R4, -RZ, R33.H1_H1 ;  /* 0x30000021ff047230 */ /* 0x000fe40000004100 */
[----:B------:R-:W-:Y:S01]  /*10590*/  FFMA.FTZ R46, R2, R11, R46 ;  /* 0x0000000b022e7223 */ /* 0x000fe2000001002e */
[----:B------:R-:W-:Y:S02]  /*105a0*/  HADD2.F32 R10, -RZ, R27.H0_H0 ;  /* 0x2000001bff0a7230 */ /* 0x000fe40000004100 */
[C---:B------:R-:W-:Y:S01]  /*105b0*/  FMUL.FTZ R2, R9.reuse, R8 ;  /* 0x0000000809027220 */ /* 0x040fe20000410000 */
[----:B------:R-:W-:Y:S02]  /*105c0*/  HADD2.F32 R3, -RZ, R64.H0_H0 ;  /* 0x20000040ff037230 */ /* 0x000fe40000004100 */
[----:B------:R-:W-:Y:S01]  /*105d0*/  FMUL.FTZ R64, R9, R4 ;  /* 0x0000000409407220 */ /* 0x000fe20000410000 */
[----:B------:R-:W-:-:S02]  /*105e0*/  HADD2.F32 R7, -RZ, R0.H0_H0 ;  /* 0x20000000ff077230 */ /* 0x000fc40000004100 */
[C---:B------:R-:W-:Y:S01]  /*105f0*/  FFMA.FTZ R13, R5.reuse, R4, -R2 ;  /* 0x00000004050d7223 */ /* 0x040fe20000010802 */
[----:B------:R-:W-:Y:S02]  /*10600*/  HADD2.F32 R27, -RZ, R27.H1_H1 ;  /* 0x3000001bff1b7230 */ /* 0x000fe40000004100 */
[C---:B------:R-:W-:Y:S01]  /*10610*/  FMUL.FTZ R4, R10.reuse, R3 ;  /* 0x000000030a047220 */ /* 0x040fe20000410000 */
[----:B------:R-:W-:Y:S02]  /*10620*/  HADD2.F32 R2, -RZ, R66.H0_H0 ;  /* 0x20000042ff027230 */ /* 0x000fe40000004100 */
[-C--:B------:R-:W-:Y:S01]  /*10630*/  FMUL.FTZ R9, R10, R7.reuse ;  /* 0x000000070a097220 */ /* 0x080fe20000410000 */
[----:B------:R-:W-:Y:S02]  /*10640*/  HADD2.F32 R0, -RZ, R70.H0_H0 ;  /* 0x20000046ff007230 */ /* 0x000fe40000004100 */
[----:B------:R-:W-:Y:S01]  /*10650*/  FFMA.FTZ R10, R5, R8, R64 ;  /* 0x00000008050a7223 */ /* 0x000fe20000010040 */
[C---:B------:R-:W-:Y:S01]  /*10660*/  FFMA.FTZ R33, R6.reuse, R7, R4 ;  /* 0x0000000706217223 */ /* 0x040fe20000010004 */
[----:B------:R-:W-:Y:S01]  /*10670*/  FFMA.FTZ R8, R6, R3, -R9 ;  /* 0x0000000306087223 */ /* 0x000fe20000010809 */
[----:B------:R-:W-:-:S02]  /*10680*/  HADD2.F32 R24, -RZ, R24.H1_H1 ;  /* 0x30000018ff187230 */ /* 0x000fc40000004100 */
[C---:B------:R-:W-:Y:S01]  /*10690*/  FMUL.FTZ R64, R27.reuse, R2 ;  /* 0x000000021b407220 */ /* 0x040fe20000410000 */
[----:B------:R-:W-:Y:S02]  /*106a0*/  HADD2.F32 R26, -RZ, R26.H1_H1 ;  /* 0x3000001aff1a7230 */ /* 0x000fe40000004100 */
[-C--:B------:R-:W-:Y:S01]  /*106b0*/  FMUL.FTZ R4, R27, R0.reuse ;  /* 0x000000001b047220 */ /* 0x080fe20000410000 */
[----:B------:R-:W-:Y:S02]  /*106c0*/  HADD2.F32 R7, -RZ, R69.H0_H0 ;  /* 0x20000045ff077230 */ /* 0x000fe40000004100 */
[C---:B------:R-:W-:Y:S01]  /*106d0*/  FFMA.FTZ R27, R15.reuse, R0, -R64 ;  /* 0x000000000f1b7223 */ /* 0x040fe20000010840 */
[----:B------:R-:W-:Y:S02]  /*106e0*/  HADD2.F32 R9, -RZ, R68.H0_H0 ;  /* 0x20000044ff097230 */ /* 0x000fe40000004100 */
[----:B------:R-:W-:Y:S01]  /*106f0*/  FFMA.FTZ R2, R15, R2, R4 ;  /* 0x000000020f027223 */ /* 0x000fe20000010004 */
[----:B------:R-:W-:-:S02]  /*10700*/  HADD2.F32 R3, -RZ, R72.H0_H0 ;  /* 0x20000048ff037230 */ /* 0x000fc40000004100 */
[----:B------:R-:W-:Y:S01]  /*10710*/  FMUL.FTZ R11, R24, R7 ;  /* 0x00000007180b7220 */ /* 0x000fe20000410000 */
[----:B------:R-:W-:Y:S02]  /*10720*/  HADD2.F32 R5, -RZ, R71.H0_H0 ;  /* 0x20000047ff057230 */ /* 0x000fe40000004100 */
[----:B------:R-:W-:Y:S01]  /*10730*/  FMUL.FTZ R15, R26, R9 ;  /* 0x000000091a0f7220 */ /* 0x000fe20000410000 */
[----:B------:R-:W-:Y:S02]  /*10740*/  HADD2.F32 R14, -RZ, R14.H1_H1 ;  /* 0x3000000eff0e7230 */ /* 0x000fe40000004100 */
[-C--:B------:R-:W-:Y:S01]  /*10750*/  FMUL.FTZ R24, R24, R3.reuse ;  /* 0x0000000318187220 */ /* 0x080fe20000410000 */
[----:B------:R-:W-:Y:S01]  /*10760*/  FFMA.FTZ R4, R12, R3, -R11 ;  /* 0x000000030c047223 */ /* 0x000fe2000001080b */
[----:B------:R-:W-:Y:S01]  /*10770*/  FMUL.FTZ R26, R26, R5 ;  /* 0x000000051a1a7220 */ /* 0x000fe20000410000 */
[----:B------:R-:W-:Y:S01]  /*10780*/  F2FP.F16.F32.PACK_AB R11, R2, R33 ;  /* 0x00000021020b723e */ /* 0x000fe200000000ff */
        /* <DEDUP_REMOVED lines=12> */
.L_x_3687:
[----:B------:R-:W-:Y:S05]  /*10850*/  BSYNC B0 ;  /* 0x0000000000007941 */ /* 0x000fea0003800000 */
.L_x_3673:
        /* <DEDUP_REMOVED lines=8> */
.L_x_3670:
[----:B0123--:R-:W-:Y:S01]  /*108e0*/  IMAD.U32 R6, RZ, RZ, UR42 ;  /* 0x0000002aff067e24 */ /* 0x00ffe2000f8e00ff */
[----:B------:R-:W-:Y:S01]  /*108f0*/  UIADD3 UR4, UP0, UR37, 0x1f8, URZ ;  /* 0x000001f825047890 */ /* 0x000fe2000ff1e03f */
[----:B------:R-:W-:Y:S01]  /*10900*/  IMAD.U32 R7, RZ, RZ, UR43 ;  /* 0x0000002bff077e24 */ /* 0x000fe2000f8e00ff */
[----:B------:R-:W-:Y:S01]  /*10910*/  STL.64 [R1+0x1e0], R28 ;  /* 0x0001e01c01007387 */ /* 0x000fe20000100a00 */
[----:B------:R-:W-:Y:S01]  /*10920*/  IMAD.MOV.U32 R4, RZ, RZ, R52 ;  /* 0x000000ffff047224 */ /* 0x000fe200078e0034 */
[----:B------:R-:W-:Y:S01]  /*10930*/  UIADD3.X UR5, URZ, UR36, URZ, UP0, !UPT ;  /* 0x000000243f057290 */ /* 0x000fe200087fe43f */
[----:B------:R-:W-:Y:S01]  /*10940*/  IMAD.MOV.U32 R5, RZ, RZ, R55 ;  /* 0x000000ffff057224 */ /* 0x000fe200078e0037 */
[----:B------:R-:W-:Y:S01]  /*10950*/  BSSY B0, `(.L_x_3697) ;  /* 0x0000034000007945 */ /* 0x000fe20003800000 */
[----:B------:R-:W-:Y:S02]  /*10960*/  IMAD.MOV.U32 R8, RZ, RZ, R59 ;  /* 0x000000ffff087224 */ /* 0x000fe400078e003b */
[----:B------:R-:W-:Y:S01]  /*10970*/  IMAD.MOV.U32 R9, RZ, RZ, R54 ;  /* 0x000000ffff097224 */ /* 0x000fe200078e0036 */
[----:B------:R0:W-:Y:S01]  /*10980*/  STL.128 [R1+0x170], R4 ;  /* 0x0001700401007387 */ /* 0x0001e20000100c00 */
[----:B------:R-:W-:-:S02]  /*10990*/  IMAD.MOV.U32 R10, RZ, RZ, R39 ;  /* 0x000000ffff0a7224 */ /* 0x000fc400078e0027 */
[----:B------:R-:W-:Y:S02]  /*109a0*/  IMAD.MOV.U32 R11, RZ, RZ, R60 ;  /* 0x000000ffff0b7224 */ /* 0x000fe400078e003c */
[----:B------:R-:W-:Y:S02]  /*109b0*/  IMAD.U32 R0, RZ, RZ, UR41 ;  /* 0x00000029ff007e24 */ /* 0x000fe4000f8e00ff */
[----:B------:R-:W-:Y:S01]  /*109c0*/  IMAD.U32 R2, RZ, RZ, UR39 ;  /* 0x00000027ff027e24 */ /* 0x000fe2000f8e00ff */
[----:B------:R1:W-:Y:S01]  /*109d0*/  STL.128 [R1+0x150], R8 ;  /* 0x0001500801007387 */ /* 0x0003e20000100c00 */
[----:B------:R-:W-:-:S05]  /*109e0*/  IMAD.U32 R3, RZ, RZ, UR47 ;  /* 0x0000002fff037e24 */ /* 0x000fca000f8e00ff */
[----:B------:R-:W-:Y:S01]  /*109f0*/  STL.64 [R1+0x148], R2 ;  /* 0x0001480201007387 */ /* 0x000fe20000100a00 */
[----:B0-----:R-:W-:Y:S02]  /*10a00*/  IMAD.MOV.U32 R4, RZ, RZ, R38 ;  /* 0x000000ffff047224 */ /* 0x001fe400078e0026 */
[----:B------:R-:W-:Y:S02]  /*10a10*/  IMAD.MOV.U32 R5, RZ, RZ, R63 ;  /* 0x000000ffff057224 */ /* 0x000fe400078e003f */
[----:B------:R-:W-:Y:S02]  /*10a20*/  IMAD.MOV.U32 R6, RZ, RZ, R37 ;  /* 0x000000ffff067224 */ /* 0x000fe400078e0025 */
[----:B------:R-:W-:Y:S02]  /*10a30*/  IMAD.MOV.U32 R7, RZ, RZ, R36 ;  /* 0x000000ffff077224 */ /* 0x000fe400078e0024 */
[----:B-1----:R-:W-:Y:S02]  /*10a40*/  IMAD.MOV.U32 R8, RZ, RZ, R50 ;  /* 0x000000ffff087224 */ /* 0x002fe400078e0032 */
[----:B------:R-:W-:Y:S01]  /*10a50*/  IMAD.MOV.U32 R9, RZ, RZ, R53 ;  /* 0x000000ffff097224 */ /* 0x000fe200078e0035 */
[----:B------:R0:W-:Y:S01]  /*10a60*/  STL.128 [R1+0x1b0], R4 ;  /* 0x0001b00401007387 */ /* 0x0001e20000100c00 */
[----:B------:R-:W-:-:S02]  /*10a70*/  IMAD.MOV.U32 R10, RZ, RZ, R51 ;  /* 0x000000ffff0a7224 */ /* 0x000fc400078e0033 */
[----:B------:R-:W-:-:S05]  /*10a80*/  IMAD.MOV.U32 R11, RZ, RZ, R48 ;  /* 0x000000ffff0b7224 */ /* 0x000fca00078e0030 */
[----:B------:R1:W-:Y:S01]  /*10a90*/  STL.128 [R1+0x190], R8 ;  /* 0x0001900801007387 */ /* 0x0003e20000100c00 */
[----:B0-----:R-:W-:Y:S02]  /*10aa0*/  IMAD.MOV.U32 R4, RZ, RZ, R35 ;  /* 0x000000ffff047224 */ /* 0x001fe400078e0023 */
[----:B------:R-:W-:Y:S02]  /*10ab0*/  IMAD.MOV.U32 R5, RZ, RZ, R58 ;  /* 0x000000ffff057224 */ /* 0x000fe400078e003a */
[----:B------:R-:W-:Y:S02]  /*10ac0*/  IMAD.MOV.U32 R6, RZ, RZ, R34 ;  /* 0x000000ffff067224 */ /* 0x000fe400078e0022 */
[----:B------:R-:W-:Y:S02]  /*10ad0*/  IMAD.MOV.U32 R7, RZ, RZ, R61 ;  /* 0x000000ffff077224 */ /* 0x000fe400078e003d */
[----:B-1----:R-:W-:Y:S01]  /*10ae0*/  IMAD.U32 R9, RZ, RZ, UR48 ;  /* 0x00000030ff097e24 */ /* 0x002fe2000f8e00ff */
[----:B------:R-:W-:Y:S01]  /*10af0*/  MOV R10, 0x10c90 ;  /* 0x00010c90000a7802 */ /* 0x000fe20000000f00 */
[----:B------:R-:W-:Y:S01]  /*10b00*/  IMAD.U32 R8, RZ, RZ, UR4 ;  /* 0x00000004ff087e24 */ /* 0x000fe2000f8e00ff */
[----:B------:R0:W-:Y:S02]  /*10b10*/  STL.128 [R1+0x1c0], R4 ;  /* 0x0001c00401007387 */ /* 0x0001e40000100c00 */
[----:B0-----:R-:W-:-:S02]  /*10b20*/  IMAD.MOV.U32 R4, RZ, RZ, R19 ;  /* 0x000000ffff047224 */ /* 0x001fc400078e0013 */
[----:B------:R-:W-:Y:S02]  /*10b30*/  IMAD.MOV.U32 R5, RZ, RZ, R18 ;  /* 0x000000ffff057224 */ /* 0x000fe400078e0012 */
[----:B------:R-:W-:Y:S02]  /*10b40*/  IMAD.MOV.U32 R6, RZ, RZ, R45 ;  /* 0x000000ffff067224 */ /* 0x000fe400078e002d */
[----:B------:R-:W-:Y:S02]  /*10b50*/  IMAD.MOV.U32 R7, RZ, RZ, R44 ;  /* 0x000000ffff077224 */ /* 0x000fe400078e002c */
[----:B------:R-:W-:Y:S02]  /*10b60*/  IMAD.MOV.U32 R18, RZ, RZ, R42 ;  /* 0x000000ffff127224 */ /* 0x000fe400078e002a */
[----:B------:R-:W-:Y:S01]  /*10b70*/  IMAD.MOV.U32 R19, RZ, RZ, R43 ;  /* 0x000000ffff137224 */ /* 0x000fe200078e002b */
[----:B------:R0:W-:Y:S04]  /*10b80*/  STL.128 [R1+0x1d0], R4 ;  /* 0x0001d00401007387 */ /* 0x0001e80000100c00 */
[----:B------:R-:W-:Y:S01]  /*10b90*/  STL.128 [R1+0x160], R16 ;  /* 0x0001601001007387 */ /* 0x000fe20000100c00 */
[----:B0-----:R-:W-:-:S02]  /*10ba0*/  IMAD.MOV.U32 R6, RZ, RZ, R31 ;  /* 0x000000ffff067224 */ /* 0x001fc400078e001f */
[----:B------:R-:W-:Y:S02]  /*10bb0*/  IMAD.MOV.U32 R7, RZ, RZ, R30 ;  /* 0x000000ffff077224 */ /* 0x000fe400078e001e */
[----:B------:R-:W-:Y:S02]  /*10bc0*/  IMAD.MOV.U32 R4, RZ, RZ, R0 ;  /* 0x000000ffff047224 */ /* 0x000fe400078e0000 */
[----:B------:R-:W-:Y:S02]  /*10bd0*/  IMAD.MOV.U32 R5, RZ, RZ, R9 ;  /* 0x000000ffff057224 */ /* 0x000fe400078e0009 */
[----:B------:R-:W-:Y:S02]  /*10be0*/  IMAD.U32 R9, RZ, RZ, UR5 ;  /* 0x00000005ff097e24 */ /* 0x000fe4000f8e00ff */
[----:B------:R-:W-:Y:S01]  /*10bf0*/  IMAD.U32 R0, RZ, RZ, UR37 ;  /* 0x00000025ff007e24 */ /* 0x000fe2000f8e00ff */
[----:B------:R0:W-:Y:S03]  /*10c00*/  STL.128 [R1+0x180], R4 ;  /* 0x0001800401007387 */ /* 0x0001e60000100c00 */
[----:B------:R-:W-:-:S02]  /*10c10*/  VIADD R0, R0, 0x148 ;  /* 0x0000014800007836 */ /* 0x000fc40000000000 */
[----:B0-----:R-:W-:Y:S02]  /*10c20*/  IMAD.MOV.U32 R4, RZ, RZ, R41 ;  /* 0x000000ffff047224 */ /* 0x001fe400078e0029 */
[----:B------:R-:W-:Y:S02]  /*10c30*/  IMAD.MOV.U32 R5, RZ, RZ, R40 ;  /* 0x000000ffff057224 */ /* 0x000fe400078e0028 */
[----:B------:R-:W-:Y:S02]  /*10c40*/  IMAD.MOV.U32 R6, RZ, RZ, R8 ;  /* 0x000000ffff067224 */ /* 0x000fe400078e0008 */
[----:B------:R-:W-:Y:S02]  /*10c50*/  IMAD.MOV.U32 R7, RZ, RZ, R9 ;  /* 0x000000ffff077224 */ /* 0x000fe400078e0009 */
[----:B------:R-:W-:-:S03]  /*10c60*/  VIADD R8, R200, 0xffffffff ;  /* 0xffffffffc8087836 */ /* 0x000fc60000000000 */
[----:B------:R0:W-:Y:S04]  /*10c70*/  STL.128 [R1+0x1a0], R4 ;  /* 0x0001a00401007387 */ /* 0x0001e80000100c00 */
[----:B0----5:R-:W-:Y:S05]  /*10c80*/  CALL.REL.NOINC `($_ZN7cutlass13device_kernelIN5flash11enable_sm90INS1_16FlashAttnFwdSm90INS1_25CollectiveMainloopFwdSm90ILi2EN4cute5tupleIJNS5_1CILi1EEES8_S8_EEENS6_IJNS7_ILi64EEESA_SA_EEELi512ENS_6half_tEfNS_4arch4Sm90ELb0ELb1ELb1ELb1ELb0ELb1ELb1ELb0ELb0ELb1ELb0ELb0EEENS1_21CollectiveEpilogueFwdINS6_IJSA_NS7_ILi512EEESA_EEES9_SC_SE_Li256ELb1ELb1ELb0ELb0EEENS1_36VarlenDynamicPersistentTileSchedulerILi64ELi64ELi256ELi128ELb0ELb1ELb1ELb1ELb0ELb1EEEEEEEEEvNT_6ParamsE$_ZZN5flash25CollectiveMainloopFwdSm90ILi2EN4cute5tupleIJNS1_1CILi1EEES4_S4_EEENS2_IJNS3_ILi64EEES6_S6_EEELi512EN7cutlass6half_tEfNS8_4arch4Sm90ELb0ELb1ELb1ELb1ELb0ELb1ELb1ELb0ELb0ELb1ELb0ELb0EE3mmaINS_16FlashAttnFwdSm90ISC_NS_21CollectiveEpilogueFwdINS2_IJS6_NS3_ILi512EEES6_EEES5_S9_SB_Li256ELb1ELb1ELb0ELb0EEENS_36VarlenDynamicPersistentTileSchedulerILi64ELi64ELi256ELi128ELb0ELb1ELb1ELb1ELb0ELb1EEEE13SharedStorageENS1_6TensorINS1_11ArrayEngineIfLm128EEENS1_6LayoutINS2_IJNS2_IJNS3_ILi2EEESR_NS3_ILi32EEEEEES4_S4_EEENS2_IJNS2_IJS4_SR_NS3_ILi4EEEEEENS3_ILi0EEESX_EEEEEEENS_7SoftmaxILi2ELi0EEEEEbRKNSC_6ParamsENS8_25PipelineTmaAsyncNoClusterILi2ENS8_16PipelineTmaAsyncILi2EEEEES19_RNS8_13PipelineStateILj2EEERT0_RT1_iRiRKNS_16SeqlenInfoQKNewKILb1ELb1EEENS2_IJiiiiEEERT_ENKUliT_T0_T1_E_clIZSD_ISM_S10_S12_EbS15_S19_S19_S1C_S1E_S1G_iS1H_S1L_S1M_S1O_EUlRS1P_iE0_NS3_ILb1EEES1W_EEDaiS1P_S1Q_S1R_) ;  /* 0x0000030c009c7944 */ /* 0x021fea0003c00000 */
[----:B------:R-:W-:Y:S05]  /*10c90*/  BSYNC B0 ;  /* 0x0000000000007941 */ /* 0x000fea0003800000 */
.L_x_3697:
[----:B------:R-:W2:Y:S01]  /*10ca0*/  LDL R2, [R1+0x70] ;  /* 0x0000700001027983 */ /* 0x000ea20000100800 */
[----:B------:R-:W0:Y:S08]  /*10cb0*/  LDC R0, c[0x0][0x448] ;  /* 0x00011200ff007b82 */ /* 0x000e300000000800 */
        /* <DEDUP_REMOVED lines=9> */
[----:B------:R-:W-:Y:S02]  /*10d50*/  IMAD.IADD R197, R197, 0x1, R0 ;  /* 0x00000001c5c57824 */ /* 0x000fe400078e0200 */
[----:B------:R-:W-:Y:S02]  /*10d60*/  VIADD R0, R200, 0xfffffffe ;  /* 0xfffffffec8007836 */ /* 0x000fe40000000000 */
        /* <DEDUP_REMOVED lines=13> */
.L_x_3700:
[----:B------:R-:W-:-:S13]  /*10e40*/  ISETP.NE.AND P0, PT, R7, 0x1, PT ;  /* 0x000000010700780c */ /* 0x000fda0003f05270 */
[----:B------:R-:W0:Y:S02]  /*10e50*/  @P0 LDC.64 R4, c[0x0][0xae0] ;  /* 0x0002b800ff040b82 */ /* 0x000e240000000a00 */
[----:B0-----:R-:W-:-:S05]  /*10e60*/  @P0 IMAD.HI.U32 R4, R3, R4, RZ ;  /* 0x0000000403040227 */ /* 0x001fca00078e00ff */
[----:B------:R-:W-:-:S07]  /*10e70*/  @P0 SHF.R.U32.HI R3, RZ, R5, R4 ;  /* 0x00000005ff030219 */ /* 0x000fce0000011604 */
.L_x_3701:
[----:B------:R-:W-:Y:S05]  /*10e80*/  BSYNC B0 ;  /* 0x0000000000007941 */ /* 0x000fea0003800000 */
.L_x_3699:
[----:B------:R-:W-:-:S05]  /*10e90*/  IMAD R3, R3, R7, R7 ;  /* 0x0000000703037224 */ /* 0x000fca00078e0207 */
[----:B------:R-:W-:-:S07]  /*10ea0*/  VIMNMX R6, R6, R3, PT ;  /* 0x0000000306067248 */ /* 0x000fce0003fe0100 */
.L_x_3698:
[----:B------:R-:W-:-:S04]  /*10eb0*/  SHF.R.S32.HI R3, RZ, 0x1f, R6 ;  /* 0x0000001fff037819 */ /* 0x000fc80000011406 */
[----:B------:R-:W-:-:S04]  /*10ec0*/  LEA.HI R3, R3, R6, RZ, 0x6 ;  /* 0x0000000603037211 */ /* 0x000fc800078f30ff */
[----:B------:R-:W-:-:S04]  /*10ed0*/  SHF.R.S32.HI R3, RZ, 0x6, R3 ;  /* 0x00000006ff037819 */ /* 0x000fc80000011403 */
[----:B------:R-:W-:-:S04]  /*10ee0*/  VIMNMX R12, R164, R3, !PT ;  /* 0x00000003a40c7248 */ /* 0x000fc80007fe0100 */
[----:B------:R-:W-:-:S13]  /*10ef0*/  ISETP.GE.AND P0, PT, R0, R12, PT ;  /* 0x0000000c0000720c */ /* 0x000fda0003f06270 */
[----:B------:R-:W-:Y:S05]  /*10f00*/  @!P0 BRA `(.L_x_3702) ;  /* 0x000000a800588947 */ /* 0x000fea0003800000 */
.L_x_3731:
[----:B0-----:R-:W2:Y:S04]  /*10f10*/  LD.E R20, desc[UR44][R16.64+0x1e8] ;  /* 0x0001e82c10147980 */ /* 0x001ea8000c101900 */
[----:B------:R-:W3:Y:S04]  /*10f20*/  LD.E R2, desc[UR44][R16.64+0x1f0] ;  /* 0x0001f02c10027980 */ /* 0x000ee8000c101900 */
[----:B------:R-:W4:Y:S01]  /*10f30*/  LD.E R6, desc[UR44][R16.64+0x1c] ;  /* 0x00001c2c10067980 */ /* 0x000f22000c101900 */
[----:B--2---:R-:W-:-:S05]  /*10f40*/  VIADD R5, R20, 0x1 ;  /* 0x0000000114057836 */ /* 0x004fca0000000000 */
[----:B------:R-:W-:-:S13]  /*10f50*/  ISETP.NE.AND P0, PT, R5, 0x2, PT ;  /* 0x000000020500780c */ /* 0x000fda0003f05270 */
[----:B------:R0:W5:Y:S04]  /*10f60*/  @P0 LD.E R7, desc[UR44][R16.64+0x1ec] ;  /* 0x0001ec2c10070980 */ /* 0x000168000c101900 */
[----:B-1----:R-:W2:Y:S01]  /*10f70*/  @!P0 LD.E R4, desc[UR44][R16.64+0x1ec] ;  /* 0x0001ec2c10048980 */ /* 0x002ea2000c101900 */
        /* <DEDUP_REMOVED lines=13> */
.L_x_3704:
[----:B------:R-:W-:Y:S05]  /*11050*/  BSYNC B0 ;  /* 0x0000000000007941 */ /* 0x000fea0003800000 */
.L_x_3703:
        /* <DEDUP_REMOVED lines=13> */
.L_x_3706:
[----:B------:R-:W-:Y:S05]  /*11130*/  BSYNC B0 ;  /* 0x0000000000007941 */ /* 0x000fea0003800000 */
.L_x_3705:
        /* <DEDUP_REMOVED lines=8> */
.L_x_3708:
[----:B------:R-:W-:Y:S05]  /*111c0*/  BSYNC B0 ;  /* 0x0000000000007941 */ /* 0x000fea0003800000 */
.L_x_3707:
        /* <DEDUP_REMOVED lines=60> */
.L_x_3711:
[----:B------:R-:W-:Y:S05]  /*11590*/  BSYNC B0 ;  /* 0x0000000000007941 */ /* 0x000fea0003800000 */
.L_x_3710:
        /* <DEDUP_REMOVED lines=13> */
.L_x_3713:
[----:B------:R-:W-:Y:S05]  /*11670*/  BSYNC B0 ;  /* 0x0000000000007941 */ /* 0x000fea0003800000 */
.L_x_3712:
        /* <DEDUP_REMOVED lines=8> */
.L_x_3715:
[----:B------:R-:W-:Y:S05]  /*11700*/  BSYNC B0 ;  /* 0x0000000000007941 */ /* 0x000fea0003800000 */
.L_x_3714:
        /* <DEDUP_REMOVED lines=505> */
[----:B------:R-:W-:-:S04]  /*136a0*/  IMAD.U32 R30, R31, 0x10, R30 ;  /* 0x000000101f1e7824 */ /* 0x000fc800078e001e */
[----:B------:R-:W-:-:S04]  /*136b0*/  IMAD.IADD R27, R58, 0x1, -R27 ;  /* 0x000000013a1b7824 */ /* 0x000fc800078e0a1b */
[----:B------:R-:W-:-:S04]  /*136c0*/  IMAD R32, R27, 0x8, R30 ;  /* 0x000000081b207824 */ /* 0x000fc800078e021e */
[----:B------:R-:W-:-:S04]  /*136d0*/  @P1 IMAD.HI.U32 R2, R32, R3, RZ ;  /* 0x0000000320021227 */ /* 0x000fc800078e00ff */
[----:B------:R-:W-:Y:S01]  /*136e0*/  FMUL.FTZ R38, R38, R21 ;  /* 0x0000001526267220 */ /* 0x000fe20000410000 */
[----:B------:R-:W-:-:S03]  /*136f0*/  @P1 SHF.R.U32.HI R32, RZ, R19, R2 ;  /* 0x00000013ff201219 */ /* 0x000fc60000011602 */
[----:B------:R0:W3:Y:S01]  /*13700*/  MUFU.TANH R64, R38 ;  /* 0x0000002600407308 */ /* 0x0000e20000002400 */
[----:B------:R-:W-:Y:S01]  /*13710*/  LOP3.LUT R26, R26, 0x7ffffffc, RZ, 0xc0, !PT ;  /* 0x7ffffffc1a1a7812 */ /* 0x000fe200078ec0ff */
[----:B------:R-:W-:Y:S01]  /*13720*/  FMUL.FTZ R36, R36, R21 ;  /* 0x0000001524247220 */ /* 0x000fe20000410000 */
[----:B------:R-:W4:Y:S01]  /*13730*/  SHFL.IDX PT, R24, R32, RZ, 0x1c1f ;  /* 0x001c1fff20187589 */ /* 0x000f2200000e0000 */
[----:B0-----:R-:W-:-:S04]  /*13740*/  IMAD.SHL.U32 R38, R0, 0x40, RZ ;  /* 0x0000004000267824 */ /* 0x001fc800078e00ff */
[----:B------:R0:W1:Y:S01]  /*13750*/  MUFU.TANH R63, R36 ;  /* 0x00000024003f7308 */ /* 0x0000620000002400 */
[----:B------:R-:W-:Y:S02]  /*13760*/  IMAD.IADD R2, R29, 0x1, -R26 ;  /* 0x000000011d027824 */ /* 0x000fe400078e0a1a */
[-C--:B------:R-:W-:Y:S01]  /*13770*/  FMUL.FTZ R25, R25, R21.reuse ;  /* 0x0000001519197220 */ /* 0x080fe20000410000 */
[----:B------:R-:W-:Y:S01]  /*13780*/  IADD3 R3, -R38, 0x1, RZ ;  /* 0x0000000126037810 */ /* 0x000fe20007ffe1ff */
        /* <DEDUP_REMOVED lines=23> */
[----:B------:R-:W0:Y:S04]  /*13900*/  MUFU.TANH R15, R15 ;  /* 0x0000000f000f7308 */ /* 0x000e280000002400 */
        /* <DEDUP_REMOVED lines=30> */
[----:B------:R2:W0:Y:S01]  /*13af0*/  MUFU.TANH R65, R39 ;  /* 0x0000002700417308 */ /* 0x0004220000002400 */
[----:B----4-:R-:W-:Y:S02]  /*13b00*/  IMAD.IADD R3, R55, 0x1, R24 ;  /* 0x0000000137037824 */ /* 0x010fe400078e0218 */
[----:B--2---:R-:W-:-:S04]  /*13b10*/  IMAD.IADD R39, R18, 0x1, R7 ;  /* 0x0000000112277824 */ /* 0x004fc800078e0207 */
[----:B------:R-:W-:Y:S01]  /*13b20*/  IMAD.IADD R6, R39, 0x1, R24 ;  /* 0x0000000127067824 */ /* 0x000fe200078e0218 */
[----:B-1-3--:R-:W-:Y:S06]  /*13b30*/  @!P2 BRA `(.L_x_3718) ;  /* 0x000000000048a947 */ /* 0x00afec0003800000 */
        /* <DEDUP_REMOVED lines=10> */
.L_x_3720:
[----:B------:R-:W-:-:S13]  /*13be0*/  ISETP.NE.AND P1, PT, R9, 0x1, PT ;  /* 0x000000010900780c */ /* 0x000fda0003f25270 */
[----:B------:R-:W-:-:S05]  /*13bf0*/  @P1 IMAD.HI.U32 R8, R7, R10, RZ ;  /* 0x0000000a07081227 */ /* 0x000fca00078e00ff */
[----:B------:R-:W-:-:S07]  /*13c00*/  @P1 SHF.R.U32.HI R7, RZ, R11, R8 ;  /* 0x0000000bff071219 */ /* 0x000fce0000011608 */
.L_x_3721:
[----:B------:R-:W-:Y:S05]  /*13c10*/  BSYNC B1 ;  /* 0x0000000000017941 */ /* 0x000fea0003800000 */
.L_x_3719:
[----:B------:R-:W-:-:S04]  /*13c20*/  IMAD R7, R7, R9, -R38 ;  /* 0x0000000907077224 */ /* 0x000fc800078e0a26 */
[----:B------:R-:W-:-:S05]  /*13c30*/  IMAD R8, R2, -0x2, R7 ;  /* 0xfffffffe02087824 */ /* 0x000fca00078e0207 */
[----:B------:R-:W-:Y:S02]  /*13c40*/  VIMNMX R3, R3, R8, !PT ;  /* 0x0000000803037248 */ /* 0x000fe40007fe0100 */
[----:B------:R-:W-:-:S07]  /*13c50*/  VIADDMNMX R6, R8, R9, R6, PT ;  /* 0x0000000908067246 */ /* 0x000fce0003800106 */
.L_x_3718:
[----:B------:R-:W-:Y:S05]  /*13c60*/  BSYNC B0 ;  /* 0x0000000000007941 */ /* 0x000fea0003800000 */
.L_x_3717:
[C---:B------:R-:W-:Y:S01]  /*13c70*/  ISETP.GE.AND P1, PT, R58.reuse, 0x9, PT ;  /* 0x000000093a00780c */ /* 0x040fe20003f26270 */
[----:B------:R-:W1:Y:S01]  /*13c80*/  SHFL.IDX PT, R32, R32, 0x1, 0x1c1f ;  /* 0x003c1f0020207f89 */ /* 0x000e6200000e0000 */
[----:B------:R-:W-:Y:S01]  /*13c90*/  ISETP.GE.AND P2, PT, R58, 0x2, PT ;  /* 0x000000023a00780c */ /* 0x000fe20003f46270 */
[----:B------:R-:W-:Y:S01]  /*13ca0*/  BSSY B0, `(.L_x_3722) ;  /* 0x0000060000007945 */ /* 0x000fe20003800000 */
[----:B------:R-:W-:Y:S02]  /*13cb0*/  P2R R67, PR, RZ, 0x2 ;  /* 0x00000002ff437803 */ /* 0x000fe40000000000 */
[----:B------:R-:W-:Y:S02]  /*13cc0*/  ISETP.GT.AND P1, PT, R3, 0x8, !P1 ;  /* 0x000000080300780c */ /* 0x000fe40004f24270 */
[----:B------:R-:W-:Y:S02]  /*13cd0*/  P2R R66, PR, RZ, 0x4 ;  /* 0x00000004ff427803 */ /* 0x000fe40000000000 */
[----:B------:R-:W-:-:S02]  /*13ce0*/  ISETP.LT.OR P1, PT, R6, 0x9, P1 ;  /* 0x000000090600780c */ /* 0x000fc40000f21670 */
[C---:B------:R-:W-:Y:S02]  /*13cf0*/  ISETP.GT.AND P2, PT, R3.reuse, 0x1, !P2 ;  /* 0x000000010300780c */ /* 0x040fe40005744270 */
[----:B------:R-:W-:Y:S02]  /*13d00*/  ISETP.GE.AND P3, PT, R58, 0xa, PT ;  /* 0x0000000a3a00780c */ /* 0x000fe40003f66270 */
[----:B0-----:R-:W-:Y:S02]  /*13d10*/  FSEL R33, R28, -INF , !P1 ;  /* 0xff8000001c217808 */ /* 0x001fe40004800000 */
[----:B------:R-:W-:Y:S02]  /*13d20*/  ISETP.LT.OR P2, PT, R6, 0x2, P2 ;  /* 0x000000020600780c */ /* 0x000fe40001741670 */
[----:B------:R-:W-:Y:S02]  /*13d30*/  ISETP.GT.AND P1, PT, R3, 0x9, !P3 ;  /* 0x000000090300780c */ /* 0x000fe40005f24270 */
[----:B------:R-:W-:-:S02]  /*13d40*/  FSEL R35, R25, -INF , !P2 ;  /* 0xff80000019237808 */ /* 0x000fc40005000000 */
[----:B------:R-:W-:Y:S01]  /*13d50*/  ISETP.LT.OR P1, PT, R6, 0xa, P1 ;  /* 0x0000000a0600780c */ /* 0x000fe20000f21670 */
[----:B-1----:R-:W-:Y:S01]  /*13d60*/  IMAD.IADD R8, R55, 0x1, R32 ;  /* 0x0000000137087824 */ /* 0x002fe200078e0220 */
        /* <DEDUP_REMOVED lines=75> */
.L_x_3725:
[----:B------:R-:W-:-:S13]  /*14220*/  ISETP.NE.AND P6, PT, R9, 0x1, PT ;  /* 0x000000010900780c */ /* 0x000fda0003fc5270 */
[----:B------:R-:W-:-:S05]  /*14230*/  @P6 IMAD.HI.U32 R10, R4, R10, RZ ;  /* 0x0000000a040a6227 */ /* 0x000fca00078e00ff */
[----:B------:R-:W-:-:S07]  /*14240*/  @P6 SHF.R.U32.HI R4, RZ, R11, R10 ;  /* 0x0000000bff046219 */ /* 0x000fce000001160a */
.L_x_3726:
[----:B------:R-:W-:Y:S05]  /*14250*/  BSYNC B1 ;  /* 0x0000000000017941 */ /* 0x000fea0003800000 */
.L_x_3724:
[----:B------:R-:W-:-:S04]  /*14260*/  IMAD R3, R4, R9, -R38 ;  /* 0x0000000904037224 */ /* 0x000fc800078e0a26 */
[----:B------:R-:W-:-:S05]  /*14270*/  IMAD R3, R2, -0x2, R3 ;  /* 0xfffffffe02037824 */ /* 0x000fca00078e0203 */
[----:B------:R-:W-:Y:S02]  /*14280*/  VIADDMNMX R6, R3, R9, R6, PT ;  /* 0x0000000903067246 */ /* 0x000fe40003800106 */
[----:B------:R-:W-:-:S07]  /*14290*/  VIMNMX R8, R8, R3, !PT ;  /* 0x0000000308087248 */ /* 0x000fce0007fe0100 */
.L_x_3723:
[----:B------:R-:W-:Y:S05]  /*142a0*/  BSYNC B0 ;  /* 0x0000000000007941 */ /* 0x000fea0003800000 */
.L_x_3722:
        /* <DEDUP_REMOVED lines=42> */
[----:B------:R-:W-:Y:S02]  /*14550*/  ISETP.GT.AND P1, PT, R8, 0x29, !P1 ;  /* 0x000000290800780c */ /* 0x000fe40004f24270 */
[----:B------:R-:W-:Y:S02]  /*14560*/  ISETP.LT.OR P5, PT, R6, 0x29, P5 ;  /* 0x000000290600780c */ /* 0x000fe40002fa1670 */
[----:B------:R-:W-:Y:S02]  /*14570*/  ISETP.GT.AND P2, PT, R8, 0x30, !P2 ;  /* 0x000000300800780c */ /* 0x000fe40005744270 */
[----:B------:R-:W-:-:S02]  /*14580*/  FSEL R9, R46, -INF , !P5 ;  /* 0xff8000002e097808 */ /* 0x000fc40006800000 */
[----:B------:R-:W-:Y:S02]  /*14590*/  ISETP.LT.OR P1, PT, R6, 0x2a, P1 ;  /* 0x0000002a0600780c */ /* 0x000fe40000f21670 */
[----:B------:R-:W-:Y:S02]  /*145a0*/  ISETP.GT.AND P3, PT, R8, 0x31, !P3 ;  /* 0x000000310800780c */ /* 0x000fe40005f64270 */
[----:B------:R-:W-:Y:S02]  /*145b0*/  ISETP.LT.OR P2, PT, R6, 0x31, P2 ;  /* 0x000000310600780c */ /* 0x000fe40001741670 */
[----:B------:R-:W-:Y:S02]  /*145c0*/  FSEL R52, R36, -INF , !P1 ;  /* 0xff80000024347808 */ /* 0x000fe40004800000 */
[----:B------:R-:W-:Y:S02]  /*145d0*/  ISETP.NE.AND P6, PT, R41, RZ, PT ;  /* 0x000000ff2900720c */ /* 0x000fe40003fc5270 */
[----:B------:R-:W-:-:S02]  /*145e0*/  ISETP.GT.AND P4, PT, R8, 0x38, !P4 ;  /* 0x000000380800780c */ /* 0x000fc40006784270 */
[----:B------:R-:W-:Y:S02]  /*145f0*/  ISETP.LT.OR P3, PT, R6, 0x32, P3 ;  /* 0x000000320600780c */ /* 0x000fe40001f61670 */
[----:B------:R-:W-:Y:S02]  /*14600*/  FSEL R50, R50, -INF , !P2 ;  /* 0xff80000032327808 */ /* 0x000fe40005000000 */
[----:B------:R-:W-:Y:S02]  /*14610*/  ISETP.GT.AND P1, PT, R8, 0x39, !P6 ;  /* 0x000000390800780c */ /* 0x000fe40007724270 */
[C---:B------:R-:W-:Y:S02]  /*14620*/  ISETP.LT.OR P4, PT, R6.reuse, 0x39, P4 ;  /* 0x000000390600780c */ /* 0x040fe40002781670 */
[----:B------:R-:W-:Y:S01]  /*14630*/  FSEL R56, R51, -INF , !P3 ;  /* 0xff80000033387808 */ /* 0x000fe20005800000 */
[----:B------:R-:W-:Y:S01]  /*14640*/  UIADD3 UR4, UP0, UR37, 0x200, URZ ;  /* 0x0000020025047890 */ /* 0x000fe2000ff1e03f */
[----:B------:R-:W-:-:S02]  /*14650*/  ISETP.LT.OR P1, PT, R6, 0x3a, P1 ;  /* 0x0000003a0600780c */ /* 0x000fc40000f21670 */
[----:B------:R-:W-:Y:S01]  /*14660*/  FSEL R54, R54, -INF , !P4 ;  /* 0xff80000036367808 */ /* 0x000fe20006000000 */
[----:B------:R-:W-:Y:S02]  /*14670*/  ULOP3.LUT UR4, UR4, 0x4, URZ, 0xfc, !UPT ;  /* 0x0000000404047892 */ /* 0x000fe4000f8efc3f */
[----:B------:R-:W-:Y:S01]  /*14680*/  UIADD3.X UR5, URZ, UR36, URZ, UP0, !UPT ;  /* 0x000000243f057290 */ /* 0x000fe200087fe43f */
        /* <DEDUP_REMOVED lines=34> */
[----:B------:R-:W-:Y:S01]  /*148b0*/  FMNMX.FTZ R41, R54, R4, !PT ;  /* 0x0000000436297209 */ /* 0x000fe20007810000 */
[----:B------:R-:W-:Y:S02]  /*148c0*/  IMAD.U32 R4, RZ, RZ, UR4 ;  /* 0x00000004ff047e24 */ /* 0x000fe4000f8e00ff */
[----:B------:R-:W-:Y:S01]  /*148d0*/  IMAD.U32 R5, RZ, RZ, UR5 ;  /* 0x00000005ff057e24 */ /* 0x000fe2000f8e00ff */
        /* <DEDUP_REMOVED lines=43> */
.L_x_3728:
[----:B------:R-:W-:Y:S05]  /*14b90*/  BSYNC B0 ;  /* 0x0000000000007941 */ /* 0x000fea0003800000 */
.L_x_3727:
        /* <DEDUP_REMOVED lines=36> */
[----:B------:R-:W-:Y:S01]  /*14de0*/  MUFU.EX2 R33, R33 ;  /* 0x0000002100217308 */ /* 0x000fe20000000800 */
[----:B-----5:R-:W-:-:S02]  /*14df0*/  FADD.FTZ R2, R168, R47 ;  /* 0x0000002fa8027221 */ /* 0x020fc40000010000 */
        /* <DEDUP_REMOVED lines=8> */
[----:B--2---:R-:W-:Y:S01]  /*14e80*/  FADD.FTZ R20, R35, R2 ;  /* 0x0000000223147221 */ /* 0x004fe20000010000 */
[-CC-:B------:R-:W-:Y:S01]  /*14e90*/  FFMA.FTZ R13, R13, R46.reuse, -R3.reuse ;  /* 0x0000002e0d0d7223 */ /* 0x180fe20000010803 */
[-CC-:B------:R-:W-:Y:S01]  /*14ea0*/  FFMA.FTZ R11, R11, R46.reuse, -R3.reuse ;  /* 0x0000002e0b0b7223 */ /* 0x180fe20000010803 */
[-CC-:B------:R-:W-:Y:S01]  /*14eb0*/  FFMA.FTZ R10, R10, R46.reuse, -R3.reuse ;  /* 0x0000002e0a0a7223 */ /* 0x180fe20000010803 */
[-CC-:B------:R-:W-:Y:S01]  /*14ec0*/  FFMA.FTZ R9, R9, R46.reuse, -R3.reuse ;  /* 0x0000002e09097223 */ /* 0x180fe20000010803 */
[----:B------:R-:W1:Y:S01]  /*14ed0*/  MUFU.EX2 R40, R40 ;  /* 0x0000002800287308 */ /* 0x000e620000000800 */
[----:B------:R-:W-:-:S07]  /*14ee0*/  FFMA.FTZ R2, R52, R46, -R3 ;  /* 0x0000002e34027223 */ /* 0x000fce0000010803 */
[----:B------:R-:W2:Y:S08]  /*14ef0*/  MUFU.EX2 R39, R39 ;  /* 0x0000002700277308 */ /* 0x000eb00000000800 */
[----:B------:R-:W3:Y:S01]  /*14f00*/  MUFU.EX2 R38, R38 ;  /* 0x0000002600267308 */ /* 0x000ee20000000800 */
[----:B-1----:R-:W-:-:S07]  /*14f10*/  FADD.FTZ R4, R40, R49 ;  /* 0x0000003128047221 */ /* 0x002fce0000010000 */
[----:B------:R-:W1:Y:S01]  /*14f20*/  MUFU.EX2 R37, R37 ;  /* 0x0000002500257308 */ /* 0x000e620000000800 */
[----:B--2---:R-:W-:-:S07]  /*14f30*/  FADD.FTZ R5, R39, R4 ;  /* 0x0000000427057221 */ /* 0x004fce0000010000 */
[----:B------:R-:W-:Y:S01]  /*14f40*/  MUFU.EX2 R30, R30 ;  /* 0x0000001e001e7308 */ /* 0x000fe20000000800 */
[----:B---3--:R-:W-:-:S07]  /*14f50*/  FADD.FTZ R4, R38, R5 ;  /* 0x0000000526047221 */ /* 0x008fce0000010000 */
[----:B------:R-:W2:Y:S01]  /*14f60*/  MUFU.EX2 R34, R34 ;  /* 0x0000002200227308 */ /* 0x000ea20000000800 */
[----:B-1----:R-:W-:Y:S01]  /*14f70*/  FADD.FTZ R5, R37, R4 ;  /* 0x0000000425057221 */ /* 0x002fe20000010000 */
[----:B------:R-:W-:-:S06]  /*14f80*/  FFMA.FTZ R4, R50, R46, -R3 ;  /* 0x0000002e32047223 */ /* 0x000fcc0000010803 */
[----:B------:R-:W-:Y:S08]  /*14f90*/  MUFU.EX2 R29, R29 ;  /* 0x0000001d001d7308 */ /* 0x000ff00000000800 */
[----:B------:R-:W1:Y:S01]  /*14fa0*/  MUFU.EX2 R173, R32 ;  /* 0x0000002000ad7308 */ /* 0x000e620000000800 */
[----:B--2---:R-:W-:Y:S01]  /*14fb0*/  FADD.FTZ R42, R34, R5 ;  /* 0x00000005222a7221 */ /* 0x004fe20000010000 */
[----:B------:R-:W-:-:S06]  /*14fc0*/  FFMA.FTZ R5, R56, R46, -R3 ;  /* 0x0000002e38057223 */ /* 0x000fcc0000010803 */
[----:B------:R-:W2:Y:S08]  /*14fd0*/  MUFU.EX2 R28, R28 ;  /* 0x0000001c001c7308 */ /* 0x000eb00000000800 */
[----:B------:R3:W-:Y:S01]  /*14fe0*/  MUFU.EX2 R182, R15 ;  /* 0x0000000f00b67308 */ /* 0x0007e20000000800 */
[----:B-1----:R-:W-:-:S07]  /*14ff0*/  FADD.FTZ R31, R173, R42 ;  /* 0x0000002aad1f7221 */ /* 0x002fce0000010000 */
[----:B------:R-:W-:Y:S01]  /*15000*/  MUFU.EX2 R14, R14 ;  /* 0x0000000e000e7308 */ /* 0x000fe20000000800 */
[----:B---3--:R-:W-:-:S04]  /*15010*/  FADD.FTZ R15, R33, R20 ;  /* 0x00000014210f7221 */ /* 0x008fc80000010000 */
[----:B------:R-:W-:-:S03]  /*15020*/  FADD.FTZ R15, R170, R15 ;  /* 0x0000000faa0f7221 */ /* 0x000fc60000010000 */
[----:B------:R-:W1:Y:S01]  /*15030*/  MUFU.EX2 R27, R27 ;  /* 0x0000001b001b7308 */ /* 0x000e620000000800 */
[----:B------:R-:W-:-:S04]  /*15040*/  FADD.FTZ R32, R30, R15 ;  /* 0x0000000f1e207221 */ /* 0x000fc80000010000 */
[----:B------:R-:W-:-:S03]  /*15050*/  FADD.FTZ R15, R29, R32 ;  /* 0x000000201d0f7221 */ /* 0x000fc60000010000 */
[----:B------:R-:W-:Y:S01]  /*15060*/  MUFU.EX2 R13, R13 ;  /* 0x0000000d000d7308 */ /* 0x000fe20000000800 */
[----:B--2---:R-:W-:-:S07]  /*15070*/  FADD.FTZ R42, R28, R15 ;  /* 0x0000000f1c2a7221 */ /* 0x004fce0000010000 */
[----:B------:R-:W0:Y:S01]  /*15080*/  MUFU.EX2 R26, R26 ;  /* 0x0000001a001a7308 */ /* 0x000e220000000800 */
[----:B-1----:R-:W-:-:S07]  /*15090*/  FADD.FTZ R15, R27, R42 ;  /* 0x0000002a1b0f7221 */ /* 0x002fce0000010000 */
[----:B------:R-:W-:Y:S08]  /*150a0*/  MUFU.EX2 R11, R11 ;  /* 0x0000000b000b7308 */ /* 0x000ff00000000800 */
[----:B------:R-:W1:Y:S01]  /*150b0*/  MUFU.EX2 R25, R25 ;  /* 0x0000001900197308 */ /* 0x000e620000000800 */
[----:B0-----:R-:W-:-:S07]  /*150c0*/  FADD.FTZ R44, R26, R15 ;  /* 0x0000000f1a2c7221 */ /* 0x001fce0000010000 */
[----:B------:R-:W-:Y:S08]  /*150d0*/  MUFU.EX2 R10, R10 ;  /* 0x0000000a000a7308 */ /* 0x000ff00000000800 */
[----:B------:R-:W0:Y:S08]  /*150e0*/  MUFU.EX2 R24, R24 ;  /* 0x0000001800187308 */ /* 0x000e300000000800 */
[----:B------:R-:W-:Y:S08]  /*150f0*/  MUFU.EX2 R9, R9 ;  /* 0x0000000900097308 */ /* 0x000ff00000000800 */
[----:B------:R2:W-:Y:S08]  /*15100*/  MUFU.EX2 R20, R2 ;  /* 0x0000000200147308 */ /* 0x0005f00000000800 */
[----:B------:R-:W3:Y:S01]  /*15110*/  MUFU.EX2 R21, R21 ;  /* 0x0000001500157308 */ /* 0x000ee20000000800 */
[----:B--2---:R-:W-:Y:S01]  /*15120*/  FADD.FTZ R2, R14, R31 ;  /* 0x0000001f0e027221 */ /* 0x004fe20000010000 */
[----:B-1----:R-:W-:-:S03]  /*15130*/  FADD.FTZ R31, R25, R44 ;  /* 0x0000002c191f7221 */ /* 0x002fc60000010000 */
[----:B------:R-:W-:Y:S01]  /*15140*/  FADD.FTZ R42, R13, R2 ;  /* 0x000000020d2a7221 */ /* 0x000fe20000010000 */
[-CC-:B------:R-:W-:Y:S01]  /*15150*/  FFMA.FTZ R2, R54, R46.reuse, -R3.reuse ;  /* 0x0000002e36027223 */ /* 0x180fe20000010803 */
[----:B------:R-:W-:Y:S01]  /*15160*/  FFMA.FTZ R3, R36, R46, -R3 ;  /* 0x0000002e24037223 */ /* 0x000fe20000010803 */
[----:B------:R-:W1:Y:S01]  /*15170*/  MUFU.EX2 R19, R19 ;  /* 0x0000001300137308 */ /* 0x000e620000000800 */
[----:B------:R-:W-:Y:S01]  /*15180*/  FADD.FTZ R15, R11, R42 ;  /* 0x0000002a0b0f7221 */ /* 0x000fe20000010000 */
[----:B0-----:R-:W-:-:S06]  /*15190*/  FADD.FTZ R42, R24, R31 ;  /* 0x0000001f182a7221 */ /* 0x001fcc0000010000 */
[----:B------:R0:W2:Y:S01]  /*151a0*/  MUFU.EX2 R181, R4 ;  /* 0x0000000400b57308 */ /* 0x0000a20000000800 */
[----:B---3--:R-:W-:-:S07]  /*151b0*/  FADD.FTZ R42, R21, R42 ;  /* 0x0000002a152a7221 */ /* 0x008fce0000010000 */
[----:B------:R-:W-:Y:S01]  /*151c0*/  MUFU.EX2 R18, R18 ;  /* 0x0000001200127308 */ /* 0x000fe20000000800 */
[----:B0-----:R-:W-:-:S07]  /*151d0*/  FADD.FTZ R4, R10, R15 ;  /* 0x0000000f0a047221 */ /* 0x001fce0000010000 */
[----:B------:R0:W3:Y:S08]  /*151e0*/  MUFU.EX2 R32, R5 ;  /* 0x0000000500207308 */ /* 0x0000f00000000800 */
[----:B------:R-:W4:Y:S01]  /*151f0*/  MUFU.EX2 R7, R7 ;  /* 0x0000000700077308 */ /* 0x000f220000000800 */
[----:B0-----:R-:W-:-:S04]  /*15200*/  FADD.FTZ R5, R9, R4 ;  /* 0x0000000409057221 */ /* 0x001fc80000010000 */
[----:B------:R-:W-:Y:S01]  /*15210*/  FADD.FTZ R4, R20, R5 ;  /* 0x0000000514047221 */ /* 0x000fe20000010000 */
[----:B-1----:R-:W-:Y:S02]  /*15220*/  FADD.FTZ R5, R19, R42 ;  /* 0x0000002a13057221 */ /* 0x002fe40000010000 */
[----:B------:R0:W1:Y:S01]  /*15230*/  MUFU.EX2 R183, R2 ;  /* 0x0000000200b77308 */ /* 0x0000620000000800 */
[----:B--2---:R-:W-:-:S04]  /*15240*/  FADD.FTZ R15, R181, R4 ;  /* 0x00000004b50f7221 */ /* 0x004fc80000010000 */
[----:B---3--:R-:W-:-:S03]  /*15250*/  FADD.FTZ R4, R32, R15 ;  /* 0x0000000f20047221 */ /* 0x008fc60000010000 */
[----:B------:R-:W2:Y:S01]  /*15260*/  MUFU.EX2 R36, R3 ;  /* 0x0000000300247308 */ /* 0x000ea20000000800 */
[----:B0-----:R-:W-:-:S04]  /*15270*/  FADD.FTZ R2, R18, R5 ;  /* 0x0000000512027221 */ /* 0x001fc80000010000 */
[----:B----4-:R-:W-:Y:S01]  /*15280*/  FADD.FTZ R5, R7, R2 ;  /* 0x0000000207057221 */ /* 0x010fe20000010000 */
[----:B-1----:R-:W-:-:S03]  /*15290*/  FADD.FTZ R15, R183, R4 ;  /* 0x00000004b70f7221 */ /* 0x002fc60000010000 */
[----:B------:R-:W-:-:S05]  /*152a0*/  FADD.FTZ R31, R182, R5 ;  /* 0x00000005b61f7221 */ /* 0x000fca0000010000 */
        /* <DEDUP_REMOVED lines=32> */
[----:B------:R-:W-:-:S04]  /*154b0*/  UIADD3 UR4, UP0, UR37, 0x230, URZ ;  /* 0x0000023025047890 */ /* 0x000fc8000ff1e03f */
[----:B------:R-:W-:Y:S02]  /*154c0*/  ULOP3.LUT UR5, UR4, 0x4, URZ, 0xfc, !UPT ;  /* 0x0000000404057892 */ /* 0x000fe4000f8efc3f */
[----:B------:R-:W-:-:S04]  /*154d0*/  UIADD3.X UR6, URZ, UR36, URZ, UP0, !UPT ;  /* 0x000000243f067290 */ /* 0x000fc800087fe43f */
[----:B------:R-:W-:Y:S02]  /*154e0*/  IMAD.U32 R2, RZ, RZ, UR5 ;  /* 0x00000005ff027e24 */ /* 0x000fe4000f8e00ff */
[----:B------:R-:W-:Y:S02]  /*154f0*/  IMAD.U32 R3, RZ, RZ, UR6 ;  /* 0x00000006ff037e24 */ /* 0x000fe4000f8e00ff */
[----:B--2---:R-:W-:-:S05]  /*15500*/  FMUL.FTZ R5, R6, R5 ;  /* 0x0000000506057220 */ /* 0x004fca0000410000 */
[----:B------:R0:W-:Y:S04]  /*15510*/  ST.E desc[UR44][R16.64+0x230], R5 ;  /* 0x0002300510007985 */ /* 0x0001e8000c10192c */
[----:B------:R-:W2:Y:S02]  /*15520*/  LD.E R7, desc[UR44][R2.64] ;  /* 0x0000002c02077980 */ /* 0x000ea4000c101900 */
[----:B--2---:R-:W-:-:S05]  /*15530*/  FMUL.FTZ R7, R6, R7 ;  /* 0x0000000706077220 */ /* 0x004fca0000410000 */
[----:B------:R1:W-:Y:S04]  /*15540*/  ST.E desc[UR44][R2.64], R7 ;  /* 0x0000000702007985 */ /* 0x0003e8000c10192c */
[----:B0-----:R-:W2:Y:S04]  /*15550*/  LD.E R5, desc[UR44][R16.64+0x270] ;  /* 0x0002702c10057980 */ /* 0x001ea8000c101900 */
        /* <DEDUP_REMOVED lines=61> */
[----:B------:R-:W-:-:S06]  /*15930*/  ULOP3.LUT UR5, UR4, 0x8, URZ, 0xfc, !UPT ;  /* 0x0000000804057892 */ /* 0x000fcc000f8efc3f */
[----:B------:R-:W-:Y:S02]  /*15940*/  IMAD.U32 R4, RZ, RZ, UR5 ;  /* 0x00000005ff047e24 */ /* 0x000fe4000f8e00ff */
[C---:B--2---:R-:W-:Y:S01]  /*15950*/  FMUL.FTZ R5, R6.reuse, R5 ;  /* 0x0000000506057220 */ /* 0x044fe20000410000 */
[----:B---3--:R-:W-:-:S04]  /*15960*/  FMUL.FTZ R131, R6, R131 ;  /* 0x0000008306837220 */ /* 0x008fc80000410000 */
[----:B------:R0:W-:Y:S01]  /*15970*/  ST.E desc[UR44][R16.64+0x270], R5 ;  /* 0x0002700510007985 */ /* 0x0001e2000c10192c */
[C---:B----4-:R-:W-:Y:S01]  /*15980*/  FMUL.FTZ R9, R6.reuse, R9 ;  /* 0x0000000906097220 */ /* 0x050fe20000410000 */
[C---:B-----5:R-:W-:Y:S01]  /*15990*/  FMUL.FTZ R11, R6.reuse, R11 ;  /* 0x0000000b060b7220 */ /* 0x060fe20000410000 */
[C---:B------:R-:W-:Y:S01]  /*159a0*/  FMUL.FTZ R13, R6.reuse, R13 ;  /* 0x0000000d060d7220 */ /* 0x040fe20000410000 */
[----:B0-----:R-:W-:Y:S02]  /*159b0*/  IMAD.U32 R5, RZ, RZ, UR6 ;  /* 0x00000006ff057e24 */ /* 0x001fe4000f8e00ff */
        /* <DEDUP_REMOVED lines=119> */
[----:B------:R-:W-:Y:S01]  /*16130*/  ULOP3.LUT UR4, UR4, 0xc, URZ, 0xfc, !UPT ;  /* 0x0000000c04047892 */ /* 0x000fe2000f8efc3f */
[----:B-1----:R-:W-:-:S05]  /*16140*/  IMAD.U32 R7, RZ, RZ, UR6 ;  /* 0x00000006ff077e24 */ /* 0x002fca000f8e00ff */
[----:B------:R-:W-:Y:S02]  /*16150*/  IMAD.U32 R6, RZ, RZ, UR4 ;  /* 0x00000004ff067e24 */ /* 0x000fe4000f8e00ff */
[----:B--2---:R-:W-:-:S05]  /*16160*/  FMUL.FTZ R9, R8, R9 ;  /* 0x0000000908097220 */ /* 0x004fca0000410000 */
        /* <DEDUP_REMOVED lines=1116> */
[----:B------:R-:W3:Y:S04]  /*1a730*/  LD.E R11, desc[UR44][R2.64] ;  /* 0x0000002c020b7980 */ /* 0x000ee8000c101900 */
[----:B---3--:R3:W-:Y:S04]  /*1a740*/  ST.E desc[UR44][R2.64], R11 ;  /* 0x0000000b02007985 */ /* 0x0087e8000c10192c */
[----:B------:R-:W4:Y:S04]  /*1a750*/  LD.E R13, desc[UR44][R4.64] ;  /* 0x0000002c040d7980 */ /* 0x000f28000c101900 */
[----:B----4-:R4:W-:Y:S04]  /*1a760*/  ST.E desc[UR44][R4.64], R13 ;  /* 0x0000000d04007985 */ /* 0x0109e8000c10192c */
[----:B------:R-:W5:Y:S04]  /*1a770*/  LD.E R15, desc[UR44][R6.64] ;  /* 0x0000002c060f7980 */ /* 0x000f68000c101900 */
[----:B-----5:R5:W-:Y:S04]  /*1a780*/  ST.E desc[UR44][R6.64], R15 ;  /* 0x0000000f06007985 */ /* 0x020be8000c10192c */
[----:B------:R-:W5:Y:S04]  /*1a790*/  LD.E R19, desc[UR44][R16.64+0x240] ;  /* 0x0002402c10137980 */ /* 0x000f68000c101900 */
[----:B------:R-:W5:Y:S04]  /*1a7a0*/  LD.E R21, desc[UR44][R16.64+0x244] ;  /* 0x0002442c10157980 */ /* 0x000f68000c101900 */
[----:B0-----:R-:W5:Y:S04]  /*1a7b0*/  LD.E R25, desc[UR44][R16.64+0x248] ;  /* 0x0002482c10197980 */ /* 0x001f68000c101900 */
[----:B-1----:R-:W5:Y:S04]  /*1a7c0*/  LD.E R27, desc[UR44][R16.64+0x24c] ;  /* 0x00024c2c101b7980 */ /* 0x002f68000c101900 */
[----:B--2---:R-:W2:Y:S04]  /*1a7d0*/  LD.E R9, desc[UR44][R16.64+0x250] ;  /* 0x0002502c10097980 */ /* 0x004ea8000c101900 */
[----:B------:R-:W2:Y:S04]  /*1a7e0*/  LD.E R29, desc[UR44][R16.64+0x254] ;  /* 0x0002542c101d7980 */ /* 0x000ea8000c101900 */
[----:B---3--:R-:W3:Y:S04]  /*1a7f0*/  LD.E R3, desc[UR44][R16.64+0x258] ;  /* 0x0002582c10037980 */ /* 0x008ee8000c101900 */
[----:B------:R-:W3:Y:S04]  /*1a800*/  LD.E R11, desc[UR44][R16.64+0x25c] ;  /* 0x00025c2c100b7980 */ /* 0x000ee8000c101900 */
[----:B----4-:R-:W4:Y:S04]  /*1a810*/  LD.E R5, desc[UR44][R16.64+0x260] ;  /* 0x0002602c10057980 */ /* 0x010f28000c101900 */
[----:B------:R-:W4:Y:S04]  /*1a820*/  LD.E R13, desc[UR44][R16.64+0x264] ;  /* 0x0002642c100d7980 */ /* 0x000f28000c101900 */
[----:B-----5:R-:W5:Y:S04]  /*1a830*/  LD.E R7, desc[UR44][R16.64+0x268] ;  /* 0x0002682c10077980 */ /* 0x020f68000c101900 */
        /* <DEDUP_REMOVED lines=113> */
[----:B------:R0:W-:Y:S04]  /*1af50*/  ST.E desc[UR44][R16.64+0x240], R19 ;  /* 0x0002401310007985 */ /* 0x0001e8000c10192c */
[----:B------:R0:W-:Y:S04]  /*1af60*/  ST.E desc[UR44][R16.64+0x244], R21 ;  /* 0x0002441510007985 */ /* 0x0001e8000c10192c */
[----:B------:R0:W-:Y:S04]  /*1af70*/  ST.E desc[UR44][R16.64+0x248], R25 ;  /* 0x0002481910007985 */ /* 0x0001e8000c10192c */
[----:B------:R0:W-:Y:S04]  /*1af80*/  ST.E desc[UR44][R16.64+0x24c], R27 ;  /* 0x00024c1b10007985 */ /* 0x0001e8000c10192c */
[----:B--2---:R0:W-:Y:S04]  /*1af90*/  ST.E desc[UR44][R16.64+0x250], R9 ;  /* 0x0002500910007985 */ /* 0x0041e8000c10192c */
[----:B------:R0:W-:Y:S04]  /*1afa0*/  ST.E desc[UR44][R16.64+0x254], R29 ;  /* 0x0002541d10007985 */ /* 0x0001e8000c10192c */
[----:B---3--:R0:W-:Y:S04]  /*1afb0*/  ST.E desc[UR44][R16.64+0x258], R3 ;  /* 0x0002580310007985 */ /* 0x0081e8000c10192c */
[----:B------:R0:W-:Y:S04]  /*1afc0*/  ST.E desc[UR44][R16.64+0x25c], R11 ;  /* 0x00025c0b10007985 */ /* 0x0001e8000c10192c */
[----:B----4-:R0:W-:Y:S04]  /*1afd0*/  ST.E desc[UR44][R16.64+0x260], R5 ;  /* 0x0002600510007985 */ /* 0x0101e8000c10192c */
[----:B------:R0:W-:Y:S04]  /*1afe0*/  ST.E desc[UR44][R16.64+0x264], R13 ;  /* 0x0002640d10007985 */ /* 0x0001e8000c10192c */
[----:B-----5:R0:W-:Y:S04]  /*1aff0*/  ST.E desc[UR44][R16.64+0x268], R7 ;  /* 0x0002680710007985 */ /* 0x0201e8000c10192c */
        /* <DEDUP_REMOVED lines=129> */
.L_x_3730:
[----:B------:R-:W-:Y:S05]  /*1b810*/  BSYNC B0 ;  /* 0x0000000000007941 */ /* 0x000fea0003800000 */
.L_x_3729:
[C---:B------:R-:W-:Y:S01]  /*1b820*/  ISETP.GT.AND P0, PT, R0.reuse, R12, PT ;  /* 0x0000000c0000720c */ /* 0x040fe20003f04270 */
[----:B------:R-:W-:-:S12]  /*1b830*/  VIADD R0, R0, 0xffffffff ;  /* 0xffffffff00007836 */ /* 0x000fd80000000000 */
[----:B------:R-:W-:Y:S05]  /*1b840*/  @P0 BRA `(.L_x_3731) ;  /* 0xffffff5400b00947 */ /* 0x000fea000383ffff */
[----:B0-----:R-:W2:Y:S02]  /*1b850*/  LDL R2, [R1+0x70] ;  /* 0x0000700001027983 */ /* 0x001ea40000100800 */
[----:B--2---:R-:W-:-:S07]  /*1b860*/  IMAD.SHL.U32 R2, R2, 0x40, RZ ;  /* 0x0000004002027824 */ /* 0x004fce00078e00ff */
.L_x_3702:
[----:B------:R-:W0:Y:S01]  /*1b870*/  LDC R3, c[0x0][0x448] ;  /* 0x00011200ff037b82 */ /* 0x000e220000000800 */
[----:B------:R-:W-:-:S07]  /*1b880*/  ULDC UR4, c[0x0][0xad4] ;  /* 0x0002b50000047ab9 */ /* 0x000fce0000000800 */
[----:B------:R-:W2:Y:S01]  /*1b890*/  LDC R6, c[0x0][0xadc] ;  /* 0x0002b700ff067b82 */ /* 0x000ea20000000800 */
[----:B0-----:R-:W-:Y:S01]  /*1b8a0*/  ISETP.NE.AND P0, PT, R3, 0x1, PT ;  /* 0x000000010300780c */ /* 0x001fe20003f05270 */
[----:B------:R-:W-:-:S12]  /*1b8b0*/  VIADD R3, R2, 0x3f ;  /* 0x0000003f02037836 */ /* 0x000fd80000000000 */
[----:B-1----:R-:W0:Y:S08]  /*1b8c0*/  @P0 LDC R4, c[0x0][0x44c] ;  /* 0x00011300ff040b82 */ /* 0x002e300000000800 */
[----:B------:R-:W1:Y:S01]  /*1b8d0*/  @P0 LDC R5, c[0x0][0x450] ;  /* 0x00011400ff050b82 */ /* 0x000e620000000800 */
[----:B0-----:R-:W-:-:S05]  /*1b8e0*/  @P0 IMAD.HI.U32 R2, R3, R4, RZ ;  /* 0x0000000403020227 */ /* 0x001fca00078e00ff */
[----:B-1----:R-:W-:Y:S02]  /*1b8f0*/  @P0 SHF.R.U32.HI R3, RZ, R5, R2 ;  /* 0x00000005ff030219 */ /* 0x002fe40000011602 */
[----:B--2---:R-:W-:-:S03]  /*1b900*/  ISETP.GE.AND P0, PT, R6, 0x1, PT ;  /* 0x000000010600780c */ /* 0x004fc60003f06270 */
[----:B------:R-:W-:-:S04]  /*1b910*/  IMAD.IADD R3, R192, 0x1, R3 ;  /* 0x00000001c0037824 */ /* 0x000fc800078e0203 */
        /* <DEDUP_REMOVED lines=12> */
.L_x_3734:
[----:B------:R-:W-:-:S13]  /*1b9e0*/  ISETP.NE.AND P0, PT, R6, 0x1, PT ;  /* 0x000000010600780c */ /* 0x000fda0003f05270 */
[----:B------:R-:W0:Y:S02]  /*1b9f0*/  @P0 LDC.64 R4, c[0x0][0xae0] ;  /* 0x0002b800ff040b82 */ /* 0x000e240000000a00 */
[----:B0-----:R-:W-:-:S05]  /*1ba00*/  @P0 IMAD.HI.U32 R4, R3, R4, RZ ;  /* 0x0000000403040227 */ /* 0x001fca00078e00ff */
[----:B------:R-:W-:-:S07]  /*1ba10*/  @P0 SHF.R.U32.HI R3, RZ, R5, R4 ;  /* 0x00000005ff030219 */ /* 0x000fce0000011604 */
.L_x_3735:
[----:B------:R-:W-:Y:S05]  /*1ba20*/  BSYNC B0 ;  /* 0x0000000000007941 */ /* 0x000fea0003800000 */
.L_x_3733:
[----:B------:R-:W-:-:S05]  /*1ba30*/  IMAD R3, R3, R6, RZ ;  /* 0x0000000603037224 */ /* 0x000fca00078e02ff */
[----:B------:R-:W-:-:S07]  /*1ba40*/  VIMNMX R2, R2, R3, !PT ;  /* 0x0000000302027248 */ /* 0x000fce0007fe0100 */
.L_x_3732:
[----:B------:R-:W-:-:S05]  /*1ba50*/  VIADD R2, R2, 0x3f ;  /* 0x0000003f02027836 */ /* 0x000fca0000000000 */
[----:B------:R-:W-:-:S04]  /*1ba60*/  SHF.R.S32.HI R3, RZ, 0x1f, R2 ;  /* 0x0000001fff037819 */ /* 0x000fc80000011402 */
[----:B------:R-:W-:-:S04]  /*1ba70*/  LEA.HI R3, R3, R2, RZ, 0x6 ;  /* 0x0000000203037211 */ /* 0x000fc800078f30ff */
[----:B------:R-:W-:-:S04]  /*1ba80*/  SHF.R.S32.HI R3, RZ, 0x6, R3 ;  /* 0x00000006ff037819 */ /* 0x000fc80000011403 */
[----:B------:R-:W-:-:S04]  /*1ba90*/  VIMNMX R10, R164, R3, !PT ;  /* 0x00000003a40a7248 */ /* 0x000fc80007fe0100 */
[----:B------:R-:W-:-:S13]  /*1baa0*/  ISETP.GE.AND P0, PT, R0, R10, PT ;  /* 0x0000000a0000720c */ /* 0x000fda0003f06270 */
[----:B------:R-:W-:Y:S05]  /*1bab0*/  @!P0 BRA `(.L_x_3736) ;  /* 0x0000009800b08947 */ /* 0x000fea0003800000 */
.L_x_3755:
        /* <DEDUP_REMOVED lines=23> */
.L_x_3738:
[----:B------:R-:W-:Y:S05]  /*1bc30*/  BSYNC B0 ;  /* 0x0000000000007941 */ /* 0x000fea0003800000 */
.L_x_3737:
        /* <DEDUP_REMOVED lines=13> */
.L_x_3740:
[----:B------:R-:W-:Y:S05]  /*1bd10*/  BSYNC B0 ;  /* 0x0000000000007941 */ /* 0x000fea0003800000 */
.L_x_3739:
        /* <DEDUP_REMOVED lines=8> */
.L_x_3742:
[----:B------:R-:W-:Y:S05]  /*1bda0*/  BSYNC B0 ;  /* 0x0000000000007941 */ /* 0x000fea0003800000 */
.L_x_3741:
        /* <DEDUP_REMOVED lines=8> */
[----:B------:R-:W-:-:S03]  /*1be30*/  IMAD.MOV.U32 R3, RZ, RZ, R9 ;  /* 0x000000ffff037224 */ /* 0x000fc600078e0009 */
[C---:B------:R-:W-:Y:S02]  /*1be40*/  R2UR UR6, R2.reuse ;  /* 0x00000000020672ca */ /* 0x040fe400000e0000 */
[----:B------:R-:W-:Y:S01]  /*1be50*/  R2UR UR7, R3 ;  /* 0x00000000030772ca */ /* 0x000fe200000e0000 */
[----:B------:R0:W-:Y:S01]  /*1be60*/  ST.E desc[UR44][R16.64+0x80], RZ ;  /* 0x000080ff10007985 */ /* 0x0001e2000c10192c */
[----:B------:R-:W-:Y:S02]  /*1be70*/  VIADD R8, R2, 0x2 ;  /* 0x0000000202087836 */ /* 0x000fe40000000000 */
[----:B------:R-:W-:Y:S01]  /*1be80*/  IMAD.MOV.U32 R5, RZ, RZ, 0x1 ;  /* 0x00000001ff057424 */ /* 0x000fe200078e00ff */
[----:B---3--:R-:W-:Y:S02]  /*1be90*/  R2UR UR4, R18 ;  /* 0x00000000120472ca */ /* 0x008fe400000e0000 */
[----:B------:R-:W-:Y:S02]  /*1bea0*/  R2UR UR5, R19 ;  /* 0x00000000130572ca */ /* 0x000fe400000e0000 */
[----:B------:R-:W2:Y:S01]  /*1beb0*/  LD.E R19, desc[UR44][R16.64+0x54] ;  /* 0x0000542c10137980 */ /* 0x000ea2000c101900 */
[----:B------:R-:W-:-:S10]  /*1bec0*/  WARPGROUP.ARRIVE ;  /* 0x00000000000079c5 */ /* 0x000fd40000000000 */
        /* <DEDUP_REMOVED lines=8> */
[----:B------:R0:W5:Y:S01]  /*1bf50*/  LD.E R18, desc[UR44][R16.64+0x1ec] ;  /* 0x0001ec2c10127980 */ /* 0x000162000c101900 */
[----:B------:R-:W-:Y:S01]  /*1bf60*/  VIADD R6, R12, 0x4 ;  /* 0x000000040c067836 */ /* 0x000fe20000000000 */
[----:B------:R-:W-:Y:S01]  /*1bf70*/  BSSY B0, `(.L_x_3744) ;  /* 0x0000020000007945 */ /* 0x000fe20003800000 */
[----:B------:R-:W-:Y:S01]  /*1bf80*/  VIADD R8, R2, 0x4 ;  /* 0x0000000402087836 */ /* 0x000fe20000000000 */
[----:B------:R0:W-:Y:S01]  /*1bf90*/  ST.E desc[UR44][R16.64+0x80], R5 ;  /* 0x0000800510007985 */ /* 0x0001e2000c10192c */
[----:B------:R-:W-:Y:S01]  /*1bfa0*/  WARPGROUP.ARRIVE ;  /* 0x00000000000079c5 */ /* 0x000fe20000000000 */
[----:B------:R-:W-:-:S02]  /*1bfb0*/  IMAD.MOV.U32 R7, RZ, RZ, R13 ;  /* 0x000000ffff077224 */ /* 0x000fc400078e000d */
[----:B------:R-:W-:-:S03]  /*1bfc0*/  IMAD.MOV.U32 R3, RZ, RZ, R15 ;  /* 0x000000ffff037224 */ /* 0x000fc600078e000f */
[----:B------:R-:W-:Y:S01]  /*1bfd0*/  HGMMA.64x64x16.F32 R24, gdesc[UR4], R24, gsb0 ;  /* 0x00e00000041879f0 */ /* 0x000fe20008000818 */
[----:B------:R-:W-:Y:S02]  /*1bfe0*/  R2UR UR6, R8 ;  /* 0x00000000080672ca */ /* 0x000fe400000e0000 */
[----:B------:R-:W-:Y:S02]  /*1bff0*/  R2UR UR7, R9 ;  /* 0x00000000090772ca */ /* 0x000fe400000e0000 */
[----:B------:R-:W-:Y:S01]  /*1c000*/  R2UR UR4, R6 ;  /* 0x00000000060472ca */ /* 0x000fe200000e0000 */
[----:B------:R-:W-:Y:S01]  /*1c010*/  VIADD R6, R2, 0x6 ;  /* 0x0000000602067836 */ /* 0x000fe20000000000 */
[----:B------:R-:W-:Y:S01]  /*1c020*/  R2UR UR5, R7 ;  /* 0x00000000070572ca */ /* 0x000fe200000e0000 */
[----:B------:R-:W-:Y:S02]  /*1c030*/  VIADD R2, R14, 0x6 ;  /* 0x000000060e027836 */ /* 0x000fe40000000000 */
[----:B------:R-:W-:Y:S01]  /*1c040*/  IMAD.MOV.U32 R7, RZ, RZ, R9 ;  /* 0x000000ffff077224 */ /* 0x000fe200078e0009 */
[----:B------:R-:W-:-:S02]  /*1c050*/  WARPGROUP.DEPBAR.LE gsb0, 0x0 ;  /* 0x00008000000079c5 */ /* 0x000fc40000010000 */
[----:B------:R0:W-:Y:S01]  /*1c060*/  ST.E desc[UR44][R16.64+0x80], R5 ;  /* 0x0000800510007985 */ /* 0x0001e2000c10192c */
[----:B------:R-:W-:-:S06]  /*1c070*/  WARPGROUP.ARRIVE ;  /* 0x00000000000079c5 */ /* 0x000fcc0000000000 */
[----:B------:R-:W-:Y:S01]  /*1c080*/  HGMMA.64x64x16.F32 R24, gdesc[UR4], R24, gsb0 ;  /* 0x00e00000041879f0 */ /* 0x000fe20008000818 */
[----:B------:R-:W-:Y:S02]  /*1c090*/  R2UR UR6, R6 ;  /* 0x00000000060672ca */ /* 0x000fe400000e0000 */
[----:B------:R-:W-:Y:S02]  /*1c0a0*/  R2UR UR7, R7 ;  /* 0x00000000070772ca */ /* 0x000fe400000e0000 */
        /* <DEDUP_REMOVED lines=8> */
[----:B------:R-:W-:Y:S02]  /*1c130*/  WARPGROUP.DEPBAR.LE gsb0, 0x0 ;  /* 0x00008000000079c5 */ /* 0x000fe40000010000 */
[----:B------:R0:W-:Y:S10]  /*1c140*/  ST.E desc[UR44][R16.64+0x80], R5 ;  /* 0x0000800510007985 */ /* 0x0001f4000c10192c */
[----:B------:R-:W-:Y:S05]  /*1c150*/  @!P1 BRA `(.L_x_3745) ;  /* 0x0000000000049947 */ /* 0x000fea0003800000 */
[----:B------:R-:W-:Y:S01]  /*1c160*/  BPT.TRAP 0x1 ;  /* 0x000000040000795c */ /* 0x000fe20000300000 */
.L_x_3745:
[----:B------:R-:W-:Y:S05]  /*1c170*/  BSYNC B0 ;  /* 0x0000000000007941 */ /* 0x000fea0003800000 */
.L_x_3744:
        /* <DEDUP_REMOVED lines=13> */
.L_x_3747:
[----:B------:R-:W-:Y:S05]  /*1c250*/  BSYNC B0 ;  /* 0x0000000000007941 */ /* 0x000fea0003800000 */
.L_x_3746:
        /* <DEDUP_REMOVED lines=8> */
.L_x_3749:
[----:B------:R-:W-:Y:S05]  /*1c2e0*/  BSYNC B0 ;  /* 0x0000000000007941 */ /* 0x000fea0003800000 */
.L_x_3748:
[----:B------:R-:W2:Y:S01]  /*1c2f0*/  S2R R2, SR_TID.X ;  /* 0x0000000000027919 */ /* 0x000ea20000002100 */
[----:B------:R-:W3:Y:S01]  /*1c300*/  LD.E R9, desc[UR44][R16.64+0x1e8] ;  /* 0x0001e82c10097980 */ /* 0x000ee2000c101900 */
[----:B--2---:R-:W-:-:S03]  /*1c310*/  LOP3.LUT R8, R2, 0x7f, RZ, 0xc0, !PT ;  /* 0x0000007f02087812 */ /* 0x004fc600078ec0ff */
[----:B------:R-:W3:Y:S01]  /*1c320*/  LD.E.64 R2, desc[UR44][R16.64+0xb8] ;  /* 0x0000b82c10027980 */ /* 0x000ee2000c101b00 */
[----:B------:R-:W-:Y:S05]  /*1c330*/  WARPSYNC.ALL ;  /* 0x0000000000007948 */ /* 0x000fea0003800000 */
[----:B------:R-:W-:Y:S02]  /*1c340*/  ISETP.NE.AND P2, PT, R8, RZ, PT ;  /* 0x000000ff0800720c */ /* 0x000fe40003f45270 */
[----:B------:R-:W2:Y:S04]  /*1c350*/  LD.E R8, desc[UR44][R16.64+0x88] ;  /* 0x0000882c10087980 */ /* 0x000ea8000c101900 */
[----:B-1---5:R-:W4:Y:S04]  /*1c360*/  LD.E.64 R6, desc[UR44][R16.64+0xb0] ;  /* 0x0000b02c10067980 */ /* 0x022f28000c101b00 */
[----:B------:R-:W4:Y:S04]  /*1c370*/  LD.E.64 R12, desc[UR44][R16.64+0xb0] ;  /* 0x0000b02c100c7980 */ /* 0x000f28000c101b00 */
[----:B------:R-:W4:Y:S04]  /*1c380*/  LD.E.64 R14, desc[UR44][R16.64+0xb0] ;  /* 0x0000b02c100e7980 */ /* 0x000f28000c101b00 */
[----:B------:R-:W4:Y:S01]  /*1c390*/  LD.E.64 R18, desc[UR44][R16.64+0xb0] ;  /* 0x0000b02c10127980 */ /* 0x000f22000c101b00 */
[----:B---3--:R-:W-:Y:S01]  /*1c3a0*/  IMAD R2, R9, 0x1000, R2 ;  /* 0x0000100009027824 */ /* 0x008fe200078e0202 */
[----:B------:R-:W-:-:S02]  /*1c3b0*/  R2UR UR7, R3 ;  /* 0x00000000030772ca */ /* 0x000fc400000e0000 */
[----:B------:R-:W3:Y:S02]  /*1c3c0*/  LD.E.64 R20, desc[UR44][R16.64+0xb0] ;  /* 0x0000b02c10147980 */ /* 0x000ee4000c101b00 */
[----:B------:R-:W-:Y:S01]  /*1c3d0*/  R2UR UR6, R2 ;  /* 0x00000000020672ca */ /* 0x000fe200000e0000 */
[----:B------:R-:W-:Y:S01]  /*1c3e0*/  WARPGROUP.ARRIVE ;  /* 0x00000000000079c5 */ /* 0x000fe20000000000 */
[----:B------:R-:W-:Y:S01]  /*1c3f0*/  IMAD.MOV.U32 R9, RZ, RZ, R3 ;  /* 0x000000ffff097224 */ /* 0x000fe200078e0003 */
[----:B--2---:R-:W-:Y:S02]  /*1c400*/  ISETP.NE.U32.AND P1, PT, R8, RZ, PT ;  /* 0x000000ff0800720c */ /* 0x004fe40003f25070 */
[----:B----4-:R-:W-:Y:S02]  /*1c410*/  R2UR UR4, R6 ;  /* 0x00000000060472ca */ /* 0x010fe400000e0000 */
[----:B------:R-:W-:-:S09]  /*1c420*/  R2UR UR5, R7 ;  /* 0x00000000070572ca */ /* 0x000fd200000e0000 */
[----:B------:R-:W-:-:S05]  /*1c430*/  VOTEU.ANY UP0, P1 ;  /* 0x00000000003f7886 */ /* 0x000fca0000800100 */
[----:B------:R-:W-:Y:S01]  /*1c440*/  HGMMA.64x64x16.F32 R24, gdesc[UR4], R24, UP0, gsb0 ;  /* 0x00e00000041879f0 */ /* 0x000fe2000b800818 */
        /* <DEDUP_REMOVED lines=445> */
[----:B------:R-:W1:Y:S04]  /*1e020*/  LD.E.64 R2, desc[UR44][R16.64+0x200] ;  /* 0x0002002c10027980 */ /* 0x000e68000c101b00 */
[----:B--2---:R-:W2:Y:S01]  /*1e030*/  LD.E R15, desc[UR44][R8.64] ;  /* 0x0000002c080f7980 */ /* 0x004ea2000c101900 */
[----:B------:R-:W-:-:S04]  /*1e040*/  UIADD3 UR4, UP0, UR37, 0x200, URZ ;  /* 0x0000020025047890 */ /* 0x000fc8000ff1e03f */
[----:B------:R-:W-:Y:S02]  /*1e050*/  ULOP3.LUT UR4, UR4, 0x4, URZ, 0xfc, !UPT ;  /* 0x0000000404047892 */ /* 0x000fe4000f8efc3f */
[----:B------:R-:W-:Y:S01]  /*1e060*/  UIADD3.X UR5, URZ, UR36, URZ, UP0, !UPT ;  /* 0x000000243f057290 */ /* 0x000fe200087fe43f */
[-C--:B--2---:R-:W-:Y:S01]  /*1e070*/  FMUL.FTZ R57, R24, R15.reuse ;  /* 0x0000000f18397220 */ /* 0x084fe20000410000 */
[-C--:B------:R-:W-:Y:S01]  /*1e080*/  FMUL.FTZ R19, R25, R15.reuse ;  /* 0x0000000f19137220 */ /* 0x080fe20000410000 */
[----:B------:R-:W-:-:S04]  /*1e090*/  FMUL.FTZ R25, R28, R15 ;  /* 0x0000000f1c197220 */ /* 0x000fc80000410000 */
[----:B------:R-:W1:Y:S01]  /*1e0a0*/  MUFU.TANH R57, R57 ;  /* 0x0000003900397308 */ /* 0x000e620000002400 */
[----:B------:R-:W-:-:S07]  /*1e0b0*/  FMUL.FTZ R24, R29, R15 ;  /* 0x0000000f1d187220 */ /* 0x000fce0000410000 */
[----:B------:R-:W2:Y:S01]  /*1e0c0*/  MUFU.TANH R19, R19 ;  /* 0x0000001300137308 */ /* 0x000ea20000002400 */
[----:B------:R-:W-:-:S07]  /*1e0d0*/  FMUL.FTZ R32, R32, R15 ;  /* 0x0000000f20207220 */ /* 0x000fce0000410000 */
[----:B------:R-:W3:Y:S01]  /*1e0e0*/  MUFU.TANH R25, R25 ;  /* 0x0000001900197308 */ /* 0x000ee20000002400 */
[----:B------:R-:W-:Y:S01]  /*1e0f0*/  FMUL.FTZ R33, R33, R15 ;  /* 0x0000000f21217220 */ /* 0x000fe20000410000 */
[----:B-1----:R-:W-:-:S06]  /*1e100*/  FMNMX.FTZ R18, R57, R2, !PT ;  /* 0x0000000239127209 */ /* 0x002fcc0007810000 */
[----:B------:R-:W1:Y:S01]  /*1e110*/  MUFU.TANH R24, R24 ;  /* 0x0000001800187308 */ /* 0x000e620000002400 */
[----:B------:R-:W-:Y:S01]  /*1e120*/  FMUL.FTZ R36, R36, R15 ;  /* 0x0000000f24247220 */ /* 0x000fe20000410000 */
[----:B--2---:R-:W-:-:S06]  /*1e130*/  FMNMX.FTZ R18, R19, R18, !PT ;  /* 0x0000001213127209 */ /* 0x004fcc0007810000 */
[----:B------:R-:W2:Y:S01]  /*1e140*/  MUFU.TANH R56, R32 ;  /* 0x0000002000387308 */ /* 0x000ea20000002400 */
[----:B------:R-:W-:Y:S01]  /*1e150*/  FMUL.FTZ R37, R37, R15 ;  /* 0x0000000f25257220 */ /* 0x000fe20000410000 */
[----:B---3--:R-:W-:-:S06]  /*1e160*/  FMNMX.FTZ R21, R25, R18, !PT ;  /* 0x0000001219157209 */ /* 0x008fcc0007810000 */
[----:B------:R-:W3:Y:S01]  /*1e170*/  MUFU.TANH R58, R33 ;  /* 0x00000021003a7308 */ /* 0x000ee20000002400 */
[----:B------:R-:W-:Y:S01]  /*1e180*/  FMUL.FTZ R40, R40, R15 ;  /* 0x0000000f28287220 */ /* 0x000fe20000410000 */
[----:B-1----:R-:W-:-:S06]  /*1e190*/  FMNMX.FTZ R21, R24, R21, !PT ;  /* 0x0000001518157209 */ /* 0x002fcc0007810000 */
[----:B------:R-:W1:Y:S01]  /*1e1a0*/  MUFU.TANH R60, R36 ;  /* 0x00000024003c7308 */ /* 0x000e620000002400 */
        /* <DEDUP_REMOVED lines=18> */
[----:B-1----:R-:W-:-:S05]  /*1e2d0*/  FMNMX.FTZ R21, R38, R21, !PT ;  /* 0x0000001526157209 */ /* 0x002fca0007810000 */
[----:B------:R-:W1:Y:S01]  /*1e2e0*/  MUFU.TANH R66, R48 ;  /* 0x0000003000427308 */ /* 0x000e620000002400 */
[-C--:B0-----:R-:W-:Y:S01]  /*1e2f0*/  FMUL.FTZ R5, R27, R15.reuse ;  /* 0x0000000f1b057220 */ /* 0x081fe20000410000 */
[----:B------:R-:W-:Y:S01]  /*1e300*/  FMUL.FTZ R53, R53, R15 ;  /* 0x0000000f35357220 */ /* 0x000fe20000410000 */
[----:B--2---:R-:W-:-:S05]  /*1e310*/  FMNMX.FTZ R21, R44, R21, !PT ;  /* 0x000000152c157209 */ /* 0x004fca0007810000 */
[----:B------:R-:W0:Y:S01]  /*1e320*/  MUFU.TANH R68, R49 ;  /* 0x0000003100447308 */ /* 0x000e220000002400 */
[----:B------:R-:W-:Y:S01]  /*1e330*/  FMUL.FTZ R7, R30, R15 ;  /* 0x0000000f1e077220 */ /* 0x000fe20000410000 */
[----:B---3--:R-:W-:-:S06]  /*1e340*/  FMNMX.FTZ R21, R64, R21, !PT ;  /* 0x0000001540157209 */ /* 0x008fcc0007810000 */
[----:B------:R-:W2:Y:S01]  /*1e350*/  MUFU.TANH R70, R52 ;  /* 0x0000003400467308 */ /* 0x000ea20000002400 */
[----:B------:R-:W-:-:S07]  /*1e360*/  FMUL.FTZ R8, R31, R15 ;  /* 0x0000000f1f087220 */ /* 0x000fce0000410000 */
[----:B------:R-:W3:Y:S01]  /*1e370*/  MUFU.TANH R6, R6 ;  /* 0x0000000600067308 */ /* 0x000ee20000002400 */
[----:B-1----:R-:W-:-:S07]  /*1e380*/  FMNMX.FTZ R21, R66, R21, !PT ;  /* 0x0000001542157209 */ /* 0x002fce0007810000 */
[----:B------:R-:W1:Y:S01]  /*1e390*/  MUFU.TANH R72, R53 ;  /* 0x0000003500487308 */ /* 0x000e620000002400 */
[----:B------:R-:W-:-:S07]  /*1e3a0*/  FMUL.FTZ R9, R34, R15 ;  /* 0x0000000f22097220 */ /* 0x000fce0000410000 */
[----:B------:R-:W4:Y:S01]  /*1e3b0*/  MUFU.TANH R5, R5 ;  /* 0x0000000500057308 */ /* 0x000f220000002400 */
[----:B0-----:R-:W-:Y:S01]  /*1e3c0*/  FMNMX.FTZ R21, R68, R21, !PT ;  /* 0x0000001544157209 */ /* 0x001fe20007810000 */
[----:B------:R-:W-:-:S06]  /*1e3d0*/  FMUL.FTZ R11, R35, R15 ;  /* 0x0000000f230b7220 */ /* 0x000fcc0000410000 */
[----:B------:R-:W0:Y:S01]  /*1e3e0*/  MUFU.TANH R7, R7 ;  /* 0x0000000700077308 */ /* 0x000e220000002400 */
[----:B--2---:R-:W-:Y:S02]  /*1e3f0*/  FMNMX.FTZ R21, R70, R21, !PT ;  /* 0x0000001546157209 */ /* 0x004fe40007810000 */
[----:B---3--:R-:W-:-:S05]  /*1e400*/  FMNMX.FTZ R18, R6, R3, !PT ;  /* 0x0000000306127209 */ /* 0x008fca0007810000 */
[----:B------:R-:W2:Y:S01]  /*1e410*/  MUFU.TANH R8, R8 ;  /* 0x0000000800087308 */ /* 0x000ea20000002400 */
[----:B-1----:R-:W-:Y:S01]  /*1e420*/  FMNMX.FTZ R29, R72, R21, !PT ;  /* 0x00000015481d7209 */ /* 0x002fe20007810000 */
[----:B------:R-:W-:Y:S01]  /*1e430*/  FMUL.FTZ R13, R39, R15 ;  /* 0x0000000f270d7220 */ /* 0x000fe20000410000 */
[----:B----4-:R-:W-:-:S05]  /*1e440*/  FMNMX.FTZ R18, R5, R18, !PT ;  /* 0x0000001205127209 */ /* 0x010fca0007810000 */
        /* <DEDUP_REMOVED lines=34> */
[----:B-1----:R-:W-:Y:S01]  /*1e670*/  FMNMX.FTZ R18, R52, R21, !PT ;  /* 0x0000001534127209 */ /* 0x002fe20007810000 */
[----:B------:R-:W-:Y:S01]  /*1e680*/  IMAD.U32 R20, RZ, RZ, UR4 ;  /* 0x00000004ff147e24 */ /* 0x000fe2000f8e00ff */
[----:B--2---:R-:W-:Y:S01]  /*1e690*/  FMNMX.FTZ R31, R28, R31, !PT ;  /* 0x0000001f1c1f7209 */ /* 0x004fe20007810000 */
[----:B------:R-:W-:Y:S01]  /*1e6a0*/  IMAD.U32 R21, RZ, RZ, UR5 ;  /* 0x00000005ff157e24 */ /* 0x000fe2000f8e00ff */
[----:B---3--:R-:W-:Y:S01]  /*1e6b0*/  FMNMX.FTZ R15, R27, R18, !PT ;  /* 0x000000121b0f7209 */ /* 0x008fe20007810000 */
[----:B------:R-:W-:Y:S03]  /*1e6c0*/  ST.E desc[UR44][R16.64+0x200], R29 ;  /* 0x0002001d10007985 */ /* 0x000fe6000c10192c */
[----:B0-----:R-:W-:-:S05]  /*1e6d0*/  FMNMX.FTZ R15, R26, R15, !PT ;  /* 0x0000000f1a0f7209 */ /* 0x001fca0007810000 */
        /* <DEDUP_REMOVED lines=36> */
.L_x_3752:
[----:B------:R-:W-:Y:S05]  /*1e920*/  BSYNC B0 ;  /* 0x0000000000007941 */ /* 0x000fea0003800000 */
.L_x_3751:
        /* <DEDUP_REMOVED lines=23> */
[-C--:B------:R-:W-:Y:S01]  /*1eaa0*/  FFMA.FTZ R4, R60, R32.reuse, -R29 ;  /* 0x000000203c047223 */ /* 0x080fe2000001081d */
[-C--:B------:R-:W-:Y:S01]  /*1eab0*/  FFMA.FTZ R9, R9, R32.reuse, -R37 ;  /* 0x0000002009097223 */ /* 0x080fe20000010825 */
[-CC-:B------:R-:W-:Y:S01]  /*1eac0*/  FFMA.FTZ R2, R56, R32.reuse, -R29.reuse ;  /* 0x0000002038027223 */ /* 0x180fe2000001081d */
[-CC-:B------:R-:W-:Y:S01]  /*1ead0*/  FFMA.FTZ R28, R38, R32.reuse, -R29.reuse ;  /* 0x00000020261c7223 */ /* 0x180fe2000001081d */
[-CC-:B------:R-:W-:Y:S01]  /*1eae0*/  FFMA.FTZ R3, R58, R32.reuse, -R29.reuse ;  /* 0x000000203a037223 */ /* 0x180fe2000001081d */
[----:B------:R-:W5:Y:S01]  /*1eaf0*/  MUFU.EX2 R6, R6 ;  /* 0x0000000600067308 */ /* 0x000f620000000800 */
[-C--:B0-----:R-:W-:Y:S01]  /*1eb00*/  FFMA.FTZ R30, R68, R32.reuse, -R29 ;  /* 0x00000020441e7223 */ /* 0x081fe2000001081d */
[-CC-:B------:R-:W-:Y:S01]  /*1eb10*/  FFMA.FTZ R11, R11, R32.reuse, -R37.reuse ;  /* 0x000000200b0b7223 */ /* 0x180fe20000010825 */
[-CC-:B------:R-:W-:Y:S01]  /*1eb20*/  FFMA.FTZ R12, R12, R32.reuse, -R37.reuse ;  /* 0x000000200c0c7223 */ /* 0x180fe20000010825 */
[-C--:B------:R-:W-:Y:S01]  /*1eb30*/  FFMA.FTZ R13, R13, R32.reuse, -R37 ;  /* 0x000000200d0d7223 */ /* 0x080fe20000010825 */
[-C--:B------:R-:W-:Y:S01]  /*1eb40*/  FFMA.FTZ R20, R40, R32.reuse, -R29 ;  /* 0x0000002028147223 */ /* 0x080fe2000001081d */
[-C--:B------:R-:W-:Y:S01]  /*1eb50*/  FFMA.FTZ R14, R14, R32.reuse, -R37 ;  /* 0x000000200e0e7223 */ /* 0x080fe20000010825 */
[-C--:B------:R-:W-:Y:S01]  /*1eb60*/  FFMA.FTZ R34, R70, R32.reuse, -R29 ;  /* 0x0000002046227223 */ /* 0x080fe2000001081d */
[----:B------:R0:W-:Y:S01]  /*1eb70*/  MUFU.EX2 R168, R19 ;  /* 0x0000001300a87308 */ /* 0x0001e20000000800 */
[-CC-:B------:R-:W-:Y:S01]  /*1eb80*/  FFMA.FTZ R27, R27, R32.reuse, -R37.reuse ;  /* 0x000000201b1b7223 */ /* 0x180fe20000010825 */
[----:B------:R-:W-:-:S06]  /*1eb90*/  FFMA.FTZ R26, R26, R32, -R37 ;  /* 0x000000201a1a7223 */ /* 0x000fcc0000010825 */
[----:B------:R4:W1:Y:S01]  /*1eba0*/  MUFU.EX2 R169, R5 ;  /* 0x0000000500a97308 */ /* 0x0008620000000800 */
[----:B0-----:R-:W-:-:S07]  /*1ebb0*/  FFMA.FTZ R19, R62, R32, -R29 ;  /* 0x000000203e137223 */ /* 0x001fce000001081d */
[----:B------:R-:W0:Y:S01]  /*1ebc0*/  MUFU.EX2 R25, R25 ;  /* 0x0000001900197308 */ /* 0x000e220000000800 */
[----:B----4-:R-:W-:-:S07]  /*1ebd0*/  FADD.FTZ R5, R57, R36 ;  /* 0x0000002439057221 */ /* 0x010fce0000010000 */
[----:B------:R-:W2:Y:S08]  /*1ebe0*/  MUFU.EX2 R7, R7 ;  /* 0x0000000700077308 */ /* 0x000eb00000000800 */
[----:B------:R3:W-:Y:S08]  /*1ebf0*/  MUFU.EX2 R174, R4 ;  /* 0x0000000400ae7308 */ /* 0x0007f00000000800 */
[----:B------:R-:W4:Y:S01]  /*1ec00*/  MUFU.EX2 R24, R24 ;  /* 0x0000001800187308 */ /* 0x000f220000000800 */
[----:B---3--:R-:W-:-:S07]  /*1ec10*/  FFMA.FTZ R4, R66, R32, -R29 ;  /* 0x0000002042047223 */ /* 0x008fce000001081d */
[----:B------:R-:W3:Y:S08]  /*1ec20*/  MUFU.EX2 R8, R8 ;  /* 0x0000000800087308 */ /* 0x000ef00000000800 */
[----:B------:R5:W3:Y:S08]  /*1ec30*/  MUFU.EX2 R172, R2 ;  /* 0x0000000200ac7308 */ /* 0x000af00000000800 */
[----:B------:R1:W-:Y:S01]  /*1ec40*/  MUFU.EX2 R180, R4 ;  /* 0x0000000400b47308 */ /* 0x0003e20000000800 */
[----:B-----5:R-:W-:-:S07]  /*1ec50*/  FFMA.FTZ R2, R44, R32, -R29 ;  /* 0x000000202c027223 */ /* 0x020fce000001081d */
[----:B------:R-:W-:Y:S01]  /*1ec60*/  MUFU.EX2 R9, R9 ;  /* 0x0000000900097308 */ /* 0x000fe20000000800 */
[----:B-1----:R-:W-:-:S04]  /*1ec70*/  FADD.FTZ R4, R6, R39 ;  /* 0x0000002706047221 */ /* 0x002fc80000010000 */
[----:B------:R-:W-:Y:S01]  /*1ec80*/  FADD.FTZ R36, R169, R4 ;  /* 0x00000004a9247221 */ /* 0x000fe20000010000 */
[-C--:B------:R-:W-:Y:S02]  /*1ec90*/  FFMA.FTZ R4, R48, R32.reuse, -R37 ;  /* 0x0000002030047223 */ /* 0x080fe40000010825 */
[----:B------:R-:W-:Y:S08]  /*1eca0*/  MUFU.EX2 R31, R28 ;  /* 0x0000001c001f7308 */ /* 0x000ff00000000800 */
[----:B------:R1:W5:Y:S08]  /*1ecb0*/  MUFU.EX2 R21, R3 ;  /* 0x0000000300157308 */ /* 0x0003700000000800 */
[----:B------:R0:W-:Y:S01]  /*1ecc0*/  MUFU.EX2 R35, R30 ;  /* 0x0000001e00237308 */ /* 0x0001e20000000800 */
[-CC-:B-1----:R-:W-:Y:S01]  /*1ecd0*/  FFMA.FTZ R3, R64, R32.reuse, -R29.reuse ;  /* 0x0000002040037223 */ /* 0x182fe2000001081d */
[----:B------:R-:W-:-:S06]  /*1ece0*/  FFMA.FTZ R29, R72, R32, -R29 ;  /* 0x00000020481d7223 */ /* 0x000fcc000001081d */
[----:B------:R2:W-:Y:S01]  /*1ecf0*/  MUFU.EX2 R28, R11 ;  /* 0x0000000b001c7308 */ /* 0x0005e20000000800 */
[----:B0-----:R-:W-:-:S04]  /*1ed00*/  FADD.FTZ R30, R168, R5 ;  /* 0x00000005a81e7221 */ /* 0x001fc80000010000 */
[----:B------:R-:W-:-:S03]  /*1ed10*/  FADD.FTZ R5, R25, R30 ;  /* 0x0000001e19057221 */ /* 0x000fc60000010000 */
[----:B------:R-:W-:Y:S01]  /*1ed20*/  MUFU.EX2 R12, R12 ;  /* 0x0000000c000c7308 */ /* 0x000fe20000000800 */
[----:B--2---:R-:W-:Y:S01]  /*1ed30*/  FADD.FTZ R11, R7, R36 ;  /* 0x00000024070b7221 */ /* 0x004fe20000010000 */
[----:B----4-:R-:W-:-:S03]  /*1ed40*/  FADD.FTZ R5, R24, R5 ;  /* 0x0000000518057221 */ /* 0x010fc60000010000 */
[----:B---3--:R-:W-:Y:S01]  /*1ed50*/  FADD.FTZ R36, R8, R11 ;  /* 0x0000000b08247221 */ /* 0x008fe20000010000 */
[----:B------:R-:W-:Y:S02]  /*1ed60*/  FADD.FTZ R38, R172, R5 ;  /* 0x00000005ac267221 */ /* 0x000fe40000010000 */
[----:B------:R0:W-:Y:S02]  /*1ed70*/  MUFU.EX2 R33, R3 ;  /* 0x0000000300217308 */ /* 0x0001e40000000800 */
[----:B-----5:R-:W-:-:S04]  /*1ed80*/  FADD.FTZ R5, R21, R38 ;  /* 0x0000002615057221 */ /* 0x020fc80000010000 */
[----:B------:R-:W-:Y:S02]  /*1ed90*/  FADD.FTZ R38, R174, R5 ;  /* 0x00000005ae267221 */ /* 0x000fe40000010000 */
[----:B------:R-:W1:Y:S01]  /*1eda0*/  MUFU.EX2 R19, R19 ;  /* 0x0000001300137308 */ /* 0x000e620000000800 */
[----:B0-----:R-:W-:-:S07]  /*1edb0*/  FFMA.FTZ R3, R46, R32, -R37 ;  /* 0x000000202e037223 */ /* 0x001fce0000010825 */
[----:B------:R-:W0:Y:S08]  /*1edc0*/  MUFU.EX2 R13, R13 ;  /* 0x0000000d000d7308 */ /* 0x000e300000000800 */
[----:B------:R2:W-:Y:S01]  /*1edd0*/  MUFU.EX2 R178, R2 ;  /* 0x0000000200b27308 */ /* 0x0005e20000000800 */
[----:B-1----:R-:W-:-:S07]  /*1ede0*/  FADD.FTZ R5, R19, R38 ;  /* 0x0000002613057221 */ /* 0x002fce0000010000 */
[----:B------:R-:W1:Y:S01]  /*1edf0*/  MUFU.EX2 R20, R20 ;  /* 0x0000001400147308 */ /* 0x000e620000000800 */
[----:B--2---:R-:W-:-:S07]  /*1ee00*/  FFMA.FTZ R2, R42, R32, -R37 ;  /* 0x000000202a027223 */ /* 0x004fce0000010825 */
[----:B------:R-:W2:Y:S08]  /*1ee10*/  MUFU.EX2 R14, R14 ;  /* 0x0000000e000e7308 */ /* 0x000eb00000000800 */
[----:B------:R3:W-:Y:S08]  /*1ee20*/  MUFU.EX2 R179, R3 ;  /* 0x0000000300b37308 */ /* 0x0007f00000000800 */
[----:B------:R4:W5:Y:S01]  /*1ee30*/  MUFU.EX2 R177, R2 ;  /* 0x0000000200b17308 */ /* 0x0009620000000800 */
[----:B---3--:R-:W-:-:S04]  /*1ee40*/  FADD.FTZ R3, R9, R36 ;  /* 0x0000002409037221 */ /* 0x008fc80000010000 */
[----:B------:R-:W-:Y:S01]  /*1ee50*/  FADD.FTZ R11, R28, R3 ;  /* 0x000000031c0b7221 */ /* 0x000fe20000010000 */
[-CC-:B------:R-:W-:Y:S02]  /*1ee60*/  FFMA.FTZ R3, R52, R32.reuse, -R37.reuse ;  /* 0x0000002034037223 */ /* 0x180fe40000010825 */
[----:B------:R3:W5:Y:S01]  /*1ee70*/  MUFU.EX2 R30, R4 ;  /* 0x00000004001e7308 */ /* 0x0007620000000800 */
[----:B----4-:R-:W-:-:S07]  /*1ee80*/  FFMA.FTZ R2, R50, R32, -R37 ;  /* 0x0000002032027223 */ /* 0x010fce0000010825 */
[----:B------:R2:W4:Y:S01]  /*1ee90*/  MUFU.EX2 R181, R2 ;  /* 0x0000000200b57308 */ /* 0x0005220000000800 */
[----:B---3--:R-:W-:-:S04]  /*1eea0*/  FADD.FTZ R4, R12, R11 ;  /* 0x0000000b0c047221 */ /* 0x008fc80000010000 */
[----:B0-----:R-:W-:Y:S01]  /*1eeb0*/  FADD.FTZ R11, R13, R4 ;  /* 0x000000040d0b7221 */ /* 0x001fe20000010000 */
[----:B-1----:R-:W-:Y:S02]  /*1eec0*/  FADD.FTZ R4, R20, R5 ;  /* 0x0000000514047221 */ /* 0x002fe40000010000 */
[----:B------:R0:W1:Y:S01]  /*1eed0*/  MUFU.EX2 R36, R3 ;  /* 0x0000000300247308 */ /* 0x0000620000000800 */
[----:B--2---:R-:W-:Y:S01]  /*1eee0*/  FADD.FTZ R2, R14, R11 ;  /* 0x0000000b0e027221 */ /* 0x004fe20000010000 */
[----:B------:R-:W-:-:S03]  /*1eef0*/  FADD.FTZ R5, R31, R4 ;  /* 0x000000041f057221 */ /* 0x000fc60000010000 */
[----:B-----5:R-:W-:Y:S01]  /*1ef00*/  FADD.FTZ R2, R177, R2 ;  /* 0x00000002b1027221 */ /* 0x020fe20000010000 */
[----:B------:R-:W-:Y:S02]  /*1ef10*/  FADD.FTZ R4, R178, R5 ;  /* 0x00000005b2047221 */ /* 0x000fe40000010000 */
[----:B------:R-:W2:Y:S01]  /*1ef20*/  MUFU.EX2 R34, R34 ;  /* 0x0000002200227308 */ /* 0x000ea20000000800 */
[----:B0-----:R-:W-:Y:S01]  /*1ef30*/  FADD.FTZ R3, R179, R2 ;  /* 0x00000002b3037221 */ /* 0x001fe20000010000 */
[----:B------:R-:W-:-:S03]  /*1ef40*/  FADD.FTZ R5, R33, R4 ;  /* 0x0000000421057221 */ /* 0x000fc60000010000 */
[----:B------:R-:W-:Y:S01]  /*1ef50*/  FADD.FTZ R2, R30, R3 ;  /* 0x000000031e027221 */ /* 0x000fe20000010000 */
[----:B------:R-:W-:Y:S02]  /*1ef60*/  FADD.FTZ R4, R180, R5 ;  /* 0x00000005b4047221 */ /* 0x000fe40000010000 */
[----:B------:R-:W0:Y:S01]  /*1ef70*/  MUFU.EX2 R27, R27 ;  /* 0x0000001b001b7308 */ /* 0x000e220000000800 */
[----:B----4-:R-:W-:Y:S01]  /*1ef80*/  FADD.FTZ R3, R181, R2 ;  /* 0x00000002b5037221 */ /* 0x010fe20000010000 */
[----:B------:R-:W-:-:S03]  /*1ef90*/  FADD.FTZ R5, R35, R4 ;  /* 0x0000000423057221 */ /* 0x000fc60000010000 */
[----:B-1----:R-:W-:-:S03]  /*1efa0*/  FADD.FTZ R2, R36, R3 ;  /* 0x0000000324027221 */ /* 0x002fc60000010000 */
[----:B------:R-:W1:Y:S01]  /*1efb0*/  MUFU.EX2 R29, R29 ;  /* 0x0000001d001d7308 */ /* 0x000e620000000800 */
[----:B--2---:R-:W-:-:S07]  /*1efc0*/  FADD.FTZ R4, R34, R5 ;  /* 0x0000000522047221 */ /* 0x004fce0000010000 */
[----:B------:R-:W2:Y:S01]  /*1efd0*/  MUFU.EX2 R26, R26 ;  /* 0x0000001a001a7308 */ /* 0x000ea20000000800 */
[----:B0-----:R-:W-:Y:S01]  /*1efe0*/  FADD.FTZ R3, R27, R2 ;  /* 0x000000021b037221 */ /* 0x001fe20000010000 */
[----:B-1----:R-:W-:-:S05]  /*1eff0*/  FADD.FTZ R11, R29, R4 ;  /* 0x000000041d0b7221 */ /* 0x002fca0000010000 */
        /* <DEDUP_REMOVED lines=232> */
[----:B------:R-:W-:Y:S01]  /*1fe80*/  ULOP3.LUT UR4, UR4, 0xc, URZ, 0xfc, !UPT ;  /* 0x0000000c04047892 */ /* 0x000fe2000f8efc3f */
[----:B0-----:R-:W-:-:S05]  /*1fe90*/  IMAD.U32 R7, RZ, RZ, UR5 ;  /* 0x00000005ff077e24 */ /* 0x001fca000f8e00ff */
[----:B------:R-:W-:Y:S02]  /*1fea0*/  IMAD.U32 R6, RZ, RZ, UR4 ;  /* 0x00000004ff067e24 */ /* 0x000fe4000f8e00ff */
[----:B--2---:R-:W-:-:S05]  /*1feb0*/  FMUL.FTZ R9, R15, R8 ;  /* 0x000000080f097220 */ /* 0x004fca0000410000 */
[----:B------:R0:W-:Y:S04]  /*1fec0*/  ST.E desc[UR44][R4.64], R9 ;  /* 0x0000000904007985 */ /* 0x0001e8000c10192c */
[----:B------:R-:W2:Y:S02]  /*1fed0*/  LD.E R8, desc[UR44][R6.64] ;  /* 0x0000002c06087980 */ /* 0x000ea4000c101900 */
[----:B--2---:R-:W-:-:S05]  /*1fee0*/  FMUL.FTZ R11, R15, R8 ;  /* 0x000000080f0b7220 */ /* 0x004fca0000410000 */
[----:B------:R2:W-:Y:S04]  /*1fef0*/  ST.E desc[UR44][R6.64], R11 ;  /* 0x0000000b06007985 */ /* 0x0005e8000c10192c */
[----:B------:R-:W3:Y:S04]  /*1ff00*/  LD.E R136, desc[UR44][R16.64+0x42c] ;  /* 0x00042c2c10887980 */ /* 0x000ee8000c101900 */
[----:B------:R-:W0:Y:S04]  /*1ff10*/  LD.E R8, desc[UR44][R16.64+0x248] ;  /* 0x0002482c10087980 */ /* 0x000e28000c101900 */
[----:B------:R-:W2:Y:S04]  /*1ff20*/  LD.E R12, desc[UR44][R16.64+0x24c] ;  /* 0x00024c2c100c7980 */ /* 0x000ea8000c101900 */
        /* <DEDUP_REMOVED lines=59> */
[----:B-1----:R-:W5:Y:S01]  /*202e0*/  LD.E R35, desc[UR44][R16.64+0x230] ;  /* 0x0002302c10237980 */ /* 0x002f62000c101900 */
[C---:B---3--:R-:W-:Y:S01]  /*202f0*/  FMUL.FTZ R27, R15.reuse, R136 ;  /* 0x000000880f1b7220 */ /* 0x048fe20000410000 */
[----:B0-----:R-:W-:-:S04]  /*20300*/  FMUL.FTZ R9, R15, R8 ;  /* 0x000000080f097220 */ /* 0x001fc80000410000 */
[----:B------:R0:W-:Y:S01]  /*20310*/  ST.E desc[UR44][R16.64+0x42c], R27 ;  /* 0x00042c1b10007985 */ /* 0x0001e2000c10192c */
[C---:B--2---:R-:W-:Y:S01]  /*20320*/  FMUL.FTZ R11, R15.reuse, R12 ;  /* 0x0000000c0f0b7220 */ /* 0x044fe20000410000 */
        /* <DEDUP_REMOVED lines=20> */
[----:B0-----:R-:W-:-:S03]  /*20470*/  FMUL.FTZ R21, R15, R42 ;  /* 0x0000002a0f157220 */ /* 0x001fc60000410000 */
[----:B------:R0:W-:Y:S01]  /*20480*/  ST.E desc[UR44][R16.64+0x28c], R31 ;  /* 0x00028c1f10007985 */ /* 0x0001e2000c10192c */
[----:B-1----:R-:W-:-:S03]  /*20490*/  FMUL.FTZ R25, R15, R44 ;  /* 0x0000002c0f197220 */ /* 0x002fc60000410000 */
[----:B------:R1:W-:Y:S01]  /*204a0*/  ST.E desc[UR44][R16.64+0x298], R33 ;  /* 0x0002982110007985 */ /* 0x0003e2000c10192c */
[C---:B--2---:R-:W-:Y:S01]  /*204b0*/  FMUL.FTZ R27, R15.reuse, R48 ;  /* 0x000000300f1b7220 */ /* 0x044fe20000410000 */
[C---:B---3--:R-:W-:Y:S01]  /*204c0*/  FMUL.FTZ R29, R15.reuse, R50 ;  /* 0x000000320f1d7220 */ /* 0x048fe20000410000 */
        /* <DEDUP_REMOVED lines=94> */
[----:B------:R-:W-:Y:S04]  /*20ab0*/  ST.E desc[UR44][R16.64+0x230], R35 ;  /* 0x0002302310007985 */ /* 0x000fe8000c10192c */
[----:B0-----:R-:W5:Y:S04]  /*20ac0*/  LD.E R13, desc[UR44][R2.64] ;  /* 0x0000002c020d7980 */ /* 0x001f68000c101900 */
[----:B------:R-:W4:Y:S04]  /*20ad0*/  LD.E R11, desc[UR44][R16.64+0x1e8] ;  /* 0x0001e82c100b7980 */ /* 0x000f28000c101900 */
[----:B------:R-:W4:Y:S04]  /*20ae0*/  LD.E.64 R8, desc[UR44][R16.64+0xa8] ;  /* 0x0000a82c10087980 */ /* 0x000f28000c101b00 */
[----:B-----5:R0:W-:Y:S04]  /*20af0*/  ST.E desc[UR44][R2.64], R13 ;  /* 0x0000000d02007985 */ /* 0x0201e8000c10192c */
[----:B-1----:R-:W5:Y:S04]  /*20b00*/  LD.E R19, desc[UR44][R4.64] ;  /* 0x0000002c04137980 */ /* 0x002f68000c101900 */
[----:B-----5:R1:W-:Y:S04]  /*20b10*/  ST.E desc[UR44][R4.64], R19 ;  /* 0x0000001304007985 */ /* 0x0203e8000c10192c */
[----:B--2---:R-:W2:Y:S04]  /*20b20*/  LD.E R21, desc[UR44][R6.64] ;  /* 0x0000002c06157980 */ /* 0x004ea8000c101900 */
[----:B--2---:R2:W-:Y:S04]  /*20b30*/  ST.E desc[UR44][R6.64], R21 ;  /* 0x0000001506007985 */ /* 0x0045e8000c10192c */
[----:B---3--:R-:W3:Y:S04]  /*20b40*/  LD.E R25, desc[UR44][R16.64+0x240] ;  /* 0x0002402c10197980 */ /* 0x008ee8000c101900 */
[----:B----4-:R-:W4:Y:S04]  /*20b50*/  LD.E R15, desc[UR44][R16.64+0x244] ;  /* 0x0002442c100f7980 */ /* 0x010f28000c101900 */
        /* <DEDUP_REMOVED lines=1184> */
.L_x_3754:
[----:B------:R-:W-:Y:S05]  /*25560*/  BSYNC B0 ;  /* 0x0000000000007941 */ /* 0x000fea0003800000 */
.L_x_3753:
[----:B------:R-:W-:Y:S05]  /*25570*/  @P0 BRA `(.L_x_3755) ;  /* 0xffffff6400500947 */ /* 0x000fea000383ffff */
.L_x_3736:
[----:B------:R-:W-:-:S13]  /*25580*/  ISETP.GE.AND P0, PT, R0, R164, PT ;  /* 0x000000a40000720c */ /* 0x000fda0003f06270 */
[----:B------:R-:W-:Y:S05]  /*25590*/  @!P0 BRA `(.L_x_3756) ;  /* 0x000000a8009c8947 */ /* 0x000fea0003800000 */
.L_x_3785:
        /* <DEDUP_REMOVED lines=20> */
.L_x_3758:
[----:B------:R-:W-:Y:S05]  /*256e0*/  BSYNC B0 ;  /* 0x0000000000007941 */ /* 0x000fea0003800000 */
.L_x_3757:
        /* <DEDUP_REMOVED lines=13> */
.L_x_3760:
[----:B------:R-:W-:Y:S05]  /*257c0*/  BSYNC B0 ;  /* 0x0000000000007941 */ /* 0x000fea0003800000 */
.L_x_3759:
        /* <DEDUP_REMOVED lines=8> */
.L_x_3762:
[----:B------:R-:W-:Y:S05]  /*25850*/  BSYNC B0 ;  /* 0x0000000000007941 */ /* 0x000fea0003800000 */
.L_x_3761:
        /* <DEDUP_REMOVED lines=60> */
.L_x_3765:
[----:B------:R-:W-:Y:S05]  /*25c20*/  BSYNC B0 ;  /* 0x0000000000007941 */ /* 0x000fea0003800000 */
.L_x_3764:
        /* <DEDUP_REMOVED lines=13> */
.L_x_3767:
[----:B------:R-:W-:Y:S05]  /*25d00*/  BSYNC B0 ;  /* 0x0000000000007941 */ /* 0x000fea0003800000 */
.L_x_3766:
        /* <DEDUP_REMOVED lines=8> */
.L_x_3769:
[----:B------:R-:W-:Y:S05]  /*25d90*/  BSYNC B0 ;  /* 0x0000000000007941 */ /* 0x000fea0003800000 */
.L_x_3768:
        /* <DEDUP_REMOVED lines=469> */
[----:B------:R-:W4:Y:S04]  /*27af0*/  LDL R15, [R1+0x70] ;  /* 0x00007000010f7983 */ /* 0x000f280000100800 */
[----:B------:R-:W4:Y:S04]  /*27b00*/  LDL R18, [R1+0x118] ;  /* 0x0001180001127983 */ /* 0x000f280000100800 */
[----:B------:R-:W4:Y:S04]  /*27b10*/  LDL.128 R8, [R1+0x100] ;  /* 0x0001000001087983 */ /* 0x000f280000100c00 */
[----:B------:R-:W4:Y:S04]  /*27b20*/  LDL.128 R4, [R1+0xf0] ;  /* 0x0000f00001047983 */ /* 0x000f280000100c00 */
[----:B--2---:R3:W2:Y:S02]  /*27b30*/  LD.E R20, desc[UR44][R20.64] ;  /* 0x0000002c14147980 */ /* 0x0046a4000c101900 */
[----:B---3--:R-:W-:-:S02]  /*27b40*/  SHF.R.S32.HI R21, RZ, 0x1f, R58 ;  /* 0x0000001fff157819 */ /* 0x008fc4000001143a */
[----:B----4-:R-:W-:Y:S02]  /*27b50*/  ISETP.NE.AND P1, PT, R2, 0x1, PT ;  /* 0x000000010200780c */ /* 0x010fe40003f25270 */
[----:B------:R-:W-:Y:S01]  /*27b60*/  ISETP.GE.AND P2, PT, R9, 0x1, PT ;  /* 0x000000010900780c */ /* 0x000fe20003f46270 */
[----:B------:R-:W-:Y:S01]  /*27b70*/  BSSY B0, `(.L_x_3771) ;  /* 0x0000078000007945 */ /* 0x000fe20003800000 */
[----:B--2---:R-:W-:Y:S01]  /*27b80*/  FMUL.FTZ R14, R24, R20 ;  /* 0x00000014180e7220 */ /* 0x004fe20000410000 */
[----:B------:R-:W-:Y:S01]  /*27b90*/  LEA.HI R24, R21, R58, RZ, 0x7 ;  /* 0x0000003a15187211 */ /* 0x000fe200078f38ff */
[----:B0-----:R-:W-:-:S03]  /*27ba0*/  FMUL.FTZ R13, R27, R20 ;  /* 0x000000141b0d7220 */ /* 0x001fc60000410000 */
[----:B------:R-:W-:Y:S01]  /*27bb0*/  LOP3.LUT R27, R24, 0xffffff80, RZ, 0xc0, !PT ;  /* 0xffffff80181b7812 */ /* 0x000fe200078ec0ff */
[----:B------:R-:W-:-:S04]  /*27bc0*/  FMUL.FTZ R29, R29, R20 ;  /* 0x000000141d1d7220 */ /* 0x000fc80000410000 */
[----:B------:R-:W-:Y:S01]  /*27bd0*/  IMAD.IADD R27, R58, 0x1, -R27 ;  /* 0x000000013a1b7824 */ /* 0x000fe200078e0a1b */
[----:B------:R0:W2:Y:S01]  /*27be0*/  MUFU.TANH R59, R29 ;  /* 0x0000001d003b7308 */ /* 0x0000a20000002400 */
[----:B-1----:R-:W-:-:S03]  /*27bf0*/  FMUL.FTZ R12, R26, R20 ;  /* 0x000000141a0c7220 */ /* 0x002fc60000410000 */
[----:B------:R-:W-:Y:S02]  /*27c00*/  SHF.R.S32.HI R24, RZ, 0x1f, R27 ;  /* 0x0000001fff187819 */ /* 0x000fe4000001141b */
[----:B0-----:R-:W-:Y:S02]  /*27c10*/  LEA.HI R29, R21, R58, RZ, 0x2 ;  /* 0x0000003a151d7211 */ /* 0x001fe400078f10ff */
[-C--:B------:R-:W-:Y:S01]  /*27c20*/  LEA.HI R26, R24, R27.reuse, RZ, 0x2 ;  /* 0x0000001b181a7211 */ /* 0x080fe200078f10ff */
[----:B------:R-:W-:Y:S01]  /*27c30*/  FMUL.FTZ R56, R30, R20 ;  /* 0x000000141e387220 */ /* 0x000fe20000410000 */
[----:B------:R-:W-:Y:S02]  /*27c40*/  LOP3.LUT R29, R29, 0xfffffffc, RZ, 0xc0, !PT ;  /* 0xfffffffc1d1d7812 */ /* 0x000fe400078ec0ff */
[--C-:B------:R-:W-:Y:S02]  /*27c50*/  SHF.R.S32.HI R21, RZ, 0x2, R26.reuse ;  /* 0x00000002ff157819 */ /* 0x100fe4000001141a */
[----:B------:R-:W-:Y:S01]  /*27c60*/  SHF.R.S32.HI R30, RZ, 0x1f, R26 ;  /* 0x0000001fff1e7819 */ /* 0x000fe2000001141a */
[----:B------:R-:W-:Y:S01]  /*27c70*/  IMAD.IADD R29, R58, 0x1, -R29 ;  /* 0x000000013a1d7824 */ /* 0x000fe200078e0a1d */
[----:B------:R-:W-:-:S02]  /*27c80*/  LEA.HI R24, R24, R27, RZ, 0x5 ;  /* 0x0000001b18187211 */ /* 0x000fc400078f28ff */
[----:B------:R-:W-:Y:S01]  /*27c90*/  LEA.HI R30, R30, R21, RZ, 0x3 ;  /* 0x000000151e1e7211 */ /* 0x000fe200078f18ff */
[-C--:B------:R-:W-:Y:S01]  /*27ca0*/  FMUL.FTZ R57, R31, R20.reuse ;  /* 0x000000141f397220 */ /* 0x080fe20000410000 */
[----:B------:R-:W-:Y:S01]  /*27cb0*/  FMUL.FTZ R32, R32, R20 ;  /* 0x0000001420207220 */ /* 0x000fe20000410000 */
[----:B------:R-:W-:Y:S02]  /*27cc0*/  LEA.HI R31, R29, R29, RZ, 0x1 ;  /* 0x0000001d1d1f7211 */ /* 0x000fe400078f08ff */
[----:B------:R-:W-:Y:S02]  /*27cd0*/  LOP3.LUT R30, R30, 0xfffffff8, RZ, 0xc0, !PT ;  /* 0xfffffff81e1e7812 */ /* 0x000fe400078ec0ff */
[----:B------:R-:W-:Y:S01]  /*27ce0*/  SHF.R.S32.HI R24, RZ, 0x5, R24 ;  /* 0x00000005ff187819 */ /* 0x000fe20000011418 */
[----:B------:R0:W1:Y:S02]  /*27cf0*/  MUFU.TANH R60, R32 ;  /* 0x00000020003c7308 */ /* 0x0000640000002400 */
[----:B------:R-:W-:-:S02]  /*27d00*/  IMAD.IADD R30, R21, 0x1, -R30 ;  /* 0x00000001151e7824 */ /* 0x000fc400078e0a1e */
[----:B------:R-:W-:Y:S01]  /*27d10*/  IMAD R15, R15, 0x4, R24 ;  /* 0x000000040f0f7824 */ /* 0x000fe200078e0218 */
[----:B0-----:R-:W-:-:S03]  /*27d20*/  LOP3.LUT R32, R31, 0x1ffffffe, RZ, 0xc0, !PT ;  /* 0x1ffffffe1f207812 */ /* 0x001fc600078ec0ff */
[----:B------:R-:W-:Y:S02]  /*27d30*/  IMAD.U32 R15, R15, 0x10, R30 ;  /* 0x000000100f0f7824 */ /* 0x000fe400078e001e */
        /* <DEDUP_REMOVED lines=67> */
[----:B------:R3:W0:Y:S01]  /*28170*/  MUFU.TANH R65, R39 ;  /* 0x0000002700417308 */ /* 0x0006220000002400 */
[----:B--2---:R-:W-:-:S04]  /*28180*/  IMAD.IADD R35, R18, 0x1, R7 ;  /* 0x0000000112237824 */ /* 0x004fc800078e0207 */
[----:B----4-:R-:W-:Y:S02]  /*28190*/  IMAD.IADD R6, R35, 0x1, R24 ;  /* 0x0000000123067824 */ /* 0x010fe400078e0218 */
[----:B---3--:R-:W-:-:S04]  /*281a0*/  IMAD.IADD R39, R18, 0x1, R3 ;  /* 0x0000000112277824 */ /* 0x008fc800078e0203 */
[----:B------:R-:W-:Y:S01]  /*281b0*/  IMAD.IADD R3, R39, 0x1, R24 ;  /* 0x0000000127037824 */ /* 0x000fe200078e0218 */
[----:B-1----:R-:W-:Y:S06]  /*281c0*/  @!P2 BRA `(.L_x_3772) ;  /* 0x000000000048a947 */ /* 0x002fec0003800000 */
        /* <DEDUP_REMOVED lines=10> */
.L_x_3774:
[----:B------:R-:W-:-:S13]  /*28270*/  ISETP.NE.AND P1, PT, R9, 0x1, PT ;  /* 0x000000010900780c */ /* 0x000fda0003f25270 */
[----:B------:R-:W-:-:S05]  /*28280*/  @P1 IMAD.HI.U32 R8, R7, R10, RZ ;  /* 0x0000000a07081227 */ /* 0x000fca00078e00ff */
[----:B------:R-:W-:-:S07]  /*28290*/  @P1 SHF.R.U32.HI R7, RZ, R11, R8 ;  /* 0x0000000bff071219 */ /* 0x000fce0000011608 */
.L_x_3775:
[----:B------:R-:W-:Y:S05]  /*282a0*/  BSYNC B1 ;  /* 0x0000000000017941 */ /* 0x000fea0003800000 */
.L_x_3773:
[----:B------:R-:W-:-:S04]  /*282b0*/  IMAD R7, R7, R9, -R38 ;  /* 0x0000000907077224 */ /* 0x000fc800078e0a26 */
[----:B------:R-:W-:-:S05]  /*282c0*/  IMAD R8, R2, -0x2, R7 ;  /* 0xfffffffe02087824 */ /* 0x000fca00078e0207 */
[----:B------:R-:W-:Y:S02]  /*282d0*/  VIMNMX R3, R3, R8, !PT ;  /* 0x0000000803037248 */ /* 0x000fe40007fe0100 */
[----:B------:R-:W-:-:S07]  /*282e0*/  VIADDMNMX R6, R8, R9, R6, PT ;  /* 0x0000000908067246 */ /* 0x000fce0003800106 */
.L_x_3772:
[----:B------:R-:W-:Y:S05]  /*282f0*/  BSYNC B0 ;  /* 0x0000000000007941 */ /* 0x000fea0003800000 */
.L_x_3771:
        /* <DEDUP_REMOVED lines=8> */
[----:B------:R-:W-:Y:S02]  /*28380*/  ISETP.GT.AND P2, PT, R3, 0x1, !P2 ;  /* 0x000000010300780c */ /* 0x000fe40005744270 */
[----:B------:R-:W-:Y:S02]  /*28390*/  ISETP.GE.AND P3, PT, R55, 0xa, PT ;  /* 0x0000000a3700780c */ /* 0x000fe40003f66270 */
[----:B0-----:R-:W-:Y:S02]  /*283a0*/  FSEL R31, R28, -INF , !P1 ;  /* 0xff8000001c1f7808 */ /* 0x001fe40004800000 */
[----:B------:R-:W-:Y:S02]  /*283b0*/  ISETP.LT.OR P2, PT, R6, 0x2, P2 ;  /* 0x000000020600780c */ /* 0x000fe40001741670 */
[----:B------:R-:W-:Y:S02]  /*283c0*/  ISETP.GT.AND P1, PT, R3, 0x9, !P3 ;  /* 0x000000090300780c */ /* 0x000fe40005f24270 */
[----:B------:R-:W-:-:S02]  /*283d0*/  FSEL R33, R25, -INF , !P2 ;  /* 0xff80000019217808 */ /* 0x000fc40005000000 */
[C---:B------:R-:W-:Y:S01]  /*283e0*/  ISETP.LT.OR P1, PT, R6.reuse, 0xa, P1 ;  /* 0x0000000a0600780c */ /* 0x040fe20000f21670 */
        /* <DEDUP_REMOVED lines=76> */
.L_x_3779:
[----:B------:R-:W-:-:S13]  /*288b0*/  ISETP.NE.AND P6, PT, R9, 0x1, PT ;  /* 0x000000010900780c */ /* 0x000fda0003fc5270 */
[----:B------:R-:W-:-:S05]  /*288c0*/  @P6 IMAD.HI.U32 R10, R4, R10, RZ ;  /* 0x0000000a040a6227 */ /* 0x000fca00078e00ff */
[----:B------:R-:W-:-:S07]  /*288d0*/  @P6 SHF.R.U32.HI R4, RZ, R11, R10 ;  /* 0x0000000bff046219 */ /* 0x000fce000001160a */
.L_x_3780:
[----:B------:R-:W-:Y:S05]  /*288e0*/  BSYNC B1 ;  /* 0x0000000000017941 */ /* 0x000fea0003800000 */
.L_x_3778:
[----:B------:R-:W-:-:S04]  /*288f0*/  IMAD R3, R4, R9, -R38 ;  /* 0x0000000904037224 */ /* 0x000fc800078e0a26 */
[----:B------:R-:W-:-:S05]  /*28900*/  IMAD R2, R2, -0x2, R3 ;  /* 0xfffffffe02027824 */ /* 0x000fca00078e0203 */
[----:B------:R-:W-:Y:S02]  /*28910*/  VIADDMNMX R6, R2, R9, R6, PT ;  /* 0x0000000902067246 */ /* 0x000fe40003800106 */
[----:B------:R-:W-:-:S07]  /*28920*/  VIMNMX R39, R39, R2, !PT ;  /* 0x0000000227277248 */ /* 0x000fce0007fe0100 */
.L_x_3777:
[----:B------:R-:W-:Y:S05]  /*28930*/  BSYNC B0 ;  /* 0x0000000000007941 */ /* 0x000fea0003800000 */
.L_x_3776:
        /* <DEDUP_REMOVED lines=43> */
[----:B------:R-:W-:Y:S02]  /*28bf0*/  ISETP.LT.OR P5, PT, R6, 0x29, P5 ;  /* 0x000000290600780c */ /* 0x000fe40002fa1670 */
[----:B------:R-:W-:Y:S02]  /*28c00*/  ISETP.GT.AND P1, PT, R39, 0x29, !P1 ;  /* 0x000000292700780c */ /* 0x000fe40004f24270 */
[----:B------:R-:W-:-:S02]  /*28c10*/  FSEL R9, R46, -INF , !P5 ;  /* 0xff8000002e097808 */ /* 0x000fc40006800000 */
[C---:B------:R-:W-:Y:S02]  /*28c20*/  ISETP.GT.AND P2, PT, R39.reuse, 0x30, !P2 ;  /* 0x000000302700780c */ /* 0x040fe40005744270 */
[C---:B------:R-:W-:Y:S02]  /*28c30*/  ISETP.LT.OR P1, PT, R6.reuse, 0x2a, P1 ;  /* 0x0000002a0600780c */ /* 0x040fe40000f21670 */
[C---:B------:R-:W-:Y:S02]  /*28c40*/  ISETP.GT.AND P3, PT, R39.reuse, 0x31, !P3 ;  /* 0x000000312700780c */ /* 0x040fe40005f64270 */
[----:B------:R-:W-:Y:S02]  /*28c50*/  ISETP.LT.OR P2, PT, R6, 0x31, P2 ;  /* 0x000000310600780c */ /* 0x000fe40001741670 */
[----:B------:R-:W-:Y:S02]  /*28c60*/  FSEL R53, R34, -INF , !P1 ;  /* 0xff80000022357808 */ /* 0x000fe40004800000 */
        /* <DEDUP_REMOVED lines=91> */
.L_x_3782:
[----:B------:R-:W-:Y:S05]  /*29220*/  BSYNC B0 ;  /* 0x0000000000007941 */ /* 0x000fea0003800000 */
.L_x_3781:
        /* <DEDUP_REMOVED lines=24> */
[-CC-:B------:R-:W-:Y:S01]  /*293b0*/  FFMA.FTZ R37, R37, R19.reuse, -R4.reuse ;  /* 0x0000001325257223 */ /* 0x180fe20000010804 */
[----:B------:R-:W5:Y:S01]  /*293c0*/  MUFU.EX2 R3, R3 ;  /* 0x0000000300037308 */ /* 0x000f620000000800 */
[-CC-:B------:R-:W-:Y:S01]  /*293d0*/  FFMA.FTZ R36, R36, R19.reuse, -R4.reuse ;  /* 0x0000001324247223 */ /* 0x180fe20000010804 */
[-CC-:B------:R-:W-:Y:S01]  /*293e0*/  FFMA.FTZ R35, R35, R19.reuse, -R4.reuse ;  /* 0x0000001323237223 */ /* 0x180fe20000010804 */
[-C--:B------:R-:W-:Y:S01]  /*293f0*/  FFMA.FTZ R32, R32, R19.reuse, -R4 ;  /* 0x0000001320207223 */ /* 0x080fe20000010804 */
[-CC-:B------:R-:W-:Y:S01]  /*29400*/  FFMA.FTZ R8, R8, R19.reuse, -R40.reuse ;  /* 0x0000001308087223 */ /* 0x180fe20000010828 */
[-C--:B------:R-:W-:Y:S01]  /*29410*/  FFMA.FTZ R28, R28, R19.reuse, -R40 ;  /* 0x000000131c1c7223 */ /* 0x080fe20000010828 */
[-C--:B------:R-:W-:Y:S01]  /*29420*/  FFMA.FTZ R14, R14, R19.reuse, -R4 ;  /* 0x000000130e0e7223 */ /* 0x080fe20000010804 */
[-C--:B------:R-:W-:Y:S01]  /*29430*/  FFMA.FTZ R27, R27, R19.reuse, -R40 ;  /* 0x000000131b1b7223 */ /* 0x080fe20000010828 */
[----:B------:R-:W1:Y:S01]  /*29440*/  MUFU.EX2 R38, R38 ;  /* 0x0000002600267308 */ /* 0x000e620000000800 */
[-C--:B------:R-:W-:Y:S01]  /*29450*/  FFMA.FTZ R13, R13, R19.reuse, -R4 ;  /* 0x000000130d0d7223 */ /* 0x080fe20000010804 */
[-C--:B------:R-:W-:Y:S01]  /*29460*/  FFMA.FTZ R26, R26, R19.reuse, -R40 ;  /* 0x000000131a1a7223 */ /* 0x080fe20000010828 */
[-C--:B------:R-:W-:Y:S01]  /*29470*/  FFMA.FTZ R12, R12, R19.reuse, -R4 ;  /* 0x000000130c0c7223 */ /* 0x080fe20000010804 */
[-C--:B------:R-:W-:Y:S01]  /*29480*/  FFMA.FTZ R25, R25, R19.reuse, -R40 ;  /* 0x0000001319197223 */ /* 0x080fe20000010828 */
[-C--:B------:R-:W-:Y:S01]  /*29490*/  FFMA.FTZ R11, R11, R19.reuse, -R4 ;  /* 0x000000130b0b7223 */ /* 0x080fe20000010804 */
[-CC-:B------:R-:W-:Y:S01]  /*294a0*/  FFMA.FTZ R24, R24, R19.reuse, -R40.reuse ;  /* 0x0000001318187223 */ /* 0x180fe20000010828 */
[-C--:B------:R-:W-:Y:S01]  /*294b0*/  FFMA.FTZ R21, R21, R19.reuse, -R40 ;  /* 0x0000001315157223 */ /* 0x080fe20000010828 */
[----:B------:R-:W-:Y:S01]  /*294c0*/  MUFU.EX2 R168, R33 ;  /* 0x0000002100a87308 */ /* 0x000fe20000000800 */
[----:B-----5:R-:W-:Y:S01]  /*294d0*/  FADD.FTZ R5, R3, R46 ;  /* 0x0000002e03057221 */ /* 0x020fe20000010000 */
[-CC-:B------:R-:W-:Y:S01]  /*294e0*/  FFMA.FTZ R20, R20, R19.reuse, -R40.reuse ;  /* 0x0000001314147223 */ /* 0x180fe20000010828 */
[-CC-:B------:R-:W-:Y:S01]  /*294f0*/  FFMA.FTZ R18, R18, R19.reuse, -R40.reuse ;  /* 0x0000001312127223 */ /* 0x180fe20000010828 */
[-CC-:B------:R-:W-:Y:S01]  /*29500*/  FFMA.FTZ R15, R15, R19.reuse, -R40.reuse ;  /* 0x000000130f0f7223 */ /* 0x180fe20000010828 */
[-C--:B------:R-:W-:Y:S01]  /*29510*/  FFMA.FTZ R7, R7, R19.reuse, -R40 ;  /* 0x0000001307077223 */ /* 0x080fe20000010828 */
[-CC-:B------:R-:W-:Y:S01]  /*29520*/  FFMA.FTZ R10, R10, R19.reuse, -R4.reuse ;  /* 0x000000130a0a7223 */ /* 0x180fe20000010804 */
[----:B------:R-:W-:Y:S01]  /*29530*/  FFMA.FTZ R9, R9, R19, -R4 ;  /* 0x0000001309097223 */ /* 0x000fe20000010804 */
[----:B------:R-:W2:Y:S08]  /*29540*/  MUFU.EX2 R37, R37 ;  /* 0x0000002500257308 */ /* 0x000eb00000000800 */
[----:B------:R-:W-:Y:S08]  /*29550*/  MUFU.EX2 R31, R31 ;  /* 0x0000001f001f7308 */ /* 0x000ff00000000800 */
[----:B------:R-:W3:Y:S08]  /*29560*/  MUFU.EX2 R36, R36 ;  /* 0x0000002400247308 */ /* 0x000ef00000000800 */
[----:B------:R-:W-:Y:S08]  /*29570*/  MUFU.EX2 R30, R30 ;  /* 0x0000001e001e7308 */ /* 0x000ff00000000800 */
[----:B------:R-:W4:Y:S08]  /*29580*/  MUFU.EX2 R35, R35 ;  /* 0x0000002300237308 */ /* 0x000f300000000800 */
[----:B------:R-:W5:Y:S08]  /*29590*/  MUFU.EX2 R29, R29 ;  /* 0x0000001d001d7308 */ /* 0x000f700000000800 */
[----:B------:R1:W-:Y:S08]  /*295a0*/  MUFU.EX2 R182, R8 ;  /* 0x0000000800b67308 */ /* 0x0003f00000000800 */
[----:B------:R-:W0:Y:S01]  /*295b0*/  MUFU.EX2 R32, R32 ;  /* 0x0000002000207308 */ /* 0x000e220000000800 */
[----:B-1----:R-:W-:-:S04]  /*295c0*/  FADD.FTZ R8, R38, R47 ;  /* 0x0000002f26087221 */ /* 0x002fc80000010000 */
[----:B--2---:R-:W-:-:S03]  /*295d0*/  FADD.FTZ R33, R37, R8 ;  /* 0x0000000825217221 */ /* 0x004fc60000010000 */
[----:B------:R1:W-:Y:S01]  /*295e0*/  MUFU.EX2 R173, R14 ;  /* 0x0000000e00ad7308 */ /* 0x0003e20000000800 */
[----:B---3--:R-:W-:-:S04]  /*295f0*/  FADD.FTZ R8, R36, R33 ;  /* 0x0000002124087221 */ /* 0x008fc80000010000 */
[----:B----4-:R-:W-:Y:S01]  /*29600*/  FADD.FTZ R33, R35, R8 ;  /* 0x0000000823217221 */ /* 0x010fe20000010000 */
[-CC-:B------:R-:W-:Y:S02]  /*29610*/  FFMA.FTZ R8, R55, R19.reuse, -R4.reuse ;  /* 0x0000001337087223 */ /* 0x180fe40000010804 */
[----:B------:R-:W2:Y:S01]  /*29620*/  MUFU.EX2 R28, R28 ;  /* 0x0000001c001c7308 */ /* 0x000ea20000000800 */
[----:B-1----:R-:W-:Y:S01]  /*29630*/  FADD.FTZ R14, R168, R5 ;  /* 0x00000005a80e7221 */ /* 0x002fe20000010000 */
[----:B------:R-:W-:-:S03]  /*29640*/  FFMA.FTZ R5, R53, R19, -R4 ;  /* 0x0000001335057223 */ /* 0x000fc60000010804 */
[----:B------:R-:W-:-:S03]  /*29650*/  FADD.FTZ R39, R31, R14 ;  /* 0x0000000e1f277221 */ /* 0x000fc60000010000 */
[----:B------:R-:W1:Y:S01]  /*29660*/  MUFU.EX2 R27, R27 ;  /* 0x0000001b001b7308 */ /* 0x000e620000000800 */
[----:B------:R-:W-:-:S04]  /*29670*/  FADD.FTZ R40, R30, R39 ;  /* 0x000000271e287221 */ /* 0x000fc80000010000 */
[----:B-----5:R-:W-:Y:S01]  /*29680*/  FADD.FTZ R39, R29, R40 ;  /* 0x000000281d277221 */ /* 0x020fe20000010000 */
[----:B0-----:R-:W-:Y:S02]  /*29690*/  FADD.FTZ R40, R32, R33 ;  /* 0x0000002120287221 */ /* 0x001fe40000010000 */
[----:B------:R-:W-:Y:S01]  /*296a0*/  MUFU.EX2 R13, R13 ;  /* 0x0000000d000d7308 */ /* 0x000fe20000000800 */
[----:B--2---:R-:W-:Y:S01]  /*296b0*/  FADD.FTZ R42, R28, R39 ;  /* 0x000000271c2a7221 */ /* 0x004fe20000010000 */
[----:B------:R-:W-:-:S06]  /*296c0*/  FADD.FTZ R40, R173, R40 ;  /* 0x00000028ad287221 */ /* 0x000fcc0000010000 */
[----:B------:R-:W0:Y:S01]  /*296d0*/  MUFU.EX2 R26, R26 ;  /* 0x0000001a001a7308 */ /* 0x000e220000000800 */
[----:B-1----:R-:W-:-:S07]  /*296e0*/  FADD.FTZ R33, R27, R42 ;  /* 0x0000002a1b217221 */ /* 0x002fce0000010000 */
[----:B------:R-:W-:Y:S08]  /*296f0*/  MUFU.EX2 R12, R12 ;  /* 0x0000000c000c7308 */ /* 0x000ff00000000800 */
[----:B------:R-:W1:Y:S01]  /*29700*/  MUFU.EX2 R25, R25 ;  /* 0x0000001900197308 */ /* 0x000e620000000800 */
[----:B0-----:R-:W-:-:S07]  /*29710*/  FADD.FTZ R42, R26, R33 ;  /* 0x000000211a2a7221 */ /* 0x001fce0000010000 */
[----:B------:R-:W0:Y:S08]  /*29720*/  MUFU.EX2 R11, R11 ;  /* 0x0000000b000b7308 */ /* 0x000e300000000800 */
[----:B------:R-:W-:Y:S01]  /*29730*/  MUFU.EX2 R24, R24 ;  /* 0x0000001800187308 */ /* 0x000fe20000000800 */
[----:B-1----:R-:W-:-:S07]  /*29740*/  FADD.FTZ R33, R25, R42 ;  /* 0x0000002a19217221 */ /* 0x002fce0000010000 */
[----:B------:R-:W1:Y:S08]  /*29750*/  MUFU.EX2 R10, R10 ;  /* 0x0000000a000a7308 */ /* 0x000e700000000800 */
[----:B------:R-:W2:Y:S08]  /*29760*/  MUFU.EX2 R21, R21 ;  /* 0x0000001500157308 */ /* 0x000eb00000000800 */
[----:B------:R3:W-:Y:S08]  /*29770*/  MUFU.EX2 R179, R9 ;  /* 0x0000000900b37308 */ /* 0x0007f00000000800 */
[----:B------:R4:W-:Y:S01]  /*29780*/  MUFU.EX2 R14, R5 ;  /* 0x00000005000e7308 */ /* 0x0009e20000000800 */
[----:B---3--:R-:W-:-:S07]  /*29790*/  FFMA.FTZ R9, R51, R19, -R4 ;  /* 0x0000001333097223 */ /* 0x008fce0000010804 */
[----:B------:R-:W3:Y:S01]  /*297a0*/  MUFU.EX2 R20, R20 ;  /* 0x0000001400147308 */ /* 0x000ee20000000800 */
[----:B----4-:R-:W-:-:S04]  /*297b0*/  FADD.FTZ R5, R13, R40 ;  /* 0x000000280d057221 */ /* 0x010fc80000010000 */
[----:B------:R-:W-:Y:S01]  /*297c0*/  FADD.FTZ R44, R12, R5 ;  /* 0x000000050c2c7221 */ /* 0x000fe20000010000 */
[-CC-:B------:R-:W-:Y:S01]  /*297d0*/  FFMA.FTZ R5, R57, R19.reuse, -R4.reuse ;  /* 0x0000001339057223 */ /* 0x180fe20000010804 */
[----:B------:R-:W-:Y:S01]  /*297e0*/  FFMA.FTZ R4, R34, R19, -R4 ;  /* 0x0000001322047223 */ /* 0x000fe20000010804 */
[----:B------:R-:W4:Y:S01]  /*297f0*/  MUFU.EX2 R18, R18 ;  /* 0x0000001200127308 */ /* 0x000f220000000800 */
[----:B0-----:R-:W-:-:S04]  /*29800*/  FADD.FTZ R39, R11, R44 ;  /* 0x0000002c0b277221 */ /* 0x001fc80000010000 */
[----:B-1----:R-:W-:-:S03]  /*29810*/  FADD.FTZ R42, R10, R39 ;  /* 0x000000270a2a7221 */ /* 0x002fc60000010000 */
[----:B------:R0:W-:Y:S08]  /*29820*/  MUFU.EX2 R181, R8 ;  /* 0x0000000800b57308 */ /* 0x0001f00000000800 */
[----:B------:R-:W1:Y:S01]  /*29830*/  MUFU.EX2 R15, R15 ;  /* 0x0000000f000f7308 */ /* 0x000e620000000800 */
[----:B0-----:R-:W-:-:S04]  /*29840*/  FADD.FTZ R8, R24, R33 ;  /* 0x0000002118087221 */ /* 0x001fc80000010000 */
[----:B--2---:R-:W-:-:S03]  /*29850*/  FADD.FTZ R19, R21, R8 ;  /* 0x0000000815137221 */ /* 0x004fc60000010000 */
[----:B------:R0:W2:Y:S01]  /*29860*/  MUFU.EX2 R40, R9 ;  /* 0x0000000900287308 */ /* 0x0000a20000000800 */
[----:B---3--:R-:W-:-:S07]  /*29870*/  FADD.FTZ R19, R20, R19 ;  /* 0x0000001314137221 */ /* 0x008fce0000010000 */
[----:B------:R-:W3:Y:S01]  /*29880*/  MUFU.EX2 R7, R7 ;  /* 0x0000000700077308 */ /* 0x000ee20000000800 */
[----:B0-----:R-:W-:Y:S01]  /*29890*/  FADD.FTZ R9, R179, R42 ;  /* 0x0000002ab3097221 */ /* 0x001fe20000010000 */
[----:B----4-:R-:W-:-:S03]  /*298a0*/  FADD.FTZ R42, R18, R19 ;  /* 0x00000013122a7221 */ /* 0x010fc60000010000 */
[----:B------:R-:W-:Y:S01]  /*298b0*/  FADD.FTZ R8, R14, R9 ;  /* 0x000000090e087221 */ /* 0x000fe20000010000 */
[----:B-1----:R-:W-:Y:S02]  /*298c0*/  FADD.FTZ R42, R15, R42 ;  /* 0x0000002a0f2a7221 */ /* 0x002fe40000010000 */
[----:B------:R3:W0:Y:S01]  /*298d0*/  MUFU.EX2 R183, R5 ;  /* 0x0000000500b77308 */ /* 0x0006220000000800 */
[----:B------:R-:W-:-:S04]  /*298e0*/  FADD.FTZ R9, R181, R8 ;  /* 0x00000008b5097221 */ /* 0x000fc80000010000 */
[----:B--2---:R-:W-:-:S03]  /*298f0*/  FADD.FTZ R8, R40, R9 ;  /* 0x0000000928087221 */ /* 0x004fc60000010000 */
[----:B------:R-:W1:Y:S01]  /*29900*/  MUFU.EX2 R34, R4 ;  /* 0x0000000400227308 */ /* 0x000e620000000800 */
[----:B---3--:R-:W-:-:S04]  /*29910*/  FADD.FTZ R5, R7, R42 ;  /* 0x0000002a07057221 */ /* 0x008fc80000010000 */
[----:B------:R-:W-:Y:S01]  /*29920*/  FADD.FTZ R19, R182, R5 ;  /* 0x00000005b6137221 */ /* 0x000fe20000010000 */
[----:B0-----:R-:W-:-:S04]  /*29930*/  FADD.FTZ R9, R183, R8 ;  /* 0x00000008b7097221 */ /* 0x001fc80000010000 */
        /* <DEDUP_REMOVED lines=38> */
[----:B------:R-:W-:Y:S04]  /*29ba0*/  ST.E desc[UR44][R16.64+0x230], R7 ;  /* 0x0002300710007985 */ /* 0x000fe8000c10192c */
[----:B0-----:R-:W2:Y:S02]  /*29bb0*/  LD.E R3, desc[UR44][R4.64] ;  /* 0x0000002c04037980 */ /* 0x001ea4000c101900 */
        /* <DEDUP_REMOVED lines=64> */
[----:B------:R-:W-:Y:S01]  /*29fc0*/  ULOP3.LUT UR5, UR4, 0x8, URZ, 0xfc, !UPT ;  /* 0x0000000804057892 */ /* 0x000fe2000f8efc3f */
        /* <DEDUP_REMOVED lines=64> */
[----:B------:R-:W-:Y:S01]  /*2a3d0*/  IMAD.U32 R2, RZ, RZ, UR5 ;  /* 0x00000005ff027e24 */ /* 0x000fe2000f8e00ff */
        /* <DEDUP_REMOVED lines=62> */
[----:B------:R-:W-:Y:S01]  /*2a7c0*/  ULOP3.LUT UR6, UR4, 0xc, URZ, 0xfc, !UPT ;  /* 0x0000000c04067892 */ /* 0x000fe2000f8efc3f */
[----:B------:R-:W-:-:S05]  /*2a7d0*/  IMAD.U32 R9, RZ, RZ, UR7 ;  /* 0x00000007ff097e24 */ /* 0x000fca000f8e00ff */
[----:B------:R-:W-:Y:S02]  /*2a7e0*/  IMAD.U32 R8, RZ, RZ, UR6 ;  /* 0x00000006ff087e24 */ /* 0x000fe4000f8e00ff */
[----:B---3--:R-:W-:-:S05]  /*2a7f0*/  FMUL.FTZ R7, R6, R7 ;  /* 0x0000000706077220 */ /* 0x008fca0000410000 */
[----:B------:R0:W-:Y:S04]  /*2a800*/  ST.E desc[UR44][R2.64], R7 ;  /* 0x0000000702007985 */ /* 0x0001e8000c10192c */
[----:B------:R-:W3:Y:S01]  /*2a810*/  LD.E R9, desc[UR44][R8.64] ;  /* 0x0000002c08097980 */ /* 0x000ee2000c101900 */
[----:B------:R-:W-:Y:S02]  /*2a820*/  IMAD.U32 R10, RZ, RZ, UR6 ;  /* 0x00000006ff0a7e24 */ /* 0x000fe4000f8e00ff */
[----:B------:R-:W-:Y:S02]  /*2a830*/  IMAD.U32 R11, RZ, RZ, UR7 ;  /* 0x00000007ff0b7e24 */ /* 0x000fe4000f8e00ff */
[----:B---3--:R-:W-:-:S05]  /*2a840*/  FMUL.FTZ R13, R6, R9 ;  /* 0x00000009060d7220 */ /* 0x008fca0000410000 */
[----:B------:R3:W-:Y:S04]  /*2a850*/  ST.E desc[UR44][R10.64], R13 ;  /* 0x0000000d0a007985 */ /* 0x0007e8000c10192c */
[----:B------:R-:W4:Y:S04]  /*2a860*/  LD.E R133, desc[UR44][R16.64+0x42c] ;  /* 0x00042c2c10857980 */ /* 0x000f28000c101900 */
        /* <DEDUP_REMOVED lines=189> */
[----:B------:R-:W5:Y:S04]  /*2b440*/  LD.E.64 R6, desc[UR44][R16.64+0xa8] ;  /* 0x0000a82c10067980 */ /* 0x000f68000c101b00 */
[----:B----4-:R-:W-:Y:S04]  /*2b450*/  ST.E desc[UR44][R4.64], R15 ;  /* 0x0000000f04007985 */ /* 0x010fe8000c10192c */
[----:B------:R-:W4:Y:S01]  /*2b460*/  LD.E R19, desc[UR44][R2.64] ;  /* 0x0000002c02137980 */ /* 0x000f22000c101900 */
[----:B--2---:R-:W-:-:S02]  /*2b470*/  IMAD.U32 R11, RZ, RZ, UR7 ;  /* 0x00000007ff0b7e24 */ /* 0x004fc4000f8e00ff */
[----:B------:R-:W-:Y:S01]  /*2b480*/  IMAD.U32 R12, RZ, RZ, UR6 ;  /* 0x00000006ff0c7e24 */ /* 0x000fe2000f8e00ff */
[----:B----4-:R-:W-:Y:S04]  /*2b490*/  ST.E desc[UR44][R2.64], R19 ;  /* 0x0000001302007985 */ /* 0x010fe8000c10192c */
[----:B------:R-:W2:Y:S01]  /*2b4a0*/  LD.E R11, desc[UR44][R10.64] ;  /* 0x0000002c0a0b7980 */ /* 0x000ea2000c101900 */
[----:B---3--:R-:W-:-:S05]  /*2b4b0*/  IMAD.U32 R13, RZ, RZ, UR7 ;  /* 0x00000007ff0d7e24 */ /* 0x008fca000f8e00ff */
[----:B--2---:R0:W-:Y:S04]  /*2b4c0*/  ST.E desc[UR44][R12.64], R11 ;  /* 0x0000000b0c007985 */ /* 0x0041e8000c10192c */
        /* <DEDUP_REMOVED lines=124> */
[----:B----4-:R0:W-:Y:S04]  /*2bc90*/  ST.E desc[UR44][R16.64+0x268], R11 ;  /* 0x0002680b10007985 */ /* 0x0101e8000c10192c */
[----:B--2---:R1:W-:Y:S04]  /*2bca0*/  ST.E desc[UR44][R16.64+0x378], R10 ;  /* 0x0003780a10007985 */ /* 0x0043e8000c10192c */
[----:B---3--:R-:W-:Y:S01]  /*2bcb0*/  ST.E desc[UR44][R16.64+0x240], R21 ;  /* 0x0002401510007985 */ /* 0x008fe2000c10192c */
[----:B0-----:R-:W-:-:S03]  /*2bcc0*/  IMAD.U32 R11, RZ, RZ, UR7 ;  /* 0x00000007ff0b7e24 */ /* 0x001fc6000f8e00ff */
[----:B-----5:R-:W-:Y:S01]  /*2bcd0*/  ST.E desc[UR44][R16.64+0x244], R25 ;  /* 0x0002441910007985 */ /* 0x020fe2000c10192c */
[----:B-1----:R-:W-:-:S03]  /*2bce0*/  IMAD.U32 R10, RZ, RZ, UR6 ;  /* 0x00000006ff0a7e24 */ /* 0x002fc6000f8e00ff */
        /* <DEDUP_REMOVED lines=121> */
[----:B------:R0:W5:Y:S04]  /*2c480*/  LD.E R27, desc[UR44][R10.64] ;  /* 0x0000002c0a1b7980 */ /* 0x000168000c101900 */
        /* <DEDUP_REMOVED lines=130> */
[----:B------:R-:W-:Y:S02]  /*2ccb0*/  IMAD.MOV.U32 R9, RZ, RZ, R7 ;  /* 0x000000ffff097224 */ /* 0x000fe400078e0007 */
[----:B0-----:R-:W-:Y:S02]  /*2ccc0*/  IMAD.U32 R10, RZ, RZ, UR6 ;  /* 0x00000006ff0a7e24 */ /* 0x001fe4000f8e00ff */
[----:B------:R-:W-:Y:S01]  /*2ccd0*/  IMAD.U32 R11, RZ, RZ, UR7 ;  /* 0x00000007ff0b7e24 */ /* 0x000fe2000f8e00ff */
[----:B--2---:R-:W-:-:S06]  /*2cce0*/  WARPGROUP.ARRIVE ;  /* 0x00000000000079c5 */ /* 0x004fcc0000000000 */
        /* <DEDUP_REMOVED lines=136> */
[----:B------:R-:W-:Y:S01]  /*2d570*/  IMAD.U32 R10, RZ, RZ, UR6 ;  /* 0x00000006ff0a7e24 */ /* 0x000fe2000f8e00ff */
[----:B------:R-:W-:Y:S01]  /*2d580*/  R2UR UR10, R8 ;  /* 0x00000000080a72ca */ /* 0x000fe200000e0000 */
[----:B------:R-:W-:Y:S01]  /*2d590*/  IMAD.U32 R11, RZ, RZ, UR7 ;  /* 0x00000007ff0b7e24 */ /* 0x000fe2000f8e00ff */
[----:B------:R-:W-:Y:S01]  /*2d5a0*/  R2UR UR11, R9 ;  /* 0x00000000090b72ca */ /* 0x000fe200000e0000 */
[----:B------:R-:W-:Y:S02]  /*2d5b0*/  VIADD R6, R6, 0x180 ;  /* 0x0000018006067836 */ /* 0x000fe40000000000 */
[----:B------:R-:W-:Y:S02]  /*2d5c0*/  IMAD.U32 R8, RZ, RZ, UR6 ;  /* 0x00000006ff087e24 */ /* 0x000fe4000f8e00ff */
[----:B------:R-:W-:Y:S01]  /*2d5d0*/  IMAD.U32 R9, RZ, RZ, UR7 ;  /* 0x00000007ff097e24 */ /* 0x000fe2000f8e00ff */
[----:B------:R-:W-:-:S02]  /*2d5e0*/  WARPGROUP.DEPBAR.LE gsb0, 0x0 ;  /* 0x00008000000079c5 */ /* 0x000fc40000010000 */
        /* <DEDUP_REMOVED lines=132> */
[----:B------:R-:W-:Y:S02]  /*2de30*/  IMAD.U32 R6, RZ, RZ, UR6 ;  /* 0x00000006ff067e24 */ /* 0x000fe4000f8e00ff */
[----:B------:R-:W-:Y:S01]  /*2de40*/  IMAD.U32 R7, RZ, RZ, UR7 ;  /* 0x00000007ff077e24 */ /* 0x000fe2000f8e00ff */
        /* <DEDUP_REMOVED lines=133> */
[----:B------:R-:W-:Y:S04]  /*2e6a0*/  ST.E desc[UR44][R4.64], R25 ;  /* 0x0000001904007985 */ /* 0x000fe8000c10192c */
        /* <DEDUP_REMOVED lines=128> */
[----:B------:R-:W2:Y:S01]  /*2eeb0*/  LD.E R13, desc[UR44][R4.64] ;  /* 0x0000002c040d7980 */ /* 0x000ea2000c101900 */
[----:B0-----:R-:W-:-:S02]  /*2eec0*/  IMAD.U32 R7, RZ, RZ, UR7 ;  /* 0x00000007ff077e24 */ /* 0x001fc4000f8e00ff */
[----:B------:R-:W-:Y:S01]  /*2eed0*/  IMAD.U32 R6, RZ, RZ, UR6 ;  /* 0x00000006ff067e24 */ /* 0x000fe2000f8e00ff */
[----:B--2---:R0:W-:Y:S04]  /*2eee0*/  ST.E desc[UR44][R4.64], R13 ;  /* 0x0000000d04007985 */ /* 0x0041e8000c10192c */
[----:B------:R-:W2:Y:S01]  /*2eef0*/  LD.E R15, desc[UR44][R2.64] ;  /* 0x0000002c020f7980 */ /* 0x000ea2000c101900 */
[----:B------:R-:W-:Y:S02]  /*2ef00*/  IMAD.U32 R8, RZ, RZ, UR6 ;  /* 0x00000006ff087e24 */ /* 0x000fe4000f8e00ff */
[----:B------:R-:W-:Y:S01]  /*2ef10*/  IMAD.U32 R9, RZ, RZ, UR7 ;  /* 0x00000007ff097e24 */ /* 0x000fe2000f8e00ff */
[----:B--2---:R2:W-:Y:S04]  /*2ef20*/  ST.E desc[UR44][R2.64], R15 ;  /* 0x0000000f02007985 */ /* 0x0045e8000c10192c */
[----:B------:R-:W3:Y:S04]  /*2ef30*/  LD.E R7, desc[UR44][R6.64] ;  /* 0x0000002c06077980 */ /* 0x000ee8000c101900 */
[----:B---3--:R3:W-:Y:S04]  /*2ef40*/  ST.E desc[UR44][R8.64], R7 ;  /* 0x0000000708007985 */ /* 0x0087e8000c10192c */
[----:B------:R-:W4:Y:S04]  /*2ef50*/  LD.E R19, desc[UR44][R16.64+0x240] ;  /* 0x0002402c10137980 */ /* 0x000f28000c101900 */
[----:B------:R-:W5:Y:S04]  /*2ef60*/  LD.E R21, desc[UR44][R16.64+0x244] ;  /* 0x0002442c10157980 */ /* 0x000f68000c101900 */
[----:B-1----:R-:W5:Y:S04]  /*2ef70*/  LD.E R11, desc[UR44][R16.64+0x248] ;  /* 0x0002482c100b7980 */ /* 0x002f68000c101900 */
[----:B------:R-:W5:Y:S04]  /*2ef80*/  LD.E R25, desc[UR44][R16.64+0x24c] ;  /* 0x00024c2c10197980 */ /* 0x000f68000c101900 */
[----:B0-----:R-:W5:Y:S04]  /*2ef90*/  LD.E R5, desc[UR44][R16.64+0x250] ;  /* 0x0002502c10057980 */ /* 0x001f68000c101900 */
[----:B------:R-:W5:Y:S04]  /*2efa0*/  LD.E R13, desc[UR44][R16.64+0x254] ;  /* 0x0002542c100d7980 */ /* 0x000f68000c101900 */
[----:B------:R-:W5:Y:S04]  /*2efb0*/  LD.E R27, desc[UR44][R16.64+0x258] ;  /* 0x0002582c101b7980 */ /* 0x000f68000c101900 */
[----:B--2---:R-:W2:Y:S04]  /*2efc0*/  LD.E R3, desc[UR44][R16.64+0x25c] ;  /* 0x00025c2c10037980 */ /* 0x004ea8000c101900 */
        /* <DEDUP_REMOVED lines=116> */
[----:B----4-:R0:W-:Y:S04]  /*2f710*/  ST.E desc[UR44][R16.64+0x240], R19 ;  /* 0x0002401310007985 */ /* 0x0101e8000c10192c */
[----:B-----5:R0:W-:Y:S04]  /*2f720*/  ST.E desc[UR44][R16.64+0x244], R21 ;  /* 0x0002441510007985 */ /* 0x0201e8000c10192c */
[----:B------:R0:W-:Y:S04]  /*2f730*/  ST.E desc[UR44][R16.64+0x248], R11 ;  /* 0x0002480b10007985 */ /* 0x0001e8000c10192c */
[----:B------:R0:W-:Y:S04]  /*2f740*/  ST.E desc[UR44][R16.64+0x24c], R25 ;  /* 0x00024c1910007985 */ /* 0x0001e8000c10192c */
[----:B------:R0:W-:Y:S04]  /*2f750*/  ST.E desc[UR44][R16.64+0x250], R5 ;  /* 0x0002500510007985 */ /* 0x0001e8000c10192c */
[----:B------:R0:W-:Y:S04]  /*2f760*/  ST.E desc[UR44][R16.64+0x254], R13 ;  /* 0x0002540d10007985 */ /* 0x0001e8000c10192c */
[----:B------:R0:W-:Y:S04]  /*2f770*/  ST.E desc[UR44][R16.64+0x258], R27 ;  /* 0x0002581b10007985 */ /* 0x0001e8000c10192c */
[----:B--2---:R0:W-:Y:S04]  /*2f780*/  ST.E desc[UR44][R16.64+0x25c], R3 ;  /* 0x00025c0310007985 */ /* 0x0041e8000c10192c */
[----:B------:R0:W-:Y:S04]  /*2f790*/  ST.E desc[UR44][R16.64+0x260], R15 ;  /* 0x0002600f10007985 */ /* 0x0001e8000c10192c */
        /* <DEDUP_REMOVED lines=131> */
.L_x_3784:
[----:B------:R-:W-:Y:S05]  /*2ffd0*/  BSYNC B0 ;  /* 0x0000000000007941 */ /* 0x000fea0003800000 */
.L_x_3783:
[C---:B------:R-:W-:Y:S01]  /*2ffe0*/  ISETP.GT.AND P0, PT, R0.reuse, R164, PT ;  /* 0x000000a40000720c */ /* 0x040fe20003f04270 */
[----:B------:R-:W-:-:S12]  /*2fff0*/  VIADD R0, R0, 0xffffffff ;  /* 0xffffffff00007836 */ /* 0x000fd80000000000 */
[----:B------:R-:W-:Y:S05]  /*30000*/  @P0 BRA `(.L_x_3785) ;  /* 0xffffff5400640947 */ /* 0x000fea000383ffff */
.L_x_3756:
[----:B0-----:R-:W2:Y:S01]  /*30010*/  LDL R5, [R1+0x210] ;  /* 0x0002100001057983 */ /* 0x001ea20000100800 */
[----:B------:R-:W-:Y:S05]  /*30020*/  WARPSYNC.ALL ;  /* 0x0000000000007948 */ /* 0x000fea0003800000 */
[----:B------:R-:W3:Y:S04]  /*30030*/  LDL R6, [R1+0x214] ;  /* 0x0002140001067983 */ /* 0x000ee80000100800 */
[----:B------:R-:W4:Y:S01]  /*30040*/  LDL.64 R14, [R1+0xd8] ;  /* 0x0000d800010e7983 */ /* 0x000f220000100a00 */
[----:B------:R-:W-:Y:S08]  /*30050*/  BAR.ARV 0x8, 0x100 ;  /* 0x0204000000007b1d */ /* 0x000ff00000002000 */
[----:B------:R-:W-:Y:S06]  /*30060*/  BAR.SYNC.DEFER_BLOCKING 0xf, 0x100 ;  /* 0x03c4000000007b1d */ /* 0x000fec0000010000 */
[----:B--2---:R-:W0:Y:S02]  /*30070*/  SHFL.BFLY PT, R0, R5, 0x2, 0x1f ;  /* 0x0c401f0005007f89 */ /* 0x004e2400000e0000 */
[----:B0-----:R-:W-:-:S05]  /*30080*/  FADD.FTZ R0, R5, R0 ;  /* 0x0000000005007221 */ /* 0x001fca0000010000 */
[----:B------:R-:W0:Y:S02]  /*30090*/  SHFL.BFLY PT, R3, R0, 0x1, 0x1f ;  /* 0x0c201f0000037f89 */ /* 0x000e2400000e0000 */
[----:B0-----:R-:W-:-:S05]  /*300a0*/  FADD.FTZ R2, R0, R3 ;  /* 0x0000000300027221 */ /* 0x001fca0000010000 */
[----:B------:R-:W-:Y:S04]  /*300b0*/  STL [R1+0x210], R2 ;  /* 0x0002100201007387 */ /* 0x000fe80000100800 */
[----:B------:R-:W2:Y:S04]  /*300c0*/  LDL R13, [R1+0x210] ;  /* 0x00021000010d7983 */ /* 0x000ea80000100800 */
[----:B---3--:R-:W0:Y:S02]  /*300d0*/  SHFL.BFLY PT, R3, R6, 0x2, 0x1f ;  /* 0x0c401f0006037f89 */ /* 0x008e2400000e0000 */
[----:B0-----:R-:W-:-:S05]  /*300e0*/  FADD.FTZ R3, R3, R6 ;  /* 0x0000000603037221 */ /* 0x001fca0000010000 */
[----:B-1----:R-:W0:Y:S02]  /*300f0*/  SHFL.BFLY PT, R4, R3, 0x1, 0x1f ;  /* 0x0c201f0003047f89 */ /* 0x002e2400000e0000 */
        /* <DEDUP_REMOVED lines=243> */
[----:B0-----:R-:W-:Y:S01]  /*31030*/  VIADD R2, R135, 0x1 ;  /* 0x0000000187027836 */ /* 0x001fe20000000000 */
        /* <DEDUP_REMOVED lines=71> */
.L_x_3647:
[----:B------:R-:W-:Y:S05]  /*314b0*/  BSYNC B7 ;  /* 0x0000000000077941 */ /* 0x000fea0003800000 */
.L_x_3637:
[----:B------:R-:W2:Y:S08]  /*314c0*/  S2UR UR5, SR_CgaCtaId ;  /* 0x00000000000579c3 */ /* 0x000eb00000008800 */
[----:B------:R-:W-:Y:S01]  /*314d0*/  BAR.SYNC.DEFER_BLOCKING 0x5, 0x180 ;  /* 0x0146000000007b1d */ /* 0x000fe20000010000 */
[----:B01----:R-:W-:-:S04]  /*314e0*/  PRMT R0, R3, 0x9910, RZ ;  /* 0x0000991003007816 */ /* 0x003fc800000000ff */
[----:B------:R-:W-:Y:S01]  /*314f0*/  ISETP.NE.AND P0, PT, R0, RZ, PT ;  /* 0x000000ff0000720c */ /* 0x000fe20003f05270 */
[----:B------:R-:W-:Y:S01]  /*31500*/  UMOV UR4, 0x400 ;  /* 0x0000040000047882 */ /* 0x000fe20000000000 */
[----:B------:R-:W-:Y:S01]  /*31510*/  BSSY B0, `(.L_x_3786) ;  /* 0x00002f4000007945 */ /* 0x000fe20003800000 */
[----:B--2---:R-:W-:-:S06]  /*31520*/  ULEA UR4, UR5, UR4, 0x18 ;  /* 0x0000000405047291 */ /* 0x004fcc000f8ec03f */
[----:B------:R-:W-:-:S05]  /*31530*/  IMAD.U32 R2, RZ, RZ, UR4 ;  /* 0x00000004ff027e24 */ /* 0x000fca000f8e00ff */
[----:B------:R0:W1:Y:S01]  /*31540*/  LDS.128 R116, [R2+0x388d0] ;  /* 0x0388d00002747984 */ /* 0x0000620000000c00 */
[----:B------:R-:W-:Y:S06]  /*31550*/  BAR.ARV 0x4, 0x180 ;  /* 0x0106000000007b1d */ /* 0x000fec0000002000 */
[----:B------:R-:W-:Y:S05]  /*31560*/  @!P0 BRA `(.L_x_3787) ;  /* 0x0000002000648947 */ /* 0x000fea0003800000 */
        /* <DEDUP_REMOVED lines=18> */
[----:B---3--:R-:W3:Y:S04]  /*31690*/  LDL.128 R68, [R1+0x340] ;  /* 0x0003400001447983 */ /* 0x008ee80000100c00 */
[----:B------:R-:W3:Y:S04]  /*316a0*/  LDL.128 R56, [R1+0x370] ;  /* 0x0003700001387983 */ /* 0x000ee80000100c00 */
[----:B----4-:R-:W4:Y:S04]  /*316b0*/  LDL.128 R60, [R1+0x360] ;  /* 0x00036000013c7983 */ /* 0x010f280000100c00 */
[----:B------:R-:W4:Y:S04]  /*316c0*/  LDL.128 R48, [R1+0x390] ;  /* 0x0003900001307983 */ /* 0x000f280000100c00 */
[----:B------:R-:W4:Y:S04]  /*316d0*/  LDL.128 R52, [R1+0x380] ;  /* 0x0003800001347983 */ /* 0x000f280000100c00 */
[----:B------:R-:W4:Y:S04]  /*316e0*/  LDL.128 R40, [R1+0x3b0] ;  /* 0x0003b00001287983 */ /* 0x000f280000100c00 */
[----:B------:R-:W4:Y:S04]  /*316f0*/  LDL.128 R44, [R1+0x3a0] ;  /* 0x0003a000012c7983 */ /* 0x000f280000100c00 */
[----:B-----5:R-:W4:Y:S04]  /*31700*/  LDL.128 R32, [R1+0x3d0] ;  /* 0x0003d00001207983 */ /* 0x020f280000100c00 */
[----:B------:R-:W4:Y:S04]  /*31710*/  LDL.128 R36, [R1+0x3c0] ;  /* 0x0003c00001247983 */ /* 0x000f280000100c00 */
[----:B------:R-:W4:Y:S04]  /*31720*/  LDL.128 R24, [R1+0x3f0] ;  /* 0x0003f00001187983 */ /* 0x000f280000100c00 */
[----:B------:R-:W4:Y:S04]  /*31730*/  LDL.128 R28, [R1+0x3e0] ;  /* 0x0003e000011c7983 */ /* 0x000f280000100c00 */
[----:B------:R-:W4:Y:S04]  /*31740*/  LDL.128 R8, [R1+0x410] ;  /* 0x0004100001087983 */ /* 0x000f280000100c00 */
[----:B------:R-:W4:Y:S04]  /*31750*/  LDL.128 R12, [R1+0x400] ;  /* 0x00040000010c7983 */ /* 0x000f280000100c00 */
[----:B------:R-:W4:Y:S01]  /*31760*/  LDL.128 R4, [R1+0x420] ;  /* 0x0004200001047983 */ /* 0x000f220000100c00 */
[C---:B------:R-:W-:Y:S01]  /*31770*/  IADD3 R169, P0, R158.reuse, 0x2040, RZ ;  /* 0x000020409ea97810 */ /* 0x040fe20007f1e0ff */
[----:B------:R-:W-:Y:S01]  /*31780*/  ULDC.64 UR4, c[0x0][0xd00] ;  /* 0x0003400000047ab9 */ /* 0x000fe20000000a00 */
[----:B------:R-:W-:-:S02]  /*31790*/  IADD3 R21, P1, R158, 0x20, RZ ;  /* 0x000000209e157810 */ /* 0x000fc40007f3e0ff */
[C---:B------:R-:W-:Y:S02]  /*317a0*/  IADD3 R145, P2, R158.reuse, 0x40, RZ ;  /* 0x000000409e917810 */ /* 0x040fe40007f5e0ff */
[----:B------:R-:W-:Y:S02]  /*317b0*/  LOP3.LUT R168, R169, 0x380, RZ, 0xc0, !PT ;  /* 0x00000380a9a87812 */ /* 0x000fe400078ec0ff */
[----:B------:R-:W-:Y:S02]  /*317c0*/  IADD3 R146, P3, R158, 0x60, RZ ;  /* 0x000000609e927810 */ /* 0x000fe40007f7e0ff */
[----:B------:R-:W-:Y:S02]  /*317d0*/  LOP3.LUT R20, R21, 0x380, RZ, 0xc0, !PT ;  /* 0x0000038015147812 */ /* 0x000fe400078ec0ff */
[----:B------:R-:W-:Y:S02]  /*317e0*/  LOP3.LUT R144, R145, 0x380, RZ, 0xc0, !PT ;  /* 0x0000038091907812 */ /* 0x000fe400078ec0ff */
[----:B------:R-:W-:-:S02]  /*317f0*/  SHF.R.U64 R168, R168, 0x3, RZ ;  /* 0x00000003a8a87819 */ /* 0x000fc400000012ff */
[----:B------:R-:W-:Y:S02]  /*31800*/  LOP3.LUT R0, R146, 0x380, RZ, 0xc0, !PT ;  /* 0x0000038092007812 */ /* 0x000fe400078ec0ff */
[----:B------:R-:W-:Y:S02]  /*31810*/  SHF.R.U64 R20, R20, 0x3, RZ ;  /* 0x0000000314147819 */ /* 0x000fe400000012ff */
[----:B------:R-:W-:Y:S02]  /*31820*/  SHF.R.U64 R144, R144, 0x3, RZ ;  /* 0x0000000390907819 */ /* 0x000fe400000012ff */
[----:B------:R-:W-:Y:S01]  /*31830*/  LOP3.LUT R168, R168, R169, RZ, 0x3c, !PT ;  /* 0x000000a9a8a87212 */ /* 0x000fe200078e3cff */
[----:B------:R-:W-:Y:S01]  /*31840*/  IMAD.X R169, RZ, RZ, R159, P0 ;  /* 0x000000ffffa97224 */ /* 0x000fe200000e069f */
[----:B------:R-:W-:Y:S02]  /*31850*/  SHF.R.U64 R147, R0, 0x3, RZ ;  /* 0x0000000300937819 */ /* 0x000fe400000012ff */
[----:B------:R-:W-:-:S02]  /*31860*/  IADD3 R181, P0, R158, 0x6000, RZ ;  /* 0x000060009eb57810 */ /* 0x000fc40007f1e0ff */
[----:B------:R-:W-:Y:S01]  /*31870*/  LOP3.LUT R20, R20, R21, RZ, 0x3c, !PT ;  /* 0x0000001514147212 */ /* 0x000fe200078e3cff */
[--C-:B------:R-:W-:Y:S01]  /*31880*/  IMAD.X R21, RZ, RZ, R159.reuse, P1 ;  /* 0x000000ffff157224 */ /* 0x100fe200008e069f */
[----:B------:R-:W-:Y:S02]  /*31890*/  IADD3 R151, P5, R158, 0x2020, RZ ;  /* 0x000020209e977810 */ /* 0x000fe40007fbe0ff */
[----:B------:R-:W-:Y:S01]  /*318a0*/  LOP3.LUT R144, R144, R145, RZ, 0x3c, !PT ;  /* 0x0000009190907212 */ /* 0x000fe200078e3cff */
[--C-:B------:R-:W-:Y:S01]  /*318b0*/  IMAD.X R145, RZ, RZ, R159.reuse, P2 ;  /* 0x000000ffff917224 */ /* 0x100fe200010e069f */
[----:B------:R-:W-:Y:S01]  /*318c0*/  LOP3.LUT R146, R147, R146, RZ, 0x3c, !PT ;  /* 0x0000009293927212 */ /* 0x000fe200078e3cff */
[----:B------:R-:W-:Y:S01]  /*318d0*/  IMAD.X R147, RZ, RZ, R159, P3 ;  /* 0x000000ffff937224 */ /* 0x000fe200018e069f */
[C---:B------:R-:W-:Y:S02]  /*318e0*/  IADD3 R171, P1, R158.reuse, 0x2060, RZ ;  /* 0x000020609eab7810 */ /* 0x040fe40007f3e0ff */
[----:B------:R-:W-:-:S02]  /*318f0*/  IADD3 R173, P2, R158, 0x4000, RZ ;  /* 0x000040009ead7810 */ /* 0x000fc40007f5e0ff */
[----:B------:R-:W-:Y:S02]  /*31900*/  LOP3.LUT R180, R181, 0x380, RZ, 0xc0, !PT ;  /* 0x00000380b5b47812 */ /* 0x000fe400078ec0ff */
[----:B------:R-:W-:Y:S02]  /*31910*/  LOP3.LUT R150, R151, 0x380, RZ, 0xc0, !PT ;  /* 0x0000038097967812 */ /* 0x000fe400078ec0ff */
[C---:B------:R-:W-:Y:S02]  /*31920*/  IADD3 R175, P3, R158.reuse, 0x4020, RZ ;  /* 0x000040209eaf7810 */ /* 0x040fe40007f7e0ff */
[----:B------:R-:W-:Y:S02]  /*31930*/  LOP3.LUT R170, R171, 0x380, RZ, 0xc0, !PT ;  /* 0x00000380abaa7812 */ /* 0x000fe400078ec0ff */
[----:B------:R-:W-:Y:S02]  /*31940*/  IADD3 R148, P4, R158, 0x2000, RZ ;  /* 0x000020009e947810 */ /* 0x000fe40007f9e0ff */
[----:B------:R-:W-:-:S02]  /*31950*/  LOP3.LUT R172, R173, 0x380, RZ, 0xc0, !PT ;  /* 0x00000380adac7812 */ /* 0x000fc400078ec0ff */
[----:B------:R-:W-:Y:S02]  /*31960*/  SHF.R.U64 R180, R180, 0x3, RZ ;  /* 0x00000003b4b47819 */ /* 0x000fe400000012ff */
[----:B------:R-:W-:Y:S02]  /*31970*/  LOP3.LUT R183, R158, 0x380, RZ, 0xc0, !PT ;  /* 0x000003809eb77812 */ /* 0x000fe400078ec0ff */
[----:B------:R-:W-:Y:S02]  /*31980*/  SHF.R.U64 R150, R150, 0x3, RZ ;  /* 0x0000000396967819 */ /* 0x000fe400000012ff */
[----:B------:R-:W-:Y:S02]  /*31990*/  LOP3.LUT R174, R175, 0x380, RZ, 0xc0, !PT ;  /* 0x00000380afae7812 */ /* 0x000fe400078ec0ff */
[----:B------:R-:W-:Y:S01]  /*319a0*/  SHF.R.U64 R170, R170, 0x3, RZ ;  /* 0x00000003aaaa7819 */ /* 0x000fe200000012ff */
[----:B------:R-:W-:Y:S01]  /*319b0*/  IMAD.X R149, RZ, RZ, R159, P4 ;  /* 0x000000ffff957224 */ /* 0x000fe200020e069f */
[----:B------:R-:W-:-:S02]  /*319c0*/  SHF.R.U64 R172, R172, 0x3, RZ ;  /* 0x00000003acac7819 */ /* 0x000fc400000012ff */
[----:B------:R-:W-:Y:S01]  /*319d0*/  LOP3.LUT R180, R180, R181, RZ, 0x3c, !PT ;  /* 0x000000b5b4b47212 */ /* 0x000fe200078e3cff */
[--C-:B------:R-:W-:Y:S01]  /*319e0*/  IMAD.X R181, RZ, RZ, R159.reuse, P0 ;  /* 0x000000ffffb57224 */ /* 0x100fe200000e069f */
[----:B------:R-:W-:Y:S02]  /*319f0*/  SHF.R.U64 R183, R183, 0x3, RZ ;  /* 0x00000003b7b77819 */ /* 0x000fe400000012ff */
[----:B------:R-:W-:Y:S01]  /*31a00*/  LOP3.LUT R150, R150, R151, RZ, 0x3c, !PT ;  /* 0x0000009796967212 */ /* 0x000fe200078e3cff */
[----:B------:R-:W-:Y:S01]  /*31a10*/  IMAD.X R151, RZ, RZ, R159, P5 ;  /* 0x000000ffff977224 */ /* 0x000fe200028e069f */
[----:B------:R-:W-:Y:S02]  /*31a20*/  SHF.R.U64 R174, R174, 0x3, RZ ;  /* 0x00000003aeae7819 */ /* 0x000fe400000012ff */
[----:B------:R-:W-:Y:S02]  /*31a30*/  LOP3.LUT R3, R148, 0x380, RZ, 0xc0, !PT ;  /* 0x0000038094037812 */ /* 0x000fe400078ec0ff */
[----:B------:R-:W-:-:S02]  /*31a40*/  IADD3 R177, P4, R158, 0x4040, RZ ;  /* 0x000040409eb17810 */ /* 0x000fc40007f9e0ff */
[----:B------:R-:W-:Y:S02]  /*31a50*/  ISETP.NE.U32.AND P0, PT, RZ, UR4, PT ;  /* 0x00000004ff007c0c */ /* 0x000fe4000bf05070 */
[----:B------:R-:W-:Y:S01]  /*31a60*/  LOP3.LUT R170, R170, R171, RZ, 0x3c, !PT ;  /* 0x000000abaaaa7212 */ /* 0x000fe200078e3cff */
[--C-:B------:R-:W-:Y:S01]  /*31a70*/  IMAD.X R171, RZ, RZ, R159.reuse, P1 ;  /* 0x000000ffffab7224 */ /* 0x100fe200008e069f */
[----:B------:R-:W-:Y:S02]  /*31a80*/  IADD3 R179, P5, R158, 0x4060, RZ ;  /* 0x000040609eb37810 */ /* 0x000fe40007fbe0ff */
[----:B------:R-:W-:Y:S01]  /*31a90*/  LOP3.LUT R172, R172, R173, RZ, 0x3c, !PT ;  /* 0x000000adacac7212 */ /* 0x000fe200078e3cff */
[--C-:B------:R-:W-:Y:S01]  /*31aa0*/  IMAD.X R173, RZ, RZ, R159.reuse, P2 ;  /* 0x000000ffffad7224 */ /* 0x100fe200010e069f */
[----:B------:R-:W-:Y:S01]  /*31ab0*/  LOP3.LUT R182, R183, R158, RZ, 0x3c, !PT ;  /* 0x0000009eb7b67212 */ /* 0x000fe200078e3cff */
[--C-:B------:R-:W-:Y:S01]  /*31ac0*/  IMAD.MOV.U32 R183, RZ, RZ, R159.reuse ;  /* 0x000000ffffb77224 */ /* 0x100fe200078e009f */
[----:B------:R-:W-:Y:S01]  /*31ad0*/  LOP3.LUT R174, R174, R175, RZ, 0x3c, !PT ;  /* 0x000000afaeae7212 */ /* 0x000fe200078e3cff */
[----:B------:R-:W-:Y:S01]  /*31ae0*/  IMAD.X R175, RZ, RZ, R159, P3 ;  /* 0x000000ffffaf7224 */ /* 0x000fe200018e069f */
[----:B------:R-:W-:-:S02]  /*31af0*/  IADD3 R207, P1, R158, 0x6020, RZ ;  /* 0x000060209ecf7810 */ /* 0x000fc40007f3e0ff */
[----:B------:R-:W-:Y:S02]  /*31b00*/  SHF.R.U64 R3, R3, 0x3, RZ ;  /* 0x0000000303037819 */ /* 0x000fe400000012ff */
[----:B------:R-:W-:Y:S02]  /*31b10*/  LOP3.LUT R176, R177, 0x380, RZ, 0xc0, !PT ;  /* 0x00000380b1b07812 */ /* 0x000fe400078ec0ff */
[C---:B------:R-:W-:Y:S02]  /*31b20*/  IADD3 R209, P2, R158.reuse, 0x6040, RZ ;  /* 0x000060409ed17810 */ /* 0x040fe40007f5e0ff */
[----:B------:R-:W-:Y:S01]  /*31b30*/  ISETP.NE.AND.EX P0, PT, RZ, UR5, PT, P0 ;  /* 0x00000005ff007c0c */ /* 0x000fe2000bf05300 */
[----:B------:R-:W-:Y:S01]  /*31b40*/  ULDC.64 UR4, c[0x0][0xd08] ;  /* 0x0003420000047ab9 */ /* 0x000fe20000000a00 */
[----:B------:R-:W-:Y:S02]  /*31b50*/  LOP3.LUT R178, R179, 0x380, RZ, 0xc0, !PT ;  /* 0x00000380b3b27812 */ /* 0x000fe400078ec0ff */
[----:B------:R-:W-:-:S02]  /*31b60*/  IADD3 R19, P3, R158, 0x6060, RZ ;  /* 0x000060609e137810 */ /* 0x000fc40007f7e0ff */
[----:B------:R-:W-:Y:S02]  /*31b70*/  LOP3.LUT R206, R207, 0x380, RZ, 0xc0, !PT ;  /* 0x00000380cfce7812 */ /* 0x000fe400078ec0ff */
[----:B------:R-:W-:Y:S02]  /*31b80*/  ISETP.NE.U32.AND P6, PT, RZ, UR4, PT ;  /* 0x00000004ff007c0c */ /* 0x000fe4000bfc5070 */
[----:B------:R-:W-:Y:S02]  /*31b90*/  LOP3.LUT R148, R3, R148, RZ, 0x3c, !PT ;  /* 0x0000009403947212 */ /* 0x000fe400078e3cff */
[----:B------:R-:W-:Y:S02]  /*31ba0*/  SHF.R.U64 R176, R176, 0x3, RZ ;  /* 0x00000003b0b07819 */ /* 0x000fe400000012ff */
[----:B------:R-:W-:Y:S02]  /*31bb0*/  LOP3.LUT R208, R209, 0x380, RZ, 0xc0, !PT ;  /* 0x00000380d1d07812 */ /* 0x000fe400078ec0ff */
[----:B------:R-:W-:-:S02]  /*31bc0*/  MOV R182, R182 ;  /* 0x000000b600b67202 */ /* 0x000fc40000000f00 */
[----:B------:R-:W-:Y:S02]  /*31bd0*/  SHF.R.U64 R178, R178, 0x3, RZ ;  /* 0x00000003b2b27819 */ /* 0x000fe400000012ff */
[----:B------:R-:W-:Y:S02]  /*31be0*/  LOP3.LUT R18, R19, 0x380, RZ, 0xc0, !PT ;  /* 0x0000038013127812 */ /* 0x000fe400078ec0ff */
[----:B------:R-:W-:Y:S02]  /*31bf0*/  MOV R20, R20 ;  /* 0x0000001400147202 */ /* 0x000fe40000000f00 */
[----:B------:R-:W-:Y:S02]  /*31c00*/  MOV R144, R144 ;  /* 0x0000009000907202 */ /* 0x000fe40000000f00 */
[----:B------:R-:W-:Y:S02]  /*31c10*/  SHF.R.U64 R206, R206, 0x3, RZ ;  /* 0x00000003cece7819 */ /* 0x000fe400000012ff */
[----:B------:R-:W-:-:S02]  /*31c20*/  MOV R146, R146 ;  /* 0x0000009200927202 */ /* 0x000fc40000000f00 */
[----:B------:R-:W-:Y:S02]  /*31c30*/  ISETP.NE.AND.EX P6, PT, RZ, UR5, PT, P6 ;  /* 0x00000005ff007c0c */ /* 0x000fe4000bfc5360 */
[----:B------:R-:W-:Y:S01]  /*31c40*/  LOP3.LUT R176, R176, R177, RZ, 0x3c, !PT ;  /* 0x000000b1b0b07212 */ /* 0x000fe200078e3cff */
[--C-:B------:R-:W-:Y:S01]  /*31c50*/  IMAD.X R177, RZ, RZ, R159.reuse, P4 ;  /* 0x000000ffffb17224 */ /* 0x100fe200020e069f */
[----:B------:R-:W-:Y:S02]  /*31c60*/  SHF.R.U64 R208, R208, 0x3, RZ ;  /* 0x00000003d0d07819 */ /* 0x000fe400000012ff */
[----:B------:R-:W-:Y:S02]  /*31c70*/  MOV R148, R148 ;  /* 0x0000009400947202 */ /* 0x000fe40000000f00 */
[----:B------:R-:W-:Y:S01]  /*31c80*/  LOP3.LUT R178, R178, R179, RZ, 0x3c, !PT ;  /* 0x000000b3b2b27212 */ /* 0x000fe200078e3cff */
[----:B------:R-:W-:Y:S01]  /*31c90*/  IMAD.X R179, RZ, RZ, R159, P5 ;  /* 0x000000ffffb37224 */ /* 0x000fe200028e069f */
[----:B------:R-:W-:-:S02]  /*31ca0*/  SHF.R.U64 R18, R18, 0x3, RZ ;  /* 0x0000000312127819 */ /* 0x000fc400000012ff */
[----:B------:R-:W-:Y:S02]  /*31cb0*/  MOV R150, R150 ;  /* 0x0000009600967202 */ /* 0x000fe40000000f00 */
[----:B------:R-:W-:Y:S02]  /*31cc0*/  MOV R168, R168 ;  /* 0x000000a800a87202 */ /* 0x000fe40000000f00 */
        /* <DEDUP_REMOVED lines=9> */
[----:B------:R-:W-:Y:S02]  /*31d60*/  MOV R176, R176 ;  /* 0x000000b000b07202 */ /* 0x000fe40000000f00 */
[----:B------:R-:W-:Y:S02]  /*31d70*/  MOV R178, R178 ;  /* 0x000000b200b27202 */ /* 0x000fe40000000f00 */
[----:B------:R-:W-:Y:S02]  /*31d80*/  MOV R180, R180 ;  /* 0x000000b400b47202 */ /* 0x000fe40000000f00 */
[----:B------:R-:W-:-:S02]  /*31d90*/  MOV R206, R206 ;  /* 0x000000ce00ce7202 */ /* 0x000fc40000000f00 */
[----:B--2---:R-:W-:Y:S02]  /*31da0*/  F2FP.F16.F32.PACK_AB R140, R141, R140 ;  /* 0x0000008c8d8c723e */ /* 0x004fe400000000ff */
[----:B------:R-:W-:Y:S02]  /*31db0*/  F2FP.F16.F32.PACK_AB R141, R143, R142 ;  /* 0x0000008e8f8d723e */ /* 0x000fe400000000ff */
[----:B------:R-:W-:Y:S02]  /*31dc0*/  F2FP.F16.F32.PACK_AB R132, R133, R132 ;  /* 0x000000848584723e */ /* 0x000fe400000000ff */
[----:B------:R-:W-:Y:S02]  /*31dd0*/  F2FP.F16.F32.PACK_AB R133, R135, R134 ;  /* 0x000000868785723e */ /* 0x000fe400000000ff */
[----:B------:R-:W-:Y:S02]  /*31de0*/  F2FP.F16.F32.PACK_AB R142, R137, R136 ;  /* 0x00000088898e723e */ /* 0x000fe400000000ff */
        /* <DEDUP_REMOVED lines=20> */
[----:B------:R2:W-:Y:S01]  /*31f30*/  STSM.16.M88.4 [R20], R132 ;  /* 0x0000008414007844 */ /* 0x0005e20000000200 */
        /* <DEDUP_REMOVED lines=16> */
[----:B---3--:R-:W-:Y:S02]  /*32040*/  F2FP.F16.F32.PACK_AB R74, R69, R68 ;  /* 0x00000044454a723e */ /* 0x008fe400000000ff */
[----:B------:R-:W-:-:S02]  /*32050*/  F2FP.F16.F32.PACK_AB R75, R71, R70 ;  /* 0x00000046474b723e */ /* 0x000fc400000000ff */
[----:B------:R-:W-:Y:S01]  /*32060*/  F2FP.F16.F32.PACK_AB R56, R57, R56 ;  /* 0x000000383938723e */ /* 0x000fe200000000ff */
[----:B------:R-:W-:Y:S01]  /*32070*/  STSM.16.M88.4 [R150], R96 ;  /* 0x0000006096007844 */ /* 0x000fe20000000200 */
[----:B------:R-:W-:Y:S02]  /*32080*/  F2FP.F16.F32.PACK_AB R57, R59, R58 ;  /* 0x0000003a3b39723e */ /* 0x000fe400000000ff */
[----:B----4-:R-:W-:Y:S02]  /*32090*/  F2FP.F16.F32.PACK_AB R66, R61, R60 ;  /* 0x0000003c3d42723e */ /* 0x010fe400000000ff */
        /* <DEDUP_REMOVED lines=13> */
[----:B------:R-:W-:Y:S01]  /*32170*/  F2FP.F16.F32.PACK_AB R33, R35, R34 ;  /* 0x000000222321723e */ /* 0x000fe200000000ff */
[----:B------:R-:W3:Y:S01]  /*32180*/  LDC.64 R44, c[0x0][0xd00] ;  /* 0x00034000ff2c7b82 */ /* 0x000ee20000000a00 */
        /* <DEDUP_REMOVED lines=12> */
[----:B------:R-:W-:Y:S01]  /*32250*/  F2FP.F16.F32.PACK_AB R9, R11, R10 ;  /* 0x0000000a0b09723e */ /* 0x000fe200000000ff */
[----:B------:R-:W-:Y:S01]  /*32260*/  STSM.16.M88.4 [R178], R48 ;  /* 0x00000030b2007844 */ /* 0x000fe20000000200 */
[----:B------:R-:W-:Y:S02]  /*32270*/  MOV R18, R18 ;  /* 0x0000001200127202 */ /* 0x000fe40000000f00 */
[----:B------:R-:W-:Y:S02]  /*32280*/  F2FP.F16.F32.PACK_AB R10, R5, R4 ;  /* 0x00000004050a723e */ /* 0x000fe400000000ff */
[----:B------:R-:W-:Y:S01]  /*32290*/  F2FP.F16.F32.PACK_AB R11, R7, R6 ;  /* 0x00000006070b723e */ /* 0x000fe200000000ff */
[----:B------:R-:W-:Y:S01]  /*322a0*/  STSM.16.M88.4 [R180], R40 ;  /* 0x00000028b4007844 */ /* 0x000fe20000000200 */
[----:B------:R-:W4:Y:S03]  /*322b0*/  @P6 LDC.64 R6, c[0x0][0xd08] ;  /* 0x00034200ff066b82 */ /* 0x000f260000000a00 */
[----:B------:R-:W-:Y:S04]  /*322c0*/  STSM.16.M88.4 [R206], R32 ;  /* 0x00000020ce007844 */ /* 0x000fe80000000200 */
[----:B------:R-:W-:Y:S04]  /*322d0*/  STSM.16.M88.4 [R208], R24 ;  /* 0x00000018d0007844 */ /* 0x000fe80000000200 */
[----:B------:R0:W-:Y:S01]  /*322e0*/  STSM.16.M88.4 [R18], R8 ;  /* 0x0000000812007844 */ /* 0x0001e20000000200 */
[----:B------:R-:W-:Y:S01]  /*322f0*/  ULDC UR4, c[0x0][0xb88] ;  /* 0x0002e20000047ab9 */ /* 0x000fe20000000800 */
[----:B--2---:R-:W-:-:S02]  /*32300*/  IMAD.MOV.U32 R20, RZ, RZ, RZ ;  /* 0x000000ffff147224 */ /* 0x004fc400078e00ff */
[C---:B---3--:R-:W-:Y:S01]  /*32310*/  IMAD.WIDE R14, R198.reuse, 0x4, R44 ;  /* 0x00000004c60e7825 */ /* 0x048fe200078e022c */
[----:B------:R-:W-:Y:S03]  /*32320*/  BAR.SYNC.DEFER_BLOCKING 0x1, 0x100 ;  /* 0x0044000000007b1d */ /* 0x000fe60000010000 */
[----:B----4-:R-:W-:-:S04]  /*32330*/  @P6 IMAD.WIDE R6, R198, 0x4, R6 ;  /* 0x00000004c6066825 */ /* 0x010fc800078e0206 */
[----:B0-----:R-:W-:Y:S01]  /*32340*/  IMAD.U32 R18, RZ, RZ, UR4 ;  /* 0x00000004ff127e24 */ /* 0x001fe2000f8e00ff */
[----:B------:R0:W5:Y:S05]  /*32350*/  @P0 LDG.E R20, desc[UR44][R14.64] ;  /* 0x0000002c0e140981 */ /* 0x00016a000c1e1900 */
[----:B------:R0:W5:Y:S01]  /*32360*/  @P6 LDG.E R18, desc[UR44][R6.64] ;  /* 0x0000002c06126981 */ /* 0x000162000c1e1900 */
[----:B------:R-:W-:Y:S02]  /*32370*/  IMAD R4, R199, 0x40, R193 ;  /* 0x00000040c7047824 */ /* 0x000fe400078e02c1 */
[----:B------:R-:W-:-:S04]  /*32380*/  IMAD.MOV.U32 R5, RZ, RZ, 0x2 ;  /* 0x00000002ff057424 */ /* 0x000fc800078e00ff */
[----:B------:R-:W-:-:S03]  /*32390*/  IMAD.WIDE R4, R4, R5, UR42 ;  /* 0x0000002a04047e25 */ /* 0x000fc6000f8e0205 */
[C---:B------:R-:W-:Y:S02]  /*323a0*/  IADD3 R3, P4, R4.reuse, 0x1000, RZ ;  /* 0x0000100004037810 */ /* 0x040fe40007f9e0ff */
[C---:B------:R-:W-:Y:S02]  /*323b0*/  IADD3 R13, P1, R4.reuse, 0x2000, RZ ;  /* 0x00002000040d7810 */ /* 0x040fe40007f3e0ff */
[C---:B------:R-:W-:Y:S01]  /*323c0*/  IADD3 R25, P2, R4.reuse, 0x3000, RZ ;  /* 0x0000300004197810 */ /* 0x040fe20007f5e0ff */
[----:B------:R-:W-:Y:S01]  /*323d0*/  IMAD.X R11, RZ, RZ, R5, P4 ;  /* 0x000000ffff0b7224 */ /* 0x000fe200020e0605 */
[C---:B------:R-:W-:Y:S02]  /*323e0*/  IADD3 R29, P3, R4.reuse, 0x4000, RZ ;  /* 0x00004000041d7810 */ /* 0x040fe40007f7e0ff */
[----:B------:R-:W-:Y:S02]  /*323f0*/  IADD3 R33, P4, R4, 0x5000, RZ ;  /* 0x0000500004217810 */ /* 0x000fe40007f9e0ff */
[----:B------:R-:W-:-:S02]  /*32400*/  LOP3.LUT R12, R13, 0x380, RZ, 0xc0, !PT ;  /* 0x000003800d0c7812 */ /* 0x000fc400078ec0ff */
[----:B------:R-:W-:Y:S02]  /*32410*/  LOP3.LUT R24, R25, 0x380, RZ, 0xc0, !PT ;  /* 0x0000038019187812 */ /* 0x000fe400078ec0ff */
[----:B------:R-:W-:Y:S02]  /*32420*/  LOP3.LUT R28, R29, 0x380, RZ, 0xc0, !PT ;  /* 0x000003801d1c7812 */ /* 0x000fe400078ec0ff */
[----:B------:R-:W-:Y:S02]  /*32430*/  LOP3.LUT R32, R33, 0x380, RZ, 0xc0, !PT ;  /* 0x0000038021207812 */ /* 0x000fe400078ec0ff */
        /* <DEDUP_REMOVED lines=12> */
[----:B------:R-:W-:-:S02]  /*32500*/  IADD3 R37, P1, R4, 0x6000, RZ ;  /* 0x0000600004257810 */ /* 0x000fc40007f3e0ff */
        /* <DEDUP_REMOVED lines=8> */
[----:B------:R-:W-:Y:S02]  /*32590*/  LOP3.LUT R48, R49, 0x380, RZ, 0xc0, !PT ;  /* 0x0000038031307812 */ /* 0x000fe400078ec0ff */
[----:B------:R-:W-:Y:S02]  /*325a0*/  LOP3.LUT R52, R53, 0x380, RZ, 0xc0, !PT ;  /* 0x0000038035347812 */ /* 0x000fe400078ec0ff */
[----:B------:R-:W-:Y:S02]  /*325b0*/  SHF.R.U64 R10, R0, 0x3, RZ ;  /* 0x00000003000a7819 */ /* 0x000fe400000012ff */
[----:B------:R-:W-:-:S02]  /*325c0*/  SHF.R.U64 R36, R36, 0x3, RZ ;  /* 0x0000000324247819 */ /* 0x000fc400000012ff */
[----:B------:R-:W-:Y:S02]  /*325d0*/  SHF.R.U64 R40, R40, 0x3, RZ ;  /* 0x0000000328287819 */ /* 0x000fe400000012ff */
        /* <DEDUP_REMOVED lines=8> */
[----:B------:R-:W-:Y:S01]  /*32660*/  LOP3.LUT R52, R52, R53, RZ, 0x3c, !PT ;  /* 0x0000003534347212 */ /* 0x000fe200078e3cff */
[----:B0-----:R-:W-:Y:S06]  /*32670*/  @P6 BRA `(.L_x_3788) ;  /* 0x0000000000106947 */ /* 0x001fec0003800000 */
[----:B------:R-:W-:Y:S05]  /*32680*/  @!P0 BRA `(.L_x_3788) ;  /* 0x00000000000c8947 */ /* 0x000fea0003800000 */
[----:B------:R-:W2:Y:S04]  /*32690*/  LDG.E R3, desc[UR44][R14.64] ;  /* 0x0000002c0e037981 */ /* 0x000ea8000c1e1900 */
[----:B-----5:R-:W2:Y:S02]  /*326a0*/  LDG.E R18, desc[UR44][R14.64+0x4] ;  /* 0x0000042c0e127981 */ /* 0x020ea4000c1e1900 */
[----:B--2---:R-:W-:-:S07]  /*326b0*/  IMAD.IADD R18, R18, 0x1, -R3 ;  /* 0x0000000112127824 */ /* 0x004fce00078e0a03 */
.L_x_3788:
[----:B------:R-:W0:Y:S01]  /*326c0*/  SHFL.IDX PT, R6, R213, RZ, 0x1f ;  /* 0x00001fffd5067589 */ /* 0x000e2200000e0000 */
[--C-:B------:R-:W-:Y:S01]  /*326d0*/  IMAD.X R37, RZ, RZ, R5.reuse, P1 ;  /* 0x000000ffff257224 */ /* 0x100fe200008e0605 */
[C---:B------:R-:W-:Y:S01]  /*326e0*/  IADD3 R57, P1, R4.reuse, 0xb000, RZ ;  /* 0x0000b00004397810 */ /* 0x040fe20007f3e0ff */
[--C-:B------:R-:W-:Y:S01]  /*326f0*/  IMAD.X R53, RZ, RZ, R5.reuse, P5 ;  /* 0x000000ffff357224 */ /* 0x100fe200028e0605 */
[C---:B------:R-:W-:Y:S01]  /*32700*/  IADD3 R3, P5, R4.reuse, 0xf000, RZ ;  /* 0x0000f00004037810 */ /* 0x040fe20007fbe0ff */
[--C-:B------:R-:W-:Y:S01]  /*32710*/  IMAD.X R41, RZ, RZ, R5.reuse, P2 ;  /* 0x000000ffff297224 */ /* 0x100fe200010e0605 */
[----:B------:R-:W-:Y:S01]  /*32720*/  LOP3.LUT R56, R57, 0x380, RZ, 0xc0, !PT ;  /* 0x0000038039387812 */ /* 0x000fe200078ec0ff */
[--C-:B------:R-:W-:Y:S01]  /*32730*/  IMAD.X R45, RZ, RZ, R5.reuse, P3 ;  /* 0x000000ffff2d7224 */ /* 0x100fe200018e0605 */
[----:B------:R-:W-:Y:S01]  /*32740*/  IADD3 R61, P2, R4, 0xc000, RZ ;  /* 0x0000c000043d7810 */ /* 0x000fe20007f5e0ff */
[--C-:B------:R-:W-:Y:S01]  /*32750*/  IMAD.X R49, RZ, RZ, R5.reuse, P4 ;  /* 0x000000ffff317224 */ /* 0x100fe200020e0605 */
[----:B------:R-:W-:Y:S01]  /*32760*/  SHF.R.U64 R56, R56, 0x3, RZ ;  /* 0x0000000338387819 */ /* 0x000fe200000012ff */
[----:B------:R-:W-:Y:S01]  /*32770*/  IMAD.X R73, RZ, RZ, R5, P5 ;  /* 0x000000ffff497224 */ /* 0x000fe200028e0605 */
[----:B------:R-:W-:-:S02]  /*32780*/  IADD3 R65, P3, R4, 0xd000, RZ ;  /* 0x0000d00004417810 */ /* 0x000fc40007f7e0ff */
[----:B------:R-:W-:Y:S01]  /*32790*/  LOP3.LUT R56, R56, R57, RZ, 0x3c, !PT ;  /* 0x0000003938387212 */ /* 0x000fe200078e3cff */
[----:B------:R-:W-:Y:S01]  /*327a0*/  IMAD.X R57, RZ, RZ, R5, P1 ;  /* 0x000000ffff397224 */ /* 0x000fe200008e0605 */
[----:B------:R-:W-:Y:S02]  /*327b0*/  IADD3 R69, P4, R4, 0xe000, RZ ;  /* 0x0000e00004457810 */ /* 0x000fe40007f9e0ff */
[----:B------:R-:W-:Y:S02]  /*327c0*/  LOP3.LUT R0, R3, 0x380, RZ, 0xc0, !PT ;  /* 0x0000038003007812 */ /* 0x000fe400078ec0ff */
[----:B------:R-:W-:Y:S02]  /*327d0*/  LOP3.LUT R60, R61, 0x380, RZ, 0xc0, !PT ;  /* 0x000003803d3c7812 */ /* 0x000fe400078ec0ff */
[----:B------:R-:W-:Y:S02]  /*327e0*/  LOP3.LUT R64, R65, 0x380, RZ, 0xc0, !PT ;  /* 0x0000038041407812 */ /* 0x000fe400078ec0ff */
[----:B0-----:R-:W-:-:S02]  /*327f0*/  ISETP.NE.AND P1, PT, R6, RZ, PT ;  /* 0x000000ff0600720c */ /* 0x001fc40003f25270 */
[----:B------:R-:W-:Y:S02]  /*32800*/  LOP3.LUT R68, R69, 0x380, RZ, 0xc0, !PT ;  /* 0x0000038045447812 */ /* 0x000fe400078ec0ff */
[----:B------:R-:W-:Y:S02]  /*32810*/  LOP3.LUT R59, R4, 0x380, RZ, 0xc0, !PT ;  /* 0x00000380043b7812 */ /* 0x000fe400078ec0ff */
[----:B------:R-:W-:Y:S02]  /*32820*/  SHF.R.U64 R0, R0, 0x3, RZ ;  /* 0x0000000300007819 */ /* 0x000fe400000012ff */
[----:B------:R-:W-:Y:S02]  /*32830*/  SHF.R.U64 R60, R60, 0x3, RZ ;  /* 0x000000033c3c7819 */ /* 0x000fe400000012ff */
[----:B------:R-:W-:Y:S02]  /*32840*/  SHF.R.U64 R64, R64, 0x3, RZ ;  /* 0x0000000340407819 */ /* 0x000fe400000012ff */
[----:B------:R-:W-:-:S02]  /*32850*/  SHF.R.U64 R68, R68, 0x3, RZ ;  /* 0x0000000344447819 */ /* 0x000fc400000012ff */
[----:B------:R-:W-:Y:S02]  /*32860*/  SHF.R.U64 R59, R59, 0x3, RZ ;  /* 0x000000033b3b7819 */ /* 0x000fe400000012ff */
[----:B------:R-:W-:Y:S02]  /*32870*/  LOP3.LUT R72, R0, R3, RZ, 0x3c, !PT ;  /* 0x0000000300487212 */ /* 0x000fe400078e3cff */
        /* <DEDUP_REMOVED lines=9> */
[----:B------:R-:W-:-:S02]  /*32910*/  SHF.R.S32.HI R78, RZ, 0x1f, R194 ;  /* 0x0000001fff4e7819 */ /* 0x000fc400000114c2 */
[----:B------:R-:W-:Y:S02]  /*32920*/  SEL R77, R198, RZ, !P0 ;  /* 0x000000ffc64d7207 */ /* 0x000fe40004000000 */
[----:B------:R-:W-:Y:S02]  /*32930*/  SEL R76, R0, RZ, !P0 ;  /* 0x000000ff004c7207 */ /* 0x000fe40004000000 */
[----:B-----5:R-:W-:Y:S01]  /*32940*/  SHF.R.S32.HI R21, RZ, 0x1f, R20 ;  /* 0x0000001fff157819 */ /* 0x020fe20000011414 */
[----:B------:R-:W-:Y:S06]  /*32950*/  @P1 BRA `(.L_x_3789) ;  /* 0x0000000000b81947 */ /* 0x000fec0003800000 */
[----:B------:R-:W0:Y:S01]  /*32960*/  LDC R6, c[0x0][0xce8] ;  /* 0x00033a00ff067b82 */ /* 0x000e220000000800 */
[----:B------:R-:W-:Y:S01]  /*32970*/  IMAD.MOV R3, RZ, RZ, -R222 ;  /* 0x000000ffff037224 */ /* 0x000fe200078e0ade */
[----:B------:R-:W-:Y:S01]  /*32980*/  ULDC.64 UR4, c[0x0][0xc90] ;  /* 0x0003240000047ab9 */ /* 0x000fe20000000a00 */
[----:B------:R-:W-:-:S03]  /*32990*/  IMAD.IADD R14, R162, 0x1, R185 ;  /* 0x00000001a20e7824 */ /* 0x000fc600078e02b9 */
[----:B------:R-:W-:Y:S01]  /*329a0*/  ISETP.NE.AND P0, PT, R226, R3, PT ;  /* 0x00000003e200720c */ /* 0x000fe20003f05270 */
[----:B0-----:R-:W-:-:S05]  /*329b0*/  IMAD R27, R18, R6, RZ ;  /* 0x00000006121b7224 */ /* 0x001fca00078e02ff */
[----:B------:R-:W-:-:S13]  /*329c0*/  ISETP.GE.OR P1, PT, R14, R27, P0 ;  /* 0x0000001b0e00720c */ /* 0x000fda0000726670 */
[----:B------:R-:W2:Y:S01]  /*329d0*/  @!P1 LDL R19, [R1+0x210] ;  /* 0x0002100001139983 */ /* 0x000ea20000100800 */
[----:B------:R-:W-:Y:S01]  /*329e0*/  ISETP.NE.AND P2, PT, R6, 0x1, PT ;  /* 0x000000010600780c */ /* 0x000fe20003f45270 */
[----:B------:R-:W-:Y:S02]  /*329f0*/  IMAD.IADD R9, R228, 0x1, R185 ;  /* 0x00000001e4097824 */ /* 0x000fe400078e02b9 */
[----:B------:R-:W-:Y:S02]  /*32a00*/  IMAD R3, R78, UR4, RZ ;  /* 0x000000044e037c24 */ /* 0x000fe4000f8e02ff */
[----:B------:R-:W-:Y:S02]  /*32a10*/  IMAD.MOV.U32 R15, RZ, RZ, R9 ;  /* 0x000000ffff0f7224 */ /* 0x000fe400078e0009 */
[----:B------:R-:W-:-:S04]  /*32a20*/  IMAD.WIDE.U32 R4, R194, UR4, R20 ;  /* 0x00000004c2047c25 */ /* 0x000fc8000f8e0014 */
[----:B------:R-:W-:Y:S01]  /*32a30*/  IMAD R3, R194, UR5, R3 ;  /* 0x00000005c2037c24 */ /* 0x000fe2000f8e0203 */
[----:B------:R-:W-:Y:S01]  /*32a40*/  ULDC.64 UR4, c[0x0][0xc98] ;  /* 0x0003260000047ab9 */ /* 0x000fe20000000a00 */
[----:B------:R-:W0:Y:S02]  /*32a50*/  @P2 LDC R0, c[0x0][0xcec] ;  /* 0x00033b00ff002b82 */ /* 0x000e240000000800 */
[----:B------:R-:W-:Y:S02]  /*32a60*/  IMAD.IADD R5, R5, 0x1, R3 ;  /* 0x0000000105057824 */ /* 0x000fe400078e0203 */
[----:B------:R-:W-:-:S04]  /*32a70*/  IMAD.WIDE.U32 R4, R77, UR4, R4 ;  /* 0x000000044d047c25 */ /* 0x000fc8000f8e0004 */
        /* <DEDUP_REMOVED lines=9> */
[----:B------:R-:W-:Y:S02]  /*32b10*/  ULDC.64 UR4, c[0x0][0xc88] ;  /* 0x0003220000047ab9 */ /* 0x000fe40000000a00 */
        /* <DEDUP_REMOVED lines=18> */
.L_x_3789:
[----:B------:R-:W2:Y:S01]  /*32c40*/  LDC R79, c[0x0][0xce8] ;  /* 0x00033a00ff4f7b82 */ /* 0x000ea20000000800 */
[----:B------:R-:W-:Y:S01]  /*32c50*/  ULDC.64 UR4, c[0x0][0xba0] ;  /* 0x0002e80000047ab9 */ /* 0x000fe20000000a00 */
[----:B0-----:R0:W5:Y:S01]  /*32c60*/  LD.E.128 R4, desc[UR44][R58.64] ;  /* 0x0000002c3a047980 */ /* 0x001162000c101d00 */
        /* <DEDUP_REMOVED lines=12> */
[----:B------:R-:W5:Y:S01]  /*32d30*/  LD.E.128 R40, desc[UR44][R40.64] ;  /* 0x0000002c28287980 */ /* 0x000f62000c101d00 */
[----:B------:R-:W-:-:S03]  /*32d40*/  IMAD R0, R218, 0x20, R199 ;  /* 0x00000020da007824 */ /* 0x000fc600078e02c7 */
[----:B------:R-:W5:Y:S02]  /*32d50*/  LD.E.128 R44, desc[UR44][R44.64] ;  /* 0x0000002c2c2c7980 */ /* 0x000f64000c101d00 */
[----:B------:R-:W2:Y:S01]  /*32d60*/  @P1 LDC R19, c[0x0][0xcec] ;  /* 0x00033b00ff131b82 */ /* 0x000ea20000000800 */
[----:B------:R-:W-:Y:S01]  /*32d70*/  IMAD.IADD R21, R21, 0x1, R3 ;  /* 0x0000000115157824 */ /* 0x000fe200078e0203 */
[----:B------:R-:W5:Y:S01]  /*32d80*/  LD.E.128 R48, desc[UR44][R48.64] ;  /* 0x0000002c30307980 */ /* 0x000f62000c101d00 */
[----:B------:R-:W-:-:S03]  /*32d90*/  IMAD R3, R78, UR4, RZ ;  /* 0x000000044e037c24 */ /* 0x000fc6000f8e02ff */
[----:B------:R-:W5:Y:S02]  /*32da0*/  LD.E.128 R52, desc[UR44][R52.64] ;  /* 0x0000002c34347980 */ /* 0x000f64000c101d00 */
[----:B------:R-:W4:Y:S01]  /*32db0*/  @P1 LDC R81, c[0x0][0xcf0] ;  /* 0x00033c00ff511b82 */ /* 0x000f220000000800 */
[C---:B------:R-:W-:Y:S01]  /*32dc0*/  IMAD R3, R194.reuse, UR5, R3 ;  /* 0x00000005c2037c24 */ /* 0x040fe2000f8e0203 */
[----:B------:R-:W5:Y:S01]  /*32dd0*/  LD.E.128 R56, desc[UR44][R56.64] ;  /* 0x0000002c38387980 */ /* 0x000f62000c101d00 */
[----:B------:R-:W-:Y:S01]  /*32de0*/  IMAD.WIDE.U32 R20, R194, UR4, R20 ;  /* 0x00000004c2147c25 */ /* 0x000fe2000f8e0014 */
[----:B------:R-:W-:Y:S02]  /*32df0*/  ULDC.64 UR4, c[0x0][0xbf0] ;  /* 0x0002fc0000047ab9 */ /* 0x000fe40000000a00 */
[----:B------:R-:W5:Y:S01]  /*32e00*/  LD.E.128 R60, desc[UR44][R60.64] ;  /* 0x0000002c3c3c7980 */ /* 0x000f62000c101d00 */
[----:B------:R-:W-:Y:S02]  /*32e10*/  IMAD.IADD R21, R21, 0x1, R3 ;  /* 0x0000000115157824 */ /* 0x000fe400078e0203 */
[----:B------:R-:W-:Y:S01]  /*32e20*/  IMAD R3, R76, UR4, RZ ;  /* 0x000000044c037c24 */ /* 0x000fe2000f8e02ff */
[----:B------:R-:W5:Y:S01]  /*32e30*/  LD.E.128 R64, desc[UR44][R64.64] ;  /* 0x0000002c40407980 */ /* 0x000f62000c101d00 */
[----:B------:R-:W-:Y:S01]  /*32e40*/  IMAD.IADD R78, R185, 0x1, R0 ;  /* 0x00000001b94e7824 */ /* 0x000fe200078e0200 */
[----:B---3--:R-:W-:Y:S01]  /*32e50*/  ISETP.GE.AND P0, PT, R191, R84, PT ;  /* 0x00000054bf00720c */ /* 0x008fe20003f06270 */
[C---:B------:R-:W-:Y:S01]  /*32e60*/  IMAD R3, R77.reuse, UR5, R3 ;  /* 0x000000054d037c24 */ /* 0x040fe2000f8e0203 */
[----:B------:R-:W5:Y:S01]  /*32e70*/  LD.E.128 R68, desc[UR44][R68.64] ;  /* 0x0000002c44447980 */ /* 0x000f62000c101d00 */
[----:B------:R-:W-:Y:S01]  /*32e80*/  IMAD.WIDE.U32 R20, R77, UR4, R20 ;  /* 0x000000044d147c25 */ /* 0x000fe2000f8e0014 */
[----:B------:R-:W-:-:S02]  /*32e90*/  ULDC.64 UR4, c[0x0][0xbe0] ;  /* 0x0002f80000047ab9 */ /* 0x000fc40000000a00 */
[----:B------:R-:W5:Y:S01]  /*32ea0*/  LD.E.128 R72, desc[UR44][R72.64] ;  /* 0x0000002c48487980 */ /* 0x000f62000c101d00 */
[----:B--2---:R-:W-:Y:S01]  /*32eb0*/  @P1 IMAD.HI.U32 R0, R78, R19, RZ ;  /* 0x000000134e001227 */ /* 0x004fe200078e00ff */
[----:B------:R-:W-:Y:S01]  /*32ec0*/  SEL R19, RZ, 0xffffffff, P0 ;  /* 0xffffffffff137807 */ /* 0x000fe20000000000 */
[----:B------:R-:W-:Y:S01]  /*32ed0*/  BSSY B1, `(.L_x_3790) ;  /* 0x000005c000017945 */ /* 0x000fe20003800000 */
[-C--:B------:R-:W-:Y:S01]  /*32ee0*/  ISETP.GE.AND P0, PT, R190, R84.reuse, PT ;  /* 0x00000054be00720c */ /* 0x080fe20003f06270 */
[----:B------:R-:W-:Y:S01]  /*32ef0*/  IMAD.IADD R21, R21, 0x1, R3 ;  /* 0x0000000115157824 */ /* 0x000fe200078e0203 */
[----:B------:R-:W-:Y:S01]  /*32f00*/  @!PT LDS RZ, [RZ] ;  /* 0x00000000fffff984 */ /* 0x000fe20000000800 */
[----:B------:R-:W-:Y:S01]  /*32f10*/  @!PT LDS RZ, [RZ] ;  /* 0x00000000fffff984 */ /* 0x000fe20000000800 */
[----:B------:R-:W-:Y:S01]  /*32f20*/  @!PT LDS RZ, [RZ] ;  /* 0x00000000fffff984 */ /* 0x000fe20000000800 */
[----:B------:R-:W-:Y:S01]  /*32f30*/  @!PT LDS RZ, [RZ] ;  /* 0x00000000fffff984 */ /* 0x000fe20000000800 */
[----:B------:R2:W-:Y:S06]  /*32f40*/  MEMBAR.ALL.CTA ;  /* 0x0000000000007992 */ /* 0x0005ec0000008000 */
[----:B--2---:R-:W2:Y:S01]  /*32f50*/  FENCE.VIEW.ASYNC.S ;  /* 0x00000000000073c6 */ /* 0x004ea20000000000 */
[----:B------:R-:W-:Y:S01]  /*32f60*/  IMAD.MOV.U32 R3, RZ, RZ, R78 ;  /* 0x000000ffff037224 */ /* 0x000fe200078e004e */
[----:B----4-:R-:W-:Y:S01]  /*32f70*/  @P1 SHF.R.U32.HI R3, RZ, R81, R0 ;  /* 0x00000051ff031219 */ /* 0x010fe20000011600 */
[----:B------:R-:W-:Y:S01]  /*32f80*/  IMAD.SHL.U32 R81, R19, 0x2, RZ ;  /* 0x0000000213517824 */ /* 0x000fe200078e00ff */
[-C--:B------:R-:W-:Y:S01]  /*32f90*/  ISETP.GE.AND P1, PT, R193, R84.reuse, PT ;  /* 0x00000054c100720c */ /* 0x080fe20003f26270 */
[----:B------:R-:W-:Y:S01]  /*32fa0*/  IMAD R87, R18, R79, RZ ;  /* 0x0000004f12577224 */ /* 0x000fe200078e02ff */
[----:B------:R-:W-:Y:S01]  /*32fb0*/  SEL R76, RZ, 0xffffffff, P0 ;  /* 0xffffffffff4c7807 */ /* 0x000fe20000000000 */
[----:B------:R-:W-:Y:S01]  /*32fc0*/  IMAD.MOV R77, RZ, RZ, -R3 ;  /* 0x000000ffff4d7224 */ /* 0x000fe200078e0a03 */
[----:B------:R-:W-:Y:S01]  /*32fd0*/  SEL R0, RZ, 0x1, P1 ;  /* 0x00000001ff007807 */ /* 0x000fe20000800000 */
[----:B------:R-:W-:Y:S01]  /*32fe0*/  IMAD.WIDE.U32 R20, R3, UR4, R20 ;  /* 0x0000000403147c25 */ /* 0x000fe2000f8e0014 */
[----:B------:R-:W-:-:S02]  /*32ff0*/  ISETP.GE.AND P0, PT, R189, R84, PT ;  /* 0x00000054bd00720c */ /* 0x000fc40003f06270 */
[----:B------:R-:W-:Y:S01]  /*33000*/  LOP3.LUT R0, R81, 0x2, R0, 0xe2, !PT ;  /* 0x0000000251007812 */ /* 0x000fe200078ee200 */
[----:B------:R-:W-:Y:S01]  /*33010*/  IMAD.SHL.U32 R81, R76, 0x4, RZ ;  /* 0x000000044c517824 */ /* 0x000fe200078e00ff */
[----:B------:R-:W-:Y:S01]  /*33020*/  SEL R76, RZ, 0xffffffff, P0 ;  /* 0xffffffffff4c7807 */ /* 0x000fe20000000000 */
[----:B------:R-:W-:Y:S01]  /*33030*/  IMAD R19, R79, R77, R78 ;  /* 0x0000004d4f137224 */ /* 0x000fe200078e024e */
[----:B------:R-:W-:Y:S01]  /*33040*/  SHF.R.S32.HI R77, RZ, 0x1f, R3 ;  /* 0x0000001fff4d7819 */ /* 0x000fe20000011403 */
[----:B------:R-:W-:Y:S01]  /*33050*/  IMAD.IADD R185, R199, 0x1, R185 ;  /* 0x00000001c7b97824 */ /* 0x000fe200078e02b9 */
[-C--:B------:R-:W-:Y:S02]  /*33060*/  ISETP.GE.AND P0, PT, R188, R84.reuse, PT ;  /* 0x00000054bc00720c */ /* 0x080fe40003f06270 */
[----:B------:R-:W-:Y:S01]  /*33070*/  LOP3.LUT R0, R81, 0x4, R0, 0xe2, !PT ;  /* 0x0000000451007812 */ /* 0x000fe200078ee200 */
[----:B------:R-:W-:Y:S01]  /*33080*/  IMAD.SHL.U32 R81, R76, 0x8, RZ ;  /* 0x000000084c517824 */ /* 0x000fe200078e00ff */
[----:B------:R-:W-:Y:S01]  /*33090*/  SEL R76, RZ, 0xffffffff, P0 ;  /* 0xffffffffff4c7807 */ /* 0x000fe20000000000 */
[----:B------:R-:W-:Y:S01]  /*330a0*/  IMAD R78, R77, UR4, RZ ;  /* 0x000000044d4e7c24 */ /* 0x000fe2000f8e02ff */
[----:B------:R-:W-:-:S02]  /*330b0*/  ISETP.GE.AND P0, PT, R187, R84, PT ;  /* 0x00000054bb00720c */ /* 0x000fc40003f06270 */
[----:B------:R-:W-:Y:S01]  /*330c0*/  LOP3.LUT R0, R81, 0x8, R0, 0xe2, !PT ;  /* 0x0000000851007812 */ /* 0x000fe200078ee200 */
[----:B------:R-:W-:Y:S01]  /*330d0*/  IMAD R77, R3, UR5, R78 ;  /* 0x00000005034d7c24 */ /* 0x000fe2000f8e024e */
[----:B------:R-:W-:Y:S01]  /*330e0*/  SEL R3, RZ, 0xffffffff, P0 ;  /* 0xffffffffff037807 */ /* 0x000fe20000000000 */
[----:B------:R-:W-:Y:S01]  /*330f0*/  IMAD.SHL.U32 R81, R76, 0x10, RZ ;  /* 0x000000104c517824 */ /* 0x000fe200078e00ff */
[----:B------:R-:W-:Y:S01]  /*33100*/  SHF.R.S32.HI R76, RZ, 0x1f, R19 ;  /* 0x0000001fff4c7819 */ /* 0x000fe20000011413 */
[----:B------:R-:W-:Y:S01]  /*33110*/  ULDC.64 UR4, c[0x0][0xbd8] ;  /* 0x0002f60000047ab9 */ /* 0x000fe20000000a00 */
[-C--:B------:R-:W-:Y:S01]  /*33120*/  ISETP.GE.AND P0, PT, R196, R84.reuse, PT ;  /* 0x00000054c400720c */ /* 0x080fe20003f06270 */
[----:B------:R-:W-:Y:S01]  /*33130*/  IMAD.SHL.U32 R3, R3, 0x20, RZ ;  /* 0x0000002003037824 */ /* 0x000fe200078e00ff */
[----:B------:R-:W-:Y:S01]  /*33140*/  LOP3.LUT R0, R81, 0x10, R0, 0xe2, !PT ;  /* 0x0000001051007812 */ /* 0x000fe200078ee200 */
[----:B------:R-:W-:Y:S01]  /*33150*/  IMAD R76, R76, UR4, RZ ;  /* 0x000000044c4c7c24 */ /* 0x000fe2000f8e02ff */
[----:B------:R-:W-:Y:S01]  /*33160*/  ISETP.GE.AND P1, PT, R185, R87, PT ;  /* 0x00000057b900720c */ /* 0x000fe20003f26270 */
[----:B------:R-:W-:Y:S01]  /*33170*/  IMAD.IADD R21, R21, 0x1, R77 ;  /* 0x0000000115157824 */ /* 0x000fe200078e024d */
[----:B------:R-:W-:Y:S01]  /*33180*/  LOP3.LUT R0, R3, 0x20, R0, 0xe2, !PT ;  /* 0x0000002003007812 */ /* 0x000fe200078ee200 */
[C---:B------:R-:W-:Y:S01]  /*33190*/  IMAD R77, R19.reuse, UR5, R76 ;  /* 0x00000005134d7c24 */ /* 0x040fe2000f8e024c */
[----:B------:R-:W-:Y:S01]  /*331a0*/  SEL R3, RZ, 0x40, P0 ;  /* 0x00000040ff037807 */ /* 0x000fe20000000000 */
[----:B------:R-:W-:Y:S01]  /*331b0*/  IMAD.WIDE.U32 R18, R19, UR4, R20 ;  /* 0x0000000413127c25 */ /* 0x000fe2000f8e0014 */
[----:B------:R-:W-:Y:S01]  /*331c0*/  ULDC.64 UR4, c[0x0][0xb80] ;  /* 0x0002e00000047ab9 */ /* 0x000fe20000000a00 */
[----:B------:R-:W-:-:S02]  /*331d0*/  ISETP.GE.AND P0, PT, R195, R84, PT ;  /* 0x00000054c300720c */ /* 0x000fc40003f06270 */
[----:B------:R-:W-:Y:S01]  /*331e0*/  LOP3.LUT R3, R0, R3, RZ, 0xfc, !PT ;  /* 0x0000000300037212 */ /* 0x000fe200078efcff */
[----:B------:R-:W-:Y:S01]  /*331f0*/  VIADD R0, R2, 0x38820 ;  /* 0x0003882002007836 */ /* 0x000fe20000000000 */
[C---:B------:R-:W-:Y:S01]  /*33200*/  LEA R85, P2, R18.reuse, UR4, 0x1 ;  /* 0x0000000412557c11 */ /* 0x040fe2000f8408ff */
[----:B------:R-:W-:Y:S01]  /*33210*/  IMAD.IADD R19, R19, 0x1, R77 ;  /* 0x0000000113137824 */ /* 0x000fe200078e024d */
[----:B------:R-:W-:Y:S02]  /*33220*/  SEL R20, RZ, 0x80, P0 ;  /* 0x00000080ff147807 */ /* 0x000fe40000000000 */
[----:B------:R-:W-:Y:S02]  /*33230*/  PRMT R0, RZ, 0x654, R0 ;  /* 0x00000654ff007816 */ /* 0x000fe40000000000 */
[----:B------:R-:W-:Y:S02]  /*33240*/  LEA.HI.X R86, R18, UR5, R19, 0x1, P2 ;  /* 0x0000000512567c11 */ /* 0x000fe400090f0c13 */
[----:B--2---:R2:W-:Y:S03]  /*33250*/  SYNCS.ARRIVE.TRANS64.RED.A1T0 RZ, [R0+URZ], RZ ;  /* 0x000000ff00ff79a7 */ /* 0x0045e6000810043f */
[----:B------:R0:W3:Y:S01]  /*33260*/  SHFL.IDX PT, R21, R86, RZ, 0x181f ;  /* 0x00181fff56157589 */ /* 0x0000e200000e0000 */
[----:B--2---:R-:W-:-:S03]  /*33270*/  LOP3.LUT R0, R3, R20, RZ, 0xfc, !PT ;  /* 0x0000001403007212 */ /* 0x004fc600078efcff */
[----:B------:R0:W2:Y:S01]  /*33280*/  SHFL.IDX PT, R20, R85, RZ, 0x181f ;  /* 0x00181fff55147589 */ /* 0x0000a200000e0000 */
[----:B------:R-:W-:Y:S05]  /*33290*/  @P1 BRA `(.L_x_3791) ;  /* 0x00000000007c1947 */ /* 0x000fea0003800000 */
[-C--:B------:R-:W-:Y:S02]  /*332a0*/  ISETP.GE.AND P3, PT, R193, R84.reuse, PT ;  /* 0x00000054c100720c */ /* 0x080fe40003f66270 */
[-C--:B------:R-:W-:Y:S02]  /*332b0*/  ISETP.GE.AND P1, PT, R191, R84.reuse, PT ;  /* 0x00000054bf00720c */ /* 0x080fe40003f26270 */
[-C--:B------:R-:W-:Y:S02]  /*332c0*/  ISETP.GE.AND P0, PT, R190, R84.reuse, PT ;  /* 0x00000054be00720c */ /* 0x080fe40003f06270 */
[----:B------:R-:W-:-:S07]  /*332d0*/  ISETP.GE.AND P4, PT, R189, R84, PT ;  /* 0x00000054bd00720c */ /* 0x000fce0003f86270 */
[----:B--23--:R-:W-:Y:S02]  /*332e0*/  @!P3 IMAD.WIDE R18, R193, 0x2, R20 ;  /* 0x00000002c112b825 */ /* 0x00cfe400078e0214 */
[CC--:B------:R-:W-:Y:S02]  /*332f0*/  @!P1 LEA R76, P5, R191.reuse, R20.reuse, 0x1 ;  /* 0x00000014bf4c9211 */ /* 0x0c0fe400078a08ff */
[----:B------:R-:W-:Y:S01]  /*33300*/  @!P0 LEA R78, P2, R190, R20, 0x1 ;  /* 0x00000014be4e8211 */ /* 0x000fe200078408ff */
[----:B-----5:R2:W-:Y:S01]  /*33310*/  @!P3 ST.E.128 desc[UR44][R18.64], R4 ;  /* 0x000000041200b985 */ /* 0x0205e2000c101d2c */
[-C--:B------:R-:W-:Y:S02]  /*33320*/  @!P1 LEA.HI.X R77, R191, R21.reuse, R211, 0x1, P5 ;  /* 0x00000015bf4d9211 */ /* 0x080fe400028f0cd3 */
[-C--:B------:R-:W-:Y:S02]  /*33330*/  ISETP.GE.AND P3, PT, R188, R84.reuse, PT ;  /* 0x00000054bc00720c */ /* 0x080fe40003f66270 */
[----:B------:R-:W-:Y:S01]  /*33340*/  @!P0 LEA.HI.X R79, R190, R21, R210, 0x1, P2 ;  /* 0x00000015be4f8211 */ /* 0x000fe200010f0cd2 */
[----:B------:R3:W-:Y:S01]  /*33350*/  @!P1 ST.E.128 desc[UR44][R76.64], R12 ;  /* 0x0000000c4c009985 */ /* 0x0007e2000c101d2c */
[----:B------:R-:W-:-:S02]  /*33360*/  ISETP.GE.AND P2, PT, R187, R84, PT ;  /* 0x00000054bb00720c */ /* 0x000fc40003f46270 */
[-C--:B------:R-:W-:Y:S01]  /*33370*/  @!P4 LEA R80, P5, R189, R20.reuse, 0x1 ;  /* 0x00000014bd50c211 */ /* 0x080fe200078a08ff */
[----:B------:R4:W-:Y:S01]  /*33380*/  @!P0 ST.E.128 desc[UR44][R78.64], R28 ;  /* 0x0000001c4e008985 */ /* 0x0009e2000c101d2c */
[----:B------:R-:W-:Y:S02]  /*33390*/  LOP3.LUT P1, RZ, R3, 0x40, RZ, 0xc0, !PT ;  /* 0x0000004003ff7812 */ /* 0x000fe4000782c0ff */
[----:B------:R-:W-:Y:S02]  /*333a0*/  LOP3.LUT P0, RZ, R0, 0x80, RZ, 0xc0, !PT ;  /* 0x0000008000ff7812 */ /* 0x000fe4000780c0ff */
[----:B------:R-:W-:Y:S02]  /*333b0*/  @!P4 LEA.HI.X R81, R189, R21, R205, 0x1, P5 ;  /* 0x00000015bd51c211 */ /* 0x000fe400028f0ccd */
[----:B------:R-:W-:-:S03]  /*333c0*/  @!P3 LEA R82, P5, R188, R20, 0x1 ;  /* 0x00000014bc52b211 */ /* 0x000fc600078a08ff */
[----:B------:R4:W-:Y:S01]  /*333d0*/  @!P4 ST.E.128 desc[UR44][R80.64], R36 ;  /* 0x000000245000c985 */ /* 0x0009e2000c101d2c */
[CC--:B--2---:R-:W-:Y:S02]  /*333e0*/  @!P2 LEA R4, P4, R187.reuse, R20.reuse, 0x1 ;  /* 0x00000014bb04a211 */ /* 0x0c4fe400078808ff */
[-C--:B------:R-:W-:Y:S02]  /*333f0*/  @!P3 LEA.HI.X R83, R188, R21.reuse, R204, 0x1, P5 ;  /* 0x00000015bc53b211 */ /* 0x080fe400028f0ccc */
[CC--:B------:R-:W-:Y:S02]  /*33400*/  @P1 LEA R6, P5, R196.reuse, R20.reuse, 0x1 ;  /* 0x00000014c4061211 */ /* 0x0c0fe400078a08ff */
[-C--:B------:R-:W-:Y:S01]  /*33410*/  @!P2 LEA.HI.X R5, R187, R21.reuse, R203, 0x1, P4 ;  /* 0x00000015bb05a211 */ /* 0x080fe200020f0ccb */
[----:B------:R4:W-:Y:S01]  /*33420*/  @!P3 ST.E.128 desc[UR44][R82.64], R44 ;  /* 0x0000002c5200b985 */ /* 0x0009e2000c101d2c */
[C---:B---3--:R-:W-:Y:S02]  /*33430*/  @P0 LEA R12, P4, R195.reuse, R20, 0x1 ;  /* 0x00000014c30c0211 */ /* 0x048fe400078808ff */
[-C--:B------:R-:W-:Y:S01]  /*33440*/  @P1 LEA.HI.X R7, R196, R21.reuse, R202, 0x1, P5 ;  /* 0x00000015c4071211 */ /* 0x080fe200028f0cca */
[----:B------:R4:W-:Y:S01]  /*33450*/  @!P2 ST.E.128 desc[UR44][R4.64], R52 ;  /* 0x000000340400a985 */ /* 0x0009e2000c101d2c */
[----:B------:R-:W-:-:S03]  /*33460*/  @P0 LEA.HI.X R13, R195, R21, R201, 0x1, P4 ;  /* 0x00000015c30d0211 */ /* 0x000fc600020f0cc9 */
[----:B------:R4:W-:Y:S04]  /*33470*/  @P1 ST.E.128 desc[UR44][R6.64], R60 ;  /* 0x0000003c06001985 */ /* 0x0009e8000c101d2c */
[----:B------:R4:W-:Y:S02]  /*33480*/  @P0 ST.E.128 desc[UR44][R12.64], R68 ;  /* 0x000000440c000985 */ /* 0x0009e4000c101d2c */
.L_x_3791:
[----:B------:R-:W-:Y:S05]  /*33490*/  BSYNC B1 ;  /* 0x0000000000017941 */ /* 0x000fea0003800000 */
.L_x_3790:
[----:B----45:R-:W-:Y:S01]  /*334a0*/  VIADD R4, R185, 0x20 ;  /* 0x00000020b9047836 */ /* 0x030fe20000000000 */
[----:B------:R4:W0:Y:S04]  /*334b0*/  SHFL.IDX PT, R7, R86, 0x1, 0x181f ;  /* 0x00381f0056077f89 */ /* 0x00082800000e0000 */
[----:B------:R-:W-:Y:S01]  /*334c0*/  ISETP.GE.AND P0, PT, R4, R87, PT ;  /* 0x000000570400720c */ /* 0x000fe20003f06270 */
[----:B------:R4:W0:-:S12]  /*334d0*/  SHFL.IDX PT, R6, R85, 0x1, 0x181f ;  /* 0x00381f0055067f89 */ /* 0x00081800000e0000 */
[----:B----4-:R-:W-:Y:S05]  /*334e0*/  @P0 BRA `(.L_x_3792) ;  /* 0x0000000c00d80947 */ /* 0x010fea0003800000 */
[-C--:B------:R-:W-:Y:S02]  /*334f0*/  ISETP.GE.AND P1, PT, R193, R84.reuse, PT ;  /* 0x00000054c100720c */ /* 0x080fe40003f26270 */
[-C--:B------:R-:W-:Y:S02]  /*33500*/  ISETP.GE.AND P4, PT, R191, R84.reuse, PT ;  /* 0x00000054bf00720c */ /* 0x080fe40003f86270 */
[-C--:B------:R-:W-:Y:S02]  /*33510*/  ISETP.GE.AND P3, PT, R190, R84.reuse, PT ;  /* 0x00000054be00720c */ /* 0x080fe40003f66270 */
[----:B------:R-:W-:-:S07]  /*33520*/  ISETP.GE.AND P2, PT, R189, R84, PT ;  /* 0x00000054bd00720c */ /* 0x000fce0003f46270 */
[----:B0-----:R-:W-:Y:S02]  /*33530*/  @!P1 IMAD.WIDE R4, R193, 0x2, R6 ;  /* 0x00000002c1049825 */ /* 0x001fe400078e0206 */
[CC--:B------:R-:W-:Y:S02]  /*33540*/  @!P4 LEA R12, P0, R191.reuse, R6.reuse, 0x1 ;  /* 0x00000006bf0cc211 */ /* 0x0c0fe400078008ff */
[----:B------:R-:W-:Y:S01]  /*33550*/  @!P3 LEA R14, P5, R190, R6, 0x1 ;  /* 0x00000006be0eb211 */ /* 0x000fe200078a08ff */
[----:B------:R0:W-:Y:S01]  /*33560*/  @!P1 ST.E.128 desc[UR44][R4.64], R8 ;  /* 0x0000000804009985 */ /* 0x0001e2000c101d2c */
[----:B------:R-:W-:Y:S02]  /*33570*/  @!P4 LEA.HI.X R13, R191, R7, R211, 0x1, P0 ;  /* 0x00000007bf0dc211 */ /* 0x000fe400000f0cd3 */
[-C--:B------:R-:W-:Y:S02]  /*33580*/  ISETP.GE.AND P1, PT, R188, R84.reuse, PT ;  /* 0x00000054bc00720c */ /* 0x080fe40003f26270 */
[----:B------:R-:W-:Y:S01]  /*33590*/  ISETP.GE.AND P0, PT, R187, R84, PT ;  /* 0x00000054bb00720c */ /* 0x000fe20003f06270 */
[----:B------:R4:W-:Y:S01]  /*335a0*/  @!P4 ST.E.128 desc[UR44][R12.64], R24 ;  /* 0x000000180c00c985 */ /* 0x0009e2000c101d2c */
[----:B------:R-:W-:-:S02]  /*335b0*/  LOP3.LUT P4, RZ, R3, 0x40, RZ, 0xc0, !PT ;  /* 0x0000004003ff7812 */ /* 0x000fc4000788c0ff */
[----:B------:R-:W-:Y:S02]  /*335c0*/  @!P3 LEA.HI.X R15, R190, R7, R210, 0x1, P5 ;  /* 0x00000007be0fb211 */ /* 0x000fe400028f0cd2 */
[----:B------:R-:W-:-:S03]  /*335d0*/  @!P2 LEA R18, P5, R189, R6, 0x1 ;  /* 0x00000006bd12a211 */ /* 0x000fc600078a08ff */
[----:B------:R4:W-:Y:S01]  /*335e0*/  @!P3 ST.E.128 desc[UR44][R14.64], R32 ;  /* 0x000000200e00b985 */ /* 0x0009e2000c101d2c */
[-C--:B------:R-:W-:Y:S02]  /*335f0*/  @!P2 LEA.HI.X R19, R189, R7.reuse, R205, 0x1, P5 ;  /* 0x00000007bd13a211 */ /* 0x080fe400028f0ccd */
[CC--:B--2---:R-:W-:Y:S02]  /*33600*/  @!P1 LEA R20, P3, R188.reuse, R6.reuse, 0x1 ;  /* 0x00000006bc149211 */ /* 0x0c4fe400078608ff */
[CC--:B0-----:R-:W-:Y:S01]  /*33610*/  @!P0 LEA R4, P5, R187.reuse, R6.reuse, 0x1 ;  /* 0x00000006bb048211 */ /* 0x0c1fe200078a08ff */
[----:B------:R4:W-:Y:S01]  /*33620*/  @!P2 ST.E.128 desc[UR44][R18.64], R40 ;  /* 0x000000281200a985 */ /* 0x0009e2000c101d2c */
[-C--:B---3--:R-:W-:Y:S02]  /*33630*/  @!P1 LEA.HI.X R21, R188, R7.reuse, R204, 0x1, P3 ;  /* 0x00000007bc159211 */ /* 0x088fe400018f0ccc */
[C---:B------:R-:W-:Y:S02]  /*33640*/  @P4 LEA R8, P3, R196.reuse, R6, 0x1 ;  /* 0x00000006c4084211 */ /* 0x040fe400078608ff */
[-C--:B------:R-:W-:Y:S01]  /*33650*/  @!P0 LEA.HI.X R5, R187, R7.reuse, R203, 0x1, P5 ;  /* 0x00000007bb058211 */ /* 0x080fe200028f0ccb */
        /* <DEDUP_REMOVED lines=10> */
.L_x_3787:
[----:B------:R-:W-:Y:S01]  /*33700*/  ULDC.64 UR4, c[0x0][0xd00] ;  /* 0x0003400000047ab9 */ /* 0x000fe20000000a00 */
[----:B------:R-:W2:Y:S01]  /*33710*/  LDC.64 R4, c[0x0][0xd00] ;  /* 0x00034000ff047b82 */ /* 0x000ea20000000a00 */
[----:B------:R-:W-:Y:S01]  /*33720*/  ISETP.NE.U32.AND P0, PT, RZ, UR4, PT ;  /* 0x00000004ff007c0c */ /* 0x000fe2000bf05070 */
[----:B------:R-:W-:-:S03]  /*33730*/  IMAD.MOV.U32 R3, RZ, RZ, RZ ;  /* 0x000000ffff037224 */ /* 0x000fc600078e00ff */
[----:B------:R-:W-:Y:S01]  /*33740*/  ISETP.NE.AND.EX P0, PT, RZ, UR5, PT, P0 ;  /* 0x00000005ff007c0c */ /* 0x000fe2000bf05300 */
[----:B------:R-:W-:Y:S02]  /*33750*/  ULDC.64 UR4, c[0x0][0xd08] ;  /* 0x0003420000047ab9 */ /* 0x000fe40000000a00 */
[----:B------:R-:W-:Y:S01]  /*33760*/  ISETP.NE.U32.AND P1, PT, RZ, UR4, PT ;  /* 0x00000004ff007c0c */ /* 0x000fe2000bf25070 */
[----:B------:R-:W0:Y:S03]  /*33770*/  LDC R21, c[0x0][0xce8] ;  /* 0x00033a00ff157b82 */ /* 0x000e260000000800 */
[----:B------:R-:W-:Y:S01]  /*33780*/  ISETP.NE.AND.EX P1, PT, RZ, UR5, PT, P1 ;  /* 0x00000005ff007c0c */ /* 0x000fe2000bf25310 */
[----:B--2---:R-:W-:-:S12]  /*33790*/  IMAD.WIDE R4, R198, 0x4, R4 ;  /* 0x00000004c6047825 */ /* 0x004fd800078e0204 */
[----:B------:R-:W2:Y:S01]  /*337a0*/  @P1 LDC.64 R6, c[0x0][0xd08] ;  /* 0x00034200ff061b82 */ /* 0x000ea20000000a00 */
[----:B------:R-:W-:Y:S02]  /*337b0*/  ULDC UR4, c[0x0][0xb88] ;  /* 0x0002e20000047ab9 */ /* 0x000fe40000000800 */
[----:B------:R-:W-:Y:S01]  /*337c0*/  IMAD.U32 R0, RZ, RZ, UR4 ;  /* 0x00000004ff007e24 */ /* 0x000fe2000f8e00ff */
[----:B------:R0:W5:Y:S01]  /*337d0*/  @P0 LDG.E R3, desc[UR44][R4.64] ;  /* 0x0000002c04030981 */ /* 0x000162000c1e1900 */
[----:B--2---:R-:W-:-:S05]  /*337e0*/  @P1 IMAD.WIDE R6, R198, 0x4, R6 ;  /* 0x00000004c6061825 */ /* 0x004fca00078e0206 */
[----:B------:R2:W5:Y:S01]  /*337f0*/  @P1 LDG.E R0, desc[UR44][R6.64] ;  /* 0x0000002c06001981 */ /* 0x000562000c1e1900 */
[----:B------:R-:W-:Y:S02]  /*33800*/  ISETP.GE.AND P2, PT, R212, 0x40, PT ;  /* 0x00000040d400780c */ /* 0x000fe40003f46270 */
[----:B------:R-:W-:Y:S01]  /*33810*/  SHF.R.S32.HI R8, RZ, 0x1f, R198 ;  /* 0x0000001fff087819 */ /* 0x000fe200000114c6 */
[----:B0-----:R-:W-:Y:S10]  /*33820*/  @P1 BRA `(.L_x_3793) ;  /* 0x0000000000101947 */ /* 0x001ff40003800000 */
[----:B------:R-:W-:Y:S05]  /*33830*/  @!P0 BRA `(.L_x_3793) ;  /* 0x00000000000c8947 */ /* 0x000fea0003800000 */
[----:B--2---:R-:W2:Y:S04]  /*33840*/  LDG.E R7, desc[UR44][R4.64] ;  /* 0x0000002c04077981 */ /* 0x004ea8000c1e1900 */
[----:B-----5:R-:W2:Y:S02]  /*33850*/  LDG.E R0, desc[UR44][R4.64+0x4] ;  /* 0x0000042c04007981 */ /* 0x020ea4000c1e1900 */
[----:B--2---:R-:W-:-:S07]  /*33860*/  IMAD.IADD R0, R0, 0x1, -R7 ;  /* 0x0000000100007824 */ /* 0x004fce00078e0a07 */
.L_x_3793:
[----:B------:R-:W-:Y:S01]  /*33870*/  BSSY B1, `(.L_x_3794) ;  /* 0x000002d000017945 */ /* 0x000fe20003800000 */
[----:B---3--:R-:W-:Y:S02]  /*33880*/  SHF.R.S32.HI R12, RZ, 0x1f, R194 ;  /* 0x0000001fff0c7819 */ /* 0x008fe400000114c2 */
[----:B------:R-:W-:Y:S02]  /*33890*/  SEL R13, R198, RZ, !P0 ;  /* 0x000000ffc60d7207 */ /* 0x000fe40004000000 */
[----:B------:R-:W-:Y:S02]  /*338a0*/  SEL R14, R8, RZ, !P0 ;  /* 0x000000ff080e7207 */ /* 0x000fe40004000000 */
[----:B-----5:R-:W-:Y:S01]  /*338b0*/  SHF.R.S32.HI R10, RZ, 0x1f, R3 ;  /* 0x0000001fff0a7819 */ /* 0x020fe20000011403 */
[----:B------:R-:W-:Y:S06]  /*338c0*/  @P2 BRA `(.L_x_3795) ;  /* 0x00000000009c2947 */ /* 0x000fec0003800000 */
[----:B------:R-:W0:Y:S01]  /*338d0*/  S2R R5, SR_TID.X ;  /* 0x0000000000057919 */ /* 0x000e220000002100 */
[----:B------:R-:W3:Y:S02]  /*338e0*/  LDC R11, c[0x0][0xce8] ;  /* 0x00033a00ff0b7b82 */ /* 0x000ee40000000800 */
[----:B---3--:R-:W-:Y:S01]  /*338f0*/  IMAD R4, R0, R11, RZ ;  /* 0x0000000b00047224 */ /* 0x008fe200078e02ff */
        /* <DEDUP_REMOVED lines=8> */
[----:B--2---:R-:W-:Y:S02]  /*33980*/  IMAD.MOV.U32 R7, RZ, RZ, R8 ;  /* 0x000000ffff077224 */ /* 0x004fe400078e0008 */
[----:B------:R-:W-:-:S03]  /*33990*/  IMAD.WIDE.U32 R4, R194, UR4, R4 ;  /* 0x00000004c2047c25 */ /* 0x000fc6000f8e0004 */
[----:B------:R-:W0:Y:S01]  /*339a0*/  @P0 LDC R15, c[0x0][0xcec] ;  /* 0x00033b00ff0f0b82 */ /* 0x000e220000000800 */
[----:B------:R-:W-:Y:S01]  /*339b0*/  IMAD R9, R194, UR5, R9 ;  /* 0x00000005c2097c24 */ /* 0x000fe2000f8e0209 */
[----:B------:R-:W-:-:S03]  /*339c0*/  ULDC.64 UR4, c[0x0][0xc98] ;  /* 0x0003260000047ab9 */ /* 0x000fc60000000a00 */
[----:B------:R-:W-:-:S03]  /*339d0*/  IMAD.IADD R5, R5, 0x1, R9 ;  /* 0x0000000105057824 */ /* 0x000fc600078e0209 */
[----:B------:R-:W2:Y:S01]  /*339e0*/  @P0 LDC R19, c[0x0][0xcf0] ;  /* 0x00033c00ff130b82 */ /* 0x000ea20000000800 */
[----:B------:R-:W-:-:S04]  /*339f0*/  IMAD.WIDE.U32 R4, R13, UR4, R4 ;  /* 0x000000040d047c25 */ /* 0x000fc8000f8e0004 */
[----:B0-----:R-:W-:-:S05]  /*33a00*/  @P0 IMAD.HI.U32 R6, R8, R15, RZ ;  /* 0x0000000f08060227 */ /* 0x001fca00078e00ff */
[----:B--2---:R-:W-:Y:S01]  /*33a10*/  @P0 SHF.R.U32.HI R7, RZ, R19, R6 ;  /* 0x00000013ff070219 */ /* 0x004fe20000011606 */
        /* <DEDUP_REMOVED lines=18> */
.L_x_3795:
[----:B------:R-:W-:Y:S05]  /*33b40*/  BSYNC B1 ;  /* 0x0000000000017941 */ /* 0x000fea0003800000 */
.L_x_3794:
[----:B------:R-:W-:Y:S01]  /*33b50*/  ISETP.NE.AND P0, PT, R21, 0x1, PT ;  /* 0x000000011500780c */ /* 0x000fe20003f05270 */
[----:B------:R-:W3:Y:S01]  /*33b60*/  LDC R20, c[0x0][0xbc8] ;  /* 0x0002f200ff147b82 */ /* 0x000ee20000000800 */
[----:B------:R-:W-:Y:S01]  /*33b70*/  ULDC.64 UR4, c[0x0][0xba0] ;  /* 0x0002e80000047ab9 */ /* 0x000fe20000000a00 */
[----:B------:R-:W-:Y:S01]  /*33b80*/  IMAD R25, R0, R21, RZ ;  /* 0x0000001500197224 */ /* 0x000fe200078e02ff */
[----:B------:R-:W-:Y:S01]  /*33b90*/  BSSY B1, `(.L_x_3796) ;  /* 0x0000067000017945 */ /* 0x000fe20003800000 */
[----:B0-2---:R-:W-:Y:S02]  /*33ba0*/  IMAD R6, R10, UR4, RZ ;  /* 0x000000040a067c24 */ /* 0x005fe4000f8e02ff */
[----:B------:R-:W-:-:S04]  /*33bb0*/  IMAD.WIDE.U32 R4, R3, UR4, RZ ;  /* 0x0000000403047c25 */ /* 0x000fc8000f8e00ff */
[----:B------:R-:W-:Y:S01]  /*33bc0*/  IMAD R3, R3, UR5, R6 ;  /* 0x0000000503037c24 */ /* 0x000fe2000f8e0206 */
[----:B------:R-:W-:Y:S01]  /*33bd0*/  ULDC.64 UR4, c[0x0][0xbe8] ;  /* 0x0002fa0000047ab9 */ /* 0x000fe20000000a00 */
[----:B------:R-:W0:Y:S01]  /*33be0*/  @P0 LDC R7, c[0x0][0xcec] ;  /* 0x00033b00ff070b82 */ /* 0x000e220000000800 */
[----:B------:R-:W-:Y:S02]  /*33bf0*/  IMAD R6, R218, 0x20, R199 ;  /* 0x00000020da067824 */ /* 0x000fe400078e02c7 */
[----:B------:R-:W-:Y:S02]  /*33c00*/  IMAD.IADD R5, R5, 0x1, R3 ;  /* 0x0000000105057824 */ /* 0x000fe400078e0203 */
[----:B------:R-:W-:Y:S02]  /*33c10*/  IMAD R3, R12, UR4, RZ ;  /* 0x000000040c037c24 */ /* 0x000fe4000f8e02ff */
[C---:B------:R-:W-:Y:S01]  /*33c20*/  IMAD.WIDE.U32 R4, R194.reuse, UR4, R4 ;  /* 0x00000004c2047c25 */ /* 0x040fe2000f8e0004 */
[----:B------:R-:W2:Y:S03]  /*33c30*/  @P0 LDC R9, c[0x0][0xcf0] ;  /* 0x00033c00ff090b82 */ /* 0x000ea60000000800 */
[----:B------:R-:W-:Y:S01]  /*33c40*/  IMAD R3, R194, UR5, R3 ;  /* 0x00000005c2037c24 */ /* 0x000fe2000f8e0203 */
[-C--:B---3--:R-:W-:Y:S01]  /*33c50*/  ISETP.GE.AND P1, PT, R191, R20.reuse, PT ;  /* 0x00000014bf00720c */ /* 0x088fe20003f26270 */
[----:B------:R-:W-:Y:S01]  /*33c60*/  ULDC.64 UR4, c[0x0][0xbf0] ;  /* 0x0002fc0000047ab9 */ /* 0x000fe20000000a00 */
[----:B------:R-:W-:Y:S01]  /*33c70*/  IMAD.IADD R8, R185, 0x1, R6 ;  /* 0x00000001b9087824 */ /* 0x000fe200078e0206 */
[-C--:B------:R-:W-:Y:S01]  /*33c80*/  ISETP.GE.AND P2, PT, R193, R20.reuse, PT ;  /* 0x00000014c100720c */ /* 0x080fe20003f46270 */
[----:B------:R-:W-:Y:S01]  /*33c90*/  IMAD.IADD R5, R5, 0x1, R3 ;  /* 0x0000000105057824 */ /* 0x000fe200078e0203 */
[----:B------:R-:W-:Y:S01]  /*33ca0*/  SEL R10, RZ, 0xffffffff, P1 ;  /* 0xffffffffff0a7807 */ /* 0x000fe20000800000 */
[----:B------:R-:W-:Y:S01]  /*33cb0*/  IMAD R3, R14, UR4, RZ ;  /* 0x000000040e037c24 */ /* 0x000fe2000f8e02ff */
[----:B------:R-:W-:Y:S01]  /*33cc0*/  ISETP.GE.AND P1, PT, R189, R20, PT ;  /* 0x00000014bd00720c */ /* 0x000fe20003f26270 */
[----:B------:R-:W-:-:S03]  /*33cd0*/  IMAD.WIDE.U32 R4, R13, UR4, R4 ;  /* 0x000000040d047c25 */ /* 0x000fc6000f8e0004 */
[----:B------:R-:W-:Y:S01]  /*33ce0*/  SEL R11, RZ, 0xffffffff, P1 ;  /* 0xffffffffff0b7807 */ /* 0x000fe20000800000 */
[----:B------:R-:W-:Y:S01]  /*33cf0*/  IMAD R3, R13, UR5, R3 ;  /* 0x000000050d037c24 */ /* 0x000fe2000f8e0203 */
[----:B------:R-:W-:Y:S01]  /*33d00*/  ULDC.64 UR4, c[0x0][0xbe0] ;  /* 0x0002f80000047ab9 */ /* 0x000fe20000000a00 */
[----:B0-----:R-:W-:Y:S01]  /*33d10*/  @P0 IMAD.HI.U32 R6, R8, R7, RZ ;  /* 0x0000000708060227 */ /* 0x001fe200078e00ff */
[----:B------:R-:W-:Y:S02]  /*33d20*/  SEL R7, RZ, 0x1, P2 ;  /* 0x00000001ff077807 */ /* 0x000fe40001000000 */
[-C--:B------:R-:W-:Y:S01]  /*33d30*/  ISETP.GE.AND P2, PT, R190, R20.reuse, PT ;  /* 0x00000014be00720c */ /* 0x080fe20003f46270 */
[----:B------:R-:W-:Y:S02]  /*33d40*/  IMAD.SHL.U32 R10, R10, 0x2, RZ ;  /* 0x000000020a0a7824 */ /* 0x000fe400078e00ff */
[----:B------:R-:W-:Y:S02]  /*33d50*/  IMAD.IADD R5, R5, 0x1, R3 ;  /* 0x0000000105057824 */ /* 0x000fe400078e0203 */
[----:B------:R-:W-:Y:S01]  /*33d60*/  IMAD.MOV.U32 R3, RZ, RZ, R8 ;  /* 0x000000ffff037224 */ /* 0x000fe200078e0008 */
[----:B--2---:R-:W-:Y:S01]  /*33d70*/  @P0 SHF.R.U32.HI R3, RZ, R9, R6 ;  /* 0x00000009ff030219 */ /* 0x004fe20000011606 */
[----:B------:R-:W-:Y:S01]  /*33d80*/  IMAD.SHL.U32 R11, R11, 0x8, RZ ;  /* 0x000000080b0b7824 */ /* 0x000fe200078e00ff */
[----:B------:R-:W-:Y:S01]  /*33d90*/  LOP3.LUT R9, R10, 0x2, R7, 0xe2, !PT ;  /* 0x000000020a097812 */ /* 0x000fe200078ee207 */
[----:B------:R-:W-:Y:S01]  /*33da0*/  IMAD.IADD R24, R199, 0x1, R185 ;  /* 0x00000001c7187824 */ /* 0x000fe200078e02b9 */
        /* <DEDUP_REMOVED lines=43> */
[----:B------:R-:W-:Y:S02]  /*34060*/  @!P4 LEA R10, P1, R190, R6, 0x1 ;  /* 0x00000006be0ac211 */ /* 0x000fe400078208ff */
[----:B---3--:R-:W-:Y:S01]  /*34070*/  @!P5 IMAD.WIDE R4, R193, 0x2, R6 ;  /* 0x00000002c104d825 */ /* 0x008fe200078e0206 */
[-C--:B------:R-:W-:Y:S02]  /*34080*/  @!P0 LEA.HI.X R9, R191, R7.reuse, R211, 0x1, P2 ;  /* 0x00000007bf098211 */ /* 0x080fe400010f0cd3 */
[-C--:B------:R-:W-:Y:S02]  /*34090*/  ISETP.GE.AND P2, PT, R188, R20.reuse, PT ;  /* 0x00000014bc00720c */ /* 0x080fe40003f46270 */
[----:B------:R-:W-:Y:S01]  /*340a0*/  @!P4 LEA.HI.X R11, R190, R7, R210, 0x1, P1 ;  /* 0x00000007be0bc211 */ /* 0x000fe200008f0cd2 */
[----:B------:R2:W-:Y:S01]  /*340b0*/  @!P5 ST.E.128 desc[UR44][R4.64], RZ ;  /* 0x000000ff0400d985 */ /* 0x0005e2000c101d2c */
[----:B------:R-:W-:-:S02]  /*340c0*/  ISETP.GE.AND P1, PT, R187, R20, PT ;  /* 0x00000014bb00720c */ /* 0x000fc40003f26270 */
[-C--:B------:R-:W-:Y:S01]  /*340d0*/  @!P3 LEA R12, P5, R189, R6.reuse, 0x1 ;  /* 0x00000006bd0cb211 */ /* 0x080fe200078a08ff */
[----:B------:R3:W-:Y:S01]  /*340e0*/  @!P0 ST.E.128 desc[UR44][R8.64], RZ ;  /* 0x000000ff08008985 */ /* 0x0007e2000c101d2c */
[----:B------:R-:W-:Y:S02]  /*340f0*/  LOP3.LUT P0, RZ, R19, 0x40, RZ, 0xc0, !PT ;  /* 0x0000004013ff7812 */ /* 0x000fe4000780c0ff */
[----:B------:R-:W-:Y:S01]  /*34100*/  @!P3 LEA.HI.X R13, R189, R7, R205, 0x1, P5 ;  /* 0x00000007bd0db211 */ /* 0x000fe200028f0ccd */
[----:B------:R0:W-:Y:S01]  /*34110*/  @!P4 ST.E.128 desc[UR44][R10.64], RZ ;  /* 0x000000ff0a00c985 */ /* 0x0001e2000c101d2c */
[----:B------:R-:W-:Y:S02]  /*34120*/  LOP3.LUT P4, RZ, R21, 0x80, RZ, 0xc0, !PT ;  /* 0x0000008015ff7812 */ /* 0x000fe4000788c0ff */
[-C--:B------:R-:W-:Y:S01]  /*34130*/  @!P2 LEA R14, P5, R188, R6.reuse, 0x1 ;  /* 0x00000006bc0ea211 */ /* 0x080fe200078a08ff */
[----:B------:R0:W-:Y:S02]  /*34140*/  @!P3 ST.E.128 desc[UR44][R12.64], RZ ;  /* 0x000000ff0c00b985 */ /* 0x0001e4000c101d2c */
[----:B--2---:R-:W-:-:S02]  /*34150*/  @!P1 LEA R4, P3, R187, R6, 0x1 ;  /* 0x00000006bb049211 */ /* 0x004fc400078608ff */
[-C--:B------:R-:W-:Y:S02]  /*34160*/  @!P2 LEA.HI.X R15, R188, R7.reuse, R204, 0x1, P5 ;  /* 0x00000007bc0fa211 */ /* 0x080fe400028f0ccc */
[CC--:B---3--:R-:W-:Y:S02]  /*34170*/  @P0 LEA R8, P5, R196.reuse, R6.reuse, 0x1 ;  /* 0x00000006c4080211 */ /* 0x0c8fe400078a08ff */
[-C--:B------:R-:W-:Y:S01]  /*34180*/  @!P1 LEA.HI.X R5, R187, R7.reuse, R203, 0x1, P3 ;  /* 0x00000007bb059211 */ /* 0x080fe200018f0ccb */
[----:B------:R0:W-:Y:S01]  /*34190*/  @!P2 ST.E.128 desc[UR44][R14.64], RZ ;  /* 0x000000ff0e00a985 */ /* 0x0001e2000c101d2c */
[C---:B------:R-:W-:Y:S02]  /*341a0*/  @P4 LEA R6, P3, R195.reuse, R6, 0x1 ;  /* 0x00000006c3064211 */ /* 0x040fe400078608ff */
[-C--:B------:R-:W-:Y:S01]  /*341b0*/  @P0 LEA.HI.X R9, R196, R7.reuse, R202, 0x1, P5 ;  /* 0x00000007c4090211 */ /* 0x080fe200028f0cca */
[----:B------:R0:W-:Y:S01]  /*341c0*/  @!P1 ST.E.128 desc[UR44][R4.64], RZ ;  /* 0x000000ff04009985 */ /* 0x0001e2000c101d2c */
[----:B------:R-:W-:-:S03]  /*341d0*/  @P4 LEA.HI.X R7, R195, R7, R201, 0x1, P3 ;  /* 0x00000007c3074211 */ /* 0x000fc600018f0cc9 */
[----:B------:R0:W-:Y:S04]  /*341e0*/  @P0 ST.E.128 desc[UR44][R8.64], RZ ;  /* 0x000000ff08000985 */ /* 0x0001e8000c101d2c */
[----:B------:R0:W-:Y:S02]  /*341f0*/  @P4 ST.E.128 desc[UR44][R6.64], RZ ;  /* 0x000000ff06004985 */ /* 0x0001e4000c101d2c */
.L_x_3797:
[----:B------:R-:W-:Y:S05]  /*34200*/  BSYNC B1 ;  /* 0x0000000000017941 */ /* 0x000fea0003800000 */
.L_x_3796:
[----:B------:R-:W-:Y:S01]  /*34210*/  VIADD R0, R24, 0x20 ;  /* 0x0000002018007836 */ /* 0x000fe20000000000 */
[----:B0--3--:R0:W3:Y:S04]  /*34220*/  SHFL.IDX PT, R7, R3, 0x1, 0x181f ;  /* 0x00381f0003077f89 */ /* 0x0090e800000e0000 */
[----:B------:R-:W-:Y:S01]  /*34230*/  ISETP.GE.AND P0, PT, R0, R25, PT ;  /* 0x000000190000720c */ /* 0x000fe20003f06270 */
[----:B--2---:R0:W2:-:S12]  /*34240*/  SHFL.IDX PT, R6, R18, 0x1, 0x181f ;  /* 0x00381f0012067f89 */ /* 0x00409800000e0000 */
[----:B0-----:R-:W-:Y:S05]  /*34250*/  @P0 BRA `(.L_x_3792) ;  /* 0x00000000007c0947 */ /* 0x001fea0003800000 */
[-C--:B------:R-:W-:Y:S02]  /*34260*/  ISETP.GE.AND P3, PT, R193, R20.reuse, PT ;  /* 0x00000014c100720c */ /* 0x080fe40003f66270 */
[-C--:B------:R-:W-:Y:S02]  /*34270*/  ISETP.GE.AND P1, PT, R191, R20.reuse, PT ;  /* 0x00000014bf00720c */ /* 0x080fe40003f26270 */
[-C--:B------:R-:W-:Y:S02]  /*34280*/  ISETP.GE.AND P0, PT, R190, R20.reuse, PT ;  /* 0x00000014be00720c */ /* 0x080fe40003f06270 */
[----:B------:R-:W-:-:S07]  /*34290*/  ISETP.GE.AND P4, PT, R189, R20, PT ;  /* 0x00000014bd00720c */ /* 0x000fce0003f86270 */
[----:B--23--:R-:W-:Y:S02]  /*342a0*/  @!P3 IMAD.WIDE R4, R193, 0x2, R6 ;  /* 0x00000002c104b825 */ /* 0x00cfe400078e0206 */
[CC--:B------:R-:W-:Y:S02]  /*342b0*/  @!P1 LEA R8, P2, R191.reuse, R6.reuse, 0x1 ;  /* 0x00000006bf089211 */ /* 0x0c0fe400078408ff */
[----:B------:R-:W-:Y:S01]  /*342c0*/  @!P0 LEA R10, P5, R190, R6, 0x1 ;  /* 0x00000006be0a8211 */ /* 0x000fe200078a08ff */
[----:B------:R0:W-:Y:S01]  /*342d0*/  @!P3 ST.E.128 desc[UR44][R4.64], RZ ;  /* 0x000000ff0400b985 */ /* 0x0001e2000c101d2c */
        /* <DEDUP_REMOVED lines=8> */
[----:B------:R-:W-:Y:S02]  /*34360*/  LOP3.LUT P0, RZ, R21, 0x80, RZ, 0xc0, !PT ;  /* 0x0000008015ff7812 */ /* 0x000fe4000780c0ff */
[----:B------:R-:W-:Y:S02]  /*34370*/  @!P4 LEA.HI.X R13, R189, R7, R205, 0x1, P5 ;  /* 0x00000007bd0dc211 */ /* 0x000fe400028f0ccd */
[----:B------:R-:W-:-:S03]  /*34380*/  @!P3 LEA R14, P5, R188, R6, 0x1 ;  /* 0x00000006bc0eb211 */ /* 0x000fc600078a08ff */
[----:B------:R2:W-:Y:S01]  /*34390*/  @!P4 ST.E.128 desc[UR44][R12.64], RZ ;  /* 0x000000ff0c00c985 */ /* 0x0005e2000c101d2c */
[CC--:B0-----:R-:W-:Y:S02]  /*343a0*/  @!P2 LEA R4, P4, R187.reuse, R6.reuse, 0x1 ;  /* 0x00000006bb04a211 */ /* 0x0c1fe400078808ff */
[-C--:B------:R-:W-:Y:S02]  /*343b0*/  @!P3 LEA.HI.X R15, R188, R7.reuse, R204, 0x1, P5 ;  /* 0x00000007bc0fb211 */ /* 0x080fe400028f0ccc */
[CC--:B------:R-:W-:Y:S02]  /*343c0*/  @P1 LEA R18, P5, R196.reuse, R6.reuse, 0x1 ;  /* 0x00000006c4121211 */ /* 0x0c0fe400078a08ff */
        /* <DEDUP_REMOVED lines=8> */
.L_x_3792:
[----:B------:R-:W-:Y:S05]  /*34450*/  BSYNC B0 ;  /* 0x0000000000007941 */ /* 0x000fea0003800000 */
.L_x_3786:
[----:B------:R-:W-:Y:S02]  /*34460*/  ULDC UR4, c[0x0][0xd3c] ;  /* 0x00034f0000047ab9 */ /* 0x000fe40000000800 */
[----:B-1----:R-:W-:-:S13]  /*34470*/  ISETP.GE.AND P0, PT, R119, UR4, PT ;  /* 0x0000000477007c0c */ /* 0x002fda000bf06270 */
[----:B------:R-:W-:Y:S05]  /*34480*/  @!P0 BRA `(.L_x_3798) ;  /* 0xfffffccc009c8947 */ /* 0x000fea000383ffff */
[----:B------:R-:W-:Y:S05]  /*34490*/  BRA `(.L_x_3588) ;  /* 0x000000a400287947 */ /* 0x000fea0003800000 */
.L_x_3586:
        /* <DEDUP_REMOVED lines=18> */
.L_x_3799:
        /* <DEDUP_REMOVED lines=42> */
.L_x_3805:
        /* <DEDUP_REMOVED lines=12> */
.L_x_3804:
[----:B------:R-:W-:Y:S05]  /*34920*/  BSYNC B0 ;  /* 0x0000000000007941 */ /* 0x000fea0003800000 */
.L_x_3803:
        /* <DEDUP_REMOVED lines=21> */
.L_x_3801:
        /* <DEDUP_REMOVED lines=20> */
.L_x_3806:
        /* <DEDUP_REMOVED lines=56> */
.L_x_3802:
[----:B------:R-:W-:Y:S02]  /*34f40*/  IMAD.MOV.U32 R17, RZ, RZ, RZ ;  /* 0x000000ffff117224 */ /* 0x000fe400078e00ff */
[----:B------:R-:W-:Y:S02]  /*34f50*/  IMAD.U32 R16, RZ, RZ, UR6 ;  /* 0x00000006ff107e24 */ /* 0x000fe4000f8e00ff */
[----:B------:R-:W-:-:S07]  /*34f60*/  IMAD.MOV.U32 R18, RZ, RZ, RZ ;  /* 0x000000ffff127224 */ /* 0x000fce00078e00ff */
.L_x_3807:
[----:B------:R-:W-:-:S13]  /*34f70*/  ISETP.NE.AND P0, PT, R0, RZ, PT ;  /* 0x000000ff0000720c */ /* 0x000fda0003f05270 */
[----:B------:R-:W1:Y:S01]  /*34f80*/  @!P0 S2R R3, SR_CgaCtaId ;  /* 0x0000000000038919 */ /* 0x000e620000008800 */
[----:B------:R-:W-:-:S04]  /*34f90*/  @!P0 MOV R0, 0x400 ;  /* 0x0000040000008802 */ /* 0x000fc80000000f00 */
[----:B-1----:R-:W-:-:S05]  /*34fa0*/  @!P0 LEA R0, R3, R0, 0x18 ;  /* 0x0000000003008211 */ /* 0x002fca00078ec0ff */
[----:B------:R1:W-:Y:S01]  /*34fb0*/  @!P0 STS.128 [R0+0x388d0], R16 ;  /* 0x0388d01000008388 */ /* 0x0003e20000000c00 */
[----:B------:R-:W-:Y:S06]  /*34fc0*/  BAR.ARV 0x5, 0x180 ;  /* 0x0146000000007b1d */ /* 0x000fec0000002000 */
.L_x_3800:
        /* <DEDUP_REMOVED lines=12> */
[----:B------:R-:W-:Y:S01]  /*35090*/  ULDC.64 UR42, c[0x0][0x198] ;  /* 0x00006600002a7ab9 */ /* 0x000fe20000000a00 */
[----:B------:R-:W-:Y:S02]  /*350a0*/  ULDC UR39, c[0x0][0xc] ;  /* 0x0000030000277ab9 */ /* 0x000fe40000000800 */
[----:B------:R-:W-:Y:S04]  /*350b0*/  STL [R1+0x438], RZ ;  /* 0x000438ff01007387 */ /* 0x000fe80000100800 */
        /* <DEDUP_REMOVED lines=17> */
[----:B------:R-:W-:Y:S01]  /*351d0*/  STL [R1+0x448], R2 ;  /* 0x0004480201007387 */ /* 0x000fe20000100800 */
[----:B0-----:R-:W-:-:S03]  /*351e0*/  LOP3.LUT R4, R0, 0x40, RZ, 0xfc, !PT ;  /* 0x0000004000047812 */ /* 0x001fc600078efcff */
[----:B------:R0:W-:Y:S01]  /*351f0*/  STL [R1+0x444], R2 ;  /* 0x0004440201007387 */ /* 0x0001e20000100800 */
[C---:B------:R-:W-:Y:S02]  /*35200*/  LOP3.LUT R4, R0.reuse, 0x100, RZ, 0xfc, !PT ;  /* 0x0000010000047812 */ /* 0x040fe400078efcff */
[C---:B-1----:R-:W-:Y:S02]  /*35210*/  LOP3.LUT R3, R0.reuse, 0x80, RZ, 0xfc, !PT ;  /* 0x0000008000037812 */ /* 0x042fe400078efcff */
[C---:B------:R-:W-:Y:S02]  /*35220*/  LOP3.LUT R3, R0.reuse, 0x140, RZ, 0xfc, !PT ;  /* 0x0000014000037812 */ /* 0x040fe400078efcff */
[C---:B0-----:R-:W-:Y:S02]  /*35230*/  LOP3.LUT R2, R0.reuse, 0xc0, RZ, 0xfc, !PT ;  /* 0x000000c000027812 */ /* 0x041fe400078efcff */
[C---:B------:R-:W-:Y:S02]  /*35240*/  LOP3.LUT R2, R0.reuse, 0x180, RZ, 0xfc, !PT ;  /* 0x0000018000027812 */ /* 0x040fe400078efcff */
[----:B------:R-:W-:-:S07]  /*35250*/  LOP3.LUT R0, R0, 0x1c0, RZ, 0xfc, !PT ;  /* 0x000001c000007812 */ /* 0x000fce00078efcff */
.L_x_3994:
[----:B------:R-:W-:Y:S05]  /*35260*/  YIELD ;  /* 0x0000000000007946 */ /* 0x000fea0003800000 */
[----:B------:R-:W-:Y:S01]  /*35270*/  ULDC.64 UR4, c[0x0][0xb20] ;  /* 0x0002c80000047ab9 */ /* 0x000fe20000000a00 */
[----:B------:R-:W-:Y:S02]  /*35280*/  CS2R R6, SRZ ;  /* 0x0000000000067805 */ /* 0x000fe4000001ff00 */
[----:B------:R-:W-:Y:S01]  /*35290*/  ISETP.NE.U32.AND P0, PT, RZ, UR4, PT ;  /* 0x00000004ff007c0c */ /* 0x000fe2000bf05070 */
[----:B0-----:R-:W0:Y:S01]  /*352a0*/  LDC.64 R12, c[0x0][0xaf8] ;  /* 0x0002be00ff0c7b82 */ /* 0x001e220000000a00 */
[----:B------:R-:W-:Y:S01]  /*352b0*/  ULDC.64 UR6, c[0x0][0xb00] ;  /* 0x0002c00000067ab9 */ /* 0x000fe20000000a00 */
[----:B------:R-:W-:Y:S01]  /*352c0*/  ULDC.64 UR8, c[0x0][0xb08] ;  /* 0x0002c20000087ab9 */ /* 0x000fe20000000a00 */
[----:B------:R-:W-:Y:S01]  /*352d0*/  ISETP.NE.AND.EX P0, PT, RZ, UR5, PT, P0 ;  /* 0x00000005ff007c0c */ /* 0x000fe2000bf05300 */
[----:B------:R-:W-:-:S04]  /*352e0*/  ULDC.64 UR4, c[0x0][0xb10] ;  /* 0x0002c40000047ab9 */ /* 0x000fc80000000a00 */
[----:B-1----:R-:W1:Y:S08]  /*352f0*/  LDC.64 R4, c[0x0][0xb00] ;  /* 0x0002c000ff047b82 */ /* 0x002e700000000a00 */
[----:B--2---:R-:W2:Y:S02]  /*35300*/  @P0 LDC.64 R2, c[0x0][0xb20] ;  /* 0x0002c800ff020b82 */ /* 0x004ea40000000a00 */
[----:B--2---:R-:W-:-:S05]  /*35310*/  @P0 IMAD.WIDE R2, R19, 0x4, R2 ;  /* 0x0000000413020825 */ /* 0x004fca00078e0202 */
[----:B------:R2:W5:Y:S01]  /*35320*/  @P0 LDG.E R6, desc[UR44][R2.64] ;  /* 0x0000002c02060981 */ /* 0x000562000c1e1900 */
[----:B------:R-:W-:Y:S01]  /*35330*/  ISETP.NE.U32.AND P0, PT, RZ, UR4, PT ;  /* 0x00000004ff007c0c */ /* 0x000fe2000bf05070 */
[----:B0-----:R-:W-:Y:S01]  /*35340*/  IMAD.WIDE R12, R19, 0x4, R12 ;  /* 0x00000004130c7825 */ /* 0x001fe200078e020c */
[----:B------:R-:W-:Y:S02]  /*35350*/  ISETP.NE.U32.AND P2, PT, RZ, UR6, PT ;  /* 0x00000006ff007c0c */ /* 0x000fe4000bf45070 */
[----:B------:R-:W-:Y:S01]  /*35360*/  ISETP.NE.AND.EX P0, PT, RZ, UR5, PT, P0 ;  /* 0x00000005ff007c0c */ /* 0x000fe2000bf05300 */
[----:B------:R-:W-:Y:S01]  /*35370*/  ULDC.64 UR4, c[0x0][0xaf8] ;  /* 0x0002be0000047ab9 */ /* 0x000fe20000000a00 */
[----:B------:R-:W-:Y:S01]  /*35380*/  ISETP.NE.U32.AND P4, PT, RZ, UR8, PT ;  /* 0x00000008ff007c0c */ /* 0x000fe2000bf85070 */
[----:B------:R-:W-:Y:S01]  /*35390*/  IMAD.MOV.U32 R8, RZ, RZ, RZ ;  /* 0x000000ffff087224 */ /* 0x000fe200078e00ff */
[----:B------:R-:W-:Y:S01]  /*353a0*/  ISETP.NE.U32.AND P1, PT, RZ, UR4, PT ;  /* 0x00000004ff007c0c */ /* 0x000fe2000bf25070 */
[----:B--2---:R-:W0:Y:S01]  /*353b0*/  LDC.64 R2, c[0x0][0xb08] ;  /* 0x0002c200ff027b82 */ /* 0x004e220000000a00 */
[----:B------:R-:W-:-:S02]  /*353c0*/  IMAD.MOV.U32 R0, RZ, RZ, RZ ;  /* 0x000000ffff007224 */ /* 0x000fc400078e00ff */
[----:B------:R-:W-:Y:S01]  /*353d0*/  ISETP.NE.AND.EX P3, PT, RZ, UR5, PT, P1 ;  /* 0x00000005ff007c0c */ /* 0x000fe2000bf65310 */
[----:B-1----:R-:W-:-:S04]  /*353e0*/  IMAD.WIDE R4, R19, 0x4, R4 ;  /* 0x0000000413047825 */ /* 0x002fc800078e0204 */
        /* <DEDUP_REMOVED lines=30> */
.L_x_3809:
[----:B-----5:R-:W-:Y:S01]  /*355d0*/  IMAD.IADD R8, R8, 0x1, R6 ;  /* 0x0000000108087824 */ /* 0x020fe200078e0206 */
[----:B------:R-:W-:Y:S02]  /*355e0*/  ULDC.64 UR4, c[0x0][0xb18] ;  /* 0x0002c60000047ab9 */ /* 0x000fe40000000a00 */
[----:B------:R-:W-:Y:S02]  /*355f0*/  ISETP.NE.U32.AND P0, PT, RZ, UR4, PT ;  /* 0x00000004ff007c0c */ /* 0x000fe4000bf05070 */
[----:B------:R1:W-:Y:S02]  /*35600*/  STL [R1+0x454], R8 ;  /* 0x0004540801007387 */ /* 0x0003e40000100800 */
[----:B------:R-:W-:-:S13]  /*35610*/  ISETP.NE.AND.EX P0, PT, RZ, UR5, PT, P0 ;  /* 0x00000005ff007c0c */ /* 0x000fda000bf05300 */
[----:B-1----:R-:W-:Y:S05]  /*35620*/  @!P0 BRA `(.L_x_3810) ;  /* 0x0000000000108947 */ /* 0x002fea0003800000 */
[----:B------:R-:W1:Y:S02]  /*35630*/  LDC.64 R4, c[0x0][0xb18] ;  /* 0x0002c600ff047b82 */ /* 0x000e640000000a00 */
[----:B-1----:R-:W-:-:S05]  /*35640*/  IMAD.WIDE R4, R19, 0x4, R4 ;  /* 0x0000000413047825 */ /* 0x002fca00078e0204 */
[----:B------:R1:W5:Y:S01]  /*35650*/  LDG.E R7, desc[UR44][R4.64] ;  /* 0x0000002c04077981 */ /* 0x000362000c1e1900 */
[----:B------:R-:W-:Y:S05]  /*35660*/  BRA `(.L_x_3811) ;  /* 0x0000000000107947 */ /* 0x000fea0003800000 */
.L_x_3810:
[----:B------:R-:W-:Y:S05]  /*35670*/  @!P1 BRA `(.L_x_3811) ;  /* 0x00000000000c9947 */ /* 0x000fea0003800000 */
[----:B------:R-:W2:Y:S04]  /*35680*/  LDG.E R7, desc[UR44][R4.64] ;  /* 0x0000002c04077981 */ /* 0x000ea8000c1e1900 */
[----:B------:R-:W2:Y:S02]  /*35690*/  LDG.E R4, desc[UR44][R4.64+0x4] ;  /* 0x0000042c04047981 */ /* 0x000ea4000c1e1900 */
[----:B--2---:R-:W-:-:S07]  /*356a0*/  IMAD.IADD R7, R4, 0x1, -R7 ;  /* 0x0000000104077824 */ /* 0x004fce00078e0a07 */
.L_x_3811:
[----:B-1----:R-:W2:Y:S04]  /*356b0*/  @P2 LDG.E R4, desc[UR44][R2.64] ;  /* 0x0000002c02042981 */ /* 0x002ea8000c1e1900 */
[----:B------:R1:W2:Y:S01]  /*356c0*/  @P2 LDG.E R2, desc[UR44][R2.64+0x4] ;  /* 0x0000042c02022981 */ /* 0x0002a2000c1e1900 */
[----:B------:R-:W-:Y:S02]  /*356d0*/  IMAD.SHL.U32 R12, R17, 0x40, RZ ;  /* 0x00000040110c7824 */ /* 0x000fe400078e00ff */
[----:B-----5:R-:W-:Y:S02]  /*356e0*/  IMAD.IADD R9, R7, 0x1, -R6 ;  /* 0x0000000107097824 */ /* 0x020fe400078e0a06 */
[----:B------:R-:W-:Y:S01]  /*356f0*/  VIADD R6, R12, 0x3f ;  /* 0x0000003f0c067836 */ /* 0x000fe20000000000 */
[----:B------:R3:W-:Y:S01]  /*35700*/  STL [R1+0x45c], R12 ;  /* 0x00045c0c01007387 */ /* 0x0007e20000100800 */
[----:B-1----:R-:W1:Y:S02]  /*35710*/  LDC R3, c[0x0][0x448] ;  /* 0x00011200ff037b82 */ /* 0x002e640000000800 */
[----:B-1----:R-:W-:-:S13]  /*35720*/  ISETP.NE.AND P1, PT, R3, 0x1, PT ;  /* 0x000000010300780c */ /* 0x002fda0003f25270 */
[----:B------:R-:W1:Y:S08]  /*35730*/  @P1 LDC R3, c[0x0][0x44c] ;  /* 0x00011300ff031b82 */ /* 0x000e700000000800 */
[----:B------:R-:W4:Y:S01]  /*35740*/  @P1 LDC R5, c[0x0][0x450] ;  /* 0x00011400ff051b82 */ /* 0x000f220000000800 */
[----:B--2---:R-:W-:Y:S02]  /*35750*/  @P2 IMAD.IADD R10, R2, 0x1, -R4 ;  /* 0x00000001020a2824 */ /* 0x004fe400078e0a04 */
[----:B-1----:R-:W-:-:S04]  /*35760*/  @P1 IMAD.HI.U32 R2, R6, R3, RZ ;  /* 0x0000000306021227 */ /* 0x002fc800078e00ff */
[----:B------:R-:W-:Y:S01]  /*35770*/  IMAD.IADD R7, R9, 0x1, R10 ;  /* 0x0000000109077824 */ /* 0x000fe200078e020a */
[----:B----4-:R-:W-:-:S03]  /*35780*/  @P1 SHF.R.U32.HI R6, RZ, R5, R2 ;  /* 0x00000005ff061219 */ /* 0x010fc60000011602 */
[C---:B------:R-:W-:Y:S01]  /*35790*/  VIADD R2, R7.reuse, 0x3f ;  /* 0x0000003f07027836 */ /* 0x040fe20000000000 */
[----:B------:R-:W-:-:S04]  /*357a0*/  IADD3 R20, R7, 0x1, -R11 ;  /* 0x0000000107147810 */ /* 0x000fc80007ffe80b */
[----:B------:R-:W-:Y:S01]  /*357b0*/  SHF.R.S32.HI R3, RZ, 0x1f, R2 ;  /* 0x0000001fff037819 */ /* 0x000fe20000011402 */
[----:B------:R-:W-:-:S03]  /*357c0*/  IMAD.IADD R6, R20, 0x1, R6 ;  /* 0x0000000114067824 */ /* 0x000fc600078e0206 */
[----:B------:R-:W-:Y:S02]  /*357d0*/  LEA.HI R21, R3, R2, RZ, 0x6 ;  /* 0x0000000203157211 */ /* 0x000fe400078f30ff */
[----:B------:R-:W1:Y:S02]  /*357e0*/  LDC.64 R2, c[0x0][0xad8] ;  /* 0x0002b600ff027b82 */ /* 0x000e640000000a00 */
[----:B------:R-:W-:Y:S02]  /*357f0*/  SHF.R.S32.HI R21, RZ, 0x6, R21 ;  /* 0x00000006ff157819 */ /* 0x000fe40000011415 */
[----:B-1----:R-:W-:Y:S01]  /*35800*/  ISETP.GE.AND P3, PT, R3, 0x1, PT ;  /* 0x000000010300780c */ /* 0x002fe20003f66270 */
        /* <DEDUP_REMOVED lines=13> */
.L_x_3814:
[----:B------:R-:W-:-:S13]  /*358e0*/  ISETP.NE.AND P0, PT, R3, 0x1, PT ;  /* 0x000000010300780c */ /* 0x000fda0003f05270 */
[----:B------:R-:W1:Y:S02]  /*358f0*/  @P0 LDC.64 R4, c[0x0][0xae0] ;  /* 0x0002b800ff040b82 */ /* 0x000e640000000a00 */
[----:B-1----:R-:W-:-:S05]  /*35900*/  @P0 IMAD.HI.U32 R4, R2, R4, RZ ;  /* 0x0000000402040227 */ /* 0x002fca00078e00ff */
[----:B------:R-:W-:-:S07]  /*35910*/  @P0 SHF.R.U32.HI R2, RZ, R5, R4 ;  /* 0x00000005ff020219 */ /* 0x000fce0000011604 */
.L_x_3815:
[----:B------:R-:W-:Y:S05]  /*35920*/  BSYNC B0 ;  /* 0x0000000000007941 */ /* 0x000fea0003800000 */
.L_x_3813:
[----:B------:R-:W-:-:S05]  /*35930*/  IMAD R2, R2, R3, R3 ;  /* 0x0000000302027224 */ /* 0x000fca00078e0203 */
[----:B------:R-:W-:-:S07]  /*35940*/  VIMNMX R8, R8, R2, PT ;  /* 0x0000000208087248 */ /* 0x000fce0003fe0100 */
.L_x_3812:
[----:B------:R-:W1:Y:S01]  /*35950*/  @P1 LDC R4, c[0x0][0x44c] ;  /* 0x00011300ff041b82 */ /* 0x000e620000000800 */
[----:B------:R-:W-:Y:S01]  /*35960*/  IMAD.MOV.U32 R2, RZ, RZ, R12 ;  /* 0x000000ffff027224 */ /* 0x000fe200078e000c */
[----:B------:R-:W-:Y:S01]  /*35970*/  ULDC UR4, c[0x0][0xad4] ;  /* 0x0002b50000047ab9 */ /* 0x000fe20000000800 */
[----:B------:R-:W-:-:S05]  /*35980*/  IMAD.IADD R17, R7, 0x1, -R11 ;  /* 0x0000000107117824 */ /* 0x000fca00078e0a0b */
        /* <DEDUP_REMOVED lines=16> */
.L_x_3818:
[----:B------:R-:W-:-:S13]  /*35a90*/  ISETP.NE.AND P0, PT, R3, 0x1, PT ;  /* 0x000000010300780c */ /* 0x000fda0003f05270 */
[----:B------:R-:W1:Y:S02]  /*35aa0*/  @P0 LDC.64 R4, c[0x0][0xae0] ;  /* 0x0002b800ff040b82 */ /* 0x000e640000000a00 */
[----:B-1----:R-:W-:-:S05]  /*35ab0*/  @P0 IMAD.HI.U32 R4, R2, R4, RZ ;  /* 0x0000000402040227 */ /* 0x002fca00078e00ff */
[----:B------:R-:W-:-:S07]  /*35ac0*/  @P0 SHF.R.U32.HI R2, RZ, R5, R4 ;  /* 0x00000005ff020219 */ /* 0x000fce0000011604 */
.L_x_3819:
[----:B------:R-:W-:Y:S05]  /*35ad0*/  BSYNC B0 ;  /* 0x0000000000007941 */ /* 0x000fea0003800000 */
.L_x_3817:
[----:B------:R-:W-:-:S05]  /*35ae0*/  IMAD R2, R2, R3, RZ ;  /* 0x0000000302027224 */ /* 0x000fca00078e02ff */
[----:B------:R-:W-:-:S07]  /*35af0*/  VIMNMX R6, R6, R2, !PT ;  /* 0x0000000206067248 */ /* 0x000fce0007fe0100 */
.L_x_3816:
[----:B------:R-:W-:Y:S01]  /*35b00*/  VIADD R8, R8, 0x3f ;  /* 0x0000003f08087836 */ /* 0x000fe20000000000 */
[----:B------:R-:W-:Y:S04]  /*35b10*/  BSSY B0, `(.L_x_3820) ;  /* 0x00001c7000007945 */ /* 0x000fe80003800000 */
        /* <DEDUP_REMOVED lines=13> */
[----:B------:R-:W-:-:S05]  /*35bf0*/  SHF.R.U32.HI R3, RZ, 0x6, R3 ;  /* 0x00000006ff037819 */ /* 0x000fca0000011603 */
[----:B------:R-:W-:-:S06]  /*35c00*/  IMAD.MOV.U32 R8, RZ, RZ, R3 ;  /* 0x000000ffff087224 */ /* 0x000fcc00078e0003 */
[----:B------:R-:W-:-:S05]  /*35c10*/  @P0 VIADD R2, R2, 0x3f ;  /* 0x0000003f02020836 */ /* 0x000fca0000000000 */
[----:B------:R-:W-:-:S04]  /*35c20*/  @P0 SHF.R.S32.HI R4, RZ, 0x1f, R2 ;  /* 0x0000001fff040819 */ /* 0x000fc80000011402 */
[----:B------:R-:W-:-:S04]  /*35c30*/  @P0 LEA.HI R2, R4, R2, RZ, 0x6 ;  /* 0x0000000204020211 */ /* 0x000fc800078f30ff */
[----:B------:R-:W-:Y:S02]  /*35c40*/  @P0 SHF.R.S32.HI R8, RZ, 0x6, R2 ;  /* 0x00000006ff080819 */ /* 0x000fe40000011402 */
[----:B------:R-:W-:Y:S02]  /*35c50*/  PLOP3.LUT P0, PT, PT, PT, PT, 0x80, 0x0 ;  /* 0x000000000000781c */ /* 0x000fe40003f0f070 */
[----:B------:R-:W-:-:S13]  /*35c60*/  ISETP.GT.AND P1, PT, R8, R3, PT ;  /* 0x000000030800720c */ /* 0x000fda0003f24270 */
[----:B------:R-:W-:Y:S05]  /*35c70*/  @!P1 BRA `(.L_x_3821) ;  /* 0x0000001800c09947 */ /* 0x000fea0003800000 */
[----:B------:R-:W-:Y:S01]  /*35c80*/  UMOV UR4, 0xffffffff ;  /* 0xffffffff00047882 */ /* 0x000fe20000000000 */
[----:B------:R-:W-:Y:S02]  /*35c90*/  SEL R2, R19, RZ, !P2 ;  /* 0x000000ff13027207 */ /* 0x000fe40005000000 */
[----:B------:R-:W-:Y:S05]  /*35ca0*/  BRA.DIV UR4, `(.L_x_3822) ;  /* 0x0000009a04687947 */ /* 0x000fea000b800000 */
[----:B------:R-:W1:Y:S02]  /*35cb0*/  S2R R4, SR_TID.X ;  /* 0x0000000000047919 */ /* 0x000e640000002100 */
[----:B-1----:R-:W-:-:S04]  /*35cc0*/  SHF.R.U32.HI R4, RZ, 0x5, R4 ;  /* 0x00000005ff047819 */ /* 0x002fc80000011604 */
[----:B------:R-:W-:-:S05]  /*35cd0*/  LOP3.LUT R4, R4, 0x3, RZ, 0xc0, !PT ;  /* 0x0000000304047812 */ /* 0x000fca00078ec0ff */
[----:B------:R1:W2:Y:S02]  /*35ce0*/  SHFL.IDX PT, R14, R4, RZ, 0x1f ;  /* 0x00001fff040e7589 */ /* 0x0002a400000e0000 */
.L_x_4035:
[----:B--2---:R-:W-:Y:S02]  /*35cf0*/  ISETP.NE.AND P0, PT, R14, RZ, PT ;  /* 0x000000ff0e00720c */ /* 0x004fe40003f05270 */
[----:B------:R-:W-:-:S11]  /*35d00*/  PLOP3.LUT P6, PT, PT, PT, PT, 0x8, 0x0 ;  /* 0x000000000000781c */ /* 0x000fd60003fce170 */
[----:B------:R-:W-:Y:S05]  /*35d10*/  @P0 BRA `(.L_x_3823) ;  /* 0x00000000000c0947 */ /* 0x000fea0003800000 */
[----:B------:R-:W-:-:S03]  /*35d20*/  UMOV UR4, 0xffffffff ;  /* 0xffffffff00047882 */ /* 0x000fc60000000000 */
[----:B------:R-:W-:Y:S05]  /*35d30*/  BRA.DIV UR4, `(.L_x_3824) ;  /* 0x0000009a04787947 */ /* 0x000fea000b800000 */
[----:B------:R-:W-:-:S13]  /*35d40*/  ELECT P6, URZ, PT ;  /* 0x00000000003f782f */ /* 0x000fda00038c0000 */
.L_x_3823:
        /* <DEDUP_REMOVED lines=10> */
.L_x_4038:
[----:B------:R-:W-:Y:S05]  /*35df0*/  BSYNC B1 ;  /* 0x0000000000017941 */ /* 0x000fea0003800000 */
.L_x_3825:
        /* <DEDUP_REMOVED lines=14> */
.L_x_4039:
[----:B------:R-:W-:Y:S05]  /*35ee0*/  BSYNC B2 ;  /* 0x0000000000027941 */ /* 0x000fea0003800000 */
.L_x_3829:
        /* <DEDUP_REMOVED lines=9> */
.L_x_3832:
[----:B------:R-:W-:Y:S05]  /*35f80*/  BSYNC B2 ;  /* 0x0000000000027941 */ /* 0x000fea0003800000 */
.L_x_3831:
        /* <DEDUP_REMOVED lines=14> */
.L_x_3833:
        /* <DEDUP_REMOVED lines=13> */
.L_x_4040:
[----:B------:R-:W-:Y:S05]  /*36140*/  BSYNC B2 ;  /* 0x0000000000027941 */ /* 0x000fea0003800000 */
.L_x_3834:
        /* <DEDUP_REMOVED lines=11> */
.L_x_3837:
[----:B------:R-:W-:Y:S05]  /*36200*/  BSYNC B2 ;  /* 0x0000000000027941 */ /* 0x000fea0003800000 */
.L_x_3836:
        /* <DEDUP_REMOVED lines=11> */
.L_x_3838:
        /* <DEDUP_REMOVED lines=15> */
.L_x_3839:
        /* <DEDUP_REMOVED lines=15> */
.L_x_3840:
        /* <DEDUP_REMOVED lines=15> */
.L_x_3841:
        /* <DEDUP_REMOVED lines=15> */
.L_x_3842:
        /* <DEDUP_REMOVED lines=15> */
.L_x_3843:
        /* <DEDUP_REMOVED lines=15> */
.L_x_3844:
        /* <DEDUP_REMOVED lines=15> */
.L_x_3845:
        /* <DEDUP_REMOVED lines=10> */
.L_x_3828:
[----:B------:R-:W-:Y:S05]  /*369f0*/  BSYNC B1 ;  /* 0x0000000000017941 */ /* 0x000fea0003800000 */
.L_x_3827:
        /* <DEDUP_REMOVED lines=13> */
.L_x_3865:
        /* <DEDUP_REMOVED lines=14> */
.L_x_4041:
[----:B------:R-:W-:Y:S05]  /*36bb0*/  BSYNC B2 ;  /* 0x0000000000027941 */ /* 0x000fea0003800000 */
.L_x_3848:
        /* <DEDUP_REMOVED lines=9> */
.L_x_3851:
[----:B------:R-:W-:Y:S05]  /*36c50*/  BSYNC B2 ;  /* 0x0000000000027941 */ /* 0x000fea0003800000 */
.L_x_3850:
        /* <DEDUP_REMOVED lines=13> */
.L_x_3852:
        /* <DEDUP_REMOVED lines=13> */
.L_x_4042:
[----:B------:R-:W-:Y:S05]  /*36e00*/  BSYNC B2 ;  /* 0x0000000000027941 */ /* 0x000fea0003800000 */
.L_x_3853:
        /* <DEDUP_REMOVED lines=11> */
.L_x_3856:
[----:B------:R-:W-:Y:S05]  /*36ec0*/  BSYNC B2 ;  /* 0x0000000000027941 */ /* 0x000fea0003800000 */
.L_x_3855:
        /* <DEDUP_REMOVED lines=11> */
.L_x_3857:
        /* <DEDUP_REMOVED lines=15> */
.L_x_3858:
        /* <DEDUP_REMOVED lines=15> */
.L_x_3859:
        /* <DEDUP_REMOVED lines=15> */
.L_x_3860:
        /* <DEDUP_REMOVED lines=15> */
.L_x_3861:
        /* <DEDUP_REMOVED lines=15> */
.L_x_3862:
        /* <DEDUP_REMOVED lines=15> */
.L_x_3863:
        /* <DEDUP_REMOVED lines=15> */
.L_x_3864:
        /* <DEDUP_REMOVED lines=10> */
.L_x_3847:
[----:B------:R-:W-:Y:S05]  /*376b0*/  BSYNC B1 ;  /* 0x0000000000017941 */ /* 0x000fea0003800000 */
.L_x_3846:
        /* <DEDUP_REMOVED lines=8> */
[----:B---3--:R-:W-:-:S03]  /*37740*/  LOP3.LUT R7, R7, R6, RZ, 0x3c, !PT ;  /* 0x0000000607077212 */ /* 0x008fc600078e3cff */
[----:B------:R2:W-:Y:S04]  /*37750*/  STL [R1+0x438], R5 ;  /* 0x0004380501007387 */ /* 0x0005e80000100800 */
[----:B------:R2:W-:Y:S01]  /*37760*/  STL [R1+0x448], R7 ;  /* 0x0004480701007387 */ /* 0x0005e20000100800 */
[----:B------:R-:W-:Y:S05]  /*37770*/  @P2 BRA `(.L_x_3865) ;  /* 0xfffffff000d42947 */ /* 0x000fea000383ffff */
.L_x_3821:
[----:B------:R-:W-:Y:S05]  /*37780*/  BSYNC B0 ;  /* 0x0000000000007941 */ /* 0x000fea0003800000 */
.L_x_3820:
[----:B-12---:R-:W2:Y:S01]  /*37790*/  LDL R7, [R1+0x45c] ;  /* 0x00045c0001077983 */ /* 0x006ea20000100800 */
        /* <DEDUP_REMOVED lines=25> */
.L_x_3868:
[----:B------:R-:W-:-:S13]  /*37930*/  ISETP.NE.AND P0, PT, R3, 0x1, PT ;  /* 0x000000010300780c */ /* 0x000fda0003f05270 */
[----:B------:R-:W1:Y:S02]  /*37940*/  @P0 LDC.64 R4, c[0x0][0xae0] ;  /* 0x0002b800ff040b82 */ /* 0x000e640000000a00 */
[----:B-1----:R-:W-:-:S05]  /*37950*/  @P0 IMAD.HI.U32 R4, R6, R4, RZ ;  /* 0x0000000406040227 */ /* 0x002fca00078e00ff */
[----:B------:R-:W-:-:S07]  /*37960*/  @P0 SHF.R.U32.HI R6, RZ, R5, R4 ;  /* 0x00000005ff060219 */ /* 0x000fce0000011604 */
.L_x_3869:
[----:B------:R-:W-:Y:S05]  /*37970*/  BSYNC B0 ;  /* 0x0000000000007941 */ /* 0x000fea0003800000 */
.L_x_3867:
[----:B------:R-:W-:-:S05]  /*37980*/  IMAD R6, R6, R3, R3 ;  /* 0x0000000306067224 */ /* 0x000fca00078e0203 */
[----:B------:R-:W-:-:S07]  /*37990*/  VIMNMX R2, R2, R6, PT ;  /* 0x0000000602027248 */ /* 0x000fce0003fe0100 */
.L_x_3866:
        /* <DEDUP_REMOVED lines=25> */
.L_x_3872:
[----:B------:R-:W-:-:S13]  /*37b30*/  ISETP.NE.AND P0, PT, R3, 0x1, PT ;  /* 0x000000010300780c */ /* 0x000fda0003f05270 */
[----:B------:R-:W1:Y:S02]  /*37b40*/  @P0 LDC.64 R4, c[0x0][0xae0] ;  /* 0x0002b800ff040b82 */ /* 0x000e640000000a00 */
[----:B-1----:R-:W-:-:S05]  /*37b50*/  @P0 IMAD.HI.U32 R4, R0, R4, RZ ;  /* 0x0000000400040227 */ /* 0x002fca00078e00ff */
[----:B------:R-:W-:-:S07]  /*37b60*/  @P0 SHF.R.U32.HI R0, RZ, R5, R4 ;  /* 0x00000005ff000219 */ /* 0x000fce0000011604 */
.L_x_3873:
[----:B------:R-:W-:Y:S05]  /*37b70*/  BSYNC B0 ;  /* 0x0000000000007941 */ /* 0x000fea0003800000 */
.L_x_3871:
[----:B------:R-:W-:-:S05]  /*37b80*/  IMAD R0, R0, R3, RZ ;  /* 0x0000000300007224 */ /* 0x000fca00078e02ff */
[----:B------:R-:W-:-:S07]  /*37b90*/  VIMNMX R2, R2, R0, !PT ;  /* 0x0000000002027248 */ /* 0x000fce0007fe0100 */
.L_x_3870:
        /* <DEDUP_REMOVED lines=12> */
[----:B------:R-:W1:Y:S01]  /*37c60*/  S2R R2, SR_LANEID ;  /* 0x0000000000027919 */ /* 0x000e620000000000 */
[----:B------:R-:W-:Y:S01]  /*37c70*/  VOTEU.ANY UR4, UPT, PT ;  /* 0x0000000000047886 */ /* 0x000fe200038e0100 */
[----:B------:R-:W2:Y:S01]  /*37c80*/  LDC.64 R4, c[0x0][0xd60] ;  /* 0x00035800ff047b82 */ /* 0x000ea20000000a00 */
[----:B------:R-:W1:Y:S02]  /*37c90*/  FLO.U32 R0, UR4 ;  /* 0x0000000400007d00 */ /* 0x000e6400080e0000 */
[----:B-1----:R-:W-:-:S06]  /*37ca0*/  ISETP.EQ.U32.AND P0, PT, R0, R2, PT ;  /* 0x000000020000720c */ /* 0x002fcc0003f02070 */
[----:B------:R-:W2:Y:S07]  /*37cb0*/  POPC R2, UR4 ;  /* 0x0000000400027d09 */ /* 0x000eae0008000000 */
[----:B--2---:R-:W2:Y:S04]  /*37cc0*/  @P0 ATOMG.E.ADD.STRONG.GPU PT, R2, desc[UR44][R4.64], R2 ;  /* 0x00000002040209a8 */ /* 0x004ea800081ee1ec */
[----:B--2---:R1:W2:Y:S02]  /*37cd0*/  SHFL.IDX PT, R2, R2, R0, 0x1f ;  /* 0x00001f0002027589 */ /* 0x0042a400000e0000 */
[----:B-1----:R-:W1:Y:S02]  /*37ce0*/  S2R R0, SR_LTMASK ;  /* 0x0000000000007919 */ /* 0x002e640000003900 */
[----:B-1----:R-:W-:-:S06]  /*37cf0*/  LOP3.LUT R0, R0, UR4, RZ, 0xc0, !PT ;  /* 0x0000000400007c12 */ /* 0x002fcc000f8ec0ff */
[----:B------:R-:W2:Y:S02]  /*37d00*/  POPC R0, R0 ;  /* 0x0000000000007309 */ /* 0x000ea40000000000 */
[----:B--2---:R-:W-:Y:S01]  /*37d10*/  IADD3 R16, R2, UR39, R0 ;  /* 0x0000002702107c10 */ /* 0x004fe2000fffe000 */
[----:B------:R-:W-:Y:S06]  /*37d20*/  BRA `(.L_x_3876) ;  /* 0x0000005800fc7947 */ /* 0x000fec0003800000 */
.L_x_3875:
        /* <DEDUP_REMOVED lines=15> */
[----:B0-----:R-:W-:Y:S02]  /*37e20*/  IMAD.U32 R11, RZ, RZ, UR5 ;  /* 0x00000005ff0b7e24 */ /* 0x001fe4000f8e00ff */
[----:B------:R-:W-:Y:S02]  /*37e30*/  IMAD.MOV.U32 R8, RZ, RZ, 0x70 ;  /* 0x00000070ff087424 */ /* 0x000fe400078e00ff */
[----:B------:R-:W-:Y:S02]  /*37e40*/  IMAD.MOV.U32 R12, RZ, RZ, 0x1 ;  /* 0x00000001ff0c7424 */ /* 0x000fe400078e00ff */
[----:B------:R-:W-:-:S07]  /*37e50*/  IMAD.MOV.U32 R13, RZ, RZ, RZ ;  /* 0x000000ffff0d7224 */ /* 0x000fce00078e00ff */
[----:B------:R-:W-:-:S07]  /*37e60*/  LEPC R20, `(.L_x_3878) ;  /* 0x000000001014794e */ /* 0x000fce0000000000 */
[----:B-1----:R-:W-:Y:S05]  /*37e70*/  CALL.ABS.NOINC R2 ;  /* 0x0000000002007343 */ /* 0x002fea0003c00000 */
.L_x_3878:
[----:B------:R-:W-:Y:S05]  /*37e80*/  BSYNC B6 ;  /* 0x0000000000067941 */ /* 0x000fea0003800000 */
.L_x_3877:
        /* <DEDUP_REMOVED lines=20> */
.L_x_3881:
        /* <DEDUP_REMOVED lines=15> */
.L_x_3880:
[----:B------:R-:W-:Y:S05]  /*380c0*/  BSYNC B6 ;  /* 0x0000000000067941 */ /* 0x000fea0003800000 */
.L_x_3879:
        /* <DEDUP_REMOVED lines=8> */
[----:B------:R1:W3:Y:S02]  /*38150*/  @P0 LDG.E R7, desc[UR44][R2.64] ;  /* 0x0000002c02070981 */ /* 0x0002e4000c1e1900 */
[----:B-1----:R-:W1:Y:S02]  /*38160*/  LDC.64 R2, c[0x0][0x418] ;  /* 0x00010600ff027b82 */ /* 0x002e640000000a00 */
[----:B-1----:R-:W-:Y:S01]  /*38170*/  LOP3.LUT P0, RZ, R2, UR4, RZ, 0xfc, !PT ;  /* 0x0000000402ff7c12 */ /* 0x002fe2000f80fcff */
[----:B------:R-:W-:-:S03]  /*38180*/  UMOV UR4, 0xffffffff ;  /* 0xffffffff00047882 */ /* 0x000fc60000000000 */
[----:B------:R-:W-:Y:S01]  /*38190*/  LOP3.LUT P0, RZ, R3, UR5, RZ, 0xfc, P0 ;  /* 0x0000000503ff7c12 */ /* 0x000fe2000800fcff */
[----:B--2---:R-:W-:Y:S01]  /*381a0*/  VIADD R0, R17, 0xffffffff ;  /* 0xffffffff11007836 */ /* 0x004fe20000000000 */
[----:B---3--:R-:W-:Y:S01]  /*381b0*/  SHF.R.S32.HI R8, RZ, 0x1f, R7 ;  /* 0x0000001fff087819 */ /* 0x008fe20000011407 */
[----:B------:R1:W-:Y:S01]  /*381c0*/  STL [R1+0x43c], R7 ;  /* 0x00043c0701007387 */ /* 0x0003e20000100800 */
[----:B------:R-:W-:-:S03]  /*381d0*/  SEL R17, R7, RZ, !P0 ;  /* 0x000000ff07117207 */ /* 0x000fc60004000000 */
[----:B------:R1:W-:Y:S01]  /*381e0*/  STL [R1+0x450], R8 ;  /* 0x0004500801007387 */ /* 0x0003e20000100800 */
[----:B------:R-:W-:Y:S05]  /*381f0*/  BRA.DIV UR4, `(.L_x_3882) ;  /* 0x0000007604d07947 */ /* 0x000fea000b800000 */
[----:B------:R-:W2:Y:S02]  /*38200*/  S2R R4, SR_TID.X ;  /* 0x0000000000047919 */ /* 0x000ea40000002100 */
[----:B--2---:R-:W-:-:S04]  /*38210*/  SHF.R.U32.HI R4, RZ, 0x5, R4 ;  /* 0x00000005ff047819 */ /* 0x004fc80000011604 */
[----:B------:R-:W-:-:S05]  /*38220*/  LOP3.LUT R4, R4, 0x3, RZ, 0xc0, !PT ;  /* 0x0000000304047812 */ /* 0x000fca00078ec0ff */
[----:B------:R2:W3:Y:S02]  /*38230*/  SHFL.IDX PT, R14, R4, RZ, 0x1f ;  /* 0x00001fff040e7589 */ /* 0x0004e400000e0000 */
.L_x_4045:
[----:B--2---:R-:W2:Y:S01]  /*38240*/  LDL.LU R4, [R1+0x44c] ;  /* 0x00044c0001047983 */ /* 0x004ea20000300800 */
[----:B------:R-:W-:Y:S02]  /*38250*/  PLOP3.LUT P1, PT, PT, PT, PT, 0x8, 0x0 ;  /* 0x000000000000781c */ /* 0x000fe40003f2e170 */
[----:B---3--:R-:W-:Y:S01]  /*38260*/  ISETP.NE.AND P0, PT, R14, RZ, PT ;  /* 0x000000ff0e00720c */ /* 0x008fe20003f05270 */
[----:B------:R3:W-:Y:S01]  /*38270*/  STL [R1+0x468], R0 ;  /* 0x0004680001007387 */ /* 0x0007e20000100800 */
[----:B--2---:R-:W-:-:S09]  /*38280*/  LOP3.LUT R4, R4, 0xfffffffe, RZ, 0xc0, !PT ;  /* 0xfffffffe04047812 */ /* 0x004fd200078ec0ff */
[----:B------:R-:W-:-:S05]  /*38290*/  @P1 LOP3.LUT R4, R4, 0x1, RZ, 0xfc, !PT ;  /* 0x0000000104041812 */ /* 0x000fca00078efcff */
[----:B------:R3:W-:Y:S01]  /*382a0*/  STL [R1+0x44c], R4 ;  /* 0x00044c0401007387 */ /* 0x0007e20000100800 */
[----:B------:R-:W-:Y:S05]  /*382b0*/  @P0 BRA `(.L_x_3883) ;  /* 0x00000004001c0947 */ /* 0x000fea0003800000 */
[----:B------:R-:W-:-:S03]  /*382c0*/  UMOV UR4, 0xffffffff ;  /* 0xffffffff00047882 */ /* 0x000fc60000000000 */
[----:B------:R-:W-:Y:S05]  /*382d0*/  BRA.DIV UR4, `(.L_x_3884) ;  /* 0x0000007604cc7947 */ /* 0x000fea000b800000 */
[----:B------:R-:W-:-:S13]  /*382e0*/  ELECT P6, URZ, PT ;  /* 0x00000000003f782f */ /* 0x000fda00038c0000 */
.L_x_4048:
[----:B------:R-:W-:Y:S05]  /*382f0*/  @!P6 BRA `(.L_x_3883) ;  /* 0x00000004000ce947 */ /* 0x000fea0003800000 */
[----:B------:R-:W-:-:S04]  /*38300*/  ISETP.NE.U32.AND P0, PT, R2, RZ, PT ;  /* 0x000000ff0200720c */ /* 0x000fc80003f05070 */
[----:B------:R-:W-:-:S13]  /*38310*/  ISETP.NE.AND.EX P0, PT, R3, RZ, PT, P0 ;  /* 0x000000ff0300720c */ /* 0x000fda0003f05300 */
[----:B------:R-:W-:Y:S05]  /*38320*/  @!P0 BRA `(.L_x_3885) ;  /* 0x0000000000508947 */ /* 0x000fea0003800000 */
[----:B------:R-:W2:Y:S01]  /*38330*/  LDC R6, c[0x0][0x43c] ;  /* 0x00010f00ff067b82 */ /* 0x000ea20000000800 */
[----:B------:R-:W-:Y:S01]  /*38340*/  IMAD.MOV.U32 R9, RZ, RZ, R0 ;  /* 0x000000ffff097224 */ /* 0x000fe200078e0000 */
[----:B------:R-:W-:-:S03]  /*38350*/  ULDC.64 UR4, c[0x0][0x428] ;  /* 0x00010a0000047ab9 */ /* 0x000fc60000000a00 */
[----:B---3--:R-:W-:Y:S01]  /*38360*/  IMAD.MOV.U32 R0, RZ, RZ, R9 ;  /* 0x000000ffff007224 */ /* 0x008fe200078e0009 */
[----:B--2---:R-:W-:-:S13]  /*38370*/  ISETP.NE.AND P0, PT, R6, 0x1, PT ;  /* 0x000000010600780c */ /* 0x004fda0003f05270 */
[----:B------:R-:W2:Y:S02]  /*38380*/  @P0 LDC.64 R4, c[0x0][0x440] ;  /* 0x00011000ff040b82 */ /* 0x000ea40000000a00 */
[----:B--2---:R-:W-:-:S05]  /*38390*/  @P0 IMAD.HI.U32 R4, R9, R4, RZ ;  /* 0x0000000409040227 */ /* 0x004fca00078e00ff */
        /* <DEDUP_REMOVED lines=13> */
.L_x_3885:
[----:B-1----:R-:W4:Y:S04]  /*38470*/  LDL R7, [R1+0x430] ;  /* 0x0004300001077983 */ /* 0x002f280000100800 */
[----:B---3--:R-:W4:Y:S04]  /*38480*/  LDL R0, [R1+0x434] ;  /* 0x0004340001007983 */ /* 0x008f280000100800 */
[----:B--2---:R-:W2:Y:S01]  /*38490*/  LDL R2, [R1+0x444] ;  /* 0x0004440001027983 */ /* 0x004ea20000100800 */
[----:B----4-:R-:W-:Y:S01]  /*384a0*/  IMAD R0, R0, 0x8, R7 ;  /* 0x0000000800007824 */ /* 0x010fe200078e0207 */
[----:B--2---:R-:W-:-:S04]  /*384b0*/  SHF.L.U32 R2, R2, 0x1f, RZ ;  /* 0x0000001f02027819 */ /* 0x004fc800000006ff */
[----:B------:R-:W1:Y:S02]  /*384c0*/  SYNCS.PHASECHK.TRANS64.TRYWAIT P0, [R0+URZ+0x38840], R2 ;  /* 0x03884002000075a7 */ /* 0x000e64000800017f */
[----:B-1----:R-:W-:Y:S05]  /*384d0*/  @!P0 BRA `(.L_x_3886) ;  /* 0x00000074006c8947 */ /* 0x002fea0003800000 */
.L_x_4049:
        /* <DEDUP_REMOVED lines=11> */
.L_x_3887:
[----:B------:R-:W2:Y:S04]  /*38590*/  LDL R5, [R1+0x430] ;  /* 0x0004300001057983 */ /* 0x000ea80000100800 */
[----:B------:R-:W2:Y:S04]  /*385a0*/  LDL R4, [R1+0x434] ;  /* 0x0004340001047983 */ /* 0x000ea80000100800 */
[----:B------:R-:W3:Y:S04]  /*385b0*/  LDL R6, [R1+0x468] ;  /* 0x0004680001067983 */ /* 0x000ee80000100800 */
[----:B------:R-:W4:Y:S04]  /*385c0*/  LDL R3, [R1+0x454] ;  /* 0x0004540001037983 */ /* 0x000f280000100800 */
[----:B-1----:R-:W4:Y:S01]  /*385d0*/  LDL.LU R2, [R1+0x44c] ;  /* 0x00044c0001027983 */ /* 0x002f220000300800 */
        /* <DEDUP_REMOVED lines=21> */
.L_x_3883:
[----:B---3--:R-:W3:Y:S04]  /*38730*/  LDL R0, [R1+0x430] ;  /* 0x0004300001007983 */ /* 0x008ee80000100800 */
[----:B--2---:R-:W2:Y:S01]  /*38740*/  LDL R2, [R1+0x46c] ;  /* 0x00046c0001027983 */ /* 0x004ea20000100800 */
[----:B------:R-:W-:Y:S05]  /*38750*/  WARPSYNC.ALL ;  /* 0x0000000000007948 */ /* 0x000fea0003800000 */
[----:B------:R-:W-:Y:S01]  /*38760*/  ULDC.64 UR4, c[0x0][0xaf8] ;  /* 0x0002be0000047ab9 */ /* 0x000fe20000000a00 */
[----:B------:R-:W-:Y:S01]  /*38770*/  BSSY B6, `(.L_x_3888) ;  /* 0x0000020000067945 */ /* 0x000fe20003800000 */
[----:B------:R-:W-:Y:S01]  /*38780*/  BAR.SYNC.DEFER_BLOCKING 0x8, 0x100 ;  /* 0x0204000000007b1d */ /* 0x000fe20000010000 */
[----:B------:R-:W-:-:S04]  /*38790*/  ISETP.NE.U32.AND P0, PT, RZ, UR4, PT ;  /* 0x00000004ff007c0c */ /* 0x000fc8000bf05070 */
[----:B------:R-:W-:Y:S01]  /*387a0*/  ISETP.NE.AND.EX P0, PT, RZ, UR5, PT, P0 ;  /* 0x00000005ff007c0c */ /* 0x000fe2000bf05300 */
[----:B---3--:R-:W-:Y:S01]  /*387b0*/  VIADD R0, R0, 0x20400 ;  /* 0x0002040000007836 */ /* 0x008fe20000000000 */
[----:B--2---:R-:W-:-:S04]  /*387c0*/  SHF.R.S32.HI R3, RZ, 0x1f, R2 ;  /* 0x0000001fff037819 */ /* 0x004fc80000011402 */
[----:B------:R-:W-:Y:S02]  /*387d0*/  LOP3.LUT P1, RZ, R0, 0x3ff, RZ, 0xc0, !PT ;  /* 0x000003ff00ff7812 */ /* 0x000fe4000782c0ff */
[----:B------:R-:W-:Y:S01]  /*387e0*/  SHF.R.S32.HI R0, RZ, 0x1f, R19 ;  /* 0x0000001fff007819 */ /* 0x000fe20000011413 */
[----:B------:R-:W-:Y:S01]  /*387f0*/  STL [R1+0x480], R3 ;  /* 0x0004800301007387 */ /* 0x000fe20000100800 */
[----:B------:R-:W-:Y:S02]  /*38800*/  SHF.R.S32.HI R2, RZ, 0x1f, R18 ;  /* 0x0000001fff027819 */ /* 0x000fe40000011412 */
[----:B------:R-:W-:-:S03]  /*38810*/  SEL R0, R0, RZ, !P0 ;  /* 0x000000ff00007207 */ /* 0x000fc60004000000 */
[----:B------:R-:W-:Y:S04]  /*38820*/  STL [R1+0x488], R2 ;  /* 0x0004880201007387 */ /* 0x000fe80000100800 */
[----:B------:R2:W-:Y:S02]  /*38830*/  STL [R1+0x48c], R0 ;  /* 0x00048c0001007387 */ /* 0x0005e40000100800 */
[----:B--2---:R-:W-:-:S05]  /*38840*/  SEL R0, R19, RZ, !P0 ;  /* 0x000000ff13007207 */ /* 0x004fca0004000000 */
[----:B------:R2:W-:Y:S01]  /*38850*/  STL [R1+0x474], R0 ;  /* 0x0004740001007387 */ /* 0x0005e20000100800 */
        /* <DEDUP_REMOVED lines=9> */
[----:B-1----:R-:W-:-:S02]  /*388f0*/  IMAD.U32 R7, RZ, RZ, UR7 ;  /* 0x00000007ff077e24 */ /* 0x002fc4000f8e00ff */
[----:B------:R-:W-:Y:S02]  /*38900*/  IMAD.U32 R10, RZ, RZ, UR8 ;  /* 0x00000008ff0a7e24 */ /* 0x000fe4000f8e00ff */
[----:B0-----:R-:W-:Y:S02]  /*38910*/  IMAD.U32 R11, RZ, RZ, UR9 ;  /* 0x00000009ff0b7e24 */ /* 0x001fe4000f8e00ff */
[----:B------:R-:W-:Y:S02]  /*38920*/  IMAD.MOV.U32 R8, RZ, RZ, 0x70 ;  /* 0x00000070ff087424 */ /* 0x000fe400078e00ff */
[----:B------:R-:W-:Y:S02]  /*38930*/  IMAD.MOV.U32 R12, RZ, RZ, 0x1 ;  /* 0x00000001ff0c7424 */ /* 0x000fe400078e00ff */
[----:B------:R-:W-:-:S07]  /*38940*/  IMAD.MOV.U32 R13, RZ, RZ, RZ ;  /* 0x000000ffff0d7224 */ /* 0x000fce00078e00ff */
[----:B------:R-:W-:-:S07]  /*38950*/  LEPC R20, `(.L_x_3889) ;  /* 0x000000001014794e */ /* 0x000fce0000000000 */
[----:B--23--:R-:W-:Y:S05]  /*38960*/  CALL.ABS.NOINC R2 ;  /* 0x0000000002007343 */ /* 0x00cfea0003c00000 */
.L_x_3889:
[----:B------:R-:W-:Y:S05]  /*38970*/  BSYNC B6 ;  /* 0x0000000000067941 */ /* 0x000fea0003800000 */
.L_x_3888:
[----:B0-----:R-:W3:Y:S01]  /*38980*/  LDL R11, [R1+0x45c] ;  /* 0x00045c00010b7983 */ /* 0x001ee20000100800 */
[----:B-1----:R-:W0:Y:S01]  /*38990*/  LDC R7, c[0x0][0x448] ;  /* 0x00011200ff077b82 */ /* 0x002e220000000800 */
[----:B------:R-:W-:Y:S01]  /*389a0*/  ULDC.64 UR4, c[0x0][0x298] ;  /* 0x0000a60000047ab9 */ /* 0x000fe20000000a00 */
[----:B------:R-:W-:Y:S01]  /*389b0*/  ULDC.64 UR6, c[0x0][0x280] ;  /* 0x0000a00000067ab9 */ /* 0x000fe20000000a00 */
[----:B------:R-:W4:Y:S04]  /*389c0*/  LDL R4, [R1+0x480] ;  /* 0x0004800001047983 */ /* 0x000f280000100800 */
[----:B------:R-:W4:Y:S04]  /*389d0*/  LDL R10, [R1+0x46c] ;  /* 0x00046c00010a7983 */ /* 0x000f280000100800 */
[----:B------:R-:W4:Y:S01]  /*389e0*/  LDL R9, [R1+0x488] ;  /* 0x0004880001097983 */ /* 0x000f220000100800 */
[----:B------:R-:W1:Y:S01]  /*389f0*/  S2R R2, SR_TID.X ;  /* 0x0000000000027919 */ /* 0x000e620000002100 */
[----:B--2---:R-:W2:Y:S02]  /*38a00*/  S2R R0, SR_TID.X ;  /* 0x0000000000007919 */ /* 0x004ea40000002100 */
[----:B------:R-:W4:Y:S01]  /*38a10*/  LDL R8, [R1+0x48c] ;  /* 0x00048c0001087983 */ /* 0x000f220000100800 */
[----:B0-----:R-:W-:-:S03]  /*38a20*/  ISETP.NE.AND P0, PT, R7, 0x1, PT ;  /* 0x000000010700780c */ /* 0x001fc60003f05270 */
[----:B------:R-:W4:Y:S10]  /*38a30*/  LDL R6, [R1+0x474] ;  /* 0x0004740001067983 */ /* 0x000f340000100800 */
[----:B------:R-:W0:Y:S01]  /*38a40*/  @P0 LDC R3, c[0x0][0x450] ;  /* 0x00011400ff030b82 */ /* 0x000e220000000800 */
[----:B-1----:R-:W-:-:S04]  /*38a50*/  LOP3.LUT R2, R2, 0x7f, RZ, 0xc0, !PT ;  /* 0x0000007f02027812 */ /* 0x002fc800078ec0ff */
[----:B------:R-:W-:Y:S01]  /*38a60*/  SHF.R.U32.HI R2, RZ, 0x3, R2 ;  /* 0x00000003ff027819 */ /* 0x000fe20000011602 */
[----:B--2---:R-:W-:-:S05]  /*38a70*/  IMAD.SHL.U32 R0, R0, 0x10, RZ ;  /* 0x0000001000007824 */ /* 0x004fca00078e00ff */
[----:B------:R-:W-:Y:S02]  /*38a80*/  LOP3.LUT R0, R2, 0x70, R0, 0xf8, !PT ;  /* 0x0000007002007812 */ /* 0x000fe400078ef800 */
[----:B------:R-:W1:Y:S03]  /*38a90*/  @P0 LDC R2, c[0x0][0x44c] ;  /* 0x00011300ff020b82 */ /* 0x000e660000000800 */
[----:B---3--:R-:W-:-:S04]  /*38aa0*/  IMAD.IADD R5, R0, 0x1, R11 ;  /* 0x0000000100057824 */ /* 0x008fc800078e020b */
[----:B-1----:R-:W-:-:S04]  /*38ab0*/  @P0 IMAD.HI.U32 R2, R5, R2, RZ ;  /* 0x0000000205020227 */ /* 0x002fc800078e00ff */
[----:B------:R-:W-:Y:S01]  /*38ac0*/  IMAD.MOV.U32 R0, RZ, RZ, R5 ;  /* 0x000000ffff007224 */ /* 0x000fe200078e0005 */
[----:B0-----:R-:W-:Y:S01]  /*38ad0*/  @P0 SHF.R.U32.HI R0, RZ, R3, R2 ;  /* 0x00000003ff000219 */ /* 0x001fe20000011602 */
[----:B----4-:R-:W-:-:S04]  /*38ae0*/  IMAD R2, R4, UR4, RZ ;  /* 0x0000000404027c24 */ /* 0x010fc8000f8e02ff */
        /* <DEDUP_REMOVED lines=78> */
.L_x_4058:
        /* <DEDUP_REMOVED lines=13> */
.L_x_3891:
        /* <DEDUP_REMOVED lines=38> */
.L_x_3893:
[----:B------:R-:W-:Y:S05]  /*39300*/  BSYNC B6 ;  /* 0x0000000000067941 */ /* 0x000fea0003800000 */
.L_x_3892:
        /* <DEDUP_REMOVED lines=188> */
.L_x_4068:
        /* <DEDUP_REMOVED lines=31> */
.L_x_3896:
[----:B------:R-:W-:Y:S05]  /*3a0c0*/  BSYNC B0 ;  /* 0x0000000000007941 */ /* 0x000fea0003800000 */
.L_x_3895:
[----:B--2---:R2:W5:Y:S01]  /*3a0d0*/  LDL R0, [R1+0x430] ;  /* 0x0004300001007983 */ /* 0x0045620000100800 */
[----:B------:R-:W-:Y:S01]  /*3a0e0*/  PLOP3.LUT P0, PT, PT, PT, PT, 0x80, 0x0 ;  /* 0x000000000000781c */ /* 0x000fe20003f0f070 */
[----:B------:R-:W-:-:S12]  /*3a0f0*/  NOP ;  /* 0x0000000000007918 */ /* 0x000fd80000000000 */
.L_x_3897:
        /* <DEDUP_REMOVED lines=19> */
.L_x_4069:
[----:B------:R-:W-:Y:S05]  /*3a230*/  BSYNC B0 ;  /* 0x0000000000007941 */ /* 0x000fea0003800000 */
.L_x_3898:
        /* <DEDUP_REMOVED lines=16> */
.L_x_4070:
[----:B------:R-:W-:Y:S05]  /*3a340*/  BSYNC B1 ;  /* 0x0000000000017941 */ /* 0x000fea0003800000 */
.L_x_3902:
        /* <DEDUP_REMOVED lines=9> */
.L_x_3905:
[----:B------:R-:W-:Y:S05]  /*3a3e0*/  BSYNC B1 ;  /* 0x0000000000017941 */ /* 0x000fea0003800000 */
.L_x_3904:
        /* <DEDUP_REMOVED lines=14> */
.L_x_3906:
        /* <DEDUP_REMOVED lines=15> */
.L_x_3907:
        /* <DEDUP_REMOVED lines=15> */
.L_x_3908:
        /* <DEDUP_REMOVED lines=15> */
.L_x_3909:
        /* <DEDUP_REMOVED lines=15> */
.L_x_3910:
        /* <DEDUP_REMOVED lines=15> */
.L_x_3911:
        /* <DEDUP_REMOVED lines=15> */
.L_x_3912:
        /* <DEDUP_REMOVED lines=15> */
.L_x_3913:
        /* <DEDUP_REMOVED lines=10> */
.L_x_3901:
[----:B------:R-:W-:Y:S05]  /*3ac00*/  BSYNC B0 ;  /* 0x0000000000007941 */ /* 0x000fea0003800000 */
.L_x_3900:
        /* <DEDUP_REMOVED lines=50> */
.L_x_3920:
[----:B------:R-:W3:Y:S01]  /*3af30*/  LDL R2, [R1+0x430] ;  /* 0x0004300001027983 */ /* 0x000ee20000100800 */
[----:B0-----:R-:W-:Y:S01]  /*3af40*/  SHF.L.U32 R5, R7, 0x1f, RZ ;  /* 0x0000001f07057819 */ /* 0x001fe200000006ff */
[----:B------:R-:W0:Y:S01]  /*3af50*/  S2R R3, SR_TID.X ;  /* 0x0000000000037919 */ /* 0x000e220000002100 */
[----:B------:R-:W-:Y:S01]  /*3af60*/  BSSY B3, `(.L_x_3921) ;  /* 0x0000006000037945 */ /* 0x000fe20003800000 */
[----:B0-----:R-:W-:-:S04]  /*3af70*/  LOP3.LUT R3, R3, 0x7f, RZ, 0xc0, !PT ;  /* 0x0000007f03037812 */ /* 0x001fc800078ec0ff */
[----:B------:R-:W-:Y:S01]  /*3af80*/  ISETP.NE.AND P1, PT, R3, RZ, PT ;  /* 0x000000ff0300720c */ /* 0x000fe20003f25270 */
[----:B---3--:R-:W-:-:S04]  /*3af90*/  IMAD R2, R8, 0x8, R2 ;  /* 0x0000000808027824 */ /* 0x008fc800078e0202 */
[----:B------:R-:W0:Y:S02]  /*3afa0*/  SYNCS.PHASECHK.TRANS64.TRYWAIT P0, [R2+URZ+0x38840], R5 ;  /* 0x03884005020075a7 */ /* 0x000e24000800017f */
[----:B0-----:R-:W-:Y:S06]  /*3afb0*/  @!P0 BRA `(.L_x_3922) ;  /* 0x0000005c00308947 */ /* 0x001fec0003800000 */
.L_x_4071:
[----:B------:R-:W-:Y:S05]  /*3afc0*/  BSYNC B3 ;  /* 0x0000000000037941 */ /* 0x000fea0003800000 */
.L_x_3921:
        /* <DEDUP_REMOVED lines=9> */
.L_x_3924:
[----:B------:R-:W-:Y:S05]  /*3b060*/  BSYNC B3 ;  /* 0x0000000000037941 */ /* 0x000fea0003800000 */
.L_x_3923:
        /* <DEDUP_REMOVED lines=14> */
.L_x_3925:
        /* <DEDUP_REMOVED lines=13> */
.L_x_4072:
[----:B------:R-:W-:Y:S05]  /*3b220*/  BSYNC B3 ;  /* 0x0000000000037941 */ /* 0x000fea0003800000 */
.L_x_3926:
        /* <DEDUP_REMOVED lines=11> */
.L_x_3929:
[----:B------:R-:W-:Y:S05]  /*3b2e0*/  BSYNC B3 ;  /* 0x0000000000037941 */ /* 0x000fea0003800000 */
.L_x_3928:
        /* <DEDUP_REMOVED lines=11> */
.L_x_3930:
        /* <DEDUP_REMOVED lines=15> */
.L_x_3931:
        /* <DEDUP_REMOVED lines=15> */
.L_x_3932:
        /* <DEDUP_REMOVED lines=15> */
.L_x_3933:
        /* <DEDUP_REMOVED lines=15> */
.L_x_3934:
        /* <DEDUP_REMOVED lines=15> */
.L_x_3935:
        /* <DEDUP_REMOVED lines=15> */
.L_x_3936:
        /* <DEDUP_REMOVED lines=15> */
.L_x_3937:
        /* <DEDUP_REMOVED lines=10> */
.L_x_3919:
[----:B------:R-:W-:Y:S05]  /*3bad0*/  BSYNC B1 ;  /* 0x0000000000017941 */ /* 0x000fea0003800000 */
.L_x_3918:
[----:B------:R-:W3:Y:S02]  /*3bae0*/  LDL R4, [R1+0x460] ;  /* 0x0004600001047983 */ /* 0x000ee40000100800 */
[----:B---3--:R-:W-:-:S07]  /*3baf0*/  VIADD R0, R4, 0xfffffffd ;  /* 0xfffffffd04007836 */ /* 0x008fce0000000000 */
.L_x_3917:
[----:B------:R-:W-:Y:S05]  /*3bb00*/  BSYNC B2 ;  /* 0x0000000000027941 */ /* 0x000fea0003800000 */
.L_x_3916:
[----:B------:R-:W3:Y:S01]  /*3bb10*/  LDL.LU R2, [R1+0x460] ;  /* 0x0004600001027983 */ /* 0x000ee20000300800 */
[----:B------:R-:W-:Y:S01]  /*3bb20*/  VIADD R6, R6, 0xfffffffe ;  /* 0xfffffffe06067836 */ /* 0x000fe20000000000 */
[----:B---3--:R-:W-:-:S04]  /*3bb30*/  LOP3.LUT R2, RZ, R2, RZ, 0x33, !PT ;  /* 0x00000002ff027212 */ /* 0x008fc800078e33ff */
[----:B------:R-:W-:-:S13]  /*3bb40*/  ISETP.NE.AND P0, PT, R6, R2, PT ;  /* 0x000000020600720c */ /* 0x000fda0003f05270 */
[----:B------:R-:W-:Y:S05]  /*3bb50*/  @!P0 BRA `(.L_x_3915) ;  /* 0x0000001c00008947 */ /* 0x000fea0003800000 */
.L_x_3978:
        /* <DEDUP_REMOVED lines=36> */
.L_x_3940:
        /* <DEDUP_REMOVED lines=9> */
.L_x_4073:
[----:B------:R-:W-:Y:S05]  /*3be30*/  BSYNC B2 ;  /* 0x0000000000027941 */ /* 0x000fea0003800000 */
.L_x_3941:
        /* <DEDUP_REMOVED lines=9> */
.L_x_3944:
[----:B------:R-:W-:Y:S05]  /*3bed0*/  BSYNC B2 ;  /* 0x0000000000027941 */ /* 0x000fea0003800000 */
.L_x_3943:
        /* <DEDUP_REMOVED lines=13> */
.L_x_3945:
        /* <DEDUP_REMOVED lines=13> */
.L_x_4074:
[----:B------:R-:W-:Y:S05]  /*3c080*/  BSYNC B2 ;  /* 0x0000000000027941 */ /* 0x000fea0003800000 */
.L_x_3946:
        /* <DEDUP_REMOVED lines=11> */
.L_x_3949:
[----:B------:R-:W-:Y:S05]  /*3c140*/  BSYNC B2 ;  /* 0x0000000000027941 */ /* 0x000fea0003800000 */
.L_x_3948:
        /* <DEDUP_REMOVED lines=10> */
.L_x_3950:
        /* <DEDUP_REMOVED lines=15> */
.L_x_3951:
        /* <DEDUP_REMOVED lines=15> */
.L_x_3952:
        /* <DEDUP_REMOVED lines=15> */
.L_x_3953:
        /* <DEDUP_REMOVED lines=15> */
.L_x_3954:
        /* <DEDUP_REMOVED lines=15> */
.L_x_3955:
        /* <DEDUP_REMOVED lines=15> */
.L_x_3956:
        /* <DEDUP_REMOVED lines=15> */
.L_x_3957:
        /* <DEDUP_REMOVED lines=10> */
.L_x_3939:
[----:B------:R-:W-:Y:S05]  /*3c920*/  BSYNC B1 ;  /* 0x0000000000017941 */ /* 0x000fea0003800000 */
.L_x_3938:
[----:B------:R-:W3:Y:S01]  /*3c930*/  LDL R5, [R1+0x44c] ;  /* 0x00044c0001057983 */ /* 0x000ee20000100800 */
[----:B------:R-:W-:Y:S01]  /*3c940*/  VIADD R7, R7, 0x1 ;  /* 0x0000000107077836 */ /* 0x000fe20000000000 */
[----:B------:R-:W-:Y:S04]  /*3c950*/  BSSY B1, `(.L_x_3958) ;  /* 0x00000dc000017945 */ /* 0x000fe80003800000 */
[----:B------:R-:W-:-:S04]  /*3c960*/  ISETP.NE.AND P0, PT, R7, 0x2, PT ;  /* 0x000000020700780c */ /* 0x000fc80003f05270 */
[----:B------:R-:W-:Y:S02]  /*3c970*/  SEL R2, RZ, 0x1, P0 ;  /* 0x00000001ff027807 */ /* 0x000fe40000000000 */
[----:B------:R-:W-:Y:S02]  /*3c980*/  SEL R9, R7, RZ, P0 ;  /* 0x000000ff07097207 */ /* 0x000fe40000000000 */
[----:B------:R-:W-:Y:S01]  /*3c990*/  LOP3.LUT R8, R6, R2, RZ, 0x3c, !PT ;  /* 0x0000000206087212 */ /* 0x000fe200078e3cff */
[----:B------:R-:W-:Y:S02]  /*3c9a0*/  VIADD R6, R0, 0xffffffff ;  /* 0xffffffff00067836 */ /* 0x000fe40000000000 */
[----:B------:R0:W-:Y:S04]  /*3c9b0*/  STL [R1+0x434], R9 ;  /* 0x0004340901007387 */ /* 0x0001e80000100800 */
[----:B------:R0:W-:Y:S01]  /*3c9c0*/  STL [R1+0x444], R8 ;  /* 0x0004440801007387 */ /* 0x0001e20000100800 */
[----:B---3--:R-:W-:-:S13]  /*3c9d0*/  LOP3.LUT P2, RZ, R5, 0x1, RZ, 0xc0, !PT ;  /* 0x0000000105ff7812 */ /* 0x008fda000784c0ff */
[----:B0-----:R-:W-:Y:S05]  /*3c9e0*/  @!P2 BRA `(.L_x_3959) ;  /* 0x0000000c0048a947 */ /* 0x001fea0003800000 */
        /* <DEDUP_REMOVED lines=24> */
.L_x_3960:
        /* <DEDUP_REMOVED lines=9> */
.L_x_4075:
[----:B------:R-:W-:Y:S05]  /*3cc00*/  BSYNC B2 ;  /* 0x0000000000027941 */ /* 0x000fea0003800000 */
.L_x_3961:
        /* <DEDUP_REMOVED lines=9> */
.L_x_3964:
[----:B------:R-:W-:Y:S05]  /*3cca0*/  BSYNC B2 ;  /* 0x0000000000027941 */ /* 0x000fea0003800000 */
.L_x_3963:
        /* <DEDUP_REMOVED lines=14> */
.L_x_3965:
        /* <DEDUP_REMOVED lines=13> */
.L_x_4076:
[----:B------:R-:W-:Y:S05]  /*3ce60*/  BSYNC B2 ;  /* 0x0000000000027941 */ /* 0x000fea0003800000 */
.L_x_3966:
        /* <DEDUP_REMOVED lines=11> */
.L_x_3969:
[----:B------:R-:W-:Y:S05]  /*3cf20*/  BSYNC B2 ;  /* 0x0000000000027941 */ /* 0x000fea0003800000 */
.L_x_3968:
        /* <DEDUP_REMOVED lines=11> */
.L_x_3970:
        /* <DEDUP_REMOVED lines=15> */
.L_x_3971:
        /* <DEDUP_REMOVED lines=15> */
.L_x_3972:
        /* <DEDUP_REMOVED lines=15> */
.L_x_3973:
        /* <DEDUP_REMOVED lines=15> */
.L_x_3974:
        /* <DEDUP_REMOVED lines=15> */
.L_x_3975:
        /* <DEDUP_REMOVED lines=15> */
.L_x_3976:
        /* <DEDUP_REMOVED lines=15> */
.L_x_3977:
        /* <DEDUP_REMOVED lines=10> */
.L_x_3959:
[----:B------:R-:W-:Y:S05]  /*3d710*/  BSYNC B1 ;  /* 0x0000000000017941 */ /* 0x000fea0003800000 */
.L_x_3958:
[----:B------:R-:W3:Y:S01]  /*3d720*/  LDL R5, [R1+0x458] ;  /* 0x0004580001057983 */ /* 0x000ee20000100800 */
[----:B------:R-:W-:Y:S01]  /*3d730*/  VIADD R0, R0, 0xfffffffe ;  /* 0xfffffffe00007836 */ /* 0x000fe20000000000 */
[----:B---3--:R-:W-:-:S13]  /*3d740*/  ISETP.GT.AND P0, PT, R6, R5, PT ;  /* 0x000000050600720c */ /* 0x008fda0003f04270 */
[----:B------:R-:W-:Y:S05]  /*3d750*/  @P0 BRA `(.L_x_3978) ;  /* 0xffffffe400000947 */ /* 0x000fea000383ffff */
.L_x_3915:
[----:B------:R-:W-:Y:S05]  /*3d760*/  BSYNC B0 ;  /* 0x0000000000007941 */ /* 0x000fea0003800000 */
.L_x_3914:
[----:B------:R-:W3:Y:S04]  /*3d770*/  LDL.LU R4, [R1+0x434] ;  /* 0x0004340001047983 */ /* 0x000ee80000300800 */
[----:B------:R-:W4:Y:S01]  /*3d780*/  LDL.LU R3, [R1+0x444] ;  /* 0x0004440001037983 */ /* 0x000f220000300800 */
[----:B------:R-:W0:Y:S01]  /*3d790*/  S2R R2, SR_TID.X ;  /* 0x0000000000027919 */ /* 0x000e220000002100 */
[----:B------:R-:W-:Y:S01]  /*3d7a0*/  BSSY B0, `(.L_x_3979) ;  /* 0x0000015000007945 */ /* 0x000fe20003800000 */
[----:B0-----:R-:W-:-:S04]  /*3d7b0*/  LOP3.LUT R2, R2, 0x7f, RZ, 0xc0, !PT ;  /* 0x0000007f02027812 */ /* 0x001fc800078ec0ff */
[----:B------:R-:W-:Y:S01]  /*3d7c0*/  ISETP.NE.AND P1, PT, R2, RZ, PT ;  /* 0x000000ff0200720c */ /* 0x000fe20003f25270 */
[----:B---3--:R-:W-:-:S05]  /*3d7d0*/  VIADD R0, R4, 0x1 ;  /* 0x0000000104007836 */ /* 0x008fca0000000000 */
[----:B------:R-:W-:-:S04]  /*3d7e0*/  ISETP.NE.AND P0, PT, R0, 0x2, PT ;  /* 0x000000020000780c */ /* 0x000fc80003f05270 */
[----:B------:R-:W-:-:S04]  /*3d7f0*/  SEL R2, RZ, 0x1, P0 ;  /* 0x00000001ff027807 */ /* 0x000fc80000000000 */
[----:B----4-:R-:W-:-:S05]  /*3d800*/  LOP3.LUT R3, R3, R2, RZ, 0x3c, !PT ;  /* 0x0000000203037212 */ /* 0x010fca00078e3cff */
[----:B------:R0:W-:Y:S01]  /*3d810*/  STL [R1+0x444], R3 ;  /* 0x0004440301007387 */ /* 0x0001e20000100800 */
[----:B------:R-:W-:Y:S05]  /*3d820*/  @P1 BRA `(.L_x_3980) ;  /* 0x0000000000301947 */ /* 0x000fea0003800000 */
[----:B0-----:R-:W0:Y:S01]  /*3d830*/  S2R R3, SR_LANEID ;  /* 0x0000000000037919 */ /* 0x001e220000000000 */
[----:B------:R-:W-:Y:S01]  /*3d840*/  VOTEU.ANY UR4, UPT, PT ;  /* 0x0000000000047886 */ /* 0x000fe200038e0100 */
[----:B------:R-:W1:Y:S01]  /*3d850*/  LDC.64 R4, c[0x0][0xd60] ;  /* 0x00035800ff047b82 */ /* 0x000e620000000a00 */
[----:B------:R-:W0:Y:S02]  /*3d860*/  FLO.U32 R2, UR4 ;  /* 0x0000000400027d00 */ /* 0x000e2400080e0000 */
[----:B0-----:R-:W-:-:S06]  /*3d870*/  ISETP.EQ.U32.AND P1, PT, R2, R3, PT ;  /* 0x000000030200720c */ /* 0x001fcc0003f22070 */
[----:B------:R-:W1:Y:S07]  /*3d880*/  POPC R3, UR4 ;  /* 0x0000000400037d09 */ /* 0x000e6e0008000000 */
[----:B-1----:R-:W3:Y:S04]  /*3d890*/  @P1 ATOMG.E.ADD.STRONG.GPU PT, R3, desc[UR44][R4.64], R3 ;  /* 0x00000003040319a8 */ /* 0x002ee800081ee1ec */
[----:B---3--:R0:W1:Y:S02]  /*3d8a0*/  SHFL.IDX PT, R3, R3, R2, 0x1f ;  /* 0x00001f0203037589 */ /* 0x00806400000e0000 */
[----:B0-----:R-:W0:Y:S02]  /*3d8b0*/  S2R R2, SR_LTMASK ;  /* 0x0000000000027919 */ /* 0x001e240000003900 */
[----:B0-----:R-:W-:-:S06]  /*3d8c0*/  LOP3.LUT R2, R2, UR4, RZ, 0xc0, !PT ;  /* 0x0000000402027c12 */ /* 0x001fcc000f8ec0ff */
[----:B------:R-:W1:Y:S02]  /*3d8d0*/  POPC R2, R2 ;  /* 0x0000000200027309 */ /* 0x000e640000000000 */
[----:B-1----:R-:W-:-:S07]  /*3d8e0*/  IADD3 R16, R3, UR39, R2 ;  /* 0x0000002703107c10 */ /* 0x002fce000fffe002 */
.L_x_3980:
[----:B------:R-:W-:Y:S05]  /*3d8f0*/  BSYNC B0 ;  /* 0x0000000000007941 */ /* 0x000fea0003800000 */
.L_x_3979:
[----:B------:R-:W-:-:S05]  /*3d900*/  SEL R0, R0, RZ, P0 ;  /* 0x000000ff00007207 */ /* 0x000fca0000000000 */
[----:B------:R1:W-:Y:S02]  /*3d910*/  STL [R1+0x434], R0 ;  /* 0x0004340001007387 */ /* 0x0003e40000100800 */
.L_x_3876:
[----:B------:R-:W-:Y:S05]  /*3d920*/  BSYNC B7 ;  /* 0x0000000000077941 */ /* 0x000fea0003800000 */
.L_x_3874:
[----:B-1----:R-:W3:Y:S02]  /*3d930*/  LDL R0, [R1+0x44c] ;  /* 0x00044c0001007983 */ /* 0x002ee40000100800 */
[----:B---3--:R-:W-:-:S13]  /*3d940*/  LOP3.LUT P0, RZ, R0, 0x40, RZ, 0xc0, !PT ;  /* 0x0000004000ff7812 */ /* 0x008fda000780c0ff */
[----:B------:R-:W-:Y:S05]  /*3d950*/  @!P0 BRA `(.L_x_3981) ;  /* 0x0000000000288947 */ /* 0x000fea0003800000 */
[----:B------:R-:W-:Y:S05]  /*3d960*/  WARPSYNC.ALL ;  /* 0x0000000000007948 */ /* 0x000fea0003800000 */
[----:B------:R-:W1:Y:S08]  /*3d970*/  S2UR UR5, SR_CgaCtaId ;  /* 0x00000000000579c3 */ /* 0x000e700000008800 */
[----:B------:R-:W-:Y:S06]  /*3d980*/  BAR.SYNC.DEFER_BLOCKING 0x5, 0x180 ;  /* 0x0146000000007b1d */ /* 0x000fec0000010000 */
[----:B------:R-:W-:-:S02]  /*3d990*/  UMOV UR4, 0x400 ;  /* 0x0000040000047882 */ /* 0x000fc40000000000 */
[----:B-1----:R-:W-:-:S06]  /*3d9a0*/  ULEA UR4, UR5, UR4, 0x18 ;  /* 0x0000000405047291 */ /* 0x002fcc000f8ec03f */
[----:B------:R-:W-:-:S05]  /*3d9b0*/  IMAD.U32 R0, RZ, RZ, UR4 ;  /* 0x00000004ff007e24 */ /* 0x000fca000f8e00ff */
[----:B------:R1:W3:Y:S04]  /*3d9c0*/  LDS.128 R16, [R0+0x388d0] ;  /* 0x0388d00000107984 */ /* 0x0002e80000000c00 */
[----:B------:R1:W-:Y:S01]  /*3d9d0*/  STL [R1+0x430], R0 ;  /* 0x0004300001007387 */ /* 0x0003e20000100800 */
[----:B------:R-:W-:Y:S06]  /*3d9e0*/  BAR.ARV 0x4, 0x180 ;  /* 0x0106000000007b1d */ /* 0x000fec0000002000 */
[----:B------:R-:W-:Y:S05]  /*3d9f0*/  BRA `(.L_x_3982) ;  /* 0x0000000800d87947 */ /* 0x000fea0003800000 */
.L_x_3981:
[----:B------:R-:W1:Y:S01]  /*3da00*/  S2R R0, SR_TID.X ;  /* 0x0000000000007919 */ /* 0x000e620000002100 */
[----:B------:R-:W-:Y:S01]  /*3da10*/  UMOV UR4, 0xffffffff ;  /* 0xffffffff00047882 */ /* 0x000fe20000000000 */
[----:B-1----:R-:W-:-:S04]  /*3da20*/  LOP3.LUT R6, R0, 0x1f, RZ, 0xc0, !PT ;  /* 0x0000001f00067812 */ /* 0x002fc800078ec0ff */
[----:B------:R-:W-:Y:S01]  /*3da30*/  ISETP.NE.AND P0, PT, R6, 0x1f, PT ;  /* 0x0000001f0600780c */ /* 0x000fe20003f05270 */
[----:B------:R-:W-:-:S12]  /*3da40*/  BRA.DIV UR4, `(.L_x_3983) ;  /* 0x0000003604047947 */ /* 0x000fd8000b800000 */
[----:B------:R-:W-:Y:S01]  /*3da50*/  IMAD.IADD R0, R19, 0x1, R6 ;  /* 0x0000000113007824 */ /* 0x000fe200078e0206 */
[----:B------:R-:W-:-:S04]  /*3da60*/  ULDC UR4, c[0x0][0xd3c] ;  /* 0x00034f0000047ab9 */ /* 0x000fc80000000800 */
[----:B------:R-:W-:-:S13]  /*3da70*/  ISETP.GE.OR P1, PT, R0, UR4, !P0 ;  /* 0x0000000400007c0c */ /* 0x000fda000c726670 */
[----:B0-----:R-:W0:Y:S02]  /*3da80*/  @!P1 LDC.64 R2, c[0x0][0xd80] ;  /* 0x00036000ff029b82 */ /* 0x001e240000000a00 */
        /* <DEDUP_REMOVED lines=27> */
.L_x_4086:
[----:B------:R-:W-:Y:S02]  /*3dc40*/  ULDC UR4, c[0x0][0xd38] ;  /* 0x00034e0000047ab9 */ /* 0x000fe40000000800 */
[----:B------:R-:W-:-:S04]  /*3dc50*/  IMAD.U32 R4, RZ, RZ, UR4 ;  /* 0x00000004ff047e24 */ /* 0x000fc8000f8e00ff */
[----:B-1----:R-:W-:-:S04]  /*3dc60*/  IMAD R16, R16, R4, RZ ;  /* 0x0000000410107224 */ /* 0x002fc800078e02ff */
[----:B------:R-:W-:-:S05]  /*3dc70*/  IMAD.IADD R5, R5, 0x1, R16 ;  /* 0x0000000105057824 */ /* 0x000fca00078e0210 */
[----:B------:R-:W-:-:S13]  /*3dc80*/  ISETP.GT.AND P6, PT, R5, R0, PT ;  /* 0x000000000500720c */ /* 0x000fda0003fc4270 */
[----:B------:R-:W-:Y:S05]  /*3dc90*/  @P6 BRA `(.L_x_3984) ;  /* 0x00000000009c6947 */ /* 0x000fea0003800000 */
.L_x_3989:
[----:B0-----:R-:W0:Y:S01]  /*3dca0*/  LDC R2, c[0x0][0xd3c] ;  /* 0x00034f00ff027b82 */ /* 0x001e220000000800 */
[----:B------:R-:W-:-:S05]  /*3dcb0*/  VIADD R19, R19, 0x1f ;  /* 0x0000001f13137836 */ /* 0x000fca0000000000 */
[----:B0-----:R-:W-:-:S13]  /*3dcc0*/  ISETP.GE.AND P6, PT, R19, R2, PT ;  /* 0x000000021300720c */ /* 0x001fda0003fc6270 */
[----:B------:R-:W-:Y:S05]  /*3dcd0*/  @P6 BRA `(.L_x_3985) ;  /* 0x0000000400d46947 */ /* 0x000fea0003800000 */
[----:B------:R-:W0:Y:S01]  /*3dce0*/  S2R R3, SR_TID.X ;  /* 0x0000000000037919 */ /* 0x000e220000002100 */
[----:B------:R-:W-:Y:S01]  /*3dcf0*/  BSSY B0, `(.L_x_3986) ;  /* 0x0000009000007945 */ /* 0x000fe20003800000 */
[----:B0-----:R-:W-:-:S05]  /*3dd00*/  LOP3.LUT R3, R3, 0x1f, RZ, 0xc0, !PT ;  /* 0x0000001f03037812 */ /* 0x001fca00078ec0ff */
[----:B------:R-:W-:Y:S02]  /*3dd10*/  IMAD.IADD R4, R19, 0x1, R3 ;  /* 0x0000000113047824 */ /* 0x000fe400078e0203 */
[----:B------:R-:W-:-:S03]  /*3dd20*/  IMAD.MOV.U32 R3, RZ, RZ, RZ ;  /* 0x000000ffff037224 */ /* 0x000fc600078e00ff */
[----:B------:R-:W-:-:S13]  /*3dd30*/  ISETP.GE.OR P6, PT, R4, R2, !P0 ;  /* 0x000000020400720c */ /* 0x000fda00047c6670 */
[----:B------:R-:W-:Y:S05]  /*3dd40*/  @P6 BRA `(.L_x_3987) ;  /* 0x00000000000c6947 */ /* 0x000fea0003800000 */
[----:B------:R-:W0:Y:S02]  /*3dd50*/  LDC.64 R2, c[0x0][0xd80] ;  /* 0x00036000ff027b82 */ /* 0x000e240000000a00 */
[----:B0-----:R-:W-:-:S06]  /*3dd60*/  IMAD.WIDE R2, R4, 0x4, R2 ;  /* 0x0000000404027825 */ /* 0x001fcc00078e0202 */
[----:B------:R0:W5:Y:S02]  /*3dd70*/  LDG.E R3, desc[UR44][R2.64] ;  /* 0x0000002c02037981 */ /* 0x000164000c1e1900 */
.L_x_3987:
[----:B------:R-:W-:Y:S05]  /*3dd80*/  BSYNC B0 ;  /* 0x0000000000007941 */ /* 0x000fea0003800000 */
.L_x_3986:
        /* <DEDUP_REMOVED lines=18> */
.L_x_4094:
[----:B------:R-:W-:Y:S02]  /*3deb0*/  ULDC UR4, c[0x0][0xd38] ;  /* 0x00034e0000047ab9 */ /* 0x000fe40000000800 */
[----:B------:R-:W-:-:S04]  /*3dec0*/  IMAD.U32 R4, RZ, RZ, UR4 ;  /* 0x00000004ff047e24 */ /* 0x000fc8000f8e00ff */
[----:B-1----:R-:W-:-:S04]  /*3ded0*/  IMAD R16, R16, R4, RZ ;  /* 0x0000000410107224 */ /* 0x002fc800078e02ff */
[----:B------:R-:W-:-:S05]  /*3dee0*/  IMAD.IADD R5, R16, 0x1, R5 ;  /* 0x0000000110057824 */ /* 0x000fca00078e0205 */
[----:B------:R-:W-:-:S13]  /*3def0*/  ISETP.GT.AND P6, PT, R5, R0, PT ;  /* 0x000000000500720c */ /* 0x000fda0003fc4270 */
[----:B------:R-:W-:Y:S05]  /*3df00*/  @!P6 BRA `(.L_x_3989) ;  /* 0xfffffffc0064e947 */ /* 0x000fea000383ffff */
.L_x_3984:
        /* <DEDUP_REMOVED lines=8> */
.L_x_4098:
[----:B------:R-:W-:Y:S01]  /*3df90*/  ISETP.NE.AND P0, PT, R5, RZ, PT ;  /* 0x000000ff0500720c */ /* 0x000fe20003f05270 */
[----:B------:R-:W-:-:S12]  /*3dfa0*/  IMAD.MOV.U32 R5, RZ, RZ, RZ ;  /* 0x000000ffff057224 */ /* 0x000fd800078e00ff */
[----:B------:R-:W-:Y:S05]  /*3dfb0*/  @!P0 BRA `(.L_x_3991) ;  /* 0x0000000000148947 */ /* 0x000fea0003800000 */
[----:B------:R-:W-:Y:S01]  /*3dfc0*/  UMOV UR4, 0xffffffff ;  /* 0xffffffff00047882 */ /* 0x000fe20000000000 */
[----:B------:R-:W-:Y:S02]  /*3dfd0*/  VIADD R12, R6, 0xffffffff ;  /* 0xffffffff060c7836 */ /* 0x000fe40000000000 */
[----:B------:R-:W-:Y:S05]  /*3dfe0*/  BRA.DIV UR4, `(.L_x_3992) ;  /* 0x0000003604f87947 */ /* 0x000fea000b800000 */
[----:B0-----:R0:W4:Y:S02]  /*3dff0*/  SHFL.IDX PT, R2, R2, R12, 0x1f ;  /* 0x00001f0c02027589 */ /* 0x00112400000e0000 */
.L_x_4101:
[----:B----4-:R-:W-:-:S07]  /*3e000*/  IMAD.MOV.U32 R5, RZ, RZ, R2 ;  /* 0x000000ffff057224 */ /* 0x010fce00078e0002 */
.L_x_3991:
[----:B01----:R-:W0:Y:S01]  /*3e010*/  LDC.64 R2, c[0x0][0xd90] ;  /* 0x00036400ff027b82 */ /* 0x003e220000000a00 */
[----:B------:R-:W-:-:S04]  /*3e020*/  IMAD.IADD R19, R6, 0x1, R19 ;  /* 0x0000000106137824 */ /* 0x000fc800078e0213 */
[----:B0-----:R-:W-:-:S05]  /*3e030*/  IMAD.WIDE R2, R19, 0x4, R2 ;  /* 0x0000000413027825 */ /* 0x001fca00078e0202 */
[----:B------:R-:W3:Y:S01]  /*3e040*/  LDG.E R7, desc[UR44][R2.64] ;  /* 0x0000002c02077981 */ /* 0x000ee2000c1e1900 */
[----:B------:R-:W-:-:S04]  /*3e050*/  IMAD R16, R5, R4, R16 ;  /* 0x0000000405107224 */ /* 0x000fc800078e0210 */
[----:B------:R-:W-:Y:S02]  /*3e060*/  IMAD.IADD R0, R0, 0x1, -R16 ;  /* 0x0000000100007824 */ /* 0x000fe400078e0a10 */
[----:B---3--:R-:W-:-:S05]  /*3e070*/  IMAD R6, R17, R7, RZ ;  /* 0x0000000711067224 */ /* 0x008fca00078e02ff */
        /* <DEDUP_REMOVED lines=59> */
.L_x_3985:
[----:B------:R-:W-:Y:S01]  /*3e430*/  UMOV UR4, URZ ;  /* 0x0000003f00047c82 */ /* 0x000fe20008000000 */
[----:B------:R-:W-:Y:S01]  /*3e440*/  UMOV UR5, URZ ;  /* 0x0000003f00057c82 */ /* 0x000fe20008000000 */
[----:B------:R-:W-:Y:S01]  /*3e450*/  ULDC UR6, c[0x0][0xd3c] ;  /* 0x00034f0000067ab9 */ /* 0x000fe20000000800 */
[----:B------:R-:W-:Y:S02]  /*3e460*/  IMAD.MOV.U32 R16, RZ, RZ, R0 ;  /* 0x000000ffff107224 */ /* 0x000fe400078e0000 */
[----:B------:R-:W-:Y:S02]  /*3e470*/  IMAD.U32 R17, RZ, RZ, UR4 ;  /* 0x00000004ff117e24 */ /* 0x000fe4000f8e00ff */
[----:B------:R-:W-:Y:S02]  /*3e480*/  IMAD.U32 R18, RZ, RZ, UR5 ;  /* 0x00000005ff127e24 */ /* 0x000fe4000f8e00ff */
[----:B------:R-:W-:-:S07]  /*3e490*/  IMAD.U32 R19, RZ, RZ, UR6 ;  /* 0x00000006ff137e24 */ /* 0x000fce000f8e00ff */
.L_x_3993:
[----:B------:R0:W3:Y:S01]  /*3e4a0*/  LDL R3, [R1+0x430] ;  /* 0x0004300001037983 */ /* 0x0000e20000100800 */
        /* <DEDUP_REMOVED lines=11> */
.L_x_3982:
[----:B------:R-:W-:Y:S02]  /*3e560*/  ULDC UR4, c[0x0][0xd3c] ;  /* 0x00034f0000047ab9 */ /* 0x000fe40000000800 */
[----:B---3--:R-:W-:-:S13]  /*3e570*/  ISETP.GE.AND P0, PT, R19, UR4, PT ;  /* 0x0000000413007c0c */ /* 0x008fda000bf06270 */
[----:B------:R-:W-:Y:S05]  /*3e580*/  @!P0 BRA `(.L_x_3994) ;  /* 0xffffff6c00348947 */ /* 0x000fea000383ffff */
[----:B------:R-:W-:Y:S05]  /*3e590*/  BSYNC B8 ;  /* 0x0000000000087941 */ /* 0x000fea0003800000 */
.L_x_3808:
[----:B-1----:R-:W3:Y:S01]  /*3e5a0*/  LDL.LU R0, [R1+0x498] ;  /* 0x0004980001007983 */ /* 0x002ee20000300800 */
[----:B------:R-:W-:Y:S01]  /*3e5b0*/  BSSY B0, `(.L_x_3995) ;  /* 0x000000b000007945 */ /* 0x000fe20003800000 */
[----:B------:R-:W1:Y:S01]  /*3e5c0*/  S2R R5, SR_CgaCtaId ;  /* 0x0000000000057919 */ /* 0x000e620000008800 */
[----:B---3--:R-:W-:-:S05]  /*3e5d0*/  VIADD R0, R0, 0x1 ;  /* 0x0000000100007836 */ /* 0x008fca0000000000 */
[----:B0-----:R-:W-:-:S04]  /*3e5e0*/  LEA.HI R2, R0, R0, RZ, 0x1 ;  /* 0x0000000000027211 */ /* 0x001fc800078f08ff */
[----:B------:R-:W-:-:S05]  /*3e5f0*/  LOP3.LUT R3, R2, 0xfffffffe, RZ, 0xc0, !PT ;  /* 0xfffffffe02037812 */ /* 0x000fca00078ec0ff */
[----:B------:R-:W-:Y:S01]  /*3e600*/  IMAD.IADD R3, R0, 0x1, -R3 ;  /* 0x0000000100037824 */ /* 0x000fe200078e0a03 */
[----:B------:R-:W-:-:S04]  /*3e610*/  MOV R0, 0x400 ;  /* 0x0000040000007802 */ /* 0x000fc80000000f00 */
[----:B-1----:R-:W-:Y:S02]  /*3e620*/  LEA R0, R5, R0, 0x18 ;  /* 0x0000000005007211 */ /* 0x002fe400078ec0ff */
[----:B------:R-:W-:-:S04]  /*3e630*/  SHF.L.U32 R3, R3, 0x1f, RZ ;  /* 0x0000001f03037819 */ /* 0x000fc800000006ff */
[----:B------:R-:W0:Y:S02]  /*3e640*/  SYNCS.PHASECHK.TRANS64.TRYWAIT P0, [R0+URZ+0x38820], R3 ;  /* 0x03882003000075a7 */ /* 0x000e24000800017f */
[----:B0-----:R-:W-:Y:S05]  /*3e650*/  @!P0 BRA `(.L_x_3996) ;  /* 0x0000003000848947 */ /* 0x001fea0003800000 */
.L_x_4102:
[----:B------:R-:W-:Y:S05]  /*3e660*/  BSYNC B0 ;  /* 0x0000000000007941 */ /* 0x000fea0003800000 */
.L_x_3995:
[----:B------:R-:W-:-:S03]  /*3e670*/  UMOV UR4, 0xffffffff ;  /* 0xffffffff00047882 */ /* 0x000fc60000000000 */
[----:B------:R-:W-:Y:S05]  /*3e680*/  BRA.DIV UR4, `(.L_x_3997) ;  /* 0x00000032048c7947 */ /* 0x000fea000b800000 */
[----:B------:R-:W1:Y:S02]  /*3e690*/  S2R R2, SR_TID.X ;  /* 0x0000000000027919 */ /* 0x000e640000002100 */
[----:B-1----:R-:W-:-:S04]  /*3e6a0*/  SHF.R.U32.HI R2, RZ, 0x5, R2 ;  /* 0x00000005ff027819 */ /* 0x002fc80000011602 */
[----:B------:R-:W-:-:S05]  /*3e6b0*/  LOP3.LUT R2, R2, 0x3, RZ, 0xc0, !PT ;  /* 0x0000000302027812 */ /* 0x000fca00078ec0ff */
[----:B------:R1:W3:Y:S02]  /*3e6c0*/  SHFL.IDX PT, R14, R2, RZ, 0x1f ;  /* 0x00001fff020e7589 */ /* 0x0002e400000e0000 */
.L_x_4105:
[----:B---3--:R-:W-:-:S13]  /*3e6d0*/  ISETP.NE.AND P0, PT, R14, RZ, PT ;  /* 0x000000ff0e00720c */ /* 0x008fda0003f05270 */
[----:B------:R-:W-:Y:S05]  /*3e6e0*/  @P0 BRA `(.L_x_3588) ;  /* 0x0000000000940947 */ /* 0x000fea0003800000 */
[----:B------:R-:W-:-:S03]  /*3e6f0*/  UMOV UR4, 0xffffffff ;  /* 0xffffffff00047882 */ /* 0x000fc60000000000 */
[----:B------:R-:W-:Y:S05]  /*3e700*/  BRA.DIV UR4, `(.L_x_3998) ;  /* 0x0000003204a07947 */ /* 0x000fea000b800000 */
[----:B------:R-:W-:-:S13]  /*3e710*/  ELECT P6, URZ, PT ;  /* 0x00000000003f782f */ /* 0x000fda00038c0000 */
.L_x_4108:
[----:B------:R-:W-:Y:S05]  /*3e720*/  @!P6 BRA `(.L_x_3588) ;  /* 0x000000000084e947 */ /* 0x000fea0003800000 */
[----:B------:R-:W-:-:S06]  /*3e730*/  ULOP3.LUT UR4, UR38, 0x2, URZ, 0xfc, !UPT ;  /* 0x0000000226047892 */ /* 0x000fcc000f8efc3f */
[----:B-1----:R-:W-:-:S05]  /*3e740*/  IMAD.U32 R2, RZ, RZ, UR4 ;  /* 0x00000004ff027e24 */ /* 0x002fca000f8e00ff */
[----:B------:R-:W-:-:S13]  /*3e750*/  ISETP.NE.AND P2, PT, R2, 0x3, PT ;  /* 0x000000030200780c */ /* 0x000fda0003f45270 */
[----:B------:R-:W-:Y:S05]  /*3e760*/  @!P2 BRA `(.L_x_3999) ;  /* 0x000000000004a947 */ /* 0x000fea0003800000 */
[----:B------:R-:W-:Y:S01]  /*3e770*/  BPT.TRAP 0x1 ;  /* 0x000000040000795c */ /* 0x000fe20000300000 */
.L_x_3999:
        /* <DEDUP_REMOVED lines=14> */
.L_x_4109:
[----:B------:R-:W1:Y:S02]  /*3e860*/  SYNCS.PHASECHK.TRANS64.TRYWAIT P0, [R7+URZ], R2 ;  /* 0x00000002070075a7 */ /* 0x000e64000800017f */
[----:B-1----:R-:W-:Y:S05]  /*3e870*/  @!P0 BRA `(.L_x_4001) ;  /* 0x0000003000788947 */ /* 0x002fea0003800000 */
.L_x_4110:
[----:B------:R-:W-:Y:S05]  /*3e880*/  @!P2 BRA `(.L_x_4002) ;  /* 0x000000000004a947 */ /* 0x000fea0003800000 */
[----:B------:R-:W-:Y:S01]  /*3e890*/  BPT.TRAP 0x1 ;  /* 0x000000040000795c */ /* 0x000fe20000300000 */
.L_x_4002:
[----:B------:R-:W3:Y:S01]  /*3e8a0*/  LDL.LU R4, [R1+0x434] ;  /* 0x0004340001047983 */ /* 0x000ee20000300800 */
[----:B------:R-:W-:-:S04]  /*3e8b0*/  VIADD R0, R0, 0x38860 ;  /* 0x0003886000007836 */ /* 0x000fc80000000000 */
[----:B---3--:R-:W-:-:S04]  /*3e8c0*/  IMAD R4, R4, 0x8, R0 ;  /* 0x0000000804047824 */ /* 0x008fc800078e0200 */
[----:B------:R-:W3:Y:S02]  /*3e8d0*/  SYNCS.PHASECHK.TRANS64.TRYWAIT P0, [R4+URZ], R5 ;  /* 0x00000005040075a7 */ /* 0x000ee4000800017f */
[----:B---3--:R-:W-:Y:S05]  /*3e8e0*/  @!P0 BRA `(.L_x_4003) ;  /* 0x0000003000708947 */ /* 0x008fea0003800000 */
.L_x_4111:
[----:B------:R-:W-:-:S07]  /*3e8f0*/  IMAD R3, R3, 0x8, R0 ;  /* 0x0000000803037824 */ /* 0x000fce00078e0200 */
.L_x_4004:
[----:B----4-:R4:W0:Y:S02]  /*3e900*/  SYNCS.PHASECHK.TRANS64.TRYWAIT P0, [R3+URZ], R2 ;  /* 0x00000002030075a7 */ /* 0x010824000800017f */
[----:B0-----:R-:W-:Y:S05]  /*3e910*/  @!P0 NANOSLEEP.SYNCS 0x989680 ;  /* 0x009896800000895d */ /* 0x001fea0003900000 */
[----:B------:R-:W0:Y:S02]  /*3e920*/  @!P0 SYNCS.PHASECHK.TRANS64 P0, [R3+URZ], R2 ;  /* 0x00000002030085a7 */ /* 0x000e24000800007f */
[----:B0-----:R-:W-:Y:S05]  /*3e930*/  @!P0 BRA `(.L_x_4004) ;  /* 0xfffffffc00f08947 */ /* 0x001fea000383ffff */
.L_x_3588:
[----:B------:R-:W-:Y:S05]  /*3e940*/  BSYNC B9 ;  /* 0x0000000000097941 */ /* 0x000fea0003800000 */
.L_x_3585:
[----:B------:R-:W-:Y:S05]  /*3e950*/  EXIT ;  /* 0x000000000000794d */ /* 0x000fea0003800000 */
.L_x_3612:
[----:B0-----:R0:W1:Y:S02]  /*3e960*/  SYNCS.PHASECHK.TRANS64.TRYWAIT P5, [R60+URZ+0x38890], R67 ;  /* 0x038890433c0075a7 */ /* 0x00106400080a017f */
[----:B-1----:R-:W-:Y:S05]  /*3e970*/  @!P5 NANOSLEEP.SYNCS 0x989680 ;  /* 0x009896800000d95d */ /* 0x002fea0003900000 */
[----:B------:R-:W1:Y:S02]  /*3e980*/  @!P5 SYNCS.PHASECHK.TRANS64 P5, [R60+URZ+0x38890], R67 ;  /* 0x038890433c00d5a7 */ /* 0x000e6400080a007f */
[----:B-1----:R-:W-:Y:S05]  /*3e990*/  @!P5 BRA `(.L_x_3612) ;  /* 0xfffffffc00f0d947 */ /* 0x002fea000383ffff */
[----:B------:R-:W-:Y:S05]  /*3e9a0*/  BRA `(.L_x_4005) ;  /* 0xfffffc4000447947 */ /* 0x000fea000383ffff */
.L_x_3622:
[----:B0-----:R0:W1:Y:S02]  /*3e9b0*/  SYNCS.PHASECHK.TRANS64.TRYWAIT P5, [R60+URZ+0x38890], R67 ;  /* 0x038890433c0075a7 */ /* 0x00106400080a017f */
[----:B-1----:R-:W-:Y:S05]  /*3e9c0*/  @!P5 NANOSLEEP.SYNCS 0x989680 ;  /* 0x009896800000d95d */ /* 0x002fea0003900000 */
[----:B------:R-:W1:Y:S02]  /*3e9d0*/  @!P5 SYNCS.PHASECHK.TRANS64 P5, [R60+URZ+0x38890], R67 ;  /* 0x038890433c00d5a7 */ /* 0x000e6400080a007f */
[----:B-1----:R-:W-:Y:S05]  /*3e9e0*/  @!P5 BRA `(.L_x_3622) ;  /* 0xfffffffc00f0d947 */ /* 0x002fea000383ffff */
[----:B------:R-:W-:Y:S05]  /*3e9f0*/  BRA `(.L_x_4006) ;  /* 0xfffffc4800987947 */ /* 0x000fea000383ffff */
.L_x_3627:
[----:B0-----:R0:W1:Y:S02]  /*3ea00*/  SYNCS.PHASECHK.TRANS64.TRYWAIT P4, [R60+URZ+0x38890], R67 ;  /* 0x038890433c0075a7 */ /* 0x001064000808017f */
[----:B-1----:R-:W-:Y:S05]  /*3ea10*/  @!P4 NANOSLEEP.SYNCS 0x989680 ;  /* 0x009896800000c95d */ /* 0x002fea0003900000 */
[----:B------:R-:W1:Y:S02]  /*3ea20*/  @!P4 SYNCS.PHASECHK.TRANS64 P4, [R60+URZ+0x38890], R67 ;  /* 0x038890433c00c5a7 */ /* 0x000e64000808007f */
[----:B-1----:R-:W-:Y:S05]  /*3ea30*/  @!P4 BRA `(.L_x_3627) ;  /* 0xfffffffc00f0c947 */ /* 0x002fea000383ffff */
[----:B------:R-:W-:Y:S05]  /*3ea40*/  BRA `(.L_x_4007) ;  /* 0xfffffc5000a47947 */ /* 0x000fea000383ffff */
.L_x_3631:
[----:B--2---:R2:W0:Y:S02]  /*3ea50*/  SYNCS.PHASECHK.TRANS64.TRYWAIT P3, [R60+URZ+0x388b0], R67 ;  /* 0x0388b0433c0075a7 */ /* 0x004424000806017f */
[----:B0-----:R-:W-:Y:S05]  /*3ea60*/  @!P3 NANOSLEEP.SYNCS 0x989680 ;  /* 0x009896800000b95d */ /* 0x001fea0003900000 */
[----:B------:R-:W0:Y:S02]  /*3ea70*/  @!P3 SYNCS.PHASECHK.TRANS64 P3, [R60+URZ+0x388b0], R67 ;  /* 0x0388b0433c00b5a7 */ /* 0x000e24000806007f */
[----:B0-----:R-:W-:Y:S05]  /*3ea80*/  @!P3 BRA `(.L_x_3631) ;  /* 0xfffffffc00f0b947 */ /* 0x001fea000383ffff */
[----:B------:R-:W-:Y:S05]  /*3ea90*/  BRA `(.L_x_4008) ;  /* 0xfffffc54000c7947 */ /* 0x000fea000383ffff */
.L_x_3675:
        /* <DEDUP_REMOVED lines=8> */
.L_x_4010:
[----:B------:R-:W-:Y:S05]  /*3eb20*/  BSYNC B1 ;  /* 0x0000000000017941 */ /* 0x000fea0003800000 */
.L_x_4009:
        /* <DEDUP_REMOVED lines=8> */
.L_x_4011:
[----:B------:R-:W-:Y:S02]  /*3ebb0*/  IMAD.MOV.U32 R13, RZ, RZ, R9 ;  /* 0x000000ffff0d7224 */ /* 0x000fe400078e0009 */
[----:B------:R-:W-:-:S07]  /*3ebc0*/  IMAD.MOV.U32 R4, RZ, RZ, R14 ;  /* 0x000000ffff047224 */ /* 0x000fce00078e000e */
[----:B------:R-:W-:Y:S05]  /*3ebd0*/  WARPSYNC.COLLECTIVE R15, `(.L_x_4012) ;  /* 0x000000000f087348 */ /* 0x000fea0003c00000 */
[----:B------:R0:W1:Y:S02]  /*3ebe0*/  SHFL.IDX P6, R14, R13, R12, R11 ;  /* 0x0000000c0d0e7389 */ /* 0x00006400000c000b */
[----:B01----:R-:W-:Y:S01]  /*3ebf0*/  ENDCOLLECTIVE ;  /* 0x000000000000791b */ /* 0x003fe20003800000 */
.L_x_4012:
[----:B------:R-:W-:Y:S02]  /*3ec00*/  IMAD.MOV.U32 R13, RZ, RZ, R8 ;  /* 0x000000ffff0d7224 */ /* 0x000fe400078e0008 */
[----:B------:R-:W-:-:S07]  /*3ec10*/  IMAD.MOV.U32 R5, RZ, RZ, R14 ;  /* 0x000000ffff057224 */ /* 0x000fce00078e000e */
[----:B------:R-:W-:Y:S05]  /*3ec20*/  WARPSYNC.COLLECTIVE R15, `(.L_x_4013) ;  /* 0x000000000f087348 */ /* 0x000fea0003c00000 */
[----:B------:R0:W1:Y:S02]  /*3ec30*/  SHFL.IDX P6, R14, R13, R12, R11 ;  /* 0x0000000c0d0e7389 */ /* 0x00006400000c000b */
[----:B01----:R-:W-:Y:S01]  /*3ec40*/  ENDCOLLECTIVE ;  /* 0x000000000000791b */ /* 0x003fe20003800000 */
.L_x_4013:
[----:B------:R-:W-:Y:S05]  /*3ec50*/  BRA `(.L_x_4014) ;  /* 0xfffffcf4005c7947 */ /* 0x000fea000383ffff */
.L_x_3678:
        /* <DEDUP_REMOVED lines=8> */
.L_x_4016:
[----:B------:R-:W-:Y:S05]  /*3ece0*/  BSYNC B1 ;  /* 0x0000000000017941 */ /* 0x000fea0003800000 */
.L_x_4015:
        /* <DEDUP_REMOVED lines=8> */
.L_x_4017:
[----:B------:R-:W-:Y:S02]  /*3ed70*/  IMAD.MOV.U32 R13, RZ, RZ, R9 ;  /* 0x000000ffff0d7224 */ /* 0x000fe400078e0009 */
[----:B------:R-:W-:-:S07]  /*3ed80*/  IMAD.MOV.U32 R4, RZ, RZ, R14 ;  /* 0x000000ffff047224 */ /* 0x000fce00078e000e */
[----:B------:R-:W-:Y:S05]  /*3ed90*/  WARPSYNC.COLLECTIVE R15, `(.L_x_4018) ;  /* 0x000000000f087348 */ /* 0x000fea0003c00000 */
[----:B------:R0:W1:Y:S02]  /*3eda0*/  SHFL.IDX P6, R14, R13, R12, R11 ;  /* 0x0000000c0d0e7389 */ /* 0x00006400000c000b */
[----:B01----:R-:W-:Y:S01]  /*3edb0*/  ENDCOLLECTIVE ;  /* 0x000000000000791b */ /* 0x003fe20003800000 */
.L_x_4018:
[----:B------:R-:W-:Y:S02]  /*3edc0*/  IMAD.MOV.U32 R13, RZ, RZ, R8 ;  /* 0x000000ffff0d7224 */ /* 0x000fe400078e0008 */
[----:B------:R-:W-:-:S07]  /*3edd0*/  IMAD.MOV.U32 R5, RZ, RZ, R14 ;  /* 0x000000ffff057224 */ /* 0x000fce00078e000e */
[----:B------:R-:W-:Y:S05]  /*3ede0*/  WARPSYNC.COLLECTIVE R15, `(.L_x_4019) ;  /* 0x000000000f087348 */ /* 0x000fea0003c00000 */
[----:B------:R0:W1:Y:S02]  /*3edf0*/  SHFL.IDX P6, R14, R13, R12, R11 ;  /* 0x0000000c0d0e7389 */ /* 0x00006400000c000b */
[----:B01----:R-:W-:Y:S01]  /*3ee00*/  ENDCOLLECTIVE ;  /* 0x000000000000791b */ /* 0x003fe20003800000 */
.L_x_4019:
[----:B------:R-:W-:Y:S05]  /*3ee10*/  BRA `(.L_x_4020) ;  /* 0xfffffcf400c07947 */ /* 0x000fea000383ffff */
.L_x_3682:
[----:B-1----:R1:W0:Y:S02]  /*3ee20*/  SYNCS.PHASECHK.TRANS64.TRYWAIT P0, [R2+URZ+0x38800], R7 ;  /* 0x03880007020075a7 */ /* 0x002224000800017f */
[----:B0-----:R-:W-:Y:S05]  /*3ee30*/  @!P0 NANOSLEEP.SYNCS 0x989680 ;  /* 0x009896800000895d */ /* 0x001fea0003900000 */
[----:B------:R-:W0:Y:S02]  /*3ee40*/  @!P0 SYNCS.PHASECHK.TRANS64 P0, [R2+URZ+0x38800], R7 ;  /* 0x03880007020085a7 */ /* 0x000e24000800007f */
[----:B0-----:R-:W-:Y:S05]  /*3ee50*/  @!P0 BRA `(.L_x_3682) ;  /* 0xfffffffc00f08947 */ /* 0x001fea000383ffff */
[----:B------:R-:W-:Y:S05]  /*3ee60*/  BRA `(.L_x_4021) ;  /* 0xfffffcf800487947 */ /* 0x000fea000383ffff */
.L_x_3690:
[----:B------:R-:W0:Y:S01]  /*3ee70*/  LDC R71, c[0x0][0x3f4] ;  /* 0x0000fd00ff477b82 */ /* 0x000e220000000800 */
[----:B------:R-:W-:Y:S01]  /*3ee80*/  BSSY B1, `(.L_x_4022) ;  /* 0x0000008000017945 */ /* 0x000fe20003800000 */
[----:B------:R-:W-:Y:S02]  /*3ee90*/  IMAD.MOV.U32 R13, RZ, RZ, R27 ;  /* 0x000000ffff0d7224 */ /* 0x000fe400078e001b */
[----:B------:R-:W-:Y:S02]  /*3eea0*/  IMAD.MOV.U32 R12, RZ, RZ, RZ ;  /* 0x000000ffff0c7224 */ /* 0x000fe400078e00ff */
[----:B------:R-:W-:Y:S02]  /*3eeb0*/  IMAD.MOV.U32 R11, RZ, RZ, 0x1c1f ;  /* 0x00001c1fff0b7424 */ /* 0x000fe400078e00ff */
[----:B------:R-:W-:-:S07]  /*3eec0*/  IMAD.MOV.U32 R15, RZ, RZ, -0x1 ;  /* 0xffffffffff0f7424 */ /* 0x000fce00078e00ff */
[----:B0-----:R-:W-:Y:S05]  /*3eed0*/  WARPSYNC.COLLECTIVE R15, `(.L_x_4023) ;  /* 0x000000000f087348 */ /* 0x001fea0003c00000 */
[----:B------:R1:W2:Y:S02]  /*3eee0*/  SHFL.IDX P6, R14, R13, R12, R11 ;  /* 0x0000000c0d0e7389 */ /* 0x0002a400000c000b */
[----:B012---:R-:W-:Y:S01]  /*3eef0*/  ENDCOLLECTIVE ;  /* 0x000000000000791b */ /* 0x007fe20003800000 */
.L_x_4023:
[----:B------:R-:W-:Y:S05]  /*3ef00*/  BSYNC B1 ;  /* 0x0000000000017941 */ /* 0x000fea0003800000 */
.L_x_4022:
[----:B------:R-:W-:Y:S01]  /*3ef10*/  IMAD.MOV.U32 R13, RZ, RZ, R26 ;  /* 0x000000ffff0d7224 */ /* 0x000fe200078e001a */
[----:B------:R-:W-:Y:S01]  /*3ef20*/  ISETP.GE.AND P0, PT, R22, R71, PT ;  /* 0x000000471600720c */ /* 0x000fe20003f06270 */
[----:B------:R-:W-:Y:S02]  /*3ef30*/  IMAD.MOV.U32 R12, RZ, RZ, RZ ;  /* 0x000000ffff0c7224 */ /* 0x000fe400078e00ff */
[----:B------:R-:W-:Y:S02]  /*3ef40*/  IMAD.MOV.U32 R11, RZ, RZ, 0x1c1f ;  /* 0x00001c1fff0b7424 */ /* 0x000fe400078e00ff */
[----:B------:R-:W-:Y:S02]  /*3ef50*/  IMAD.MOV.U32 R15, RZ, RZ, -0x1 ;  /* 0xffffffffff0f7424 */ /* 0x000fe400078e00ff */
[----:B------:R-:W-:Y:S02]  /*3ef60*/  IMAD.MOV.U32 R3, RZ, RZ, R14 ;  /* 0x000000ffff037224 */ /* 0x000fe400078e000e */
[----:B------:R-:W-:-:S07]  /*3ef70*/  IMAD R69, R24, R69, RZ ;  /* 0x0000004518457224 */ /* 0x000fce00078e02ff */
[----:B------:R-:W-:Y:S05]  /*3ef80*/  WARPSYNC.COLLECTIVE R15, `(.L_x_4024) ;  /* 0x000000000f087348 */ /* 0x000fea0003c00000 */
[----:B------:R0:W1:Y:S02]  /*3ef90*/  SHFL.IDX P6, R14, R13, R12, R11 ;  /* 0x0000000c0d0e7389 */ /* 0x00006400000c000b */
[----:B01----:R-:W-:Y:S01]  /*3efa0*/  ENDCOLLECTIVE ;  /* 0x000000000000791b */ /* 0x003fe20003800000 */
.L_x_4024:
[----:B------:R-:W-:Y:S01]  /*3efb0*/  ISETP.GE.OR P1, PT, R0, R69, P0 ;  /* 0x000000450000720c */ /* 0x000fe20000726670 */
[----:B------:R-:W-:-:S12]  /*3efc0*/  IMAD.MOV.U32 R13, RZ, RZ, R25 ;  /* 0x000000ffff0d7224 */ /* 0x000fd800078e0019 */
[C---:B------:R-:W-:Y:S01]  /*3efd0*/  @!P1 IMAD.SHL.U32 R7, R22.reuse, 0x2, RZ ;  /* 0x0000000216079824 */ /* 0x040fe200078e00ff */
[----:B------:R-:W-:Y:S01]  /*3efe0*/  @!P1 SHF.L.U64.HI R6, R22, 0x1, R23 ;  /* 0x0000000116069819 */ /* 0x000fe20000010217 */
[----:B------:R-:W-:-:S07]  /*3eff0*/  IMAD.MOV.U32 R4, RZ, RZ, R14 ;  /* 0x000000ffff047224 */ /* 0x000fce00078e000e */
[----:B------:R-:W-:Y:S05]  /*3f000*/  WARPSYNC.COLLECTIVE R15, `(.L_x_4025) ;  /* 0x000000000f087348 */ /* 0x000fea0003c00000 */
[----:B------:R0:W1:Y:S02]  /*3f010*/  SHFL.IDX P6, R14, R13, R12, R11 ;  /* 0x0000000c0d0e7389 */ /* 0x00006400000c000b */
[----:B01----:R-:W-:Y:S01]  /*3f020*/  ENDCOLLECTIVE ;  /* 0x000000000000791b */ /* 0x003fe20003800000 */
.L_x_4025:
[----:B------:R-:W-:-:S05]  /*3f030*/  @!P1 IADD3 R4, P2, R4, R7, RZ ;  /* 0x0000000704049210 */ /* 0x000fca0007f5e0ff */
[----:B------:R-:W-:Y:S02]  /*3f040*/  @!P1 IMAD.X R3, R3, 0x1, R6, P2 ;  /* 0x0000000103039824 */ /* 0x000fe400010e0606 */
[----:B------:R-:W-:Y:S02]  /*3f050*/  @!P1 IMAD.MOV.U32 R8, RZ, RZ, R4 ;  /* 0x000000ffff089224 */ /* 0x000fe400078e0004 */
[----:B------:R-:W-:Y:S02]  /*3f060*/  @!P1 IMAD.MOV.U32 R9, RZ, RZ, R3 ;  /* 0x000000ffff099224 */ /* 0x000fe400078e0003 */
[----:B------:R-:W-:Y:S02]  /*3f070*/  IMAD.MOV.U32 R13, RZ, RZ, R33 ;  /* 0x000000ffff0d7224 */ /* 0x000fe400078e0021 */
[----:B------:R-:W-:-:S07]  /*3f080*/  IMAD.MOV.U32 R5, RZ, RZ, R14 ;  /* 0x000000ffff057224 */ /* 0x000fce00078e000e */
[----:B------:R-:W-:Y:S05]  /*3f090*/  WARPSYNC.COLLECTIVE R15, `(.L_x_4026) ;  /* 0x000000000f087348 */ /* 0x000fea0003c00000 */
[----:B------:R0:W1:Y:S02]  /*3f0a0*/  SHFL.IDX P6, R14, R13, R12, R11 ;  /* 0x0000000c0d0e7389 */ /* 0x00006400000c000b */
[----:B01----:R-:W-:Y:S01]  /*3f0b0*/  ENDCOLLECTIVE ;  /* 0x000000000000791b */ /* 0x003fe20003800000 */
.L_x_4026:
[----:B------:R-:W2:Y:S01]  /*3f0c0*/  @!P1 LD.E.128 R8, desc[UR44][R8.64] ;  /* 0x0000002c08089980 */ /* 0x000ea2000c101d00 */
[----:B------:R-:W-:-:S05]  /*3f0d0*/  @!P1 IADD3 R14, P2, R14, R7, RZ ;  /* 0x000000070e0e9210 */ /* 0x000fca0007f5e0ff */
[----:B------:R-:W-:Y:S02]  /*3f0e0*/  @!P1 IMAD.X R5, R5, 0x1, R6, P2 ;  /* 0x0000000105059824 */ /* 0x000fe400010e0606 */
[----:B------:R-:W-:-:S06]  /*3f0f0*/  @!P1 IMAD.MOV.U32 R4, RZ, RZ, R14 ;  /* 0x000000ffff049224 */ /* 0x000fcc00078e000e */
[----:B------:R-:W5:Y:S01]  /*3f100*/  @!P1 LD.E.128 R4, desc[UR44][R4.64] ;  /* 0x0000002c04049980 */ /* 0x000f62000c101d00 */
[----:B------:R-:W-:Y:S02]  /*3f110*/  CS2R R64, SRZ ;  /* 0x0000000000407805 */ /* 0x000fe4000001ff00 */
[----:B------:R-:W-:Y:S01]  /*3f120*/  CS2R R66, SRZ ;  /* 0x0000000000427805 */ /* 0x000fe2000001ff00 */
[----:B------:R-:W-:Y:S01]  /*3f130*/  IMAD.MOV.U32 R13, RZ, RZ, R27 ;  /* 0x000000ffff0d7224 */ /* 0x000fe200078e001b */
[----:B------:R-:W-:Y:S02]  /*3f140*/  CS2R R20, SRZ ;  /* 0x0000000000147805 */ /* 0x000fe4000001ff00 */
[----:B------:R-:W-:Y:S01]  /*3f150*/  CS2R R46, SRZ ;  /* 0x00000000002e7805 */ /* 0x000fe2000001ff00 */
[----:B--2---:R-:W-:Y:S02]  /*3f160*/  @!P1 IMAD.MOV.U32 R65, RZ, RZ, R9 ;  /* 0x000000ffff419224 */ /* 0x004fe400078e0009 */
[----:B------:R-:W-:-:S02]  /*3f170*/  @!P1 IMAD.MOV.U32 R67, RZ, RZ, R11 ;  /* 0x000000ffff439224 */ /* 0x000fc400078e000b */
[----:B------:R-:W-:Y:S02]  /*3f180*/  IMAD.MOV.U32 R12, RZ, RZ, R65 ;  /* 0x000000ffff0c7224 */ /* 0x000fe400078e0041 */
[----:B------:R-:W-:Y:S02]  /*3f190*/  IMAD.MOV.U32 R11, RZ, RZ, 0x1c1f ;  /* 0x00001c1fff0b7424 */ /* 0x000fe400078e00ff */
[----:B------:R-:W-:Y:S01]  /*3f1a0*/  @!P1 IMAD.MOV.U32 R64, RZ, RZ, R8 ;  /* 0x000000ffff409224 */ /* 0x000fe200078e0008 */
[----:B------:R-:W-:Y:S01]  /*3f1b0*/  PRMT R73, R73, 0x5410, R12 ;  /* 0x0000541049497816 */ /* 0x000fe2000000000c */
[----:B------:R-:W-:Y:S02]  /*3f1c0*/  IMAD.MOV.U32 R12, RZ, RZ, 0x1 ;  /* 0x00000001ff0c7424 */ /* 0x000fe400078e00ff */
[----:B------:R-:W-:Y:S02]  /*3f1d0*/  IMAD.MOV.U32 R3, RZ, RZ, R64 ;  /* 0x000000ffff037224 */ /* 0x000fe400078e0040 */
[----:B------:R-:W-:-:S07]  /*3f1e0*/  @!P1 IMAD.MOV.U32 R66, RZ, RZ, R10 ;  /* 0x000000ffff429224 */ /* 0x000fce00078e000a */
[----:B-----5:R-:W-:Y:S05]  /*3f1f0*/  WARPSYNC.COLLECTIVE R15, `(.L_x_4027) ;  /* 0x000000000f087348 */ /* 0x020fea0003c00000 */
[----:B------:R0:W1:Y:S02]  /*3f200*/  SHFL.IDX P6, R14, R13, R12, R11 ;  /* 0x0000000c0d0e7389 */ /* 0x00006400000c000b */
[----:B01---5:R-:W-:Y:S01]  /*3f210*/  ENDCOLLECTIVE ;  /* 0x000000000000791b */ /* 0x023fe20003800000 */
.L_x_4027:
[----:B------:R-:W-:Y:S01]  /*3f220*/  IMAD.MOV.U32 R9, RZ, RZ, R67 ;  /* 0x000000ffff097224 */ /* 0x000fe200078e0043 */
[----:B------:R-:W-:Y:S01]  /*3f230*/  PRMT R76, R3, 0x7610, R76 ;  /* 0x00007610034c7816 */ /* 0x000fe2000000004c */
[----:B------:R-:W-:Y:S02]  /*3f240*/  IMAD.MOV.U32 R8, RZ, RZ, R66 ;  /* 0x000000ffff087224 */ /* 0x000fe400078e0042 */
[----:B------:R-:W-:-:S03]  /*3f250*/  @!P1 IMAD.MOV.U32 R20, RZ, RZ, R4 ;  /* 0x000000ffff149224 */ /* 0x000fc600078e0004 */
[----:B------:R-:W-:Y:S01]  /*3f260*/  PRMT R62, R8, 0x5410, R9 ;  /* 0x00005410083e7816 */ /* 0x000fe20000000009 */
[----:B------:R-:W-:Y:S01]  /*3f270*/  @!P1 IMAD.MOV.U32 R21, RZ, RZ, R5 ;  /* 0x000000ffff159224 */ /* 0x000fe200078e0005 */
[----:B------:R-:W-:Y:S01]  /*3f280*/  CS2R R8, SRZ ;  /* 0x0000000000087805 */ /* 0x000fe2000001ff00 */
[----:B------:R-:W-:Y:S02]  /*3f290*/  @!P1 IMAD.MOV.U32 R46, RZ, RZ, R6 ;  /* 0x000000ffff2e9224 */ /* 0x000fe400078e0006 */
[----:B------:R-:W-:Y:S02]  /*3f2a0*/  IMAD.MOV.U32 R13, RZ, RZ, R26 ;  /* 0x000000ffff0d7224 */ /* 0x000fe400078e001a */
[----:B------:R-:W-:Y:S02]  /*3f2b0*/  @!P1 IMAD.MOV.U32 R47, RZ, RZ, R7 ;  /* 0x000000ffff2f9224 */ /* 0x000fe400078e0007 */
[----:B------:R-:W-:Y:S02]  /*3f2c0*/  IMAD.MOV.U32 R4, RZ, RZ, R20 ;  /* 0x000000ffff047224 */ /* 0x000fe400078e0014 */
[----:B------:R-:W-:-:S02]  /*3f2d0*/  IMAD.MOV.U32 R5, RZ, RZ, R21 ;  /* 0x000000ffff057224 */ /* 0x000fc400078e0015 */
[----:B------:R-:W-:Y:S02]  /*3f2e0*/  IMAD.MOV.U32 R6, RZ, RZ, R46 ;  /* 0x000000ffff067224 */ /* 0x000fe400078e002e */
[----:B------:R-:W-:Y:S01]  /*3f2f0*/  IMAD.MOV.U32 R3, RZ, RZ, R14 ;  /* 0x000000ffff037224 */ /* 0x000fe200078e000e */
[----:B------:R-:W-:-:S07]  /*3f300*/  PRMT R73, R5, 0x7610, R73 ;  /* 0x0000761005497816 */ /* 0x000fce0000000049 */
[----:B------:R-:W-:Y:S05]  /*3f310*/  WARPSYNC.COLLECTIVE R15, `(.L_x_4028) ;  /* 0x000000000f087348 */ /* 0x000fea0003c00000 */
[----:B------:R0:W1:Y:S02]  /*3f320*/  SHFL.IDX P6, R14, R13, R12, R11 ;  /* 0x0000000c0d0e7389 */ /* 0x00006400000c000b */
[----:B01----:R-:W-:Y:S01]  /*3f330*/  ENDCOLLECTIVE ;  /* 0x000000000000791b */ /* 0x003fe20003800000 */
.L_x_4028:
[----:B------:R-:W-:-:S05]  /*3f340*/  IMAD.MOV.U32 R7, RZ, RZ, R47 ;  /* 0x000000ffff077224 */ /* 0x000fca00078e002f */
[----:B------:R-:W-:Y:S01]  /*3f350*/  PRMT R85, R6, 0x5410, R7 ;  /* 0x0000541006557816 */ /* 0x000fe20000000007 */
[----:B------:R-:W-:Y:S02]  /*3f360*/  IMAD.MOV.U32 R13, RZ, RZ, R25 ;  /* 0x000000ffff0d7224 */ /* 0x000fe400078e0019 */
[----:B------:R-:W-:-:S07]  /*3f370*/  IMAD.MOV.U32 R24, RZ, RZ, R14 ;  /* 0x000000ffff187224 */ /* 0x000fce00078e000e */
[----:B------:R-:W-:Y:S05]  /*3f380*/  WARPSYNC.COLLECTIVE R15, `(.L_x_4029) ;  /* 0x000000000f087348 */ /* 0x000fea0003c00000 */
[----:B------:R0:W1:Y:S02]  /*3f390*/  SHFL.IDX P6, R14, R13, R12, R11 ;  /* 0x0000000c0d0e7389 */ /* 0x00006400000c000b */
[----:B01----:R-:W-:Y:S01]  /*3f3a0*/  ENDCOLLECTIVE ;  /* 0x000000000000791b */ /* 0x003fe20003800000 */
.L_x_4029:
[----:B------:R-:W-:Y:S01]  /*3f3b0*/  IMAD.MOV.U32 R13, RZ, RZ, R33 ;  /* 0x000000ffff0d7224 */ /* 0x000fe200078e0021 */
[----:B------:R-:W-:Y:S01]  /*3f3c0*/  PRMT R33, R33, 0x5410, R4 ;  /* 0x0000541021217816 */ /* 0x000fe20000000004 */
[----:B------:R-:W-:-:S07]  /*3f3d0*/  IMAD.MOV.U32 R25, RZ, RZ, R14 ;  /* 0x000000ffff197224 */ /* 0x000fce00078e000e */
[----:B------:R-:W-:Y:S05]  /*3f3e0*/  WARPSYNC.COLLECTIVE R15, `(.L_x_4030) ;  /* 0x000000000f087348 */ /* 0x000fea0003c00000 */
[----:B------:R0:W1:Y:S02]  /*3f3f0*/  SHFL.IDX P6, R14, R13, R12, R11 ;  /* 0x0000000c0d0e7389 */ /* 0x00006400000c000b */
[----:B01----:R-:W-:Y:S01]  /*3f400*/  ENDCOLLECTIVE ;  /* 0x000000000000791b */ /* 0x003fe20003800000 */
.L_x_4030:
[----:B------:R-:W-:Y:S05]  /*3f410*/  BRA `(.L_x_4031) ;  /* 0xfffffd0400707947 */ /* 0x000fea000383ffff */
.L_x_3694:
[----:B0-----:R0:W1:Y:S02]  /*3f420*/  SYNCS.PHASECHK.TRANS64.TRYWAIT P1, [R2+URZ+0x38800], R13 ;  /* 0x0388000d020075a7 */ /* 0x001064000802017f */
[----:B-1----:R-:W-:Y:S05]  /*3f430*/  @!P1 NANOSLEEP.SYNCS 0x989680 ;  /* 0x009896800000995d */ /* 0x002fea0003900000 */
[----:B------:R-:W1:Y:S02]  /*3f440*/  @!P1 SYNCS.PHASECHK.TRANS64 P1, [R2+URZ+0x38800], R13 ;  /* 0x0388000d020095a7 */ /* 0x000e64000802007f */
[----:B-1----:R-:W-:Y:S05]  /*3f450*/  @!P1 BRA `(.L_x_3694) ;  /* 0xfffffffc00f09947 */ /* 0x002fea000383ffff */
[----:B------:R-:W-:Y:S05]  /*3f460*/  BRA `(.L_x_4032) ;  /* 0xfffffd0400cc7947 */ /* 0x000fea000383ffff */
.L_x_3709:
[----:B0-----:R0:W1:Y:S02]  /*3f470*/  SYNCS.PHASECHK.TRANS64.TRYWAIT P0, [R4+URZ], R5 ;  /* 0x00000005040075a7 */ /* 0x001064000800017f */
[----:B-1----:R-:W-:Y:S05]  /*3f480*/  @!P0 NANOSLEEP.SYNCS 0x989680 ;  /* 0x009896800000895d */ /* 0x002fea0003900000 */
[----:B------:R-:W1:Y:S02]  /*3f490*/  @!P0 SYNCS.PHASECHK.TRANS64 P0, [R4+URZ], R5 ;  /* 0x00000005040085a7 */ /* 0x000e64000800007f */
[----:B-1----:R-:W-:Y:S05]  /*3f4a0*/  @!P0 BRA `(.L_x_3709) ;  /* 0xfffffffc00f08947 */ /* 0x002fea000383ffff */
[----:B------:R-:W-:Y:S05]  /*3f4b0*/  BRA `(.L_x_3708) ;  /* 0xfffffd1c00407947 */ /* 0x000fea000383ffff */
.L_x_3716:
[----:B-1----:R1:W2:Y:S02]  /*3f4c0*/  SYNCS.PHASECHK.TRANS64.TRYWAIT P0, [R4+URZ], R5 ;  /* 0x00000005040075a7 */ /* 0x0022a4000800017f */
[----:B--2---:R-:W-:Y:S05]  /*3f4d0*/  @!P0 NANOSLEEP.SYNCS 0x989680 ;  /* 0x009896800000895d */ /* 0x004fea0003900000 */
[----:B------:R-:W2:Y:S02]  /*3f4e0*/  @!P0 SYNCS.PHASECHK.TRANS64 P0, [R4+URZ], R5 ;  /* 0x00000005040085a7 */ /* 0x000ea4000800007f */
[----:B--2---:R-:W-:Y:S05]  /*3f4f0*/  @!P0 BRA `(.L_x_3716) ;  /* 0xfffffffc00f08947 */ /* 0x004fea000383ffff */
[----:B------:R-:W-:Y:S05]  /*3f500*/  BRA `(.L_x_3715) ;  /* 0xfffffd20007c7947 */ /* 0x000fea000383ffff */
.L_x_3743:
[----:B0-----:R0:W1:Y:S02]  /*3f510*/  SYNCS.PHASECHK.TRANS64.TRYWAIT P1, [R6+URZ], R7 ;  /* 0x00000007060075a7 */ /* 0x001064000802017f */
[----:B-1----:R-:W-:Y:S05]  /*3f520*/  @!P1 NANOSLEEP.SYNCS 0x989680 ;  /* 0x009896800000995d */ /* 0x002fea0003900000 */
[----:B------:R-:W1:Y:S02]  /*3f530*/  @!P1 SYNCS.PHASECHK.TRANS64 P1, [R6+URZ], R7 ;  /* 0x00000007060095a7 */ /* 0x000e64000802007f */
[----:B-1----:R-:W-:Y:S05]  /*3f540*/  @!P1 BRA `(.L_x_3743) ;  /* 0xfffffffc00f09947 */ /* 0x002fea000383ffff */
[----:B------:R-:W-:Y:S05]  /*3f550*/  BRA `(.L_x_3742) ;  /* 0xfffffdc800107947 */ /* 0x000fea000383ffff */
.L_x_3750:
[----:B-1----:R1:W2:Y:S02]  /*3f560*/  SYNCS.PHASECHK.TRANS64.TRYWAIT P1, [R6+URZ], R7 ;  /* 0x00000007060075a7 */ /* 0x0022a4000802017f */
[----:B--2---:R-:W-:Y:S05]  /*3f570*/  @!P1 NANOSLEEP.SYNCS 0x989680 ;  /* 0x009896800000995d */ /* 0x004fea0003900000 */
[----:B------:R-:W2:Y:S02]  /*3f580*/  @!P1 SYNCS.PHASECHK.TRANS64 P1, [R6+URZ], R7 ;  /* 0x00000007060095a7 */ /* 0x000ea4000802007f */
[----:B--2---:R-:W-:Y:S05]  /*3f590*/  @!P1 BRA `(.L_x_3750) ;  /* 0xfffffffc00f09947 */ /* 0x004fea000383ffff */
[----:B------:R-:W-:Y:S05]  /*3f5a0*/  BRA `(.L_x_3749) ;  /* 0xfffffdcc004c7947 */ /* 0x000fea000383ffff */
.L_x_3763:
[----:B0-----:R0:W1:Y:S02]  /*3f5b0*/  SYNCS.PHASECHK.TRANS64.TRYWAIT P0, [R4+URZ], R5 ;  /* 0x00000005040075a7 */ /* 0x001064000800017f */
[----:B-1----:R-:W-:Y:S05]  /*3f5c0*/  @!P0 NANOSLEEP.SYNCS 0x989680 ;  /* 0x009896800000895d */ /* 0x002fea0003900000 */
[----:B------:R-:W1:Y:S02]  /*3f5d0*/  @!P0 SYNCS.PHASECHK.TRANS64 P0, [R4+URZ], R5 ;  /* 0x00000005040085a7 */ /* 0x000e64000800007f */
[----:B-1----:R-:W-:Y:S05]  /*3f5e0*/  @!P0 BRA `(.L_x_3763) ;  /* 0xfffffffc00f08947 */ /* 0x002fea000383ffff */
[----:B------:R-:W-:Y:S05]  /*3f5f0*/  BRA `(.L_x_3762) ;  /* 0xfffffe6000947947 */ /* 0x000fea000383ffff */
.L_x_3770:
[----:B-1----:R1:W2:Y:S02]  /*3f600*/  SYNCS.PHASECHK.TRANS64.TRYWAIT P0, [R4+URZ], R5 ;  /* 0x00000005040075a7 */ /* 0x0022a4000800017f */
[----:B--2---:R-:W-:Y:S05]  /*3f610*/  @!P0 NANOSLEEP.SYNCS 0x989680 ;  /* 0x009896800000895d */ /* 0x004fea0003900000 */
[----:B------:R-:W2:Y:S02]  /*3f620*/  @!P0 SYNCS.PHASECHK.TRANS64 P0, [R4+URZ], R5 ;  /* 0x00000005040085a7 */ /* 0x000ea4000800007f */
[----:B--2---:R-:W-:Y:S05]  /*3f630*/  @!P0 BRA `(.L_x_3770) ;  /* 0xfffffffc00f08947 */ /* 0x004fea000383ffff */
[----:B------:R-:W-:Y:S05]  /*3f640*/  BRA `(.L_x_3769) ;  /* 0xfffffe6400d07947 */ /* 0x000fea000383ffff */
.L_x_3822:
        /* <DEDUP_REMOVED lines=11> */
.L_x_4034:
[----:B------:R-:W-:Y:S05]  /*3f700*/  BSYNC B1 ;  /* 0x0000000000017941 */ /* 0x000fea0003800000 */
.L_x_4033:
[----:B------:R-:W-:Y:S05]  /*3f710*/  BRA `(.L_x_4035) ;  /* 0xffffff6400747947 */ /* 0x000fea000383ffff */
.L_x_3824:
[----:B------:R-:W-:Y:S01]  /*3f720*/  BSSY B1, `(.L_x_4036) ;  /* 0x0000006000017945 */ /* 0x000fe20003800000 */
[----:B------:R-:W-:-:S07]  /*3f730*/  IMAD.MOV.U32 R15, RZ, RZ, -0x1 ;  /* 0xffffffffff0f7424 */ /* 0x000fce00078e00ff */
[----:B01----:R-:W-:Y:S05]  /*3f740*/  WARPSYNC.COLLECTIVE R15, `(.L_x_4037) ;  /* 0x000000000f0c7348 */ /* 0x003fea0003c00000 */
[----:B------:R-:W-:Y:S02]  /*3f750*/  ELECT P6, UR62, PT ;  /* 0x00000000003e782f */ /* 0x000fe400038c0000 */
[----:B------:R-:W-:Y:S01]  /*3f760*/  MOV R14, UR62 ;  /* 0x0000003e000e7c02 */ /* 0x000fe20008000f00 */
[----:B01----:R-:W-:Y:S10]  /*3f770*/  ENDCOLLECTIVE ;  /* 0x000000000000791b */ /* 0x003ff40003800000 */
.L_x_4037:
[----:B------:R-:W-:Y:S05]  /*3f780*/  BSYNC B1 ;  /* 0x0000000000017941 */ /* 0x000fea0003800000 */
.L_x_4036:
[----:B------:R-:W-:Y:S05]  /*3f790*/  BRA `(.L_x_3823) ;  /* 0xffffff64006c7947 */ /* 0x000fea000383ffff */
.L_x_3826:
[----:B-1----:R-:W2:Y:S02]  /*3f7a0*/  LDL R5, [R1+0x430] ;  /* 0x0004300001057983 */ /* 0x002ea40000100800 */
[----:B--2---:R1:W2:Y:S02]  /*3f7b0*/  SYNCS.PHASECHK.TRANS64.TRYWAIT P0, [R5+URZ+0x38820], R4 ;  /* 0x03882004050075a7 */ /* 0x0042a4000800017f */
[----:B--2---:R-:W-:Y:S05]  /*3f7c0*/  @!P0 NANOSLEEP.SYNCS 0x989680 ;  /* 0x009896800000895d */ /* 0x004fea0003900000 */
[----:B------:R-:W2:Y:S02]  /*3f7d0*/  @!P0 SYNCS.PHASECHK.TRANS64 P0, [R5+URZ+0x38820], R4 ;  /* 0x03882004050085a7 */ /* 0x000ea4000800007f */
[----:B--2---:R-:W-:Y:S05]  /*3f7e0*/  @!P0 BRA `(.L_x_3826) ;  /* 0xfffffffc00ec8947 */ /* 0x004fea000383ffff */
[----:B------:R-:W-:Y:S05]  /*3f7f0*/  BRA `(.L_x_4038) ;  /* 0xffffff64007c7947 */ /* 0x000fea000383ffff */
.L_x_3830:
[----:B-1----:R1:W2:Y:S02]  /*3f800*/  SYNCS.PHASECHK.TRANS64.TRYWAIT P0, [R5+URZ+0x388a0], R9 ;  /* 0x0388a009050075a7 */ /* 0x0022a4000800017f */
[----:B--2---:R-:W-:Y:S05]  /*3f810*/  @!P0 NANOSLEEP.SYNCS 0x989680 ;  /* 0x009896800000895d */ /* 0x004fea0003900000 */
[----:B------:R-:W2:Y:S02]  /*3f820*/  @!P0 SYNCS.PHASECHK.TRANS64 P0, [R5+URZ+0x388a0], R9 ;  /* 0x0388a009050085a7 */ /* 0x000ea4000800007f */
[----:B--2---:R-:W-:Y:S05]  /*3f830*/  @!P0 BRA `(.L_x_3830) ;  /* 0xfffffffc00f08947 */ /* 0x004fea000383ffff */
[----:B------:R-:W-:Y:S05]  /*3f840*/  BRA `(.L_x_4039) ;  /* 0xffffff6400a47947 */ /* 0x000fea000383ffff */
.L_x_3835:
[----:B--2---:R2:W3:Y:S02]  /*3f850*/  SYNCS.PHASECHK.TRANS64.TRYWAIT P0, [R5+URZ+0x388c0], R9 ;  /* 0x0388c009050075a7 */ /* 0x0044e4000800017f */
[----:B---3--:R-:W-:Y:S05]  /*3f860*/  @!P0 NANOSLEEP.SYNCS 0x989680 ;  /* 0x009896800000895d */ /* 0x008fea0003900000 */
[----:B------:R-:W3:Y:S02]  /*3f870*/  @!P0 SYNCS.PHASECHK.TRANS64 P0, [R5+URZ+0x388c0], R9 ;  /* 0x0388c009050085a7 */ /* 0x000ee4000800007f */
[----:B---3--:R-:W-:Y:S05]  /*3f880*/  @!P0 BRA `(.L_x_3835) ;  /* 0xfffffffc00f08947 */ /* 0x008fea000383ffff */
[----:B------:R-:W-:Y:S05]  /*3f890*/  BRA `(.L_x_4040) ;  /* 0xffffff6800287947 */ /* 0x000fea000383ffff */
.L_x_3849:
[----:B-1----:R1:W2:Y:S02]  /*3f8a0*/  SYNCS.PHASECHK.TRANS64.TRYWAIT P1, [R5+URZ+0x388a0], R6 ;  /* 0x0388a006050075a7 */ /* 0x0022a4000802017f */
[----:B--2---:R-:W-:Y:S05]  /*3f8b0*/  @!P1 NANOSLEEP.SYNCS 0x989680 ;  /* 0x009896800000995d */ /* 0x004fea0003900000 */
[----:B------:R-:W2:Y:S02]  /*3f8c0*/  @!P1 SYNCS.PHASECHK.TRANS64 P1, [R5+URZ+0x388a0], R6 ;  /* 0x0388a006050095a7 */ /* 0x000ea4000802007f */
[----:B--2---:R-:W-:Y:S05]  /*3f8d0*/  @!P1 BRA `(.L_x_3849) ;  /* 0xfffffffc00f09947 */ /* 0x004fea000383ffff */
[----:B------:R-:W-:Y:S05]  /*3f8e0*/  BRA `(.L_x_4041) ;  /* 0xffffff7000b07947 */ /* 0x000fea000383ffff */
.L_x_3854:
[----:B--2---:R2:W3:Y:S02]  /*3f8f0*/  SYNCS.PHASECHK.TRANS64.TRYWAIT P1, [R5+URZ+0x388c0], R6 ;  /* 0x0388c006050075a7 */ /* 0x0044e4000802017f */
[----:B---3--:R-:W-:Y:S05]  /*3f900*/  @!P1 NANOSLEEP.SYNCS 0x989680 ;  /* 0x009896800000995d */ /* 0x008fea0003900000 */
[----:B------:R-:W3:Y:S02]  /*3f910*/  @!P1 SYNCS.PHASECHK.TRANS64 P1, [R5+URZ+0x388c0], R6 ;  /* 0x0388c006050095a7 */ /* 0x000ee4000802007f */
[----:B---3--:R-:W-:Y:S05]  /*3f920*/  @!P1 BRA `(.L_x_3854) ;  /* 0xfffffffc00f09947 */ /* 0x008fea000383ffff */
[----:B------:R-:W-:Y:S05]  /*3f930*/  BRA `(.L_x_4042) ;  /* 0xffffff7400307947 */ /* 0x000fea000383ffff */
.L_x_3882:
[----:B------:R-:W2:Y:S01]  /*3f940*/  S2R R4, SR_TID.X ;  /* 0x0000000000047919 */ /* 0x000ea20000002100 */
[----:B------:R-:W-:Y:S01]  /*3f950*/  BSSY B0, `(.L_x_4043) ;  /* 0x000000a000007945 */ /* 0x000fe20003800000 */
[----:B------:R-:W-:Y:S02]  /*3f960*/  IMAD.MOV.U32 R12, RZ, RZ, RZ ;  /* 0x000000ffff0c7224 */ /* 0x000fe400078e00ff */
[----:B0-----:R-:W-:Y:S02]  /*3f970*/  IMAD.MOV.U32 R11, RZ, RZ, 0x1f ;  /* 0x0000001fff0b7424 */ /* 0x001fe400078e00ff */
[----:B------:R-:W-:Y:S01]  /*3f980*/  IMAD.MOV.U32 R15, RZ, RZ, -0x1 ;  /* 0xffffffffff0f7424 */ /* 0x000fe200078e00ff */
[----:B--2---:R-:W-:-:S04]  /*3f990*/  SHF.R.U32.HI R4, RZ, 0x5, R4 ;  /* 0x00000005ff047819 */ /* 0x004fc80000011604 */
[----:B------:R-:W-:-:S05]  /*3f9a0*/  LOP3.LUT R4, R4, 0x3, RZ, 0xc0, !PT ;  /* 0x0000000304047812 */ /* 0x000fca00078ec0ff */
[----:B------:R-:W-:-:S07]  /*3f9b0*/  IMAD.MOV.U32 R13, RZ, RZ, R4 ;  /* 0x000000ffff0d7224 */ /* 0x000fce00078e0004 */
[----:B-1----:R-:W-:Y:S05]  /*3f9c0*/  WARPSYNC.COLLECTIVE R15, `(.L_x_4044) ;  /* 0x000000000f087348 */ /* 0x002fea0003c00000 */
[----:B------:R0:W2:Y:S02]  /*3f9d0*/  SHFL.IDX P6, R14, R13, R12, R11 ;  /* 0x0000000c0d0e7389 */ /* 0x0000a400000c000b */
[----:B012---:R-:W-:Y:S01]  /*3f9e0*/  ENDCOLLECTIVE ;  /* 0x000000000000791b */ /* 0x007fe20003800000 */
.L_x_4044:
[----:B------:R-:W-:Y:S05]  /*3f9f0*/  BSYNC B0 ;  /* 0x0000000000007941 */ /* 0x000fea0003800000 */
.L_x_4043:
[----:B------:R-:W-:Y:S05]  /*3fa00*/  BRA `(.L_x_4045) ;  /* 0xffffff88000c7947 */ /* 0x000fea000383ffff */
.L_x_3884:
[----:B------:R-:W-:Y:S01]  /*3fa10*/  BSSY B0, `(.L_x_4046) ;  /* 0x0000006000007945 */ /* 0x000fe20003800000 */
[----:B------:R-:W-:-:S07]  /*3fa20*/  IMAD.MOV.U32 R15, RZ, RZ, -0x1 ;  /* 0xffffffffff0f7424 */ /* 0x000fce00078e00ff */
[----:B01-3--:R-:W-:Y:S05]  /*3fa30*/  WARPSYNC.COLLECTIVE R15, `(.L_x_4047) ;  /* 0x000000000f0c7348 */ /* 0x00bfea0003c00000 */
[----:B------:R-:W-:Y:S02]  /*3fa40*/  ELECT P6, UR62, PT ;  /* 0x00000000003e782f */ /* 0x000fe400038c0000 */
[----:B------:R-:W-:Y:S01]  /*3fa50*/  MOV R14, UR62 ;  /* 0x0000003e000e7c02 */ /* 0x000fe20008000f00 */
[----:B01-3--:R-:W-:Y:S10]  /*3fa60*/  ENDCOLLECTIVE ;  /* 0x000000000000791b */ /* 0x00bff40003800000 */
.L_x_4047:
[----:B------:R-:W-:Y:S05]  /*3fa70*/  BSYNC B0 ;  /* 0x0000000000007941 */ /* 0x000fea0003800000 */
.L_x_4046:
[----:B------:R-:W-:Y:S05]  /*3fa80*/  BRA `(.L_x_4048) ;  /* 0xffffff8800187947 */ /* 0x000fea000383ffff */
.L_x_3886:
[----:B-1----:R1:W2:Y:S02]  /*3fa90*/  SYNCS.PHASECHK.TRANS64.TRYWAIT P0, [R0+URZ+0x38840], R2 ;  /* 0x03884002000075a7 */ /* 0x0022a4000800017f */
[----:B--2---:R-:W-:Y:S05]  /*3faa0*/  @!P0 NANOSLEEP.SYNCS 0x989680 ;  /* 0x009896800000895d */ /* 0x004fea0003900000 */
[----:B------:R-:W2:Y:S02]  /*3fab0*/  @!P0 SYNCS.PHASECHK.TRANS64 P0, [R0+URZ+0x38840], R2 ;  /* 0x03884002000085a7 */ /* 0x000ea4000800007f */
[----:B--2---:R-:W-:Y:S05]  /*3fac0*/  @!P0 BRA `(.L_x_3886) ;  /* 0xfffffffc00f08947 */ /* 0x004fea000383ffff */
[----:B------:R-:W-:Y:S05]  /*3fad0*/  BRA `(.L_x_4049) ;  /* 0xffffff8800807947 */ /* 0x000fea000383ffff */
.L_x_3890:
        /* <DEDUP_REMOVED lines=10> */
.L_x_4050:
[----:B------:R0:W-:Y:S01]  /*3fb80*/  STL [R1+0x45c], R8 ;  /* 0x00045c0801007387 */ /* 0x0001e20000100800 */
[----:B------:R-:W-:Y:S02]  /*3fb90*/  IMAD.MOV.U32 R13, RZ, RZ, R3 ;  /* 0x000000ffff0d7224 */ /* 0x000fe400078e0003 */
[----:B------:R-:W-:-:S07]  /*3fba0*/  IMAD.MOV.U32 R4, RZ, RZ, R14 ;  /* 0x000000ffff047224 */ /* 0x000fce00078e000e */
[----:B0-----:R-:W-:Y:S05]  /*3fbb0*/  WARPSYNC.COLLECTIVE R15, `(.L_x_4051) ;  /* 0x000000000f087348 */ /* 0x001fea0003c00000 */
[----:B------:R1:W2:Y:S02]  /*3fbc0*/  SHFL.IDX P6, R14, R13, R12, R11 ;  /* 0x0000000c0d0e7389 */ /* 0x0002a400000c000b */
[----:B012---:R-:W-:Y:S01]  /*3fbd0*/  ENDCOLLECTIVE ;  /* 0x000000000000791b */ /* 0x007fe20003800000 */
.L_x_4051:
[----:B------:R-:W-:Y:S02]  /*3fbe0*/  IMAD.MOV.U32 R13, RZ, RZ, R2 ;  /* 0x000000ffff0d7224 */ /* 0x000fe400078e0002 */
[----:B------:R-:W-:Y:S02]  /*3fbf0*/  IMAD.MOV.U32 R12, RZ, RZ, 0x1 ;  /* 0x00000001ff0c7424 */ /* 0x000fe400078e00ff */
[----:B------:R-:W-:-:S07]  /*3fc00*/  IMAD.MOV.U32 R5, RZ, RZ, R14 ;  /* 0x000000ffff057224 */ /* 0x000fce00078e000e */
[----:B------:R-:W-:Y:S05]  /*3fc10*/  WARPSYNC.COLLECTIVE R15, `(.L_x_4052) ;  /* 0x000000000f087348 */ /* 0x000fea0003c00000 */
[----:B------:R0:W1:Y:S02]  /*3fc20*/  SHFL.IDX P6, R14, R13, R12, R11 ;  /* 0x0000000c0d0e7389 */ /* 0x00006400000c000b */
[----:B01----:R-:W-:Y:S01]  /*3fc30*/  ENDCOLLECTIVE ;  /* 0x000000000000791b */ /* 0x003fe20003800000 */
.L_x_4052:
[----:B------:R-:W-:Y:S02]  /*3fc40*/  IMAD.MOV.U32 R13, RZ, RZ, R3 ;  /* 0x000000ffff0d7224 */ /* 0x000fe400078e0003 */
[----:B------:R-:W-:-:S07]  /*3fc50*/  IMAD.MOV.U32 R6, RZ, RZ, R14 ;  /* 0x000000ffff067224 */ /* 0x000fce00078e000e */
[----:B------:R-:W-:Y:S05]  /*3fc60*/  WARPSYNC.COLLECTIVE R15, `(.L_x_4053) ;  /* 0x000000000f087348 */ /* 0x000fea0003c00000 */
[----:B------:R0:W1:Y:S02]  /*3fc70*/  SHFL.IDX P6, R14, R13, R12, R11 ;  /* 0x0000000c0d0e7389 */ /* 0x00006400000c000b */
[----:B01----:R-:W-:Y:S01]  /*3fc80*/  ENDCOLLECTIVE ;  /* 0x000000000000791b */ /* 0x003fe20003800000 */
.L_x_4053:
        /* <DEDUP_REMOVED lines=22> */
.L_x_4054:
        /* <DEDUP_REMOVED lines=10> */
.L_x_4055:
        /* <DEDUP_REMOVED lines=11> */
.L_x_4056:
        /* <DEDUP_REMOVED lines=14> */
.L_x_4057:
[----:B------:R-:W-:Y:S01]  /*40020*/  IMAD.MOV.U32 R3, RZ, RZ, R14 ;  /* 0x000000ffff037224 */ /* 0x000fe200078e000e */
[----:B------:R-:W-:Y:S06]  /*40030*/  BRA `(.L_x_4058) ;  /* 0xffffff8c00e47947 */ /* 0x000fec000383ffff */
.L_x_3894:
        /* <DEDUP_REMOVED lines=28> */
.L_x_4060:
[----:B------:R-:W-:Y:S05]  /*40200*/  BSYNC B0 ;  /* 0x0000000000007941 */ /* 0x000fea0003800000 */
.L_x_4059:
        /* <DEDUP_REMOVED lines=12> */
.L_x_4061:
        /* <DEDUP_REMOVED lines=43> */
.L_x_4062:
        /* <DEDUP_REMOVED lines=18> */
.L_x_4063:
        /* <DEDUP_REMOVED lines=29> */
.L_x_4064:
        /* <DEDUP_REMOVED lines=13> */
.L_x_4065:
        /* <DEDUP_REMOVED lines=34> */
.L_x_4066:
[----:B------:R-:W-:Y:S02]  /*40b60*/  IMAD.MOV.U32 R13, RZ, RZ, R0 ;  /* 0x000000ffff0d7224 */ /* 0x000fe400078e0000 */
[----:B------:R-:W-:-:S07]  /*40b70*/  IMAD.MOV.U32 R4, RZ, RZ, R14 ;  /* 0x000000ffff047224 */ /* 0x000fce00078e000e */
[----:B------:R-:W-:Y:S05]  /*40b80*/  WARPSYNC.COLLECTIVE R15, `(.L_x_4067) ;  /* 0x000000000f087348 */ /* 0x000fea0003c00000 */
[----:B------:R0:W1:Y:S02]  /*40b90*/  SHFL.IDX P6, R14, R13, R12, R11 ;  /* 0x0000000c0d0e7389 */ /* 0x00006400000c000b */
[----:B01----:R-:W-:Y:S01]  /*40ba0*/  ENDCOLLECTIVE ;  /* 0x000000000000791b */ /* 0x003fe20003800000 */
.L_x_4067:
[----:B------:R-:W-:Y:S01]  /*40bb0*/  IMAD.MOV.U32 R0, RZ, RZ, R14 ;  /* 0x000000ffff007224 */ /* 0x000fe200078e000e */
[----:B------:R-:W-:Y:S06]  /*40bc0*/  BRA `(.L_x_4068) ;  /* 0xffffff9000c07947 */ /* 0x000fec000383ffff */
.L_x_3899:
[----:B0-----:R-:W3:Y:S02]  /*40bd0*/  LDL R2, [R1+0x430] ;  /* 0x0004300001027983 */ /* 0x001ee40000100800 */
[----:B---3--:R0:W3:Y:S02]  /*40be0*/  SYNCS.PHASECHK.TRANS64.TRYWAIT P0, [R2+URZ+0x38820], R0 ;  /* 0x03882000020075a7 */ /* 0x0080e4000800017f */
[----:B---3--:R-:W-:Y:S05]  /*40bf0*/  @!P0 NANOSLEEP.SYNCS 0x989680 ;  /* 0x009896800000895d */ /* 0x008fea0003900000 */
[----:B------:R-:W3:Y:S02]  /*40c00*/  @!P0 SYNCS.PHASECHK.TRANS64 P0, [R2+URZ+0x38820], R0 ;  /* 0x03882000020085a7 */ /* 0x000ee4000800007f */
[----:B---3--:R-:W-:Y:S05]  /*40c10*/  @!P0 BRA `(.L_x_3899) ;  /* 0xfffffffc00ec8947 */ /* 0x008fea000383ffff */
[----:B------:R-:W-:Y:S05]  /*40c20*/  BRA `(.L_x_4069) ;  /* 0xffffff9400807947 */ /* 0x000fea000383ffff */
.L_x_3903:
[----:B0-----:R0:W1:Y:S02]  /*40c30*/  SYNCS.PHASECHK.TRANS64.TRYWAIT P0, [R0+URZ+0x38860], R2 ;  /* 0x03886002000075a7 */ /* 0x001064000800017f */
[----:B-1----:R-:W-:Y:S05]  /*40c40*/  @!P0 NANOSLEEP.SYNCS 0x989680 ;  /* 0x009896800000895d */ /* 0x002fea0003900000 */
[----:B------:R-:W1:Y:S02]  /*40c50*/  @!P0 SYNCS.PHASECHK.TRANS64 P0, [R0+URZ+0x38860], R2 ;  /* 0x03886002000085a7 */ /* 0x000e64000800007f */
[----:B-1----:R-:W-:Y:S05]  /*40c60*/  @!P0 BRA `(.L_x_3903) ;  /* 0xfffffffc00f08947 */ /* 0x002fea000383ffff */
[----:B------:R-:W-:Y:S05]  /*40c70*/  BRA `(.L_x_4070) ;  /* 0xffffff9400b07947 */ /* 0x000fea000383ffff */
.L_x_3922:
[----:B0-----:R0:W1:Y:S02]  /*40c80*/  SYNCS.PHASECHK.TRANS64.TRYWAIT P0, [R2+URZ+0x38840], R5 ;  /* 0x03884005020075a7 */ /* 0x001064000800017f */
[----:B-1----:R-:W-:Y:S05]  /*40c90*/  @!P0 NANOSLEEP.SYNCS 0x989680 ;  /* 0x009896800000895d */ /* 0x002fea0003900000 */
[----:B------:R-:W1:Y:S02]  /*40ca0*/  @!P0 SYNCS.PHASECHK.TRANS64 P0, [R2+URZ+0x38840], R5 ;  /* 0x03884005020085a7 */ /* 0x000e64000800007f */
[----:B-1----:R-:W-:Y:S05]  /*40cb0*/  @!P0 BRA `(.L_x_3922) ;  /* 0xfffffffc00f08947 */ /* 0x002fea000383ffff */
[----:B------:R-:W-:Y:S05]  /*40cc0*/  BRA `(.L_x_4071) ;  /* 0xffffffa000bc7947 */ /* 0x000fea000383ffff */
.L_x_3927:
[----:B-1----:R1:W3:Y:S02]  /*40cd0*/  SYNCS.PHASECHK.TRANS64.TRYWAIT P0, [R2+URZ+0x38860], R5 ;  /* 0x03886005020075a7 */ /* 0x0022e4000800017f */
[----:B---3--:R-:W-:Y:S05]  /*40ce0*/  @!P0 NANOSLEEP.SYNCS 0x989680 ;  /* 0x009896800000895d */ /* 0x008fea0003900000 */
[----:B------:R-:W3:Y:S02]  /*40cf0*/  @!P0 SYNCS.PHASECHK.TRANS64 P0, [R2+URZ+0x38860], R5 ;  /* 0x03886005020085a7 */ /* 0x000ee4000800007f */
[----:B---3--:R-:W-:Y:S05]  /*40d00*/  @!P0 BRA `(.L_x_3927) ;  /* 0xfffffffc00f08947 */ /* 0x008fea000383ffff */
[----:B------:R-:W-:Y:S05]  /*40d10*/  BRA `(.L_x_4072) ;  /* 0xffffffa400407947 */ /* 0x000fea000383ffff */
.L_x_3942:
[----:B0-----:R0:W1:Y:S02]  /*40d20*/  SYNCS.PHASECHK.TRANS64.TRYWAIT P0, [R3+URZ+0x38840], R2 ;  /* 0x03884002030075a7 */ /* 0x001064000800017f */
[----:B-1----:R-:W-:Y:S05]  /*40d30*/  @!P0 NANOSLEEP.SYNCS 0x989680 ;  /* 0x009896800000895d */ /* 0x002fea0003900000 */
[----:B------:R-:W1:Y:S02]  /*40d40*/  @!P0 SYNCS.PHASECHK.TRANS64 P0, [R3+URZ+0x38840], R2 ;  /* 0x03884002030085a7 */ /* 0x000e64000800007f */
[----:B-1----:R-:W-:Y:S05]  /*40d50*/  @!P0 BRA `(.L_x_3942) ;  /* 0xfffffffc00f08947 */ /* 0x002fea000383ffff */
[----:B------:R-:W-:Y:S05]  /*40d60*/  BRA `(.L_x_4073) ;  /* 0xffffffb000307947 */ /* 0x000fea000383ffff */
.L_x_3947:
[----:B-1----:R1:W3:Y:S02]  /*40d70*/  SYNCS.PHASECHK.TRANS64.TRYWAIT P0, [R3+URZ+0x38860], R2 ;  /* 0x03886002030075a7 */ /* 0x0022e4000800017f */
[----:B---3--:R-:W-:Y:S05]  /*40d80*/  @!P0 NANOSLEEP.SYNCS 0x989680 ;  /* 0x009896800000895d */ /* 0x008fea0003900000 */
[----:B------:R-:W3:Y:S02]  /*40d90*/  @!P0 SYNCS.PHASECHK.TRANS64 P0, [R3+URZ+0x38860], R2 ;  /* 0x03886002030085a7 */ /* 0x000ee4000800007f */
[----:B---3--:R-:W-:Y:S05]  /*40da0*/  @!P0 BRA `(.L_x_3947) ;  /* 0xfffffffc00f08947 */ /* 0x008fea000383ffff */
[----:B------:R-:W-:Y:S05]  /*40db0*/  BRA `(.L_x_4074) ;  /* 0xffffffb000b07947 */ /* 0x000fea000383ffff */
.L_x_3962:
[----:B0-----:R0:W1:Y:S02]  /*40dc0*/  SYNCS.PHASECHK.TRANS64.TRYWAIT P0, [R3+URZ+0x38840], R2 ;  /* 0x03884002030075a7 */ /* 0x001064000800017f */
[----:B-1----:R-:W-:Y:S05]  /*40dd0*/  @!P0 NANOSLEEP.SYNCS 0x989680 ;  /* 0x009896800000895d */ /* 0x002fea0003900000 */
[----:B------:R-:W1:Y:S02]  /*40de0*/  @!P0 SYNCS.PHASECHK.TRANS64 P0, [R3+URZ+0x38840], R2 ;  /* 0x03884002030085a7 */ /* 0x000e64000800007f */
[----:B-1----:R-:W-:Y:S05]  /*40df0*/  @!P0 BRA `(.L_x_3962) ;  /* 0xfffffffc00f08947 */ /* 0x002fea000383ffff */
[----:B------:R-:W-:Y:S05]  /*40e00*/  BRA `(.L_x_4075) ;  /* 0xffffffbc007c7947 */ /* 0x000fea000383ffff */
.L_x_3967:
[----:B-1----:R1:W3:Y:S02]  /*40e10*/  SYNCS.PHASECHK.TRANS64.TRYWAIT P0, [R3+URZ+0x38860], R2 ;  /* 0x03886002030075a7 */ /* 0x0022e4000800017f */
[----:B---3--:R-:W-:Y:S05]  /*40e20*/  @!P0 NANOSLEEP.SYNCS 0x989680 ;  /* 0x009896800000895d */ /* 0x008fea0003900000 */
[----:B------:R-:W3:Y:S02]  /*40e30*/  @!P0 SYNCS.PHASECHK.TRANS64 P0, [R3+URZ+0x38860], R2 ;  /* 0x03886002030085a7 */ /* 0x000ee4000800007f */
[----:B---3--:R-:W-:Y:S05]  /*40e40*/  @!P0 BRA `(.L_x_3967) ;  /* 0xfffffffc00f08947 */ /* 0x008fea000383ffff */
[----:B------:R-:W-:Y:S05]  /*40e50*/  BRA `(.L_x_4076) ;  /* 0xffffffc000007947 */ /* 0x000fea000383ffff */
.L_x_3983:
[----:B------:R-:W-:Y:S01]  /*40e60*/  BSSY B0, `(.L_x_4077) ;  /* 0x0000008000007945 */ /* 0x000fe20003800000 */
[----:B------:R-:W-:Y:S02]  /*40e70*/  IMAD.MOV.U32 R13, RZ, RZ, R16 ;  /* 0x000000ffff0d7224 */ /* 0x000fe400078e0010 */
[----:B------:R-:W-:Y:S02]  /*40e80*/  IMAD.MOV.U32 R12, RZ, RZ, RZ ;  /* 0x000000ffff0c7224 */ /* 0x000fe400078e00ff */
[----:B0-----:R-:W-:Y:S02]  /*40e90*/  IMAD.MOV.U32 R11, RZ, RZ, 0x1f ;  /* 0x0000001fff0b7424 */ /* 0x001fe400078e00ff */
[----:B------:R-:W-:-:S07]  /*40ea0*/  IMAD.MOV.U32 R15, RZ, RZ, -0x1 ;  /* 0xffffffffff0f7424 */ /* 0x000fce00078e00ff */
[----:B--2---:R-:W-:Y:S05]  /*40eb0*/  WARPSYNC.COLLECTIVE R15, `(.L_x_4078) ;  /* 0x000000000f087348 */ /* 0x004fea0003c00000 */
[----:B------:R0:W1:Y:S02]  /*40ec0*/  SHFL.IDX P6, R14, R13, R12, R11 ;  /* 0x0000000c0d0e7389 */ /* 0x00006400000c000b */
[----:B012---:R-:W-:Y:S01]  /*40ed0*/  ENDCOLLECTIVE ;  /* 0x000000000000791b */ /* 0x007fe20003800000 */
.L_x_4078:
[----:B------:R-:W-:Y:S05]  /*40ee0*/  BSYNC B0 ;  /* 0x0000000000007941 */ /* 0x000fea0003800000 */
.L_x_4077:
        /* <DEDUP_REMOVED lines=9> */
.L_x_4079:
        /* <DEDUP_REMOVED lines=18> */
.L_x_4080:
        /* <DEDUP_REMOVED lines=8> */
.L_x_4081:
        /* <DEDUP_REMOVED lines=8> */
.L_x_4082:
        /* <DEDUP_REMOVED lines=8> */
.L_x_4083:
        /* <DEDUP_REMOVED lines=8> */
.L_x_4084:
        /* <DEDUP_REMOVED lines=9> */
.L_x_4085:
[----:B------:R-:W-:Y:S01]  /*41330*/  IMAD.MOV.U32 R16, RZ, RZ, R14 ;  /* 0x000000ffff107224 */ /* 0x000fe200078e000e */
[----:B------:R-:W-:Y:S06]  /*41340*/  BRA `(.L_x_4086) ;  /* 0xffffffc8003c7947 */ /* 0x000fec000383ffff */
.L_x_3988:
        /* <DEDUP_REMOVED lines=8> */
.L_x_4088:
[----:B------:R-:W-:Y:S05]  /*413d0*/  BSYNC B0 ;  /* 0x0000000000007941 */ /* 0x000fea0003800000 */
.L_x_4087:
        /* <DEDUP_REMOVED lines=10> */
.L_x_4089:
        /* <DEDUP_REMOVED lines=8> */
.L_x_4090:
        /* <DEDUP_REMOVED lines=8> */
.L_x_4091:
        /* <DEDUP_REMOVED lines=8> */
.L_x_4092:
        /* <DEDUP_REMOVED lines=9> */
.L_x_4093:
[----:B------:R-:W-:Y:S01]  /*41690*/  IMAD.MOV.U32 R16, RZ, RZ, R14 ;  /* 0x000000ffff107224 */ /* 0x000fe200078e000e */
[----:B------:R-:W-:Y:S06]  /*416a0*/  BRA `(.L_x_4094) ;  /* 0xffffffc800007947 */ /* 0x000fec000383ffff */
.L_x_3990:
[----:B------:R-:W-:Y:S01]  /*416b0*/  BSSY B0, `(.L_x_4095) ;  /* 0x0000006000007945 */ /* 0x000fe20003800000 */
[----:B------:R-:W-:Y:S01]  /*416c0*/  PLOP3.LUT P6, PT, P6, PT, PT, 0x8, 0x0 ;  /* 0x000000000000781c */ /* 0x000fe200037ce170 */
[----:B------:R-:W-:-:S12]  /*416d0*/  IMAD.MOV.U32 R15, RZ, RZ, -0x1 ;  /* 0xffffffffff0f7424 */ /* 0x000fd800078e00ff */
[----:B0-2---:R-:W-:Y:S05]  /*416e0*/  WARPSYNC.COLLECTIVE R15, `(.L_x_4096) ;  /* 0x000000000f087348 */ /* 0x005fea0003c00000 */
[----:B------:R-:W-:Y:S01]  /*416f0*/  VOTE.ANY R14, PT, P6 ;  /* 0x00000000000e7806 */ /* 0x000fe200030e0100 */
[----:B0-2---:R-:W-:Y:S06]  /*41700*/  ENDCOLLECTIVE ;  /* 0x000000000000791b */ /* 0x005fec0003800000 */
.L_x_4096:
[----:B------:R-:W-:Y:S05]  /*41710*/  BSYNC B0 ;  /* 0x0000000000007941 */ /* 0x000fea0003800000 */
.L_x_4095:
        /* <DEDUP_REMOVED lines=9> */
.L_x_4097:
[----:B------:R-:W-:Y:S01]  /*417b0*/  IMAD.MOV.U32 R17, RZ, RZ, R14 ;  /* 0x000000ffff117224 */ /* 0x000fe200078e000e */
[----:B------:R-:W-:Y:S06]  /*417c0*/  BRA `(.L_x_4098) ;  /* 0xffffffc400f07947 */ /* 0x000fec000383ffff */
.L_x_3992:
[----:B------:R-:W-:Y:S01]  /*417d0*/  BSSY B0, `(.L_x_4099) ;  /* 0x0000007000007945 */ /* 0x000fe20003800000 */
[----:B------:R-:W-:Y:S02]  /*417e0*/  IMAD.MOV.U32 R13, RZ, RZ, R2 ;  /* 0x000000ffff0d7224 */ /* 0x000fe400078e0002 */
[----:B------:R-:W-:Y:S02]  /*417f0*/  IMAD.MOV.U32 R11, RZ, RZ, 0x1f ;  /* 0x0000001fff0b7424 */ /* 0x000fe400078e00ff */
[----:B------:R-:W-:-:S07]  /*41800*/  IMAD.MOV.U32 R15, RZ, RZ, -0x1 ;  /* 0xffffffffff0f7424 */ /* 0x000fce00078e00ff */
[----:B0123--:R-:W-:Y:S05]  /*41810*/  WARPSYNC.COLLECTIVE R15, `(.L_x_4100) ;  /* 0x000000000f087348 */ /* 0x00ffea0003c00000 */
[----:B------:R4:W0:Y:S02]  /*41820*/  SHFL.IDX P6, R14, R13, R12, R11 ;  /* 0x0000000c0d0e7389 */ /* 0x00082400000c000b */
[----:B01234-:R-:W-:Y:S01]  /*41830*/  ENDCOLLECTIVE ;  /* 0x000000000000791b */ /* 0x01ffe20003800000 */
.L_x_4100:
[----:B------:R-:W-:Y:S05]  /*41840*/  BSYNC B0 ;  /* 0x0000000000007941 */ /* 0x000fea0003800000 */
.L_x_4099:
[----:B------:R-:W-:Y:S01]  /*41850*/  IMAD.MOV.U32 R2, RZ, RZ, R14 ;  /* 0x000000ffff027224 */ /* 0x000fe200078e000e */
[----:B------:R-:W-:Y:S06]  /*41860*/  BRA `(.L_x_4101) ;  /* 0xffffffc400e47947 */ /* 0x000fec000383ffff */
.L_x_3996:
[----:B0-----:R0:W1:Y:S02]  /*41870*/  SYNCS.PHASECHK.TRANS64.TRYWAIT P0, [R0+URZ+0x38820], R3 ;  /* 0x03882003000075a7 */ /* 0x001064000800017f */
[----:B-1----:R-:W-:Y:S05]  /*41880*/  @!P0 NANOSLEEP.SYNCS 0x989680 ;  /* 0x009896800000895d */ /* 0x002fea0003900000 */
[----:B------:R-:W1:Y:S02]  /*41890*/  @!P0 SYNCS.PHASECHK.TRANS64 P0, [R0+URZ+0x38820], R3 ;  /* 0x03882003000085a7 */ /* 0x000e64000800007f */
[----:B-1----:R-:W-:Y:S05]  /*418a0*/  @!P0 BRA `(.L_x_3996) ;  /* 0xfffffffc00f08947 */ /* 0x002fea000383ffff */
[----:B------:R-:W-:Y:S05]  /*418b0*/  BRA `(.L_x_4102) ;  /* 0xffffffcc00687947 */ /* 0x000fea000383ffff */
.L_x_3997:
        /* <DEDUP_REMOVED lines=11> */
.L_x_4104:
[----:B------:R-:W-:Y:S05]  /*41970*/  BSYNC B0 ;  /* 0x0000000000007941 */ /* 0x000fea0003800000 */
.L_x_4103:
[----:B------:R-:W-:Y:S05]  /*41980*/  BRA `(.L_x_4105) ;  /* 0xffffffcc00507947 */ /* 0x000fea000383ffff */
.L_x_3998:
[----:B------:R-:W-:Y:S01]  /*41990*/  BSSY B0, `(.L_x_4106) ;  /* 0x0000006000007945 */ /* 0x000fe20003800000 */
[----:B------:R-:W-:-:S07]  /*419a0*/  IMAD.MOV.U32 R15, RZ, RZ, -0x1 ;  /* 0xffffffffff0f7424 */ /* 0x000fce00078e00ff */
[----:B012---:R-:W-:Y:S05]  /*419b0*/  WARPSYNC.COLLECTIVE R15, `(.L_x_4107) ;  /* 0x000000000f0c7348 */ /* 0x007fea0003c00000 */
[----:B------:R-:W-:Y:S02]  /*419c0*/  ELECT P6, UR62, PT ;  /* 0x00000000003e782f */ /* 0x000fe400038c0000 */
[----:B------:R-:W-:Y:S01]  /*419d0*/  MOV R14, UR62 ;  /* 0x0000003e000e7c02 */ /* 0x000fe20008000f00 */
[----:B012---:R-:W-:Y:S10]  /*419e0*/  ENDCOLLECTIVE ;  /* 0x000000000000791b */ /* 0x007ff40003800000 */
.L_x_4107:
[----:B------:R-:W-:Y:S05]  /*419f0*/  BSYNC B0 ;  /* 0x0000000000007941 */ /* 0x000fea0003800000 */
.L_x_4106:
[----:B------:R-:W-:Y:S05]  /*41a00*/  BRA `(.L_x_4108) ;  /* 0xffffffcc00447947 */ /* 0x000fea000383ffff */
.L_x_4000:
[----:B0-----:R0:W1:Y:S02]  /*41a10*/  SYNCS.PHASECHK.TRANS64.TRYWAIT P0, [R6+URZ], R5 ;  /* 0x00000005060075a7 */ /* 0x001064000800017f */
[----:B-1----:R-:W-:Y:S05]  /*41a20*/  @!P0 NANOSLEEP.SYNCS 0x989680 ;  /* 0x009896800000895d */ /* 0x002fea0003900000 */
[----:B------:R-:W1:Y:S02]  /*41a30*/  @!P0 SYNCS.PHASECHK.TRANS64 P0, [R6+URZ], R5 ;  /* 0x00000005060085a7 */ /* 0x000e64000800007f */
[----:B-1----:R-:W-:Y:S05]  /*41a40*/  @!P0 BRA `(.L_x_4000) ;  /* 0xfffffffc00f08947 */ /* 0x002fea000383ffff */
[----:B------:R-:W-:Y:S05]  /*41a50*/  BRA `(.L_x_4109) ;  /* 0xffffffcc00807947 */ /* 0x000fea000383ffff */
.L_x_4001:
[----:B-1----:R1:W3:Y:S02]  /*41a60*/  SYNCS.PHASECHK.TRANS64.TRYWAIT P0, [R7+URZ], R2 ;  /* 0x00000002070075a7 */ /* 0x0022e4000800017f */
[----:B---3--:R-:W-:Y:S05]  /*41a70*/  @!P0 NANOSLEEP.SYNCS 0x989680 ;  /* 0x009896800000895d */ /* 0x008fea0003900000 */
[----:B------:R-:W3:Y:S02]  /*41a80*/  @!P0 SYNCS.PHASECHK.TRANS64 P0, [R7+URZ], R2 ;  /* 0x00000002070085a7 */ /* 0x000ee4000800007f */
[----:B---3--:R-:W-:Y:S05]  /*41a90*/  @!P0 BRA `(.L_x_4001) ;  /* 0xfffffffc00f08947 */ /* 0x008fea000383ffff */
[----:B------:R-:W-:Y:S05]  /*41aa0*/  BRA `(.L_x_4110) ;  /* 0xffffffcc00747947 */ /* 0x000fea000383ffff */
.L_x_4003:
[----:B---3--:R3:W4:Y:S02]  /*41ab0*/  SYNCS.PHASECHK.TRANS64.TRYWAIT P0, [R4+URZ], R5 ;  /* 0x00000005040075a7 */ /* 0x008724000800017f */
[----:B----4-:R-:W-:Y:S05]  /*41ac0*/  @!P0 NANOSLEEP.SYNCS 0x989680 ;  /* 0x009896800000895d */ /* 0x010fea0003900000 */
[----:B------:R-:W4:Y:S02]  /*41ad0*/  @!P0 SYNCS.PHASECHK.TRANS64 P0, [R4+URZ], R5 ;  /* 0x00000005040085a7 */ /* 0x000f24000800007f */
[----:B----4-:R-:W-:Y:S05]  /*41ae0*/  @!P0 BRA `(.L_x_4003) ;  /* 0xfffffffc00f08947 */ /* 0x010fea000383ffff */
[----:B------:R-:W-:Y:S05]  /*41af0*/  BRA `(.L_x_4111) ;  /* 0xffffffcc007c7947 */ /* 0x000fea000383ffff */
        .type           $_ZN7cutlass13device_kernelIN5flash11enable_sm90INS1_16FlashAttnFwdSm90INS1_25CollectiveMainloopFwdSm90ILi2EN4cute5tupleIJNS5_1CILi1EEES8_S8_EEENS6_IJNS7_ILi64EEESA_SA_EEELi512ENS_6half_tEfNS_4arch4Sm90ELb0ELb1ELb1ELb1ELb0ELb1ELb1ELb0ELb0ELb1ELb0ELb0EEENS1_21CollectiveEpilogueFwdINS6_IJSA_NS7_ILi512EEESA_EEES9_SC_SE_Li256ELb1ELb1ELb0ELb0EEENS1_36VarlenDynamicPersistentTileSchedulerILi64ELi64ELi256ELi128ELb0ELb1ELb1ELb1ELb0ELb1EEEEEEEEEvNT_6ParamsE$_ZZN5flash25CollectiveMainloopFwdSm90ILi2EN4cute5tupleIJNS1_1CILi1EEES4_S4_EEENS2_IJNS3_ILi64EEES6_S6_EEELi512EN7cutlass6half_tEfNS8_4arch4Sm90ELb0ELb1ELb1ELb1ELb0ELb1ELb1ELb0ELb0ELb1ELb0ELb0EE3mmaINS_16FlashAttnFwdSm90ISC_NS_21CollectiveEpilogueFwdINS2_IJS6_NS3_ILi512EEES6_EEES5_S9_SB_Li256ELb1ELb1ELb0ELb0EEENS_36VarlenDynamicPersistentTileSchedulerILi64ELi64ELi256ELi128ELb0ELb1ELb1ELb1ELb0ELb1EEEE13SharedStorageENS1_6TensorINS1_11ArrayEngineIfLm128EEENS1_6LayoutINS2_IJNS2_IJNS3_ILi2EEESR_NS3_ILi32EEEEEES4_S4_EEENS2_IJNS2_IJS4_SR_NS3_ILi4EEEEEENS3_ILi0EEESX_EEEEEEENS_7SoftmaxILi2ELi0EEEEEbRKNSC_6ParamsENS8_25PipelineTmaAsyncNoClusterILi2ENS8_16PipelineTmaAsyncILi2EEEEES19_RNS8_13PipelineStateILj2EEERT0_RT1_iRiRKNS_16SeqlenInfoQKNewKILb1ELb1EEENS2_IJiiiiEEERT_ENKUliT_T0_T1_E_clIZSD_ISM_S10_S12_EbS15_S19_S19_S1C_S1E_S1G_iS1H_S1L_S1M_S1O_EUlRS1P_iE0_NS3_ILb1EEES1W_EEDaiS1P_S1Q_S1R_,@function
        .size           $_ZN7cutlass13device_kernelIN5flash11enable_sm90INS1_16FlashAttnFwdSm90INS1_25CollectiveMainloopFwdSm90ILi2EN4cute5tupleIJNS5_1CILi1EEES8_S8_EEENS6_IJNS7_ILi64EEESA_SA_EEELi512ENS_6half_tEfNS_4arch4Sm90ELb0ELb1ELb1ELb1ELb0ELb1ELb1ELb0ELb0ELb1ELb0ELb0EEENS1_21CollectiveEpilogueFwdINS6_IJSA_NS7_ILi512EEESA_EEES9_SC_SE_Li256ELb1ELb1ELb0ELb0EEENS1_36VarlenDynamicPersistentTileSchedulerILi64ELi64ELi256ELi128ELb0ELb1ELb1ELb1ELb0ELb1EEEEEEEEEvNT_6ParamsE$_ZZN5flash25CollectiveMainloopFwdSm90ILi2EN4cute5tupleIJNS1_1CILi1EEES4_S4_EEENS2_IJNS3_ILi64EEES6_S6_EEELi512EN7cutlass6half_tEfNS8_4arch4Sm90ELb0ELb1ELb1ELb1ELb0ELb1ELb1ELb0ELb0ELb1ELb0ELb0EE3mmaINS_16FlashAttnFwdSm90ISC_NS_21CollectiveEpilogueFwdINS2_IJS6_NS3_ILi512EEES6_EEES5_S9_SB_Li256ELb1ELb1ELb0ELb0EEENS_36VarlenDynamicPersistentTileSchedulerILi64ELi64ELi256ELi128ELb0ELb1ELb1ELb1ELb0ELb1EEEE13SharedStorageENS1_6TensorINS1_11ArrayEngineIfLm128EEENS1_6LayoutINS2_IJNS2_IJNS3_ILi2EEESR_NS3_ILi32EEEEEES4_S4_EEENS2_IJNS2_IJS4_SR_NS3_ILi4EEEEEENS3_ILi0EEESX_EEEEEEENS_7SoftmaxILi2ELi0EEEEEbRKNSC_6ParamsENS8_25PipelineTmaAsyncNoClusterILi2ENS8_16PipelineTmaAsyncILi2EEEEES19_RNS8_13PipelineStateILj2EEERT0_RT1_iRiRKNS_16SeqlenInfoQKNewKILb1ELb1EEENS2_IJiiiiEEERT_ENKUliT_T0_T1_E_clIZSD_ISM_S10_S12_EbS15_S19_S19_S1C_S1E_S1G_iS1H_S1L_S1M_S1O_EUlRS1P_iE0_NS3_ILb1EEES1W_EEDaiS1P_S1Q_S1R_,(.L_x_6032 - $_ZN7cutlass13device_kernelIN5flash11enable_sm90INS1_16FlashAttnFwdSm90INS1_25CollectiveMainloopFwdSm90ILi2EN4cute5tupleIJNS5_1CILi1EEES8_S8_EEENS6_IJNS7_ILi64EEESA_SA_EEELi512ENS_6half_tEfNS_4arch4Sm90ELb0ELb1ELb1ELb1ELb0ELb1ELb1ELb0ELb0ELb1ELb0ELb0EEENS1_21CollectiveEpilogueFwdINS6_IJSA_NS7_ILi512EEESA_EEES9_SC_SE_Li256ELb1ELb1ELb0ELb0EEENS1_36VarlenDynamicPersistentTileSchedulerILi64ELi64ELi256ELi128ELb0ELb1ELb1ELb1ELb0ELb1EEEEEEEEEvNT_6ParamsE$_ZZN5flash25CollectiveMainloopFwdSm90ILi2EN4cute5tupleIJNS1_1CILi1EEES4_S4_EEENS2_IJNS3_ILi64EEES6_S6_EEELi512EN7cutlass6half_tEfNS8_4arch4Sm90ELb0ELb1ELb1ELb1ELb0ELb1ELb1ELb0ELb0ELb1ELb0ELb0EE3mmaINS_16FlashAttnFwdSm90ISC_NS_21CollectiveEpilogueFwdINS2_IJS6_NS3_ILi512EEES6_EEES5_S9_SB_Li256ELb1ELb1ELb0ELb0EEENS_36VarlenDynamicPersistentTileSchedulerILi64ELi64ELi256ELi128ELb0ELb1ELb1ELb1ELb0ELb1EEEE13SharedStorageENS1_6TensorINS1_11ArrayEngineIfLm128EEENS1_6LayoutINS2_IJNS2_IJNS3_ILi2EEESR_NS3_ILi32EEEEEES4_S4_EEENS2_IJNS2_IJS4_SR_NS3_ILi4EEEEEENS3_ILi0EEESX_EEEEEEENS_7SoftmaxILi2ELi0EEEEEbRKNSC_6ParamsENS8_25PipelineTmaAsyncNoClusterILi2ENS8_16PipelineTmaAsyncILi2EEEEES19_RNS8_13PipelineStateILj2EEERT0_RT1_iRiRKNS_16SeqlenInfoQKNewKILb1ELb1EEENS2_IJiiiiEEERT_ENKUliT_T0_T1_E_clIZSD_ISM_S10_S12_EbS15_S19_S19_S1C_S1E_S1G_iS1H_S1L_S1M_S1O_EUlRS1P_iE0_NS3_ILb1EEES1W_EEDaiS1P_S1Q_S1R_)
$_ZN7cutlass13device_kernelIN5flash11enable_sm90INS1_16FlashAttnFwdSm90INS1_25CollectiveMainloopFwdSm90ILi2EN4cute5tupleIJNS5_1CILi1EEES8_S8_EEENS6_IJNS7_ILi64EEESA_SA_EEELi512ENS_6half_tEfNS_4arch4Sm90ELb0ELb1ELb1ELb1ELb0ELb1ELb1ELb0ELb0ELb1ELb0ELb0EEENS1_21CollectiveEpilogueFwdINS6_IJSA_NS7_ILi512EEESA_EEES9_SC_SE_Li256ELb1ELb1ELb0ELb0EEENS1_36VarlenDynamicPersistentTileSchedulerILi64ELi64ELi256ELi128ELb0ELb1ELb1ELb1ELb0ELb1EEEEEEEEEvNT_6ParamsE$_ZZN5flash25CollectiveMainloopFwdSm90ILi2EN4cute5tupleIJNS1_1CILi1EEES4_S4_EEENS2_IJNS3_ILi64EEES6_S6_EEELi512EN7cutlass6half_tEfNS8_4arch4Sm90ELb0ELb1ELb1ELb1ELb0ELb1ELb1ELb0ELb0ELb1ELb0ELb0EE3mmaINS_16FlashAttnFwdSm90ISC_NS_21CollectiveEpilogueFwdINS2_IJS6_NS3_ILi512EEES6_EEES5_S9_SB_Li256ELb1ELb1ELb0ELb0EEENS_36VarlenDynamicPersistentTileSchedulerILi64ELi64ELi256ELi128ELb0ELb1ELb1ELb1ELb0ELb1EEEE13SharedStorageENS1_6TensorINS1_11ArrayEngineIfLm128EEENS1_6LayoutINS2_IJNS2_IJNS3_ILi2EEESR_NS3_ILi32EEEEEES4_S4_EEENS2_IJNS2_IJS4_SR_NS3_ILi4EEEEEENS3_ILi0EEESX_EEEEEEENS_7SoftmaxILi2ELi0EEEEEbRKNSC_6ParamsENS8_25PipelineTmaAsyncNoClusterILi2ENS8_16PipelineTmaAsyncILi2EEEEES19_RNS8_13PipelineStateILj2EEERT0_RT1_iRiRKNS_16SeqlenInfoQKNewKILb1ELb1EEENS2_IJiiiiEEERT_ENKUliT_T0_T1_E_clIZSD_ISM_S10_S12_EbS15_S19_S19_S1C_S1E_S1G_iS1H_S1L_S1M_S1O_EUlRS1P_iE0_NS3_ILb1EEES1W_EEDaiS1P_S1Q_S1R_:
        /* <DEDUP_REMOVED lines=13> */
[----:B------:R-:W-:Y:S01]  /*41bd0*/  BSSY B1, `(.L_x_4112) ;  /* 0x0000009000017945 */ /* 0x000fe20003800000 */
[----:B------:R-:W-:-:S07]  /*41be0*/  IMAD.MOV.U32 R5, RZ, RZ, R49 ;  /* 0x000000ffff057224 */ /* 0x000fce00078e0031 */
[----:B---3--:R0:W5:Y:S04]  /*41bf0*/  LD.E R9, desc[UR4][R6.64] ;  /* 0x0000000406097980 */ /* 0x008168000c101900 */
[----:B------:R0:W5:Y:S01]  /*41c00*/  LD.E R11, desc[UR6][R6.64+0x4] ;  /* 0x00000406060b7980 */ /* 0x000162000c101900 */
[----:B--2---:R-:W-:-:S04]  /*41c10*/  LOP3.LUT R4, R4, 0x1, RZ, 0xfc, !PT ;  /* 0x0000000104047812 */ /* 0x004fc800078efcff */
[----:B------:R-:W-:Y:S01]  /*41c20*/  ISETP.NE.AND P0, PT, R4, 0x3, PT ;  /* 0x000000030400780c */ /* 0x000fe20003f05270 */
[----:B------:R-:W-:-:S12]  /*41c30*/  IMAD.MOV.U32 R4, RZ, RZ, R32 ;  /* 0x000000ffff047224 */ /* 0x000fd800078e0020 */
[----:B0-----:R-:W-:Y:S05]  /*41c40*/  @!P0 BRA `(.L_x_4113) ;  /* 0x0000000000048947 */ /* 0x001fea0003800000 */
[----:B------:R-:W-:Y:S01]  /*41c50*/  BPT.TRAP 0x1 ;  /* 0x000000040000795c */ /* 0x000fe20000300000 */
.L_x_4113:
[----:B------:R-:W-:Y:S05]  /*41c60*/  BSYNC B1 ;  /* 0x0000000000017941 */ /* 0x000fea0003800000 */
.L_x_4112:
        /* <DEDUP_REMOVED lines=17> */
.L_x_4115:
[----:B------:R-:W-:Y:S05]  /*41d80*/  BSYNC B1 ;  /* 0x0000000000017941 */ /* 0x000fea0003800000 */
.L_x_4114:
        /* <DEDUP_REMOVED lines=10> */
.L_x_4117:
[----:B------:R-:W-:Y:S05]  /*41e30*/  BSYNC B1 ;  /* 0x0000000000017941 */ /* 0x000fea0003800000 */
.L_x_4116:
        /* <DEDUP_REMOVED lines=89> */
.L_x_4143:
[----:B------:R-:W-:Y:S05]  /*423d0*/  BSYNC B1 ;  /* 0x0000000000017941 */ /* 0x000fea0003800000 */
.L_x_4119:
        /* <DEDUP_REMOVED lines=14> */
.L_x_4122:
[----:B------:R-:W-:Y:S05]  /*424c0*/  BSYNC B1 ;  /* 0x0000000000017941 */ /* 0x000fea0003800000 */
.L_x_4121:
        /* <DEDUP_REMOVED lines=17> */
.L_x_4124:
[----:B------:R-:W-:Y:S05]  /*425e0*/  BSYNC B1 ;  /* 0x0000000000017941 */ /* 0x000fea0003800000 */
.L_x_4123:
        /* <DEDUP_REMOVED lines=10> */
.L_x_4126:
[----:B------:R-:W-:Y:S05]  /*42690*/  BSYNC B1 ;  /* 0x0000000000017941 */ /* 0x000fea0003800000 */
.L_x_4125:
        /* <DEDUP_REMOVED lines=598> */
[----:B------:R-:W4:Y:S08]  /*44c00*/  LD.E R62, desc[UR10][R4.64+0xc] ;  /* 0x00000c0a043e7980 */ /* 0x000f30000c101900 */
[----:B------:R-:W4:Y:S04]  /*44c10*/  LD.E R63, desc[UR12][R4.64+0x14] ;  /* 0x0000140c043f7980 */ /* 0x000f28000c101900 */
[----:B--2---:R-:W2:Y:S01]  /*44c20*/  LD.E R58, desc[UR4][R6.64] ;  /* 0x00000004063a7980 */ /* 0x004ea2000c101900 */
[----:B------:R-:W-:-:S02]  /*44c30*/  R2UR UR4, R2 ;  /* 0x00000000020472ca */ /* 0x000fc400000e0000 */
[----:B------:R-:W-:Y:S01]  /*44c40*/  R2UR UR5, R3 ;  /* 0x00000000030572ca */ /* 0x000fe200000e0000 */
[----:B------:R-:W4:-:S12]  /*44c50*/  LD.E R7, desc[UR14][R4.64+0x18] ;  /* 0x0000180e04077980 */ /* 0x000f18000c101900 */
[----:B------:R-:W4:Y:S01]  /*44c60*/  LD.E R59, desc[UR4][R4.64] ;  /* 0x00000004043b7980 */ /* 0x000f22000c101900 */
[----:B------:R-:W-:Y:S02]  /*44c70*/  R2UR UR4, R2 ;  /* 0x00000000020472ca */ /* 0x000fe400000e0000 */
[----:B------:R-:W-:Y:S02]  /*44c80*/  R2UR UR5, R3 ;  /* 0x00000000030572ca */ /* 0x000fe400000e0000 */
[----:B---3--:R-:W-:-:S11]  /*44c90*/  ISETP.NE.AND P1, PT, R9, 0x1, PT ;  /* 0x000000010900780c */ /* 0x008fd60003f25270 */
        /* <DEDUP_REMOVED lines=17> */
[----:B------:R-:W-:-:S04]  /*44db0*/  FMUL.FTZ R28, R28, R58 ;  /* 0x0000003a1c1c7220 */ /* 0x000fc80000410000 */
[----:B------:R0:W2:Y:S01]  /*44dc0*/  MUFU.TANH R65, R28 ;  /* 0x0000001c00417308 */ /* 0x0000a20000002400 */
[----:B----4-:R-:W-:-:S04]  /*44dd0*/  SHF.R.S32.HI R26, RZ, 0x1f, R59 ;  /* 0x0000001fff1a7819 */ /* 0x010fc8000001143b */
[----:B------:R-:W-:-:S04]  /*44de0*/  LEA.HI R24, R26, R59, RZ, 0x7 ;  /* 0x0000003b1a187211 */ /* 0x000fc800078f38ff */
[----:B0-----:R-:W-:Y:S01]  /*44df0*/  LOP3.LUT R28, R24, 0xffffff80, RZ, 0xc0, !PT ;  /* 0xffffff80181c7812 */ /* 0x001fe200078ec0ff */
[----:B------:R-:W-:-:S04]  /*44e00*/  FMUL.FTZ R25, R25, R58 ;  /* 0x0000003a19197220 */ /* 0x000fc80000410000 */
[----:B------:R-:W-:Y:S01]  /*44e10*/  IMAD.IADD R28, R59, 0x1, -R28 ;  /* 0x000000013b1c7824 */ /* 0x000fe200078e0a1c */
[----:B------:R0:W4:Y:S01]  /*44e20*/  MUFU.TANH R64, R25 ;  /* 0x0000001900407308 */ /* 0x0001220000002400 */
[-C--:B-1----:R-:W-:Y:S01]  /*44e30*/  FMUL.FTZ R11, R27, R58.reuse ;  /* 0x0000003a1b0b7220 */ /* 0x082fe20000410000 */
[-C--:B------:R-:W-:Y:S01]  /*44e40*/  FMUL.FTZ R32, R32, R58.reuse ;  /* 0x0000003a20207220 */ /* 0x080fe20000410000 */
[----:B------:R-:W-:Y:S01]  /*44e50*/  LEA.HI R27, R26, R59, RZ, 0x2 ;  /* 0x0000003b1a1b7211 */ /* 0x000fe200078f10ff */
[----:B------:R-:W-:Y:S01]  /*44e60*/  FMUL.FTZ R15, R31, R58 ;  /* 0x0000003a1f0f7220 */ /* 0x000fe20000410000 */
[----:B0-----:R-:W-:-:S03]  /*44e70*/  SHF.R.S32.HI R25, RZ, 0x1f, R28 ;  /* 0x0000001fff197819 */ /* 0x001fc6000001141c */
[----:B------:R0:W1:Y:S01]  /*44e80*/  MUFU.TANH R31, R32 ;  /* 0x00000020001f7308 */ /* 0x0000620000002400 */
        /* <DEDUP_REMOVED lines=22> */
[----:B------:R-:W-:-:S03]  /*44ff0*/  LOP3.LUT R25, R26, 0x7ffffffc, RZ, 0xc0, !PT ;  /* 0x7ffffffc1a197812 */ /* 0x000fc600078ec0ff */
[----:B------:R-:W0:Y:S01]  /*45000*/  SHFL.IDX PT, R30, R29, RZ, 0x1c1f ;  /* 0x001c1fff1d1e7589 */ /* 0x000e2200000e0000 */
[----:B------:R-:W-:Y:S01]  /*45010*/  IADD3 R8, -R32, 0x1, RZ ;  /* 0x0000000120087810 */ /* 0x000fe20007ffe1ff */
[----:B------:R-:W-:Y:S02]  /*45020*/  IMAD.IADD R25, R28, 0x1, -R25 ;  /* 0x000000011c197824 */ /* 0x000fe400078e0a19 */
        /* <DEDUP_REMOVED lines=57> */
[----:B------:R-:W1:Y:S01]  /*453c0*/  MUFU.TANH R55, R55 ;  /* 0x0000003700377308 */ /* 0x000e620000002400 */
        /* <DEDUP_REMOVED lines=21> */
.L_x_4133:
[----:B------:R-:W-:Y:S05]  /*45520*/  BSYNC B3 ;  /* 0x0000000000037941 */ /* 0x000fea0003800000 */
.L_x_4132:
[----:B------:R-:W-:Y:S01]  /*45530*/  LOP3.LUT R28, RZ, R28, RZ, 0x33, !PT ;  /* 0x0000001cff1c7212 */ /* 0x000fe200078e33ff */
[----:B------:R-:W-:Y:S06]  /*45540*/  BRA `(.L_x_4134) ;  /* 0x0000000000287947 */ /* 0x000fec0003800000 */
.L_x_4131:
        /* <DEDUP_REMOVED lines=10> */
.L_x_4134:
[----:B------:R-:W-:Y:S05]  /*455f0*/  BSYNC B2 ;  /* 0x0000000000027941 */ /* 0x000fea0003800000 */
.L_x_4130:
[----:B------:R-:W-:-:S04]  /*45600*/  IMAD R28, R7, R28, -R32 ;  /* 0x0000001c071c7224 */ /* 0x000fc800078e0a20 */
[----:B------:R-:W-:-:S05]  /*45610*/  IMAD R27, R25, -0x2, R28 ;  /* 0xfffffffe191b7824 */ /* 0x000fca00078e021c */
[----:B------:R-:W-:Y:S02]  /*45620*/  VIMNMX R26, R26, R27, !PT ;  /* 0x0000001b1a1a7248 */ /* 0x000fe40007fe0100 */
[----:B------:R-:W-:-:S07]  /*45630*/  VIADDMNMX R8, R27, R7, R8, PT ;  /* 0x000000071b087246 */ /* 0x000fce0003800108 */
.L_x_4129:
[----:B------:R-:W-:Y:S05]  /*45640*/  BSYNC B1 ;  /* 0x0000000000017941 */ /* 0x000fea0003800000 */
.L_x_4128:
[C---:B------:R-:W-:Y:S01]  /*45650*/  ISETP.GE.AND P2, PT, R63.reuse, 0x9, PT ;  /* 0x000000093f00780c */ /* 0x040fe20003f46270 */
[----:B------:R-:W-:Y:S01]  /*45660*/  BSSY B1, `(.L_x_4135) ;  /* 0x0000072000017945 */ /* 0x000fe20003800000 */
[C---:B------:R-:W-:Y:S02]  /*45670*/  ISETP.GE.AND P5, PT, R63.reuse, 0xa, PT ;  /* 0x0000000a3f00780c */ /* 0x040fe40003fa6270 */
[----:B------:R-:W-:Y:S02]  /*45680*/  ISETP.GT.AND P3, PT, R26, 0x8, !P2 ;  /* 0x000000081a00780c */ /* 0x000fe40005764270 */
[----:B------:R-:W-:Y:S02]  /*45690*/  ISETP.GE.AND P1, PT, R63, 0x2, PT ;  /* 0x000000023f00780c */ /* 0x000fe40003f26270 */
[----:B------:R-:W-:Y:S02]  /*456a0*/  ISETP.LT.OR P3, PT, R8, 0x9, P3 ;  /* 0x000000090800780c */ /* 0x000fe40001f61670 */
[----:B------:R-:W-:-:S02]  /*456b0*/  ISETP.GT.AND P4, PT, R26, 0x1, !P1 ;  /* 0x000000011a00780c */ /* 0x000fc40004f84270 */
[----:B------:R-:W-:Y:S02]  /*456c0*/  FSEL R65, R65, -INF , !P3 ;  /* 0xff80000041417808 */ /* 0x000fe40005800000 */
[----:B------:R-:W-:Y:S02]  /*456d0*/  ISETP.GT.AND P3, PT, R26, 0x9, !P5 ;  /* 0x000000091a00780c */ /* 0x000fe40006f64270 */
[C---:B------:R-:W-:Y:S02]  /*456e0*/  ISETP.LT.OR P4, PT, R8.reuse, 0x2, P4 ;  /* 0x000000020800780c */ /* 0x040fe40002781670 */
[----:B------:R-:W-:Y:S02]  /*456f0*/  ISETP.LT.OR P3, PT, R8, 0xa, P3 ;  /* 0x0000000a0800780c */ /* 0x000fe40001f61670 */
[----:B------:R-:W-:Y:S02]  /*45700*/  FSEL R39, R64, -INF , !P4 ;  /* 0xff80000040277808 */ /* 0x000fe40006000000 */
[----:B-1----:R-:W-:-:S02]  /*45710*/  FSEL R47, R66, -INF , !P3 ;  /* 0xff800000422f7808 */ /* 0x002fc40005800000 */
[C---:B------:R-:W-:Y:S02]  /*45720*/  ISETP.GE.AND P3, PT, R63.reuse, 0x11, PT ;  /* 0x000000113f00780c */ /* 0x040fe40003f66270 */
[----:B------:R-:W-:Y:S02]  /*45730*/  P2R R30, PR, RZ, 0x20 ;  /* 0x00000020ff1e7803 */ /* 0x000fe40000000000 */
[----:B------:R-:W-:Y:S02]  /*45740*/  ISETP.GT.AND P4, PT, R26, 0x10, !P3 ;  /* 0x000000101a00780c */ /* 0x000fe40005f84270 */
[----:B------:R-:W-:Y:S02]  /*45750*/  ISETP.GE.AND P5, PT, R63, 0x12, PT ;  /* 0x000000123f00780c */ /* 0x000fe40003fa6270 */
[----:B------:R-:W-:-:S04]  /*45760*/  ISETP.LT.OR P4, PT, R8, 0x11, P4 ;  /* 0x000000110800780c */ /* 0x000fc80002781670 */
        /* <DEDUP_REMOVED lines=79> */
.L_x_4140:
[----:B------:R-:W-:Y:S05]  /*45c60*/  BSYNC B3 ;  /* 0x0000000000037941 */ /* 0x000fea0003800000 */
.L_x_4139:
[----:B------:R-:W-:Y:S01]  /*45c70*/  LOP3.LUT R12, RZ, R12, RZ, 0x33, !PT ;  /* 0x0000000cff0c7212 */ /* 0x000fe200078e33ff */
[----:B------:R-:W-:Y:S06]  /*45c80*/  BRA `(.L_x_4141) ;  /* 0x0000000000287947 */ /* 0x000fec0003800000 */
.L_x_4138:
        /* <DEDUP_REMOVED lines=10> */
.L_x_4141:
[----:B------:R-:W-:Y:S05]  /*45d30*/  BSYNC B2 ;  /* 0x0000000000027941 */ /* 0x000fea0003800000 */
.L_x_4137:
[----:B------:R-:W-:-:S04]  /*45d40*/  IMAD R12, R7, R12, -R32 ;  /* 0x0000000c070c7224 */ /* 0x000fc800078e0a20 */
[----:B------:R-:W-:-:S05]  /*45d50*/  IMAD R12, R25, -0x2, R12 ;  /* 0xfffffffe190c7824 */ /* 0x000fca00078e020c */
[----:B------:R-:W-:Y:S02]  /*45d60*/  VIADDMNMX R8, R12, R7, R8, PT ;  /* 0x000000070c087246 */ /* 0x000fe40003800108 */
[----:B------:R-:W-:-:S07]  /*45d70*/  VIMNMX R13, R13, R12, !PT ;  /* 0x0000000c0d0d7248 */ /* 0x000fce0007fe0100 */
.L_x_4136:
[----:B------:R-:W-:Y:S05]  /*45d80*/  BSYNC B1 ;  /* 0x0000000000017941 */ /* 0x000fea0003800000 */
.L_x_4135:
[----:B------:R-:W2:Y:S01]  /*45d90*/  LDL.64 R4, [R0+0x70] ;  /* 0x0000700000047983 */ /* 0x000ea20000100a00 */
        /* <DEDUP_REMOVED lines=34> */
[----:B------:R-:W-:Y:S02]  /*45fc0*/  ISETP.NE.AND P6, PT, R48, RZ, PT ;  /* 0x000000ff3000720c */ /* 0x000fe40003fc5270 */
        /* <DEDUP_REMOVED lines=8> */
[----:B------:R-:W-:-:S04]  /*46050*/  ISETP.GT.AND P1, PT, R13, RZ, !P1 ;  /* 0x000000ff0d00720c */ /* 0x000fc80004f24270 */
[----:B------:R-:W-:-:S04]  /*46060*/  ISETP.LT.OR P1, PT, R8, 0x1, P1 ;  /* 0x000000010800780c */ /* 0x000fc80000f21670 */
[----:B------:R-:W-:-:S04]  /*46070*/  FSEL R9, R6, -INF , !P1 ;  /* 0xff80000006097808 */ /* 0x000fc80004800000 */
[----:B------:R-:W-:-:S04]  /*46080*/  FMNMX.FTZ R7, R9, R12, !PT ;  /* 0x0000000c09077209 */ /* 0x000fc80007810000 */
        /* <DEDUP_REMOVED lines=13> */
[----:B------:R-:W-:Y:S02]  /*46160*/  ISETP.GT.AND P5, PT, R13, 0x38, !P5 ;  /* 0x000000380d00780c */ /* 0x000fe40006fa4270 */
[----:B------:R-:W-:Y:S02]  /*46170*/  ISETP.LT.OR P4, PT, R8, 0x32, P4 ;  /* 0x000000320800780c */ /* 0x000fe40002781670 */
[----:B------:R-:W-:Y:S02]  /*46180*/  FSEL R27, R50, -INF , !P2 ;  /* 0xff800000321b7808 */ /* 0x000fe40005000000 */
[----:B------:R-:W-:-:S02]  /*46190*/  FMNMX.FTZ R6, R24, R7, !PT ;  /* 0x0000000718067209 */ /* 0x000fc40007810000 */
[----:B------:R-:W-:Y:S02]  /*461a0*/  ISETP.GT.AND P1, PT, R13, 0x39, !P6 ;  /* 0x000000390d00780c */ /* 0x000fe40007724270 */
[C---:B------:R-:W-:Y:S02]  /*461b0*/  ISETP.LT.OR P5, PT, R8.reuse, 0x39, P5 ;  /* 0x000000390800780c */ /* 0x040fe40002fa1670 */
[----:B------:R-:W-:Y:S02]  /*461c0*/  FSEL R13, R51, -INF , !P4 ;  /* 0xff800000330d7808 */ /* 0x000fe40006000000 */
[----:B------:R-:W-:Y:S02]  /*461d0*/  FMNMX.FTZ R6, R27, R6, !PT ;  /* 0x000000061b067209 */ /* 0x000fe40007810000 */
[----:B------:R-:W-:Y:S02]  /*461e0*/  ISETP.LT.OR P1, PT, R8, 0x3a, P1 ;  /* 0x0000003a0800780c */ /* 0x000fe40000f21670 */
[----:B------:R-:W-:-:S02]  /*461f0*/  R2UR UR4, R2 ;  /* 0x00000000020472ca */ /* 0x000fc400000e0000 */
[----:B------:R-:W-:Y:S02]  /*46200*/  R2UR UR5, R3 ;  /* 0x00000000030572ca */ /* 0x000fe400000e0000 */
[----:B------:R-:W-:Y:S02]  /*46210*/  FSEL R8, R54, -INF , !P5 ;  /* 0xff80000036087808 */ /* 0x000fe40006800000 */
[----:B------:R-:W-:Y:S02]  /*46220*/  FMNMX.FTZ R7, R13, R6, !PT ;  /* 0x000000060d077209 */ /* 0x000fe40007810000 */
[----:B------:R-:W-:Y:S02]  /*46230*/  R2UR UR6, R2 ;  /* 0x00000000020672ca */ /* 0x000fe400000e0000 */
[----:B------:R-:W-:Y:S02]  /*46240*/  R2UR UR7, R3 ;  /* 0x00000000030772ca */ /* 0x000fe400000e0000 */
[----:B------:R-:W-:-:S02]  /*46250*/  FSEL R28, R55, -INF , !P1 ;  /* 0xff800000371c7808 */ /* 0x000fc40004800000 */
        /* <DEDUP_REMOVED lines=38> */
[----:B------:R-:W-:Y:S02]  /*464c0*/  FSEL R32, R32, RZ, P1 ;  /* 0x000000ff20207208 */ /* 0x000fe40000800000 */
[----:B---3--:R-:W-:-:S03]  /*464d0*/  FSETP.NEU.FTZ.AND P1, PT, R44, -INF , PT ;  /* 0xff8000002c00780b */ /* 0x008fc60003f3d000 */
[-CC-:B------:R-:W-:Y:S01]  /*464e0*/  FFMA.FTZ R38, R41, R33.reuse, -R32.reuse ;  /* 0x0000002129267223 */ /* 0x180fe20000010820 */
[-CC-:B------:R-:W-:Y:S01]  /*464f0*/  FFMA.FTZ R41, R45, R33.reuse, -R32.reuse ;  /* 0x000000212d297223 */ /* 0x180fe20000010820 */
[----:B------:R-:W-:Y:S01]  /*46500*/  FMUL.FTZ R45, R33, R44 ;  /* 0x0000002c212d7220 */ /* 0x000fe20000410000 */
[-CC-:B0-----:R-:W-:Y:S02]  /*46510*/  FFMA.FTZ R5, R39, R33.reuse, -R32.reuse ;  /* 0x0000002127057223 */ /* 0x181fe40000010820 */
[----:B------:R0:W-:Y:S01]  /*46520*/  MUFU.EX2 R39, R38 ;  /* 0x0000002600277308 */ /* 0x0001e20000000800 */
[-CC-:B------:R-:W-:Y:S01]  /*46530*/  FFMA.FTZ R4, R37, R33.reuse, -R32.reuse ;  /* 0x0000002125047223 */ /* 0x180fe20000010820 */
[----:B------:R-:W-:Y:S01]  /*46540*/  FFMA.FTZ R30, R65, R33, -R32 ;  /* 0x00000021411e7223 */ /* 0x000fe20000010820 */
[----:B0-----:R-:W-:-:S05]  /*46550*/  FSEL R38, R45, RZ, P1 ;  /* 0x000000ff2d267208 */ /* 0x001fca0000800000 */
[----:B------:R-:W-:Y:S01]  /*46560*/  MUFU.EX2 R168, R4 ;  /* 0x0000000400a87308 */ /* 0x000fe20000000800 */
[-CC-:B------:R-:W-:Y:S01]  /*46570*/  FFMA.FTZ R9, R9, R33.reuse, -R38.reuse ;  /* 0x0000002109097223 */ /* 0x180fe20000010826 */
[-CC-:B------:R-:W-:Y:S01]  /*46580*/  FFMA.FTZ R12, R12, R33.reuse, -R38.reuse ;  /* 0x000000210c0c7223 */ /* 0x180fe20000010826 */
[----:B------:R-:W-:-:S05]  /*46590*/  FFMA.FTZ R14, R14, R33, -R38 ;  /* 0x000000210e0e7223 */ /* 0x000fca0000010826 */
[----:B------:R0:W-:Y:S01]  /*465a0*/  MUFU.EX2 R29, R5 ;  /* 0x00000005001d7308 */ /* 0x0001e20000000800 */
[-C--:B------:R-:W-:Y:S01]  /*465b0*/  FFMA.FTZ R31, R47, R33.reuse, -R32 ;  /* 0x000000212f1f7223 */ /* 0x080fe20000010820 */
[-C--:B------:R-:W-:Y:S01]  /*465c0*/  FFMA.FTZ R15, R15, R33.reuse, -R38 ;  /* 0x000000210f0f7223 */ /* 0x080fe20000010826 */
[----:B------:R-:W-:-:S05]  /*465d0*/  FFMA.FTZ R34, R59, R33, -R32 ;  /* 0x000000213b227223 */ /* 0x000fca0000010820 */
[----:B------:R-:W-:Y:S01]  /*465e0*/  MUFU.EX2 R169, R9 ;  /* 0x0000000900a97308 */ /* 0x000fe20000000800 */
[-C--:B0-----:R-:W-:Y:S01]  /*465f0*/  FFMA.FTZ R5, R69, R33.reuse, -R32 ;  /* 0x0000002145057223 */ /* 0x081fe20000010820 */
[----:B------:R-:W-:-:S06]  /*46600*/  FFMA.FTZ R18, R18, R33, -R38 ;  /* 0x0000002112127223 */ /* 0x000fcc0000010826 */
[----:B------:R-:W0:Y:S01]  /*46610*/  MUFU.EX2 R44, R12 ;  /* 0x0000000c002c7308 */ /* 0x000e220000000800 */
[----:B------:R-:W-:-:S07]  /*46620*/  FFMA.FTZ R35, R61, R33, -R32 ;  /* 0x000000213d237223 */ /* 0x000fce0000010820 */
[----:B------:R-:W-:Y:S01]  /*46630*/  MUFU.EX2 R30, R30 ;  /* 0x0000001e001e7308 */ /* 0x000fe20000000800 */
[-C--:B------:R-:W-:Y:S01]  /*46640*/  FFMA.FTZ R4, R67, R33.reuse, -R32 ;  /* 0x0000002143047223 */ /* 0x080fe20000010820 */
[----:B------:R-:W-:-:S06]  /*46650*/  FFMA.FTZ R19, R19, R33, -R38 ;  /* 0x0000002113137223 */ /* 0x000fcc0000010826 */
[----:B------:R-:W1:Y:S01]  /*46660*/  MUFU.EX2 R14, R14 ;  /* 0x0000000e000e7308 */ /* 0x000e620000000800 */
[----:B------:R-:W-:-:S07]  /*46670*/  FFMA.FTZ R20, R20, R33, -R38 ;  /* 0x0000002114147223 */ /* 0x000fce0000010826 */
[----:B------:R-:W-:Y:S08]  /*46680*/  MUFU.EX2 R31, R31 ;  /* 0x0000001f001f7308 */ /* 0x000ff00000000800 */
[----:B------:R-:W2:Y:S01]  /*46690*/  MUFU.EX2 R15, R15 ;  /* 0x0000000f000f7308 */ /* 0x000ea20000000800 */
[----:B0-----:R-:W-:-:S07]  /*466a0*/  FADD.FTZ R9, R169, R44 ;  /* 0x0000002ca9097221 */ /* 0x001fce0000010000 */
[----:B------:R0:W-:Y:S01]  /*466b0*/  MUFU.EX2 R37, R5 ;  /* 0x0000000500257308 */ /* 0x0001e20000000800 */
[----:B------:R-:W-:-:S07]  /*466c0*/  FFMA.FTZ R21, R21, R33, -R38 ;  /* 0x0000002115157223 */ /* 0x000fce0000010826 */
[----:B------:R-:W3:Y:S01]  /*466d0*/  MUFU.EX2 R34, R34 ;  /* 0x0000002200227308 */ /* 0x000ee20000000800 */
[----:B0-----:R-:W-:-:S07]  /*466e0*/  FFMA.FTZ R5, R49, R33, -R32 ;  /* 0x0000002131057223 */ /* 0x001fce0000010820 */
[----:B------:R-:W0:Y:S01]  /*466f0*/  MUFU.EX2 R18, R18 ;  /* 0x0000001200127308 */ /* 0x000e220000000800 */
[----:B------:R-:W-:-:S07]  /*46700*/  FFMA.FTZ R36, R71, R33, -R32 ;  /* 0x0000002147247223 */ /* 0x000fce0000010820 */
[----:B------:R4:W-:Y:S01]  /*46710*/  MUFU.EX2 R174, R4 ;  /* 0x0000000400ae7308 */ /* 0x0009e20000000800 */
[----:B-1----:R-:W-:-:S07]  /*46720*/  FADD.FTZ R12, R14, R9 ;  /* 0x000000090e0c7221 */ /* 0x002fce0000010000 */
[----:B------:R-:W1:Y:S01]  /*46730*/  MUFU.EX2 R35, R35 ;  /* 0x0000002300237308 */ /* 0x000e620000000800 */
[----:B----4-:R-:W-:-:S07]  /*46740*/  FFMA.FTZ R4, R75, R33, -R32 ;  /* 0x000000214b047223 */ /* 0x010fce0000010820 */
[----:B------:R4:W-:Y:S01]  /*46750*/  MUFU.EX2 R43, R5 ;  /* 0x00000005002b7308 */ /* 0x0009e20000000800 */
[----:B------:R-:W-:-:S07]  /*46760*/  FFMA.FTZ R11, R11, R33, -R38 ;  /* 0x000000210b0b7223 */ /* 0x000fce0000010826 */
[----:B------:R-:W5:Y:S01]  /*46770*/  MUFU.EX2 R19, R19 ;  /* 0x0000001300137308 */ /* 0x000f620000000800 */
[----:B----4-:R-:W-:Y:S01]  /*46780*/  FADD.FTZ R5, R168, R29 ;  /* 0x0000001da8057221 */ /* 0x010fe20000010000 */
[----:B------:R-:W-:-:S06]  /*46790*/  FFMA.FTZ R40, R73, R33, -R32 ;  /* 0x0000002149287223 */ /* 0x000fcc0000010820 */
[----:B------:R4:W-:Y:S01]  /*467a0*/  MUFU.EX2 R180, R4 ;  /* 0x0000000400b47308 */ /* 0x0009e20000000800 */
[----:B------:R-:W-:Y:S01]  /*467b0*/  FFMA.FTZ R42, R77, R33, -R32 ;  /* 0x000000214d2a7223 */ /* 0x000fe20000010820 */
[----:B--2---:R-:W-:-:S06]  /*467c0*/  FADD.FTZ R9, R15, R12 ;  /* 0x0000000c0f097221 */ /* 0x004fcc0000010000 */
[----:B------:R-:W2:Y:S01]  /*467d0*/  MUFU.EX2 R20, R20 ;  /* 0x0000001400147308 */ /* 0x000ea20000000800 */
[----:B----4-:R-:W-:Y:S01]  /*467e0*/  FADD.FTZ R4, R30, R5 ;  /* 0x000000051e047221 */ /* 0x010fe20000010000 */
[----:B------:R-:W-:-:S03]  /*467f0*/  FFMA.FTZ R32, R53, R33, -R32 ;  /* 0x0000002135207223 */ /* 0x000fc60000010820 */
[----:B------:R-:W-:-:S03]  /*46800*/  FADD.FTZ R5, R31, R4 ;  /* 0x000000041f057221 */ /* 0x000fc60000010000 */
[----:B------:R-:W4:Y:S01]  /*46810*/  MUFU.EX2 R21, R21 ;  /* 0x0000001500157308 */ /* 0x000f220000000800 */
[-CC-:B------:R-:W-:Y:S01]  /*46820*/  FFMA.FTZ R25, R25, R33.reuse, -R38.reuse ;  /* 0x0000002119197223 */ /* 0x180fe20000010826 */
[----:B---3--:R-:W-:Y:S01]  /*46830*/  FADD.FTZ R4, R34, R5 ;  /* 0x0000000522047221 */ /* 0x008fe20000010000 */
[----:B0-----:R-:W-:Y:S01]  /*46840*/  FADD.FTZ R12, R18, R9 ;  /* 0x00000009120c7221 */ /* 0x001fe20000010000 */
[----:B------:R-:W-:-:S04]  /*46850*/  FFMA.FTZ R26, R26, R33, -R38 ;  /* 0x000000211a1a7223 */ /* 0x000fc80000010826 */
[----:B------:R-:W0:Y:S01]  /*46860*/  MUFU.EX2 R36, R36 ;  /* 0x0000002400247308 */ /* 0x000e220000000800 */
[----:B-1----:R-:W-:Y:S01]  /*46870*/  FADD.FTZ R5, R35, R4 ;  /* 0x0000000423057221 */ /* 0x002fe20000010000 */
[----:B-----5:R-:W-:-:S06]  /*46880*/  FADD.FTZ R9, R19, R12 ;  /* 0x0000000c13097221 */ /* 0x020fcc0000010000 */
[----:B------:R-:W1:Y:S01]  /*46890*/  MUFU.EX2 R11, R11 ;  /* 0x0000000b000b7308 */ /* 0x000e620000000800 */
[----:B------:R-:W-:Y:S01]  /*468a0*/  FFMA.FTZ R24, R24, R33, -R38 ;  /* 0x0000002118187223 */ /* 0x000fe20000010826 */
[----:B------:R-:W-:-:S06]  /*468b0*/  FADD.FTZ R4, R174, R5 ;  /* 0x00000005ae047221 */ /* 0x000fcc0000010000 */
[----:B------:R-:W-:Y:S01]  /*468c0*/  MUFU.EX2 R45, R32 ;  /* 0x00000020002d7308 */ /* 0x000fe20000000800 */
[----:B--2---:R-:W-:Y:S01]  /*468d0*/  FADD.FTZ R12, R20, R9 ;  /* 0x00000009140c7221 */ /* 0x004fe20000010000 */
[----:B------:R-:W-:-:S06]  /*468e0*/  FFMA.FTZ R27, R27, R33, -R38 ;  /* 0x000000211b1b7223 */ /* 0x000fcc0000010826 */
[----:B------:R-:W2:Y:S01]  /*468f0*/  MUFU.EX2 R32, R25 ;  /* 0x0000001900207308 */ /* 0x000ea20000000800 */
[----:B------:R-:W-:Y:S01]  /*46900*/  FADD.FTZ R5, R37, R4 ;  /* 0x0000000425057221 */ /* 0x000fe20000010000 */
[----:B----4-:R-:W-:-:S06]  /*46910*/  FADD.FTZ R12, R21, R12 ;  /* 0x0000000c150c7221 */ /* 0x010fcc0000010000 */
[----:B------:R-:W3:Y:S08]  /*46920*/  MUFU.EX2 R40, R40 ;  /* 0x0000002800287308 */ /* 0x000ef00000000800 */
[----:B------:R-:W4:Y:S01]  /*46930*/  MUFU.EX2 R26, R26 ;  /* 0x0000001a001a7308 */ /* 0x000f220000000800 */
[----:B------:R-:W-:Y:S01]  /*46940*/  FFMA.FTZ R13, R13, R33, -R38 ;  /* 0x000000210d0d7223 */ /* 0x000fe20000010826 */
[----:B0-----:R-:W-:-:S06]  /*46950*/  FADD.FTZ R4, R36, R5 ;  /* 0x0000000524047221 */ /* 0x001fcc0000010000 */
[----:B------:R-:W0:Y:S01]  /*46960*/  MUFU.EX2 R41, R41 ;  /* 0x0000002900297308 */ /* 0x000e220000000800 */
[----:B-1----:R-:W-:-:S07]  /*46970*/  FADD.FTZ R5, R11, R12 ;  /* 0x0000000c0b057221 */ /* 0x002fce0000010000 */
[----:B------:R-:W1:Y:S01]  /*46980*/  MUFU.EX2 R179, R24 ;  /* 0x0000001800b37308 */ /* 0x000e620000000800 */
[----:B------:R-:W-:Y:S01]  /*46990*/  FFMA.FTZ R8, R8, R33, -R38 ;  /* 0x0000002108087223 */ /* 0x000fe20000010826 */
[----:B------:R-:W-:Y:S01]  /*469a0*/  FADD.FTZ R9, R39, R4 ;  /* 0x0000000427097221 */ /* 0x000fe20000010000 */
[----:B--2---:R-:W-:-:S05]  /*469b0*/  FADD.FTZ R5, R32, R5 ;  /* 0x0000000520057221 */ /* 0x004fca0000010000 */
[----:B------:R-:W2:Y:S01]  /*469c0*/  MUFU.EX2 R27, R27 ;  /* 0x0000001b001b7308 */ /* 0x000ea20000000800 */
[----:B------:R-:W-:Y:S01]  /*469d0*/  FFMA.FTZ R28, R28, R33, -R38 ;  /* 0x000000211c1c7223 */ /* 0x000fe20000010826 */
[----:B---3--:R-:W-:Y:S01]  /*469e0*/  FADD.FTZ R4, R40, R9 ;  /* 0x0000000928047221 */ /* 0x008fe20000010000 */
[----:B----4-:R-:W-:-:S05]  /*469f0*/  FADD.FTZ R12, R26, R5 ;  /* 0x000000051a0c7221 */ /* 0x010fca0000010000 */
[----:B------:R-:W3:Y:S01]  /*46a00*/  MUFU.EX2 R24, R13 ;  /* 0x0000000d00187308 */ /* 0x000ee20000000800 */
[----:B0-----:R-:W-:Y:S01]  /*46a10*/  FADD.FTZ R5, R41, R4 ;  /* 0x0000000429057221 */ /* 0x001fe20000010000 */
[----:B-1----:R-:W-:-:S06]  /*46a20*/  FADD.FTZ R12, R179, R12 ;  /* 0x0000000cb30c7221 */ /* 0x002fcc0000010000 */
[----:B------:R-:W0:Y:S08]  /*46a30*/  MUFU.EX2 R42, R42 ;  /* 0x0000002a002a7308 */ /* 0x000e300000000800 */
[----:B------:R0:W1:Y:S01]  /*46a40*/  MUFU.EX2 R183, R8 ;  /* 0x0000000800b77308 */ /* 0x0000620000000800 */
[----:B------:R-:W-:Y:S01]  /*46a50*/  FADD.FTZ R4, R180, R5 ;  /* 0x00000005b4047221 */ /* 0x000fe20000010000 */
[----:B--2---:R-:W-:-:S06]  /*46a60*/  FADD.FTZ R5, R27, R12 ;  /* 0x0000000c1b057221 */ /* 0x004fcc0000010000 */
[----:B------:R-:W2:Y:S01]  /*46a70*/  MUFU.EX2 R28, R28 ;  /* 0x0000001c001c7308 */ /* 0x000ea20000000800 */
[----:B------:R-:W-:Y:S01]  /*46a80*/  FADD.FTZ R9, R43, R4 ;  /* 0x000000042b097221 */ /* 0x000fe20000010000 */
[----:B---3--:R-:W-:-:S03]  /*46a90*/  FADD.FTZ R4, R24, R5 ;  /* 0x0000000518047221 */ /* 0x008fc60000010000 */
[----:B0-----:R-:W-:Y:S01]  /*46aa0*/  FADD.FTZ R8, R42, R9 ;  /* 0x000000092a087221 */ /* 0x001fe20000010000 */
[----:B-1----:R-:W-:-:S03]  /*46ab0*/  FADD.FTZ R5, R183, R4 ;  /* 0x00000004b7057221 */ /* 0x002fc60000010000 */
[----:B------:R-:W-:Y:S01]  /*46ac0*/  FADD.FTZ R25, R45, R8 ;  /* 0x000000082d197221 */ /* 0x000fe20000010000 */
[----:B--2---:R-:W-:-:S04]  /*46ad0*/  FADD.FTZ R33, R28, R5 ;  /* 0x000000051c217221 */ /* 0x004fc80000010000 */
        /* <DEDUP_REMOVED lines=16> */
[----:B------:R-:W4:Y:S01]  /*46be0*/  LDL.64 R8, [R0] ;  /* 0x0000000000087983 */ /* 0x000f220000100a00 */
        /* <DEDUP_REMOVED lines=13> */
[----:B------:R0:W-:Y:S04]  /*46cc0*/  STSM.16.M88.4 [R25], R168 ;  /* 0x000000a819007844 */ /* 0x0001e80000000200 */
[----:B------:R-:W-:Y:S04]  /*46cd0*/  STSM.16.M88.4 [R46], R172 ;  /* 0x000000ac2e007844 */ /* 0x000fe80000000200 */
[----:B------:R-:W-:Y:S04]  /*46ce0*/  STSM.16.M88.4 [R12], R176 ;  /* 0x000000b00c007844 */ /* 0x000fe80000000200 */
[----:B------:R1:W-:Y:S04]  /*46cf0*/  STSM.16.M88.4 [R47], R180 ;  /* 0x000000b42f007844 */ /* 0x0003e80000000200 */
[----:B---3--:R-:W2:Y:S01]  /*46d00*/  LD.E R11, desc[UR4][R4.64] ;  /* 0x00000004040b7980 */ /* 0x008ea2000c101900 */
[----:B------:R-:W-:-:S02]  /*46d10*/  R2UR UR10, R2 ;  /* 0x00000000020a72ca */ /* 0x000fc400000e0000 */
[C---:B------:R-:W-:Y:S01]  /*46d20*/  R2UR UR11, R3.reuse ;  /* 0x00000000030b72ca */ /* 0x040fe200000e0000 */
[----:B----4-:R-:W3:Y:S01]  /*46d30*/  LD.E R9, desc[UR6][R8.64] ;  /* 0x0000000608097980 */ /* 0x010ee2000c101900 */
[C---:B------:R-:W-:Y:S02]  /*46d40*/  R2UR UR28, R2.reuse ;  /* 0x00000000021c72ca */ /* 0x040fe400000e0000 */
[----:B------:R-:W-:Y:S01]  /*46d50*/  R2UR UR29, R3 ;  /* 0x00000000031d72ca */ /* 0x000fe200000e0000 */
[----:B------:R-:W3:Y:S04]  /*46d60*/  LD.E.64 R6, desc[UR4][R6.64] ;  /* 0x0000000406067980 */ /* 0x000ee8000c101b00 */
[----:B------:R-:W4:Y:S04]  /*46d70*/  LD.E R13, desc[UR6][R4.64+0x4] ;  /* 0x00000406040d7980 */ /* 0x000f28000c101900 */
[----:B------:R-:W5:Y:S04]  /*46d80*/  LD.E R15, desc[UR8][R4.64+0x8] ;  /* 0x00000808040f7980 */ /* 0x000f68000c101900 */
[----:B------:R-:W3:Y:S01]  /*46d90*/  LD.E R19, desc[UR10][R4.64+0xc] ;  /* 0x00000c0a04137980 */ /* 0x000ee2000c101900 */
[----:B------:R-:W-:-:S02]  /*46da0*/  R2UR UR12, R2 ;  /* 0x00000000020c72ca */ /* 0x000fc400000e0000 */
[C---:B------:R-:W-:Y:S01]  /*46db0*/  R2UR UR13, R3.reuse ;  /* 0x00000000030d72ca */ /* 0x040fe200000e0000 */
[----:B0-----:R-:W3:Y:S01]  /*46dc0*/  LD.E R25, desc[UR4][R4.64+0x14] ;  /* 0x0000140404197980 */ /* 0x001ee2000c101900 */
[C---:B------:R-:W-:Y:S02]  /*46dd0*/  R2UR UR14, R2.reuse ;  /* 0x00000000020e72ca */ /* 0x040fe400000e0000 */
[C---:B------:R-:W-:Y:S01]  /*46de0*/  R2UR UR15, R3.reuse ;  /* 0x00000000030f72ca */ /* 0x040fe200000e0000 */
[----:B------:R-:W3:Y:S01]  /*46df0*/  LD.E R27, desc[UR6][R4.64+0x18] ;  /* 0x00001806041b7980 */ /* 0x000ee2000c101900 */
[C---:B------:R-:W-:Y:S02]  /*46e00*/  R2UR UR16, R2.reuse ;  /* 0x00000000021072ca */ /* 0x040fe400000e0000 */
[----:B------:R-:W-:Y:S01]  /*46e10*/  R2UR UR17, R3 ;  /* 0x00000000031172ca */ /* 0x000fe200000e0000 */
[----:B------:R-:W3:Y:S01]  /*46e20*/  LD.E R29, desc[UR8][R4.64+0x1c] ;  /* 0x00001c08041d7980 */ /* 0x000ee2000c101900 */
[----:B------:R-:W-:-:S02]  /*46e30*/  R2UR UR18, R2 ;  /* 0x00000000021272ca */ /* 0x000fc400000e0000 */
[C---:B------:R-:W-:Y:S01]  /*46e40*/  R2UR UR19, R3.reuse ;  /* 0x00000000031372ca */ /* 0x040fe200000e0000 */
[----:B------:R-:W3:Y:S01]  /*46e50*/  LD.E R21, desc[UR12][R4.64+0x10] ;  /* 0x0000100c04157980 */ /* 0x000ee2000c101900 */
        /* <DEDUP_REMOVED lines=9> */
[----:B------:R-:W-:Y:S02]  /*46ef0*/  R2UR UR26, R2 ;  /* 0x00000000021a72ca */ /* 0x000fe400000e0000 */
[----:B------:R-:W-:Y:S01]  /*46f00*/  R2UR UR27, R3 ;  /* 0x00000000031b72ca */ /* 0x000fe200000e0000 */
[----:B------:R-:W3:Y:S04]  /*46f10*/  LD.E R37, desc[UR16][R4.64+0x2c] ;  /* 0x00002c1004257980 */ /* 0x000ee8000c101900 */
[----:B------:R-:W3:Y:S04]  /*46f20*/  LD.E R39, desc[UR18][R4.64+0x30] ;  /* 0x0000301204277980 */ /* 0x000ee8000c101900 */
[----:B------:R-:W3:Y:S04]  /*46f30*/  LD.E R41, desc[UR20][R4.64+0x34] ;  /* 0x0000341404297980 */ /* 0x000ee8000c101900 */
[----:B------:R-:W3:Y:S04]  /*46f40*/  LD.E R43, desc[UR22][R4.64+0x38] ;  /* 0x00003816042b7980 */ /* 0x000ee8000c101900 */
[----:B------:R-:W3:Y:S04]  /*46f50*/  LD.E R45, desc[UR24][R4.64+0x3c] ;  /* 0x00003c18042d7980 */ /* 0x000ee8000c101900 */
[----:B-1----:R-:W3:Y:S04]  /*46f60*/  LD.E R47, desc[UR26][R4.64+0x40] ;  /* 0x0000401a042f7980 */ /* 0x002ee8000c101900 */
        /* <DEDUP_REMOVED lines=26> */
[----:B--2---:R0:W-:Y:S04]  /*47110*/  ST.E desc[UR8][R4.64], R11 ;  /* 0x0000000b04007985 */ /* 0x0041e8000c101908 */
[----:B0-----:R-:W2:Y:S04]  /*47120*/  LD.E R11, desc[UR28][R4.64+0xac] ;  /* 0x0000ac1c040b7980 */ /* 0x001ea8000c101900 */
[----:B----4-:R0:W-:Y:S04]  /*47130*/  ST.E desc[UR10][R4.64+0x4], R13 ;  /* 0x0000040d04007985 */ /* 0x0101e8000c10190a */
[----:B-----5:R1:W-:Y:S04]  /*47140*/  ST.E desc[UR12][R4.64+0x8], R15 ;  /* 0x0000080f04007985 */ /* 0x0203e8000c10190c */
[----:B---3--:R3:W-:Y:S04]  /*47150*/  ST.E desc[UR14][R4.64+0xc], R19 ;  /* 0x00000c1304007985 */ /* 0x0087e8000c10190e */
[----:B0-----:R-:W4:Y:S04]  /*47160*/  LD.E R13, desc[UR6][R4.64+0xb0] ;  /* 0x0000b006040d7980 */ /* 0x001f28000c101900 */
[----:B-1----:R-:W5:Y:S04]  /*47170*/  LD.E R15, desc[UR6][R4.64+0xb4] ;  /* 0x0000b406040f7980 */ /* 0x002f68000c101900 */
[----:B---3--:R-:W3:Y:S04]  /*47180*/  LD.E R19, desc[UR6][R4.64+0xb8] ;  /* 0x0000b80604137980 */ /* 0x008ee8000c101900 */
        /* <DEDUP_REMOVED lines=107> */
[----:B---3--:R3:W-:Y:S04]  /*47840*/  ST.E desc[UR4][R4.64+0x138], R19 ;  /* 0x0001381304007985 */ /* 0x0087e8000c101904 */
[----:B--2---:R2:W-:Y:S04]  /*47850*/  ST.E desc[UR4][R4.64+0x13c], R11 ;  /* 0x00013c0b04007985 */ /* 0x0045e8000c101904 */
[----:B0-----:R-:W4:Y:S04]  /*47860*/  LD.E R13, desc[UR6][R4.64+0x140] ;  /* 0x00014006040d7980 */ /* 0x001f28000c101900 */
[----:B----4-:R0:W-:Y:S04]  /*47870*/  ST.E desc[UR4][R4.64+0x140], R13 ;  /* 0x0001400d04007985 */ /* 0x0101e8000c101904 */
[----:B-1----:R-:W4:Y:S04]  /*47880*/  LD.E R15, desc[UR6][R4.64+0x144] ;  /* 0x00014406040f7980 */ /* 0x002f28000c101900 */
[----:B----4-:R1:W-:Y:S04]  /*47890*/  ST.E desc[UR4][R4.64+0x144], R15 ;  /* 0x0001440f04007985 */ /* 0x0103e8000c101904 */
[----:B---3--:R-:W3:Y:S04]  /*478a0*/  LD.E R19, desc[UR6][R4.64+0x148] ;  /* 0x0001480604137980 */ /* 0x008ee8000c101900 */
[----:B---3--:R3:W-:Y:S04]  /*478b0*/  ST.E desc[UR4][R4.64+0x148], R19 ;  /* 0x0001481304007985 */ /* 0x0087e8000c101904 */
[----:B--2---:R-:W2:Y:S04]  /*478c0*/  LD.E R11, desc[UR6][R4.64+0x14c] ;  /* 0x00014c06040b7980 */ /* 0x004ea8000c101900 */
        /* <DEDUP_REMOVED lines=82> */
[----:B----4-:R-:W-:Y:S04]  /*47df0*/  ST.E desc[UR4][R4.64+0x1f0], R13 ;  /* 0x0001f00d04007985 */ /* 0x010fe8000c101904 */
[----:B-1----:R-:W4:Y:S04]  /*47e00*/  LD.E R15, desc[UR6][R4.64+0x1f4] ;  /* 0x0001f406040f7980 */ /* 0x002f28000c101900 */
[----:B----4-:R-:W-:Y:S04]  /*47e10*/  ST.E desc[UR4][R4.64+0x1f4], R15 ;  /* 0x0001f40f04007985 */ /* 0x010fe8000c101904 */
[----:B---3--:R-:W3:Y:S01]  /*47e20*/  LD.E R19, desc[UR6][R4.64+0x1f8] ;  /* 0x0001f80604137980 */ /* 0x008ee2000c101900 */
        /* <DEDUP_REMOVED lines=2354> */
.L_x_4142:
[----:B0-----:R-:W-:-:S04]  /*51150*/  IMAD.MOV.U32 R11, RZ, RZ, 0x0 ;  /* 0x00000000ff0b7424 */ /* 0x001fc800078e00ff */
[----:B-1----:R-:W-:Y:S05]  /*51160*/  RET.REL.NODEC R10 `(_ZN7cutlass13device_kernelIN5flash11enable_sm90INS1_16FlashAttnFwdSm90INS1_25CollectiveMainloopFwdSm90ILi2EN4cute5tupleIJNS5_1CILi1EEES8_S8_EEENS6_IJNS7_ILi64EEESA_SA_EEELi512ENS_6half_tEfNS_4arch4Sm90ELb0ELb1ELb1ELb1ELb0ELb1ELb1ELb0ELb0ELb1ELb0ELb0EEENS1_21CollectiveEpilogueFwdINS6_IJSA_NS7_ILi512EEESA_EEES9_SC_SE_Li256ELb1ELb1ELb0ELb0EEENS1_36VarlenDynamicPersistentTileSchedulerILi64ELi64ELi256ELi128ELb0ELb1ELb1ELb1ELb0ELb1EEEEEEEEEvNT_6ParamsE) ;  /* 0xfffffaec0aa47950 */ /* 0x002fea0003c3ffff */
.L_x_4118:
[----:B0-----:R0:W1:Y:S02]  /*51170*/  SYNCS.PHASECHK.TRANS64.TRYWAIT P0, [R11+URZ], R14 ;  /* 0x0000000e0b0075a7 */ /* 0x001064000800017f */
[----:B-1----:R-:W-:Y:S05]  /*51180*/  @!P0 NANOSLEEP.SYNCS 0x989680 ;  /* 0x009896800000895d */ /* 0x002fea0003900000 */
[----:B------:R-:W1:Y:S02]  /*51190*/  @!P0 SYNCS.PHASECHK.TRANS64 P0, [R11+URZ], R14 ;  /* 0x0000000e0b0085a7 */ /* 0x000e64000800007f */
[----:B-1----:R-:W-:Y:S05]  /*511a0*/  @!P0 BRA `(.L_x_4118) ;  /* 0xfffffffc00f08947 */ /* 0x002fea000383ffff */
[----:B------:R-:W-:Y:S05]  /*511b0*/  BRA `(.L_x_4117) ;  /* 0xffffff0c001c7947 */ /* 0x000fea000383ffff */
.L_x_4120:
[----:B0-----:R0:W1:Y:S02]  /*511c0*/  SYNCS.PHASECHK.TRANS64.TRYWAIT P0, [R6+URZ+0x38810], R11 ;  /* 0x0388100b060075a7 */ /* 0x001064000800017f */
[----:B-1----:R-:W-:Y:S05]  /*511d0*/  @!P0 NANOSLEEP.SYNCS 0x989680 ;  /* 0x009896800000895d */ /* 0x002fea0003900000 */
[----:B------:R-:W1:Y:S02]  /*511e0*/  @!P0 SYNCS.PHASECHK.TRANS64 P0, [R6+URZ+0x38810], R11 ;  /* 0x0388100b060085a7 */ /* 0x000e64000800007f */
[----:B-1----:R-:W-:Y:S05]  /*511f0*/  @!P0 BRA `(.L_x_4120) ;  /* 0xfffffffc00f08947 */ /* 0x002fea000383ffff */
[----:B------:R-:W-:Y:S05]  /*51200*/  BRA `(.L_x_4143) ;  /* 0xffffff1000707947 */ /* 0x000fea000383ffff */
.L_x_4127:
[----:B0-----:R0:W1:Y:S02]  /*51210*/  SYNCS.PHASECHK.TRANS64.TRYWAIT P0, [R14+URZ], R15 ;  /* 0x0000000f0e0075a7 */ /* 0x001064000800017f */
[----:B-1----:R-:W-:Y:S05]  /*51220*/  @!P0 NANOSLEEP.SYNCS 0x989680 ;  /* 0x009896800000895d */ /* 0x002fea0003900000 */
[----:B------:R-:W1:Y:S02]  /*51230*/  @!P0 SYNCS.PHASECHK.TRANS64 P0, [R14+URZ], R15 ;  /* 0x0000000f0e0085a7 */ /* 0x000e64000800007f */
[----:B-1----:R-:W-:Y:S05]  /*51240*/  @!P0 BRA `(.L_x_4127) ;  /* 0xfffffffc00f08947 */ /* 0x002fea000383ffff */
[----:B------:R-:W-:Y:S05]  /*51250*/  BRA `(.L_x_4126) ;  /* 0xffffff14000c7947 */ /* 0x000fea000383ffff */
.L_x_4144:
        /* <DEDUP_REMOVED lines=10> */
.L_x_6032:


//--------------------- .text._ZN7cutlass13device_kernelIN5flash11enable_sm90INS1_16FlashAttnFwdSm90INS1_25CollectiveMainloopFwdSm90ILi2EN4cute5tupleIJNS5_1CILi1EEES8_S8_EEENS6_IJNS7_ILi64EEESA_SA_EEELi512ENS_6half_tEfNS_4arch4Sm90ELb1ELb0ELb1ELb0ELb0ELb0ELb0ELb0ELb0ELb1ELb0ELb0EEENS1_21CollectiveEpilogueFwdINS6_IJSA_NS7_ILi512EEESA_EEES9_SC_SE_Li256ELb0ELb1ELb0ELb0EEENS1_30DynamicPersistentTileSchedulerILi256ELi128ELb0ELb1ELb1EEEEEEEEEvNT_6ParamsE --------------------------
	.section	.text._ZN7cutlass13device_kernelIN5flash11enable_sm90INS1_16FlashAttnFwdSm90INS1_25CollectiveMainloopFwdSm90ILi2EN4cute5tupleIJNS5_1CILi1EEES8_S8_EEENS6_IJNS7_ILi64EEESA_SA_EEELi512ENS_6half_tEfNS_4arch4Sm90ELb1ELb0ELb1ELb0ELb0ELb0ELb0ELb0ELb0ELb1ELb0ELb0EEENS1_21CollectiveEpilogueFwdINS6_IJSA_NS7_ILi512EEESA_EEES9_SC_SE_Li256ELb0ELb1ELb0ELb0EEENS1_30DynamicPersistentTileSchedulerILi256ELi128ELb0ELb1ELb1EEEEEEEEEvNT_6ParamsE,"ax",@progbits
	.align	128
.text._ZN7cutlass13device_kernelIN5flash11enable_sm90INS1_16FlashAttnFwdSm90INS1_25CollectiveMainloopFwdSm90ILi2EN4cute5tupleIJNS5_1CILi1EEES8_S8_EEENS6_IJNS7_ILi64EEESA_SA_EEELi512ENS_6half_tEfNS_4arch4Sm90ELb1ELb0ELb1ELb0ELb0ELb0ELb0ELb0ELb0ELb1ELb0ELb0EEENS1_21CollectiveEpilogueFwdINS6_IJSA_NS7_ILi512EEESA_EEES9_SC_SE_Li256ELb0ELb1ELb0ELb0EEENS1_30DynamicPersistentTileSchedulerILi256ELi128ELb0ELb1ELb1EEEEEEEEEvNT_6ParamsE:
        .type           _ZN7cutlass13device_kernelIN5flash11enable_sm90INS1_16FlashAttnFwdSm90INS1_25CollectiveMainloopFwdSm90ILi2EN4cute5tupleIJNS5_1CILi1EEES8_S8_EEENS6_IJNS7_ILi64EEESA_SA_EEELi512ENS_6half_tEfNS_4arch4Sm90ELb1ELb0ELb1ELb0ELb0ELb0ELb0ELb0ELb0ELb1ELb0ELb0EEENS1_21CollectiveEpilogueFwdINS6_IJSA_NS7_ILi512EEESA_EEES9_SC_SE_Li256ELb0ELb1ELb0ELb0EEENS1_30DynamicPersistentTileSchedulerILi256ELi128ELb0ELb1ELb1EEEEEEEEEvNT_6ParamsE,@function
        .size           _ZN7cutlass13device_kernelIN5flash11enable_sm90INS1_16FlashAttnFwdSm90INS1_25CollectiveMainloopFwdSm90ILi2EN4cute5tupleIJNS5_1CILi1EEES8_S8_EEENS6_IJNS7_ILi64EEESA_SA_EEELi512ENS_6half_tEfNS_4arch4Sm90ELb1ELb0ELb1ELb0ELb0ELb0ELb0ELb0ELb0ELb1ELb0ELb0EEENS1_21CollectiveEpilogueFwdINS6_IJSA_NS7_ILi512EEESA_EEES9_SC_SE_Li256ELb0ELb1ELb0ELb0EEENS1_30DynamicPersistentTileSchedulerILi256ELi128ELb0ELb1ELb1EEEEEEEEEvNT_6ParamsE,(.L_x_6034 - _ZN7cutlass13device_kernelIN5flash11enable_sm90INS1_16FlashAttnFwdSm90INS1_25CollectiveMainloopFwdSm90ILi2EN4cute5tupleIJNS5_1CILi1EEES8_S8_EEENS6_IJNS7_ILi64EEESA_SA_EEELi512ENS_6half_tEfNS_4arch4Sm90ELb1ELb0ELb1ELb0ELb0ELb0ELb0ELb0ELb0ELb1ELb0ELb0EEENS1_21CollectiveEpilogueFwdINS6_IJSA_NS7_ILi512EEESA_EEES9_SC_SE_Li256ELb0ELb1ELb0ELb0EEENS1_30DynamicPersistentTileSchedulerILi256ELi128ELb0ELb1ELb1EEEEEEEEEvNT_6ParamsE)
        .other          _ZN7cutlass13device_kernelIN5flash11enable_sm90INS1_16FlashAttnFwdSm90INS1_25CollectiveMainloopFwdSm90ILi2EN4cute5tupleIJNS5_1CILi1EEES8_S8_EEENS6_IJNS7_ILi64EEESA_SA_EEELi512ENS_6half_tEfNS_4arch4Sm90ELb1ELb0ELb1ELb0ELb0ELb0ELb0ELb0ELb0ELb1ELb0ELb0EEENS1_21CollectiveEpilogueFwdINS6_IJSA_NS7_ILi512EEESA_EEES9_SC_SE_Li256ELb0ELb1ELb0ELb0EEENS1_30DynamicPersistentTileSchedulerILi256ELi128ELb0ELb1ELb1EEEEEEEEEvNT_6ParamsE,@"STO_CUDA_ENTRY STV_DEFAULT"
_ZN7cutlass13device_kernelIN5flash11enable_sm90INS1_16FlashAttnFwdSm90INS1_25CollectiveMainloopFwdSm90ILi2EN4cute5tupleIJNS5_1CILi1EEES8_S8_EEENS6_IJNS7_ILi64EEESA_SA_EEELi512ENS_6half_tEfNS_4arch4Sm90ELb1ELb0ELb1ELb0ELb0ELb0ELb0ELb0ELb0ELb1ELb0ELb0EEENS1_21CollectiveEpilogueFwdINS6_IJSA_NS7_ILi512EEESA_EEES9_SC_SE_Li256ELb0ELb1ELb0ELb0EEENS1_30DynamicPersistentTileSchedulerILi256ELi128ELb0ELb1ELb1EEEEEEEEEvNT_6ParamsE:
        /* <DEDUP_REMOVED lines=18> */
.L_x_4146:
[----:B------:R-:W-:Y:S05]  /*0120*/  BSYNC B0 ;  /* 0x0000000000007941 */ /* 0x000fea0003800000 */
.L_x_4145:
        /* <DEDUP_REMOVED lines=37> */
.L_x_4147:
        /* <DEDUP_REMOVED lines=22> */
.L_x_4148:
        /* <DEDUP_REMOVED lines=18> */
.L_x_4149:
        /* <DEDUP_REMOVED lines=22> */
.L_x_4150:
        /* <DEDUP_REMOVED lines=22> */
.L_x_4151:
[----:B------:R-:W-:Y:S01]  /*08c0*/  PLOP3.LUT P0, PT, PT, PT, UP0, 0x80, 0x0 ;  /* 0x000000000000781c */ /* 0x000fe20003f0f008 */
[----:B------:R-:W-:Y:S01]  /*08d0*/  UMOV UR40, 0x1 ;  /* 0x0000000100287882 */ /* 0x000fe20000000000 */
[----:B------:R-:W-:Y:S01]  /*08e0*/  NOP ;  /* 0x0000000000007918 */ /* 0x000fe20000000000 */
[----:B------:R-:W-:Y:S01]  /*08f0*/  USEL UR40, UR40, 0x2, !UP0 ;  /* 0x0000000228287887 */ /* 0x000fe2000c000000 */
[----:B------:R-:W-:Y:S01]  /*0900*/  ULDC.64 UR46, c[0x0][0x208] ;  /* 0x00008200002e7ab9 */ /* 0x000fe20000000a00 */
[----:B012-4-:R-:W-:Y:S08]  /*0910*/  BAR.SYNC.DEFER_BLOCKING 0x0 ;  /* 0x0000000000007b1d */ /* 0x017ff00000010000 */
[----:B------:R-:W-:Y:S05]  /*0920*/  @!P0 BRA `(.L_x_4152) ;  /* 0x000000bc00d88947 */ /* 0x000fea0003800000 */
.L_x_4153:
[----:B------:R-:W-:-:S08]  /*0930*/  NOP ;  /* 0x0000000000007918 */ /* 0x000fd00000000000 */
[----:B------:R-:W0:Y:S02]  /*0940*/  USETMAXREG.TRY_ALLOC.CTAPOOL UP0, 0xf0 ;  /* 0x000000f0000079c8 */ /* 0x000e240008000600 */
[----:B0-----:R-:W-:-:S13]  /*0950*/  PLOP3.LUT P0, PT, PT, PT, UP0, 0x80, 0x0 ;  /* 0x000000000000781c */ /* 0x001fda0003f0f008 */
[----:B------:R-:W-:Y:S05]  /*0960*/  @!P0 BRA `(.L_x_4153) ;  /* 0xfffffffc00f08947 */ /* 0x000fea000383ffff */
[----:B------:R-:W0:Y:S01]  /*0970*/  S2R R2, SR_TID.X ;  /* 0x0000000000027919 */ /* 0x000e220000002100 */
[----:B------:R-:W1:Y:S08]  /*0980*/  S2UR UR4, SR_CTAID.X ;  /* 0x00000000000479c3 */ /* 0x000e700000002500 */
[----:B------:R-:W-:Y:S06]  /*0990*/  BAR.ARV 0x4, 0x180 ;  /* 0x0106000000007b1d */ /* 0x000fec0000002000 */
[----:B0-----:R-:W-:-:S04]  /*09a0*/  LOP3.LUT R0, R2, 0xffffff80, RZ, 0xc0, !PT ;  /* 0xffffff8002007812 */ /* 0x001fc800078ec0ff */
[----:B------:R-:W-:Y:S02]  /*09b0*/  ISETP.NE.AND P0, PT, R0, 0x80, PT ;  /* 0x000000800000780c */ /* 0x000fe40003f05270 */
[----:B------:R-:W1:Y:S11]  /*09c0*/  LDC R0, c[0x0][0xc38] ;  /* 0x00030e00ff007b82 */ /* 0x000e760000000800 */
[----:B------:R-:W-:Y:S06]  /*09d0*/  @!P0 BAR.ARV 0x8, 0x100 ;  /* 0x0204000000008b1d */ /* 0x000fec0000002000 */
[----:B------:R-:W-:-:S13]  /*09e0*/  ISETP.GE.U32.AND P0, PT, R2, 0x100, PT ;  /* 0x000001000200780c */ /* 0x000fda0003f06070 */
[----:B------:R-:W-:Y:S06]  /*09f0*/  @P0 BAR.ARV 0xf, 0x100 ;  /* 0x03c4000000000b1d */ /* 0x000fec0000002000 */
[----:B-1----:R-:W-:-:S13]  /*0a00*/  ISETP.LE.AND P0, PT, R0, UR4, PT ;  /* 0x0000000400007c0c */ /* 0x002fda000bf03270 */
        /* <DEDUP_REMOVED lines=13> */
[-C--:B------:R-:W-:Y:S02]  /*0ae0*/  LEA.HI R5, R3, R216.reuse, RZ, 0x7 ;  /* 0x000000d803057211 */ /* 0x080fe400078f38ff */
[C---:B------:R-:W-:Y:S02]  /*0af0*/  LEA.HI R2, R0.reuse, R7, RZ, 0x1 ;  /* 0x0000000700027211 */ /* 0x040fe400078f08ff */
[----:B------:R-:W-:Y:S02]  /*0b00*/  LOP3.LUT R9, R0, 0xfffffff0, RZ, 0xc0, !PT ;  /* 0xfffffff000097812 */ /* 0x000fe400078ec0ff */
[----:B------:R-:W-:Y:S02]  /*0b10*/  LOP3.LUT R2, R2, 0x1ffffffe, RZ, 0xc0, !PT ;  /* 0x1ffffffe02027812 */ /* 0x000fe400078ec0ff */
[--C-:B------:R-:W-:Y:S01]  /*0b20*/  SHF.R.S32.HI R13, RZ, 0x5, R4.reuse ;  /* 0x00000005ff0d7819 */ /* 0x100fe20000011404 */
[----:B------:R-:W-:Y:S01]  /*0b30*/  IMAD.IADD R9, R216, 0x1, -R9 ;  /* 0x00000001d8097824 */ /* 0x000fe200078e0a09 */
[----:B------:R-:W-:Y:S01]  /*0b40*/  SHF.R.S32.HI R4, RZ, 0x1f, R4 ;  /* 0x0000001fff047819 */ /* 0x000fe20000011404 */
[----:B------:R-:W-:Y:S01]  /*0b50*/  IMAD.IADD R8, R7, 0x1, -R2 ;  /* 0x0000000107087824 */ /* 0x000fe200078e0a02 */
[----:B------:R-:W-:Y:S01]  /*0b60*/  LOP3.LUT R7, R5, 0xffffff80, RZ, 0xc0, !PT ;  /* 0xffffff8005077812 */ /* 0x000fe200078ec0ff */
[----:B0-----:R-:W-:Y:S01]  /*0b70*/  ULEA UR43, UR5, UR43, 0x18 ;  /* 0x0000002b052b7291 */ /* 0x001fe2000f8ec03f */
[----:B------:R-:W-:-:S02]  /*0b80*/  LEA.HI R2, R3, R216, RZ, 0x2 ;  /* 0x000000d803027211 */ /* 0x000fc400078f10ff */
[----:B------:R-:W-:Y:S01]  /*0b90*/  LEA.HI R4, R4, R13, RZ, 0x2 ;  /* 0x0000000d04047211 */ /* 0x000fe200078f10ff */
[----:B------:R-:W-:Y:S01]  /*0ba0*/  IMAD.IADD R7, R216, 0x1, -R7 ;  /* 0x00000001d8077824 */ /* 0x000fe200078e0a07 */
[----:B------:R-:W-:Y:S02]  /*0bb0*/  LOP3.LUT R11, R2, 0xfffffffc, RZ, 0xc0, !PT ;  /* 0xfffffffc020b7812 */ /* 0x000fe400078ec0ff */
[----:B------:R-:W-:Y:S02]  /*0bc0*/  SHF.R.S32.HI R212, RZ, 0x7, R5 ;  /* 0x00000007ffd47819 */ /* 0x000fe40000011405 */
[----:B------:R-:W-:Y:S01]  /*0bd0*/  LOP3.LUT R4, R4, 0x3ffffc, RZ, 0xc0, !PT ;  /* 0x003ffffc04047812 */ /* 0x000fe200078ec0ff */
[----:B------:R-:W-:Y:S01]  /*0be0*/  IMAD.IADD R11, R216, 0x1, -R11 ;  /* 0x00000001d80b7824 */ /* 0x000fe200078e0a0b */
[--C-:B------:R-:W-:Y:S01]  /*0bf0*/  SHF.R.S32.HI R2, RZ, 0x1f, R9.reuse ;  /* 0x0000001fff027819 */ /* 0x100fe20000011409 */
[----:B------:R-:W-:Y:S01]  /*0c00*/  IMAD R15, R212, 0x100, R9 ;  /* 0x00000100d40f7824 */ /* 0x000fe200078e0209 */
[----:B------:R-:W-:Y:S01]  /*0c10*/  SHF.R.S32.HI R0, RZ, 0x1f, R7 ;  /* 0x0000001fff007819 */ /* 0x000fe20000011407 */
[----:B------:R-:W-:Y:S01]  /*0c20*/  IMAD.IADD R10, R13, 0x1, -R4 ;  /* 0x000000010d0a7824 */ /* 0x000fe200078e0a04 */
[----:B------:R-:W-:-:S02]  /*0c30*/  LEA.HI R6, R2, R9, RZ, 0x3 ;  /* 0x0000000902067211 */ /* 0x000fc400078f18ff */
[----:B------:R-:W-:Y:S01]  /*0c40*/  LEA.HI R2, R0, R7, RZ, 0x2 ;  /* 0x0000000700027211 */ /* 0x000fe200078f10ff */
[----:B------:R-:W-:Y:S01]  /*0c50*/  IMAD R14, R10, 0x10, R15 ;  /* 0x000000100a0e7824 */ /* 0x000fe200078e020f */
[C---:B------:R-:W-:Y:S01]  /*0c60*/  LOP3.LUT R4, R6.reuse, 0xfffffff8, RZ, 0xc0, !PT ;  /* 0xfffffff806047812 */ /* 0x040fe200078ec0ff */
[----:B------:R-:W-:Y:S01]  /*0c70*/  IMAD.SHL.U32 R6, R6, 0x40, RZ ;  /* 0x0000004006067824 */ /* 0x000fe200078e00ff */
[----:B------:R-:W-:Y:S02]  /*0c80*/  LOP3.LUT R10, R2, 0x7ffffffc, RZ, 0xc0, !PT ;  /* 0x7ffffffc020a7812 */ /* 0x000fe400078ec0ff */
[----:B------:R-:W-:Y:S01]  /*0c90*/  LEA.HI R12, R11, R11, RZ, 0x1 ;  /* 0x0000000b0b0c7211 */ /* 0x000fe200078f08ff */
[----:B------:R-:W-:Y:S01]  /*0ca0*/  IMAD.IADD R9, R9, 0x1, -R4 ;  /* 0x0000000109097824 */ /* 0x000fe200078e0a04 */
[----:B------:R-:W-:Y:S01]  /*0cb0*/  LEA.HI R4, R0, R7, RZ, 0x5 ;  /* 0x0000000700047211 */ /* 0x000fe200078f28ff */
[----:B------:R-:W-:Y:S01]  /*0cc0*/  IMAD.IADD R10, R7, 0x1, -R10 ;  /* 0x00000001070a7824 */ /* 0x000fe200078e0a0a */
[----:B------:R-:W-:-:S02]  /*0cd0*/  LOP3.LUT R12, R12, 0x1ffffffe, RZ, 0xc0, !PT ;  /* 0x1ffffffe0c0c7812 */ /* 0x000fc400078ec0ff */
[--C-:B------:R-:W-:Y:S02]  /*0ce0*/  SHF.R.S32.HI R0, RZ, 0x2, R2.reuse ;  /* 0x00000002ff007819 */ /* 0x100fe40000011402 */
[----:B------:R-:W-:Y:S01]  /*0cf0*/  SHF.R.S32.HI R7, RZ, 0x1f, R2 ;  /* 0x0000001fff077819 */ /* 0x000fe20000011402 */
[----:B------:R-:W-:Y:S01]  /*0d00*/  IMAD.SHL.U32 R2, R9, 0x40, RZ ;  /* 0x0000004009027824 */ /* 0x000fe200078e00ff */
[----:B------:R-:W-:Y:S01]  /*0d10*/  LOP3.LUT R6, R6, 0x7ffffe00, RZ, 0xc0, !PT ;  /* 0x7ffffe0006067812 */ /* 0x000fe200078ec0ff */
[----:B------:R-:W-:Y:S01]  /*0d20*/  IMAD.IADD R185, R11, 0x1, -R12 ;  /* 0x000000010bb97824 */ /* 0x000fe200078e0a0c */
[----:B------:R-:W-:Y:S01]  /*0d30*/  LEA.HI R7, R7, R0, RZ, 0x3 ;  /* 0x0000000007077211 */ /* 0x000fe200078f18ff */
[----:B------:R-:W-:Y:S01]  /*0d40*/  IMAD.SHL.U32 R11, R8, 0x8, RZ ;  /* 0x00000008080b7824 */ /* 0x000fe200078e00ff */
[----:B------:R-:W-:Y:S01]  /*0d50*/  LOP3.LUT R2, R2, 0x1c0, RZ, 0xc0, !PT ;  /* 0x000001c002027812 */ /* 0x000fe200078ec0ff */
[----:B------:R-:W-:Y:S01]  /*0d60*/  IMAD R6, R13, 0x400, R6 ;  /* 0x000004000d067824 */ /* 0x000fe200078e0206 */
[----:B------:R-:W-:Y:S01]  /*0d70*/  LOP3.LUT R7, R7, 0xfffffff8, RZ, 0xc0, !PT ;  /* 0xfffffff807077812 */ /* 0x000fe200078ec0ff */
[--C-:B------:R-:W-:Y:S01]  /*0d80*/  IMAD.U32 R215, R14, 0x40, R11.reuse ;  /* 0x000000400ed77824 */ /* 0x100fe200078e000b */
[----:B------:R-:W-:-:S02]  /*0d90*/  LOP3.LUT R11, R2, 0x8, R11, 0xf8, !PT ;  /* 0x00000008020b7812 */ /* 0x000fc400078ef80b */
[----:B------:R-:W-:Y:S01]  /*0da0*/  SHF.R.U32.HI R2, RZ, 0x3, R2 ;  /* 0x00000003ff027819 */ /* 0x000fe20000011602 */
[----:B------:R-:W-:Y:S01]  /*0db0*/  IMAD.IADD R7, R0, 0x1, -R7 ;  /* 0x0000000100077824 */ /* 0x000fe200078e0a07 */
[----:B------:R-:W-:Y:S02]  /*0dc0*/  SHF.R.S32.HI R4, RZ, 0x5, R4 ;  /* 0x00000005ff047819 */ /* 0x000fe40000011404 */
[----:B------:R-:W-:Y:S01]  /*0dd0*/  LOP3.LUT R11, R11, R2, RZ, 0x3c, !PT ;  /* 0x000000020b0b7212 */ /* 0x000fe200078e3cff */
[----:B------:R-:W-:Y:S01]  /*0de0*/  IMAD.SHL.U32 R2, R10, 0x2, RZ ;  /* 0x000000020a027824 */ /* 0x000fe200078e00ff */
[----:B------:R-:W-:Y:S01]  /*0df0*/  LEA.HI R3, R3, R216, RZ, 0x3 ;  /* 0x000000d803037211 */ /* 0x000fe200078f18ff */
[----:B------:R-:W-:Y:S01]  /*0e00*/  IMAD R16, R4, 0x10, R7 ;  /* 0x0000001004107824 */ /* 0x000fe200078e0207 */
[----:B------:R-:W-:Y:S01]  /*0e10*/  R2P PR, R9, 0x6 ;  /* 0x0000000609007804 */ /* 0x000fe20000000000 */
[----:B------:R-:W-:Y:S01]  /*0e20*/  IMAD.IADD R6, R6, 0x1, R11 ;  /* 0x0000000106067824 */ /* 0x000fe200078e020b */
[----:B------:R-:W-:Y:S01]  /*0e30*/  LOP3.LUT R7, R3, 0xfffffff8, RZ, 0xc0, !PT ;  /* 0xfffffff803077812 */ /* 0x000fe200078ec0ff */
[----:B------:R-:W-:Y:S01]  /*0e40*/  IMAD R185, R185, 0x8, R16 ;  /* 0x00000008b9b97824 */ /* 0x000fe200078e0210 */
[----:B------:R-:W-:-:S02]  /*0e50*/  LEA.HI R5, R5, R212, RZ, 0x1 ;  /* 0x000000d405057211 */ /* 0x000fc400078f08ff */
[----:B------:R-:W-:Y:S01]  /*0e60*/  LEA R19, R6, UR43, 0x1 ;  /* 0x0000002b06137c11 */ /* 0x000fe2000f8e08ff */
[----:B------:R-:W-:Y:S01]  /*0e70*/  IMAD.IADD R210, R216, 0x1, -R7 ;  /* 0x00000001d8d27824 */ /* 0x000fe200078e0a07 */
[----:B------:R-:W-:Y:S02]  /*0e80*/  LOP3.LUT R5, R5, 0xfffffe, RZ, 0xc0, !PT ;  /* 0x00fffffe05057812 */ /* 0x000fe400078ec0ff */
[----:B------:R-:W-:Y:S01]  /*0e90*/  SEL R23, R23, 0xffffffc0, !P2 ;  /* 0xffffffc017177807 */ /* 0x000fe20005000000 */
[----:B------:R-:W-:Y:S01]  /*0ea0*/  IMAD.SHL.U32 R17, R210, 0x8, RZ ;  /* 0x00000008d2117824 */ /* 0x000fe200078e00ff */
[----:B------:R-:W-:Y:S01]  /*0eb0*/  SHF.R.S32.HI R211, RZ, 0x3, R3 ;  /* 0x00000003ffd37819 */ /* 0x000fe20000011403 */
[----:B------:R-:W-:Y:S02]  /*0ec0*/  VIADD R184, R19, 0x26800 ;  /* 0x0002680013b87836 */ /* 0x000fe40000000000 */
[C---:B------:R-:W-:Y:S02]  /*0ed0*/  VIADD R190, R17.reuse, 0x40 ;  /* 0x0000004011be7836 */ /* 0x040fe40000000000 */
[----:B------:R-:W-:-:S02]  /*0ee0*/  VIADD R189, R17, 0x80 ;  /* 0x0000008011bd7836 */ /* 0x000fc40000000000 */
        /* <DEDUP_REMOVED lines=18> */
.L_x_4206:
        /* <DEDUP_REMOVED lines=12> */
[----:B012345:R-:W-:Y:S05]  /*10d0*/  @!P0 BRA `(.L_x_4154) ;  /* 0x0000000000208947 */ /* 0x03ffea0003800000 */
        /* <DEDUP_REMOVED lines=8> */
.L_x_4154:
[----:B------:R-:W-:Y:S01]  /*1160*/  ULDC UR7, c[0x0][0xc54] ;  /* 0x0003150000077ab9 */ /* 0x000fe20000000800 */
[----:B------:R-:W-:Y:S01]  /*1170*/  UMOV UR6, UR9 ;  /* 0x0000000900067c82 */ /* 0x000fe20008000000 */
[----:B------:R-:W-:-:S11]  /*1180*/  UISETP.NE.AND UP0, UPT, UR7, 0x1, UPT ;  /* 0x000000010700788c */ /* 0x000fd6000bf05270 */
[----:B------:R-:W-:Y:S02]  /*1190*/  @UP0 ULDC.64 UR10, c[0x0][0xc58] ;  /* 0x00031600000a0ab9 */ /* 0x000fe40000000a00 */
[----:B------:R-:W-:-:S04]  /*11a0*/  UIMAD.WIDE.U32 UR4, UR9, UR10, URZ ;  /* 0x0000000a090472a5 */ /* 0x000fc8000f8e003f */
[----:B------:R-:W-:-:S04]  /*11b0*/  @UP0 USHF.R.U32.HI UR6, URZ, UR11, UR5 ;  /* 0x0000000b3f060299 */ /* 0x000fc80008011605 */
[----:B------:R-:W-:-:S12]  /*11c0*/  UIMAD UR4, UR6, UR7, URZ ;  /* 0x00000007060472a4 */ /* 0x000fd8000f8e023f */
.L_x_4155:
[----:B------:R-:W-:Y:S01]  /*11d0*/  ULDC UR39, c[0x0][0xc48] ;  /* 0x0003120000277ab9 */ /* 0x000fe20000000800 */
[----:B------:R-:W-:Y:S01]  /*11e0*/  ULDC.64 UR10, c[0x0][0x418] ;  /* 0x00010600000a7ab9 */ /* 0x000fe20000000a00 */
[----:B------:R-:W-:Y:S02]  /*11f0*/  UISETP.NE.AND UP1, UPT, UR39, 0x1, UPT ;  /* 0x000000012700788c */ /* 0x000fe4000bf25270 */
[----:B------:R-:W-:Y:S02]  /*1200*/  UISETP.NE.U32.AND UP0, UPT, UR10, URZ, UPT ;  /* 0x0000003f0a00728c */ /* 0x000fe4000bf05070 */
[----:B------:R-:W-:Y:S02]  /*1210*/  UIADD3 UR4, UR9, -UR4, URZ ;  /* 0x8000000409047290 */ /* 0x000fe4000fffe03f */
[----:B------:R-:W-:Y:S02]  /*1220*/  ULOP3.LUT UR6, URZ, UR6, URZ, 0x33, !UPT ;  /* 0x000000063f067292 */ /* 0x000fe4000f8e333f */
[----:B------:R-:W-:Y:S01]  /*1230*/  UISETP.NE.AND.EX UP0, UPT, UR11, URZ, UPT, UP0 ;  /* 0x0000003f0b00728c */ /* 0x000fe2000bf05300 */
[----:B------:R-:W-:Y:S01]  /*1240*/  ULDC UR5, c[0x0][0xc3c] ;  /* 0x00030f0000057ab9 */ /* 0x000fe20000000800 */
[----:B------:R-:W-:Y:S01]  /*1250*/  ULDC UR9, c[0x0][0xc54] ;  /* 0x0003150000097ab9 */ /* 0x000fe20000000800 */
[----:B------:R-:W-:Y:S01]  /*1260*/  ULDC UR49, c[0x0][0x424] ;  /* 0x0001090000317ab9 */ /* 0x000fe20000000800 */
[----:B------:R-:W-:-:S02]  /*1270*/  UISETP.NE.AND UP2, UPT, UR45, 0x1, UPT ;  /* 0x000000012d00788c */ /* 0x000fc4000bf45270 */
[----:B------:R-:W-:Y:S02]  /*1280*/  UIADD3 UR6, UR6, UR5, URZ ;  /* 0x0000000506067290 */ /* 0x000fe4000fffe03f */
[----:B------:R-:W-:Y:S02]  /*1290*/  UIMAD UR8, UR8, UR9, UR4 ;  /* 0x00000009080872a4 */ /* 0x000fe4000f8e0204 */
[----:B------:R-:W-:Y:S01]  /*12a0*/  USEL UR49, UR49, 0x1, UP0 ;  /* 0x0000000131317887 */ /* 0x000fe20008000000 */
[----:B------:R-:W-:Y:S01]  /*12b0*/  PLOP3.LUT P0, PT, PT, PT, UP2, 0x80, 0x0 ;  /* 0x000000000000781c */ /* 0x000fe20003f0f028 */
[----:B------:R-:W-:Y:S01]  /*12c0*/  ULDC UR7, c[0x0][0x2f0] ;  /* 0x0000bc0000077ab9 */ /* 0x000fe20000000800 */
[----:B------:R-:W-:Y:S01]  /*12d0*/  @UP1 ULDC UR4, c[0x0][0xc4c] ;  /* 0x0003130000041ab9 */ /* 0x000fe20000000800 */
[----:B------:R-:W-:Y:S02]  /*12e0*/  USHF.L.U32 UR41, UR6, 0x6, URZ ;  /* 0x0000000606297899 */ /* 0x000fe4000800063f */
        /* <DEDUP_REMOVED lines=8> */
[----:B------:R-:W-:-:S02]  /*1370*/  UIMAD UR39, UR39, UR5, UR8 ;  /* 0x00000005272772a4 */ /* 0x000fc4000f8e0208 */
[----:B------:R-:W-:Y:S01]  /*1380*/  USHF.R.S32.HI UR50, URZ, 0x6, UR4 ;  /* 0x000000063f327899 */ /* 0x000fe20008011404 */
[----:B------:R-:W-:Y:S11]  /*1390*/  @!P0 BRA `(.L_x_4156) ;  /* 0x0000001c006c8947 */ /* 0x000ff60003800000 */
[----:B------:R-:W0:Y:S01]  /*13a0*/  LDC R0, c[0x0][0x448] ;  /* 0x00011200ff007b82 */ /* 0x000e220000000800 */
[----:B------:R-:W-:Y:S01]  /*13b0*/  UIADD3 UR5, UR41, 0x3f, URZ ;  /* 0x0000003f29057890 */ /* 0x000fe2000fffe03f */
[----:B------:R-:W-:Y:S01]  /*13c0*/  CS2R R150, SRZ ;  /* 0x0000000000967805 */ /* 0x000fe2000001ff00 */
[----:B------:R-:W-:Y:S01]  /*13d0*/  ULDC UR4, c[0x0][0x288] ;  /* 0x0000a20000047ab9 */ /* 0x000fe20000000800 */
[----:B------:R-:W-:Y:S01]  /*13e0*/  CS2R R148, SRZ ;  /* 0x0000000000947805 */ /* 0x000fe2000001ff00 */
[----:B------:R-:W-:Y:S01]  /*13f0*/  UIADD3 UR4, -UR4, 0x40, URZ ;  /* 0x0000004004047890 */ /* 0x000fe2000fffe13f */
[----:B------:R-:W-:Y:S02]  /*1400*/  CS2R R146, SRZ ;  /* 0x0000000000927805 */ /* 0x000fe4000001ff00 */
[----:B------:R-:W-:Y:S02]  /*1410*/  CS2R R144, SRZ ;  /* 0x0000000000907805 */ /* 0x000fe4000001ff00 */
[----:B------:R-:W-:Y:S01]  /*1420*/  CS2R R168, SRZ ;  /* 0x0000000000a87805 */ /* 0x000fe2000001ff00 */
[----:B------:R-:W-:Y:S01]  /*1430*/  UIMAD UR4, UR49, UR7, UR4 ;  /* 0x00000007310472a4 */ /* 0x000fe2000f8e0204 */
        /* <DEDUP_REMOVED lines=14> */
[----:B0-----:R-:W-:Y:S01]  /*1520*/  ISETP.NE.AND P0, PT, R0, 0x1, PT ;  /* 0x000000010000780c */ /* 0x001fe20003f05270 */
[----:B------:R-:W-:Y:S01]  /*1530*/  IMAD.U32 R0, RZ, RZ, UR5 ;  /* 0x00000005ff007e24 */ /* 0x000fe2000f8e00ff */
        /* <DEDUP_REMOVED lines=11> */
[----:B------:R-:W0:Y:S01]  /*15f0*/  @P0 LDC R3, c[0x0][0x44c] ;  /* 0x00011300ff030b82 */ /* 0x000e220000000800 */
[----:B------:R-:W-:Y:S02]  /*1600*/  CS2R R170, SRZ ;  /* 0x0000000000aa7805 */ /* 0x000fe4000001ff00 */
[----:B------:R-:W-:Y:S02]  /*1610*/  CS2R R90, SRZ ;  /* 0x00000000005a7805 */ /* 0x000fe4000001ff00 */
[----:B------:R-:W-:Y:S02]  /*1620*/  CS2R R172, SRZ ;  /* 0x0000000000ac7805 */ /* 0x000fe4000001ff00 */
[----:B------:R-:W-:Y:S02]  /*1630*/  CS2R R86, SRZ ;  /* 0x0000000000567805 */ /* 0x000fe4000001ff00 */
[----:B------:R-:W-:-:S02]  /*1640*/  CS2R R174, SRZ ;  /* 0x0000000000ae7805 */ /* 0x000fc4000001ff00 */
[----:B------:R-:W-:Y:S02]  /*1650*/  CS2R R82, SRZ ;  /* 0x0000000000527805 */ /* 0x000fe4000001ff00 */
[----:B------:R-:W-:Y:S01]  /*1660*/  CS2R R176, SRZ ;  /* 0x0000000000b07805 */ /* 0x000fe2000001ff00 */
[----:B------:R-:W1:Y:S01]  /*1670*/  @P0 LDC R4, c[0x0][0x450] ;  /* 0x00011400ff040b82 */ /* 0x000e620000000800 */
        /* <DEDUP_REMOVED lines=9> */
[----:B------:R-:W-:Y:S02]  /*1710*/  CS2R R192, SRZ ;  /* 0x0000000000c07805 */ /* 0x000fe4000001ff00 */
[----:B------:R-:W-:-:S02]  /*1720*/  CS2R R58, SRZ ;  /* 0x00000000003a7805 */ /* 0x000fc4000001ff00 */
[----:B------:R-:W-:Y:S02]  /*1730*/  CS2R R194, SRZ ;  /* 0x0000000000c27805 */ /* 0x000fe4000001ff00 */
[----:B------:R-:W-:Y:S02]  /*1740*/  CS2R R54, SRZ ;  /* 0x0000000000367805 */ /* 0x000fe4000001ff00 */
[----:B------:R-:W-:Y:S02]  /*1750*/  CS2R R196, SRZ ;  /* 0x0000000000c47805 */ /* 0x000fe4000001ff00 */
[----:B------:R-:W-:Y:S01]  /*1760*/  CS2R R50, SRZ ;  /* 0x0000000000327805 */ /* 0x000fe2000001ff00 */
[----:B0-----:R-:W-:Y:S01]  /*1770*/  @P0 IMAD.HI.U32 R3, R3, UR5, RZ ;  /* 0x0000000503030c27 */ /* 0x001fe2000f8e00ff */
[----:B------:R-:W-:Y:S02]  /*1780*/  CS2R R198, SRZ ;  /* 0x0000000000c67805 */ /* 0x000fe4000001ff00 */
[----:B------:R-:W-:-:S02]  /*1790*/  CS2R R46, SRZ ;  /* 0x00000000002e7805 */ /* 0x000fc4000001ff00 */
[----:B------:R-:W-:Y:S02]  /*17a0*/  CS2R R200, SRZ ;  /* 0x0000000000c87805 */ /* 0x000fe4000001ff00 */
[----:B------:R-:W-:Y:S02]  /*17b0*/  CS2R R42, SRZ ;  /* 0x00000000002a7805 */ /* 0x000fe4000001ff00 */
[----:B------:R-:W-:Y:S02]  /*17c0*/  CS2R R202, SRZ ;  /* 0x0000000000ca7805 */ /* 0x000fe4000001ff00 */
[----:B------:R-:W-:Y:S02]  /*17d0*/  CS2R R38, SRZ ;  /* 0x0000000000267805 */ /* 0x000fe4000001ff00 */
[----:B------:R-:W-:Y:S02]  /*17e0*/  CS2R R204, SRZ ;  /* 0x0000000000cc7805 */ /* 0x000fe4000001ff00 */
[----:B-1----:R-:W-:-:S02]  /*17f0*/  @P0 SHF.R.U32.HI R0, RZ, R4, R3 ;  /* 0x00000004ff000219 */ /* 0x002fc40000011603 */
[----:B------:R-:W-:Y:S02]  /*1800*/  CS2R R34, SRZ ;  /* 0x0000000000227805 */ /* 0x000fe4000001ff00 */
[----:B------:R-:W-:Y:S02]  /*1810*/  PLOP3.LUT P0, PT, PT, PT, PT, 0x80, 0x0 ;  /* 0x000000000000781c */ /* 0x000fe40003f0f070 */
[----:B------:R-:W-:Y:S02]  /*1820*/  CS2R R208, SRZ ;  /* 0x0000000000d07805 */ /* 0x000fe4000001ff00 */
[----:B------:R-:W-:Y:S01]  /*1830*/  CS2R R30, SRZ ;  /* 0x00000000001e7805 */ /* 0x000fe2000001ff00 */
[----:B------:R-:W-:Y:S01]  /*1840*/  VIADD R3, R0, UR4 ;  /* 0x0000000400037c36 */ /* 0x000fe20008000000 */
[----:B------:R-:W-:Y:S01]  /*1850*/  CS2R R206, SRZ ;  /* 0x0000000000ce7805 */ /* 0x000fe2000001ff00 */
[----:B------:R-:W-:Y:S01]  /*1860*/  IMAD.MOV.U32 R0, RZ, RZ, RZ ;  /* 0x000000ffff007224 */ /* 0x000fe200078e00ff */
[----:B------:R-:W-:Y:S01]  /*1870*/  CS2R R26, SRZ ;  /* 0x00000000001a7805 */ /* 0x000fe2000001ff00 */
[----:B------:R-:W-:Y:S01]  /*1880*/  IMAD.MOV.U32 R7, RZ, RZ, RZ ;  /* 0x000000ffff077224 */ /* 0x000fe200078e00ff */
[----:B------:R-:W-:-:S04]  /*1890*/  SHF.R.S32.HI R4, RZ, 0x1f, R3 ;  /* 0x0000001fff047819 */ /* 0x000fc80000011403 */
[----:B------:R-:W-:Y:S01]  /*18a0*/  LEA.HI R4, R4, R3, RZ, 0x6 ;  /* 0x0000000304047211 */ /* 0x000fe200078f30ff */
[----:B------:R-:W-:-:S03]  /*18b0*/  IMAD.MOV.U32 R3, RZ, RZ, RZ ;  /* 0x000000ffff037224 */ /* 0x000fc600078e00ff */
[----:B------:R-:W-:-:S04]  /*18c0*/  SHF.R.S32.HI R4, RZ, 0x6, R4 ;  /* 0x00000006ff047819 */ /* 0x000fc80000011404 */
[----:B------:R-:W-:-:S04]  /*18d0*/  VIMNMX R4, R4, UR50, PT ;  /* 0x0000003204047c48 */ /* 0x000fc8000bfe0100 */
[----:B------:R-:W-:-:S13]  /*18e0*/  ISETP.GE.AND P1, PT, R4, 0x1, PT ;  /* 0x000000010400780c */ /* 0x000fda0003f26270 */
        /* <DEDUP_REMOVED lines=15> */
.L_x_4158:
[----:B------:R-:W-:Y:S01]  /*19e0*/  ULEA UR21, UR36, UR43, 0x3 ;  /* 0x0000002b24157291 */ /* 0x000fe2000f8e183f */
[----:B------:R-:W-:-:S05]  /*19f0*/  IMAD.U32 R0, RZ, RZ, UR37 ;  /* 0x00000025ff007e24 */ /* 0x000fca000f8e00ff */
[----:B------:R-:W-:-:S04]  /*1a00*/  SHF.L.U32 R0, R0, 0x1f, RZ ;  /* 0x0000001f00007819 */ /* 0x000fc800000006ff */
[----:B------:R-:W0:Y:S02]  /*1a10*/  SYNCS.PHASECHK.TRANS64.TRYWAIT P1, [UR21+0x28c50], R0 ;  /* 0x028c5000ff0075a7 */ /* 0x000e240008020155 */
[----:B0-----:R-:W-:Y:S05]  /*1a20*/  @!P1 BRA `(.L_x_4159) ;  /* 0x0000010000b49947 */ /* 0x001fea0003800000 */
.L_x_4326:
[----:B------:R-:W-:Y:S01]  /*1a30*/  BAR.SYNC.DEFER_BLOCKING 0xe, 0x100 ;  /* 0x0384000000007b1d */ /* 0x000fe20000010000 */
[----:B------:R-:W-:Y:S01]  /*1a40*/  UIADD3 UR4, UR43, 0x26800, URZ ;  /* 0x000268002b047890 */ /* 0x000fe2000fffe03f */
[----:B0-----:R-:W-:Y:S01]  /*1a50*/  IMAD.U32 R0, RZ, RZ, UR21 ;  /* 0x00000015ff007e24 */ /* 0x001fe2000f8e00ff */
[----:B------:R-:W-:Y:S01]  /*1a60*/  ULEA UR18, UR36, UR20, 0xc ;  /* 0x0000001424127291 */ /* 0x000fe2000f8e603f */
[----:B------:R-:W-:Y:S01]  /*1a70*/  ISETP.GE.AND P1, PT, R4, 0x2, PT ;  /* 0x000000020400780c */ /* 0x000fe20003f26270 */
[----:B------:R-:W-:Y:S01]  /*1a80*/  USHF.R.U32.HI UR4, URZ, 0x4, UR4 ;  /* 0x000000043f047899 */ /* 0x000fe20008011604 */
[----:B------:R-:W-:Y:S01]  /*1a90*/  UMOV UR19, 0x40000040 ;  /* 0x4000004000137882 */ /* 0x000fe20000000000 */
[----:B------:R-:W-:Y:S02]  /*1aa0*/  UMOV UR17, 0x40000040 ;  /* 0x4000004000117882 */ /* 0x000fe40000000000 */
[----:B------:R-:W-:Y:S01]  /*1ab0*/  ULOP3.LUT UR4, UR4, 0x3fff, URZ, 0xc0, !UPT ;  /* 0x00003fff04047892 */ /* 0x000fe2000f8ec03f */
[----:B------:R-:W0:Y:S01]  /*1ac0*/  S2R R3, SR_TID.X ;  /* 0x0000000000037919 */ /* 0x000e220000002100 */
[----:B------:R-:W-:-:S02]  /*1ad0*/  UIADD3 UR6, UR18, 0x80, URZ ;  /* 0x0000008012067890 */ /* 0x000fc4000fffe03f */
[----:B------:R-:W-:Y:S01]  /*1ae0*/  ULOP3.LUT UR16, UR4, 0x10000, URZ, 0xfc, !UPT ;  /* 0x0001000004107892 */ /* 0x000fe2000f8efc3f */
[----:B------:R-:W-:Y:S01]  /*1af0*/  UMOV UR7, 0x40000040 ;  /* 0x4000004000077882 */ /* 0x000fe20000000000 */
[----:B------:R-:W-:Y:S02]  /*1b00*/  UMOV UR5, 0x40000040 ;  /* 0x4000004000057882 */ /* 0x000fe40000000000 */
[----:B------:R-:W-:Y:S02]  /*1b10*/  UIADD3 UR4, UR16, 0x2, URZ ;  /* 0x0000000210047890 */ /* 0x000fe4000fffe03f */
[----:B------:R-:W-:Y:S02]  /*1b20*/  UIADD3 UR10, UR18, 0x100, URZ ;  /* 0x00000100120a7890 */ /* 0x000fe4000fffe03f */
[----:B------:R-:W-:Y:S01]  /*1b30*/  UIADD3 UR8, UR16, 0x4, URZ ;  /* 0x0000000410087890 */ /* 0x000fe2000fffe03f */
[----:B------:R-:W-:Y:S01]  /*1b40*/  UMOV UR11, 0x40000040 ;  /* 0x40000040000b7882 */ /* 0x000fe20000000000 */
[----:B------:R-:W-:Y:S01]  /*1b50*/  WARPGROUP.ARRIVE ;  /* 0x00000000000079c5 */ /* 0x000fe20000000000 */
[----:B------:R-:W-:Y:S01]  /*1b60*/  UMOV UR9, 0x40000040 ;  /* 0x4000004000097882 */ /* 0x000fe20000000000 */
[----:B------:R-:W-:-:S02]  /*1b70*/  UIADD3 UR14, UR18, 0x180, URZ ;  /* 0x00000180120e7890 */ /* 0x000fc4000fffe03f */
[----:B------:R-:W-:Y:S02]  /*1b80*/  UIADD3 UR12, UR16, 0x6, URZ ;  /* 0x00000006100c7890 */ /* 0x000fe4000fffe03f */
        /* <DEDUP_REMOVED lines=23> */
.L_x_4165:
[----:B------:R-:W-:Y:S01]  /*1d00*/  BAR.SYNC.DEFER_BLOCKING 0xe, 0x100 ;  /* 0x0384000000007b1d */ /* 0x000fe20000010000 */
[----:B------:R-:W-:Y:S01]  /*1d10*/  IMAD.U32 R3, RZ, RZ, UR36 ;  /* 0x00000024ff037e24 */ /* 0x000fe2000f8e00ff */
[----:B------:R-:W-:Y:S01]  /*1d20*/  UIADD3 UR36, UR36, 0x1, URZ ;  /* 0x0000000124247890 */ /* 0x000fe2000fffe03f */
[C---:B------:R-:W-:Y:S01]  /*1d30*/  ISETP.GT.AND P3, PT, R4.reuse, RZ, PT ;  /* 0x000000ff0400720c */ /* 0x040fe20003f64270 */
        /* <DEDUP_REMOVED lines=139> */
.L_x_4161:
[----:B------:R-:W-:Y:S01]  /*25f0*/  ULEA UR21, UR36, UR43, 0x3 ;  /* 0x0000002b24157291 */ /* 0x000fe2000f8e183f */
[----:B------:R-:W-:-:S05]  /*2600*/  IMAD.U32 R0, RZ, RZ, UR37 ;  /* 0x00000025ff007e24 */ /* 0x000fca000f8e00ff */
[----:B------:R-:W-:-:S04]  /*2610*/  SHF.L.U32 R0, R0, 0x1f, RZ ;  /* 0x0000001f00007819 */ /* 0x000fc800000006ff */
[----:B------:R0:W1:Y:S01]  /*2620*/  SYNCS.PHASECHK.TRANS64.TRYWAIT P1, [UR21+0x28c50], R0 ;  /* 0x028c5000ff0075a7 */ /* 0x0000620008020155 */
[----:B------:R-:W-:Y:S05]  /*2630*/  @!P0 BRA `(.L_x_4162) ;  /* 0x0000000000048947 */ /* 0x000fea0003800000 */
[----:B------:R-:W-:Y:S01]  /*2640*/  BPT.TRAP 0x1 ;  /* 0x000000040000795c */ /* 0x000fe20000300000 */
.L_x_4162:
[----:B-1----:R-:W-:Y:S05]  /*2650*/  @P1 BRA `(.L_x_4163) ;  /* 0x0000000000081947 */ /* 0x002fea0003800000 */
[----:B------:R-:W1:Y:S02]  /*2660*/  SYNCS.PHASECHK.TRANS64.TRYWAIT P1, [UR21+0x28c50], R0 ;  /* 0x028c5000ff0075a7 */ /* 0x000e640008020155 */
[----:B-1----:R-:W-:Y:S05]  /*2670*/  @!P1 BRA `(.L_x_4164) ;  /* 0x000000f400b89947 */ /* 0x002fea0003800000 */
.L_x_4163:
        /* <DEDUP_REMOVED lines=29> */
.L_x_4160:
        /* <DEDUP_REMOVED lines=144> */
.L_x_4156:
[----:B------:R-:W-:Y:S01]  /*3150*/  ULDC UR4, c[0x0][0x448] ;  /* 0x0001120000047ab9 */ /* 0x000fe20000000800 */
[----:B------:R-:W-:Y:S01]  /*3160*/  UIADD3 UR6, UR41, 0x3f, URZ ;  /* 0x0000003f29067890 */ /* 0x000fe2000fffe03f */
[----:B------:R-:W-:Y:S01]  /*3170*/  PLOP3.LUT P0, PT, PT, PT, PT, 0x80, 0x0 ;  /* 0x000000000000781c */ /* 0x000fe20003f0f070 */
[----:B------:R-:W-:Y:S01]  /*3180*/  UISETP.NE.AND UP0, UPT, UR4, 0x1, UPT ;  /* 0x000000010400788c */ /* 0x000fe2000bf05270 */
[----:B------:R-:W-:Y:S01]  /*3190*/  IMAD.MOV.U32 R0, RZ, RZ, RZ ;  /* 0x000000ffff007224 */ /* 0x000fe200078e00ff */
[----:B------:R-:W-:Y:S01]  /*31a0*/  ULDC UR8, c[0x0][0x288] ;  /* 0x0000a20000087ab9 */ /* 0x000fe20000000800 */
[----:B------:R-:W-:Y:S01]  /*31b0*/  IMAD.MOV.U32 R3, RZ, RZ, RZ ;  /* 0x000000ffff037224 */ /* 0x000fe200078e00ff */
[----:B------:R-:W-:Y:S01]  /*31c0*/  UIADD3 UR8, -UR8, 0x40, URZ ;  /* 0x0000004008087890 */ /* 0x000fe2000fffe13f */
[----:B------:R-:W-:Y:S02]  /*31d0*/  CS2R R150, SRZ ;  /* 0x0000000000967805 */ /* 0x000fe4000001ff00 */
[----:B------:R-:W-:-:S02]  /*31e0*/  CS2R R148, SRZ ;  /* 0x0000000000947805 */ /* 0x000fc4000001ff00 */
[----:B------:R-:W-:Y:S01]  /*31f0*/  CS2R R146, SRZ ;  /* 0x0000000000927805 */ /* 0x000fe2000001ff00 */
[----:B------:R-:W-:Y:S01]  /*3200*/  UIMAD UR8, UR49, UR7, UR8 ;  /* 0x00000007310872a4 */ /* 0x000fe2000f8e0208 */
[----:B------:R-:W-:Y:S02]  /*3210*/  CS2R R144, SRZ ;  /* 0x0000000000907805 */ /* 0x000fe4000001ff00 */
[----:B------:R-:W-:Y:S01]  /*3220*/  CS2R R168, SRZ ;  /* 0x0000000000a87805 */ /* 0x000fe2000001ff00 */
[----:B------:R-:W-:Y:S01]  /*3230*/  @UP0 ULDC UR4, c[0x0][0x44c] ;  /* 0x0001130000040ab9 */ /* 0x000fe20000000800 */
[----:B------:R-:W-:Y:S01]  /*3240*/  @UP0 ULDC UR9, c[0x0][0x450] ;  /* 0x0001140000090ab9 */ /* 0x000fe20000000800 */
[----:B------:R-:W-:Y:S01]  /*3250*/  UIMAD.WIDE.U32 UR4, UR6, UR4, URZ ;  /* 0x00000004060472a5 */ /* 0x000fe2000f8e003f */
[----:B------:R-:W-:Y:S02]  /*3260*/  CS2R R140, SRZ ;  /* 0x00000000008c7805 */ /* 0x000fe4000001ff00 */
[----:B------:R-:W-:-:S02]  /*3270*/  CS2R R166, SRZ ;  /* 0x0000000000a67805 */ /* 0x000fc4000001ff00 */
[----:B------:R-:W-:Y:S01]  /*3280*/  CS2R R136, SRZ ;  /* 0x0000000000887805 */ /* 0x000fe2000001ff00 */
[----:B------:R-:W-:Y:S01]  /*3290*/  @UP0 USHF.R.U32.HI UR6, URZ, UR9, UR5 ;  /* 0x000000093f060299 */ /* 0x000fe20008011605 */
[----:B------:R-:W-:Y:S02]  /*32a0*/  CS2R R164, SRZ ;  /* 0x0000000000a47805 */ /* 0x000fe4000001ff00 */
[----:B------:R-:W-:Y:S02]  /*32b0*/  CS2R R132, SRZ ;  /* 0x0000000000847805 */ /* 0x000fe4000001ff00 */
[----:B------:R-:W-:Y:S01]  /*32c0*/  CS2R R162, SRZ ;  /* 0x0000000000a27805 */ /* 0x000fe2000001ff00 */
[----:B------:R-:W-:Y:S01]  /*32d0*/  UIADD3 UR6, UR8, UR6, URZ ;  /* 0x0000000608067290 */ /* 0x000fe2000fffe03f */
[----:B------:R-:W-:Y:S02]  /*32e0*/  CS2R R160, SRZ ;  /* 0x0000000000a07805 */ /* 0x000fe4000001ff00 */
[----:B------:R-:W-:-:S02]  /*32f0*/  CS2R R128, SRZ ;  /* 0x0000000000807805 */ /* 0x000fc4000001ff00 */
[----:B------:R-:W-:Y:S01]  /*3300*/  CS2R R158, SRZ ;  /* 0x00000000009e7805 */ /* 0x000fe2000001ff00 */
[----:B------:R-:W-:Y:S01]  /*3310*/  USHF.R.S32.HI UR4, URZ, 0x1f, UR6 ;  /* 0x0000001f3f047899 */ /* 0x000fe20008011406 */
[----:B------:R-:W-:Y:S02]  /*3320*/  CS2R R156, SRZ ;  /* 0x00000000009c7805 */ /* 0x000fe4000001ff00 */
[----:B------:R-:W-:Y:S02]  /*3330*/  CS2R R124, SRZ ;  /* 0x00000000007c7805 */ /* 0x000fe4000001ff00 */
[----:B------:R-:W-:Y:S01]  /*3340*/  CS2R R154, SRZ ;  /* 0x00000000009a7805 */ /* 0x000fe2000001ff00 */
[----:B------:R-:W-:Y:S01]  /*3350*/  ULEA.HI UR4, UR4, UR6, URZ, 0x6 ;  /* 0x0000000604047291 */ /* 0x000fe2000f8f303f */
[----:B------:R-:W-:Y:S02]  /*3360*/  CS2R R152, SRZ ;  /* 0x0000000000987805 */ /* 0x000fe4000001ff00 */
[----:B------:R-:W-:-:S02]  /*3370*/  CS2R R120, SRZ ;  /* 0x0000000000787805 */ /* 0x000fc4000001ff00 */
[----:B------:R-:W-:Y:S01]  /*3380*/  CS2R R104, SRZ ;  /* 0x0000000000687805 */ /* 0x000fe2000001ff00 */
[----:B------:R-:W-:Y:S01]  /*3390*/  USHF.R.S32.HI UR4, URZ, 0x6, UR4 ;  /* 0x000000063f047899 */ /* 0x000fe20008011404 */
[----:B------:R-:W-:Y:S02]  /*33a0*/  CS2R R100, SRZ ;  /* 0x0000000000647805 */ /* 0x000fe4000001ff00 */
[----:B------:R-:W-:Y:S02]  /*33b0*/  CS2R R116, SRZ ;  /* 0x0000000000747805 */ /* 0x000fe4000001ff00 */
[----:B------:R-:W-:Y:S01]  /*33c0*/  CS2R R114, SRZ ;  /* 0x0000000000727805 */ /* 0x000fe2000001ff00 */
[----:B------:R-:W-:Y:S01]  /*33d0*/  UISETP.LT.AND UP0, UPT, UR50, UR4, UPT ;  /* 0x000000043200728c */ /* 0x000fe2000bf01270 */
[----:B------:R-:W-:Y:S02]  /*33e0*/  CS2R R112, SRZ ;  /* 0x0000000000707805 */ /* 0x000fe4000001ff00 */
[----:B------:R-:W-:-:S02]  /*33f0*/  CS2R R110, SRZ ;  /* 0x00000000006e7805 */ /* 0x000fc4000001ff00 */
[----:B------:R-:W-:Y:S01]  /*3400*/  CS2R R108, SRZ ;  /* 0x00000000006c7805 */ /* 0x000fe2000001ff00 */
[----:B------:R-:W-:Y:S01]  /*3410*/  USEL UR50, UR50, UR4, UP0 ;  /* 0x0000000432327287 */ /* 0x000fe20008000000 */
[----:B------:R-:W-:Y:S02]  /*3420*/  CS2R R106, SRZ ;  /* 0x00000000006a7805 */ /* 0x000fe4000001ff00 */
[----:B------:R-:W-:Y:S02]  /*3430*/  CS2R R102, SRZ ;  /* 0x0000000000667805 */ /* 0x000fe4000001ff00 */
[----:B------:R-:W-:Y:S01]  /*3440*/  CS2R R98, SRZ ;  /* 0x0000000000627805 */ /* 0x000fe2000001ff00 */
[----:B------:R-:W-:Y:S01]  /*3450*/  UISETP.GE.AND UP0, UPT, UR50, 0x1, UPT ;  /* 0x000000013200788c */ /* 0x000fe2000bf06270 */
[----:B------:R-:W-:Y:S02]  /*3460*/  CS2R R94, SRZ ;  /* 0x00000000005e7805 */ /* 0x000fe4000001ff00 */
[----:B------:R-:W-:-:S02]  /*3470*/  CS2R R170, SRZ ;  /* 0x0000000000aa7805 */ /* 0x000fc4000001ff00 */
[----:B------:R-:W-:Y:S02]  /*3480*/  CS2R R90, SRZ ;  /* 0x00000000005a7805 */ /* 0x000fe4000001ff00 */
[----:B------:R-:W-:Y:S02]  /*3490*/  CS2R R172, SRZ ;  /* 0x0000000000ac7805 */ /* 0x000fe4000001ff00 */
[----:B------:R-:W-:Y:S02]  /*34a0*/  CS2R R86, SRZ ;  /* 0x0000000000567805 */ /* 0x000fe4000001ff00 */
[----:B------:R-:W-:Y:S02]  /*34b0*/  PLOP3.LUT P1, PT, PT, PT, UP0, 0x80, 0x0 ;  /* 0x000000000000781c */ /* 0x000fe40003f2f008 */
        /* <DEDUP_REMOVED lines=30> */
[----:B------:R-:W-:Y:S01]  /*36a0*/  CS2R R26, SRZ ;  /* 0x00000000001a7805 */ /* 0x000fe2000001ff00 */
        /* <DEDUP_REMOVED lines=31> */
.L_x_4166:
        /* <DEDUP_REMOVED lines=9> */
.L_x_4327:
[----:B------:R-:W-:Y:S05]  /*3930*/  @!P0 BRA `(.L_x_4168) ;  /* 0x0000000000048947 */ /* 0x000fea0003800000 */
[----:B------:R-:W-:Y:S01]  /*3940*/  BPT.TRAP 0x1 ;  /* 0x000000040000795c */ /* 0x000fe20000300000 */
.L_x_4168:
[----:B------:R-:W-:Y:S02]  /*3950*/  IMAD.U32 R7, RZ, RZ, UR36 ;  /* 0x00000024ff077e24 */ /* 0x000fe4000f8e00ff */
[----:B------:R-:W-:-:S03]  /*3960*/  IMAD.U32 R8, RZ, RZ, UR37 ;  /* 0x00000025ff087e24 */ /* 0x000fc6000f8e00ff */
[----:B------:R-:W-:Y:S02]  /*3970*/  LEA R7, R7, UR43, 0x3 ;  /* 0x0000002b07077c11 */ /* 0x000fe4000f8e18ff */
[----:B------:R-:W-:-:S04]  /*3980*/  SHF.L.U32 R8, R8, 0x1f, RZ ;  /* 0x0000001f08087819 */ /* 0x000fc800000006ff */
[----:B------:R1:W2:Y:S01]  /*3990*/  SYNCS.PHASECHK.TRANS64.TRYWAIT P1, [R7+URZ+0x28c30], R8 ;  /* 0x028c3008070075a7 */ /* 0x0002a2000802017f */
[----:B------:R-:W-:Y:S05]  /*39a0*/  @!P0 BRA `(.L_x_4169) ;  /* 0x0000000000048947 */ /* 0x000fea0003800000 */
[----:B------:R-:W-:Y:S01]  /*39b0*/  BPT.TRAP 0x1 ;  /* 0x000000040000795c */ /* 0x000fe20000300000 */
.L_x_4169:
[----:B--2---:R-:W-:Y:S05]  /*39c0*/  @P1 BRA `(.L_x_4170) ;  /* 0x0000000000081947 */ /* 0x004fea0003800000 */
[----:B------:R-:W2:Y:S02]  /*39d0*/  SYNCS.PHASECHK.TRANS64.TRYWAIT P1, [R7+URZ+0x28c30], R8 ;  /* 0x028c3008070075a7 */ /* 0x000ea4000802017f */
[----:B--2---:R-:W-:Y:S05]  /*39e0*/  @!P1 BRA `(.L_x_4171) ;  /* 0x000000e4000c9947 */ /* 0x004fea0003800000 */
.L_x_4170:
        /* <DEDUP_REMOVED lines=34> */
[----:B------:R-:W-:Y:S01]  /*3c10*/  HGMMA.64x64x16.F32 R24, gdesc[UR4], R24, gsb0 ;  /* 0x00e00000041879f0 */ /* 0x000fe20008000818 */
[----:B------:R-:W-:Y:S02]  /*3c20*/  ULDC UR6, c[0x0][0x448] ;  /* 0x0001120000067ab9 */ /* 0x000fe40000000800 */
[----:B------:R-:W-:-:S06]  /*3c30*/  UISETP.NE.AND UP0, UPT, UR6, 0x1, UPT ;  /* 0x000000010600788c */ /* 0x000fcc000bf05270 */
[----:B------:R-:W-:-:S05]  /*3c40*/  PLOP3.LUT P2, PT, PT, PT, UP0, 0x80, 0x0 ;  /* 0x000000000000781c */ /* 0x000fca0003f4f008 */
[----:B------:R-:W-:-:S08]  /*3c50*/  @UP0 ULDC UR6, c[0x0][0x44c] ;  /* 0x0001130000060ab9 */ /* 0x000fd00000000800 */
[----:B------:R-:W-:Y:S01]  /*3c60*/  @P2 IMAD.HI.U32 R4, R3, UR6, RZ ;  /* 0x0000000603042c27 */ /* 0x000fe2000f8e00ff */
[----:B------:R-:W-:-:S04]  /*3c70*/  @UP0 ULDC UR6, c[0x0][0x450] ;  /* 0x0001140000060ab9 */ /* 0x000fc80000000800 */
[----:B------:R-:W-:Y:S01]  /*3c80*/  @P2 SHF.R.U32.HI R3, RZ, UR6, R4 ;  /* 0x00000006ff032c19 */ /* 0x000fe20008011604 */
[----:B------:R-:W-:Y:S02]  /*3c90*/  UMOV UR6, 0xffffffc0 ;  /* 0xffffffc000067882 */ /* 0x000fe40000000000 */
[----:B------:R-:W-:Y:S02]  /*3ca0*/  UIMAD UR7, UR50, UR6, 0x41 ;  /* 0x00000041320774a4 */ /* 0x000fe4000f8e0206 */
[----:B------:R-:W0:Y:S01]  /*3cb0*/  SHFL.IDX PT, R6, R3, 0x1, 0x1c1f ;  /* 0x003c1f0003067f89 */ /* 0x000e2200000e0000 */
[----:B------:R-:W-:-:S03]  /*3cc0*/  UIMAD UR6, UR50, UR6, 0x40 ;  /* 0x00000040320674a4 */ /* 0x000fc6000f8e0206 */
[----:B------:R-:W3:Y:S01]  /*3cd0*/  SHFL.IDX PT, R3, R3, RZ, 0x1c1f ;  /* 0x001c1fff03037589 */ /* 0x000ee200000e0000 */
[----:B------:R-:W-:Y:S02]  /*3ce0*/  WARPGROUP.DEPBAR.LE gsb0, 0x0 ;  /* 0x00008000000079c5 */ /* 0x000fe40000010000 */
[----:B------:R-:W-:-:S06]  /*3cf0*/  WARPGROUP.ARRIVE ;  /* 0x00000000000079c5 */ /* 0x000fcc0000000000 */
[----:B------:R-:W-:Y:S01]  /*3d00*/  HGMMA.64x64x16.F32 R24, gdesc[UR8], R24, gsb0 ;  /* 0x00e00000081879f0 */ /* 0x000fe20008000818 */
[----:B------:R-:W-:Y:S02]  /*3d10*/  ULDC UR10, c[0x0][0x9d8] ;  /* 0x00027600000a7ab9 */ /* 0x000fe40000000800 */
[----:B------:R-:W-:Y:S02]  /*3d20*/  WARPGROUP.DEPBAR.LE gsb0, 0x0 ;  /* 0x00008000000079c5 */ /* 0x000fe40000010000 */
[----:B------:R-:W-:-:S06]  /*3d30*/  WARPGROUP.ARRIVE ;  /* 0x00000000000079c5 */ /* 0x000fcc0000000000 */
[----:B------:R-:W-:Y:S01]  /*3d40*/  HGMMA.64x64x16.F32 R24, gdesc[UR12], R24, gsb0 ;  /* 0x00e000000c1879f0 */ /* 0x000fe20008000818 */
[----:B------:R-:W-:Y:S01]  /*3d50*/  ULDC UR14, c[0x0][0x2f0] ;  /* 0x0000bc00000e7ab9 */ /* 0x000fe20000000800 */
[----:B------:R-:W-:Y:S01]  /*3d60*/  ULDC UR15, c[0x0][0x288] ;  /* 0x0000a200000f7ab9 */ /* 0x000fe20000000800 */
[----:B------:R-:W-:Y:S02]  /*3d70*/  UIMAD UR7, UR49, UR14, UR7 ;  /* 0x0000000e310772a4 */ /* 0x000fe4000f8e0207 */
[----:B------:R-:W-:-:S04]  /*3d80*/  UIMAD UR6, UR49, UR14, UR6 ;  /* 0x0000000e310672a4 */ /* 0x000fc8000f8e0206 */
[----:B------:R-:W-:Y:S02]  /*3d90*/  IMAD.U32 R5, RZ, RZ, UR7 ;  /* 0x00000007ff057e24 */ /* 0x000fe4000f8e00ff */
[----:B------:R-:W-:-:S03]  /*3da0*/  IADD3 R4, -R2, UR6, RZ ;  /* 0x0000000602047c10 */ /* 0x000fc6000fffe1ff */
[----:B------:R-:W-:-:S04]  /*3db0*/  IADD3 R5, R5, -UR15, -R2 ;  /* 0x8000000f05057c10 */ /* 0x000fc8000fffe802 */
[-CC-:B0-----:R-:W-:Y:S02]  /*3dc0*/  VIADDMNMX R6, R6, R5.reuse, R4.reuse, PT ;  /* 0x0000000506067246 */ /* 0x181fe40003800104 */
[----:B---3--:R-:W-:Y:S02]  /*3dd0*/  VIADDMNMX R4, R3, R5, R4, PT ;  /* 0x0000000503047246 */ /* 0x008fe40003800104 */
[C---:B------:R-:W-:Y:S02]  /*3de0*/  ISETP.GT.AND P3, PT, R6.reuse, RZ, PT ;  /* 0x000000ff0600720c */ /* 0x040fe40003f64270 */
[C---:B------:R-:W-:Y:S02]  /*3df0*/  ISETP.GT.AND P4, PT, R6.reuse, 0x1, PT ;  /* 0x000000010600780c */ /* 0x040fe40003f84270 */
[----:B------:R-:W-:Y:S02]  /*3e00*/  ISETP.GT.AND P5, PT, R6, 0x8, PT ;  /* 0x000000080600780c */ /* 0x000fe40003fa4270 */
[----:B------:R-:W-:Y:S01]  /*3e10*/  ISETP.GT.AND P6, PT, R4, 0x20, PT ;  /* 0x000000200400780c */ /* 0x000fe20003fc4270 */
[----:B------:R-:W-:-:S02]  /*3e20*/  WARPGROUP.DEPBAR.LE gsb0, 0x0 ;  /* 0x00008000000079c5 */ /* 0x000fc40000010000 */
[----:B------:R-:W-:Y:S01]  /*3e30*/  FMUL.FTZ R26, R26, UR10 ;  /* 0x0000000a1a1a7c20 */ /* 0x000fe20008410000 */
[----:B------:R-:W-:Y:S01]  /*3e40*/  FMUL.FTZ R27, R27, UR10 ;  /* 0x0000000a1b1b7c20 */ /* 0x000fe20008410000 */
[----:B------:R-:W-:Y:S01]  /*3e50*/  FMUL.FTZ R30, R30, UR10 ;  /* 0x0000000a1e1e7c20 */ /* 0x000fe20008410000 */
[----:B------:R-:W-:Y:S01]  /*3e60*/  FMUL.FTZ R31, R31, UR10 ;  /* 0x0000000a1f1f7c20 */ /* 0x000fe20008410000 */
[----:B------:R-:W-:Y:S01]  /*3e70*/  FMUL.FTZ R34, R34, UR10 ;  /* 0x0000000a22227c20 */ /* 0x000fe20008410000 */
[----:B------:R-:W-:Y:S01]  /*3e80*/  MUFU.TANH R9, R27 ;  /* 0x0000001b00097308 */ /* 0x000fe20000002400 */
        /* <DEDUP_REMOVED lines=15> */
[----:B------:R3:W4:Y:S01]  /*3f80*/  MUFU.TANH R10, R30 ;  /* 0x0000001e000a7308 */ /* 0x0007220000002400 */
[----:B------:R-:W-:Y:S01]  /*3f90*/  FMUL.FTZ R29, R29, UR10 ;  /* 0x0000000a1d1d7c20 */ /* 0x000fe20008410000 */
[----:B------:R-:W-:Y:S01]  /*3fa0*/  FMUL.FTZ R32, R32, UR10 ;  /* 0x0000000a20207c20 */ /* 0x000fe20008410000 */
[----:B------:R-:W-:Y:S01]  /*3fb0*/  FMUL.FTZ R33, R33, UR10 ;  /* 0x0000000a21217c20 */ /* 0x000fe20008410000 */
[----:B------:R-:W-:Y:S01]  /*3fc0*/  FMUL.FTZ R36, R36, UR10 ;  /* 0x0000000a24247c20 */ /* 0x000fe20008410000 */
[----:B------:R-:W-:Y:S01]  /*3fd0*/  FMUL.FTZ R37, R37, UR10 ;  /* 0x0000000a25257c20 */ /* 0x000fe20008410000 */
[----:B------:R-:W-:Y:S01]  /*3fe0*/  FMUL.FTZ R40, R40, UR10 ;  /* 0x0000000a28287c20 */ /* 0x000fe20008410000 */
[----:B------:R-:W-:Y:S01]  /*3ff0*/  FMUL.FTZ R41, R41, UR10 ;  /* 0x0000000a29297c20 */ /* 0x000fe20008410000 */
[----:B------:R4:W5:Y:S01]  /*4000*/  MUFU.TANH R11, R31 ;  /* 0x0000001f000b7308 */ /* 0x0009620000002400 */
[----:B0-----:R-:W-:Y:S01]  /*4010*/  FSEL R27, R26, -INF , P3 ;  /* 0xff8000001a1b7808 */ /* 0x001fe20001800000 */
[----:B------:R-:W-:Y:S01]  /*4020*/  FMUL.FTZ R44, R44, UR10 ;  /* 0x0000000a2c2c7c20 */ /* 0x000fe20008410000 */
[----:B---3--:R-:W-:Y:S01]  /*4030*/  FSEL R30, R9, -INF , P4 ;  /* 0xff800000091e7808 */ /* 0x008fe20002000000 */
[----:B------:R-:W-:Y:S01]  /*4040*/  FMUL.FTZ R45, R45, UR10 ;  /* 0x0000000a2d2d7c20 */ /* 0x000fe20008410000 */
[----:B------:R-:W-:Y:S01]  /*4050*/  ISETP.GT.AND P3, PT, R6, 0x9, PT ;  /* 0x000000090600780c */ /* 0x000fe20003f64270 */
[----:B------:R-:W-:Y:S01]  /*4060*/  FMUL.FTZ R48, R48, UR10 ;  /* 0x0000000a30307c20 */ /* 0x000fe20008410000 */
[----:B------:R-:W-:Y:S01]  /*4070*/  ISETP.GT.AND P4, PT, R6, 0x10, PT ;  /* 0x000000100600780c */ /* 0x000fe20003f84270 */
[----:B------:R5:W0:Y:S01]  /*4080*/  MUFU.TANH R12, R34 ;  /* 0x00000022000c7308 */ /* 0x000a220000002400 */
[----:B----4-:R-:W-:Y:S01]  /*4090*/  FSEL R31, R10, -INF , P5 ;  /* 0xff8000000a1f7808 */ /* 0x010fe20002800000 */
[----:B------:R-:W-:Y:S01]  /*40a0*/  FMUL.FTZ R49, R49, UR10 ;  /* 0x0000000a31317c20 */ /* 0x000fe20008410000 */
[----:B------:R-:W-:Y:S01]  /*40b0*/  FMNMX.FTZ R10, R27, R30, !PT ;  /* 0x0000001e1b0a7209 */ /* 0x000fe20007810000 */
[----:B------:R-:W-:Y:S01]  /*40c0*/  FMUL.FTZ R52, R52, UR10 ;  /* 0x0000000a34347c20 */ /* 0x000fe20008410000 */
[----:B------:R-:W-:Y:S01]  /*40d0*/  ISETP.GT.AND P5, PT, R4, 0x8, PT ;  /* 0x000000080400780c */ /* 0x000fe20003fa4270 */
[----:B------:R-:W-:Y:S01]  /*40e0*/  FMUL.FTZ R53, R53, UR10 ;  /* 0x0000000a35357c20 */ /* 0x000fe20008410000 */
[----:B------:R-:W-:Y:S01]  /*40f0*/  FMNMX.FTZ R9, R31, R10, !PT ;  /* 0x0000000a1f097209 */ /* 0x000fe20007810000 */
[----:B------:R0:W3:Y:S01]  /*4100*/  MUFU.TANH R13, R35 ;  /* 0x00000023000d7308 */ /* 0x0000e20000002400 */
[----:B-----5:R-:W-:Y:S01]  /*4110*/  FSEL R34, R11, -INF , P3 ;  /* 0xff8000000b227808 */ /* 0x020fe20001800000 */
[----:B------:R-:W-:Y:S01]  /*4120*/  ULDC UR10, c[0x0][0x988] ;  /* 0x00026200000a7ab9 */ /* 0x000fe20000000800 */
[----:B------:R-:W-:-:S02]  /*4130*/  ISETP.GT.AND P3, PT, R6, 0x11, PT ;  /* 0x000000110600780c */ /* 0x000fc40003f64270 */
[----:B------:R-:W-:-:S03]  /*4140*/  FMNMX.FTZ R10, R34, R9, !PT ;  /* 0x00000009220a7209 */ /* 0x000fc60007810000 */
[----:B------:R3:W4:Y:S01]  /*4150*/  MUFU.TANH R14, R38 ;  /* 0x00000026000e7308 */ /* 0x0007220000002400 */
[----:B0-----:R-:W-:Y:S02]  /*4160*/  FSEL R35, R12, -INF , P4 ;  /* 0xff8000000c237808 */ /* 0x001fe40002000000 */
[----:B------:R-:W-:Y:S02]  /*4170*/  ISETP.GT.AND P4, PT, R6, 0x18, PT ;  /* 0x000000180600780c */ /* 0x000fe40003f84270 */
[----:B------:R-:W-:-:S03]  /*4180*/  FMNMX.FTZ R9, R35, R10, !PT ;  /* 0x0000000a23097209 */ /* 0x000fc60007810000 */
[----:B------:R4:W0:Y:S01]  /*4190*/  MUFU.TANH R15, R39 ;  /* 0x00000027000f7308 */ /* 0x0008220000002400 */
[----:B---3--:R-:W-:Y:S02]  /*41a0*/  FSEL R38, R13, -INF , P3 ;  /* 0xff8000000d267808 */ /* 0x008fe40001800000 */
[----:B------:R-:W-:Y:S02]  /*41b0*/  ISETP.GT.AND P3, PT, R6, 0x19, PT ;  /* 0x000000190600780c */ /* 0x000fe40003f64270 */
[----:B------:R-:W-:-:S03]  /*41c0*/  FMNMX.FTZ R10, R38, R9, !PT ;  /* 0x00000009260a7209 */ /* 0x000fc60007810000 */
[----:B------:R0:W3:Y:S01]  /*41d0*/  MUFU.TANH R20, R42 ;  /* 0x0000002a00147308 */ /* 0x0000e20000002400 */
[----:B----4-:R-:W-:Y:S02]  /*41e0*/  FSEL R39, R14, -INF , P4 ;  /* 0xff8000000e277808 */ /* 0x010fe40002000000 */
[----:B------:R-:W-:Y:S02]  /*41f0*/  ISETP.GT.AND P4, PT, R6, 0x20, PT ;  /* 0x000000200600780c */ /* 0x000fe40003f84270 */
        /* <DEDUP_REMOVED lines=29> */
[----:B------:R-:W0:Y:S01]  /*43d0*/  MUFU.TANH R24, R24 ;  /* 0x0000001800187308 */ /* 0x000e220000002400 */
[----:B---3--:R-:W-:Y:S02]  /*43e0*/  FSEL R55, R13, -INF , P4 ;  /* 0xff8000000d377808 */ /* 0x008fe40002000000 */
[----:B------:R-:W-:Y:S02]  /*43f0*/  ISETP.GT.AND P4, PT, R4, 0x1, PT ;  /* 0x000000010400780c */ /* 0x000fe40003f84270 */
[----:B------:R-:W-:-:S03]  /*4400*/  FMNMX.FTZ R9, R55, R6, !PT ;  /* 0x0000000637097209 */ /* 0x000fc60007810000 */
[----:B------:R-:W3:Y:S01]  /*4410*/  MUFU.TANH R10, R25 ;  /* 0x00000019000a7308 */ /* 0x000ee20000002400 */
[----:B----4-:R-:W-:Y:S02]  /*4420*/  FSEL R56, R56, -INF , P3 ;  /* 0xff80000038387808 */ /* 0x010fe40001800000 */
[----:B------:R-:W-:Y:S02]  /*4430*/  ISETP.GT.AND P3, PT, R4, RZ, PT ;  /* 0x000000ff0400720c */ /* 0x000fe40003f64270 */
[----:B------:R-:W-:-:S03]  /*4440*/  FMNMX.FTZ R9, R56, R9, !PT ;  /* 0x0000000938097209 */ /* 0x000fc60007810000 */
[----:B------:R-:W-:Y:S01]  /*4450*/  MUFU.TANH R28, R28 ;  /* 0x0000001c001c7308 */ /* 0x000fe20000002400 */
[----:B0-----:R-:W-:Y:S01]  /*4460*/  FSEL R3, R24, -INF , P3 ;  /* 0xff80000018037808 */ /* 0x001fe20001800000 */
[----:B------:R-:W0:Y:S01]  /*4470*/  SHFL.BFLY PT, R6, R9, 0x2, 0x1f ;  /* 0x0c401f0009067f89 */ /* 0x000e2200000e0000 */
[----:B------:R-:W-:-:S05]  /*4480*/  ISETP.GT.AND P3, PT, R4, 0x9, PT ;  /* 0x000000090400780c */ /* 0x000fca0003f64270 */
[----:B------:R-:W4:Y:S01]  /*4490*/  MUFU.TANH R11, R29 ;  /* 0x0000001d000b7308 */ /* 0x000f220000002400 */
[----:B---3--:R-:W-:Y:S02]  /*44a0*/  FSEL R10, R10, -INF , P4 ;  /* 0xff8000000a0a7808 */ /* 0x008fe40002000000 */
[----:B------:R-:W-:-:S05]  /*44b0*/  ISETP.GT.AND P4, PT, R4, 0x10, PT ;  /* 0x000000100400780c */ /* 0x000fca0003f84270 */
[----:B------:R-:W3:Y:S08]  /*44c0*/  MUFU.TANH R12, R32 ;  /* 0x00000020000c7308 */ /* 0x000ef00000002400 */
[----:B------:R-:W5:Y:S01]  /*44d0*/  MUFU.TANH R13, R33 ;  /* 0x00000021000d7308 */ /* 0x000f620000002400 */
[----:B----4-:R-:W-:Y:S02]  /*44e0*/  FSEL R11, R11, -INF , P3 ;  /* 0xff8000000b0b7808 */ /* 0x010fe40001800000 */
[----:B0-----:R-:W-:-:S02]  /*44f0*/  FMNMX.FTZ R6, R9, R6, !PT ;  /* 0x0000000609067209 */ /* 0x001fc40007810000 */
[----:B------:R-:W-:-:S03]  /*4500*/  ISETP.GT.AND P3, PT, R4, 0x11, PT ;  /* 0x000000110400780c */ /* 0x000fc60003f64270 */
[----:B------:R-:W0:Y:S01]  /*4510*/  SHFL.BFLY PT, R9, R6, 0x1, 0x1f ;  /* 0x0c201f0006097f89 */ /* 0x000e2200000e0000 */
[----:B------:R-:W4:Y:S01]  /*4520*/  MUFU.TANH R14, R36 ;  /* 0x00000024000e7308 */ /* 0x000f220000002400 */
[----:B---3--:R-:W-:Y:S02]  /*4530*/  FSEL R12, R12, -INF , P4 ;  /* 0xff8000000c0c7808 */ /* 0x008fe40002000000 */
[----:B------:R-:W-:-:S05]  /*4540*/  ISETP.GT.AND P4, PT, R4, 0x18, PT ;  /* 0x000000180400780c */ /* 0x000fca0003f84270 */
[----:B------:R-:W-:Y:S01]  /*4550*/  MUFU.TANH R37, R37 ;  /* 0x0000002500257308 */ /* 0x000fe20000002400 */
[----:B-----5:R-:W-:Y:S02]  /*4560*/  FSEL R13, R13, -INF , P3 ;  /* 0xff8000000d0d7808 */ /* 0x020fe40001800000 */
[----:B------:R-:W-:-:S05]  /*4570*/  ISETP.GT.AND P3, PT, R4, 0x19, PT ;  /* 0x000000190400780c */ /* 0x000fca0003f64270 */
[----:B------:R-:W3:Y:S01]  /*4580*/  MUFU.TANH R20, R40 ;  /* 0x0000002800147308 */ /* 0x000ee20000002400 */
[----:B----4-:R-:W-:Y:S02]  /*4590*/  FSEL R14, R14, -INF , P4 ;  /* 0xff8000000e0e7808 */ /* 0x010fe40002000000 */
[----:B------:R-:W-:Y:S02]  /*45a0*/  ISETP.GT.AND P4, PT, R4, 0x28, PT ;  /* 0x000000280400780c */ /* 0x000fe40003f84270 */
[----:B0-----:R-:W-:-:S03]  /*45b0*/  FMNMX.FTZ R5, R6, R9, !PT ;  /* 0x0000000906057209 */ /* 0x001fc60007810000 */
[----:B------:R-:W0:Y:S01]  /*45c0*/  MUFU.TANH R41, R41 ;  /* 0x0000002900297308 */ /* 0x000e220000002400 */
[----:B------:R-:W-:Y:S02]  /*45d0*/  FSEL R9, R28, -INF , P5 ;  /* 0xff8000001c097808 */ /* 0x000fe40002800000 */
[----:B------:R-:W-:Y:S02]  /*45e0*/  FMNMX.FTZ R6, R3, R10, !PT ;  /* 0x0000000a03067209 */ /* 0x000fe40007810000 */
[----:B------:R-:W-:Y:S02]  /*45f0*/  ISETP.GT.AND P5, PT, R4, 0x21, PT ;  /* 0x000000210400780c */ /* 0x000fe40003fa4270 */
[----:B------:R-:W-:Y:S01]  /*4600*/  FMNMX.FTZ R6, R9, R6, !PT ;  /* 0x0000000609067209 */ /* 0x000fe20007810000 */
[----:B------:R-:W4:Y:S01]  /*4610*/  MUFU.TANH R44, R44 ;  /* 0x0000002c002c7308 */ /* 0x000f220000002400 */
[----:B---3--:R-:W-:Y:S02]  /*4620*/  FSEL R20, R20, -INF , P6 ;  /* 0xff80000014147808 */ /* 0x008fe40003000000 */
[----:B------:R-:W-:-:S02]  /*4630*/  FMNMX.FTZ R15, R11, R6, !PT ;  /* 0x000000060b0f7209 */ /* 0x000fc40007810000 */
[----:B------:R-:W-:Y:S02]  /*4640*/  ISETP.GT.AND P6, PT, R4, 0x30, PT ;  /* 0x000000300400780c */ /* 0x000fe40003fc4270 */
[----:B------:R-:W-:Y:S01]  /*4650*/  FMNMX.FTZ R6, R12, R15, !PT ;  /* 0x0000000f0c067209 */ /* 0x000fe20007810000 */
[----:B------:R-:W3:Y:S01]  /*4660*/  MUFU.TANH R45, R45 ;  /* 0x0000002d002d7308 */ /* 0x000ee20000002400 */
[----:B------:R-:W-:Y:S02]  /*4670*/  FSEL R15, R37, -INF , P3 ;  /* 0xff800000250f7808 */ /* 0x000fe40001800000 */
[----:B------:R-:W-:Y:S02]  /*4680*/  FMNMX.FTZ R21, R13, R6, !PT ;  /* 0x000000060d157209 */ /* 0x000fe40007810000 */
[----:B------:R-:W-:Y:S02]  /*4690*/  ISETP.GT.AND P3, PT, R4, 0x29, PT ;  /* 0x000000290400780c */ /* 0x000fe40003f64270 */
[----:B------:R-:W-:Y:S01]  /*46a0*/  FMNMX.FTZ R6, R14, R21, !PT ;  /* 0x000000150e067209 */ /* 0x000fe20007810000 */
[----:B------:R-:W5:Y:S01]  /*46b0*/  MUFU.TANH R26, R48 ;  /* 0x00000030001a7308 */ /* 0x000f620000002400 */
[----:B0-----:R-:W-:-:S02]  /*46c0*/  FSEL R21, R41, -INF , P5 ;  /* 0xff80000029157808 */ /* 0x001fc40002800000 */
[----:B------:R-:W-:Y:S02]  /*46d0*/  FMNMX.FTZ R25, R15, R6, !PT ;  /* 0x000000060f197209 */ /* 0x000fe40007810000 */
[C---:B------:R-:W-:Y:S02]  /*46e0*/  FSETP.NEU.FTZ.AND P5, PT, R5.reuse, -INF , PT ;  /* 0xff8000000500780b */ /* 0x040fe40003fbd000 */
[----:B------:R-:W-:Y:S01]  /*46f0*/  FMNMX.FTZ R6, R20, R25, !PT ;  /* 0x0000001914067209 */ /* 0x000fe20007810000 */
[----:B------:R-:W0:Y:S01]  /*4700*/  MUFU.TANH R49, R49 ;  /* 0x0000003100317308 */ /* 0x000e220000002400 */
[----:B------:R-:W-:Y:S01]  /*4710*/  FMUL.FTZ R25, R5, UR10 ;  /* 0x0000000a05197c20 */ /* 0x000fe20008410000 */
[----:B----4-:R-:W-:Y:S02]  /*4720*/  FSEL R24, R44, -INF , P4 ;  /* 0xff8000002c187808 */ /* 0x010fe40002000000 */
[----:B------:R-:W-:Y:S02]  /*4730*/  FMNMX.FTZ R29, R21, R6, !PT ;  /* 0x00000006151d7209 */ /* 0x000fe40007810000 */
[----:B------:R-:W-:-:S02]  /*4740*/  FSEL R32, R25, RZ, P5 ;  /* 0x000000ff19207208 */ /* 0x000fc40002800000 */
[----:B------:R-:W4:Y:S01]  /*4750*/  MUFU.TANH R52, R52 ;  /* 0x0000003400347308 */ /* 0x000f220000002400 */
[----:B---3--:R-:W-:Y:S02]  /*4760*/  FSEL R25, R45, -INF , P3 ;  /* 0xff8000002d197808 */ /* 0x008fe40001800000 */
[----:B------:R-:W-:Y:S01]  /*4770*/  FMNMX.FTZ R6, R24, R29, !PT ;  /* 0x0000001d18067209 */ /* 0x000fe20007810000 */
[--C-:B------:R-:W-:Y:S01]  /*4780*/  FFMA.FTZ R33, R27, UR10, -R32.reuse ;  /* 0x0000000a1b217c23 */ /* 0x100fe20008010820 */
[----:B------:R-:W-:Y:S01]  /*4790*/  ISETP.GT.AND P3, PT, R4, 0x31, PT ;  /* 0x000000310400780c */ /* 0x000fe20003f64270 */
[--C-:B------:R-:W-:Y:S01]  /*47a0*/  FFMA.FTZ R30, R30, UR10, -R32.reuse ;  /* 0x0000000a1e1e7c23 */ /* 0x100fe20008010820 */
[----:B-----5:R-:W-:Y:S01]  /*47b0*/  FSEL R26, R26, -INF , P6 ;  /* 0xff8000001a1a7808 */ /* 0x020fe20003000000 */
[----:B------:R-:W3:Y:S01]  /*47c0*/  MUFU.TANH R28, R53 ;  /* 0x00000035001c7308 */ /* 0x000ee20000002400 */
[----:B------:R-:W-:Y:S01]  /*47d0*/  FMNMX.FTZ R29, R25, R6, !PT ;  /* 0x00000006191d7209 */ /* 0x000fe20007810000 */
[--C-:B------:R-:W-:Y:S01]  /*47e0*/  FFMA.FTZ R31, R31, UR10, -R32.reuse ;  /* 0x0000000a1f1f7c23 */ /* 0x100fe20008010820 */
[----:B------:R-:W-:Y:S01]  /*47f0*/  ISETP.GT.AND P4, PT, R4, 0x38, PT ;  /* 0x000000380400780c */ /* 0x000fe20003f84270 */
[--C-:B------:R-:W-:Y:S01]  /*4800*/  FFMA.FTZ R34, R34, UR10, -R32.reuse ;  /* 0x0000000a22227c23 */ /* 0x100fe20008010820 */
[----:B0-----:R-:W-:Y:S01]  /*4810*/  FSEL R27, R49, -INF , P3 ;  /* 0xff800000311b7808 */ /* 0x001fe20001800000 */
[--C-:B------:R-:W-:Y:S01]  /*4820*/  FFMA.FTZ R35, R35, UR10, -R32.reuse ;  /* 0x0000000a23237c23 */ /* 0x100fe20008010820 */
[----:B------:R-:W-:Y:S01]  /*4830*/  FMNMX.FTZ R6, R26, R29, !PT ;  /* 0x0000001d1a067209 */ /* 0x000fe20007810000 */
[----:B------:R-:W-:Y:S01]  /*4840*/  MUFU.EX2 R36, R30 ;  /* 0x0000001e00247308 */ /* 0x000fe20000000800 */
[----:B------:R-:W-:Y:S01]  /*4850*/  ISETP.GT.AND P3, PT, R4, 0x39, PT ;  /* 0x000000390400780c */ /* 0x000fe20003f64270 */
[--C-:B------:R-:W-:Y:S01]  /*4860*/  FFMA.FTZ R38, R38, UR10, -R32.reuse ;  /* 0x0000000a26267c23 */ /* 0x100fe20008010820 */
[----:B----4-:R-:W-:Y:S01]  /*4870*/  FSEL R4, R52, -INF , P4 ;  /* 0xff80000034047808 */ /* 0x010fe20002000000 */
[--C-:B------:R-:W-:Y:S01]  /*4880*/  FFMA.FTZ R39, R39, UR10, -R32.reuse ;  /* 0x0000000a27277c23 */ /* 0x100fe20008010820 */
[----:B------:R-:W-:Y:S01]  /*4890*/  FMNMX.FTZ R29, R27, R6, !PT ;  /* 0x000000061b1d7209 */ /* 0x000fe20007810000 */
[--C-:B------:R-:W-:Y:S01]  /*48a0*/  FFMA.FTZ R42, R42, UR10, -R32.reuse ;  /* 0x0000000a2a2a7c23 */ /* 0x100fe20008010820 */
[--C-:B------:R-:W-:Y:S01]  /*48b0*/  FFMA.FTZ R43, R43, UR10, -R32.reuse ;  /* 0x0000000a2b2b7c23 */ /* 0x100fe20008010820 */
[----:B------:R-:W0:Y:S01]  /*48c0*/  MUFU.EX2 R33, R33 ;  /* 0x0000002100217308 */ /* 0x000e220000000800 */
[----:B---3--:R-:W-:Y:S01]  /*48d0*/  FSEL R28, R28, -INF , P3 ;  /* 0xff8000001c1c7808 */ /* 0x008fe20001800000 */
        /* <DEDUP_REMOVED lines=9> */
[----:B------:R-:W-:Y:S01]  /*4970*/  FFMA.FTZ R32, R56, UR10, -R32 ;  /* 0x0000000a38207c23 */ /* 0x000fe20008010820 */
[----:B------:R-:W3:Y:S04]  /*4980*/  SHFL.BFLY PT, R6, R29, 0x2, 0x1f ;  /* 0x0c401f001d067f89 */ /* 0x000ee800000e0000 */
[----:B------:R-:W-:Y:S01]  /*4990*/  MUFU.EX2 R34, R34 ;  /* 0x0000002200227308 */ /* 0x000fe20000000800 */
[----:B0-----:R-:W-:-:S07]  /*49a0*/  F2FP.F16.F32.PACK_AB R153, R36, R33 ;  /* 0x000000212499723e */ /* 0x001fce00000000ff */
[----:B------:R-:W-:Y:S08]  /*49b0*/  MUFU.EX2 R35, R35 ;  /* 0x0000002300237308 */ /* 0x000ff00000000800 */
[----:B------:R-:W0:Y:S01]  /*49c0*/  MUFU.EX2 R38, R38 ;  /* 0x0000002600267308 */ /* 0x000e220000000800 */
[----:B---3--:R-:W-:-:S07]  /*49d0*/  FMNMX.FTZ R30, R29, R6, !PT ;  /* 0x000000061d1e7209 */ /* 0x008fce0007810000 */
[----:B------:R-:W-:Y:S01]  /*49e0*/  MUFU.EX2 R39, R39 ;  /* 0x0000002700277308 */ /* 0x000fe20000000800 */
[----:B------:R-:W3:Y:S07]  /*49f0*/  SHFL.BFLY PT, R29, R30, 0x1, 0x1f ;  /* 0x0c201f001e1d7f89 */ /* 0x000eee00000e0000 */
[----:B------:R-:W4:Y:S01]  /*4a00*/  MUFU.EX2 R42, R42 ;  /* 0x0000002a002a7308 */ /* 0x000f220000000800 */
[----:B0-----:R-:W-:-:S07]  /*4a10*/  F2FP.F16.F32.PACK_AB R157, R38, R35 ;  /* 0x00000023269d723e */ /* 0x001fce00000000ff */
[----:B------:R-:W-:Y:S08]  /*4a20*/  MUFU.EX2 R43, R43 ;  /* 0x0000002b002b7308 */ /* 0x000ff00000000800 */
[----:B------:R-:W0:Y:S01]  /*4a30*/  MUFU.EX2 R46, R46 ;  /* 0x0000002e002e7308 */ /* 0x000e220000000800 */
[----:B---3--:R-:W-:Y:S02]  /*4a40*/  FMNMX.FTZ R6, R30, R29, !PT ;  /* 0x0000001d1e067209 */ /* 0x008fe40007810000 */
[----:B----4-:R-:W-:-:S02]  /*4a50*/  F2FP.F16.F32.PACK_AB R159, R42, R39 ;  /* 0x000000272a9f723e */ /* 0x010fc400000000ff */
        /* <DEDUP_REMOVED lines=8> */
[----:B------:R3:W-:Y:S01]  /*4ae0*/  MUFU.EX2 R152, R3 ;  /* 0x0000000300987308 */ /* 0x0007e20000000800 */
[--C-:B------:R-:W-:Y:S01]  /*4af0*/  FFMA.FTZ R12, R12, UR10, -R29.reuse ;  /* 0x0000000a0c0c7c23 */ /* 0x100fe2000801081d */
[--C-:B------:R-:W-:Y:S01]  /*4b00*/  FFMA.FTZ R13, R13, UR10, -R29.reuse ;  /* 0x0000000a0d0d7c23 */ /* 0x100fe2000801081d */
[--C-:B------:R-:W-:Y:S01]  /*4b10*/  FFMA.FTZ R14, R14, UR10, -R29.reuse ;  /* 0x0000000a0e0e7c23 */ /* 0x100fe2000801081d */
[--C-:B------:R-:W-:Y:S01]  /*4b20*/  FFMA.FTZ R15, R15, UR10, -R29.reuse ;  /* 0x0000000a0f0f7c23 */ /* 0x100fe2000801081d */
[--C-:B------:R-:W-:Y:S01]  /*4b30*/  FFMA.FTZ R20, R20, UR10, -R29.reuse ;  /* 0x0000000a14147c23 */ /* 0x100fe2000801081d */
[--C-:B------:R-:W-:Y:S01]  /*4b40*/  FFMA.FTZ R21, R21, UR10, -R29.reuse ;  /* 0x0000000a15157c23 */ /* 0x100fe2000801081d */
[----:B------:R-:W-:Y:S01]  /*4b50*/  FFMA.FTZ R24, R24, UR10, -R29 ;  /* 0x0000000a18187c23 */ /* 0x000fe2000801081d */
[----:B------:R4:W5:Y:S01]  /*4b60*/  MUFU.EX2 R31, R10 ;  /* 0x0000000a001f7308 */ /* 0x0009620000000800 */
[----:B---3--:R-:W-:-:S02]  /*4b70*/  @!P1 VIADD R3, R7, 0x28c40 ;  /* 0x00028c4007039836 */ /* 0x008fc40000000000 */
[--C-:B------:R-:W-:Y:S01]  /*4b80*/  FFMA.FTZ R25, R25, UR10, -R29.reuse ;  /* 0x0000000a19197c23 */ /* 0x100fe2000801081d */
[--C-:B------:R-:W-:Y:S01]  /*4b90*/  FFMA.FTZ R26, R26, UR10, -R29.reuse ;  /* 0x0000000a1a1a7c23 */ /* 0x100fe2000801081d */
[--C-:B------:R-:W-:Y:S01]  /*4ba0*/  FFMA.FTZ R27, R27, UR10, -R29.reuse ;  /* 0x0000000a1b1b7c23 */ /* 0x100fe2000801081d */
[----:B------:R-:W-:Y:S01]  /*4bb0*/  FFMA.FTZ R4, R4, UR10, -R29 ;  /* 0x0000000a04047c23 */ /* 0x000fe2000801081d */
[----:B------:R-:W-:Y:S01]  /*4bc0*/  @!P1 PRMT R3, RZ, 0x654, R3 ;  /* 0x00000654ff039816 */ /* 0x000fe20000000003 */
[----:B------:R-:W-:Y:S01]  /*4bd0*/  FFMA.FTZ R28, R28, UR10, -R29 ;  /* 0x0000000a1c1c7c23 */ /* 0x000fe2000801081d */
[----:B------:R-:W3:Y:S01]  /*4be0*/  MUFU.EX2 R9, R9 ;  /* 0x0000000900097308 */ /* 0x000ee20000000800 */
[----:B----4-:R-:W-:Y:S01]  /*4bf0*/  FADD.FTZ R10, R33, R36 ;  /* 0x00000024210a7221 */ /* 0x010fe20000010000 */
[----:B------:R4:W-:Y:S01]  /*4c00*/  @!P1 SYNCS.ARRIVE.TRANS64.RED.A1T0 RZ, [R3+URZ], RZ ;  /* 0x000000ff03ff99a7 */ /* 0x0009e2000810043f */
[----:B0-----:R-:W-:-:S05]  /*4c10*/  F2FP.F16.F32.PACK_AB R161, R46, R43 ;  /* 0x0000002b2ea1723e */ /* 0x001fca00000000ff */
[----:B------:R0:W1:Y:S08]  /*4c20*/  MUFU.EX2 R154, R11 ;  /* 0x0000000b009a7308 */ /* 0x0000700000000800 */
[----:B------:R-:W2:Y:S01]  /*4c30*/  MUFU.EX2 R12, R12 ;  /* 0x0000000c000c7308 */ /* 0x000ea20000000800 */
[----:B0-----:R-:W-:Y:S01]  /*4c40*/  FADD.FTZ R11, R155, R10 ;  /* 0x0000000a9b0b7221 */ /* 0x001fe20000010000 */
[----:B-----5:R-:W-:Y:S01]  /*4c50*/  FADD.FTZ R10, R152, R31 ;  /* 0x0000001f980a7221 */ /* 0x020fe20000010000 */
[----:B------:R-:W-:-:S02]  /*4c60*/  F2FP.F16.F32.PACK_AB R155, R34, R155 ;  /* 0x0000009b229b723e */ /* 0x000fc400000000ff */
[----:B------:R-:W-:Y:S01]  /*4c70*/  FADD.FTZ R30, R34, R11 ;  /* 0x0000000b221e7221 */ /* 0x000fe20000010000 */
[----:B---3--:R-:W-:Y:S01]  /*4c80*/  FADD.FTZ R11, R9, R10 ;  /* 0x0000000a090b7221 */ /* 0x008fe20000010000 */
[----:B------:R-:W-:Y:S01]  /*4c90*/  F2FP.F16.F32.PACK_AB R152, R31, R152 ;  /* 0x000000981f98723e */ /* 0x000fe200000000ff */
[----:B------:R-:W4:Y:S01]  /*4ca0*/  MUFU.EX2 R13, R13 ;  /* 0x0000000d000d7308 */ /* 0x000f220000000800 */
[----:B------:R-:W-:Y:S01]  /*4cb0*/  FADD.FTZ R37, R35, R30 ;  /* 0x0000001e23257221 */ /* 0x000fe20000010000 */
[C---:B-1----:R-:W-:Y:S01]  /*4cc0*/  FADD.FTZ R11, R154.reuse, R11 ;  /* 0x0000000b9a0b7221 */ /* 0x042fe20000010000 */
[----:B------:R-:W-:Y:S01]  /*4cd0*/  F2FP.F16.F32.PACK_AB R154, R154, R9 ;  /* 0x000000099a9a723e */ /* 0x000fe200000000ff */
[----:B------:R-:W-:Y:S01]  /*4ce0*/  BAR.SYNC.DEFER_BLOCKING 0xf, 0x100 ;  /* 0x03c4000000007b1d */ /* 0x000fe20000010000 */
[----:B------:R-:W-:Y:S01]  /*4cf0*/  FADD.FTZ R30, R38, R37 ;  /* 0x00000025261e7221 */ /* 0x000fe20000010000 */
[----:B--2---:R-:W-:-:S04]  /*4d00*/  FADD.FTZ R10, R12, R11 ;  /* 0x0000000b0c0a7221 */ /* 0x004fc80000010000 */
[----:B------:R-:W0:Y:S01]  /*4d10*/  MUFU.EX2 R14, R14 ;  /* 0x0000000e000e7308 */ /* 0x000e220000000800 */
[----:B------:R-:W-:-:S04]  /*4d20*/  FADD.FTZ R11, R39, R30 ;  /* 0x0000001e270b7221 */ /* 0x000fc80000010000 */
[----:B------:R-:W-:Y:S01]  /*4d30*/  FADD.FTZ R30, R42, R11 ;  /* 0x0000000b2a1e7221 */ /* 0x000fe20000010000 */
[----:B----4-:R-:W-:Y:S02]  /*4d40*/  FADD.FTZ R3, R13, R10 ;  /* 0x0000000a0d037221 */ /* 0x010fe40000010000 */
[----:B------:R-:W1:Y:S01]  /*4d50*/  MUFU.EX2 R15, R15 ;  /* 0x0000000f000f7308 */ /* 0x000e620000000800 */
[----:B------:R-:W-:Y:S01]  /*4d60*/  FADD.FTZ R29, R43, R30 ;  /* 0x0000001e2b1d7221 */ /* 0x000fe20000010000 */
[----:B------:R-:W-:-:S03]  /*4d70*/  F2FP.F16.F32.PACK_AB R156, R13, R12 ;  /* 0x0000000c0d9c723e */ /* 0x000fc600000000ff */
[----:B------:R-:W-:-:S03]  /*4d80*/  FADD.FTZ R30, R46, R29 ;  /* 0x0000001d2e1e7221 */ /* 0x000fc60000010000 */
[----:B------:R-:W2:Y:S01]  /*4d90*/  MUFU.EX2 R20, R20 ;  /* 0x0000001400147308 */ /* 0x000ea20000000800 */
[----:B0-----:R-:W-:Y:S01]  /*4da0*/  FADD.FTZ R10, R14, R3 ;  /* 0x000000030e0a7221 */ /* 0x001fe20000010000 */
[----:B------:R0:W-:Y:S06]  /*4db0*/  STSM.16.M88.4 [R19+0x26800], R152 ;  /* 0x0268009813007844 */ /* 0x0001ec0000000200 */
[----:B------:R-:W3:Y:S01]  /*4dc0*/  MUFU.EX2 R21, R21 ;  /* 0x0000001500157308 */ /* 0x000ee20000000800 */
[C---:B-1----:R-:W-:Y:S01]  /*4dd0*/  FADD.FTZ R11, R15.reuse, R10 ;  /* 0x0000000a0f0b7221 */ /* 0x042fe20000010000 */
[----:B------:R-:W-:-:S05]  /*4de0*/  F2FP.F16.F32.PACK_AB R158, R15, R14 ;  /* 0x0000000e0f9e723e */ /* 0x000fca00000000ff */
[----:B------:R0:W-:Y:S01]  /*4df0*/  STSM.16.M88.4 [R22], R156 ;  /* 0x0000009c16007844 */ /* 0x0001e20000000200 */
[----:B------:R-:W1:Y:S01]  /*4e00*/  MUFU.EX2 R24, R24 ;  /* 0x0000001800187308 */ /* 0x000e620000000800 */
[----:B--2---:R-:W-:Y:S01]  /*4e10*/  FADD.FTZ R10, R20, R11 ;  /* 0x0000000b140a7221 */ /* 0x004fe20000010000 */
[----:B------:R-:W-:-:S06]  /*4e20*/  FADD.FTZ R11, R47, R30 ;  /* 0x0000001e2f0b7221 */ /* 0x000fcc0000010000 */
[----:B------:R-:W2:Y:S01]  /*4e30*/  MUFU.EX2 R50, R50 ;  /* 0x0000003200327308 */ /* 0x000ea20000000800 */
[C---:B---3--:R-:W-:Y:S01]  /*4e40*/  FADD.FTZ R9, R21.reuse, R10 ;  /* 0x0000000a15097221 */ /* 0x048fe20000010000 */
[----:B------:R-:W-:-:S06]  /*4e50*/  F2FP.F16.F32.PACK_AB R160, R21, R20 ;  /* 0x0000001415a0723e */ /* 0x000fcc00000000ff */
[----:B------:R-:W3:Y:S01]  /*4e60*/  MUFU.EX2 R25, R25 ;  /* 0x0000001900197308 */ /* 0x000ee20000000800 */
[----:B-1----:R-:W-:-:S07]  /*4e70*/  FADD.FTZ R10, R24, R9 ;  /* 0x00000009180a7221 */ /* 0x002fce0000010000 */
[----:B------:R-:W-:Y:S01]  /*4e80*/  MUFU.EX2 R51, R51 ;  /* 0x0000003300337308 */ /* 0x000fe20000000800 */
[C---:B--2---:R-:W-:Y:S01]  /*4e90*/  F2FP.F16.F32.PACK_AB R163, R50.reuse, R47 ;  /* 0x0000002f32a3723e */ /* 0x044fe200000000ff */
[----:B------:R-:W-:-:S06]  /*4ea0*/  FADD.FTZ R50, R50, R11 ;  /* 0x0000000b32327221 */ /* 0x000fcc0000010000 */
[----:B------:R-:W1:Y:S01]  /*4eb0*/  MUFU.EX2 R54, R54 ;  /* 0x0000003600367308 */ /* 0x000e620000000800 */
[C---:B---3--:R-:W-:Y:S01]  /*4ec0*/  F2FP.F16.F32.PACK_AB R162, R25.reuse, R24 ;  /* 0x0000001819a2723e */ /* 0x048fe200000000ff */
[----:B------:R-:W-:-:S04]  /*4ed0*/  FADD.FTZ R25, R25, R10 ;  /* 0x0000000a19197221 */ /* 0x000fc80000010000 */
[----:B------:R0:W-:Y:S02]  /*4ee0*/  STSM.16.M88.4 [R184], R160 ;  /* 0x000000a0b8007844 */ /* 0x0001e40000000200 */
        /* <DEDUP_REMOVED lines=13> */
[----:B------:R-:W-:Y:S01]  /*4fc0*/  FADD.FTZ R55, R55, R54 ;  /* 0x0000003637377221 */ /* 0x000fe20000010000 */
[----:B--2---:R-:W-:Y:S01]  /*4fd0*/  FADD.FTZ R10, R4, R27 ;  /* 0x0000001b040a7221 */ /* 0x004fe20000010000 */
[----:B---3--:R-:W-:-:S02]  /*4fe0*/  F2FP.F16.F32.PACK_AB R166, R3, R4 ;  /* 0x0000000403a6723e */ /* 0x008fc400000000ff */
[----:B------:R-:W-:Y:S01]  /*4ff0*/  FADD.FTZ R4, R32, R55 ;  /* 0x0000003720047221 */ /* 0x000fe20000010000 */
[----:B------:R-:W-:Y:S02]  /*5000*/  FADD.FTZ R3, R3, R10 ;  /* 0x0000000a03037221 */ /* 0x000fe40000010000 */
[----:B------:R0:W-:Y:S01]  /*5010*/  STSM.16.M88.4 [R23], R164 ;  /* 0x000000a417007844 */ /* 0x0001e20000000200 */
[----:B------:R-:W-:Y:S05]  /*5020*/  @!P0 BRA `(.L_x_4172) ;  /* 0x0000000000048947 */ /* 0x000fea0003800000 */
[----:B------:R-:W-:Y:S01]  /*5030*/  BPT.TRAP 0x1 ;  /* 0x000000040000795c */ /* 0x000fe20000300000 */
.L_x_4172:
[----:B------:R1:W2:Y:S01]  /*5040*/  SYNCS.PHASECHK.TRANS64.TRYWAIT P3, [R7+URZ+0x28c50], R8 ;  /* 0x028c5008070075a7 */ /* 0x0002a2000806017f */
[----:B------:R-:W-:Y:S05]  /*5050*/  @!P0 BRA `(.L_x_4173) ;  /* 0x0000000000048947 */ /* 0x000fea0003800000 */
[----:B------:R-:W-:Y:S01]  /*5060*/  BPT.TRAP 0x1 ;  /* 0x000000040000795c */ /* 0x000fe20000300000 */
.L_x_4173:
[----:B--2---:R-:W-:Y:S05]  /*5070*/  @P3 BRA `(.L_x_4174) ;  /* 0x0000000000083947 */ /* 0x004fea0003800000 */
[----:B------:R-:W2:Y:S02]  /*5080*/  SYNCS.PHASECHK.TRANS64.TRYWAIT P3, [R7+URZ+0x28c50], R8 ;  /* 0x028c5008070075a7 */ /* 0x000ea4000806017f */
[----:B--2---:R-:W-:Y:S05]  /*5090*/  @!P3 BRA `(.L_x_4175) ;  /* 0x000000cc0074b947 */ /* 0x004fea0003800000 */
.L_x_4174:
[----:B------:R-:W-:Y:S01]  /*50a0*/  ULEA UR11, UR36, UR48, 0xc ;  /* 0x00000030240b7291 */ /* 0x000fe2000f8e603f */
[----:B------:R-:W-:Y:S01]  /*50b0*/  WARPGROUP.ARRIVE ;  /* 0x00000000000079c5 */ /* 0x000fe20000000000 */
[----:B------:R-:W-:Y:S01]  /*50c0*/  UMOV UR7, 0x40000040 ;  /* 0x4000004000077882 */ /* 0x000fe20000000000 */
[----:B------:R-:W-:Y:S01]  /*50d0*/  @UP0 ULDC UR18, c[0x0][0x450] ;  /* 0x0001140000120ab9 */ /* 0x000fe20000000800 */
[----:B------:R-:W-:Y:S01]  /*50e0*/  UIMAD UR14, UR49, UR14, -UR15 ;  /* 0x0000000e310e72a4 */ /* 0x000fe2000f8e0a0f */
[----:B-12---:R-:W-:Y:S01]  /*50f0*/  @!P1 VIADD R7, R7, 0x28c60 ;  /* 0x00028c6007079836 */ /* 0x006fe20000000000 */
[----:B------:R-:W-:Y:S01]  /*5100*/  UIADD3 UR21, UR50, -0x2, URZ ;  /* 0xfffffffe32157890 */ /* 0x000fe2000fffe03f */
        /* <DEDUP_REMOVED lines=25> */
[----:B------:R-:W-:-:S04]  /*52a0*/  UIADD3 UR14, UR14, UR11, URZ ;  /* 0x0000000b0e0e7290 */ /* 0x000fc8000fffe03f */
[----:B------:R-:W-:-:S04]  /*52b0*/  USHF.R.S32.HI UR6, URZ, 0x1f, UR14 ;  /* 0x0000001f3f067899 */ /* 0x000fc8000801140e */
[----:B------:R-:W-:-:S04]  /*52c0*/  ULEA.HI UR6, UR6, UR14, URZ, 0x6 ;  /* 0x0000000e06067291 */ /* 0x000fc8000f8f303f */
[----:B------:R-:W-:-:S04]  /*52d0*/  USHF.R.S32.HI UR6, URZ, 0x6, UR6 ;  /* 0x000000063f067899 */ /* 0x000fc80008011406 */
[----:B------:R-:W-:-:S04]  /*52e0*/  UISETP.LT.AND UP1, UPT, URZ, UR6, UPT ;  /* 0x000000063f00728c */ /* 0x000fc8000bf21270 */
[----:B------:R-:W-:-:S04]  /*52f0*/  USEL UR20, URZ, UR6, !UP1 ;  /* 0x000000063f147287 */ /* 0x000fc8000c800000 */
[----:B------:R-:W-:-:S06]  /*5300*/  UISETP.GE.AND UP1, UPT, UR21, UR20, UPT ;  /* 0x000000141500728c */ /* 0x000fcc000bf26270 */
[----:B------:R-:W-:Y:S01]  /*5310*/  PLOP3.LUT P3, PT, PT, PT, UP1, 0x80, 0x0 ;  /* 0x000000000000781c */ /* 0x000fe20003f6f018 */
        /* <DEDUP_REMOVED lines=12> */
[----:B------:R-:W-:Y:S01]  /*53e0*/  UMOV UR23, UR36 ;  /* 0x0000002400177c82 */ /* 0x000fe20008000000 */
[----:B------:R-:W-:Y:S01]  /*53f0*/  IMAD.MOV.U32 R9, RZ, RZ, R6 ;  /* 0x000000ffff097224 */ /* 0x000fe200078e0006 */
[----:B------:R-:W-:Y:S01]  /*5400*/  ULDC UR24, c[0x0][0x288] ;  /* 0x0000a20000187ab9 */ /* 0x000fe20000000800 */
[----:B------:R-:W-:Y:S01]  /*5410*/  ULDC UR25, c[0x0][0x9d8] ;  /* 0x0002760000197ab9 */ /* 0x000fe20000000800 */
[----:B------:R-:W-:-:S05]  /*5420*/  ULDC UR22, c[0x0][0x988] ;  /* 0x0002620000167ab9 */ /* 0x000fca0000000800 */
.L_x_4185:
[----:B------:R-:W-:-:S04]  /*5430*/  UIADD3 UR36, UR23, 0x1, URZ ;  /* 0x0000000117247890 */ /* 0x000fc8000fffe03f */
[----:B------:R-:W-:-:S04]  /*5440*/  UISETP.NE.AND UP1, UPT, UR36, 0x2, UPT ;  /* 0x000000022400788c */ /* 0x000fc8000bf25270 */
[----:B------:R-:W-:Y:S02]  /*5450*/  USEL UR6, URZ, 0x1, UP1 ;  /* 0x000000013f067887 */ /* 0x000fe40008800000 */
[----:B------:R-:W-:Y:S02]  /*5460*/  USEL UR36, UR36, URZ, UP1 ;  /* 0x0000003f24247287 */ /* 0x000fe40008800000 */
[----:B------:R-:W-:Y:S01]  /*5470*/  ULOP3.LUT UR37, UR37, UR6, URZ, 0x3c, !UPT ;  /* 0x0000000625257292 */ /* 0x000fe2000f8e3c3f */
[----:B--2---:R-:W-:Y:S11]  /*5480*/  @!P0 BRA `(.L_x_4177) ;  /* 0x0000000000048947 */ /* 0x004ff60003800000 */
[----:B------:R-:W-:Y:S01]  /*5490*/  BPT.TRAP 0x1 ;  /* 0x000000040000795c */ /* 0x000fe20000300000 */
.L_x_4177:
[----:B------:R-:W-:Y:S01]  /*54a0*/  ULEA UR26, UR36, UR43, 0x3 ;  /* 0x0000002b241a7291 */ /* 0x000fe2000f8e183f */
[----:B-1----:R-:W-:-:S05]  /*54b0*/  IMAD.U32 R7, RZ, RZ, UR37 ;  /* 0x00000025ff077e24 */ /* 0x002fca000f8e00ff */
[----:B------:R-:W-:-:S04]  /*54c0*/  SHF.L.U32 R7, R7, 0x1f, RZ ;  /* 0x0000001f07077819 */ /* 0x000fc800000006ff */
[----:B------:R1:W2:Y:S01]  /*54d0*/  SYNCS.PHASECHK.TRANS64.TRYWAIT P3, [UR26+0x28c30], R7 ;  /* 0x028c3007ff0075a7 */ /* 0x0002a2000806015a */
[----:B------:R-:W-:Y:S05]  /*54e0*/  @!P0 BRA `(.L_x_4178) ;  /* 0x0000000000048947 */ /* 0x000fea0003800000 */
[----:B------:R-:W-:Y:S01]  /*54f0*/  BPT.TRAP 0x1 ;  /* 0x000000040000795c */ /* 0x000fe20000300000 */
.L_x_4178:
[----:B--2---:R-:W-:Y:S05]  /*5500*/  @P3 BRA `(.L_x_4179) ;  /* 0x0000000000083947 */ /* 0x004fea0003800000 */
[----:B------:R-:W2:Y:S02]  /*5510*/  SYNCS.PHASECHK.TRANS64.TRYWAIT P3, [UR26+0x28c30], R7 ;  /* 0x028c3007ff0075a7 */ /* 0x000ea4000806015a */
[----:B--2---:R-:W-:Y:S05]  /*5520*/  @!P3 BRA `(.L_x_4180) ;  /* 0x000000c80064b947 */ /* 0x004fea0003800000 */
.L_x_4179:
[----:B------:R-:W-:Y:S01]  /*5530*/  R2UR UR18, R0 ;  /* 0x00000000001272ca */ /* 0x000fe200000e0000 */
[----:B0-----:R-:W-:Y:S01]  /*5540*/  WARPGROUP.ARRIVE ;  /* 0x00000000000079c5 */ /* 0x001fe20000000000 */
[----:B------:R-:W-:Y:S01]  /*5550*/  UMOV UR19, 0x40000040 ;  /* 0x4000004000137882 */ /* 0x000fe20000000000 */
[----:B------:R-:W-:Y:S01]  /*5560*/  UMOV UR7, 0x40000040 ;  /* 0x4000004000077882 */ /* 0x000fe20000000000 */
[----:B------:R-:W-:Y:S01]  /*5570*/  UMOV UR11, 0x40000040 ;  /* 0x40000040000b7882 */ /* 0x000fe20000000000 */
[----:B------:R-:W-:Y:S01]  /*5580*/  UMOV UR15, 0x40000040 ;  /* 0x40000040000f7882 */ /* 0x000fe20000000000 */
[----:B--2---:R-:W-:Y:S01]  /*5590*/  VIADD R6, R185, UR41 ;  /* 0x00000029b9067c36 */ /* 0x004fe20008000000 */
[----:B------:R-:W0:Y:S06]  /*55a0*/  LDC R12, c[0x0][0x2f0] ;  /* 0x0000bc00ff0c7b82 */ /* 0x000e2c0000000800 */
        /* <DEDUP_REMOVED lines=9> */
[----:B------:R-:W-:Y:S01]  /*5640*/  @P2 IMAD.HI.U32 R5, R6, UR6, RZ ;  /* 0x0000000606052c27 */ /* 0x000fe2000f8e00ff */
[----:B------:R-:W-:-:S04]  /*5650*/  @UP0 ULDC UR6, c[0x0][0x450] ;  /* 0x0001140000060ab9 */ /* 0x000fc80000000800 */
[----:B------:R-:W-:Y:S01]  /*5660*/  @P2 SHF.R.U32.HI R6, RZ, UR6, R5 ;  /* 0x00000006ff062c19 */ /* 0x000fe20008011605 */
[----:B------:R-:W-:Y:S02]  /*5670*/  UMOV UR6, 0xffffffc0 ;  /* 0xffffffc000067882 */ /* 0x000fe40000000000 */
[----:B------:R-:W-:Y:S02]  /*5680*/  UIMAD UR6, UR21, UR6, 0x1 ;  /* 0x00000001150674a4 */ /* 0x000fe4000f8e0206 */
[----:B------:R-:W2:Y:S04]  /*5690*/  SHFL.IDX PT, R10, R6, RZ, 0x1c1f ;  /* 0x001c1fff060a7589 */ /* 0x000ea800000e0000 */
[----:B------:R-:W3:Y:S01]  /*56a0*/  SHFL.IDX PT, R6, R6, 0x1, 0x1c1f ;  /* 0x003c1f0006067f89 */ /* 0x000ee200000e0000 */
[----:B------:R-:W-:-:S02]  /*56b0*/  WARPGROUP.DEPBAR.LE gsb0, 0x0 ;  /* 0x00008000000079c5 */ /* 0x000fc40000010000 */
        /* <DEDUP_REMOVED lines=10> */
[----:B------:R-:W-:Y:S01]  /*5760*/  IADD3 R165, -R2, UR6, RZ ;  /* 0x0000000602a57c10 */ /* 0x000fe2000fffe1ff */
[----:B------:R-:W-:Y:S01]  /*5770*/  FMUL.FTZ R156, R156, UR25 ;  /* 0x000000199c9c7c20 */ /* 0x000fe20008410000 */
[----:B------:R-:W-:Y:S01]  /*5780*/  FMUL.FTZ R157, R157, UR25 ;  /* 0x000000199d9d7c20 */ /* 0x000fe20008410000 */
[----:B------:R-:W4:Y:S01]  /*5790*/  MUFU.TANH R152, R152 ;  /* 0x0000009800987308 */ /* 0x000f220000002400 */
[----:B------:R-:W-:Y:S01]  /*57a0*/  FMUL.FTZ R160, R160, UR25 ;  /* 0x00000019a0a07c20 */ /* 0x000fe20008410000 */
[----:B0-----:R-:W-:-:S02]  /*57b0*/  IMAD R165, R12, UR49, R165 ;  /* 0x000000310ca57c24 */ /* 0x001fc4000f8e02a5 */
[----:B------:R-:W-:Y:S01]  /*57c0*/  FMUL.FTZ R164, R164, UR25 ;  /* 0x00000019a4a47c20 */ /* 0x000fe20008410000 */
[----:B------:R-:W-:Y:S01]  /*57d0*/  FMUL.FTZ R161, R161, UR25 ;  /* 0x00000019a1a17c20 */ /* 0x000fe20008410000 */
[----:B------:R-:W-:Y:S01]  /*57e0*/  FMUL.FTZ R168, R168, UR25 ;  /* 0x00000019a8a87c20 */ /* 0x000fe20008410000 */
[----:B------:R-:W-:Y:S01]  /*57f0*/  FMUL.FTZ R169, R169, UR25 ;  /* 0x00000019a9a97c20 */ /* 0x000fe20008410000 */
[----:B--2---:R-:W-:Y:S01]  /*5800*/  IADD3 R10, R10, -UR24, R165 ;  /* 0x800000180a0a7c10 */ /* 0x004fe2000fffe0a5 */
[----:B------:R-:W-:Y:S01]  /*5810*/  MUFU.TANH R153, R153 ;  /* 0x0000009900997308 */ /* 0x000fe20000002400 */
[----:B------:R-:W-:Y:S01]  /*5820*/  FMUL.FTZ R172, R172, UR25 ;  /* 0x00000019acac7c20 */ /* 0x000fe20008410000 */
[----:B------:R-:W-:Y:S01]  /*5830*/  FMUL.FTZ R173, R173, UR25 ;  /* 0x00000019adad7c20 */ /* 0x000fe20008410000 */
[----:B------:R-:W-:Y:S01]  /*5840*/  ISETP.GT.AND P3, PT, R10, RZ, PT ;  /* 0x000000ff0a00720c */ /* 0x000fe20003f64270 */
[----:B------:R-:W-:Y:S01]  /*5850*/  FMUL.FTZ R176, R176, UR25 ;  /* 0x00000019b0b07c20 */ /* 0x000fe20008410000 */
[----:B------:R-:W-:Y:S01]  /*5860*/  ISETP.GT.AND P4, PT, R10, 0x1, PT ;  /* 0x000000010a00780c */ /* 0x000fe20003f84270 */
        /* <DEDUP_REMOVED lines=21> */
[----:B------:R-:W-:-:S05]  /*59c0*/  FMUL.FTZ R183, R183, UR25 ;  /* 0x00000019b7b77c20 */ /* 0x000fca0008410000 */
[----:B------:R4:W-:Y:S08]  /*59d0*/  MUFU.TANH R13, R164 ;  /* 0x000000a4000d7308 */ /* 0x0009f00000002400 */
[----:B------:R1:W3:Y:S01]  /*59e0*/  MUFU.TANH R11, R161 ;  /* 0x000000a1000b7308 */ /* 0x0002e20000002400 */
[----:B----4-:R-:W-:Y:S02]  /*59f0*/  FSEL R164, R152, -INF , P3 ;  /* 0xff80000098a47808 */ /* 0x010fe40001800000 */
[----:B------:R-:W-:-:S02]  /*5a00*/  ISETP.GT.AND P3, PT, R10, 0x8, PT ;  /* 0x000000080a00780c */ /* 0x000fc40003f64270 */
[----:B------:R-:W-:Y:S02]  /*5a10*/  FMNMX.FTZ R12, R164, R9, !PT ;  /* 0x00000009a40c7209 */ /* 0x000fe40007810000 */
[----:B0-----:R-:W-:Y:S01]  /*5a20*/  FSEL R156, R156, -INF , P3 ;  /* 0xff8000009c9c7808 */ /* 0x001fe20001800000 */
[----:B------:R0:W4:Y:S01]  /*5a30*/  MUFU.TANH R21, R5 ;  /* 0x0000000500157308 */ /* 0x0001220000002400 */
[----:B-1----:R-:W-:Y:S02]  /*5a40*/  FSEL R161, R153, -INF , P4 ;  /* 0xff80000099a17808 */ /* 0x002fe40002000000 */
[C---:B------:R-:W-:Y:S02]  /*5a50*/  ISETP.GT.AND P4, PT, R10.reuse, 0x9, PT ;  /* 0x000000090a00780c */ /* 0x040fe40003f84270 */
[----:B------:R-:W-:Y:S02]  /*5a60*/  ISETP.GT.AND P3, PT, R10, 0x10, PT ;  /* 0x000000100a00780c */ /* 0x000fe40003f64270 */
[----:B--2---:R-:W-:Y:S01]  /*5a70*/  FSEL R157, R157, -INF , P4 ;  /* 0xff8000009d9d7808 */ /* 0x004fe20002000000 */
[----:B------:R-:W1:Y:S01]  /*5a80*/  MUFU.TANH R20, R168 ;  /* 0x000000a800147308 */ /* 0x000e620000002400 */
[----:B0-----:R-:W-:-:S02]  /*5a90*/  FMNMX.FTZ R5, R161, R12, !PT ;  /* 0x0000000ca1057209 */ /* 0x001fc40007810000 */
[----:B------:R-:W-:Y:S02]  /*5aa0*/  ISETP.GT.AND P4, PT, R10, 0x11, PT ;  /* 0x000000110a00780c */ /* 0x000fe40003f84270 */
[----:B------:R-:W-:Y:S02]  /*5ab0*/  FMNMX.FTZ R12, R156, R5, !PT ;  /* 0x000000059c0c7209 */ /* 0x000fe40007810000 */
[----:B-----5:R-:W-:Y:S01]  /*5ac0*/  FSEL R160, R160, -INF , P3 ;  /* 0xff800000a0a07808 */ /* 0x020fe20001800000 */
[----:B------:R-:W0:Y:S01]  /*5ad0*/  MUFU.TANH R14, R169 ;  /* 0x000000a9000e7308 */ /* 0x000e220000002400 */
[----:B------:R-:W-:Y:S02]  /*5ae0*/  FMNMX.FTZ R5, R157, R12, !PT ;  /* 0x0000000c9d057209 */ /* 0x000fe40007810000 */
[----:B------:R-:W-:Y:S02]  /*5af0*/  ISETP.GT.AND P3, PT, R10, 0x18, PT ;  /* 0x000000180a00780c */ /* 0x000fe40003f64270 */
[----:B---3--:R-:W-:-:S02]  /*5b00*/  FSEL R153, R11, -INF , P4 ;  /* 0xff8000000b997808 */ /* 0x008fc40002000000 */
[----:B------:R-:W-:Y:S01]  /*5b10*/  FMNMX.FTZ R12, R160, R5, !PT ;  /* 0x00000005a00c7209 */ /* 0x000fe20007810000 */
[----:B------:R-:W2:Y:S01]  /*5b20*/  MUFU.TANH R15, R172 ;  /* 0x000000ac000f7308 */ /* 0x000ea20000002400 */
[C---:B------:R-:W-:Y:S02]  /*5b30*/  ISETP.GT.AND P4, PT, R10.reuse, 0x19, PT ;  /* 0x000000190a00780c */ /* 0x040fe40003f84270 */
[----:B------:R-:W-:Y:S02]  /*5b40*/  FSEL R152, R13, -INF , P3 ;  /* 0xff8000000d987808 */ /* 0x000fe40001800000 */
[----:B------:R-:W-:Y:S02]  /*5b50*/  FMNMX.FTZ R5, R153, R12, !PT ;  /* 0x0000000c99057209 */ /* 0x000fe40007810000 */
[----:B------:R-:W-:Y:S01]  /*5b60*/  ISETP.GT.AND P3, PT, R10, 0x20, PT ;  /* 0x000000200a00780c */ /* 0x000fe20003f64270 */
[----:B------:R-:W3:Y:S01]  /*5b70*/  MUFU.TANH R173, R173 ;  /* 0x000000ad00ad7308 */ /* 0x000ee20000002400 */
[----:B----4-:R-:W-:-:S02]  /*5b80*/  FSEL R21, R21, -INF , P4 ;  /* 0xff80000015157808 */ /* 0x010fc40002000000 */
[----:B------:R-:W-:Y:S02]  /*5b90*/  FMNMX.FTZ R12, R152, R5, !PT ;  /* 0x00000005980c7209 */ /* 0x000fe40007810000 */
[----:B------:R-:W-:Y:S02]  /*5ba0*/  ISETP.GT.AND P4, PT, R10, 0x21, PT ;  /* 0x000000210a00780c */ /* 0x000fe40003f84270 */
[----:B-1----:R-:W-:Y:S01]  /*5bb0*/  FSEL R20, R20, -INF , P3 ;  /* 0xff80000014147808 */ /* 0x002fe20001800000 */
[----:B------:R-:W1:Y:S01]  /*5bc0*/  MUFU.TANH R176, R176 ;  /* 0x000000b000b07308 */ /* 0x000e620000002400 */
[----:B------:R-:W-:Y:S02]  /*5bd0*/  FMNMX.FTZ R5, R21, R12, !PT ;  /* 0x0000000c15057209 */ /* 0x000fe40007810000 */
[----:B------:R-:W-:Y:S02]  /*5be0*/  ISETP.GT.AND P3, PT, R10, 0x28, PT ;  /* 0x000000280a00780c */ /* 0x000fe40003f64270 */
[----:B0-----:R-:W-:-:S02]  /*5bf0*/  FSEL R14, R14, -INF , P4 ;  /* 0xff8000000e0e7808 */ /* 0x001fc40002000000 */
[----:B------:R-:W-:Y:S01]  /*5c00*/  FMNMX.FTZ R5, R20, R5, !PT ;  /* 0x0000000514057209 */ /* 0x000fe20007810000 */
[----:B------:R-:W0:Y:S01]  /*5c10*/  MUFU.TANH R177, R177 ;  /* 0x000000b100b17308 */ /* 0x000e220000002400 */
[----:B------:R-:W-:Y:S02]  /*5c20*/  ISETP.GT.AND P4, PT, R10, 0x29, PT ;  /* 0x000000290a00780c */ /* 0x000fe40003f84270 */
[----:B--2---:R-:W-:Y:S02]  /*5c30*/  FSEL R15, R15, -INF , P3 ;  /* 0xff8000000f0f7808 */ /* 0x004fe40001800000 */
[----:B------:R-:W-:Y:S02]  /*5c40*/  FMNMX.FTZ R12, R14, R5, !PT ;  /* 0x000000050e0c7209 */ /* 0x000fe40007810000 */
[----:B------:R-:W-:Y:S01]  /*5c50*/  ISETP.GT.AND P3, PT, R10, 0x30, PT ;  /* 0x000000300a00780c */ /* 0x000fe20003f64270 */
[----:B------:R-:W2:Y:S01]  /*5c60*/  MUFU.TANH R180, R180 ;  /* 0x000000b400b47308 */ /* 0x000ea20000002400 */
[----:B---3--:R-:W-:-:S02]  /*5c70*/  FSEL R13, R173, -INF , P4 ;  /* 0xff800000ad0d7808 */ /* 0x008fc40002000000 */
        /* <DEDUP_REMOVED lines=8> */
[----:B------:R-:W-:Y:S01]  /*5d00*/  MUFU.TANH R172, R154 ;  /* 0x0000009a00ac7308 */ /* 0x000fe20000002400 */
[----:B------:R-:W-:Y:S02]  /*5d10*/  ISETP.GT.AND P4, PT, R10, 0x39, PT ;  /* 0x000000390a00780c */ /* 0x000fe40003f84270 */
[----:B--2---:R-:W-:Y:S02]  /*5d20*/  FSEL R10, R180, -INF , P3 ;  /* 0xff800000b40a7808 */ /* 0x004fe40001800000 */
[----:B------:R-:W-:Y:S02]  /*5d30*/  FMNMX.FTZ R169, R12, R11, !PT ;  /* 0x0000000b0ca97209 */ /* 0x000fe40007810000 */
[----:B------:R-:W-:Y:S01]  /*5d40*/  IADD3 R173, R6, -UR24, R165 ;  /* 0x8000001806ad7c10 */ /* 0x000fe2000fffe0a5 */
[----:B------:R-:W0:Y:S01]  /*5d50*/  MUFU.TANH R155, R155 ;  /* 0x0000009b009b7308 */ /* 0x000e220000002400 */
[----:B-1----:R-:W-:-:S02]  /*5d60*/  FSEL R11, R181, -INF , P4 ;  /* 0xff800000b50b7808 */ /* 0x002fc40002000000 */
[----:B------:R-:W-:Y:S02]  /*5d70*/  FMNMX.FTZ R168, R10, R169, !PT ;  /* 0x000000a90aa87209 */ /* 0x000fe40007810000 */
[----:B------:R-:W-:Y:S02]  /*5d80*/  ISETP.GT.AND P3, PT, R173, RZ, PT ;  /* 0x000000ffad00720c */ /* 0x000fe40003f64270 */
[----:B------:R-:W-:Y:S01]  /*5d90*/  FMNMX.FTZ R168, R11, R168, !PT ;  /* 0x000000a80ba87209 */ /* 0x000fe20007810000 */
[----:B------:R-:W1:Y:S01]  /*5da0*/  MUFU.TANH R158, R158 ;  /* 0x0000009e009e7308 */ /* 0x000e620000002400 */
[C---:B------:R-:W-:Y:S02]  /*5db0*/  ISETP.GT.AND P4, PT, R173.reuse, 0x1, PT ;  /* 0x00000001ad00780c */ /* 0x040fe40003f84270 */
[C---:B------:R-:W-:Y:S01]  /*5dc0*/  ISETP.GT.AND P6, PT, R173.reuse, 0x20, PT ;  /* 0x00000020ad00780c */ /* 0x040fe20003fc4270 */
[----:B------:R-:W2:Y:S01]  /*5dd0*/  SHFL.BFLY PT, R169, R168, 0x2, 0x1f ;  /* 0x0c401f00a8a97f89 */ /* 0x000ea200000e0000 */
[----:B------:R-:W-:-:S03]  /*5de0*/  ISETP.GT.AND P5, PT, R173, 0x29, PT ;  /* 0x00000029ad00780c */ /* 0x000fc60003fa4270 */
[----:B------:R-:W3:Y:S08]  /*5df0*/  MUFU.TANH R159, R159 ;  /* 0x0000009f009f7308 */ /* 0x000ef00000002400 */
[----:B------:R-:W4:Y:S08]  /*5e00*/  MUFU.TANH R162, R162 ;  /* 0x000000a200a27308 */ /* 0x000f300000002400 */
[----:B------:R5:W4:Y:S01]  /*5e10*/  MUFU.TANH R176, R163 ;  /* 0x000000a300b07308 */ /* 0x000b220000002400 */
[----:B--2---:R-:W-:-:S02]  /*5e20*/  FMNMX.FTZ R169, R168, R169, !PT ;  /* 0x000000a9a8a97209 */ /* 0x004fc40007810000 */
[----:B0-----:R-:W-:-:S05]  /*5e30*/  FSEL R168, R155, -INF , P4 ;  /* 0xff8000009ba87808 */ /* 0x001fca0002000000 */
[----:B------:R-:W0:Y:S01]  /*5e40*/  MUFU.TANH R177, R166 ;  /* 0x000000a600b17308 */ /* 0x000e220000002400 */
[----:B------:R-:W2:Y:S01]  /*5e50*/  SHFL.BFLY PT, R154, R169, 0x1, 0x1f ;  /* 0x0c201f00a99a7f89 */ /* 0x000ea200000e0000 */
[----:B-----5:R-:W-:Y:S02]  /*5e60*/  FSEL R163, R172, -INF , P3 ;  /* 0xff800000aca37808 */ /* 0x020fe40001800000 */
[----:B------:R-:W-:Y:S02]  /*5e70*/  ISETP.GT.AND P3, PT, R173, 0x8, PT ;  /* 0x00000008ad00780c */ /* 0x000fe40003f64270 */
[----:B------:R-:W-:Y:S02]  /*5e80*/  FMNMX.FTZ R155, R163, R8, !PT ;  /* 0x00000008a39b7209 */ /* 0x000fe40007810000 */
[----:B------:R-:W-:Y:S01]  /*5e90*/  ISETP.GT.AND P4, PT, R173, 0x9, PT ;  /* 0x00000009ad00780c */ /* 0x000fe20003f84270 */
[----:B------:R3:W5:Y:S01]  /*5ea0*/  MUFU.TANH R180, R167 ;  /* 0x000000a700b47308 */ /* 0x0007620000002400 */
[----:B-1----:R-:W-:-:S02]  /*5eb0*/  FSEL R158, R158, -INF , P3 ;  /* 0xff8000009e9e7808 */ /* 0x002fc40001800000 */
[----:B------:R-:W-:Y:S02]  /*5ec0*/  FMNMX.FTZ R155, R168, R155, !PT ;  /* 0x0000009ba89b7209 */ /* 0x000fe40007810000 */
[----:B------:R-:W-:-:S03]  /*5ed0*/  ISETP.GT.AND P3, PT, R173, 0x10, PT ;  /* 0x00000010ad00780c */ /* 0x000fc60003f64270 */
[----:B------:R1:W5:Y:S01]  /*5ee0*/  MUFU.TANH R181, R170 ;  /* 0x000000aa00b57308 */ /* 0x0003620000002400 */
[----:B---3--:R-:W-:Y:S02]  /*5ef0*/  FSEL R167, R159, -INF , P4 ;  /* 0xff8000009fa77808 */ /* 0x008fe40002000000 */
[C---:B------:R-:W-:Y:S02]  /*5f00*/  ISETP.GT.AND P4, PT, R173.reuse, 0x11, PT ;  /* 0x00000011ad00780c */ /* 0x040fe40003f84270 */
[----:B----4-:R-:W-:Y:S02]  /*5f10*/  FSEL R166, R162, -INF , P3 ;  /* 0xff800000a2a67808 */ /* 0x010fe40001800000 */
[----:B------:R-:W-:Y:S01]  /*5f20*/  ISETP.GT.AND P3, PT, R173, 0x18, PT ;  /* 0x00000018ad00780c */ /* 0x000fe20003f64270 */
[----:B------:R5:W3:Y:S01]  /*5f30*/  MUFU.TANH R165, R171 ;  /* 0x000000ab00a57308 */ /* 0x000ae20000002400 */
[----:B--2---:R-:W-:Y:S02]  /*5f40*/  FMNMX.FTZ R6, R169, R154, !PT ;  /* 0x0000009aa9067209 */ /* 0x004fe40007810000 */
[----:B------:R-:W-:-:S02]  /*5f50*/  FMNMX.FTZ R154, R158, R155, !PT ;  /* 0x0000009b9e9a7209 */ /* 0x000fc40007810000 */
[----:B-1----:R-:W-:Y:S02]  /*5f60*/  FSEL R170, R176, -INF , P4 ;  /* 0xff800000b0aa7808 */ /* 0x002fe40002000000 */
[----:B------:R-:W-:Y:S01]  /*5f70*/  FMNMX.FTZ R155, R167, R154, !PT ;  /* 0x0000009aa79b7209 */ /* 0x000fe20007810000 */
[----:B------:R-:W1:Y:S01]  /*5f80*/  MUFU.TANH R174, R174 ;  /* 0x000000ae00ae7308 */ /* 0x000e620000002400 */
[----:B------:R-:W-:Y:S02]  /*5f90*/  ISETP.GT.AND P4, PT, R173, 0x19, PT ;  /* 0x00000019ad00780c */ /* 0x000fe40003f84270 */
[----:B------:R-:W-:Y:S02]  /*5fa0*/  FMNMX.FTZ R155, R166, R155, !PT ;  /* 0x0000009ba69b7209 */ /* 0x000fe40007810000 */
[----:B0-----:R-:W-:Y:S02]  /*5fb0*/  FSEL R169, R177, -INF , P3 ;  /* 0xff800000b1a97808 */ /* 0x001fe40001800000 */
[----:B------:R-:W-:Y:S01]  /*5fc0*/  FMNMX.FTZ R154, R170, R155, !PT ;  /* 0x0000009baa9a7209 */ /* 0x000fe20007810000 */
[----:B------:R-:W0:Y:S01]  /*5fd0*/  MUFU.TANH R175, R175 ;  /* 0x000000af00af7308 */ /* 0x000e220000002400 */
[----:B-----5:R-:W-:-:S02]  /*5fe0*/  FSEL R171, R180, -INF , P4 ;  /* 0xff800000b4ab7808 */ /* 0x020fc40002000000 */
[----:B------:R-:W-:Y:S02]  /*5ff0*/  FMNMX.FTZ R154, R169, R154, !PT ;  /* 0x0000009aa99a7209 */ /* 0x000fe40007810000 */
[----:B------:R-:W-:Y:S02]  /*6000*/  ISETP.GT.AND P3, PT, R173, 0x21, PT ;  /* 0x00000021ad00780c */ /* 0x000fe40003f64270 */
[----:B------:R-:W-:Y:S01]  /*6010*/  FSEL R162, R181, -INF , P6 ;  /* 0xff800000b5a27808 */ /* 0x000fe20003000000 */
[----:B------:R2:W4:Y:S01]  /*6020*/  MUFU.TANH R191, R178 ;  /* 0x000000b200bf7308 */ /* 0x0005220000002400 */
[----:B------:R-:W-:Y:S02]  /*6030*/  FMNMX.FTZ R155, R171, R154, !PT ;  /* 0x0000009aab9b7209 */ /* 0x000fe40007810000 */
[----:B------:R-:W-:Y:S02]  /*6040*/  ISETP.GT.AND P4, PT, R173, 0x28, PT ;  /* 0x00000028ad00780c */ /* 0x000fe40003f84270 */
[----:B---3--:R-:W-:-:S02]  /*6050*/  FSEL R159, R165, -INF , P3 ;  /* 0xff800000a59f7808 */ /* 0x008fc40001800000 */
[----:B------:R-:W-:Y:S01]  /*6060*/  FMNMX.FTZ R172, R162, R155, !PT ;  /* 0x0000009ba2ac7209 */ /* 0x000fe20007810000 */
[----:B------:R3:W5:Y:S01]  /*6070*/  MUFU.TANH R176, R179 ;  /* 0x000000b300b07308 */ /* 0x0007620000002400 */
[----:B-1----:R-:W-:Y:S01]  /*6080*/  FSEL R154, R174, -INF , P4 ;  /* 0xff800000ae9a7808 */ /* 0x002fe20002000000 */
[C---:B--2---:R-:W-:Y:S01]  /*6090*/  FMUL.FTZ R178, R6.reuse, UR10 ;  /* 0x0000000a06b27c20 */ /* 0x044fe20008410000 */
[----:B------:R-:W-:Y:S02]  /*60a0*/  FMNMX.FTZ R165, R159, R172, !PT ;  /* 0x000000ac9fa57209 */ /* 0x000fe40007810000 */
[----:B------:R-:W-:Y:S02]  /*60b0*/  FSETP.NEU.FTZ.AND P3, PT, R6, -INF , PT ;  /* 0xff8000000600780b */ /* 0x000fe40003f7d000 */
[----:B------:R-:W-:Y:S01]  /*60c0*/  ISETP.GT.AND P6, PT, R173, 0x30, PT ;  /* 0x00000030ad00780c */ /* 0x000fe20003fc4270 */
[----:B------:R-:W1:Y:S01]  /*60d0*/  MUFU.TANH R182, R182 ;  /* 0x000000b600b67308 */ /* 0x000e620000002400 */
[----:B0-----:R-:W-:-:S02]  /*60e0*/  FSEL R155, R175, -INF , P5 ;  /* 0xff800000af9b7808 */ /* 0x001fc40002800000 */
[----:B------:R-:W-:Y:S02]  /*60f0*/  FMNMX.FTZ R172, R154, R165, !PT ;  /* 0x000000a59aac7209 */ /* 0x000fe40007810000 */
[----:B------:R-:W-:Y:S02]  /*6100*/  FSEL R178, R178, RZ, P3 ;  /* 0x000000ffb2b27208 */ /* 0x000fe40001800000 */
[----:B------:R-:W-:Y:S01]  /*6110*/  ISETP.GT.AND P4, PT, R173, 0x31, PT ;  /* 0x00000031ad00780c */ /* 0x000fe20003f84270 */
[----:B------:R-:W0:Y:S01]  /*6120*/  MUFU.TANH R183, R183 ;  /* 0x000000b700b77308 */ /* 0x000e220000002400 */
[----:B----4-:R-:W-:Y:S01]  /*6130*/  FSEL R165, R191, -INF , P6 ;  /* 0xff800000bfa57808 */ /* 0x010fe20003000000 */
[--C-:B---3--:R-:W-:Y:S01]  /*6140*/  FFMA.FTZ R179, R164, UR10, -R178.reuse ;  /* 0x0000000aa4b37c23 */ /* 0x108fe200080108b2 */
[----:B------:R-:W-:Y:S01]  /*6150*/  FMNMX.FTZ R174, R155, R172, !PT ;  /* 0x000000ac9bae7209 */ /* 0x000fe20007810000 */
[--C-:B------:R-:W-:Y:S01]  /*6160*/  FFMA.FTZ R181, R156, UR10, -R178.reuse ;  /* 0x0000000a9cb57c23 */ /* 0x100fe200080108b2 */
[----:B------:R-:W-:Y:S01]  /*6170*/  ISETP.GT.AND P5, PT, R173, 0x38, PT ;  /* 0x00000038ad00780c */ /* 0x000fe20003fa4270 */
[--C-:B------:R-:W-:Y:S01]  /*6180*/  FFMA.FTZ R156, R160, UR10, -R178.reuse ;  /* 0x0000000aa09c7c23 */ /* 0x100fe200080108b2 */
[----:B-----5:R-:W-:Y:S01]  /*6190*/  FSEL R164, R176, -INF , P4 ;  /* 0xff800000b0a47808 */ /* 0x020fe20002000000 */
[--C-:B------:R-:W-:Y:S01]  /*61a0*/  FFMA.FTZ R160, R152, UR10, -R178.reuse ;  /* 0x0000000a98a07c23 */ /* 0x100fe200080108b2 */
[----:B------:R-:W-:Y:S01]  /*61b0*/  FMNMX.FTZ R175, R165, R174, !PT ;  /* 0x000000aea5af7209 */ /* 0x000fe20007810000 */
[--C-:B------:R-:W-:Y:S01]  /*61c0*/  FFMA.FTZ R161, R161, UR10, -R178.reuse ;  /* 0x0000000aa1a17c23 */ /* 0x100fe200080108b2 */
[----:B------:R-:W-:Y:S01]  /*61d0*/  ISETP.GT.AND P4, PT, R173, 0x39, PT ;  /* 0x00000039ad00780c */ /* 0x000fe20003f84270 */
[--C-:B------:R-:W-:Y:S01]  /*61e0*/  FFMA.FTZ R21, R21, UR10, -R178.reuse ;  /* 0x0000000a15157c23 */ /* 0x100fe200080108b2 */
[----:B-1----:R-:W-:Y:S01]  /*61f0*/  FSEL R173, R182, -INF , P5 ;  /* 0xff800000b6ad7808 */ /* 0x002fe20002800000 */
[--C-:B------:R-:W-:Y:S01]  /*6200*/  FFMA.FTZ R20, R20, UR10, -R178.reuse ;  /* 0x0000000a14147c23 */ /* 0x100fe200080108b2 */
[----:B------:R-:W-:Y:S01]  /*6210*/  FMNMX.FTZ R176, R164, R175, !PT ;  /* 0x000000afa4b07209 */ /* 0x000fe20007810000 */
[--C-:B------:R-:W-:Y:S01]  /*6220*/  FFMA.FTZ R12, R12, UR10, -R178.reuse ;  /* 0x0000000a0c0c7c23 */ /* 0x100fe200080108b2 */
[----:B0-----:R-:W-:Y:S01]  /*6230*/  FSEL R174, R183, -INF , P4 ;  /* 0xff800000b7ae7808 */ /* 0x001fe20002000000 */
[--C-:B------:R-:W-:Y:S01]  /*6240*/  FFMA.FTZ R10, R10, UR10, -R178.reuse ;  /* 0x0000000a0a0a7c23 */ /* 0x100fe200080108b2 */
[----:B------:R-:W-:Y:S01]  /*6250*/  FMNMX.FTZ R175, R173, R176, !PT ;  /* 0x000000b0adaf7209 */ /* 0x000fe20007810000 */
[--C-:B------:R-:W-:Y:S01]  /*6260*/  FFMA.FTZ R176, R157, UR10, -R178.reuse ;  /* 0x0000000a9db07c23 */ /* 0x100fe200080108b2 */
[--C-:B------:R-:W-:Y:S01]  /*6270*/  FFMA.FTZ R157, R153, UR10, -R178.reuse ;  /* 0x0000000a999d7c23 */ /* 0x100fe200080108b2 */
[--C-:B------:R-:W-:Y:S01]  /*6280*/  FFMA.FTZ R11, R11, UR10, -R178.reuse ;  /* 0x0000000a0b0b7c23 */ /* 0x100fe200080108b2 */
[----:B------:R-:W-:Y:S01]  /*6290*/  FMNMX.FTZ R177, R174, R175, !PT ;  /* 0x000000afaeb17209 */ /* 0x000fe20007810000 */
[----:B------:R-:W-:Y:S04]  /*62a0*/  MUFU.EX2 R172, R179 ;  /* 0x000000b300ac7308 */ /* 0x000fe80000000800 */
[----:B------:R-:W0:Y:S04]  /*62b0*/  SHFL.BFLY PT, R180, R177, 0x2, 0x1f ;  /* 0x0c401f00b1b47f89 */ /* 0x000e2800000e0000 */
[----:B------:R-:W-:Y:S08]  /*62c0*/  MUFU.EX2 R161, R161 ;  /* 0x000000a100a17308 */ /* 0x000ff00000000800 */
[----:B------:R1:W-:Y:S08]  /*62d0*/  MUFU.EX2 R175, R181 ;  /* 0x000000b500af7308 */ /* 0x0003f00000000800 */
[----:B------:R-:W-:Y:S01]  /*62e0*/  MUFU.EX2 R176, R176 ;  /* 0x000000b000b07308 */ /* 0x000fe20000000800 */
[----:B-1----:R-:W-:Y:S01]  /*62f0*/  IMAD.U32 R181, RZ, RZ, UR23 ;  /* 0x00000017ffb57e24 */ /* 0x002fe2000f8e00ff */
[----:B0-----:R-:W-:Y:S01]  /*6300*/  FMNMX.FTZ R180, R177, R180, !PT ;  /* 0x000000b4b1b47209 */ /* 0x001fe20007810000 */
[--C-:B------:R-:W-:Y:S01]  /*6310*/  FFMA.FTZ R177, R14, UR10, -R178.reuse ;  /* 0x0000000a0eb17c23 */ /* 0x100fe200080108b2 */
[--C-:B------:R-:W-:Y:S01]  /*6320*/  FFMA.FTZ R14, R15, UR10, -R178.reuse ;  /* 0x0000000a0f0e7c23 */ /* 0x100fe200080108b2 */
[--C-:B------:R-:W-:Y:S01]  /*6330*/  FFMA.FTZ R15, R13, UR10, -R178.reuse ;  /* 0x0000000a0d0f7c23 */ /* 0x100fe200080108b2 */
[----:B------:R-:W-:Y:S01]  /*6340*/  FFMA.FTZ R13, R5, UR10, -R178 ;  /* 0x0000000a050d7c23 */ /* 0x000fe200080108b2 */
[----:B------:R-:W0:Y:S01]  /*6350*/  SHFL.BFLY PT, R153, R180, 0x1, 0x1f ;  /* 0x0c201f00b4997f89 */ /* 0x000e2200000e0000 */
[----:B------:R-:W-:Y:S01]  /*6360*/  FSEL R178, R6, RZ, P3 ;  /* 0x000000ff06b27208 */ /* 0x000fe20001800000 */
[----:B------:R-:W-:Y:S04]  /*6370*/  MUFU.EX2 R156, R156 ;  /* 0x0000009c009c7308 */ /* 0x000fe80000000800 */
[----:B------:R-:W-:-:S04]  /*6380*/  FADD.FTZ R178, -R178, R9 ;  /* 0x00000009b2b27221 */ /* 0x000fc80000010100 */
[----:B------:R-:W-:Y:S01]  /*6390*/  FMUL.FTZ R9, R178, UR10 ;  /* 0x0000000ab2097c20 */ /* 0x000fe20008410000 */
[----:B------:R-:W-:Y:S01]  /*63a0*/  IMAD.U32 R178, RZ, RZ, UR26 ;  /* 0x0000001affb27e24 */ /* 0x000fe2000f8e00ff */
[----:B------:R-:W-:Y:S08]  /*63b0*/  MUFU.EX2 R157, R157 ;  /* 0x0000009d009d7308 */ /* 0x000ff00000000800 */
[----:B------:R-:W1:Y:S01]  /*63c0*/  MUFU.EX2 R9, R9 ;  /* 0x0000000900097308 */ /* 0x000e620000000800 */
[----:B0-----:R-:W-:-:S04]  /*63d0*/  FMNMX.FTZ R5, R180, R153, !PT ;  /* 0x00000099b4057209 */ /* 0x001fc80007810000 */
[C---:B------:R-:W-:Y:S01]  /*63e0*/  FSETP.NEU.FTZ.AND P4, PT, R5.reuse, -INF , PT ;  /* 0xff8000000500780b */ /* 0x040fe20003f9d000 */
[----:B------:R-:W-:Y:S02]  /*63f0*/  FMUL.FTZ R152, R5, UR10 ;  /* 0x0000000a05987c20 */ /* 0x000fe40008410000 */
[----:B------:R-:W-:Y:S03]  /*6400*/  MUFU.EX2 R160, R160 ;  /* 0x000000a000a07308 */ /* 0x000fe60000000800 */
[----:B------:R-:W-:Y:S01]  /*6410*/  FSEL R152, R152, RZ, P4 ;  /* 0x000000ff98987208 */ /* 0x000fe20002000000 */
[----:B-1----:R-:W-:-:S04]  /*6420*/  FFMA.FTZ R180, R9, R3, R172 ;  /* 0x0000000309b47223 */ /* 0x002fc800000100ac */
[----:B------:R-:W-:Y:S01]  /*6430*/  MUFU.EX2 R21, R21 ;  /* 0x0000001500157308 */ /* 0x000fe20000000800 */
[--C-:B------:R-:W-:Y:S01]  /*6440*/  FFMA.FTZ R153, R163, UR10, -R152.reuse ;  /* 0x0000000aa3997c23 */ /* 0x100fe20008010898 */
[--C-:B------:R-:W-:Y:S01]  /*6450*/  FFMA.FTZ R163, R166, UR10, -R152.reuse ;  /* 0x0000000aa6a37c23 */ /* 0x100fe20008010898 */
[--C-:B------:R-:W-:Y:S01]  /*6460*/  FFMA.FTZ R166, R169, UR10, -R152.reuse ;  /* 0x0000000aa9a67c23 */ /* 0x100fe20008010898 */
[--C-:B------:R-:W-:Y:S01]  /*6470*/  FFMA.FTZ R169, R171, UR10, -R152.reuse ;  /* 0x0000000aaba97c23 */ /* 0x100fe20008010898 */
[----:B------:R-:W-:Y:S01]  /*6480*/  FSEL R171, R5, RZ, P4 ;  /* 0x000000ff05ab7208 */ /* 0x000fe20002000000 */
[--C-:B------:R-:W-:Y:S01]  /*6490*/  FFMA.FTZ R168, R168, UR10, -R152.reuse ;  /* 0x0000000aa8a87c23 */ /* 0x100fe20008010898 */
[--C-:B------:R-:W-:Y:S01]  /*64a0*/  FFMA.FTZ R158, R158, UR10, -R152.reuse ;  /* 0x0000000a9e9e7c23 */ /* 0x100fe20008010898 */
[----:B------:R-:W-:Y:S01]  /*64b0*/  MUFU.EX2 R153, R153 ;  /* 0x0000009900997308 */ /* 0x000fe20000000800 */
[----:B------:R-:W-:Y:S01]  /*64c0*/  FFMA.FTZ R167, R167, UR10, -R152 ;  /* 0x0000000aa7a77c23 */ /* 0x000fe20008010898 */
[----:B------:R-:W-:Y:S01]  /*64d0*/  FADD.FTZ R171, -R171, R8 ;  /* 0x00000008abab7221 */ /* 0x000fe20000010100 */
[--C-:B------:R-:W-:Y:S01]  /*64e0*/  FFMA.FTZ R179, R159, UR10, -R152.reuse ;  /* 0x0000000a9fb37c23 */ /* 0x100fe20008010898 */
[----:B------:R-:W-:Y:S01]  /*64f0*/  FFMA.FTZ R170, R170, UR10, -R152 ;  /* 0x0000000aaaaa7c23 */ /* 0x000fe20008010898 */
[----:B------:R-:W-:Y:S01]  /*6500*/  FADD.FTZ R180, R161, R180 ;  /* 0x000000b4a1b47221 */ /* 0x000fe20000010000 */
[----:B------:R-:W-:Y:S01]  /*6510*/  FMUL.FTZ R8, R171, UR10 ;  /* 0x0000000aab087c20 */ /* 0x000fe20008410000 */
[----:B------:R-:W-:Y:S01]  /*6520*/  IMAD.MOV R171, RZ, RZ, -R18 ;  /* 0x000000ffffab7224 */ /* 0x000fe200078e0a12 */
[----:B------:R-:W-:Y:S01]  /*6530*/  MUFU.EX2 R168, R168 ;  /* 0x000000a800a87308 */ /* 0x000fe20000000800 */
[--C-:B------:R-:W-:Y:S01]  /*6540*/  FFMA.FTZ R3, R154, UR10, -R152.reuse ;  /* 0x0000000a9a037c23 */ /* 0x100fe20008010898 */
[--C-:B------:R-:W-:Y:S01]  /*6550*/  FFMA.FTZ R162, R162, UR10, -R152.reuse ;  /* 0x0000000aa2a27c23 */ /* 0x100fe20008010898 */
[----:B------:R-:W-:Y:S01]  /*6560*/  FFMA.FTZ R165, R165, UR10, -R152 ;  /* 0x0000000aa5a57c23 */ /* 0x000fe20008010898 */
[----:B------:R-:W-:Y:S01]  /*6570*/  ISETP.NE.AND P3, PT, R2, R171, PT ;  /* 0x000000ab0200720c */ /* 0x000fe20003f65270 */
[----:B------:R-:W-:-:S02]  /*6580*/  @!P1 VIADD R171, R178, 0x28c40 ;  /* 0x00028c40b2ab9836 */ /* 0x000fc40000000000 */
[--C-:B------:R-:W-:Y:S01]  /*6590*/  FFMA.FTZ R164, R164, UR10, -R152.reuse ;  /* 0x0000000aa4a47c23 */ /* 0x100fe20008010898 */
[--C-:B------:R-:W-:Y:S01]  /*65a0*/  FFMA.FTZ R173, R173, UR10, -R152.reuse ;  /* 0x0000000aadad7c23 */ /* 0x100fe20008010898 */
[----:B------:R-:W0:Y:S01]  /*65b0*/  MUFU.EX2 R8, R8 ;  /* 0x0000000800087308 */ /* 0x000e220000000800 */
[----:B------:R-:W-:Y:S01]  /*65c0*/  FFMA.FTZ R174, R174, UR10, -R152 ;  /* 0x0000000aaeae7c23 */ /* 0x000fe20008010898 */
[----:B------:R-:W-:Y:S01]  /*65d0*/  @!P1 PRMT R159, RZ, 0x654, R171 ;  /* 0x00000654ff9f9816 */ /* 0x000fe200000000ab */
[-C--:B------:R-:W-:Y:S01]  /*65e0*/  FMUL.FTZ R24, R24, R9.reuse ;  /* 0x0000000918187220 */ /* 0x080fe20000410000 */
[-C--:B------:R-:W-:Y:S01]  /*65f0*/  FMUL.FTZ R25, R25, R9.reuse ;  /* 0x0000000919197220 */ /* 0x080fe20000410000 */
[-C--:B------:R-:W-:Y:S01]  /*6600*/  FMUL.FTZ R28, R28, R9.reuse ;  /* 0x000000091c1c7220 */ /* 0x080fe20000410000 */
[----:B------:R0:W-:Y:S01]  /*6610*/  @!P1 SYNCS.ARRIVE.TRANS64.RED.A1T0 RZ, [R159+URZ], RZ ;  /* 0x000000ff9fff99a7 */ /* 0x0001e2000810043f */
        /* <DEDUP_REMOVED lines=11> */
[----:B------:R-:W-:Y:S01]  /*66d0*/  @!P3 IMAD R4, R181, 0x40, R16 ;  /* 0x00000040b504b824 */ /* 0x000fe200078e0210 */
[C---:B------:R-:W-:Y:S01]  /*66e0*/  F2FP.F16.F32.PACK_AB R153, R168.reuse, R153 ;  /* 0x00000099a899723e */ /* 0x040fe200000000ff */
[-C--:B------:R-:W-:Y:S01]  /*66f0*/  FMUL.FTZ R45, R45, R9.reuse ;  /* 0x000000092d2d7220 */ /* 0x080fe20000410000 */
[----:B------:R-:W-:Y:S01]  /*6700*/  FADD.FTZ R181, R168, R159 ;  /* 0x0000009fa8b57221 */ /* 0x000fe20000010000 */
[-C--:B------:R-:W-:Y:S01]  /*6710*/  FMUL.FTZ R48, R48, R9.reuse ;  /* 0x0000000930307220 */ /* 0x080fe20000410000 */
[----:B------:R-:W-:Y:S01]  /*6720*/  @!P3 LEA R159, R4, UR43, 0x2 ;  /* 0x0000002b049fbc11 */ /* 0x000fe2000f8e10ff */
[----:B------:R-:W0:Y:S01]  /*6730*/  MUFU.EX2 R163, R163 ;  /* 0x000000a300a37308 */ /* 0x000e220000000800 */
[----:B-1----:R-:W-:Y:S01]  /*6740*/  FADD.FTZ R154, R158, R181 ;  /* 0x000000b59e9a7221 */ /* 0x002fe20000010000 */
[----:B------:R-:W-:Y:S01]  /*6750*/  FFMA.FTZ R4, R155, UR10, -R152 ;  /* 0x0000000a9b047c23 */ /* 0x000fe20008010898 */
[----:B------:R-:W-:Y:S01]  /*6760*/  F2FP.F16.F32.PACK_AB R152, R161, R172 ;  /* 0x000000aca198723e */ /* 0x000fe200000000ff */
[----:B------:R-:W-:Y:S01]  /*6770*/  @!P3 STS [R159+0x28800], R9 ;  /* 0x028800099f00b388 */ /* 0x000fe20000000800 */
[-C--:B------:R-:W-:Y:S01]  /*6780*/  FMUL.FTZ R49, R49, R9.reuse ;  /* 0x0000000931317220 */ /* 0x080fe20000410000 */
[-C--:B------:R-:W-:Y:S01]  /*6790*/  FMUL.FTZ R52, R52, R9.reuse ;  /* 0x0000000934347220 */ /* 0x080fe20000410000 */
[-C--:B------:R-:W-:Y:S01]  /*67a0*/  FMUL.FTZ R53, R53, R9.reuse ;  /* 0x0000000935357220 */ /* 0x080fe20000410000 */
[----:B------:R-:W1:Y:S01]  /*67b0*/  MUFU.EX2 R170, R170 ;  /* 0x000000aa00aa7308 */ /* 0x000e620000000800 */
[----:B--2---:R-:W-:Y:S01]  /*67c0*/  FADD.FTZ R154, R167, R154 ;  /* 0x0000009aa79a7221 */ /* 0x004fe20000010000 */
[----:B------:R2:W-:Y:S01]  /*67d0*/  @!P3 STS [R159+0x28820], R8 ;  /* 0x028820089f00b388 */ /* 0x0005e20000000800 */
[-C--:B------:R-:W-:Y:S01]  /*67e0*/  FMUL.FTZ R56, R56, R9.reuse ;  /* 0x0000000938387220 */ /* 0x080fe20000410000 */
[-C--:B------:R-:W-:Y:S01]  /*67f0*/  FMUL.FTZ R57, R57, R9.reuse ;  /* 0x0000000939397220 */ /* 0x080fe20000410000 */
[-C--:B------:R-:W-:Y:S01]  /*6800*/  FMUL.FTZ R60, R60, R9.reuse ;  /* 0x000000093c3c7220 */ /* 0x080fe20000410000 */
[-C--:B------:R-:W-:Y:S01]  /*6810*/  FMUL.FTZ R61, R61, R9.reuse ;  /* 0x000000093d3d7220 */ /* 0x080fe20000410000 */
[-C--:B------:R-:W-:Y:S01]  /*6820*/  FMUL.FTZ R64, R64, R9.reuse ;  /* 0x0000000940407220 */ /* 0x080fe20000410000 */
[----:B------:R3:W-:Y:S01]  /*6830*/  MUFU.EX2 R171, R179 ;  /* 0x000000b300ab7308 */ /* 0x0007e20000000800 */
        /* <DEDUP_REMOVED lines=9> */
[----:B-1----:R-:W-:Y:S01]  /*68d0*/  FADD.FTZ R155, R170, R155 ;  /* 0x0000009baa9b7221 */ /* 0x002fe20000010000 */
[-C--:B------:R-:W-:Y:S01]  /*68e0*/  FMUL.FTZ R77, R77, R9.reuse ;  /* 0x000000094d4d7220 */ /* 0x080fe20000410000 */
[-C--:B------:R-:W-:Y:S01]  /*68f0*/  FMUL.FTZ R80, R80, R9.reuse ;  /* 0x0000000950507220 */ /* 0x080fe20000410000 */
[----:B------:R-:W-:Y:S01]  /*6900*/  FADD.FTZ R179, R176, R179 ;  /* 0x000000b3b0b37221 */ /* 0x000fe20000010000 */
[-C--:B------:R-:W-:Y:S01]  /*6910*/  FMUL.FTZ R81, R81, R9.reuse ;  /* 0x0000000951517220 */ /* 0x080fe20000410000 */
[-C--:B------:R-:W-:Y:S01]  /*6920*/  FMUL.FTZ R84, R84, R9.reuse ;  /* 0x0000000954547220 */ /* 0x080fe20000410000 */
[----:B------:R-:W1:Y:S01]  /*6930*/  MUFU.EX2 R169, R169 ;  /* 0x000000a900a97308 */ /* 0x000e620000000800 */
[----:B------:R-:W-:Y:S01]  /*6940*/  FADD.FTZ R180, R156, R179 ;  /* 0x000000b39cb47221 */ /* 0x000fe20000010000 */
[----:B------:R-:W-:Y:S01]  /*6950*/  F2FP.F16.F32.PACK_AB R156, R157, R156 ;  /* 0x0000009c9d9c723e */ /* 0x000fe200000000ff */
[-C--:B------:R-:W-:Y:S01]  /*6960*/  FMUL.FTZ R85, R85, R9.reuse ;  /* 0x0000000955557220 */ /* 0x080fe20000410000 */
[----:B------:R-:W-:Y:S01]  /*6970*/  FMUL.FTZ R88, R88, R9 ;  /* 0x0000000958587220 */ /* 0x000fe20000410000 */
[----:B------:R-:W-:Y:S01]  /*6980*/  FADD.FTZ R179, R157, R180 ;  /* 0x000000b49db37221 */ /* 0x000fe20000010000 */
[----:B------:R-:W-:Y:S01]  /*6990*/  F2FP.F16.F32.PACK_AB R157, R170, R163 ;  /* 0x000000a3aa9d723e */ /* 0x000fe200000000ff */
[-C--:B------:R-:W-:Y:S01]  /*69a0*/  FMUL.FTZ R89, R89, R9.reuse ;  /* 0x0000000959597220 */ /* 0x080fe20000410000 */
[----:B------:R-:W3:Y:S01]  /*69b0*/  MUFU.EX2 R20, R20 ;  /* 0x0000001400147308 */ /* 0x000ee20000000800 */
[----:B------:R-:W-:Y:S01]  /*69c0*/  FADD.FTZ R154, R160, R179 ;  /* 0x000000b3a09a7221 */ /* 0x000fe20000010000 */
[----:B0-----:R-:W-:Y:S01]  /*69d0*/  FADD.FTZ R180, R166, R155 ;  /* 0x0000009ba6b47221 */ /* 0x001fe20000010000 */
[-C--:B------:R-:W-:Y:S01]  /*69e0*/  FMUL.FTZ R92, R92, R9.reuse ;  /* 0x000000095c5c7220 */ /* 0x080fe20000410000 */
[----:B------:R-:W-:Y:S01]  /*69f0*/  FMUL.FTZ R93, R93, R9 ;  /* 0x000000095d5d7220 */ /* 0x000fe20000410000 */
[----:B------:R-:W-:Y:S01]  /*6a00*/  FADD.FTZ R155, R21, R154 ;  /* 0x0000009a159b7221 */ /* 0x000fe20000010000 */
[----:B------:R-:W-:Y:S01]  /*6a10*/  F2FP.F16.F32.PACK_AB R154, R176, R175 ;  /* 0x000000afb09a723e */ /* 0x000fe200000000ff */
        /* <DEDUP_REMOVED lines=8> */
[-C--:B------:R-:W-:Y:S01]  /*6aa0*/  FMUL.FTZ R108, R108, R9.reuse ;  /* 0x000000096c6c7220 */ /* 0x080fe20000410000 */
[----:B------:R-:W2:Y:S01]  /*6ab0*/  MUFU.EX2 R177, R177 ;  /* 0x000000b100b17308 */ /* 0x000ea20000000800 */
[----:B---3--:R-:W-:Y:S01]  /*6ac0*/  FADD.FTZ R168, R20, R155 ;  /* 0x0000009b14a87221 */ /* 0x008fe20000010000 */
[----:B------:R-:W-:Y:S01]  /*6ad0*/  F2FP.F16.F32.PACK_AB R155, R167, R158 ;  /* 0x0000009ea79b723e */ /* 0x000fe200000000ff */
[----:B------:R-:W-:Y:S01]  /*6ae0*/  BAR.SYNC.DEFER_BLOCKING 0xf, 0x100 ;  /* 0x03c4000000007b1d */ /* 0x000fe20000010000 */
[----:B------:R-:W-:Y:S01]  /*6af0*/  F2FP.F16.F32.PACK_AB R158, R21, R160 ;  /* 0x000000a0159e723e */ /* 0x000fe200000000ff */
[-C--:B------:R-:W-:Y:S01]  /*6b00*/  FMUL.FTZ R109, R109, R9.reuse ;  /* 0x000000096d6d7220 */ /* 0x080fe20000410000 */
[-C--:B------:R-:W-:Y:S01]  /*6b10*/  FMUL.FTZ R112, R112, R9.reuse ;  /* 0x0000000970707220 */ /* 0x080fe20000410000 */
[-C--:B------:R-:W-:Y:S01]  /*6b20*/  FMUL.FTZ R113, R113, R9.reuse ;  /* 0x0000000971717220 */ /* 0x080fe20000410000 */
[-C--:B------:R-:W-:Y:S01]  /*6b30*/  FMUL.FTZ R116, R116, R9.reuse ;  /* 0x0000000974747220 */ /* 0x080fe20000410000 */
[----:B------:R-:W-:Y:S01]  /*6b40*/  MUFU.EX2 R14, R14 ;  /* 0x0000000e000e7308 */ /* 0x000fe20000000800 */
[----:B0-----:R-:W-:Y:S01]  /*6b50*/  FADD.FTZ R176, R162, R161 ;  /* 0x000000a1a2b07221 */ /* 0x001fe20000010000 */
[----:B------:R-:W-:Y:S01]  /*6b60*/  F2FP.F16.F32.PACK_AB R161, R171, R162 ;  /* 0x000000a2aba1723e */ /* 0x000fe200000000ff */
[-C--:B------:R-:W-:Y:S01]  /*6b70*/  FMUL.FTZ R117, R117, R9.reuse ;  /* 0x0000000975757220 */ /* 0x080fe20000410000 */
[-C--:B------:R-:W-:Y:S01]  /*6b80*/  FMUL.FTZ R120, R120, R9.reuse ;  /* 0x0000000978787220 */ /* 0x080fe20000410000 */
[----:B------:R-:W-:Y:S01]  /*6b90*/  FADD.FTZ R176, R171, R176 ;  /* 0x000000b0abb07221 */ /* 0x000fe20000010000 */
[-C--:B------:R-:W-:Y:S01]  /*6ba0*/  FMUL.FTZ R121, R121, R9.reuse ;  /* 0x0000000979797220 */ /* 0x080fe20000410000 */
[-C--:B------:R-:W-:Y:S01]  /*6bb0*/  FMUL.FTZ R124, R124, R9.reuse ;  /* 0x000000097c7c7220 */ /* 0x080fe20000410000 */
[----:B------:R-:W-:Y:S01]  /*6bc0*/  MUFU.EX2 R3, R3 ;  /* 0x0000000300037308 */ /* 0x000fe20000000800 */
[C---:B--2---:R-:W-:Y:S01]  /*6bd0*/  FADD.FTZ R159, R177.reuse, R168 ;  /* 0x000000a8b19f7221 */ /* 0x044fe20000010000 */
[----:B------:R-:W-:Y:S01]  /*6be0*/  F2FP.F16.F32.PACK_AB R160, R177, R20 ;  /* 0x00000014b1a0723e */ /* 0x000fe200000000ff */
[-C--:B------:R-:W-:Y:S01]  /*6bf0*/  FMUL.FTZ R125, R125, R9.reuse ;  /* 0x000000097d7d7220 */ /* 0x080fe20000410000 */
[-C--:B------:R-:W-:Y:S01]  /*6c00*/  FMUL.FTZ R128, R128, R9.reuse ;  /* 0x0000000980807220 */ /* 0x080fe20000410000 */
[-C--:B------:R-:W-:Y:S01]  /*6c10*/  FMUL.FTZ R129, R129, R9.reuse ;  /* 0x0000000981817220 */ /* 0x080fe20000410000 */
[-C--:B------:R-:W-:Y:S01]  /*6c20*/  FMUL.FTZ R132, R132, R9.reuse ;  /* 0x0000000984847220 */ /* 0x080fe20000410000 */
[-C--:B------:R-:W-:Y:S01]  /*6c30*/  FMUL.FTZ R133, R133, R9.reuse ;  /* 0x0000000985857220 */ /* 0x080fe20000410000 */
[----:B------:R-:W-:Y:S01]  /*6c40*/  MUFU.EX2 R4, R4 ;  /* 0x0000000400047308 */ /* 0x000fe20000000800 */
[-C--:B------:R-:W-:Y:S01]  /*6c50*/  FMUL.FTZ R136, R136, R9.reuse ;  /* 0x0000000988887220 */ /* 0x080fe20000410000 */
[----:B------:R0:W-:Y:S01]  /*6c60*/  STSM.16.M88.4 [R19+0x26800], R152 ;  /* 0x0268009813007844 */ /* 0x0001e20000000200 */
[-C--:B------:R-:W-:Y:S01]  /*6c70*/  FMUL.FTZ R137, R137, R9.reuse ;  /* 0x0000000989897220 */ /* 0x080fe20000410000 */
[-C--:B------:R-:W-:Y:S01]  /*6c80*/  FMUL.FTZ R140, R140, R9.reuse ;  /* 0x000000098c8c7220 */ /* 0x080fe20000410000 */
[-C--:B------:R-:W-:Y:S01]  /*6c90*/  FMUL.FTZ R141, R141, R9.reuse ;  /* 0x000000098d8d7220 */ /* 0x080fe20000410000 */
[-C--:B------:R-:W-:Y:S01]  /*6ca0*/  FMUL.FTZ R144, R144, R9.reuse ;  /* 0x0000000990907220 */ /* 0x080fe20000410000 */
[-C--:B------:R-:W-:Y:S01]  /*6cb0*/  FMUL.FTZ R145, R145, R9.reuse ;  /* 0x0000000991917220 */ /* 0x080fe20000410000 */
[----:B------:R-:W1:Y:S01]  /*6cc0*/  MUFU.EX2 R15, R15 ;  /* 0x0000000f000f7308 */ /* 0x000e620000000800 */
[-C--:B------:R-:W-:Y:S01]  /*6cd0*/  FMUL.FTZ R148, R148, R9.reuse ;  /* 0x0000000994947220 */ /* 0x080fe20000410000 */
[----:B------:R-:W-:Y:S01]  /*6ce0*/  FMUL.FTZ R149, R149, R9 ;  /* 0x0000000995957220 */ /* 0x000fe20000410000 */
        /* <DEDUP_REMOVED lines=14> */
[----:B-1----:R-:W-:Y:S01]  /*6dd0*/  F2FP.F16.F32.PACK_AB R162, R15, R14 ;  /* 0x0000000e0fa2723e */ /* 0x002fe200000000ff */
        /* <DEDUP_REMOVED lines=16> */
[----:B------:R-:W-:Y:S01]  /*6ee0*/  FADD.FTZ R159, R3, R176 ;  /* 0x000000b0039f7221 */ /* 0x000fe20000010000 */
[-C--:B------:R-:W-:Y:S01]  /*6ef0*/  FMUL.FTZ R75, R75, R8.reuse ;  /* 0x000000084b4b7220 */ /* 0x080fe20000410000 */
[----:B------:R-:W-:Y:S01]  /*6f00*/  FMUL.FTZ R78, R78, R8 ;  /* 0x000000084e4e7220 */ /* 0x000fe20000410000 */
[----:B------:R-:W-:Y:S01]  /*6f10*/  FADD.FTZ R164, R15, R164 ;  /* 0x000000a40fa47221 */ /* 0x000fe20000010000 */
[----:B------:R-:W-:Y:S01]  /*6f20*/  FADD.FTZ R168, R4, R159 ;  /* 0x0000009f04a87221 */ /* 0x000fe20000010000 */
[----:B------:R-:W-:Y:S01]  /*6f30*/  F2FP.F16.F32.PACK_AB R159, R169, R166 ;  /* 0x000000a6a99f723e */ /* 0x000fe200000000ff */
[----:B------:R-:W1:Y:S01]  /*6f40*/  MUFU.EX2 R167, R173 ;  /* 0x000000ad00a77308 */ /* 0x000e620000000800 */
[----:B--2---:R-:W-:Y:S01]  /*6f50*/  FADD.FTZ R21, R13, R164 ;  /* 0x000000a40d157221 */ /* 0x004fe20000010000 */
[----:B------:R-:W-:Y:S01]  /*6f60*/  FADD.FTZ R163, R165, R168 ;  /* 0x000000a8a5a37221 */ /* 0x000fe20000010000 */
[C---:B---3--:R-:W-:Y:S01]  /*6f70*/  F2FP.F16.F32.PACK_AB R165, R172.reuse, R165 ;  /* 0x000000a5aca5723e */ /* 0x048fe200000000ff */
[----:B------:R0:W-:Y:S01]  /*6f80*/  STSM.16.M88.4 [R22], R156 ;  /* 0x0000009c16007844 */ /* 0x0001e20000000200 */
[-C--:B------:R-:W-:Y:S01]  /*6f90*/  FMUL.FTZ R79, R79, R8.reuse ;  /* 0x000000084f4f7220 */ /* 0x080fe20000410000 */
[----:B------:R-:W-:Y:S01]  /*6fa0*/  FADD.FTZ R14, R172, R163 ;  /* 0x000000a3ac0e7221 */ /* 0x000fe20000010000 */
[----:B------:R-:W-:Y:S01]  /*6fb0*/  F2FP.F16.F32.PACK_AB R163, R4, R3 ;  /* 0x0000000304a3723e */ /* 0x000fe200000000ff */
[----:B------:R-:W2:Y:S01]  /*6fc0*/  MUFU.EX2 R10, R10 ;  /* 0x0000000a000a7308 */ /* 0x000ea20000000800 */
[C---:B----4-:R-:W-:Y:S01]  /*6fd0*/  F2FP.F16.F32.PACK_AB R164, R12.reuse, R13 ;  /* 0x0000000d0ca4723e */ /* 0x050fe200000000ff */
[----:B------:R-:W-:Y:S01]  /*6fe0*/  FADD.FTZ R21, R12, R21 ;  /* 0x000000150c157221 */ /* 0x000fe20000010000 */
[-C--:B------:R-:W-:Y:S01]  /*6ff0*/  FMUL.FTZ R82, R82, R8.reuse ;  /* 0x0000000852527220 */ /* 0x080fe20000410000 */
[----:B------:R0:W-:Y:S01]  /*7000*/  STSM.16.M88.4 [R184], R160 ;  /* 0x000000a0b8007844 */ /* 0x0001e20000000200 */
        /* <DEDUP_REMOVED lines=18> */
[-C--:B------:R-:W-:Y:S01]  /*7130*/  FMUL.FTZ R111, R111, R8.reuse ;  /* 0x000000086f6f7220 */ /* 0x080fe20000410000 */
[----:B------:R-:W-:Y:S01]  /*7140*/  FMUL.FTZ R114, R114, R8 ;  /* 0x0000000872727220 */ /* 0x000fe20000410000 */
[C---:B---3--:R-:W-:Y:S01]  /*7150*/  F2FP.F16.F32.PACK_AB R166, R11.reuse, R10 ;  /* 0x0000000a0ba6723e */ /* 0x048fe200000000ff */
[----:B------:R-:W-:Y:S01]  /*7160*/  FADD.FTZ R3, R11, R4 ;  /* 0x000000040b037221 */ /* 0x000fe20000010000 */
[-C--:B------:R-:W-:Y:S01]  /*7170*/  FMUL.FTZ R115, R115, R8.reuse ;  /* 0x0000000873737220 */ /* 0x080fe20000410000 */
[-C--:B------:R-:W-:Y:S01]  /*7180*/  FMUL.FTZ R118, R118, R8.reuse ;  /* 0x0000000876767220 */ /* 0x080fe20000410000 */
[-C--:B------:R-:W-:Y:S01]  /*7190*/  FMUL.FTZ R119, R119, R8.reuse ;  /* 0x0000000877777220 */ /* 0x080fe20000410000 */
[-C--:B------:R-:W-:Y:S01]  /*71a0*/  FMUL.FTZ R122, R122, R8.reuse ;  /* 0x000000087a7a7220 */ /* 0x080fe20000410000 */
[-C--:B------:R-:W-:Y:S01]  /*71b0*/  FMUL.FTZ R123, R123, R8.reuse ;  /* 0x000000087b7b7220 */ /* 0x080fe20000410000 */
[-C--:B------:R-:W-:Y:S01]  /*71c0*/  FMUL.FTZ R126, R126, R8.reuse ;  /* 0x000000087e7e7220 */ /* 0x080fe20000410000 */
[C---:B-1----:R-:W-:Y:S01]  /*71d0*/  F2FP.F16.F32.PACK_AB R167, R174.reuse, R167 ;  /* 0x000000a7aea7723e */ /* 0x042fe200000000ff */
        /* <DEDUP_REMOVED lines=17> */
.L_x_4181:
[----:B------:R1:W2:Y:S01]  /*72f0*/  SYNCS.PHASECHK.TRANS64.TRYWAIT P3, [UR26+0x28c50], R7 ;  /* 0x028c5007ff0075a7 */ /* 0x0002a2000806015a */
[----:B------:R-:W-:Y:S05]  /*7300*/  @!P0 BRA `(.L_x_4182) ;  /* 0x0000000000048947 */ /* 0x000fea0003800000 */
[----:B------:R-:W-:Y:S01]  /*7310*/  BPT.TRAP 0x1 ;  /* 0x000000040000795c */ /* 0x000fe20000300000 */
.L_x_4182:
[----:B--2---:R-:W-:Y:S05]  /*7320*/  @P3 BRA `(.L_x_4183) ;  /* 0x0000000000083947 */ /* 0x004fea0003800000 */
[----:B------:R-:W2:Y:S02]  /*7330*/  SYNCS.PHASECHK.TRANS64.TRYWAIT P3, [UR26+0x28c50], R7 ;  /* 0x028c5007ff0075a7 */ /* 0x000ea4000806015a */
[----:B--2---:R-:W-:Y:S05]  /*7340*/  @!P3 BRA `(.L_x_4184) ;  /* 0x000000a800f4b947 */ /* 0x004fea0003800000 */
.L_x_4183:
[----:B------:R-:W-:Y:S01]  /*7350*/  ULEA UR11, UR36, UR48, 0xc ;  /* 0x00000030240b7291 */ /* 0x000fe2000f8e603f */
[----:B------:R-:W-:Y:S01]  /*7360*/  WARPGROUP.ARRIVE ;  /* 0x00000000000079c5 */ /* 0x000fe20000000000 */
[----:B------:R-:W-:Y:S01]  /*7370*/  UMOV UR7, 0x40000040 ;  /* 0x4000004000077882 */ /* 0x000fe20000000000 */
[----:B------:R-:W-:Y:S01]  /*7380*/  UISETP.GT.AND UP1, UPT, UR21, UR20, UPT ;  /* 0x000000141500728c */ /* 0x000fe2000bf24270 */
[----:B--2---:R-:W-:Y:S01]  /*7390*/  @!P1 VIADD R178, R178, 0x28c60 ;  /* 0x00028c60b2b29836 */ /* 0x004fe20000000000 */
[----:B------:R-:W-:Y:S01]  /*73a0*/  UIADD3 UR21, UR21, -0x1, URZ ;  /* 0xffffffff15157890 */ /* 0x000fe2000fffe03f */
[----:B------:R-:W-:Y:S01]  /*73b0*/  IMAD.MOV.U32 R8, RZ, RZ, R5 ;  /* 0x000000ffff087224 */ /* 0x000fe200078e0005 */
[----:B------:R-:W-:Y:S01]  /*73c0*/  UMOV UR6, UR11 ;  /* 0x0000000b00067c82 */ /* 0x000fe20008000000 */
[----:B------:R-:W-:Y:S01]  /*73d0*/  UMOV UR23, UR36 ;  /* 0x0000002400177c82 */ /* 0x000fe20008000000 */
[----:B------:R-:W-:Y:S01]  /*73e0*/  HGMMA.64x256x16.F32 R24, R152, gdesc[UR4].tnspB, R24, gsb0 ;  /* 0x43e0000498187df0 */ /* 0x000fe20008000818 */
[----:B------:R-:W-:Y:S01]  /*73f0*/  UIADD3 UR6, UR11, 0x80, URZ ;  /* 0x000000800b067890 */ /* 0x000fe2000fffe03f */
[----:B------:R-:W-:Y:S01]  /*7400*/  PLOP3.LUT P3, PT, PT, PT, UP1, 0x80, 0x0 ;  /* 0x000000000000781c */ /* 0x000fe20003f6f018 */
[----:B------:R-:W-:Y:S01]  /*7410*/  UMOV UR7, 0x40000040 ;  /* 0x4000004000077882 */ /* 0x000fe20000000000 */
[----:B------:R-:W-:Y:S01]  /*7420*/  @!P1 PRMT R178, RZ, 0x654, R178 ;  /* 0x00000654ffb29816 */ /* 0x000fe200000000b2 */
[----:B------:R-:W-:Y:S01]  /*7430*/  IMAD.MOV.U32 R9, RZ, RZ, R6 ;  /* 0x000000ffff097224 */ /* 0x000fe200078e0006 */
        /* <DEDUP_REMOVED lines=27> */
.L_x_4176:
[----:B------:R-:W-:-:S13]  /*75f0*/  ISETP.LE.AND P2, PT, RZ, UR21, PT ;  /* 0x00000015ff007c0c */ /* 0x000fda000bf43270 */
[----:B------:R-:W-:Y:S05]  /*7600*/  @!P2 BRA `(.L_x_4186) ;  /* 0x0000001c0030a947 */ /* 0x000fea0003800000 */
[----:B------:R-:W-:Y:S01]  /*7610*/  IMAD.MOV.U32 R8, RZ, RZ, R5 ;  /* 0x000000ffff087224 */ /* 0x000fe200078e0005 */
[----:B------:R-:W-:Y:S01]  /*7620*/  UMOV UR22, UR36 ;  /* 0x0000002400167c82 */ /* 0x000fe20008000000 */
[----:B------:R-:W-:Y:S01]  /*7630*/  IMAD.MOV.U32 R13, RZ, RZ, R6 ;  /* 0x000000ffff0d7224 */ /* 0x000fe200078e0006 */
[----:B------:R-:W-:Y:S01]  /*7640*/  ULDC UR23, c[0x0][0x9d8] ;  /* 0x0002760000177ab9 */ /* 0x000fe20000000800 */
[----:B------:R-:W-:-:S05]  /*7650*/  ULDC UR20, c[0x0][0x988] ;  /* 0x0002620000147ab9 */ /* 0x000fca0000000800 */
.L_x_4195:
[----:B------:R-:W-:-:S04]  /*7660*/  UIADD3 UR36, UR22, 0x1, URZ ;  /* 0x0000000116247890 */ /* 0x000fc8000fffe03f */
[----:B------:R-:W-:-:S04]  /*7670*/  UISETP.NE.AND UP0, UPT, UR36, 0x2, UPT ;  /* 0x000000022400788c */ /* 0x000fc8000bf05270 */
[----:B------:R-:W-:Y:S02]  /*7680*/  USEL UR6, URZ, 0x1, UP0 ;  /* 0x000000013f067887 */ /* 0x000fe40008000000 */
[----:B------:R-:W-:Y:S02]  /*7690*/  USEL UR36, UR36, URZ, UP0 ;  /* 0x0000003f24247287 */ /* 0x000fe40008000000 */
[----:B------:R-:W-:Y:S01]  /*76a0*/  ULOP3.LUT UR37, UR37, UR6, URZ, 0x3c, !UPT ;  /* 0x0000000625257292 */ /* 0x000fe2000f8e3c3f */
[----:B---3--:R-:W-:Y:S11]  /*76b0*/  @!P0 BRA `(.L_x_4187) ;  /* 0x0000000000048947 */ /* 0x008ff60003800000 */
[----:B------:R-:W-:Y:S01]  /*76c0*/  BPT.TRAP 0x1 ;  /* 0x000000040000795c */ /* 0x000fe20000300000 */
.L_x_4187:
[----:B------:R-:W-:Y:S01]  /*76d0*/  ULEA UR24, UR36, UR43, 0x3 ;  /* 0x0000002b24187291 */ /* 0x000fe2000f8e183f */
[----:B-1----:R-:W-:-:S05]  /*76e0*/  IMAD.U32 R7, RZ, RZ, UR37 ;  /* 0x00000025ff077e24 */ /* 0x002fca000f8e00ff */
[----:B------:R-:W-:-:S04]  /*76f0*/  SHF.L.U32 R7, R7, 0x1f, RZ ;  /* 0x0000001f07077819 */ /* 0x000fc800000006ff */
[----:B------:R1:W3:Y:S01]  /*7700*/  SYNCS.PHASECHK.TRANS64.TRYWAIT P2, [UR24+0x28c30], R7 ;  /* 0x028c3007ff0075a7 */ /* 0x0002e20008040158 */
[----:B------:R-:W-:Y:S05]  /*7710*/  @!P0 BRA `(.L_x_4188) ;  /* 0x0000000000048947 */ /* 0x000fea0003800000 */
[----:B------:R-:W-:Y:S01]  /*7720*/  BPT.TRAP 0x1 ;  /* 0x000000040000795c */ /* 0x000fe20000300000 */
.L_x_4188:
[----:B---3--:R-:W-:Y:S05]  /*7730*/  @P2 BRA `(.L_x_4189) ;  /* 0x0000000000082947 */ /* 0x008fea0003800000 */
[----:B------:R-:W3:Y:S02]  /*7740*/  SYNCS.PHASECHK.TRANS64.TRYWAIT P2, [UR24+0x28c30], R7 ;  /* 0x028c3007ff0075a7 */ /* 0x000ee40008040158 */
[----:B---3--:R-:W-:Y:S05]  /*7750*/  @!P2 BRA `(.L_x_4190) ;  /* 0x000000a80004a947 */ /* 0x008fea0003800000 */
.L_x_4189:
[----:B------:R-:W-:Y:S01]  /*7760*/  R2UR UR18, R0 ;  /* 0x00000000001272ca */ /* 0x000fe200000e0000 */
[----:B0-2---:R-:W-:Y:S01]  /*7770*/  WARPGROUP.ARRIVE ;  /* 0x00000000000079c5 */ /* 0x005fe20000000000 */
        /* <DEDUP_REMOVED lines=71> */
[----:B--2---:R-:W-:Y:S01]  /*7bf0*/  FMNMX.FTZ R6, R164, R155, !PT ;  /* 0x0000009ba4067209 */ /* 0x004fe20007810000 */
[----:B------:R-:W-:Y:S01]  /*7c00*/  FMUL.FTZ R155, R163, UR23 ;  /* 0x00000017a39b7c20 */ /* 0x000fe20008410000 */
[----:B------:R-:W-:Y:S01]  /*7c10*/  FMUL.FTZ R163, R171, UR23 ;  /* 0x00000017aba37c20 */ /* 0x000fe20008410000 */
[----:B------:R-:W-:-:S04]  /*7c20*/  FMUL.FTZ R171, R179, UR23 ;  /* 0x00000017b3ab7c20 */ /* 0x000fc80008410000 */
[----:B------:R-:W2:Y:S01]  /*7c30*/  MUFU.TANH R169, R169 ;  /* 0x000000a900a97308 */ /* 0x000ea20000002400 */
[----:B---3--:R-:W-:-:S07]  /*7c40*/  FMNMX.FTZ R161, R165, R6, !PT ;  /* 0x00000006a5a17209 */ /* 0x008fce0007810000 */
[----:B------:R-:W3:Y:S01]  /*7c50*/  MUFU.TANH R172, R172 ;  /* 0x000000ac00ac7308 */ /* 0x000ee20000002400 */
[----:B0-----:R-:W-:-:S07]  /*7c60*/  FMNMX.FTZ R6, R168, R161, !PT ;  /* 0x000000a1a8067209 */ /* 0x001fce0007810000 */
[----:B------:R-:W0:Y:S01]  /*7c70*/  MUFU.TANH R9, R9 ;  /* 0x0000000900097308 */ /* 0x000e220000002400 */
[----:B--2---:R-:W-:-:S07]  /*7c80*/  FMNMX.FTZ R161, R169, R6, !PT ;  /* 0x00000006a9a17209 */ /* 0x004fce0007810000 */
[----:B------:R-:W2:Y:S01]  /*7c90*/  MUFU.TANH R10, R10 ;  /* 0x0000000a000a7308 */ /* 0x000ea20000002400 */
[----:B---3--:R-:W-:Y:S01]  /*7ca0*/  FMNMX.FTZ R6, R172, R161, !PT ;  /* 0x000000a1ac067209 */ /* 0x008fe20007810000 */
[----:B------:R-:W-:Y:S01]  /*7cb0*/  FMUL.FTZ R161, R167, UR23 ;  /* 0x00000017a7a17c20 */ /* 0x000fe20008410000 */
[----:B------:R-:W-:-:S03]  /*7cc0*/  FMUL.FTZ R167, R178, UR23 ;  /* 0x00000017b2a77c20 */ /* 0x000fc60008410000 */
[----:B------:R-:W3:Y:S02]  /*7cd0*/  SHFL.BFLY PT, R173, R6, 0x2, 0x1f ;  /* 0x0c401f0006ad7f89 */ /* 0x000ee400000e0000 */
[----:B------:R-:W4:Y:S08]  /*7ce0*/  MUFU.TANH R11, R11 ;  /* 0x0000000b000b7308 */ /* 0x000f300000002400 */
[----:B------:R-:W5:Y:S08]  /*7cf0*/  MUFU.TANH R12, R12 ;  /* 0x0000000c000c7308 */ /* 0x000f700000002400 */
[----:B------:R-:W1:Y:S01]  /*7d00*/  MUFU.TANH R154, R154 ;  /* 0x0000009a009a7308 */ /* 0x000e620000002400 */
[----:B---3--:R-:W-:-:S02]  /*7d10*/  FMNMX.FTZ R177, R6, R173, !PT ;  /* 0x000000ad06b17209 */ /* 0x008fc40007810000 */
[----:B0-----:R-:W-:-:S05]  /*7d20*/  FMNMX.FTZ R173, R9, R8, !PT ;  /* 0x0000000809ad7209 */ /* 0x001fca0007810000 */
[----:B------:R-:W0:Y:S01]  /*7d30*/  MUFU.TANH R155, R155 ;  /* 0x0000009b009b7308 */ /* 0x000e220000002400 */
[----:B------:R-:W3:Y:S01]  /*7d40*/  SHFL.BFLY PT, R180, R177, 0x1, 0x1f ;  /* 0x0c201f00b1b47f89 */ /* 0x000ee200000e0000 */
[----:B--2---:R-:W-:Y:S01]  /*7d50*/  FMNMX.FTZ R6, R10, R173, !PT ;  /* 0x000000ad0a067209 */ /* 0x004fe20007810000 */
[----:B------:R-:W-:-:S03]  /*7d60*/  FMUL.FTZ R173, R182, UR23 ;  /* 0x00000017b6ad7c20 */ /* 0x000fc60008410000 */
[----:B----4-:R-:W-:Y:S02]  /*7d70*/  FMNMX.FTZ R175, R11, R6, !PT ;  /* 0x000000060baf7209 */ /* 0x010fe40007810000 */
[----:B------:R-:W2:Y:S02]  /*7d80*/  MUFU.TANH R160, R160 ;  /* 0x000000a000a07308 */ /* 0x000ea40000002400 */
[----:B-----5:R-:W-:-:S04]  /*7d90*/  FMNMX.FTZ R175, R12, R175, !PT ;  /* 0x000000af0caf7209 */ /* 0x020fc80007810000 */
[----:B-1----:R-:W-:Y:S02]  /*7da0*/  FMNMX.FTZ R176, R154, R175, !PT ;  /* 0x000000af9ab07209 */ /* 0x002fe40007810000 */
[----:B------:R-:W1:Y:S02]  /*7db0*/  MUFU.TANH R161, R161 ;  /* 0x000000a100a17308 */ /* 0x000e640000002400 */
[----:B0-----:R-:W-:-:S06]  /*7dc0*/  FMNMX.FTZ R175, R155, R176, !PT ;  /* 0x000000b09baf7209 */ /* 0x001fcc0007810000 */
[----:B------:R-:W0:Y:S01]  /*7dd0*/  MUFU.TANH R162, R162 ;  /* 0x000000a200a27308 */ /* 0x000e220000002400 */
[----:B--2---:R-:W-:Y:S02]  /*7de0*/  FMNMX.FTZ R176, R160, R175, !PT ;  /* 0x000000afa0b07209 */ /* 0x004fe40007810000 */
[----:B---3--:R-:W-:-:S05]  /*7df0*/  FMNMX.FTZ R6, R177, R180, !PT ;  /* 0x000000b4b1067209 */ /* 0x008fca0007810000 */
[----:B------:R-:W2:Y:S01]  /*7e00*/  MUFU.TANH R163, R163 ;  /* 0x000000a300a37308 */ /* 0x000ea20000002400 */
[C---:B------:R-:W-:Y:S01]  /*7e10*/  FADD.FTZ R13, -R6.reuse, R13 ;  /* 0x0000000d060d7221 */ /* 0x040fe20000010100 */
[----:B------:R-:W-:-:S03]  /*7e20*/  FMUL.FTZ R175, R6, UR10 ;  /* 0x0000000a06af7c20 */ /* 0x000fc60008410000 */
[----:B------:R-:W-:Y:S01]  /*7e30*/  FMUL.FTZ R179, R13, UR10 ;  /* 0x0000000a0db37c20 */ /* 0x000fe20008410000 */
[----:B-1----:R-:W-:Y:S01]  /*7e40*/  FMNMX.FTZ R13, R161, R176, !PT ;  /* 0x000000b0a10d7209 */ /* 0x002fe20007810000 */
[--C-:B------:R-:W-:Y:S01]  /*7e50*/  FFMA.FTZ R15, R15, UR10, -R175.reuse ;  /* 0x0000000a0f0f7c23 */ /* 0x100fe200080108af */
[----:B------:R-:W1:Y:S01]  /*7e60*/  MUFU.TANH R166, R166 ;  /* 0x000000a600a67308 */ /* 0x000e620000002400 */
[--C-:B------:R-:W-:Y:S01]  /*7e70*/  FFMA.FTZ R20, R20, UR10, -R175.reuse ;  /* 0x0000000a14147c23 */ /* 0x100fe200080108af */
[----:B0-----:R-:W-:Y:S01]  /*7e80*/  FMNMX.FTZ R178, R162, R13, !PT ;  /* 0x0000000da2b27209 */ /* 0x001fe20007810000 */
[--C-:B------:R-:W-:Y:S01]  /*7e90*/  FFMA.FTZ R13, R14, UR10, -R175.reuse ;  /* 0x0000000a0e0d7c23 */ /* 0x100fe200080108af */
[--C-:B------:R-:W-:Y:S01]  /*7ea0*/  FFMA.FTZ R14, R5, UR10, -R175.reuse ;  /* 0x0000000a050e7c23 */ /* 0x100fe200080108af */
[--C-:B------:R-:W-:Y:S01]  /*7eb0*/  FFMA.FTZ R21, R21, UR10, -R175.reuse ;  /* 0x0000000a15157c23 */ /* 0x100fe200080108af */
[--C-:B------:R-:W-:Y:S01]  /*7ec0*/  FFMA.FTZ R153, R153, UR10, -R175.reuse ;  /* 0x0000000a99997c23 */ /* 0x100fe200080108af */
[--C-:B------:R-:W-:Y:S01]  /*7ed0*/  FFMA.FTZ R180, R156, UR10, -R175.reuse ;  /* 0x0000000a9cb47c23 */ /* 0x100fe200080108af */
[----:B------:R-:W0:Y:S01]  /*7ee0*/  MUFU.TANH R170, R170 ;  /* 0x000000aa00aa7308 */ /* 0x000e220000002400 */
[----:B--2---:R-:W-:Y:S01]  /*7ef0*/  FMNMX.FTZ R177, R163, R178, !PT ;  /* 0x000000b2a3b17209 */ /* 0x004fe20007810000 */
[--C-:B------:R-:W-:Y:S01]  /*7f00*/  FFMA.FTZ R157, R157, UR10, -R175.reuse ;  /* 0x0000000a9d9d7c23 */ /* 0x100fe200080108af */
[--C-:B------:R-:W-:Y:S01]  /*7f10*/  FFMA.FTZ R159, R159, UR10, -R175.reuse ;  /* 0x0000000a9f9f7c23 */ /* 0x100fe200080108af */
[--C-:B------:R-:W-:Y:S01]  /*7f20*/  FFMA.FTZ R164, R164, UR10, -R175.reuse ;  /* 0x0000000aa4a47c23 */ /* 0x100fe200080108af */
[--C-:B------:R-:W-:Y:S01]  /*7f30*/  FFMA.FTZ R165, R165, UR10, -R175.reuse ;  /* 0x0000000aa5a57c23 */ /* 0x100fe200080108af */
[----:B------:R-:W-:-:S02]  /*7f40*/  FFMA.FTZ R168, R168, UR10, -R175 ;  /* 0x0000000aa8a87c23 */ /* 0x000fc400080108af */
[----:B------:R-:W2:Y:S01]  /*7f50*/  MUFU.TANH R167, R167 ;  /* 0x000000a700a77308 */ /* 0x000ea20000002400 */
[----:B-1----:R-:W-:-:S07]  /*7f60*/  FMNMX.FTZ R177, R166, R177, !PT ;  /* 0x000000b1a6b17209 */ /* 0x002fce0007810000 */
[----:B------:R-:W1:Y:S01]  /*7f70*/  MUFU.TANH R171, R171 ;  /* 0x000000ab00ab7308 */ /* 0x000e620000002400 */
[----:B0-----:R-:W-:Y:S01]  /*7f80*/  FMNMX.FTZ R178, R170, R177, !PT ;  /* 0x000000b1aab27209 */ /* 0x001fe20007810000 */
[----:B------:R-:W-:-:S06]  /*7f90*/  FFMA.FTZ R177, R169, UR10, -R175 ;  /* 0x0000000aa9b17c23 */ /* 0x000fcc00080108af */
        /* <DEDUP_REMOVED lines=10> */
[----:B------:R-:W-:Y:S01]  /*8040*/  MUFU.EX2 R14, R14 ;  /* 0x0000000e000e7308 */ /* 0x000fe20000000800 */
        /* <DEDUP_REMOVED lines=8> */
[----:B0-----:R-:W-:Y:S01]  /*80d0*/  FFMA.FTZ R3, R176, R3, R13 ;  /* 0x00000003b0037223 */ /* 0x001fe2000001000d */
        /* <DEDUP_REMOVED lines=12> */
[----:B--2---:R-:W-:Y:S01]  /*81a0*/  FMNMX.FTZ R152, R5, R182, !PT ;  /* 0x000000b605987209 */ /* 0x004fe20007810000 */
        /* <DEDUP_REMOVED lines=27> */
[----:B-1----:R-:W-:Y:S01]  /*8360*/  F2FP.F16.F32.PACK_AB R156, R178, R21 ;  /* 0x00000015b29c723e */ /* 0x002fe200000000ff */
[-C--:B------:R-:W-:Y:S01]  /*8370*/  FMUL.FTZ R100, R100, R176.reuse ;  /* 0x000000b064647220 */ /* 0x080fe20000410000 */
[----:B0-----:R-:W-:Y:S01]  /*8380*/  FMNMX.FTZ R5, R152, R5, !PT ;  /* 0x0000000598057209 */ /* 0x001fe20007810000 */
[-C--:B------:R-:W-:Y:S01]  /*8390*/  FMUL.FTZ R101, R101, R176.reuse ;  /* 0x000000b065657220 */ /* 0x080fe20000410000 */
[-C--:B------:R-:W-:Y:S01]  /*83a0*/  FMUL.FTZ R104, R104, R176.reuse ;  /* 0x000000b068687220 */ /* 0x080fe20000410000 */
[-C--:B------:R-:W-:Y:S01]  /*83b0*/  FMUL.FTZ R105, R105, R176.reuse ;  /* 0x000000b069697220 */ /* 0x080fe20000410000 */
[-C--:B------:R-:W-:Y:S01]  /*83c0*/  FMUL.FTZ R108, R108, R176.reuse ;  /* 0x000000b06c6c7220 */ /* 0x080fe20000410000 */
[C---:B------:R-:W-:Y:S01]  /*83d0*/  FADD.FTZ R152, -R5.reuse, R8 ;  /* 0x0000000805987221 */ /* 0x040fe20000010100 */
[----:B------:R-:W-:Y:S01]  /*83e0*/  FMUL.FTZ R181, R5, UR10 ;  /* 0x0000000a05b57c20 */ /* 0x000fe20008410000 */
[----:B------:R0:W-:Y:S01]  /*83f0*/  MUFU.EX2 R8, R175 ;  /* 0x000000af00087308 */ /* 0x0001e20000000800 */
[----:B------:R-:W-:Y:S01]  /*8400*/  FMUL.FTZ R109, R109, R176 ;  /* 0x000000b06d6d7220 */ /* 0x000fe20000410000 */
[----:B------:R-:W-:Y:S01]  /*8410*/  FMUL.FTZ R152, R152, UR10 ;  /* 0x0000000a98987c20 */ /* 0x000fe20008410000 */
[----:B------:R-:W-:Y:S01]  /*8420*/  FFMA.FTZ R196, R170, UR10, -R181 ;  /* 0x0000000aaac47c23 */ /* 0x000fe200080108b5 */
[----:B------:R-:W-:-:S02]  /*8430*/  IMAD.U32 R170, RZ, RZ, UR24 ;  /* 0x00000018ffaa7e24 */ /* 0x000fc4000f8e00ff */
[--C-:B------:R-:W-:Y:S01]  /*8440*/  FFMA.FTZ R172, R9, UR10, -R181.reuse ;  /* 0x0000000a09ac7c23 */ /* 0x100fe200080108b5 */
[--C-:B------:R-:W-:Y:S01]  /*8450*/  FFMA.FTZ R9, R10, UR10, -R181.reuse ;  /* 0x0000000a0a097c23 */ /* 0x100fe200080108b5 */
[--C-:B------:R-:W-:Y:S01]  /*8460*/  FFMA.FTZ R10, R11, UR10, -R181.reuse ;  /* 0x0000000a0b0a7c23 */ /* 0x100fe200080108b5 */
[----:B------:R1:W-:Y:S01]  /*8470*/  MUFU.EX2 R169, R152 ;  /* 0x0000009800a97308 */ /* 0x0003e20000000800 */
[--C-:B0-----:R-:W-:Y:S01]  /*8480*/  FFMA.FTZ R175, R155, UR10, -R181.reuse ;  /* 0x0000000a9baf7c23 */ /* 0x101fe200080108b5 */
[----:B------:R-:W-:Y:S02]  /*8490*/  IMAD.MOV R155, RZ, RZ, -R18 ;  /* 0x000000ffff9b7224 */ /* 0x000fe400078e0a12 */
[--C-:B------:R-:W-:Y:S01]  /*84a0*/  FFMA.FTZ R11, R12, UR10, -R181.reuse ;  /* 0x0000000a0c0b7c23 */ /* 0x100fe200080108b5 */
[--C-:B------:R-:W-:Y:S01]  /*84b0*/  FFMA.FTZ R12, R154, UR10, -R181.reuse ;  /* 0x0000000a9a0c7c23 */ /* 0x100fe200080108b5 */
[--C-:B------:R-:W-:Y:S01]  /*84c0*/  FFMA.FTZ R179, R160, UR10, -R181.reuse ;  /* 0x0000000aa0b37c23 */ /* 0x100fe200080108b5 */
[----:B------:R-:W-:Y:S01]  /*84d0*/  FFMA.FTZ R192, R161, UR10, -R181 ;  /* 0x0000000aa1c07c23 */ /* 0x000fe200080108b5 */
[----:B------:R-:W-:Y:S01]  /*84e0*/  ISETP.NE.AND P2, PT, R2, R155, PT ;  /* 0x0000009b0200720c */ /* 0x000fe20003f45270 */
[----:B------:R-:W0:Y:S01]  /*84f0*/  MUFU.EX2 R172, R172 ;  /* 0x000000ac00ac7308 */ /* 0x000e220000000800 */
[----:B-1----:R-:W-:-:S02]  /*8500*/  @!P1 VIADD R152, R170, 0x28c40 ;  /* 0x00028c40aa989836 */ /* 0x002fc40000000000 */
[--C-:B------:R-:W-:Y:S01]  /*8510*/  FFMA.FTZ R161, R162, UR10, -R181.reuse ;  /* 0x0000000aa2a17c23 */ /* 0x100fe200080108b5 */
[----:B------:R-:W-:Y:S02]  /*8520*/  IMAD.U32 R155, RZ, RZ, UR22 ;  /* 0x00000016ff9b7e24 */ /* 0x000fe4000f8e00ff */
[--C-:B------:R-:W-:Y:S01]  /*8530*/  FFMA.FTZ R194, R163, UR10, -R181.reuse ;  /* 0x0000000aa3c27c23 */ /* 0x100fe200080108b5 */
[--C-:B------:R-:W-:Y:S01]  /*8540*/  FFMA.FTZ R163, R166, UR10, -R181.reuse ;  /* 0x0000000aa6a37c23 */ /* 0x100fe200080108b5 */
[----:B------:R-:W-:Y:S01]  /*8550*/  @!P1 PRMT R152, RZ, 0x654, R152 ;  /* 0x00000654ff989816 */ /* 0x000fe20000000098 */
[--C-:B------:R-:W-:Y:S01]  /*8560*/  FFMA.FTZ R167, R167, UR10, -R181.reuse ;  /* 0x0000000aa7a77c23 */ /* 0x100fe200080108b5 */
[----:B------:R-:W1:Y:S01]  /*8570*/  MUFU.EX2 R9, R9 ;  /* 0x0000000900097308 */ /* 0x000e620000000800 */
[--C-:B------:R-:W-:Y:S01]  /*8580*/  FFMA.FTZ R173, R173, UR10, -R181.reuse ;  /* 0x0000000aadad7c23 */ /* 0x100fe200080108b5 */
[----:B------:R3:W-:Y:S01]  /*8590*/  @!P1 SYNCS.ARRIVE.TRANS64.RED.A1T0 RZ, [R152+URZ], RZ ;  /* 0x000000ff98ff99a7 */ /* 0x0007e2000810043f */
[----:B------:R-:W-:Y:S01]  /*85a0*/  FFMA.FTZ R171, R171, UR10, -R181 ;  /* 0x0000000aabab7c23 */ /* 0x000fe200080108b5 */
[----:B------:R-:W-:-:S02]  /*85b0*/  @!P2 IMAD R154, R155, 0x40, R16 ;  /* 0x000000409b9aa824 */ /* 0x000fc400078e0210 */
[----:B------:R-:W-:Y:S01]  /*85c0*/  FFMA.FTZ R181, R174, UR10, -R181 ;  /* 0x0000000aaeb57c23 */ /* 0x000fe200080108b5 */
[----:B--2---:R-:W-:Y:S01]  /*85d0*/  F2FP.F16.F32.PACK_AB R158, R180, R153 ;  /* 0x00000099b49e723e */ /* 0x004fe200000000ff */
[----:B------:R-:W-:Y:S01]  /*85e0*/  FMUL.FTZ R112, R112, R176 ;  /* 0x000000b070707220 */ /* 0x000fe20000410000 */
[----:B------:R-:W2:Y:S01]  /*85f0*/  MUFU.EX2 R10, R10 ;  /* 0x0000000a000a7308 */ /* 0x000ea20000000800 */
[----:B0-----:R-:W-:Y:S01]  /*8600*/  FFMA.FTZ R4, R169, R4, R172 ;  /* 0x00000004a9047223 */ /* 0x001fe200000100ac */
[----:B---3--:R-:W-:Y:S01]  /*8610*/  FADD.FTZ R152, R14, R3 ;  /* 0x000000030e987221 */ /* 0x008fe20000010000 */
[----:B------:R-:W-:Y:S01]  /*8620*/  @!P2 LEA R154, R154, UR43, 0x2 ;  /* 0x0000002b9a9aac11 */ /* 0x000fe2000f8e10ff */
[-C--:B------:R-:W-:Y:S01]  /*8630*/  FMUL.FTZ R113, R113, R176.reuse ;  /* 0x000000b071717220 */ /* 0x080fe20000410000 */
[-C--:B------:R-:W-:Y:S01]  /*8640*/  FMUL.FTZ R116, R116, R176.reuse ;  /* 0x000000b074747220 */ /* 0x080fe20000410000 */
[----:B------:R-:W-:Y:S01]  /*8650*/  FADD.FTZ R3, R15, R152 ;  /* 0x000000980f037221 */ /* 0x000fe20000010000 */
[-C--:B------:R-:W-:Y:S01]  /*8660*/  FMUL.FTZ R117, R117, R176.reuse ;  /* 0x000000b075757220 */ /* 0x080fe20000410000 */
[----:B------:R-:W0:Y:S01]  /*8670*/  MUFU.EX2 R11, R11 ;  /* 0x0000000b000b7308 */ /* 0x000e220000000800 */
[----:B------:R-:W-:Y:S01]  /*8680*/  @!P2 STS [R154+0x28800], R176 ;  /* 0x028800b09a00a388 */ /* 0x000fe20000000800 */
[----:B------:R-:W-:Y:S01]  /*8690*/  FADD.FTZ R152, R20, R3 ;  /* 0x0000000314987221 */ /* 0x000fe20000010000 */
[----:B-1----:R-:W-:Y:S01]  /*86a0*/  FADD.FTZ R3, R9, R4 ;  /* 0x0000000409037221 */ /* 0x002fe20000010000 */
[-C--:B------:R-:W-:Y:S01]  /*86b0*/  FMUL.FTZ R120, R120, R176.reuse ;  /* 0x000000b078787220 */ /* 0x080fe20000410000 */
[----:B------:R1:W-:Y:S01]  /*86c0*/  @!P2 STS [R154+0x28820], R169 ;  /* 0x028820a99a00a388 */ /* 0x0003e20000000800 */
[----:B------:R-:W-:Y:S01]  /*86d0*/  FADD.FTZ R155, R21, R152 ;  /* 0x00000098159b7221 */ /* 0x000fe20000010000 */
[-C--:B------:R-:W-:Y:S01]  /*86e0*/  FMUL.FTZ R121, R121, R176.reuse ;  /* 0x000000b079797220 */ /* 0x080fe20000410000 */
[----:B------:R-:W3:Y:S01]  /*86f0*/  MUFU.EX2 R12, R12 ;  /* 0x0000000c000c7308 */ /* 0x000ee20000000800 */
[----:B--2---:R-:W-:Y:S01]  /*8700*/  FADD.FTZ R4, R10, R3 ;  /* 0x000000030a047221 */ /* 0x004fe20000010000 */
[----:B------:R-:W-:Y:S01]  /*8710*/  FADD.FTZ R152, R178, R155 ;  /* 0x0000009bb2987221 */ /* 0x000fe20000010000 */
[-C--:B------:R-:W-:Y:S01]  /*8720*/  FMUL.FTZ R124, R124, R176.reuse ;  /* 0x000000b07c7c7220 */ /* 0x080fe20000410000 */
[-C--:B------:R-:W-:Y:S01]  /*8730*/  FMUL.FTZ R125, R125, R176.reuse ;  /* 0x000000b07d7d7220 */ /* 0x080fe20000410000 */
[----:B------:R-:W-:Y:S01]  /*8740*/  FMUL.FTZ R128, R128, R176 ;  /* 0x000000b080807220 */ /* 0x000fe20000410000 */
[----:B------:R-:W-:Y:S01]  /*8750*/  FADD.FTZ R155, R153, R152 ;  /* 0x00000098999b7221 */ /* 0x000fe20000010000 */
[----:B-1----:R-:W-:Y:S01]  /*8760*/  F2FP.F16.F32.PACK_AB R154, R20, R15 ;  /* 0x0000000f149a723e */ /* 0x002fe200000000ff */
[----:B------:R-:W1:Y:S01]  /*8770*/  MUFU.EX2 R157, R157 ;  /* 0x0000009d009d7308 */ /* 0x000e620000000800 */
[----:B0-----:R-:W-:Y:S01]  /*8780*/  FADD.FTZ R3, R11, R4 ;  /* 0x000000040b037221 */ /* 0x001fe20000010000 */
[----:B------:R-:W-:Y:S01]  /*8790*/  FADD.FTZ R152, R180, R155 ;  /* 0x0000009bb4987221 */ /* 0x000fe20000010000 */
[----:B------:R-:W-:Y:S01]  /*87a0*/  F2FP.F16.F32.PACK_AB R153, R9, R172 ;  /* 0x000000ac0999723e */ /* 0x000fe200000000ff */
        /* <DEDUP_REMOVED lines=14> */
[----:B------:R-:W-:Y:S01]  /*8890*/  FMUL.FTZ R149, R149, R176 ;  /* 0x000000b095957220 */ /* 0x000fe20000410000 */
        /* <DEDUP_REMOVED lines=30> */
[----:B0-----:R-:W-:Y:S01]  /*8a80*/  FADD.FTZ R155, R159, R152 ;  /* 0x000000989f9b7221 */ /* 0x001fe20000010000 */
[----:B------:R-:W-:Y:S01]  /*8a90*/  F2FP.F16.F32.PACK_AB R152, R14, R13 ;  /* 0x0000000d0e98723e */ /* 0x000fe200000000ff */
        /* <DEDUP_REMOVED lines=14> */
[C---:B-1----:R-:W-:Y:S01]  /*8b80*/  FADD.FTZ R14, R164.reuse, R155 ;  /* 0x0000009ba40e7221 */ /* 0x042fe20000010000 */
[----:B------:R-:W-:Y:S01]  /*8b90*/  F2FP.F16.F32.PACK_AB R162, R164, R159 ;  /* 0x0000009fa4a2723e */ /* 0x000fe200000000ff */
[----:B------:R-:W-:Y:S01]  /*8ba0*/  FMUL.FTZ R90, R90, R169 ;  /* 0x000000a95a5a7220 */ /* 0x000fe20000410000 */
[----:B------:R-:W-:Y:S01]  /*8bb0*/  F2FP.F16.F32.PACK_AB R155, R11, R10 ;  /* 0x0000000a0b9b723e */ /* 0x000fe200000000ff */
[----:B------:R-:W-:Y:S01]  /*8bc0*/  BAR.SYNC.DEFER_BLOCKING 0xf, 0x100 ;  /* 0x03c4000000007b1d */ /* 0x000fe20000010000 */
[----:B------:R-:W-:Y:S01]  /*8bd0*/  F2FP.F16.F32.PACK_AB R159, R192, R179 ;  /* 0x000000b3c09f723e */ /* 0x000fe200000000ff */
[-C--:B------:R-:W-:Y:S01]  /*8be0*/  FMUL.FTZ R91, R91, R169.reuse ;  /* 0x000000a95b5b7220 */ /* 0x080fe20000410000 */
[-C--:B------:R-:W-:Y:S01]  /*8bf0*/  FMUL.FTZ R94, R94, R169.reuse ;  /* 0x000000a95e5e7220 */ /* 0x080fe20000410000 */
[----:B0-----:R-:W-:Y:S01]  /*8c00*/  FADD.FTZ R3, R161, R4 ;  /* 0x00000004a1037221 */ /* 0x001fe20000010000 */
[-C--:B------:R-:W-:Y:S01]  /*8c10*/  FMUL.FTZ R95, R95, R169.reuse ;  /* 0x000000a95f5f7220 */ /* 0x080fe20000410000 */
[----:B------:R-:W0:Y:S01]  /*8c20*/  MUFU.EX2 R194, R194 ;  /* 0x000000c200c27308 */ /* 0x000e220000000800 */
[-C--:B------:R-:W-:Y:S01]  /*8c30*/  FMUL.FTZ R98, R98, R169.reuse ;  /* 0x000000a962627220 */ /* 0x080fe20000410000 */
[-C--:B------:R-:W-:Y:S01]  /*8c40*/  FMUL.FTZ R99, R99, R169.reuse ;  /* 0x000000a963637220 */ /* 0x080fe20000410000 */
[-C--:B------:R-:W-:Y:S01]  /*8c50*/  FMUL.FTZ R102, R102, R169.reuse ;  /* 0x000000a966667220 */ /* 0x080fe20000410000 */
[-C--:B------:R-:W-:Y:S01]  /*8c60*/  FMUL.FTZ R103, R103, R169.reuse ;  /* 0x000000a967677220 */ /* 0x080fe20000410000 */
[-C--:B------:R-:W-:Y:S01]  /*8c70*/  FMUL.FTZ R106, R106, R169.reuse ;  /* 0x000000a96a6a7220 */ /* 0x080fe20000410000 */
[----:B--2---:R-:W-:Y:S01]  /*8c80*/  FADD.FTZ R13, R165, R14 ;  /* 0x0000000ea50d7221 */ /* 0x004fe20000010000 */
        /* <DEDUP_REMOVED lines=12> */
[----:B------:R0:W-:Y:S01]  /*8d50*/  STSM.16.M88.4 [R19+0x26800], R152 ;  /* 0x0268009813007844 */ /* 0x0001e20000000200 */
[-C--:B------:R-:W-:Y:S01]  /*8d60*/  FMUL.FTZ R123, R123, R169.reuse ;  /* 0x000000a97b7b7220 */ /* 0x080fe20000410000 */
[-C--:B------:R-:W-:Y:S01]  /*8d70*/  FMUL.FTZ R126, R126, R169.reuse ;  /* 0x000000a97e7e7220 */ /* 0x080fe20000410000 */
[-C--:B------:R-:W-:Y:S01]  /*8d80*/  FMUL.FTZ R127, R127, R169.reuse ;  /* 0x000000a97f7f7220 */ /* 0x080fe20000410000 */
[----:B------:R0:W-:Y:S01]  /*8d90*/  STSM.16.M88.4 [R22], R156 ;  /* 0x0000009c16007844 */ /* 0x0001e20000000200 */
[----:B------:R-:W3:Y:S01]  /*8da0*/  MUFU.EX2 R168, R168 ;  /* 0x000000a800a87308 */ /* 0x000ee20000000800 */
        /* <DEDUP_REMOVED lines=13> */
[----:B------:R-:W-:Y:S01]  /*8e80*/  FMUL.FTZ R147, R147, R169 ;  /* 0x000000a993937220 */ /* 0x000fe20000410000 */
[----:B------:R0:W-:Y:S01]  /*8e90*/  STSM.16.M88.4 [R184], R160 ;  /* 0x000000a0b8007844 */ /* 0x0001e20000000200 */
[----:B------:R-:W2:Y:S01]  /*8ea0*/  MUFU.EX2 R174, R171 ;  /* 0x000000ab00ae7308 */ /* 0x000ea20000000800 */
[C---:B---3--:R-:W-:Y:S01]  /*8eb0*/  FADD.FTZ R20, R168.reuse, R13 ;  /* 0x0000000da8147221 */ /* 0x048fe20000010000 */
[----:B------:R-:W-:Y:S01]  /*8ec0*/  F2FP.F16.F32.PACK_AB R164, R168, R165 ;  /* 0x000000a5a8a4723e */ /* 0x000fe200000000ff */
[-C--:B------:R-:W-:Y:S01]  /*8ed0*/  FMUL.FTZ R150, R150, R169.reuse ;  /* 0x000000a996967220 */ /* 0x080fe20000410000 */
[----:B------:R-:W-:-:S04]  /*8ee0*/  FMUL.FTZ R151, R151, R169 ;  /* 0x000000a997977220 */ /* 0x000fc80000410000 */
[----:B------:R-:W3:Y:S01]  /*8ef0*/  MUFU.EX2 R177, R177 ;  /* 0x000000b100b17308 */ /* 0x000ee20000000800 */
[----:B-1----:R-:W-:-:S07]  /*8f00*/  FADD.FTZ R13, R167, R4 ;  /* 0x00000004a70d7221 */ /* 0x002fce0000010000 */
[----:B------:R-:W1:Y:S01]  /*8f10*/  MUFU.EX2 R173, R173 ;  /* 0x000000ad00ad7308 */ /* 0x000e620000000800 */
[C---:B--2---:R-:W-:Y:S01]  /*8f20*/  F2FP.F16.F32.PACK_AB R165, R174.reuse, R167 ;  /* 0x000000a7aea5723e */ /* 0x044fe200000000ff */
[----:B------:R-:W-:-:S06]  /*8f30*/  FADD.FTZ R4, R174, R13 ;  /* 0x0000000dae047221 */ /* 0x000fcc0000010000 */
[----:B------:R-:W2:Y:S01]  /*8f40*/  MUFU.EX2 R14, R181 ;  /* 0x000000b5000e7308 */ /* 0x000ea20000000800 */
[----:B---3--:R-:W-:Y:S01]  /*8f50*/  F2FP.F16.F32.PACK_AB R166, R8, R177 ;  /* 0x000000b108a6723e */ /* 0x008fe200000000ff */
[----:B------:R-:W-:-:S04]  /*8f60*/  FADD.FTZ R3, R177, R20 ;  /* 0x00000014b1037221 */ /* 0x000fc80000010000 */
[----:B------:R-:W-:Y:S01]  /*8f70*/  FADD.FTZ R3, R8, R3 ;  /* 0x0000000308037221 */ /* 0x000fe20000010000 */
[----:B-1----:R-:W-:Y:S01]  /*8f80*/  FADD.FTZ R9, R173, R4 ;  /* 0x00000004ad097221 */ /* 0x002fe20000010000 */
[----:B--2---:R-:W-:-:S03]  /*8f90*/  F2FP.F16.F32.PACK_AB R167, R14, R173 ;  /* 0x000000ad0ea7723e */ /* 0x004fc600000000ff */
[----:B------:R-:W-:Y:S02]  /*8fa0*/  FADD.FTZ R4, R14, R9 ;  /* 0x000000090e047221 */ /* 0x000fe40000010000 */
[----:B------:R0:W-:Y:S01]  /*8fb0*/  STSM.16.M88.4 [R23], R164 ;  /* 0x000000a417007844 */ /* 0x0001e20000000200 */
[----:B------:R-:W-:Y:S05]  /*8fc0*/  @!P0 BRA `(.L_x_4191) ;  /* 0x0000000000048947 */ /* 0x000fea0003800000 */
[----:B------:R-:W-:Y:S01]  /*8fd0*/  BPT.TRAP 0x1 ;  /* 0x000000040000795c */ /* 0x000fe20000300000 */
.L_x_4191:
[----:B------:R1:W2:Y:S01]  /*8fe0*/  SYNCS.PHASECHK.TRANS64.TRYWAIT P2, [UR24+0x28c50], R7 ;  /* 0x028c5007ff0075a7 */ /* 0x0002a20008040158 */
[----:B------:R-:W-:Y:S05]  /*8ff0*/  @!P0 BRA `(.L_x_4192) ;  /* 0x0000000000048947 */ /* 0x000fea0003800000 */
[----:B------:R-:W-:Y:S01]  /*9000*/  BPT.TRAP 0x1 ;  /* 0x000000040000795c */ /* 0x000fe20000300000 */
.L_x_4192:
[----:B--2---:R-:W-:Y:S05]  /*9010*/  @P2 BRA `(.L_x_4193) ;  /* 0x0000000000082947 */ /* 0x004fea0003800000 */
[----:B------:R-:W2:Y:S02]  /*9020*/  SYNCS.PHASECHK.TRANS64.TRYWAIT P2, [UR24+0x28c50], R7 ;  /* 0x028c5007ff0075a7 */ /* 0x000ea40008040158 */
[----:B--2---:R-:W-:Y:S05]  /*9030*/  @!P2 BRA `(.L_x_4194) ;  /* 0x0000008c00e4a947 */ /* 0x004fea0003800000 */
.L_x_4193:
[----:B------:R-:W-:Y:S01]  /*9040*/  ULEA UR11, UR36, UR48, 0xc ;  /* 0x00000030240b7291 */ /* 0x000fe2000f8e603f */
[----:B------:R-:W-:Y:S01]  /*9050*/  WARPGROUP.ARRIVE ;  /* 0x00000000000079c5 */ /* 0x000fe20000000000 */
[----:B------:R-:W-:Y:S01]  /*9060*/  UMOV UR7, 0x40000040 ;  /* 0x4000004000077882 */ /* 0x000fe20000000000 */
[----:B------:R-:W-:Y:S01]  /*9070*/  ISETP.LT.AND P2, PT, RZ, UR21, PT ;  /* 0x00000015ff007c0c */ /* 0x000fe2000bf41270 */
        /* <DEDUP_REMOVED lines=37> */
.L_x_4186:
[----:B------:R-:W4:Y:S01]  /*92d0*/  SHFL.BFLY PT, R0, R3, 0x2, 0x1f ;  /* 0x0c401f0003007f89 */ /* 0x000f2200000e0000 */
[----:B------:R-:W-:Y:S01]  /*92e0*/  IMAD.MOV.U32 R10, RZ, RZ, RZ ;  /* 0x000000ffff0a7224 */ /* 0x000fe200078e00ff */
[----:B------:R-:W-:Y:S01]  /*92f0*/  UIADD3 UR38, UR38, 0x1, URZ ;  /* 0x0000000126267890 */ /* 0x000fe2000fffe03f */
[----:B------:R-:W-:Y:S01]  /*9300*/  IMAD.U32 R13, RZ, RZ, UR10 ;  /* 0x0000000aff0d7e24 */ /* 0x000fe2000f8e00ff */
[----:B------:R-:W5:Y:S01]  /*9310*/  SHFL.BFLY PT, R9, R4, 0x2, 0x1f ;  /* 0x0c401f0004097f89 */ /* 0x000f6200000e0000 */
[----:B------:R-:W-:Y:S01]  /*9320*/  IMAD.U32 R14, RZ, RZ, UR10 ;  /* 0x0000000aff0e7e24 */ /* 0x000fe2000f8e00ff */
[----:B------:R-:W-:Y:S08]  /*9330*/  BAR.ARV 0x8, 0x100 ;  /* 0x0204000000007b1d */ /* 0x000ff00000002000 */
[----:B------:R-:W-:Y:S01]  /*9340*/  BAR.SYNC.DEFER_BLOCKING 0xf, 0x100 ;  /* 0x03c4000000007b1d */ /* 0x000fe20000010000 */
[----:B----4-:R-:W-:Y:S01]  /*9350*/  FADD.FTZ R0, R0, R3 ;  /* 0x0000000300007221 */ /* 0x010fe20000010000 */
[----:B------:R-:W-:Y:S01]  /*9360*/  IMAD.U32 R3, RZ, RZ, UR36 ;  /* 0x00000024ff037e24 */ /* 0x000fe2000f8e00ff */
[----:B------:R-:W-:Y:S01]  /*9370*/  UIADD3 UR36, UR36, 0x1, URZ ;  /* 0x0000000124247890 */ /* 0x000fe2000fffe03f */
[----:B-----5:R-:W-:-:S02]  /*9380*/  FADD.FTZ R9, R9, R4 ;  /* 0x0000000409097221 */ /* 0x020fc40000010000 */
[----:B-1----:R-:W1:Y:S01]  /*9390*/  SHFL.BFLY PT, R7, R0, 0x1, 0x1f ;  /* 0x0c201f0000077f89 */ /* 0x002e6200000e0000 */
[----:B------:R-:W-:Y:S01]  /*93a0*/  IMAD.MOV.U32 R4, RZ, RZ, RZ ;  /* 0x000000ffff047224 */ /* 0x000fe200078e00ff */
[----:B------:R-:W-:Y:S02]  /*93b0*/  UISETP.NE.AND UP0, UPT, UR36, 0x2, UPT ;  /* 0x000000022400788c */ /* 0x000fe4000bf05270 */
[----:B------:R-:W4:Y:S02]  /*93c0*/  SHFL.BFLY PT, R8, R9, 0x1, 0x1f ;  /* 0x0c201f0009087f89 */ /* 0x000f2400000e0000 */
[----:B------:R-:W-:Y:S02]  /*93d0*/  USEL UR4, URZ, 0x1, UP0 ;  /* 0x000000013f047887 */ /* 0x000fe40008000000 */
[----:B------:R-:W-:Y:S02]  /*93e0*/  USEL UR36, UR36, URZ, UP0 ;  /* 0x0000003f24247287 */ /* 0x000fe40008000000 */
[----:B------:R-:W-:Y:S01]  /*93f0*/  ULOP3.LUT UR37, UR37, UR4, URZ, 0x3c, !UPT ;  /* 0x0000000425257292 */ /* 0x000fe2000f8e3c3f */
[----:B-1----:R-:W-:Y:S01]  /*9400*/  FADD.FTZ R11, R0, R7 ;  /* 0x00000007000b7221 */ /* 0x002fe20000010000 */
[----:B------:R-:W-:-:S02]  /*9410*/  IMAD.MOV R7, RZ, RZ, -R18 ;  /* 0x000000ffff077224 */ /* 0x000fc400078e0a12 */
[----:B----4-:R-:W-:Y:S02]  /*9420*/  FADD.FTZ R12, R9, R8 ;  /* 0x00000008090c7221 */ /* 0x010fe40000010000 */
[----:B------:R-:W-:Y:S02]  /*9430*/  FSETP.NE.FTZ.AND P1, PT, R11, RZ, PT ;  /* 0x000000ff0b00720b */ /* 0x000fe40003f35000 */
[----:B------:R-:W-:Y:S02]  /*9440*/  ISETP.NE.AND P0, PT, R2, R7, PT ;  /* 0x000000070200720c */ /* 0x000fe40003f05270 */
[----:B------:R-:W-:-:S09]  /*9450*/  FSETP.NE.FTZ.AND P2, PT, R12, RZ, PT ;  /* 0x000000ff0c00720b */ /* 0x000fd20003f55000 */
[----:B------:R-:W1:Y:S02]  /*9460*/  @P1 MUFU.RCP R10, R11 ;  /* 0x0000000b000a1308 */ /* 0x000e640000001000 */
[----:B------:R-:W-:Y:S02]  /*9470*/  @!P0 IMAD R0, R3, 0x40, R16 ;  /* 0x0000004003008824 */ /* 0x000fe400078e0210 */
[----:B------:R-:W-:-:S03]  /*9480*/  IMAD.MOV.U32 R3, RZ, RZ, -0x800000 ;  /* 0xff800000ff037424 */ /* 0x000fc600078e00ff */
[----:B------:R-:W-:Y:S01]  /*9490*/  @!P0 LEA R9, R0, UR43, 0x2 ;  /* 0x0000002b00098c11 */ /* 0x000fe2000f8e10ff */
[----:B------:R-:W-:Y:S01]  /*94a0*/  @P2 MUFU.RCP R4, R12 ;  /* 0x0000000c00042308 */ /* 0x000fe20000001000 */
[----:B------:R-:W-:-:S07]  /*94b0*/  IMAD.MOV.U32 R0, RZ, RZ, -0x800000 ;  /* 0xff800000ff007424 */ /* 0x000fce00078e00ff */
[----:B------:R-:W4:Y:S01]  /*94c0*/  @P1 MUFU.LG2 R8, R11 ;  /* 0x0000000b00081308 */ /* 0x000f220000000c00 */
        /* <DEDUP_REMOVED lines=33> */
[-C--:B0-----:R-:W-:Y:S01]  /*96e0*/  FMUL.FTZ R163, R89, R10.reuse ;  /* 0x0000000a59a37220 */ /* 0x081fe20000410000 */
        /* <DEDUP_REMOVED lines=31> */
[----:B----4-:R-:W-:Y:S01]  /*98e0*/  @P1 FMUL.FTZ R8, R8, 0.69314718246459960938 ;  /* 0x3f31721808081820 */ /* 0x010fe20000410000 */
        /* <DEDUP_REMOVED lines=13> */
[----:B------:R-:W-:Y:S01]  /*99c0*/  @P2 FMUL.FTZ R13, R14, 0.69314718246459960938 ;  /* 0x3f3172180e0d2820 */ /* 0x000fe20000410000 */
        /* <DEDUP_REMOVED lines=59> */
.L_x_4157:
        /* <DEDUP_REMOVED lines=29> */
[----:B------:R-:W-:Y:S02]  /*9f50*/  IMAD.U32 R96, RZ, RZ, UR6 ;  /* 0x00000006ff607e24 */ /* 0x000fe4000f8e00ff */
[----:B------:R-:W-:-:S02]  /*9f60*/  IMAD.U32 R97, RZ, RZ, UR7 ;  /* 0x00000007ff617e24 */ /* 0x000fc4000f8e00ff */
[----:B------:R-:W-:-:S04]  /*9f70*/  IMAD.WIDE R4, R215, 0x2, R96 ;  /* 0x00000002d7047825 */ /* 0x000fc800078e0260 */
[----:B------:R-:W-:Y:S01]  /*9f80*/  IMAD.WIDE R96, R9, 0x2, R96 ;  /* 0x0000000209607825 */ /* 0x000fe200078e0260 */
[C---:B------:R-:W-:Y:S02]  /*9f90*/  IADD3 R25, P2, R4.reuse, 0x60, RZ ;  /* 0x0000006004197810 */ /* 0x040fe40007f5e0ff */
[----:B------:R-:W-:Y:S02]  /*9fa0*/  IADD3 R29, P1, R4, 0x2000, RZ ;  /* 0x00002000041d7810 */ /* 0x000fe40007f3e0ff */
[----:B------:R-:W-:Y:S02]  /*9fb0*/  LOP3.LUT R24, R25, 0x380, RZ, 0xc0, !PT ;  /* 0x0000038019187812 */ /* 0x000fe400078ec0ff */
[----:B------:R-:W-:Y:S02]  /*9fc0*/  LOP3.LUT R28, R29, 0x380, RZ, 0xc0, !PT ;  /* 0x000003801d1c7812 */ /* 0x000fe400078ec0ff */
[----:B------:R-:W-:Y:S02]  /*9fd0*/  SHF.R.U64 R24, R24, 0x3, RZ ;  /* 0x0000000318187819 */ /* 0x000fe400000012ff */
[----:B------:R-:W-:-:S02]  /*9fe0*/  IADD3 R13, P4, R4, 0x20, RZ ;  /* 0x00000020040d7810 */ /* 0x000fc40007f9e0ff */
[----:B------:R-:W-:Y:S01]  /*9ff0*/  LOP3.LUT R24, R24, R25, RZ, 0x3c, !PT ;  /* 0x0000001918187212 */ /* 0x000fe200078e3cff */
[----:B------:R-:W-:Y:S01]  /*a000*/  IMAD.X R25, RZ, RZ, R5, P2 ;  /* 0x000000ffff197224 */ /* 0x000fe200010e0605 */
[C---:B------:R-:W-:Y:S02]  /*a010*/  IADD3 R131, P2, R4.reuse, 0x4040, RZ ;  /* 0x0000404004837810 */ /* 0x040fe40007f5e0ff */
[----:B------:R-:W-:Y:S02]  /*a020*/  IADD3 R15, P3, R4, 0x40, RZ ;  /* 0x00000040040f7810 */ /* 0x000fe40007f7e0ff */
[----:B------:R-:W-:Y:S02]  /*a030*/  LOP3.LUT R130, R131, 0x380, RZ, 0xc0, !PT ;  /* 0x0000038083827812 */ /* 0x000fe400078ec0ff */
[----:B------:R-:W-:Y:S02]  /*a040*/  SHF.R.U64 R28, R28, 0x3, RZ ;  /* 0x000000031c1c7819 */ /* 0x000fe400000012ff */
[----:B------:R-:W-:-:S02]  /*a050*/  SHF.R.U64 R130, R130, 0x3, RZ ;  /* 0x0000000382827819 */ /* 0x000fc400000012ff */
[----:B------:R-:W-:Y:S02]  /*a060*/  LOP3.LUT R12, R13, 0x380, RZ, 0xc0, !PT ;  /* 0x000003800d0c7812 */ /* 0x000fe400078ec0ff */
[----:B------:R-:W-:Y:S01]  /*a070*/  LOP3.LUT R130, R130, R131, RZ, 0x3c, !PT ;  /* 0x0000008382827212 */ /* 0x000fe200078e3cff */
[--C-:B------:R-:W-:Y:S01]  /*a080*/  IMAD.X R131, RZ, RZ, R5.reuse, P2 ;  /* 0x000000ffff837224 */ /* 0x100fe200010e0605 */
[----:B------:R-:W-:Y:S02]  /*a090*/  LOP3.LUT R14, R15, 0x380, RZ, 0xc0, !PT ;  /* 0x000003800f0e7812 */ /* 0x000fe400078ec0ff */
[----:B------:R-:W-:Y:S02]  /*a0a0*/  IADD3 R33, P2, R96, 0x2000, RZ ;  /* 0x0000200060217810 */ /* 0x000fe40007f5e0ff */
[----:B------:R-:W-:Y:S01]  /*a0b0*/  LOP3.LUT R28, R28, R29, RZ, 0x3c, !PT ;  /* 0x0000001d1c1c7212 */ /* 0x000fe200078e3cff */
[----:B------:R-:W-:Y:S01]  /*a0c0*/  IMAD.X R29, RZ, RZ, R5, P1 ;  /* 0x000000ffff1d7224 */ /* 0x000fe200008e0605 */
[----:B------:R-:W-:-:S02]  /*a0d0*/  SHF.R.U64 R12, R12, 0x3, RZ ;  /* 0x000000030c0c7819 */ /* 0x000fc400000012ff */
[----:B------:R-:W-:Y:S02]  /*a0e0*/  SHF.R.U64 R14, R14, 0x3, RZ ;  /* 0x000000030e0e7819 */ /* 0x000fe400000012ff */
[----:B------:R-:W-:Y:S02]  /*a0f0*/  IADD3 R135, P1, R4, 0x4060, RZ ;  /* 0x0000406004877810 */ /* 0x000fe40007f3e0ff */
[----:B------:R-:W-:Y:S02]  /*a100*/  LOP3.LUT R32, R33, 0x380, RZ, 0xc0, !PT ;  /* 0x0000038021207812 */ /* 0x000fe400078ec0ff */
[----:B------:R-:W-:Y:S01]  /*a110*/  LOP3.LUT R12, R12, R13, RZ, 0x3c, !PT ;  /* 0x0000000d0c0c7212 */ /* 0x000fe200078e3cff */
[--C-:B------:R-:W-:Y:S01]  /*a120*/  IMAD.X R13, RZ, RZ, R5.reuse, P4 ;  /* 0x000000ffff0d7224 */ /* 0x100fe200020e0605 */
[----:B------:R-:W-:Y:S01]  /*a130*/  LOP3.LUT R14, R14, R15, RZ, 0x3c, !PT ;  /* 0x0000000f0e0e7212 */ /* 0x000fe200078e3cff */
[----:B------:R-:W-:Y:S01]  /*a140*/  IMAD.X R15, RZ, RZ, R5, P3 ;  /* 0x000000ffff0f7224 */ /* 0x000fe200018e0605 */
[----:B------:R-:W-:-:S02]  /*a150*/  LOP3.LUT R134, R135, 0x380, RZ, 0xc0, !PT ;  /* 0x0000038087867812 */ /* 0x000fc400078ec0ff */
[----:B------:R-:W-:Y:S02]  /*a160*/  SHF.R.U64 R32, R32, 0x3, RZ ;  /* 0x0000000320207819 */ /* 0x000fe400000012ff */
[C---:B------:R-:W-:Y:S02]  /*a170*/  IADD3 R45, P0, R4.reuse, 0x2020, RZ ;  /* 0x00002020042d7810 */ /* 0x040fe40007f1e0ff */
[C---:B------:R-:W-:Y:S02]  /*a180*/  IADD3 R61, P6, R4.reuse, 0x2040, RZ ;  /* 0x00002040043d7810 */ /* 0x040fe40007fde0ff */
[C---:B------:R-:W-:Y:S02]  /*a190*/  IADD3 R119, P5, R4.reuse, 0x2060, RZ ;  /* 0x0000206004777810 */ /* 0x040fe40007fbe0ff */
[C---:B------:R-:W-:Y:S02]  /*a1a0*/  IADD3 R123, P4, R4.reuse, 0x4000, RZ ;  /* 0x00004000047b7810 */ /* 0x040fe40007f9e0ff */
[----:B------:R-:W-:-:S02]  /*a1b0*/  IADD3 R127, P3, R4, 0x4020, RZ ;  /* 0x00004020047f7810 */ /* 0x000fc40007f7e0ff */
[----:B------:R-:W-:Y:S02]  /*a1c0*/  SHF.R.U64 R134, R134, 0x3, RZ ;  /* 0x0000000386867819 */ /* 0x000fe400000012ff */
[----:B------:R-:W-:Y:S01]  /*a1d0*/  LOP3.LUT R32, R32, R33, RZ, 0x3c, !PT ;  /* 0x0000002120207212 */ /* 0x000fe200078e3cff */
[----:B------:R-:W-:Y:S01]  /*a1e0*/  IMAD.X R33, RZ, RZ, R97, P2 ;  /* 0x000000ffff217224 */ /* 0x000fe200010e0661 */
[----:B------:R-:W-:Y:S02]  /*a1f0*/  LOP3.LUT R44, R45, 0x380, RZ, 0xc0, !PT ;  /* 0x000003802d2c7812 */ /* 0x000fe400078ec0ff */
[----:B------:R-:W-:Y:S02]  /*a200*/  LOP3.LUT R60, R61, 0x380, RZ, 0xc0, !PT ;  /* 0x000003803d3c7812 */ /* 0x000fe400078ec0ff */
[----:B------:R-:W-:Y:S02]  /*a210*/  LOP3.LUT R118, R119, 0x380, RZ, 0xc0, !PT ;  /* 0x0000038077767812 */ /* 0x000fe400078ec0ff */
[----:B------:R-:W-:-:S02]  /*a220*/  LOP3.LUT R122, R123, 0x380, RZ, 0xc0, !PT ;  /* 0x000003807b7a7812 */ /* 0x000fc400078ec0ff */
[----:B------:R-:W-:Y:S02]  /*a230*/  LOP3.LUT R126, R127, 0x380, RZ, 0xc0, !PT ;  /* 0x000003807f7e7812 */ /* 0x000fe400078ec0ff */
[----:B------:R-:W-:Y:S02]  /*a240*/  IADD3 R69, P2, R96, 0x9000, RZ ;  /* 0x0000900060457810 */ /* 0x000fe40007f5e0ff */
[----:B------:R-:W-:Y:S01]  /*a250*/  LOP3.LUT R134, R134, R135, RZ, 0x3c, !PT ;  /* 0x0000008786867212 */ /* 0x000fe200078e3cff */
[----:B------:R-:W-:Y:S01]  /*a260*/  IMAD.X R135, RZ, RZ, R5, P1 ;  /* 0x000000ffff877224 */ /* 0x000fe200008e0605 */
[----:B------:R-:W-:Y:S02]  /*a270*/  SHF.R.U64 R44, R44, 0x3, RZ ;  /* 0x000000032c2c7819 */ /* 0x000fe400000012ff */
[----:B------:R-:W-:Y:S02]  /*a280*/  SHF.R.U64 R60, R60, 0x3, RZ ;  /* 0x000000033c3c7819 */ /* 0x000fe400000012ff */
[----:B------:R-:W-:-:S02]  /*a290*/  SHF.R.U64 R118, R118, 0x3, RZ ;  /* 0x0000000376767819 */ /* 0x000fc400000012ff */
[----:B------:R-:W-:Y:S02]  /*a2a0*/  SHF.R.U64 R122, R122, 0x3, RZ ;  /* 0x000000037a7a7819 */ /* 0x000fe400000012ff */
[----:B------:R-:W-:Y:S02]  /*a2b0*/  SHF.R.U64 R126, R126, 0x3, RZ ;  /* 0x000000037e7e7819 */ /* 0x000fe400000012ff */
[----:B------:R-:W-:Y:S02]  /*a2c0*/  IADD3 R37, P1, R96, 0x3000, RZ ;  /* 0x0000300060257810 */ /* 0x000fe40007f3e0ff */
[----:B------:R-:W-:Y:S02]  /*a2d0*/  LOP3.LUT R68, R69, 0x380, RZ, 0xc0, !PT ;  /* 0x0000038045447812 */ /* 0x000fe400078ec0ff */
        /* <DEDUP_REMOVED lines=15> */
[----:B------:R-:W-:Y:S02]  /*a3d0*/  IADD3 R11, P4, R4, 0x6060, RZ ;  /* 0x00006060040b7810 */ /* 0x000fe40007f9e0ff */
[----:B------:R-:W-:-:S02]  /*a3e0*/  IADD3 R21, P3, R96, 0x1000, RZ ;  /* 0x0000100060157810 */ /* 0x000fc40007f7e0ff */
[----:B------:R-:W-:Y:S02]  /*a3f0*/  SHF.R.U64 R36, R36, 0x3, RZ ;  /* 0x0000000324247819 */ /* 0x000fe400000012ff */
[----:B------:R-:W-:Y:S02]  /*a400*/  LOP3.LUT R68, R68, R69, RZ, 0x3c, !PT ;  /* 0x0000004544447212 */ /* 0x000fe400078e3cff */
[----:B------:R-:W-:Y:S02]  /*a410*/  LOP3.LUT R138, R139, 0x380, RZ, 0xc0, !PT ;  /* 0x000003808b8a7812 */ /* 0x000fe400078ec0ff */
[----:B------:R-:W-:Y:S02]  /*a420*/  LOP3.LUT R142, R143, 0x380, RZ, 0xc0, !PT ;  /* 0x000003808f8e7812 */ /* 0x000fe400078ec0ff */
        /* <DEDUP_REMOVED lines=22> */
[----:B------:R-:W-:Y:S01]  /*a590*/  IMAD.X R21, RZ, RZ, R97, P3 ;  /* 0x000000ffff157224 */ /* 0x000fe200018e0661 */
[----:B------:R-:W-:-:S02]  /*a5a0*/  LOP3.LUT R72, R73, 0x380, RZ, 0xc0, !PT ;  /* 0x0000038049487812 */ /* 0x000fc400078ec0ff */
[----:B------:R-:W-:Y:S01]  /*a5b0*/  LOP3.LUT R4, R69, R4, RZ, 0x3c, !PT ;  /* 0x0000000445047212 */ /* 0x000fe200078e3cff */
[----:B------:R-:W-:Y:S01]  /*a5c0*/  IMAD.X R69, RZ, RZ, R97, P2 ;  /* 0x000000ffff457224 */ /* 0x000fe200010e0661 */
[C---:B------:R-:W-:Y:S02]  /*a5d0*/  IADD3 R41, P0, R96.reuse, 0x4000, RZ ;  /* 0x0000400060297810 */ /* 0x040fe40007f1e0ff */
[C---:B------:R-:W-:Y:S02]  /*a5e0*/  IADD3 R49, P6, R96.reuse, 0x5000, RZ ;  /* 0x0000500060317810 */ /* 0x040fe40007fde0ff */
[C---:B------:R-:W-:Y:S02]  /*a5f0*/  IADD3 R53, P5, R96.reuse, 0x6000, RZ ;  /* 0x0000600060357810 */ /* 0x040fe40007fbe0ff */
[C---:B------:R-:W-:Y:S02]  /*a600*/  IADD3 R57, P4, R96.reuse, 0x7000, RZ ;  /* 0x0000700060397810 */ /* 0x040fe40007f9e0ff */
[----:B------:R-:W-:-:S02]  /*a610*/  IADD3 R65, P3, R96, 0x8000, RZ ;  /* 0x0000800060417810 */ /* 0x000fc40007f7e0ff */
[----:B-1----:R-:W-:Y:S02]  /*a620*/  ISETP.NE.AND P2, PT, R6, RZ, PT ;  /* 0x000000ff0600720c */ /* 0x002fe40003f45270 */
[----:B------:R-:W-:Y:S02]  /*a630*/  SHF.R.U64 R72, R72, 0x3, RZ ;  /* 0x0000000348487819 */ /* 0x000fe400000012ff */
[----:B------:R-:W-:Y:S02]  /*a640*/  MOV R224, R4 ;  /* 0x0000000400e07202 */ /* 0x000fe40000000f00 */
        /* <DEDUP_REMOVED lines=10> */
[----:B------:R-:W-:Y:S02]  /*a6f0*/  LOP3.LUT R72, R72, R73, RZ, 0x3c, !PT ;  /* 0x0000004948487212 */ /* 0x000fe400078e3cff */
[----:B------:R-:W-:Y:S02]  /*a700*/  LOP3.LUT R73, R96, 0x380, RZ, 0xc0, !PT ;  /* 0x0000038060497812 */ /* 0x000fe400078ec0ff */
[----:B------:R-:W-:Y:S02]  /*a710*/  SHF.R.U64 R40, R40, 0x3, RZ ;  /* 0x0000000328287819 */ /* 0x000fe400000012ff */
[----:B------:R-:W-:Y:S02]  /*a720*/  SHF.R.U64 R48, R48, 0x3, RZ ;  /* 0x0000000330307819 */ /* 0x000fe400000012ff */
[----:B------:R-:W-:Y:S02]  /*a730*/  SHF.R.U64 R52, R52, 0x3, RZ ;  /* 0x0000000334347819 */ /* 0x000fe400000012ff */
[----:B------:R-:W-:-:S02]  /*a740*/  SHF.R.U64 R56, R56, 0x3, RZ ;  /* 0x0000000338387819 */ /* 0x000fc400000012ff */
[----:B------:R-:W-:Y:S02]  /*a750*/  SHF.R.U64 R64, R64, 0x3, RZ ;  /* 0x0000000340407819 */ /* 0x000fe400000012ff */
[----:B------:R-:W-:Y:S02]  /*a760*/  MOV R26, R12 ;  /* 0x0000000c001a7202 */ /* 0x000fe40000000f00 */
[----:B0-----:R-:W-:Y:S02]  /*a770*/  F2FP.F16.F32.PACK_AB R4, R204, R208 ;  /* 0x000000d0cc04723e */ /* 0x001fe400000000ff */
[----:B------:R-:W-:Y:S02]  /*a780*/  F2FP.F16.F32.PACK_AB R5, R35, R34 ;  /* 0x000000222305723e */ /* 0x000fe400000000ff */
[----:B------:R-:W-:Y:S02]  /*a790*/  F2FP.F16.F32.PACK_AB R6, R202, R205 ;  /* 0x000000cdca06723e */ /* 0x000fe400000000ff */
[----:B------:R-:W-:-:S02]  /*a7a0*/  F2FP.F16.F32.PACK_AB R7, R39, R38 ;  /* 0x000000262707723e */ /* 0x000fc400000000ff */
[----:B------:R-:W-:Y:S01]  /*a7b0*/  SHF.R.U64 R27, R73, 0x3, RZ ;  /* 0x00000003491b7819 */ /* 0x000fe200000012ff */
        /* <DEDUP_REMOVED lines=11> */
[----:B------:R-:W-:Y:S01]  /*a870*/  MOV R34, R8 ;  /* 0x0000000800227202 */ /* 0x000fe20000000f00 */
[----:B------:R0:W-:Y:S01]  /*a880*/  STSM.16.M88.4 [R26], R4 ;  /* 0x000000041a007844 */ /* 0x0001e20000000200 */
[----:B------:R-:W-:-:S02]  /*a890*/  MOV R35, R10 ;  /* 0x0000000a00237202 */ /* 0x000fc40000000f00 */
[----:B------:R-:W-:Y:S02]  /*a8a0*/  MOV R206, R14 ;  /* 0x0000000e00ce7202 */ /* 0x000fe40000000f00 */
[----:B------:R-:W-:Y:S02]  /*a8b0*/  F2FP.F16.F32.PACK_AB R8, R200, R203 ;  /* 0x000000cbc808723e */ /* 0x000fe400000000ff */
[----:B------:R-:W-:Y:S02]  /*a8c0*/  F2FP.F16.F32.PACK_AB R9, R43, R42 ;  /* 0x0000002a2b09723e */ /* 0x000fe400000000ff */
[----:B------:R-:W-:Y:S02]  /*a8d0*/  F2FP.F16.F32.PACK_AB R10, R198, R201 ;  /* 0x000000c9c60a723e */ /* 0x000fe400000000ff */
[----:B------:R-:W-:Y:S02]  /*a8e0*/  F2FP.F16.F32.PACK_AB R11, R47, R46 ;  /* 0x0000002e2f0b723e */ /* 0x000fe400000000ff */
[----:B------:R-:W-:-:S02]  /*a8f0*/  IADD3 R77, P0, R96, 0xb000, RZ ;  /* 0x0000b000604d7810 */ /* 0x000fc40007f1e0ff */
[C---:B------:R-:W-:Y:S01]  /*a900*/  IADD3 R81, P6, R96.reuse, 0xc000, RZ ;  /* 0x0000c00060517810 */ /* 0x040fe20007fde0ff */
[----:B------:R-:W-:Y:S01]  /*a910*/  STSM.16.M88.4 [R206], R8 ;  /* 0x00000008ce007844 */ /* 0x000fe20000000200 */
[C---:B------:R-:W-:Y:S02]  /*a920*/  IADD3 R85, P5, R96.reuse, 0xd000, RZ ;  /* 0x0000d00060557810 */ /* 0x040fe40007fbe0ff */
[C---:B------:R-:W-:Y:S02]  /*a930*/  IADD3 R89, P4, R96.reuse, 0xe000, RZ ;  /* 0x0000e00060597810 */ /* 0x040fe40007f9e0ff */
[----:B------:R-:W-:Y:S02]  /*a940*/  IADD3 R93, P3, R96, 0xf000, RZ ;  /* 0x0000f000605d7810 */ /* 0x000fe40007f7e0ff */
[----:B------:R-:W-:Y:S02]  /*a950*/  MOV R207, R24 ;  /* 0x0000001800cf7202 */ /* 0x000fe40000000f00 */
[----:B------:R-:W-:-:S02]  /*a960*/  F2FP.F16.F32.PACK_AB R12, R196, R199 ;  /* 0x000000c7c40c723e */ /* 0x000fc400000000ff */
[----:B------:R-:W-:Y:S02]  /*a970*/  F2FP.F16.F32.PACK_AB R13, R51, R50 ;  /* 0x00000032330d723e */ /* 0x000fe400000000ff */
[----:B------:R-:W-:Y:S02]  /*a980*/  F2FP.F16.F32.PACK_AB R14, R194, R197 ;  /* 0x000000c5c20e723e */ /* 0x000fe400000000ff */
[----:B------:R-:W-:Y:S02]  /*a990*/  F2FP.F16.F32.PACK_AB R15, R55, R54 ;  /* 0x00000036370f723e */ /* 0x000fe400000000ff */
[----:B------:R-:W-:Y:S02]  /*a9a0*/  LOP3.LUT R96, R27, R96, RZ, 0x3c, !PT ;  /* 0x000000601b607212 */ /* 0x000fe400078e3cff */
[----:B------:R-:W-:Y:S01]  /*a9b0*/  MOV R209, R28 ;  /* 0x0000001c00d17202 */ /* 0x000fe20000000f00 */
[----:B------:R-:W-:Y:S01]  /*a9c0*/  STSM.16.M88.4 [R207], R12 ;  /* 0x0000000ccf007844 */ /* 0x000fe20000000200 */
[----:B0-----:R-:W-:-:S02]  /*a9d0*/  F2FP.F16.F32.PACK_AB R4, R192, R195 ;  /* 0x000000c3c004723e */ /* 0x001fc400000000ff */
[----:B------:R-:W-:Y:S02]  /*a9e0*/  F2FP.F16.F32.PACK_AB R5, R59, R58 ;  /* 0x0000003a3b05723e */ /* 0x000fe400000000ff */
[----:B------:R-:W-:Y:S02]  /*a9f0*/  F2FP.F16.F32.PACK_AB R6, R183, R193 ;  /* 0x000000c1b706723e */ /* 0x000fe400000000ff */
[----:B------:R-:W-:Y:S02]  /*aa00*/  F2FP.F16.F32.PACK_AB R7, R63, R62 ;  /* 0x0000003e3f07723e */ /* 0x000fe400000000ff */
        /* <DEDUP_REMOVED lines=17> */
[----:B------:R-:W-:-:S02]  /*ab20*/  MOV R122, R122 ;  /* 0x0000007a007a7202 */ /* 0x000fc40000000f00 */
[----:B0-----:R-:W-:Y:S02]  /*ab30*/  F2FP.F16.F32.PACK_AB R44, R173, R176 ;  /* 0x000000b0ad2c723e */ /* 0x001fe400000000ff */
[----:B------:R-:W-:Y:S02]  /*ab40*/  F2FP.F16.F32.PACK_AB R61, R91, R90 ;  /* 0x0000005a5b3d723e */ /* 0x000fe400000000ff */
[----:B------:R-:W-:Y:S01]  /*ab50*/  F2FP.F16.F32.PACK_AB R62, R159, R170 ;  /* 0x000000aa9f3e723e */ /* 0x000fe200000000ff */
[----:B------:R-:W-:Y:S01]  /*ab60*/  STSM.16.M88.4 [R118], R44 ;  /* 0x0000002c76007844 */ /* 0x000fe20000000200 */
[----:B------:R-:W-:Y:S02]  /*ab70*/  F2FP.F16.F32.PACK_AB R63, R95, R94 ;  /* 0x0000005e5f3f723e */ /* 0x000fe400000000ff */
[----:B------:R-:W-:Y:S02]  /*ab80*/  MOV R126, R126 ;  /* 0x0000007e007e7202 */ /* 0x000fe40000000f00 */
[----:B-1----:R-:W-:-:S02]  /*ab90*/  F2FP.F16.F32.PACK_AB R60, R163, R172 ;  /* 0x000000aca33c723e */ /* 0x002fc400000000ff */
[----:B------:R-:W-:Y:S02]  /*aba0*/  F2FP.F16.F32.PACK_AB R4, R155, R161 ;  /* 0x000000a19b04723e */ /* 0x000fe400000000ff */
[----:B------:R-:W-:Y:S01]  /*abb0*/  F2FP.F16.F32.PACK_AB R5, R99, R98 ;  /* 0x000000626305723e */ /* 0x000fe200000000ff */
[----:B------:R0:W-:Y:S01]  /*abc0*/  STSM.16.M88.4 [R122], R60 ;  /* 0x0000003c7a007844 */ /* 0x0001e20000000200 */
[----:B------:R-:W-:Y:S02]  /*abd0*/  F2FP.F16.F32.PACK_AB R6, R101, R157 ;  /* 0x0000009d6506723e */ /* 0x000fe400000000ff */
[----:B------:R-:W-:Y:S02]  /*abe0*/  F2FP.F16.F32.PACK_AB R7, R103, R102 ;  /* 0x000000666707723e */ /* 0x000fe400000000ff */
[----:B------:R-:W-:Y:S02]  /*abf0*/  MOV R130, R130 ;  /* 0x0000008200827202 */ /* 0x000fe40000000f00 */
[----:B------:R-:W-:Y:S01]  /*ac00*/  F2FP.F16.F32.PACK_AB R8, R105, R153 ;  /* 0x000000996908723e */ /* 0x000fe200000000ff */
[----:B------:R1:W-:Y:S01]  /*ac10*/  STSM.16.M88.4 [R126], R4 ;  /* 0x000000047e007844 */ /* 0x0003e20000000200 */
[----:B------:R-:W-:-:S02]  /*ac20*/  F2FP.F16.F32.PACK_AB R9, R107, R106 ;  /* 0x0000006a6b09723e */ /* 0x000fc400000000ff */
[----:B------:R-:W-:Y:S02]  /*ac30*/  F2FP.F16.F32.PACK_AB R10, R109, R108 ;  /* 0x0000006c6d0a723e */ /* 0x000fe400000000ff */
[----:B------:R-:W-:Y:S02]  /*ac40*/  F2FP.F16.F32.PACK_AB R11, R111, R110 ;  /* 0x0000006e6f0b723e */ /* 0x000fe400000000ff */
[----:B------:R-:W-:Y:S02]  /*ac50*/  MOV R134, R134 ;  /* 0x0000008600867202 */ /* 0x000fe40000000f00 */
[----:B------:R-:W-:Y:S01]  /*ac60*/  MOV R138, R138 ;  /* 0x0000008a008a7202 */ /* 0x000fe20000000f00 */
[----:B------:R2:W-:Y:S01]  /*ac70*/  STSM.16.M88.4 [R130], R8 ;  /* 0x0000000882007844 */ /* 0x0005e20000000200 */
[----:B0-----:R-:W-:Y:S02]  /*ac80*/  F2FP.F16.F32.PACK_AB R122, R125, R124 ;  /* 0x0000007c7d7a723e */ /* 0x001fe400000000ff */
[----:B------:R-:W-:Y:S01]  /*ac90*/  F2FP.F16.F32.PACK_AB R123, R158, R156 ;  /* 0x0000009c9e7b723e */ /* 0x000fe200000000ff */
[----:B------:R0:W-:Y:S01]  /*aca0*/  STSM.16.M88.4 [R134], R112 ;  /* 0x0000007086007844 */ /* 0x0001e20000000200 */
[----:B------:R-:W-:-:S02]  /*acb0*/  MOV R142, R142 ;  /* 0x0000008e008e7202 */ /* 0x000fc40000000f00 */
[----:B------:R-:W-:Y:S01]  /*acc0*/  F2FP.F16.F32.PACK_AB R131, R165, R164 ;  /* 0x000000a4a583723e */ /* 0x000fe200000000ff */
[----:B------:R0:W-:Y:S01]  /*acd0*/  STSM.16.M88.4 [R138], R120 ;  /* 0x000000788a007844 */ /* 0x0001e20000000200 */
[----:B-1----:R-:W-:Y:S02]  /*ace0*/  F2FP.F16.F32.PACK_AB R4, R137, R136 ;  /* 0x000000888904723e */ /* 0x002fe400000000ff */
[----:B------:R-:W-:Y:S02]  /*acf0*/  F2FP.F16.F32.PACK_AB R5, R167, R166 ;  /* 0x000000a6a705723e */ /* 0x000fe400000000ff */
[----:B------:R-:W-:Y:S02]  /*ad00*/  F2FP.F16.F32.PACK_AB R6, R141, R140 ;  /* 0x0000008c8d06723e */ /* 0x000fe400000000ff */
[----:B------:R-:W-:Y:S02]  /*ad10*/  F2FP.F16.F32.PACK_AB R7, R169, R168 ;  /* 0x000000a8a907723e */ /* 0x000fe400000000ff */
[----:B--2---:R-:W-:-:S02]  /*ad20*/  F2FP.F16.F32.PACK_AB R130, R133, R132 ;  /* 0x000000848582723e */ /* 0x004fc400000000ff */
[----:B------:R-:W-:Y:S02]  /*ad30*/  LOP3.LUT R76, R77, 0x380, RZ, 0xc0, !PT ;  /* 0x000003804d4c7812 */ /* 0x000fe400078ec0ff */
[----:B------:R-:W-:Y:S01]  /*ad40*/  LOP3.LUT R80, R81, 0x380, RZ, 0xc0, !PT ;  /* 0x0000038051507812 */ /* 0x000fe200078ec0ff */
[----:B------:R0:W-:Y:S01]  /*ad50*/  STSM.16.M88.4 [R142], R128 ;  /* 0x000000808e007844 */ /* 0x0001e20000000200 */
[----:B------:R-:W-:Y:S02]  /*ad60*/  LOP3.LUT R84, R85, 0x380, RZ, 0xc0, !PT ;  /* 0x0000038055547812 */ /* 0x000fe400078ec0ff */
[----:B------:R-:W-:Y:S01]  /*ad70*/  LOP3.LUT R88, R89, 0x380, RZ, 0xc0, !PT ;  /* 0x0000038059587812 */ /* 0x000fe200078ec0ff */
[----:B------:R0:W-:Y:S01]  /*ad80*/  STSM.16.M88.4 [R34], R4 ;  /* 0x0000000422007844 */ /* 0x0001e20000000200 */
[----:B------:R-:W-:Y:S02]  /*ad90*/  LOP3.LUT R92, R93, 0x380, RZ, 0xc0, !PT ;  /* 0x000003805d5c7812 */ /* 0x000fe400078ec0ff */
[----:B------:R-:W-:Y:S01]  /*ada0*/  SHF.R.U64 R76, R76, 0x3, RZ ;  /* 0x000000034c4c7819 */ /* 0x000fe200000012ff */
[----:B------:R0:W-:Y:S01]  /*adb0*/  STSM.16.M88.4 [R35], R144 ;  /* 0x0000009023007844 */ /* 0x0001e20000000200 */
        /* <DEDUP_REMOVED lines=62> */
.L_x_4198:
[----:B------:R-:W1:Y:S01]  /*b1a0*/  LDC R15, c[0x0][0xbe8] ;  /* 0x0002fa00ff0f7b82 */ /* 0x000e620000000800 */
[----:B------:R-:W-:Y:S01]  /*b1b0*/  ULDC UR10, c[0x0][0xac8] ;  /* 0x0002b200000a7ab9 */ /* 0x000fe20000000800 */
[----:B------:R-:W-:Y:S01]  /*b1c0*/  ULDC.64 UR8, c[0x0][0xae8] ;  /* 0x0002ba0000087ab9 */ /* 0x000fe20000000a00 */
[----:B------:R-:W-:Y:S01]  /*b1d0*/  ISETP.GE.AND P0, PT, R190, UR10, PT ;  /* 0x0000000abe007c0c */ /* 0x000fe2000bf06270 */
[----:B------:R-:W5:Y:S01]  /*b1e0*/  LD.E.128 R96, desc[UR46][R96.64] ;  /* 0x0000002e60607980 */ /* 0x000f62000c101d00 */
[----:B------:R-:W-:Y:S02]  /*b1f0*/  ISETP.GE.AND P1, PT, R17, UR10, PT ;  /* 0x0000000a11007c0c */ /* 0x000fe4000bf26270 */
[----:B0-----:R-:W-:Y:S01]  /*b200*/  SEL R3, RZ, 0xffffffff, P0 ;  /* 0xffffffffff037807 */ /* 0x001fe20000000000 */
[----:B------:R0:W5:Y:S01]  /*b210*/  LD.E.128 R4, desc[UR46][R20.64] ;  /* 0x0000002e14047980 */ /* 0x000162000c101d00 */
        /* <DEDUP_REMOVED lines=39> */
[----:B------:R-:W5:Y:S01]  /*b490*/  LD.E.128 R84, desc[UR46][R84.64] ;  /* 0x0000002e54547980 */ /* 0x000f62000c101d00 */
        /* <DEDUP_REMOVED lines=84> */
.L_x_4200:
[----:B------:R-:W-:Y:S05]  /*b9e0*/  BSYNC B1 ;  /* 0x0000000000017941 */ /* 0x000fea0003800000 */
.L_x_4199:
[----:B---3--:R-:W-:Y:S01]  /*b9f0*/  VIADD R8, R28, 0x20 ;  /* 0x000000201c087836 */ /* 0x008fe20000000000 */
[----:B--2---:R4:W2:Y:S04]  /*ba00*/  SHFL.IDX PT, R11, R27, 0x1, 0x181f ;  /* 0x00381f001b0b7f89 */ /* 0x0048a800000e0000 */
[----:B------:R-:W-:Y:S01]  /*ba10*/  ISETP.GE.AND P0, PT, R8, R29, PT ;  /* 0x0000001d0800720c */ /* 0x000fe20003f06270 */
[----:B-1----:R4:W1:-:S12]  /*ba20*/  SHFL.IDX PT, R10, R26, 0x1, 0x181f ;  /* 0x00381f001a0a7f89 */ /* 0x00285800000e0000 */
[----:B----4-:R-:W-:Y:S05]  /*ba30*/  @P0 BRA `(.L_x_4201) ;  /* 0x0000000c007c0947 */ /* 0x010fea0003800000 */
[----:B------:R-:W-:Y:S02]  /*ba40*/  ISETP.GE.AND P0, PT, R17, UR10, PT ;  /* 0x0000000a11007c0c */ /* 0x000fe4000bf06270 */
[----:B------:R-:W-:Y:S02]  /*ba50*/  ISETP.GE.AND P5, PT, R190, UR10, PT ;  /* 0x0000000abe007c0c */ /* 0x000fe4000bfa6270 */
[----:B------:R-:W-:Y:S02]  /*ba60*/  ISETP.GE.AND P3, PT, R189, UR10, PT ;  /* 0x0000000abd007c0c */ /* 0x000fe4000bf66270 */
[----:B------:R-:W-:Y:S02]  /*ba70*/  ISETP.GE.AND P2, PT, R188, UR10, PT ;  /* 0x0000000abc007c0c */ /* 0x000fe4000bf46270 */
[----:B------:R-:W-:-:S05]  /*ba80*/  ISETP.GE.AND P1, PT, R187, UR10, PT ;  /* 0x0000000abb007c0c */ /* 0x000fca000bf26270 */
[----:B-12---:R-:W-:Y:S02]  /*ba90*/  @!P0 IMAD.WIDE R8, R17, 0x2, R10 ;  /* 0x0000000211088825 */ /* 0x006fe400078e020a */
[-C--:B------:R-:W-:Y:S02]  /*baa0*/  @!P5 LEA R12, P4, R190, R10.reuse, 0x1 ;  /* 0x0000000abe0cd211 */ /* 0x080fe400078808ff */
[----:B------:R-:W-:Y:S01]  /*bab0*/  @!P3 LEA R14, P6, R189, R10, 0x1 ;  /* 0x0000000abd0eb211 */ /* 0x000fe200078c08ff */
[----:B-----5:R1:W-:Y:S01]  /*bac0*/  @!P0 ST.E.128 desc[UR46][R8.64], R4 ;  /* 0x0000000408008985 */ /* 0x0203e2000c101d2e */
        /* <DEDUP_REMOVED lines=8> */
[----:B-1----:R-:W-:-:S03]  /*bb50*/  @!P1 LEA R4, P6, R187, R10, 0x1 ;  /* 0x0000000abb049211 */ /* 0x002fc600078c08ff */
        /* <DEDUP_REMOVED lines=15> */
.L_x_4197:
        /* <DEDUP_REMOVED lines=57> */
.L_x_4203:
[----:B------:R-:W-:Y:S05]  /*bfe0*/  BSYNC B1 ;  /* 0x0000000000017941 */ /* 0x000fea0003800000 */
.L_x_4202:
        /* <DEDUP_REMOVED lines=95> */
.L_x_4205:
[----:B------:R-:W-:Y:S05]  /*c5e0*/  BSYNC B1 ;  /* 0x0000000000017941 */ /* 0x000fea0003800000 */
.L_x_4204:
        /* <DEDUP_REMOVED lines=36> */
.L_x_4201:
[----:B------:R-:W-:Y:S05]  /*c830*/  BSYNC B0 ;  /* 0x0000000000007941 */ /* 0x000fea0003800000 */
.L_x_4196:
[----:B------:R-:W-:Y:S02]  /*c840*/  ULDC UR5, c[0x0][0xc38] ;  /* 0x00030e0000057ab9 */ /* 0x000fe40000000800 */
[----:B------:R-:W-:-:S06]  /*c850*/  UISETP.GE.AND UP0, UPT, UR4, UR5, UPT ;  /* 0x000000050400728c */ /* 0x000fcc000bf06270 */
[----:B------:R-:W-:-:S13]  /*c860*/  PLOP3.LUT P0, PT, PT, PT, UP0, 0x80, 0x0 ;  /* 0x000000000000781c */ /* 0x000fda0003f0f008 */
[----:B------:R-:W-:Y:S05]  /*c870*/  @!P0 BRA `(.L_x_4206) ;  /* 0xffffff4400e48947 */ /* 0x000fea000383ffff */
[----:B------:R-:W-:Y:S05]  /*c880*/  EXIT ;  /* 0x000000000000794d */ /* 0x000fea0003800000 */
.L_x_4152:
        /* <DEDUP_REMOVED lines=16> */
[----:B------:R-:W0:Y:S01]  /*c990*/  S2R R5, SR_TID.X ;  /* 0x0000000000057919 */ /* 0x000e220000002100 */
[----:B------:R-:W2:Y:S01]  /*c9a0*/  S2UR UR5, SR_CgaCtaId ;  /* 0x00000000000579c3 */ /* 0x000ea20000008800 */
[----:B------:R-:W-:Y:S01]  /*c9b0*/  UMOV UR4, 0x400 ;  /* 0x0000040000047882 */ /* 0x000fe20000000000 */
[----:B------:R-:W-:Y:S01]  /*c9c0*/  IMAD.MOV.U32 R18, RZ, RZ, RZ ;  /* 0x000000ffff127224 */ /* 0x000fe200078e00ff */
[----:B------:R-:W-:Y:S01]  /*c9d0*/  ULDC UR41, c[0x0][0xc] ;  /* 0x0000030000297ab9 */ /* 0x000fe20000000800 */
[----:B------:R-:W-:Y:S01]  /*c9e0*/  ULDC.64 UR44, c[0x0][0x198] ;  /* 0x00006600002c7ab9 */ /* 0x000fe20000000a00 */
[----:B--2---:R-:W-:-:S06]  /*c9f0*/  ULEA UR4, UR5, UR4, 0x18 ;  /* 0x0000000405047291 */ /* 0x004fcc000f8ec03f */
[----:B------:R-:W-:Y:S01]  /*ca00*/  IMAD.U32 R17, RZ, RZ, UR4 ;  /* 0x00000004ff117e24 */ /* 0x000fe2000f8e00ff */
[C---:B0-----:R-:W-:Y:S01]  /*ca10*/  LOP3.LUT R4, R5.reuse, 0x7f, RZ, 0xc0, !PT ;  /* 0x0000007f05047812 */ /* 0x041fe200078ec0ff */
[----:B-1----:R-:W-:-:S05]  /*ca20*/  IMAD.SHL.U32 R0, R5, 0x8, RZ ;  /* 0x0000000805007824 */ /* 0x002fca00078e00ff */
[----:B------:R-:W-:-:S04]  /*ca30*/  LOP3.LUT R2, R0, 0x1f8, RZ, 0xc0, !PT ;  /* 0x000001f800027812 */ /* 0x000fc800078ec0ff */
        /* <DEDUP_REMOVED lines=11> */
[----:B------:R0:W-:Y:S04]  /*caf0*/  STL [R1], R0 ;  /* 0x0000000001007387 */ /* 0x0001e80000100800 */
[----:B------:R0:W-:Y:S02]  /*cb00*/  STL [R1+0x18], RZ ;  /* 0x000018ff01007387 */ /* 0x0001e40000100800 */
.L_x_4313:
        /* <DEDUP_REMOVED lines=23> */
.L_x_4208:
[----:B------:R-:W-:Y:S01]  /*cc80*/  ULDC UR8, c[0x0][0xc54] ;  /* 0x0003150000087ab9 */ /* 0x000fe20000000800 */
[----:B------:R-:W-:Y:S01]  /*cc90*/  UMOV UR7, UR9 ;  /* 0x0000000900077c82 */ /* 0x000fe20008000000 */
[----:B------:R-:W-:-:S11]  /*cca0*/  UISETP.NE.AND UP0, UPT, UR8, 0x1, UPT ;  /* 0x000000010800788c */ /* 0x000fd6000bf05270 */
[----:B------:R-:W-:Y:S02]  /*ccb0*/  @UP0 ULDC.64 UR10, c[0x0][0xc58] ;  /* 0x00031600000a0ab9 */ /* 0x000fe40000000a00 */
[----:B------:R-:W-:-:S04]  /*ccc0*/  UIMAD.WIDE.U32 UR4, UR9, UR10, URZ ;  /* 0x0000000a090472a5 */ /* 0x000fc8000f8e003f */
[----:B------:R-:W-:-:S04]  /*ccd0*/  @UP0 USHF.R.U32.HI UR7, URZ, UR11, UR5 ;  /* 0x0000000b3f070299 */ /* 0x000fc80008011605 */
[----:B------:R-:W-:-:S12]  /*cce0*/  UIMAD UR8, UR7, UR8, URZ ;  /* 0x00000008070872a4 */ /* 0x000fd8000f8e023f */
.L_x_4209:
[----:B------:R-:W-:Y:S01]  /*ccf0*/  ULOP3.LUT UR39, URZ, UR7, URZ, 0x33, !UPT ;  /* 0x000000073f277292 */ /* 0x000fe2000f8e333f */
[----:B------:R-:W-:Y:S01]  /*cd00*/  BSSY B7, `(.L_x_4210) ;  /* 0x00004a7000077945 */ /* 0x000fe20003800000 */
[----:B------:R-:W-:Y:S01]  /*cd10*/  ULDC UR5, c[0x0][0x448] ;  /* 0x0001120000057ab9 */ /* 0x000fe20000000800 */
[----:B------:R-:W-:Y:S01]  /*cd20*/  ULDC UR4, c[0x0][0xc3c] ;  /* 0x00030f0000047ab9 */ /* 0x000fe20000000800 */
[----:B------:R-:W-:Y:S02]  /*cd30*/  UISETP.NE.AND UP1, UPT, UR5, 0x1, UPT ;  /* 0x000000010500788c */ /* 0x000fe4000bf25270 */
[----:B------:R-:W-:Y:S01]  /*cd40*/  UIADD3 UR39, UR39, UR4, URZ ;  /* 0x0000000427277290 */ /* 0x000fe2000fffe03f */
[----:B------:R-:W-:Y:S01]  /*cd50*/  ULDC.64 UR10, c[0x0][0x418] ;  /* 0x00010600000a7ab9 */ /* 0x000fe20000000a00 */
[----:B------:R-:W-:Y:S01]  /*cd60*/  ULDC UR5, c[0x0][0x288] ;  /* 0x0000a20000057ab9 */ /* 0x000fe20000000800 */
[----:B------:R-:W-:Y:S02]  /*cd70*/  UISETP.NE.U32.AND UP0, UPT, UR10, URZ, UPT ;  /* 0x0000003f0a00728c */ /* 0x000fe4000bf05070 */
[----:B------:R-:W-:-:S02]  /*cd80*/  USHF.L.U32 UR7, UR39, 0x6, URZ ;  /* 0x0000000627077899 */ /* 0x000fc4000800063f */
[----:B------:R-:W-:Y:S02]  /*cd90*/  UISETP.NE.AND.EX UP0, UPT, UR11, URZ, UPT, UP0 ;  /* 0x0000003f0b00728c */ /* 0x000fe4000bf05300 */
[----:B------:R-:W-:Y:S01]  /*cda0*/  UIADD3 UR7, UR7, 0x3f, URZ ;  /* 0x0000003f07077890 */ /* 0x000fe2000fffe03f */
[----:B------:R-:W-:Y:S01]  /*cdb0*/  ULDC UR4, c[0x0][0x424] ;  /* 0x0001090000047ab9 */ /* 0x000fe20000000800 */
[----:B------:R-:W-:Y:S02]  /*cdc0*/  UIADD3 UR13, -UR5, 0x40, URZ ;  /* 0x00000040050d7890 */ /* 0x000fe4000fffe13f */
[----:B------:R-:W-:Y:S01]  /*cdd0*/  USEL UR11, UR4, 0x1, UP0 ;  /* 0x00000001040b7887 */ /* 0x000fe20008000000 */
[----:B------:R-:W-:Y:S01]  /*cde0*/  @UP1 ULDC UR5, c[0x0][0x44c] ;  /* 0x0001130000051ab9 */ /* 0x000fe20000000800 */
[----:B------:R-:W-:Y:S01]  /*cdf0*/  ULDC UR12, c[0x0][0x2f0] ;  /* 0x0000bc00000c7ab9 */ /* 0x000fe20000000800 */
[----:B------:R-:W-:Y:S01]  /*ce00*/  UIMAD.WIDE.U32 UR4, UR7, UR5, URZ ;  /* 0x00000005070472a5 */ /* 0x000fe2000f8e003f */
[----:B------:R-:W-:Y:S01]  /*ce10*/  @UP1 ULDC UR14, c[0x0][0x450] ;  /* 0x00011400000e1ab9 */ /* 0x000fe20000000800 */
[----:B------:R-:W-:-:S02]  /*ce20*/  UIMAD UR13, UR11, UR12, UR13 ;  /* 0x0000000c0b0d72a4 */ /* 0x000fc4000f8e020d */
[----:B------:R-:W-:Y:S02]  /*ce30*/  @UP1 USHF.R.U32.HI UR7, URZ, UR14, UR5 ;  /* 0x0000000e3f071299 */ /* 0x000fe40008011605 */
[----:B------:R-:W-:Y:S02]  /*ce40*/  UIMAD UR11, UR11, UR12, 0x3f ;  /* 0x0000003f0b0b74a4 */ /* 0x000fe4000f8e020c */
[----:B------:R-:W-:Y:S02]  /*ce50*/  UIADD3 UR7, UR13, UR7, URZ ;  /* 0x000000070d077290 */ /* 0x000fe4000fffe03f */
[----:B------:R-:W-:Y:S02]  /*ce60*/  UIADD3 UR8, UR9, -UR8, URZ ;  /* 0x8000000809087290 */ /* 0x000fe4000fffe03f */
[----:B------:R-:W-:Y:S02]  /*ce70*/  USHF.R.S32.HI UR9, URZ, 0x1f, UR11 ;  /* 0x0000001f3f097899 */ /* 0x000fe4000801140b */
[----:B------:R-:W-:-:S02]  /*ce80*/  USHF.R.S32.HI UR4, URZ, 0x1f, UR7 ;  /* 0x0000001f3f047899 */ /* 0x000fc40008011407 */
[----:B------:R-:W-:Y:S02]  /*ce90*/  ULEA.HI UR9, UR9, UR11, URZ, 0x6 ;  /* 0x0000000b09097291 */ /* 0x000fe4000f8f303f */
[----:B------:R-:W-:Y:S01]  /*cea0*/  ULEA.HI UR7, UR4, UR7, URZ, 0x6 ;  /* 0x0000000704077291 */ /* 0x000fe2000f8f303f */
[----:B------:R-:W-:Y:S01]  /*ceb0*/  ULDC UR10, c[0x0][0xc48] ;  /* 0x00031200000a7ab9 */ /* 0x000fe20000000800 */
[----:B------:R-:W-:Y:S02]  /*cec0*/  USHF.R.S32.HI UR9, URZ, 0x6, UR9 ;  /* 0x000000063f097899 */ /* 0x000fe40008011409 */
[----:B------:R-:W-:Y:S02]  /*ced0*/  USHF.R.S32.HI UR7, URZ, 0x6, UR7 ;  /* 0x000000063f077899 */ /* 0x000fe40008011407 */
[----:B------:R-:W-:Y:S02]  /*cee0*/  UISETP.NE.AND UP0, UPT, UR10, 0x1, UPT ;  /* 0x000000010a00788c */ /* 0x000fe4000bf05270 */
[----:B------:R-:W-:Y:S01]  /*cef0*/  UISETP.LT.AND UP1, UPT, UR9, UR7, UPT ;  /* 0x000000070900728c */ /* 0x000fe2000bf21270 */
[----:B------:R-:W-:-:S03]  /*cf00*/  ULDC UR5, c[0x0][0xc54] ;  /* 0x0003150000057ab9 */ /* 0x000fc60000000800 */
[----:B------:R-:W-:Y:S02]  /*cf10*/  USEL UR38, UR9, UR7, UP1 ;  /* 0x0000000709267287 */ /* 0x000fe40008800000 */
[----:B------:R-:W-:-:S03]  /*cf20*/  UIMAD UR8, UR6, UR5, UR8 ;  /* 0x00000005060872a4 */ /* 0x000fc6000f8e0208 */
[----:B------:R-:W-:Y:S01]  /*cf30*/  @UP0 ULDC UR5, c[0x0][0xc4c] ;  /* 0x0003130000050ab9 */ /* 0x000fe20000000800 */
[----:B------:R-:W-:Y:S01]  /*cf40*/  ISETP.LT.AND P0, PT, RZ, UR38, PT ;  /* 0x00000026ff007c0c */ /* 0x000fe2000bf01270 */
[----:B------:R-:W-:Y:S01]  /*cf50*/  UIMAD.WIDE.U32 UR4, UR8, UR5, URZ ;  /* 0x00000005080472a5 */ /* 0x000fe2000f8e003f */
[----:B------:R-:W-:Y:S01]  /*cf60*/  @UP0 ULDC UR6, c[0x0][0xc50] ;  /* 0x0003140000060ab9 */ /* 0x000fe20000000800 */
[----:B------:R-:W-:Y:S02]  /*cf70*/  UMOV UR42, UR8 ;  /* 0x00000008002a7c82 */ /* 0x000fe40008000000 */
[----:B------:R-:W-:-:S04]  /*cf80*/  @UP0 USHF.R.U32.HI UR42, URZ, UR6, UR5 ;  /* 0x000000063f2a0299 */ /* 0x000fc80008011605 */
[----:B------:R-:W-:-:S04]  /*cf90*/  UIADD3 UR36, -UR42, URZ, URZ ;  /* 0x0000003f2a247290 */ /* 0x000fc8000fffe13f */
[----:B------:R-:W-:Y:S01]  /*cfa0*/  UIMAD UR36, UR10, UR36, UR8 ;  /* 0x000000240a2472a4 */ /* 0x000fe2000f8e0208 */
[----:B------:R-:W-:Y:S11]  /*cfb0*/  @P0 BRA `(.L_x_4211) ;  /* 0x0000000000480947 */ /* 0x000ff60003800000 */
        /* <DEDUP_REMOVED lines=18> */
.L_x_4211:
        /* <DEDUP_REMOVED lines=20> */
.L_x_4214:
[----:B------:R-:W-:Y:S05]  /*d220*/  BSYNC B6 ;  /* 0x0000000000067941 */ /* 0x000fea0003800000 */
.L_x_4213:
        /* <DEDUP_REMOVED lines=20> */
.L_x_4217:
        /* <DEDUP_REMOVED lines=15> */
.L_x_4216:
[----:B------:R-:W-:Y:S05]  /*d460*/  BSYNC B6 ;  /* 0x0000000000067941 */ /* 0x000fea0003800000 */
.L_x_4215:
        /* <DEDUP_REMOVED lines=26> */
.L_x_4329:
        /* <DEDUP_REMOVED lines=9> */
.L_x_4332:
        /* <DEDUP_REMOVED lines=22> */
.L_x_4221:
        /* <DEDUP_REMOVED lines=8> */
.L_x_4333:
        /* <DEDUP_REMOVED lines=8> */
.L_x_4223:
        /* <DEDUP_REMOVED lines=19> */
.L_x_4219:
        /* <DEDUP_REMOVED lines=22> */
.L_x_4225:
[----:B------:R-:W-:Y:S05]  /*db90*/  BSYNC B6 ;  /* 0x0000000000067941 */ /* 0x000fea0003800000 */
.L_x_4224:
[----:B------:R1:W5:Y:S01]  /*dba0*/  LDL R8, [R1+0x1c] ;  /* 0x00001c0001087983 */ /* 0x0003620000100800 */
[----:B0-----:R-:W0:Y:S01]  /*dbb0*/  LDC R7, c[0x0][0x448] ;  /* 0x00011200ff077b82 */ /* 0x001e220000000800 */
[----:B------:R-:W2:Y:S01]  /*dbc0*/  S2R R0, SR_TID.X ;  /* 0x0000000000007919 */ /* 0x000ea20000002100 */
[----:B------:R-:W3:Y:S01]  /*dbd0*/  S2R R2, SR_TID.X ;  /* 0x0000000000027919 */ /* 0x000ee20000002100 */
[----:B------:R-:W-:Y:S01]  /*dbe0*/  USHF.R.S32.HI UR4, URZ, 0x1f, UR36 ;  /* 0x0000001f3f047899 */ /* 0x000fe20008011424 */
[----:B------:R-:W-:Y:S01]  /*dbf0*/  ULDC.64 UR8, c[0x0][0x2d8] ;  /* 0x0000b60000087ab9 */ /* 0x000fe20000000a00 */
[----:B0-----:R-:W-:Y:S01]  /*dc00*/  ISETP.NE.AND P0, PT, R7, 0x1, PT ;  /* 0x000000010700780c */ /* 0x001fe20003f05270 */
[----:B--2---:R-:W-:-:S12]  /*dc10*/  IMAD.SHL.U32 R4, R0, 0x10, RZ ;  /* 0x0000001000047824 */ /* 0x004fd800078e00ff */
[----:B------:R-:W0:Y:S01]  /*dc20*/  @P0 LDC R3, c[0x0][0x44c] ;  /* 0x00011300ff030b82 */ /* 0x000e220000000800 */
[----:B---3--:R-:W-:-:S04]  /*dc30*/  LOP3.LUT R2, R2, 0x7f, RZ, 0xc0, !PT ;  /* 0x0000007f02027812 */ /* 0x008fc800078ec0ff */
[----:B------:R-:W-:-:S03]  /*dc40*/  SHF.R.U32.HI R2, RZ, 0x3, R2 ;  /* 0x00000003ff027819 */ /* 0x000fc60000011602 */
[----:B------:R-:W2:Y:S01]  /*dc50*/  @P0 LDC R0, c[0x0][0x450] ;  /* 0x00011400ff000b82 */ /* 0x000ea20000000800 */
[----:B------:R-:W-:Y:S01]  /*dc60*/  LOP3.LUT R4, R2, 0x70, R4, 0xf8, !PT ;  /* 0x0000007002047812 */ /* 0x000fe200078ef804 */
[----:B------:R-:W-:Y:S01]  /*dc70*/  IMAD.U32 R2, RZ, RZ, UR39 ;  /* 0x00000027ff027e24 */ /* 0x000fe2000f8e00ff */
[----:B------:R-:W-:Y:S02]  /*dc80*/  UIMAD UR6, UR4, UR8, URZ ;  /* 0x00000008040672a4 */ /* 0x000fe4000f8e023f */
[----:B------:R-:W-:Y:S01]  /*dc90*/  UIMAD.WIDE.U32 UR4, UR36, UR8, URZ ;  /* 0x00000008240472a5 */ /* 0x000fe2000f8e003f */
[----:B------:R-:W-:Y:S01]  /*dca0*/  IMAD R2, R2, 0x40, R4 ;  /* 0x0000004002027824 */ /* 0x000fe200078e0204 */
[----:B------:R-:W-:Y:S02]  /*dcb0*/  UIMAD UR6, UR36, UR9, UR6 ;  /* 0x00000009240672a4 */ /* 0x000fe4000f8e0206 */
[----:B------:R-:W-:Y:S02]  /*dcc0*/  USHF.R.S32.HI UR7, URZ, 0x1f, UR42 ;  /* 0x0000001f3f077899 */ /* 0x000fe4000801142a */
[----:B------:R-:W-:Y:S01]  /*dcd0*/  UIADD3 UR5, UR5, UR6, URZ ;  /* 0x0000000605057290 */ /* 0x000fe2000fffe03f */
[----:B------:R-:W-:Y:S01]  /*dce0*/  IMAD.MOV.U32 R6, RZ, RZ, R2 ;  /* 0x000000ffff067224 */ /* 0x000fe200078e0002 */
[----:B------:R-:W-:Y:S01]  /*dcf0*/  ULDC.64 UR8, c[0x0][0x2e0] ;  /* 0x0000b80000087ab9 */ /* 0x000fe20000000a00 */
[----:B0-----:R-:W-:Y:S01]  /*dd00*/  @P0 IMAD.HI.U32 R3, R2, R3, RZ ;  /* 0x0000000302030227 */ /* 0x001fe200078e00ff */
[----:B------:R-:W-:Y:S01]  /*dd10*/  UIMAD.WIDE.U32 UR4, UR42, UR8, UR4 ;  /* 0x000000082a0472a5 */ /* 0x000fe2000f8e0004 */
[----:B------:R-:W0:Y:S01]  /*dd20*/  S2R R10, SR_TID.X ;  /* 0x00000000000a7919 */ /* 0x000e220000002100 */
[----:B------:R-:W-:-:S02]  /*dd30*/  UIMAD UR6, UR7, UR8, URZ ;  /* 0x00000008070672a4 */ /* 0x000fc4000f8e023f */
[----:B--2---:R-:W-:Y:S02]  /*dd40*/  @P0 SHF.R.U32.HI R6, RZ, R0, R3 ;  /* 0x00000000ff060219 */ /* 0x004fe40000011603 */
[----:B------:R-:W-:Y:S01]  /*dd50*/  UIMAD UR6, UR42, UR9, UR6 ;  /* 0x000000092a0672a4 */ /* 0x000fe2000f8e0206 */
[----:B------:R-:W-:Y:S02]  /*dd60*/  IMAD.U32 R4, RZ, RZ, UR4 ;  /* 0x00000004ff047e24 */ /* 0x000fe4000f8e00ff */
        /* <DEDUP_REMOVED lines=24> */
[----:B------:R-:W-:Y:S02]  /*def0*/  LOP3.LUT R10, R10, 0x7f, RZ, 0xc0, !PT ;  /* 0x0000007f0a0a7812 */ /* 0x000fe400078ec0ff */
[----:B------:R-:W-:Y:S02]  /*df00*/  ISETP.GE.AND P0, PT, R9, UR6, PT ;  /* 0x0000000609007c0c */ /* 0x000fe4000bf06270 */
[----:B------:R-:W-:-:S02]  /*df10*/  LEA.HI.X R2, R2, UR5, R3, 0x1, P1 ;  /* 0x0000000502027c11 */ /* 0x000fc400088f0c03 */
[----:B------:R-:W-:Y:S01]  /*df20*/  SHF.R.U32.HI R10, RZ, 0x3, R10 ;  /* 0x00000003ff0a7819 */ /* 0x000fe2000001160a */
[----:B-1----:R-:W-:Y:S08]  /*df30*/  BRA.DIV UR4, `(.L_x_4226) ;  /* 0x00000042048c7947 */ /* 0x002ff0000b800000 */
[----:B------:R-:W0:Y:S01]  /*df40*/  SHFL.IDX PT, R6, R0, RZ, 0x181f ;  /* 0x00181fff00067589 */ /* 0x000e2200000e0000 */
[----:B------:R-:W-:Y:S01]  /*df50*/  IMAD.U32 R4, RZ, RZ, UR39 ;  /* 0x00000027ff047e24 */ /* 0x000fe2000f8e00ff */
[----:B------:R-:W-:Y:S02]  /*df60*/  ULDC UR4, c[0x0][0x288] ;  /* 0x0000a20000047ab9 */ /* 0x000fe40000000800 */
[----:B------:R-:W1:Y:S01]  /*df70*/  SHFL.IDX PT, R5, R2, RZ, 0x181f ;  /* 0x00181fff02057589 */ /* 0x000e6200000e0000 */
[----:B------:R-:W-:Y:S02]  /*df80*/  IMAD R3, R7, UR4, RZ ;  /* 0x0000000407037c24 */ /* 0x000fe4000f8e02ff */
[----:B------:R-:W-:-:S05]  /*df90*/  IMAD R4, R4, 0x40, R10 ;  /* 0x0000004004047824 */ /* 0x000fca00078e020a */
[----:B------:R-:W-:-:S13]  /*dfa0*/  ISETP.GE.AND P1, PT, R4, R3, PT ;  /* 0x000000030400720c */ /* 0x000fda0003f26270 */
[----:B0-----:R-:W-:-:S05]  /*dfb0*/  @!P1 LEA R6, P2, R9, R6, 0x1 ;  /* 0x0000000609069211 */ /* 0x001fca00078408ff */
[----:B-1----:R-:W-:-:S04]  /*dfc0*/  @!P1 IMAD.X R5, RZ, RZ, R5, P2 ;  /* 0x000000ffff059224 */ /* 0x002fc800010e0605 */
        /* <DEDUP_REMOVED lines=21> */
.L_x_4342:
        /* <DEDUP_REMOVED lines=10> */
.L_x_4227:
        /* <DEDUP_REMOVED lines=18> */
.L_x_4343:
[----:B------:R-:W-:Y:S05]  /*e2e0*/  BSYNC B0 ;  /* 0x0000000000007941 */ /* 0x000fea0003800000 */
.L_x_4228:
[----:B------:R-:W2:Y:S01]  /*e2f0*/  LDL R2, [R1+0x8] ;  /* 0x0000080001027983 */ /* 0x000ea20000100800 */
[----:B------:R-:W-:Y:S01]  /*e300*/  BSSY B0, `(.L_x_4230) ;  /* 0x0000095000007945 */ /* 0x000fe20003800000 */
[----:B--2---:R-:W-:-:S13]  /*e310*/  ISETP.NE.AND P0, PT, R2, RZ, PT ;  /* 0x000000ff0200720c */ /* 0x004fda0003f05270 */
[----:B------:R-:W-:Y:S05]  /*e320*/  @!P0 BRA `(.L_x_4231) ;  /* 0x0000000800488947 */ /* 0x000fea0003800000 */
[----:B------:R-:W2:Y:S01]  /*e330*/  LDL R3, [R1] ;  /* 0x0000000001037983 */ /* 0x000ea20000100800 */
        /* <DEDUP_REMOVED lines=8> */
.L_x_4344:
[----:B------:R-:W-:Y:S05]  /*e3c0*/  BSYNC B1 ;  /* 0x0000000000017941 */ /* 0x000fea0003800000 */
.L_x_4232:
        /* <DEDUP_REMOVED lines=9> */
.L_x_4235:
[----:B------:R-:W-:Y:S05]  /*e460*/  BSYNC B1 ;  /* 0x0000000000017941 */ /* 0x000fea0003800000 */
.L_x_4234:
        /* <DEDUP_REMOVED lines=11> */
.L_x_4236:
        /* <DEDUP_REMOVED lines=15> */
.L_x_4237:
        /* <DEDUP_REMOVED lines=15> */
.L_x_4238:
        /* <DEDUP_REMOVED lines=15> */
.L_x_4239:
        /* <DEDUP_REMOVED lines=15> */
.L_x_4240:
        /* <DEDUP_REMOVED lines=15> */
.L_x_4241:
        /* <DEDUP_REMOVED lines=15> */
.L_x_4242:
        /* <DEDUP_REMOVED lines=15> */
.L_x_4243:
        /* <DEDUP_REMOVED lines=10> */
.L_x_4231:
[----:B------:R-:W-:Y:S05]  /*ec50*/  BSYNC B0 ;  /* 0x0000000000007941 */ /* 0x000fea0003800000 */
.L_x_4230:
[----:B------:R-:W-:-:S06]  /*ec60*/  UISETP.GE.AND UP0, UPT, UR38, 0x2, UPT ;  /* 0x000000022600788c */ /* 0x000fcc000bf06270 */
[----:B------:R-:W-:-:S13]  /*ec70*/  PLOP3.LUT P0, PT, PT, PT, UP0, 0x80, 0x0 ;  /* 0x000000000000781c */ /* 0x000fda0003f0f008 */
[----:B------:R-:W-:Y:S05]  /*ec80*/  @!P0 BRA `(.L_x_4244) ;  /* 0x0000002800508947 */ /* 0x000fea0003800000 */
[----:B------:R-:W-:Y:S02]  /*ec90*/  ULOP3.LUT UR4, UR38, 0x1, URZ, 0xc0, !UPT ;  /* 0x0000000126047892 */ /* 0x000fe4000f8ec03f */
[----:B------:R-:W-:Y:S02]  /*eca0*/  IMAD.U32 R6, RZ, RZ, UR38 ;  /* 0x00000026ff067e24 */ /* 0x000fe4000f8e00ff */
[----:B------:R-:W-:Y:S02]  /*ecb0*/  UISETP.NE.U32.AND UP0, UPT, UR4, 0x1, UPT ;  /* 0x000000010400788c */ /* 0x000fe4000bf05070 */
[----:B------:R-:W-:-:S04]  /*ecc0*/  VIADD R6, R6, 0xfffffffe ;  /* 0xfffffffe06067836 */ /* 0x000fc80000000000 */
[----:B0-----:R-:W-:Y:S01]  /*ecd0*/  IMAD.MOV.U32 R0, RZ, RZ, R6 ;  /* 0x000000ffff007224 */ /* 0x001fe200078e0006 */
[----:B------:R-:W-:-:S13]  /*ece0*/  PLOP3.LUT P0, PT, PT, PT, UP0, 0x80, 0x0 ;  /* 0x000000000000781c */ /* 0x000fda0003f0f008 */
[----:B------:R-:W-:Y:S05]  /*ecf0*/  @!P0 BRA `(.L_x_4245) ;  /* 0x0000000c00648947 */ /* 0x000fea0003800000 */
        /* <DEDUP_REMOVED lines=11> */
[----:B------:R-:W2:Y:S01]  /*edb0*/  LDL R4, [R1+0xc] ;  /* 0x00000c0001047983 */ /* 0x000ea20000100800 */
[----:B------:R-:W-:Y:S01]  /*edc0*/  IMAD.MOV.U32 R0, RZ, RZ, R6 ;  /* 0x000000ffff007224 */ /* 0x000fe200078e0006 */
        /* <DEDUP_REMOVED lines=9> */
[----:B------:R-:W-:Y:S02]  /*ee60*/  @P0 SHF.R.U32.HI R2, RZ, R3, R4 ;  /* 0x00000003ff020219 */ /* 0x000fe40000011604 */
[----:B------:R-:W1:Y:S03]  /*ee70*/  LDC.64 R4, c[0x0][0x418] ;  /* 0x00010600ff047b82 */ /* 0x000e660000000a00 */
[----:B------:R-:W-:-:S04]  /*ee80*/  IMAD.MOV R3, RZ, RZ, -R2 ;  /* 0x000000ffff037224 */ /* 0x000fc800078e0a02 */
[----:B------:R-:W-:Y:S01]  /*ee90*/  IMAD R0, R0, R3, R6 ;  /* 0x0000000300007224 */ /* 0x000fe200078e0206 */
[----:B------:R-:W-:-:S03]  /*eea0*/  SHF.R.S32.HI R3, RZ, 0x1f, R2 ;  /* 0x0000001fff037819 */ /* 0x000fc60000011402 */
[----:B------:R-:W-:-:S03]  /*eeb0*/  IMAD.WIDE.U32 R2, R19, UR4, R2 ;  /* 0x0000000413027c25 */ /* 0x000fc6000f8e0002 */
[----:B-1----:R-:W-:Y:S01]  /*eec0*/  LEA R4, P0, R2, R4, 0x2 ;  /* 0x0000000402047211 */ /* 0x002fe200078010ff */
[----:B--2---:R-:W-:-:S04]  /*eed0*/  IMAD R7, R7, UR4, RZ ;  /* 0x0000000407077c24 */ /* 0x004fc8000f8e02ff */
[----:B------:R-:W-:-:S04]  /*eee0*/  IMAD R7, R19, UR5, R7 ;  /* 0x0000000513077c24 */ /* 0x000fc8000f8e0207 */
[----:B------:R-:W-:-:S05]  /*eef0*/  IMAD.IADD R7, R7, 0x1, R3 ;  /* 0x0000000107077824 */ /* 0x000fca00078e0203 */
[----:B------:R-:W-:-:S05]  /*ef00*/  LEA.HI.X R5, R2, R5, R7, 0x2, P0 ;  /* 0x0000000502057211 */ /* 0x000fca00000f1407 */
[----:B------:R1:W5:Y:S02]  /*ef10*/  LDG.E R16, desc[UR46][R4.64] ;  /* 0x0000002e04107981 */ /* 0x000364000c1e1900 */
.L_x_4248:
[----:B------:R-:W2:Y:S01]  /*ef20*/  S2R R2, SR_TID.X ;  /* 0x0000000000027919 */ /* 0x000ea20000002100 */
[----:B-1----:R-:W-:Y:S01]  /*ef30*/  SHF.L.U32 R4, R8, 0x1f, RZ ;  /* 0x0000001f08047819 */ /* 0x002fe200000006ff */
[----:B------:R-:W-:Y:S01]  /*ef40*/  BSSY B1, `(.L_x_4249) ;  /* 0x0000006000017945 */ /* 0x000fe20003800000 */
[----:B--2---:R-:W-:Y:S01]  /*ef50*/  LOP3.LUT R3, R2, 0x7f, RZ, 0xc0, !PT ;  /* 0x0000007f02037812 */ /* 0x004fe200078ec0ff */
[----:B------:R-:W-:-:S03]  /*ef60*/  IMAD R2, R18, 0x8, R17 ;  /* 0x0000000812027824 */ /* 0x000fc600078e0211 */
[----:B------:R-:W-:Y:S01]  /*ef70*/  ISETP.NE.AND P1, PT, R3, RZ, PT ;  /* 0x000000ff0300720c */ /* 0x000fe20003f25270 */
[----:B------:R-:W1:Y:S02]  /*ef80*/  SYNCS.PHASECHK.TRANS64.TRYWAIT P0, [R2+URZ+0x28c40], R4 ;  /* 0x028c4004020075a7 */ /* 0x000e64000800017f */
[----:B-1----:R-:W-:Y:S10]  /*ef90*/  @!P0 BRA `(.L_x_4250) ;  /* 0x0000003400d08947 */ /* 0x002ff40003800000 */
.L_x_4345:
[----:B------:R-:W-:Y:S05]  /*efa0*/  BSYNC B1 ;  /* 0x0000000000017941 */ /* 0x000fea0003800000 */
.L_x_4249:
        /* <DEDUP_REMOVED lines=9> */
.L_x_4252:
[----:B------:R-:W-:Y:S05]  /*f040*/  BSYNC B1 ;  /* 0x0000000000017941 */ /* 0x000fea0003800000 */
.L_x_4251:
[----:B------:R-:W-:Y:S01]  /*f050*/  IMAD.SHL.U32 R3, R0, 0x40, RZ ;  /* 0x0000004000037824 */ /* 0x000fe200078e00ff */
[----:B------:R-:W-:Y:S01]  /*f060*/  UIADD3 UR4, UP0, UR44, 0x370, URZ ;  /* 0x000003702c047890 */ /* 0x000fe2000ff1e03f */
[----:B------:R-:W-:Y:S01]  /*f070*/  IMAD.MOV.U32 R7, RZ, RZ, RZ ;  /* 0x000000ffff077224 */ /* 0x000fe200078e00ff */
[----:B------:R-:W-:Y:S01]  /*f080*/  PLOP3.LUT P0, PT, PT, PT, PT, 0x80, 0x0 ;  /* 0x000000000000781c */ /* 0x000fe20003f0f070 */
[----:B------:R-:W-:Y:S01]  /*f090*/  IMAD R0, R18, 0x2000, R17 ;  /* 0x0000200012007824 */ /* 0x000fe200078e0211 */
[----:B------:R-:W-:Y:S01]  /*f0a0*/  R2UR UR11, R3 ;  /* 0x00000000030b72ca */ /* 0x000fe200000e0000 */
[----:B------:R-:W-:Y:S01]  /*f0b0*/  VIADD R5, R2, 0x28c30 ;  /* 0x00028c3002057836 */ /* 0x000fe20000000000 */
[----:B------:R-:W-:Y:S01]  /*f0c0*/  R2UR UR10, R7 ;  /* 0x00000000070a72ca */ /* 0x000fe200000e0000 */
[----:B------:R-:W-:Y:S01]  /*f0d0*/  VIADD R0, R0, 0x22400 ;  /* 0x0002240000007836 */ /* 0x000fe20000000000 */
[----:B------:R-:W-:Y:S01]  /*f0e0*/  UIADD3.X UR5, URZ, UR45, URZ, UP0, !UPT ;  /* 0x0000002d3f057290 */ /* 0x000fe200087fe43f */
[----:B------:R-:W-:Y:S01]  /*f0f0*/  UMOV UR6, 0x0 ;  /* 0x0000000000067882 */ /* 0x000fe20000000000 */
[----:B------:R-:W-:-:S11]  /*f100*/  UMOV UR7, 0x14f00000 ;  /* 0x14f0000000077882 */ /* 0x000fd60000000000 */
.L_x_4253:
[----:B------:R-:W-:-:S13]  /*f110*/  @P0 ELECT P2, URZ, PT ;  /* 0x00000000003f082f */ /* 0x000fda0003840000 */
[----:B-----5:R-:W-:Y:S01]  /*f120*/  @P2 R2UR UR13, R16 ;  /* 0x00000000100d22ca */ /* 0x020fe200000e0000 */
[----:B------:R-:W-:Y:S01]  /*f130*/  UMOV UR12, UR36 ;  /* 0x00000024000c7c82 */ /* 0x000fe20008000000 */
        /* <DEDUP_REMOVED lines=9> */
.L_x_4346:
[----:B------:R-:W-:Y:S05]  /*f1d0*/  BSYNC B1 ;  /* 0x0000000000017941 */ /* 0x000fea0003800000 */
.L_x_4254:
[----:B------:R-:W-:Y:S01]  /*f1e0*/  BSSY B1, `(.L_x_4256) ;  /* 0x000000b000017945 */ /* 0x000fe20003800000 */
[----:B0-----:R-:W-:Y:S02]  /*f1f0*/  IMAD.MOV.U32 R8, RZ, RZ, 0x0 ;  /* 0x00000000ff087424 */ /* 0x001fe400078e00ff */
        /* <DEDUP_REMOVED lines=9> */
.L_x_4257:
[----:B------:R-:W-:Y:S05]  /*f290*/  BSYNC B1 ;  /* 0x0000000000017941 */ /* 0x000fea0003800000 */
.L_x_4256:
[----:B------:R-:W-:Y:S01]  /*f2a0*/  R2UR UR10, R7 ;  /* 0x00000000070a72ca */ /* 0x000fe200000e0000 */
[----:B------:R-:W-:Y:S01]  /*f2b0*/  IMAD R0, R18, 0x10000, R17 ;  /* 0x0001000012007824 */ /* 0x000fe200078e0211 */
[----:B------:R-:W-:Y:S01]  /*f2c0*/  R2UR UR6, R8 ;  /* 0x00000000080672ca */ /* 0x000fe200000e0000 */
[----:B------:R-:W-:Y:S01]  /*f2d0*/  UIADD3 UR4, UP0, UR44, 0x470, URZ ;  /* 0x000004702c047890 */ /* 0x000fe2000ff1e03f */
[----:B------:R-:W-:Y:S01]  /*f2e0*/  R2UR UR7, R9 ;  /* 0x00000000090772ca */ /* 0x000fe200000e0000 */
[----:B-12---:R-:W-:Y:S01]  /*f2f0*/  VIADD R2, R2, 0x28c50 ;  /* 0x00028c5002027836 */ /* 0x006fe20000000000 */
[----:B------:R-:W-:Y:S01]  /*f300*/  R2UR UR11, R3 ;  /* 0x00000000030b72ca */ /* 0x000fe200000e0000 */
[----:B------:R-:W-:Y:S01]  /*f310*/  VIADD R4, R0, 0x400 ;  /* 0x0000040000047836 */ /* 0x000fe20000000000 */
[----:B------:R-:W-:Y:S01]  /*f320*/  PLOP3.LUT P0, PT, PT, PT, PT, 0x80, 0x0 ;  /* 0x000000000000781c */ /* 0x000fe20003f0f070 */
[----:B------:R-:W-:-:S12]  /*f330*/  UIADD3.X UR5, URZ, UR45, URZ, UP0, !UPT ;  /* 0x0000002d3f057290 */ /* 0x000fd800087fe43f */
.L_x_4258:
[----:B------:R-:W-:-:S13]  /*f340*/  @P0 ELECT P1, URZ, PT ;  /* 0x00000000003f082f */ /* 0x000fda0003820000 */
[----:B------:R-:W-:Y:S01]  /*f350*/  @P1 R2UR UR13, R16 ;  /* 0x00000000100d12ca */ /* 0x000fe200000e0000 */
[----:B------:R-:W-:Y:S01]  /*f360*/  UMOV UR12, UR36 ;  /* 0x00000024000c7c82 */ /* 0x000fe20008000000 */
        /* <DEDUP_REMOVED lines=10> */
[----:B------:R-:W-:Y:S02]  /*f410*/  R2UR UR11, R3 ;  /* 0x00000000030b72ca */ /* 0x000fe400000e0000 */
[----:B------:R-:W-:-:S13]  /*f420*/  PLOP3.LUT P0, PT, PT, PT, PT, 0x80, 0x0 ;  /* 0x000000000000781c */ /* 0x000fda0003f0f070 */
.L_x_4259:
        /* <DEDUP_REMOVED lines=15> */
.L_x_4260:
        /* <DEDUP_REMOVED lines=15> */
.L_x_4261:
        /* <DEDUP_REMOVED lines=15> */
.L_x_4262:
        /* <DEDUP_REMOVED lines=15> */
.L_x_4263:
        /* <DEDUP_REMOVED lines=15> */
.L_x_4264:
        /* <DEDUP_REMOVED lines=15> */
.L_x_4265:
        /* <DEDUP_REMOVED lines=8> */
[----:B-1----:R-:W-:Y:S05]  /*fa50*/  @P0 BRA.U.ANY `(.L_x_4265) ;  /* 0xfffffffd00dc0947 */ /* 0x002fea000393ffff */
.L_x_4247:
[----:B------:R-:W-:Y:S05]  /*fa60*/  BSYNC B0 ;  /* 0x0000000000007941 */ /* 0x000fea0003800000 */
.L_x_4246:
[----:B------:R-:W-:-:S06]  /*fa70*/  UIADD3 UR4, UR38, -0x3, URZ ;  /* 0xfffffffd26047890 */ /* 0x000fcc000fffe03f */
[----:B------:R-:W-:-:S07]  /*fa80*/  IMAD.U32 R0, RZ, RZ, UR4 ;  /* 0x00000004ff007e24 */ /* 0x000fce000f8e00ff */
.L_x_4245:
[----:B------:R-:W-:Y:S01]  /*fa90*/  ISETP.NE.AND P0, PT, R6, RZ, PT ;  /* 0x000000ff0600720c */ /* 0x000fe20003f05270 */
[----:B------:R-:W-:-:S12]  /*faa0*/  BSSY B0, `(.L_x_4244) ;  /* 0x00001b2000007945 */ /* 0x000fd80003800000 */
[----:B------:R-:W-:Y:S05]  /*fab0*/  @!P0 BRA `(.L_x_4266) ;  /* 0x0000001800c08947 */ /* 0x000fea0003800000 */
.L_x_4307:
        /* <DEDUP_REMOVED lines=34> */
.L_x_4269:
        /* <DEDUP_REMOVED lines=8> */
.L_x_4347:
[----:B------:R-:W-:Y:S05]  /*fd60*/  BSYNC B2 ;  /* 0x0000000000027941 */ /* 0x000fea0003800000 */
.L_x_4270:
        /* <DEDUP_REMOVED lines=9> */
.L_x_4273:
[----:B------:R-:W-:Y:S05]  /*fe00*/  BSYNC B2 ;  /* 0x0000000000027941 */ /* 0x000fea0003800000 */
.L_x_4272:
        /* <DEDUP_REMOVED lines=11> */
.L_x_4274:
        /* <DEDUP_REMOVED lines=13> */
.L_x_4348:
[----:B------:R-:W-:Y:S05]  /*ff90*/  BSYNC B2 ;  /* 0x0000000000027941 */ /* 0x000fea0003800000 */
.L_x_4275:
        /* <DEDUP_REMOVED lines=11> */
.L_x_4278:
[----:B------:R-:W-:Y:S05]  /*10050*/  BSYNC B2 ;  /* 0x0000000000027941 */ /* 0x000fea0003800000 */
.L_x_4277:
        /* <DEDUP_REMOVED lines=9> */
.L_x_4279:
        /* <DEDUP_REMOVED lines=15> */
.L_x_4280:
        /* <DEDUP_REMOVED lines=15> */
.L_x_4281:
        /* <DEDUP_REMOVED lines=15> */
.L_x_4282:
        /* <DEDUP_REMOVED lines=15> */
.L_x_4283:
        /* <DEDUP_REMOVED lines=15> */
.L_x_4284:
        /* <DEDUP_REMOVED lines=15> */
.L_x_4285:
        /* <DEDUP_REMOVED lines=15> */
.L_x_4286:
        /* <DEDUP_REMOVED lines=10> */
.L_x_4268:
[----:B------:R-:W-:Y:S05]  /*10820*/  BSYNC B1 ;  /* 0x0000000000017941 */ /* 0x000fea0003800000 */
.L_x_4267:
[----:B------:R-:W2:Y:S01]  /*10830*/  LDL R2, [R1+0x8] ;  /* 0x0000080001027983 */ /* 0x000ea20000100800 */
[----:B------:R-:W-:Y:S01]  /*10840*/  VIADD R7, R7, 0x1 ;  /* 0x0000000107077836 */ /* 0x000fe20000000000 */
[----:B------:R-:W-:Y:S04]  /*10850*/  BSSY B1, `(.L_x_4287) ;  /* 0x00000d3000017945 */ /* 0x000fe80003800000 */
[----:B------:R-:W-:-:S04]  /*10860*/  ISETP.NE.AND P0, PT, R7, 0x2, PT ;  /* 0x000000020700780c */ /* 0x000fc80003f05270 */
[----:B------:R-:W-:Y:S02]  /*10870*/  SEL R3, RZ, 0x1, P0 ;  /* 0x00000001ff037807 */ /* 0x000fe40000000000 */
[----:B------:R-:W-:Y:S02]  /*10880*/  SEL R18, R7, RZ, P0 ;  /* 0x000000ff07127207 */ /* 0x000fe40000000000 */
[----:B0-----:R-:W-:-:S05]  /*10890*/  LOP3.LUT R8, R6, R3, RZ, 0x3c, !PT ;  /* 0x0000000306087212 */ /* 0x001fca00078e3cff */
[----:B------:R0:W-:Y:S01]  /*108a0*/  STL [R1], R8 ;  /* 0x0000000801007387 */ /* 0x0001e20000100800 */
[----:B--2---:R-:W-:-:S13]  /*108b0*/  ISETP.NE.AND P2, PT, R2, RZ, PT ;  /* 0x000000ff0200720c */ /* 0x004fda0003f45270 */
[----:B0-----:R-:W-:Y:S05]  /*108c0*/  @!P2 BRA `(.L_x_4288) ;  /* 0x0000000c002ca947 */ /* 0x001fea0003800000 */
        /* <DEDUP_REMOVED lines=23> */
.L_x_4289:
        /* <DEDUP_REMOVED lines=8> */
.L_x_4349:
[----:B------:R-:W-:Y:S05]  /*10ac0*/  BSYNC B2 ;  /* 0x0000000000027941 */ /* 0x000fea0003800000 */
.L_x_4290:
        /* <DEDUP_REMOVED lines=9> */
.L_x_4293:
[----:B------:R-:W-:Y:S05]  /*10b60*/  BSYNC B2 ;  /* 0x0000000000027941 */ /* 0x000fea0003800000 */
.L_x_4292:
        /* <DEDUP_REMOVED lines=11> */
.L_x_4294:
        /* <DEDUP_REMOVED lines=13> */
.L_x_4350:
[----:B------:R-:W-:Y:S05]  /*10cf0*/  BSYNC B2 ;  /* 0x0000000000027941 */ /* 0x000fea0003800000 */
.L_x_4295:
        /* <DEDUP_REMOVED lines=11> */
.L_x_4298:
[----:B------:R-:W-:Y:S05]  /*10db0*/  BSYNC B2 ;  /* 0x0000000000027941 */ /* 0x000fea0003800000 */
.L_x_4297:
        /* <DEDUP_REMOVED lines=9> */
.L_x_4299:
        /* <DEDUP_REMOVED lines=15> */
.L_x_4300:
        /* <DEDUP_REMOVED lines=15> */
.L_x_4301:
        /* <DEDUP_REMOVED lines=15> */
.L_x_4302:
        /* <DEDUP_REMOVED lines=15> */
.L_x_4303:
        /* <DEDUP_REMOVED lines=15> */
.L_x_4304:
        /* <DEDUP_REMOVED lines=15> */
.L_x_4305:
        /* <DEDUP_REMOVED lines=15> */
.L_x_4306:
        /* <DEDUP_REMOVED lines=10> */
.L_x_4288:
[----:B------:R-:W-:Y:S05]  /*11580*/  BSYNC B1 ;  /* 0x0000000000017941 */ /* 0x000fea0003800000 */
.L_x_4287:
[C---:B------:R-:W-:Y:S01]  /*11590*/  ISETP.GT.AND P0, PT, R0.reuse, 0x1, PT ;  /* 0x000000010000780c */ /* 0x040fe20003f04270 */
[----:B------:R-:W-:-:S12]  /*115a0*/  VIADD R0, R0, 0xfffffffe ;  /* 0xfffffffe00007836 */ /* 0x000fd80000000000 */
[----:B------:R-:W-:Y:S05]  /*115b0*/  @P0 BRA `(.L_x_4307) ;  /* 0xffffffe400400947 */ /* 0x000fea000383ffff */
.L_x_4266:
[----:B------:R-:W-:Y:S05]  /*115c0*/  BSYNC B0 ;  /* 0x0000000000007941 */ /* 0x000fea0003800000 */
.L_x_4244:
        /* <DEDUP_REMOVED lines=24> */
.L_x_4309:
[----:B------:R-:W-:Y:S05]  /*11750*/  BSYNC B0 ;  /* 0x0000000000007941 */ /* 0x000fea0003800000 */
.L_x_4308:
[----:B------:R-:W-:-:S07]  /*11760*/  SEL R18, R18, RZ, P0 ;  /* 0x000000ff12127207 */ /* 0x000fce0000000000 */
.L_x_4212:
[----:B------:R-:W-:Y:S05]  /*11770*/  BSYNC B7 ;  /* 0x0000000000077941 */ /* 0x000fea0003800000 */
.L_x_4210:
[----:B-12---:R-:W2:Y:S04]  /*11780*/  LDL R0, [R1+0x20] ;  /* 0x0000200001007983 */ /* 0x006ea80000100800 */
[----:B0-----:R0:W5:Y:S01]  /*11790*/  LDL R2, [R1+0x10] ;  /* 0x0000100001027983 */ /* 0x0011620000100800 */
        /* <DEDUP_REMOVED lines=12> */
.L_x_4310:
[----:B------:R-:W-:-:S03]  /*11860*/  UMOV UR4, 0xffffffff ;  /* 0xffffffff00047882 */ /* 0x000fc60000000000 */
[----:B------:R-:W-:Y:S05]  /*11870*/  BRA.DIV UR4, `(.L_x_4312) ;  /* 0x0000001204107947 */ /* 0x000fea000b800000 */
[----:B-----5:R0:W1:Y:S02]  /*11880*/  SHFL.IDX PT, R14, R2, RZ, 0x1f ;  /* 0x00001fff020e7589 */ /* 0x02006400000e0000 */
.L_x_4353:
        /* <DEDUP_REMOVED lines=8> */
.L_x_4311:
[----:B------:R-:W3:Y:S01]  /*11910*/  LDL R0, [R1+0x10] ;  /* 0x0000100001007983 */ /* 0x000ee20000100800 */
[----:B------:R-:W-:Y:S02]  /*11920*/  ULDC UR4, c[0x0][0xc38] ;  /* 0x00030e0000047ab9 */ /* 0x000fe40000000800 */
[----:B---3--:R-:W-:-:S13]  /*11930*/  ISETP.GE.AND P0, PT, R0, UR4, PT ;  /* 0x0000000400007c0c */ /* 0x008fda000bf06270 */
[----:B------:R-:W-:Y:S05]  /*11940*/  @!P0 BRA `(.L_x_4313) ;  /* 0xffffffb000708947 */ /* 0x000fea000383ffff */
.L_x_4207:
[----:B-1----:R-:W3:Y:S01]  /*11950*/  LDL.LU R0, [R1+0x18] ;  /* 0x0000180001007983 */ /* 0x002ee20000300800 */
[----:B------:R-:W-:Y:S01]  /*11960*/  BSSY B0, `(.L_x_4314) ;  /* 0x000000b000007945 */ /* 0x000fe20003800000 */
[----:B------:R-:W1:Y:S01]  /*11970*/  S2R R5, SR_CgaCtaId ;  /* 0x0000000000057919 */ /* 0x000e620000008800 */
[----:B---3--:R-:W-:-:S05]  /*11980*/  VIADD R0, R0, 0x1 ;  /* 0x0000000100007836 */ /* 0x008fca0000000000 */
[----:B0-2---:R-:W-:-:S04]  /*11990*/  LEA.HI R2, R0, R0, RZ, 0x1 ;  /* 0x0000000000027211 */ /* 0x005fc800078f08ff */
[----:B------:R-:W-:-:S05]  /*119a0*/  LOP3.LUT R3, R2, 0xfffffffe, RZ, 0xc0, !PT ;  /* 0xfffffffe02037812 */ /* 0x000fca00078ec0ff */
[----:B------:R-:W-:Y:S01]  /*119b0*/  IMAD.IADD R3, R0, 0x1, -R3 ;  /* 0x0000000100037824 */ /* 0x000fe200078e0a03 */
[----:B------:R-:W-:-:S04]  /*119c0*/  MOV R0, 0x400 ;  /* 0x0000040000007802 */ /* 0x000fc80000000f00 */
[----:B-1----:R-:W-:Y:S02]  /*119d0*/  LEA R0, R5, R0, 0x18 ;  /* 0x0000000005007211 */ /* 0x002fe400078ec0ff */
[----:B------:R-:W-:-:S04]  /*119e0*/  SHF.L.U32 R3, R3, 0x1f, RZ ;  /* 0x0000001f03037819 */ /* 0x000fc800000006ff */
[----:B------:R-:W0:Y:S02]  /*119f0*/  SYNCS.PHASECHK.TRANS64.TRYWAIT P0, [R0+URZ+0x28c20], R3 ;  /* 0x028c2003000075a7 */ /* 0x000e24000800017f */
[----:B0-----:R-:W-:Y:S05]  /*11a00*/  @!P0 BRA `(.L_x_4315) ;  /* 0x0000000c00d48947 */ /* 0x001fea0003800000 */
.L_x_4354:
[----:B------:R-:W-:Y:S05]  /*11a10*/  BSYNC B0 ;  /* 0x0000000000007941 */ /* 0x000fea0003800000 */
.L_x_4314:
[----:B------:R-:W-:-:S03]  /*11a20*/  UMOV UR4, 0xffffffff ;  /* 0xffffffff00047882 */ /* 0x000fc60000000000 */
[----:B------:R-:W-:Y:S05]  /*11a30*/  BRA.DIV UR4, `(.L_x_4316) ;  /* 0x0000000e04dc7947 */ /* 0x000fea000b800000 */
[----:B------:R-:W1:Y:S02]  /*11a40*/  S2R R2, SR_TID.X ;  /* 0x0000000000027919 */ /* 0x000e640000002100 */
[----:B-1----:R-:W-:-:S04]  /*11a50*/  SHF.R.U32.HI R2, RZ, 0x5, R2 ;  /* 0x00000005ff027819 */ /* 0x002fc80000011602 */
[----:B------:R-:W-:-:S05]  /*11a60*/  LOP3.LUT R2, R2, 0x3, RZ, 0xc0, !PT ;  /* 0x0000000302027812 */ /* 0x000fca00078ec0ff */
[----:B------:R1:W2:Y:S02]  /*11a70*/  SHFL.IDX PT, R14, R2, RZ, 0x1f ;  /* 0x00001fff020e7589 */ /* 0x0002a400000e0000 */
.L_x_4357:
[----:B--2---:R-:W-:Y:S01]  /*11a80*/  ISETP.NE.AND P0, PT, R14, RZ, PT ;  /* 0x000000ff0e00720c */ /* 0x004fe20003f05270 */
[----:B------:R-:W-:-:S12]  /*11a90*/  BSSY B0, `(.L_x_4317) ;  /* 0x0000025000007945 */ /* 0x000fd80003800000 */
[----:B------:R-:W-:Y:S05]  /*11aa0*/  @P0 BRA `(.L_x_4318) ;  /* 0x00000000008c0947 */ /* 0x000fea0003800000 */
[----:B------:R-:W-:-:S03]  /*11ab0*/  UMOV UR4, 0xffffffff ;  /* 0xffffffff00047882 */ /* 0x000fc60000000000 */
[----:B------:R-:W-:Y:S05]  /*11ac0*/  BRA.DIV UR4, `(.L_x_4319) ;  /* 0x0000000e04ec7947 */ /* 0x000fea000b800000 */
[----:B------:R-:W-:-:S13]  /*11ad0*/  ELECT P6, URZ, PT ;  /* 0x00000000003f782f */ /* 0x000fda00038c0000 */
.L_x_4360:
[----:B------:R-:W-:Y:S05]  /*11ae0*/  @!P6 BRA `(.L_x_4318) ;  /* 0x00000000007ce947 */ /* 0x000fea0003800000 */
[----:B------:R-:W-:-:S06]  /*11af0*/  ULOP3.LUT UR4, UR40, 0x2, URZ, 0xfc, !UPT ;  /* 0x0000000228047892 */ /* 0x000fcc000f8efc3f */
[----:B-1----:R-:W-:-:S05]  /*11b00*/  IMAD.U32 R2, RZ, RZ, UR4 ;  /* 0x00000004ff027e24 */ /* 0x002fca000f8e00ff */
[----:B------:R-:W-:-:S13]  /*11b10*/  ISETP.NE.AND P2, PT, R2, 0x3, PT ;  /* 0x000000030200780c */ /* 0x000fda0003f45270 */
[----:B------:R-:W-:Y:S05]  /*11b20*/  @!P2 BRA `(.L_x_4320) ;  /* 0x000000000004a947 */ /* 0x000fea0003800000 */
[----:B------:R-:W-:Y:S01]  /*11b30*/  BPT.TRAP 0x1 ;  /* 0x000000040000795c */ /* 0x000fe20000300000 */
.L_x_4320:
        /* <DEDUP_REMOVED lines=13> */
.L_x_4361:
[----:B------:R-:W1:Y:S02]  /*11c10*/  SYNCS.PHASECHK.TRANS64.TRYWAIT P0, [R3+URZ], R2 ;  /* 0x00000002030075a7 */ /* 0x000e64000800017f */
[----:B-1----:R-:W-:Y:S05]  /*11c20*/  @!P0 BRA `(.L_x_4322) ;  /* 0x0000000c00c88947 */ /* 0x002fea0003800000 */
.L_x_4362:
[----:B------:R-:W-:Y:S05]  /*11c30*/  @!P2 BRA `(.L_x_4323) ;  /* 0x000000000004a947 */ /* 0x000fea0003800000 */
[----:B------:R-:W-:Y:S01]  /*11c40*/  BPT.TRAP 0x1 ;  /* 0x000000040000795c */ /* 0x000fe20000300000 */
.L_x_4323:
[----:B-1----:R-:W-:-:S04]  /*11c50*/  VIADD R3, R0, 0x28c60 ;  /* 0x00028c6000037836 */ /* 0x002fc80000000000 */
[----:B------:R-:W-:-:S04]  /*11c60*/  IMAD R18, R18, 0x8, R3 ;  /* 0x0000000812127824 */ /* 0x000fc800078e0203 */
[----:B------:R-:W1:Y:S02]  /*11c70*/  SYNCS.PHASECHK.TRANS64.TRYWAIT P0, [R18+URZ], R5 ;  /* 0x00000005120075a7 */ /* 0x000e64000800017f */
[----:B-1----:R-:W-:Y:S05]  /*11c80*/  @!P0 BRA `(.L_x_4324) ;  /* 0x0000000c00c48947 */ /* 0x002fea0003800000 */
.L_x_4363:
[----:B------:R-:W-:-:S07]  /*11c90*/  IMAD R3, R4, 0x8, R3 ;  /* 0x0000000804037824 */ /* 0x000fce00078e0203 */
.L_x_4325:
[----:B--2---:R2:W3:Y:S02]  /*11ca0*/  SYNCS.PHASECHK.TRANS64.TRYWAIT P0, [R3+URZ], R2 ;  /* 0x00000002030075a7 */ /* 0x0044e4000800017f */
[----:B---3--:R-:W-:Y:S05]  /*11cb0*/  @!P0 NANOSLEEP.SYNCS 0x989680 ;  /* 0x009896800000895d */ /* 0x008fea0003900000 */
[----:B------:R-:W3:Y:S02]  /*11cc0*/  @!P0 SYNCS.PHASECHK.TRANS64 P0, [R3+URZ], R2 ;  /* 0x00000002030085a7 */ /* 0x000ee4000800007f */
[----:B---3--:R-:W-:Y:S05]  /*11cd0*/  @!P0 BRA `(.L_x_4325) ;  /* 0xfffffffc00f08947 */ /* 0x008fea000383ffff */
.L_x_4318:
[----:B------:R-:W-:Y:S05]  /*11ce0*/  BSYNC B0 ;  /* 0x0000000000007941 */ /* 0x000fea0003800000 */
.L_x_4317:
[----:B------:R-:W-:Y:S05]  /*11cf0*/  EXIT ;  /* 0x000000000000794d */ /* 0x000fea0003800000 */
.L_x_4159:
[----:B0-----:R-:W-:-:S04]  /*11d00*/  IMAD.U32 R3, RZ, RZ, UR21 ;  /* 0x00000015ff037e24 */ /* 0x001fc8000f8e00ff */
[----:B------:R0:W1:Y:S03]  /*11d10*/  SYNCS.PHASECHK.TRANS64.TRYWAIT P1, [R3+URZ+0x28c50], R0 ;  /* 0x028c5000030075a7 */ /* 0x000066000802017f */
[----:B-1----:R-:W-:Y:S05]  /*11d20*/  @!P1 NANOSLEEP.SYNCS 0x989680 ;  /* 0x009896800000995d */ /* 0x002fea0003900000 */
[----:B------:R-:W1:Y:S02]  /*11d30*/  @!P1 SYNCS.PHASECHK.TRANS64 P1, [R3+URZ+0x28c50], R0 ;  /* 0x028c5000030095a7 */ /* 0x000e64000802007f */
[----:B-1----:R-:W-:Y:S05]  /*11d40*/  @!P1 BRA `(.L_x_4159) ;  /* 0xfffffffc00ec9947 */ /* 0x002fea000383ffff */
[----:B------:R-:W-:Y:S05]  /*11d50*/  BRA `(.L_x_4326) ;  /* 0xfffffefc00347947 */ /* 0x000fea000383ffff */
.L_x_4164:
[----:B-1----:R-:W-:-:S04]  /*11d60*/  IMAD.U32 R3, RZ, RZ, UR21 ;  /* 0x00000015ff037e24 */ /* 0x002fc8000f8e00ff */
[----:B------:R1:W2:Y:S03]  /*11d70*/  SYNCS.PHASECHK.TRANS64.TRYWAIT P1, [R3+URZ+0x28c50], R0 ;  /* 0x028c5000030075a7 */ /* 0x0002a6000802017f */
[----:B--2---:R-:W-:Y:S05]  /*11d80*/  @!P1 NANOSLEEP.SYNCS 0x989680 ;  /* 0x009896800000995d */ /* 0x004fea0003900000 */
[----:B------:R-:W2:Y:S02]  /*11d90*/  @!P1 SYNCS.PHASECHK.TRANS64 P1, [R3+URZ+0x28c50], R0 ;  /* 0x028c5000030095a7 */ /* 0x000ea4000802007f */
[----:B--2---:R-:W-:Y:S05]  /*11da0*/  @!P1 BRA `(.L_x_4164) ;  /* 0xfffffffc00ec9947 */ /* 0x004fea000383ffff */
[----:B------:R-:W-:Y:S05]  /*11db0*/  BRA `(.L_x_4163) ;  /* 0xffffff0800307947 */ /* 0x000fea000383ffff */
.L_x_4167:
[----:B0-----:R-:W-:-:S04]  /*11dc0*/  IMAD.U32 R3, RZ, RZ, UR43 ;  /* 0x0000002bff037e24 */ /* 0x001fc8000f8e00ff */
[----:B------:R0:W1:Y:S03]  /*11dd0*/  SYNCS.PHASECHK.TRANS64.TRYWAIT P1, [R3+URZ+0x28c00], R0 ;  /* 0x028c0000030075a7 */ /* 0x000066000802017f */
[----:B-1----:R-:W-:Y:S05]  /*11de0*/  @!P1 NANOSLEEP.SYNCS 0x989680 ;  /* 0x009896800000995d */ /* 0x002fea0003900000 */
[----:B------:R-:W1:Y:S02]  /*11df0*/  @!P1 SYNCS.PHASECHK.TRANS64 P1, [R3+URZ+0x28c00], R0 ;  /* 0x028c0000030095a7 */ /* 0x000e64000802007f */
[----:B-1----:R-:W-:Y:S05]  /*11e00*/  @!P1 BRA `(.L_x_4167) ;  /* 0xfffffffc00ec9947 */ /* 0x002fea000383ffff */
[----:B------:R-:W-:Y:S05]  /*11e10*/  BRA `(.L_x_4327) ;  /* 0xffffff1800c47947 */ /* 0x000fea000383ffff */
.L_x_4171:
[----:B--2---:R2:W3:Y:S02]  /*11e20*/  SYNCS.PHASECHK.TRANS64.TRYWAIT P1, [R7+URZ+0x28c30], R8 ;  /* 0x028c3008070075a7 */ /* 0x0044e4000802017f */
[----:B---3--:R-:W-:Y:S05]  /*11e30*/  @!P1 NANOSLEEP.SYNCS 0x989680 ;  /* 0x009896800000995d */ /* 0x008fea0003900000 */
[----:B------:R-:W3:Y:S02]  /*11e40*/  @!P1 SYNCS.PHASECHK.TRANS64 P1, [R7+URZ+0x28c30], R8 ;  /* 0x028c3008070095a7 */ /* 0x000ee4000802007f */
[----:B---3--:R-:W-:Y:S05]  /*11e50*/  @!P1 BRA `(.L_x_4171) ;  /* 0xfffffffc00f09947 */ /* 0x008fea000383ffff */
[----:B------:R-:W-:Y:S05]  /*11e60*/  BRA `(.L_x_4170) ;  /* 0xffffff1800e07947 */ /* 0x000fea000383ffff */
.L_x_4175:
[----:B--2---:R2:W3:Y:S02]  /*11e70*/  SYNCS.PHASECHK.TRANS64.TRYWAIT P3, [R7+URZ+0x28c50], R8 ;  /* 0x028c5008070075a7 */ /* 0x0044e4000806017f */
[----:B---3--:R-:W-:Y:S05]  /*11e80*/  @!P3 NANOSLEEP.SYNCS 0x989680 ;  /* 0x009896800000b95d */ /* 0x008fea0003900000 */
[----:B------:R-:W3:Y:S02]  /*11e90*/  @!P3 SYNCS.PHASECHK.TRANS64 P3, [R7+URZ+0x28c50], R8 ;  /* 0x028c50080700b5a7 */ /* 0x000ee4000806007f */
[----:B---3--:R-:W-:Y:S05]  /*11ea0*/  @!P3 BRA `(.L_x_4175) ;  /* 0xfffffffc00f0b947 */ /* 0x008fea000383ffff */
[----:B------:R-:W-:Y:S05]  /*11eb0*/  BRA `(.L_x_4174) ;  /* 0xffffff3000787947 */ /* 0x000fea000383ffff */
.L_x_4180:
[----:B--2---:R-:W-:-:S04]  /*11ec0*/  IMAD.U32 R6, RZ, RZ, UR26 ;  /* 0x0000001aff067e24 */ /* 0x004fc8000f8e00ff */
[----:B------:R2:W3:Y:S03]  /*11ed0*/  SYNCS.PHASECHK.TRANS64.TRYWAIT P3, [R6+URZ+0x28c30], R7 ;  /* 0x028c3007060075a7 */ /* 0x0004e6000806017f */
[----:B---3--:R-:W-:Y:S05]  /*11ee0*/  @!P3 NANOSLEEP.SYNCS 0x989680 ;  /* 0x009896800000b95d */ /* 0x008fea0003900000 */
[----:B------:R-:W3:Y:S02]  /*11ef0*/  @!P3 SYNCS.PHASECHK.TRANS64 P3, [R6+URZ+0x28c30], R7 ;  /* 0x028c30070600b5a7 */ /* 0x000ee4000806007f */
[----:B---3--:R-:W-:Y:S05]  /*11f00*/  @!P3 BRA `(.L_x_4180) ;  /* 0xfffffffc00ecb947 */ /* 0x008fea000383ffff */
[----:B------:R-:W-:Y:S05]  /*11f10*/  BRA `(.L_x_4179) ;  /* 0xffffff3400847947 */ /* 0x000fea000383ffff */
.L_x_4184:
[----:B--2---:R2:W3:Y:S02]  /*11f20*/  SYNCS.PHASECHK.TRANS64.TRYWAIT P3, [R178+URZ+0x28c50], R7 ;  /* 0x028c5007b20075a7 */ /* 0x0044e4000806017f */
[----:B---3--:R-:W-:Y:S05]  /*11f30*/  @!P3 NANOSLEEP.SYNCS 0x989680 ;  /* 0x009896800000b95d */ /* 0x008fea0003900000 */
[----:B------:R-:W3:Y:S02]  /*11f40*/  @!P3 SYNCS.PHASECHK.TRANS64 P3, [R178+URZ+0x28c50], R7 ;  /* 0x028c5007b200b5a7 */ /* 0x000ee4000806007f */
[----:B---3--:R-:W-:Y:S05]  /*11f50*/  @!P3 BRA `(.L_x_4184) ;  /* 0xfffffffc00f0b947 */ /* 0x008fea000383ffff */
[----:B------:R-:W-:Y:S05]  /*11f60*/  BRA `(.L_x_4183) ;  /* 0xffffff5000f87947 */ /* 0x000fea000383ffff */
.L_x_4190:
[----:B---3--:R-:W-:-:S04]  /*11f70*/  IMAD.U32 R6, RZ, RZ, UR24 ;  /* 0x00000018ff067e24 */ /* 0x008fc8000f8e00ff */
[----:B------:R3:W4:Y:S03]  /*11f80*/  SYNCS.PHASECHK.TRANS64.TRYWAIT P2, [R6+URZ+0x28c30], R7 ;  /* 0x028c3007060075a7 */ /* 0x000726000804017f */
[----:B----4-:R-:W-:Y:S05]  /*11f90*/  @!P2 NANOSLEEP.SYNCS 0x989680 ;  /* 0x009896800000a95d */ /* 0x010fea0003900000 */
[----:B------:R-:W4:Y:S02]  /*11fa0*/  @!P2 SYNCS.PHASECHK.TRANS64 P2, [R6+URZ+0x28c30], R7 ;  /* 0x028c30070600a5a7 */ /* 0x000f24000804007f */
[----:B----4-:R-:W-:Y:S05]  /*11fb0*/  @!P2 BRA `(.L_x_4190) ;  /* 0xfffffffc00eca947 */ /* 0x010fea000383ffff */
[----:B------:R-:W-:Y:S05]  /*11fc0*/  BRA `(.L_x_4189) ;  /* 0xffffff5400e47947 */ /* 0x000fea000383ffff */
.L_x_4194:
[----:B--2---:R2:W3:Y:S02]  /*11fd0*/  SYNCS.PHASECHK.TRANS64.TRYWAIT P2, [R170+URZ+0x28c50], R7 ;  /* 0x028c5007aa0075a7 */ /* 0x0044e4000804017f */
[----:B---3--:R-:W-:Y:S05]  /*11fe0*/  @!P2 NANOSLEEP.SYNCS 0x989680 ;  /* 0x009896800000a95d */ /* 0x008fea0003900000 */
[----:B------:R-:W3:Y:S02]  /*11ff0*/  @!P2 SYNCS.PHASECHK.TRANS64 P2, [R170+URZ+0x28c50], R7 ;  /* 0x028c5007aa00a5a7 */ /* 0x000ee4000804007f */
[----:B---3--:R-:W-:Y:S05]  /*12000*/  @!P2 BRA `(.L_x_4194) ;  /* 0xfffffffc00f0a947 */ /* 0x008fea000383ffff */
[----:B------:R-:W-:Y:S05]  /*12010*/  BRA `(.L_x_4193) ;  /* 0xffffff7000087947 */ /* 0x000fea000383ffff */
.L_x_4218:
[----:B------:R-:W-:Y:S02]  /*12020*/  IMAD.MOV.U32 R13, RZ, RZ, R4 ;  /* 0x000000ffff0d7224 */ /* 0x000fe400078e0004 */
[----:B------:R-:W-:Y:S02]  /*12030*/  IMAD.MOV.U32 R12, RZ, RZ, RZ ;  /* 0x000000ffff0c7224 */ /* 0x000fe400078e00ff */
[----:B------:R-:W-:Y:S02]  /*12040*/  IMAD.MOV.U32 R11, RZ, RZ, 0x1f ;  /* 0x0000001fff0b7424 */ /* 0x000fe400078e00ff */
[----:B------:R-:W-:-:S07]  /*12050*/  IMAD.MOV.U32 R15, RZ, RZ, -0x1 ;  /* 0xffffffffff0f7424 */ /* 0x000fce00078e00ff */
[----:B0-----:R-:W-:Y:S05]  /*12060*/  WARPSYNC.COLLECTIVE R15, `(.L_x_4328) ;  /* 0x000000000f087348 */ /* 0x001fea0003c00000 */
[----:B------:R1:W2:Y:S02]  /*12070*/  SHFL.IDX P6, R14, R13, R12, R11 ;  /* 0x0000000c0d0e7389 */ /* 0x0002a400000c000b */
[----:B012---:R-:W-:Y:S01]  /*12080*/  ENDCOLLECTIVE ;  /* 0x000000000000791b */ /* 0x007fe20003800000 */
.L_x_4328:
[----:B------:R-:W-:Y:S05]  /*12090*/  BRA `(.L_x_4329) ;  /* 0xffffffb4005c7947 */ /* 0x000fea000383ffff */
.L_x_4220:
[----:B------:R-:W-:Y:S01]  /*120a0*/  BSSY B0, `(.L_x_4330) ;  /* 0x0000006000007945 */ /* 0x000fe20003800000 */
[----:B------:R-:W-:-:S07]  /*120b0*/  IMAD.MOV.U32 R15, RZ, RZ, -0x1 ;  /* 0xffffffffff0f7424 */ /* 0x000fce00078e00ff */
[----:B0--3--:R-:W-:Y:S05]  /*120c0*/  WARPSYNC.COLLECTIVE R15, `(.L_x_4331) ;  /* 0x000000000f0c7348 */ /* 0x009fea0003c00000 */
[----:B------:R-:W-:Y:S02]  /*120d0*/  ELECT P6, UR62, PT ;  /* 0x00000000003e782f */ /* 0x000fe400038c0000 */
[----:B------:R-:W-:Y:S01]  /*120e0*/  MOV R14, UR62 ;  /* 0x0000003e000e7c02 */ /* 0x000fe20008000f00 */
[----:B0--3--:R-:W-:Y:S10]  /*120f0*/  ENDCOLLECTIVE ;  /* 0x000000000000791b */ /* 0x009ff40003800000 */
.L_x_4331:
[----:B------:R-:W-:Y:S05]  /*12100*/  BSYNC B0 ;  /* 0x0000000000007941 */ /* 0x000fea0003800000 */
.L_x_4330:
[----:B------:R-:W-:Y:S05]  /*12110*/  BRA `(.L_x_4332) ;  /* 0xffffffb400607947 */ /* 0x000fea000383ffff */
.L_x_4222:
[----:B0-----:R0:W1:Y:S02]  /*12120*/  SYNCS.PHASECHK.TRANS64.TRYWAIT P0, [R3+URZ+0x28c40], R0 ;  /* 0x028c4000030075a7 */ /* 0x001064000800017f */
[----:B-1----:R-:W-:Y:S05]  /*12130*/  @!P0 NANOSLEEP.SYNCS 0x989680 ;  /* 0x009896800000895d */ /* 0x002fea0003900000 */
[----:B------:R-:W1:Y:S02]  /*12140*/  @!P0 SYNCS.PHASECHK.TRANS64 P0, [R3+URZ+0x28c40], R0 ;  /* 0x028c4000030085a7 */ /* 0x000e64000800007f */
[----:B-1----:R-:W-:Y:S05]  /*12150*/  @!P0 BRA `(.L_x_4222) ;  /* 0xfffffffc00f08947 */ /* 0x002fea000383ffff */
[----:B------:R-:W-:Y:S05]  /*12160*/  BRA `(.L_x_4333) ;  /* 0xffffffb400c47947 */ /* 0x000fea000383ffff */
.L_x_4226:
[----:B------:R-:W-:Y:S02]  /*12170*/  IMAD.MOV.U32 R13, RZ, RZ, R2 ;  /* 0x000000ffff0d7224 */ /* 0x000fe400078e0002 */
[----:B------:R-:W-:Y:S02]  /*12180*/  IMAD.MOV.U32 R12, RZ, RZ, RZ ;  /* 0x000000ffff0c7224 */ /* 0x000fe400078e00ff */
[----:B------:R-:W-:Y:S02]  /*12190*/  IMAD.MOV.U32 R11, RZ, RZ, 0x181f ;  /* 0x0000181fff0b7424 */ /* 0x000fe400078e00ff */
[----:B------:R-:W-:Y:S02]  /*121a0*/  IMAD.MOV.U32 R15, RZ, RZ, -0x1 ;  /* 0xffffffffff0f7424 */ /* 0x000fe400078e00ff */
[----:B------:R-:W-:-:S07]  /*121b0*/  IMAD.U32 R4, RZ, RZ, UR39 ;  /* 0x00000027ff047e24 */ /* 0x000fce000f8e00ff */
[----:B-----5:R-:W-:Y:S05]  /*121c0*/  WARPSYNC.COLLECTIVE R15, `(.L_x_4334) ;  /* 0x000000000f087348 */ /* 0x020fea0003c00000 */
[----:B------:R0:W1:Y:S02]  /*121d0*/  SHFL.IDX P6, R14, R13, R12, R11 ;  /* 0x0000000c0d0e7389 */ /* 0x00006400000c000b */
[----:B01---5:R-:W-:Y:S01]  /*121e0*/  ENDCOLLECTIVE ;  /* 0x000000000000791b */ /* 0x023fe20003800000 */
.L_x_4334:
[----:B------:R-:W-:Y:S02]  /*121f0*/  IMAD R4, R4, 0x40, R10 ;  /* 0x0000004004047824 */ /* 0x000fe400078e020a */
[----:B------:R-:W-:Y:S02]  /*12200*/  IMAD.MOV.U32 R13, RZ, RZ, R0 ;  /* 0x000000ffff0d7224 */ /* 0x000fe400078e0000 */
[----:B------:R-:W-:-:S07]  /*12210*/  IMAD.MOV.U32 R5, RZ, RZ, R14 ;  /* 0x000000ffff057224 */ /* 0x000fce00078e000e */
[----:B------:R-:W-:Y:S05]  /*12220*/  WARPSYNC.COLLECTIVE R15, `(.L_x_4335) ;  /* 0x000000000f087348 */ /* 0x000fea0003c00000 */
[----:B------:R0:W1:Y:S02]  /*12230*/  SHFL.IDX P6, R14, R13, R12, R11 ;  /* 0x0000000c0d0e7389 */ /* 0x00006400000c000b */
[----:B01----:R-:W-:Y:S01]  /*12240*/  ENDCOLLECTIVE ;  /* 0x000000000000791b */ /* 0x003fe20003800000 */
.L_x_4335:
[----:B------:R-:W-:Y:S02]  /*12250*/  ULDC UR4, c[0x0][0x288] ;  /* 0x0000a20000047ab9 */ /* 0x000fe40000000800 */
[----:B------:R-:W-:-:S05]  /*12260*/  IMAD R3, R7, UR4, RZ ;  /* 0x0000000407037c24 */ /* 0x000fca000f8e02ff */
[----:B------:R-:W-:Y:S01]  /*12270*/  ISETP.GE.AND P1, PT, R4, R3, PT ;  /* 0x000000030400720c */ /* 0x000fe20003f26270 */
[----:B------:R-:W-:Y:S02]  /*12280*/  IMAD.MOV.U32 R13, RZ, RZ, R2 ;  /* 0x000000ffff0d7224 */ /* 0x000fe400078e0002 */
[----:B------:R-:W-:Y:S02]  /*12290*/  IMAD.MOV.U32 R12, RZ, RZ, 0x1 ;  /* 0x00000001ff0c7424 */ /* 0x000fe400078e00ff */
[----:B------:R-:W-:-:S08]  /*122a0*/  IMAD.MOV.U32 R6, RZ, RZ, R14 ;  /* 0x000000ffff067224 */ /* 0x000fd000078e000e */
[----:B------:R-:W-:Y:S05]  /*122b0*/  WARPSYNC.COLLECTIVE R15, `(.L_x_4336) ;  /* 0x000000000f087348 */ /* 0x000fea0003c00000 */
[----:B------:R0:W1:Y:S02]  /*122c0*/  SHFL.IDX P6, R14, R13, R12, R11 ;  /* 0x0000000c0d0e7389 */ /* 0x00006400000c000b */
[----:B01----:R-:W-:Y:S01]  /*122d0*/  ENDCOLLECTIVE ;  /* 0x000000000000791b */ /* 0x003fe20003800000 */
.L_x_4336:
        /* <DEDUP_REMOVED lines=14> */
.L_x_4337:
[----:B------:R-:W-:Y:S02]  /*123c0*/  IMAD.MOV.U32 R13, RZ, RZ, R2 ;  /* 0x000000ffff0d7224 */ /* 0x000fe400078e0002 */
[----:B------:R-:W-:Y:S02]  /*123d0*/  IMAD.MOV.U32 R12, RZ, RZ, 0x2 ;  /* 0x00000002ff0c7424 */ /* 0x000fe400078e00ff */
[----:B------:R-:W-:-:S07]  /*123e0*/  IMAD.MOV.U32 R6, RZ, RZ, R14 ;  /* 0x000000ffff067224 */ /* 0x000fce00078e000e */
[----:B------:R-:W-:Y:S05]  /*123f0*/  WARPSYNC.COLLECTIVE R15, `(.L_x_4338) ;  /* 0x000000000f087348 */ /* 0x000fea0003c00000 */
[----:B------:R0:W1:Y:S02]  /*12400*/  SHFL.IDX P6, R14, R13, R12, R11 ;  /* 0x0000000c0d0e7389 */ /* 0x00006400000c000b */
[----:B01----:R-:W-:Y:S01]  /*12410*/  ENDCOLLECTIVE ;  /* 0x000000000000791b */ /* 0x003fe20003800000 */
.L_x_4338:
        /* <DEDUP_REMOVED lines=14> */
.L_x_4339:
[----:B------:R-:W-:Y:S02]  /*12500*/  IMAD.MOV.U32 R13, RZ, RZ, R2 ;  /* 0x000000ffff0d7224 */ /* 0x000fe400078e0002 */
[----:B------:R-:W-:Y:S02]  /*12510*/  IMAD.MOV.U32 R12, RZ, RZ, 0x3 ;  /* 0x00000003ff0c7424 */ /* 0x000fe400078e00ff */
[----:B------:R-:W-:-:S07]  /*12520*/  IMAD.MOV.U32 R6, RZ, RZ, R14 ;  /* 0x000000ffff067224 */ /* 0x000fce00078e000e */
[----:B------:R-:W-:Y:S05]  /*12530*/  WARPSYNC.COLLECTIVE R15, `(.L_x_4340) ;  /* 0x000000000f087348 */ /* 0x000fea0003c00000 */
[----:B------:R0:W1:Y:S02]  /*12540*/  SHFL.IDX P6, R14, R13, R12, R11 ;  /* 0x0000000c0d0e7389 */ /* 0x00006400000c000b */
[----:B01----:R-:W-:Y:S01]  /*12550*/  ENDCOLLECTIVE ;  /* 0x000000000000791b */ /* 0x003fe20003800000 */
.L_x_4340:
        /* <DEDUP_REMOVED lines=12> */
.L_x_4341:
[----:B------:R-:W-:Y:S01]  /*12620*/  IMAD.MOV.U32 R0, RZ, RZ, R14 ;  /* 0x000000ffff007224 */ /* 0x000fe200078e000e */
[----:B------:R-:W-:Y:S06]  /*12630*/  BRA `(.L_x_4342) ;  /* 0xffffffb800b87947 */ /* 0x000fec000383ffff */
.L_x_4229:
[----:B0-----:R0:W1:Y:S02]  /*12640*/  SYNCS.PHASECHK.TRANS64.TRYWAIT P0, [R17+URZ+0x28c20], R0 ;  /* 0x028c2000110075a7 */ /* 0x001064000800017f */
[----:B-1----:R-:W-:Y:S05]  /*12650*/  @!P0 NANOSLEEP.SYNCS 0x989680 ;  /* 0x009896800000895d */ /* 0x002fea0003900000 */
[----:B------:R-:W1:Y:S02]  /*12660*/  @!P0 SYNCS.PHASECHK.TRANS64 P0, [R17+URZ+0x28c20], R0 ;  /* 0x028c2000110085a7 */ /* 0x000e64000800007f */
[----:B-1----:R-:W-:Y:S05]  /*12670*/  @!P0 BRA `(.L_x_4229) ;  /* 0xfffffffc00f08947 */ /* 0x002fea000383ffff */
[----:B------:R-:W-:Y:S05]  /*12680*/  BRA `(.L_x_4343) ;  /* 0xffffffbc00147947 */ /* 0x000fea000383ffff */
.L_x_4233:
[----:B0-----:R0:W1:Y:S02]  /*12690*/  SYNCS.PHASECHK.TRANS64.TRYWAIT P0, [R0+URZ+0x28c60], R3 ;  /* 0x028c6003000075a7 */ /* 0x001064000800017f */
[----:B-1----:R-:W-:Y:S05]  /*126a0*/  @!P0 NANOSLEEP.SYNCS 0x989680 ;  /* 0x009896800000895d */ /* 0x002fea0003900000 */
[----:B------:R-:W1:Y:S02]  /*126b0*/  @!P0 SYNCS.PHASECHK.TRANS64 P0, [R0+URZ+0x28c60], R3 ;  /* 0x028c6003000085a7 */ /* 0x000e64000800007f */
[----:B-1----:R-:W-:Y:S05]  /*126c0*/  @!P0 BRA `(.L_x_4233) ;  /* 0xfffffffc00f08947 */ /* 0x002fea000383ffff */
[----:B------:R-:W-:Y:S05]  /*126d0*/  BRA `(.L_x_4344) ;  /* 0xffffffbc00387947 */ /* 0x000fea000383ffff */
.L_x_4250:
[----:B-1----:R1:W2:Y:S02]  /*126e0*/  SYNCS.PHASECHK.TRANS64.TRYWAIT P0, [R2+URZ+0x28c40], R4 ;  /* 0x028c4004020075a7 */ /* 0x0022a4000800017f */
[----:B--2---:R-:W-:Y:S05]  /*126f0*/  @!P0 NANOSLEEP.SYNCS 0x989680 ;  /* 0x009896800000895d */ /* 0x004fea0003900000 */
[----:B------:R-:W2:Y:S02]  /*12700*/  @!P0 SYNCS.PHASECHK.TRANS64 P0, [R2+URZ+0x28c40], R4 ;  /* 0x028c4004020085a7 */ /* 0x000ea4000800007f */
[----:B--2---:R-:W-:Y:S05]  /*12710*/  @!P0 BRA `(.L_x_4250) ;  /* 0xfffffffc00f08947 */ /* 0x004fea000383ffff */
[----:B------:R-:W-:Y:S05]  /*12720*/  BRA `(.L_x_4345) ;  /* 0xffffffc8001c7947 */ /* 0x000fea000383ffff */
.L_x_4255:
[----:B--2---:R2:W3:Y:S02]  /*12730*/  SYNCS.PHASECHK.TRANS64.TRYWAIT P0, [R2+URZ+0x28c60], R4 ;  /* 0x028c6004020075a7 */ /* 0x0044e4000800017f */
[----:B---3--:R-:W-:Y:S05]  /*12740*/  @!P0 NANOSLEEP.SYNCS 0x989680 ;  /* 0x009896800000895d */ /* 0x008fea0003900000 */
[----:B------:R-:W3:Y:S02]  /*12750*/  @!P0 SYNCS.PHASECHK.TRANS64 P0, [R2+URZ+0x28c60], R4 ;  /* 0x028c6004020085a7 */ /* 0x000ee4000800007f */
[----:B---3--:R-:W-:Y:S05]  /*12760*/  @!P0 BRA `(.L_x_4255) ;  /* 0xfffffffc00f08947 */ /* 0x008fea000383ffff */
[----:B------:R-:W-:Y:S05]  /*12770*/  BRA `(.L_x_4346) ;  /* 0xffffffc800947947 */ /* 0x000fea000383ffff */
.L_x_4271:
[----:B0-----:R0:W1:Y:S02]  /*12780*/  SYNCS.PHASECHK.TRANS64.TRYWAIT P0, [R4+URZ+0x28c40], R2 ;  /* 0x028c4002040075a7 */ /* 0x001064000800017f */
[----:B-1----:R-:W-:Y:S05]  /*12790*/  @!P0 NANOSLEEP.SYNCS 0x989680 ;  /* 0x009896800000895d */ /* 0x002fea0003900000 */
[----:B------:R-:W1:Y:S02]  /*127a0*/  @!P0 SYNCS.PHASECHK.TRANS64 P0, [R4+URZ+0x28c40], R2 ;  /* 0x028c4002040085a7 */ /* 0x000e64000800007f */
[----:B-1----:R-:W-:Y:S05]  /*127b0*/  @!P0 BRA `(.L_x_4271) ;  /* 0xfffffffc00f08947 */ /* 0x002fea000383ffff */
[----:B------:R-:W-:Y:S05]  /*127c0*/  BRA `(.L_x_4347) ;  /* 0xffffffd400647947 */ /* 0x000fea000383ffff */
.L_x_4276:
[----:B-1----:R1:W2:Y:S02]  /*127d0*/  SYNCS.PHASECHK.TRANS64.TRYWAIT P0, [R4+URZ+0x28c60], R2 ;  /* 0x028c6002040075a7 */ /* 0x0022a4000800017f */
[----:B--2---:R-:W-:Y:S05]  /*127e0*/  @!P0 NANOSLEEP.SYNCS 0x989680 ;  /* 0x009896800000895d */ /* 0x004fea0003900000 */
[----:B------:R-:W2:Y:S02]  /*127f0*/  @!P0 SYNCS.PHASECHK.TRANS64 P0, [R4+URZ+0x28c60], R2 ;  /* 0x028c6002040085a7 */ /* 0x000ea4000800007f */
[----:B--2---:R-:W-:Y:S05]  /*12800*/  @!P0 BRA `(.L_x_4276) ;  /* 0xfffffffc00f08947 */ /* 0x004fea000383ffff */
[----:B------:R-:W-:Y:S05]  /*12810*/  BRA `(.L_x_4348) ;  /* 0xffffffd400dc7947 */ /* 0x000fea000383ffff */
.L_x_4291:
[----:B0-----:R0:W1:Y:S02]  /*12820*/  SYNCS.PHASECHK.TRANS64.TRYWAIT P0, [R4+URZ+0x28c40], R2 ;  /* 0x028c4002040075a7 */ /* 0x001064000800017f */
[----:B-1----:R-:W-:Y:S05]  /*12830*/  @!P0 NANOSLEEP.SYNCS 0x989680 ;  /* 0x009896800000895d */ /* 0x002fea0003900000 */
[----:B------:R-:W1:Y:S02]  /*12840*/  @!P0 SYNCS.PHASECHK.TRANS64 P0, [R4+URZ+0x28c40], R2 ;  /* 0x028c4002040085a7 */ /* 0x000e64000800007f */
[----:B-1----:R-:W-:Y:S05]  /*12850*/  @!P0 BRA `(.L_x_4291) ;  /* 0xfffffffc00f08947 */ /* 0x002fea000383ffff */
[----:B------:R-:W-:Y:S05]  /*12860*/  BRA `(.L_x_4349) ;  /* 0xffffffe000947947 */ /* 0x000fea000383ffff */
.L_x_4296:
[----:B-1----:R1:W2:Y:S02]  /*12870*/  SYNCS.PHASECHK.TRANS64.TRYWAIT P0, [R4+URZ+0x28c60], R2 ;  /* 0x028c6002040075a7 */ /* 0x0022a4000800017f */
[----:B--2---:R-:W-:Y:S05]  /*12880*/  @!P0 NANOSLEEP.SYNCS 0x989680 ;  /* 0x009896800000895d */ /* 0x004fea0003900000 */
[----:B------:R-:W2:Y:S02]  /*12890*/  @!P0 SYNCS.PHASECHK.TRANS64 P0, [R4+URZ+0x28c60], R2 ;  /* 0x028c6002040085a7 */ /* 0x000ea4000800007f */
[----:B--2---:R-:W-:Y:S05]  /*128a0*/  @!P0 BRA `(.L_x_4296) ;  /* 0xfffffffc00f08947 */ /* 0x004fea000383ffff */
[----:B------:R-:W-:Y:S05]  /*128b0*/  BRA `(.L_x_4350) ;  /* 0xffffffe4000c7947 */ /* 0x000fea000383ffff */
.L_x_4312:
        /* <DEDUP_REMOVED lines=8> */
.L_x_4352:
[----:B------:R-:W-:Y:S05]  /*12940*/  BSYNC B0 ;  /* 0x0000000000007941 */ /* 0x000fea0003800000 */
.L_x_4351:
[----:B------:R-:W-:Y:S05]  /*12950*/  BRA `(.L_x_4353) ;  /* 0xffffffec00cc7947 */ /* 0x000fea000383ffff */
.L_x_4315:
[----:B0-----:R0:W1:Y:S02]  /*12960*/  SYNCS.PHASECHK.TRANS64.TRYWAIT P0, [R0+URZ+0x28c20], R3 ;  /* 0x028c2003000075a7 */ /* 0x001064000800017f */
[----:B-1----:R-:W-:Y:S05]  /*12970*/  @!P0 NANOSLEEP.SYNCS 0x989680 ;  /* 0x009896800000895d */ /* 0x002fea0003900000 */
[----:B------:R-:W1:Y:S02]  /*12980*/  @!P0 SYNCS.PHASECHK.TRANS64 P0, [R0+URZ+0x28c20], R3 ;  /* 0x028c2003000085a7 */ /* 0x000e64000800007f */
[----:B-1----:R-:W-:Y:S05]  /*12990*/  @!P0 BRA `(.L_x_4315) ;  /* 0xfffffffc00f08947 */ /* 0x002fea000383ffff */
[----:B------:R-:W-:Y:S05]  /*129a0*/  BRA `(.L_x_4354) ;  /* 0xfffffff000187947 */ /* 0x000fea000383ffff */
.L_x_4316:
        /* <DEDUP_REMOVED lines=11> */
.L_x_4356:
[----:B------:R-:W-:Y:S05]  /*12a60*/  BSYNC B0 ;  /* 0x0000000000007941 */ /* 0x000fea0003800000 */
.L_x_4355:
[----:B------:R-:W-:Y:S05]  /*12a70*/  BRA `(.L_x_4357) ;  /* 0xfffffff000007947 */ /* 0x000fea000383ffff */
.L_x_4319:
[----:B------:R-:W-:Y:S01]  /*12a80*/  BSSY B1, `(.L_x_4358) ;  /* 0x0000006000017945 */ /* 0x000fe20003800000 */
[----:B------:R-:W-:-:S07]  /*12a90*/  IMAD.MOV.U32 R15, RZ, RZ, -0x1 ;  /* 0xffffffffff0f7424 */ /* 0x000fce00078e00ff */
[----:B01----:R-:W-:Y:S05]  /*12aa0*/  WARPSYNC.COLLECTIVE R15, `(.L_x_4359) ;  /* 0x000000000f0c7348 */ /* 0x003fea0003c00000 */
[----:B------:R-:W-:Y:S02]  /*12ab0*/  ELECT P6, UR62, PT ;  /* 0x00000000003e782f */ /* 0x000fe400038c0000 */
[----:B------:R-:W-:Y:S01]  /*12ac0*/  MOV R14, UR62 ;  /* 0x0000003e000e7c02 */ /* 0x000fe20008000f00 */
[----:B01----:R-:W-:Y:S10]  /*12ad0*/  ENDCOLLECTIVE ;  /* 0x000000000000791b */ /* 0x003ff40003800000 */
.L_x_4359:
[----:B------:R-:W-:Y:S05]  /*12ae0*/  BSYNC B1 ;  /* 0x0000000000017941 */ /* 0x000fea0003800000 */
.L_x_4358:
[----:B------:R-:W-:Y:S05]  /*12af0*/  BRA `(.L_x_4360) ;  /* 0xffffffec00f87947 */ /* 0x000fea000383ffff */
.L_x_4321:
[----:B0-----:R0:W1:Y:S02]  /*12b00*/  SYNCS.PHASECHK.TRANS64.TRYWAIT P0, [R6+URZ], R5 ;  /* 0x00000005060075a7 */ /* 0x001064000800017f */
[----:B-1----:R-:W-:Y:S05]  /*12b10*/  @!P0 NANOSLEEP.SYNCS 0x989680 ;  /* 0x009896800000895d */ /* 0x002fea0003900000 */
[----:B------:R-:W1:Y:S02]  /*12b20*/  @!P0 SYNCS.PHASECHK.TRANS64 P0, [R6+URZ], R5 ;  /* 0x00000005060085a7 */ /* 0x000e64000800007f */
[----:B-1----:R-:W-:Y:S05]  /*12b30*/  @!P0 BRA `(.L_x_4321) ;  /* 0xfffffffc00f08947 */ /* 0x002fea000383ffff */
[----:B------:R-:W-:Y:S05]  /*12b40*/  BRA `(.L_x_4361) ;  /* 0xfffffff000307947 */ /* 0x000fea000383ffff */
.L_x_4322:
[----:B-1----:R1:W2:Y:S02]  /*12b50*/  SYNCS.PHASECHK.TRANS64.TRYWAIT P0, [R3+URZ], R2 ;  /* 0x00000002030075a7 */ /* 0x0022a4000800017f */
[----:B--2---:R-:W-:Y:S05]  /*12b60*/  @!P0 NANOSLEEP.SYNCS 0x989680 ;  /* 0x009896800000895d */ /* 0x004fea0003900000 */
[----:B------:R-:W2:Y:S02]  /*12b70*/  @!P0 SYNCS.PHASECHK.TRANS64 P0, [R3+URZ], R2 ;  /* 0x00000002030085a7 */ /* 0x000ea4000800007f */
[----:B--2---:R-:W-:Y:S05]  /*12b80*/  @!P0 BRA `(.L_x_4322) ;  /* 0xfffffffc00f08947 */ /* 0x004fea000383ffff */
[----:B------:R-:W-:Y:S05]  /*12b90*/  BRA `(.L_x_4362) ;  /* 0xfffffff000247947 */ /* 0x000fea000383ffff */
.L_x_4324:
[----:B-1----:R1:W2:Y:S02]  /*12ba0*/  SYNCS.PHASECHK.TRANS64.TRYWAIT P0, [R18+URZ], R5 ;  /* 0x00000005120075a7 */ /* 0x0022a4000800017f */
[----:B--2---:R-:W-:Y:S05]  /*12bb0*/  @!P0 NANOSLEEP.SYNCS 0x989680 ;  /* 0x009896800000895d */ /* 0x004fea0003900000 */
[----:B------:R-:W2:Y:S02]  /*12bc0*/  @!P0 SYNCS.PHASECHK.TRANS64 P0, [R18+URZ], R5 ;  /* 0x00000005120085a7 */ /* 0x000ea4000800007f */
[----:B--2---:R-:W-:Y:S05]  /*12bd0*/  @!P0 BRA `(.L_x_4324) ;  /* 0xfffffffc00f08947 */ /* 0x004fea000383ffff */
[----:B------:R-:W-:Y:S05]  /*12be0*/  BRA `(.L_x_4363) ;  /* 0xfffffff000287947 */ /* 0x000fea000383ffff */
.L_x_4364:
        /* <DEDUP_REMOVED lines=9> */
.L_x_6034:


//--------------------- .text._ZN7cutlass13device_kernelIN5flash11enable_sm90INS1_16FlashAttnFwdSm90INS1_25CollectiveMainloopFwdSm90ILi2EN4cute5tupleIJNS5_1CILi1EEES8_S8_EEENS6_IJNS7_ILi64EEESA_SA_EEELi512ENS_6half_tEfNS_4arch4Sm90ELb1ELb0ELb1ELb0ELb0ELb0ELb1ELb0ELb0ELb1ELb0ELb0EEENS1_21CollectiveEpilogueFwdINS6_IJSA_NS7_ILi512EEESA_EEES9_SC_SE_Li256ELb0ELb1ELb0ELb0EEENS1_30DynamicPersistentTileSchedulerILi256ELi128ELb0ELb1ELb1EEEEEEEEEvNT_6ParamsE --------------------------
	.section	.text._ZN7cutlass13device_kernelIN5flash11enable_sm90INS1_16FlashAttnFwdSm90INS1_25CollectiveMainloopFwdSm90ILi2EN4cute5tupleIJNS5_1CILi1EEES8_S8_EEENS6_IJNS7_ILi64EEESA_SA_EEELi512ENS_6half_tEfNS_4arch4Sm90ELb1ELb0ELb1ELb0ELb0ELb0ELb1ELb0ELb0ELb1ELb0ELb0EEENS1_21CollectiveEpilogueFwdINS6_IJSA_NS7_ILi512EEESA_EEES9_SC_SE_Li256ELb0ELb1ELb0ELb0EEENS1_30DynamicPersistentTileSchedulerILi256ELi128ELb0ELb1ELb1EEEEEEEEEvNT_6ParamsE,"ax",@progbits
	.align	128
.text._ZN7cutlass13device_kernelIN5flash11enable_sm90INS1_16FlashAttnFwdSm90INS1_25CollectiveMainloopFwdSm90ILi2EN4cute5tupleIJNS5_1CILi1EEES8_S8_EEENS6_IJNS7_ILi64EEESA_SA_EEELi512ENS_6half_tEfNS_4arch4Sm90ELb1ELb0ELb1ELb0ELb0ELb0ELb1ELb0ELb0ELb1ELb0ELb0EEENS1_21CollectiveEpilogueFwdINS6_IJSA_NS7_ILi512EEESA_EEES9_SC_SE_Li256ELb0ELb1ELb0ELb0EEENS1_30DynamicPersistentTileSchedulerILi256ELi128ELb0ELb1ELb1EEEEEEEEEvNT_6ParamsE:
        .type           _ZN7cutlass13device_kernelIN5flash11enable_sm90INS1_16FlashAttnFwdSm90INS1_25CollectiveMainloopFwdSm90ILi2EN4cute5tupleIJNS5_1CILi1EEES8_S8_EEENS6_IJNS7_ILi64EEESA_SA_EEELi512ENS_6half_tEfNS_4arch4Sm90ELb1ELb0ELb1ELb0ELb0ELb0ELb1ELb0ELb0ELb1ELb0ELb0EEENS1_21CollectiveEpilogueFwdINS6_IJSA_NS7_ILi512EEESA_EEES9_SC_SE_Li256ELb0ELb1ELb0ELb0EEENS1_30DynamicPersistentTileSchedulerILi256ELi128ELb0ELb1ELb1EEEEEEEEEvNT_6ParamsE,@function
        .size           _ZN7cutlass13device_kernelIN5flash11enable_sm90INS1_16FlashAttnFwdSm90INS1_25CollectiveMainloopFwdSm90ILi2EN4cute5tupleIJNS5_1CILi1EEES8_S8_EEENS6_IJNS7_ILi64EEESA_SA_EEELi512ENS_6half_tEfNS_4arch4Sm90ELb1ELb0ELb1ELb0ELb0ELb0ELb1ELb0ELb0ELb1ELb0ELb0EEENS1_21CollectiveEpilogueFwdINS6_IJSA_NS7_ILi512EEESA_EEES9_SC_SE_Li256ELb0ELb1ELb0ELb0EEENS1_30DynamicPersistentTileSchedulerILi256ELi128ELb0ELb1ELb1EEEEEEEEEvNT_6ParamsE,(.L_x_6035 - _ZN7cutlass13device_kernelIN5flash11enable_sm90INS1_16FlashAttnFwdSm90INS1_25CollectiveMainloopFwdSm90ILi2EN4cute5tupleIJNS5_1CILi1EEES8_S8_EEENS6_IJNS7_ILi64EEESA_SA_EEELi512ENS_6half_tEfNS_4arch4Sm90ELb1ELb0ELb1ELb0ELb0ELb0ELb1ELb0ELb0ELb1ELb0ELb0EEENS1_21CollectiveEpilogueFwdINS6_IJSA_NS7_ILi512EEESA_EEES9_SC_SE_Li256ELb0ELb1ELb0ELb0EEENS1_30DynamicPersistentTileSchedulerILi256ELi128ELb0ELb1ELb1EEEEEEEEEvNT_6ParamsE)
        .other          _ZN7cutlass13device_kernelIN5flash11enable_sm90INS1_16FlashAttnFwdSm90INS1_25CollectiveMainloopFwdSm90ILi2EN4cute5tupleIJNS5_1CILi1EEES8_S8_EEENS6_IJNS7_ILi64EEESA_SA_EEELi512ENS_6half_tEfNS_4arch4Sm90ELb1ELb0ELb1ELb0ELb0ELb0ELb1ELb0ELb0ELb1ELb0ELb0EEENS1_21CollectiveEpilogueFwdINS6_IJSA_NS7_ILi512EEESA_EEES9_SC_SE_Li256ELb0ELb1ELb0ELb0EEENS1_30DynamicPersistentTileSchedulerILi256ELi128ELb0ELb1ELb1EEEEEEEEEvNT_6ParamsE,@"STO_CUDA_ENTRY STV_DEFAULT"
_ZN7cutlass13device_kernelIN5flash11enable_sm90INS1_16FlashAttnFwdSm90INS1_25CollectiveMainloopFwdSm90ILi2EN4cute5tupleIJNS5_1CILi1EEES8_S8_EEENS6_IJNS7_ILi64EEESA_SA_EEELi512ENS_6half_tEfNS_4arch4Sm90ELb1ELb0ELb1ELb0ELb0ELb0ELb1ELb0ELb0ELb1ELb0ELb0EEENS1_21CollectiveEpilogueFwdINS6_IJSA_NS7_ILi512EEESA_EEES9_SC_SE_Li256ELb0ELb1ELb0ELb0EEENS1_30DynamicPersistentTileSchedulerILi256ELi128ELb0ELb1ELb1EEEEEEEEEvNT_6ParamsE:
[----:B------:R-:W0:Y:S02]  /*0000*/  LDC R1, c[0x0][0x28] ;  /* 0x00000a00ff017b82 */ /* 0x000e240000000800 */
[----:B0-----:R-:W-:Y:S01]  /*0010*/  VIADD R1, R1, 0xffffffb8 ;  /* 0xffffffb801017836 */ /* 0x001fe20000000000 */
[----:B------:R-:W0:Y:S01]  /*0020*/  S2R R3, SR_TID.X ;  /* 0x0000000000037919 */ /* 0x000e220000002100 */
[----:B------:R-:W-:Y:S01]  /*0030*/  ELECT P0, URZ, PT ;  /* 0x00000000003f782f */ /* 0x000fe20003800000 */
[----:B------:R-:W-:Y:S01]  /*0040*/  BSSY B0, `(.L_x_4365) ;  /* 0x000000e000007945 */ /* 0x000fe20003800000 */
        /* <DEDUP_REMOVED lines=13> */
.L_x_4366:
[----:B------:R-:W-:Y:S05]  /*0120*/  BSYNC B0 ;  /* 0x0000000000007941 */ /* 0x000fea0003800000 */
.L_x_4365:
        /* <DEDUP_REMOVED lines=39> */
.L_x_4367:
        /* <DEDUP_REMOVED lines=22> */
.L_x_4368:
        /* <DEDUP_REMOVED lines=18> */
.L_x_4369:
        /* <DEDUP_REMOVED lines=22> */
.L_x_4370:
        /* <DEDUP_REMOVED lines=22> */
.L_x_4371:
[----:B------:R-:W-:Y:S01]  /*08e0*/  PLOP3.LUT P0, PT, PT, PT, UP0, 0x80, 0x0 ;  /* 0x000000000000781c */ /* 0x000fe20003f0f008 */
[----:B------:R-:W-:Y:S01]  /*08f0*/  UMOV UR40, 0x1 ;  /* 0x0000000100287882 */ /* 0x000fe20000000000 */
[----:B------:R-:W-:Y:S01]  /*0900*/  NOP ;  /* 0x0000000000007918 */ /* 0x000fe20000000000 */
[----:B------:R-:W-:Y:S01]  /*0910*/  USEL UR40, UR40, 0x2, !UP0 ;  /* 0x0000000228287887 */ /* 0x000fe2000c000000 */
[----:B------:R-:W-:Y:S01]  /*0920*/  ULDC.64 UR44, c[0x0][0x208] ;  /* 0x00008200002c7ab9 */ /* 0x000fe20000000a00 */
[----:B0123--:R-:W-:Y:S08]  /*0930*/  BAR.SYNC.DEFER_BLOCKING 0x0 ;  /* 0x0000000000007b1d */ /* 0x00fff00000010000 */
[----:B------:R-:W-:Y:S05]  /*0940*/  @!P0 BRA `(.L_x_4372) ;  /* 0x000000fc001c8947 */ /* 0x000fea0003800000 */
.L_x_4373:
        /* <DEDUP_REMOVED lines=21> */
[----:B------:R-:W-:Y:S01]  /*0aa0*/  IMAD.MOV.U32 R16, RZ, RZ, RZ ;  /* 0x000000ffff107224 */ /* 0x000fe200078e00ff */
[----:B------:R-:W-:Y:S02]  /*0ab0*/  UMOV UR36, URZ ;  /* 0x0000003f00247c82 */ /* 0x000fe40008000000 */
[CC--:B------:R-:W-:Y:S02]  /*0ac0*/  LEA.HI R0, R3.reuse, R220.reuse, RZ, 0x4 ;  /* 0x000000dc03007211 */ /* 0x0c0fe400078f20ff */
[----:B------:R-:W-:-:S02]  /*0ad0*/  LEA.HI R4, R3, R220, RZ, 0x5 ;  /* 0x000000dc03047211 */ /* 0x000fc400078f28ff */
[----:B------:R-:W-:Y:S02]  /*0ae0*/  SHF.R.S32.HI R7, RZ, 0x4, R0 ;  /* 0x00000004ff077819 */ /* 0x000fe40000011400 */
[C---:B------:R-:W-:Y:S02]  /*0af0*/  LOP3.LUT R9, R0.reuse, 0xfffffff0, RZ, 0xc0, !PT ;  /* 0xfffffff000097812 */ /* 0x040fe400078ec0ff */
[----:B------:R-:W-:Y:S02]  /*0b00*/  LEA.HI R2, R0, R7, RZ, 0x1 ;  /* 0x0000000700027211 */ /* 0x000fe400078f08ff */
[----:B------:R-:W-:Y:S01]  /*0b10*/  SHF.R.S32.HI R11, RZ, 0x5, R4 ;  /* 0x00000005ff0b7819 */ /* 0x000fe20000011404 */
[----:B------:R-:W-:Y:S01]  /*0b20*/  IMAD.IADD R9, R220, 0x1, -R9 ;  /* 0x00000001dc097824 */ /* 0x000fe200078e0a09 */
[----:B------:R-:W-:Y:S02]  /*0b30*/  LOP3.LUT R2, R2, 0x1ffffffe, RZ, 0xc0, !PT ;  /* 0x1ffffffe02027812 */ /* 0x000fe400078ec0ff */
[----:B------:R-:W-:-:S02]  /*0b40*/  LEA.HI R5, R3, R220, RZ, 0x7 ;  /* 0x000000dc03057211 */ /* 0x000fc400078f38ff */
[----:B------:R-:W-:Y:S01]  /*0b50*/  SHF.R.S32.HI R4, RZ, 0x1f, R4 ;  /* 0x0000001fff047819 */ /* 0x000fe20000011404 */
[----:B------:R-:W-:Y:S01]  /*0b60*/  IMAD.IADD R10, R7, 0x1, -R2 ;  /* 0x00000001070a7824 */ /* 0x000fe200078e0a02 */
[----:B------:R-:W-:Y:S01]  /*0b70*/  LEA.HI R2, R3, R220, RZ, 0x2 ;  /* 0x000000dc03027211 */ /* 0x000fe200078f10ff */
[----:B0-----:R-:W-:Y:S01]  /*0b80*/  ULEA UR5, UR6, UR5, 0x18 ;  /* 0x0000000506057291 */ /* 0x001fe2000f8ec03f */
[----:B------:R-:W-:Y:S02]  /*0b90*/  LOP3.LUT R7, R5, 0xffffff80, RZ, 0xc0, !PT ;  /* 0xffffff8005077812 */ /* 0x000fe400078ec0ff */
[----:B------:R-:W-:Y:S02]  /*0ba0*/  LOP3.LUT R13, R2, 0xfffffffc, RZ, 0xc0, !PT ;  /* 0xfffffffc020d7812 */ /* 0x000fe400078ec0ff */
[----:B------:R-:W-:Y:S01]  /*0bb0*/  LEA.HI R4, R4, R11, RZ, 0x2 ;  /* 0x0000000b04047211 */ /* 0x000fe200078f10ff */
[C---:B------:R-:W-:Y:S01]  /*0bc0*/  IMAD.IADD R7, R220.reuse, 0x1, -R7 ;  /* 0x00000001dc077824 */ /* 0x040fe200078e0a07 */
[----:B------:R-:W-:Y:S01]  /*0bd0*/  SHF.R.S32.HI R0, RZ, 0x1f, R9 ;  /* 0x0000001fff007819 */ /* 0x000fe20000011409 */
[----:B------:R-:W-:Y:S01]  /*0be0*/  IMAD.IADD R13, R220, 0x1, -R13 ;  /* 0x00000001dc0d7824 */ /* 0x000fe200078e0a0d */
[----:B------:R-:W-:Y:S01]  /*0bf0*/  SHF.R.S32.HI R216, RZ, 0x7, R5 ;  /* 0x00000007ffd87819 */ /* 0x000fe20000011405 */
[----:B------:R-:W-:Y:S01]  /*0c00*/  IMAD.U32 R17, RZ, RZ, UR5 ;  /* 0x00000005ff117e24 */ /* 0x000fe2000f8e00ff */
[----:B------:R-:W-:-:S02]  /*0c10*/  LOP3.LUT R4, R4, 0x3ffffc, RZ, 0xc0, !PT ;  /* 0x003ffffc04047812 */ /* 0x000fc400078ec0ff */
[----:B------:R-:W-:Y:S01]  /*0c20*/  LEA.HI R8, R13, R13, RZ, 0x1 ;  /* 0x0000000d0d087211 */ /* 0x000fe200078f08ff */
[----:B------:R-:W-:Y:S01]  /*0c30*/  IMAD R15, R216, 0x100, R9 ;  /* 0x00000100d80f7824 */ /* 0x000fe200078e0209 */
[----:B------:R-:W-:Y:S01]  /*0c40*/  LEA.HI R6, R0, R9, RZ, 0x3 ;  /* 0x0000000900067211 */ /* 0x000fe200078f18ff */
[----:B------:R-:W-:Y:S01]  /*0c50*/  IMAD.IADD R2, R11, 0x1, -R4 ;  /* 0x000000010b027824 */ /* 0x000fe200078e0a04 */
[----:B------:R-:W-:Y:S02]  /*0c60*/  SHF.R.S32.HI R0, RZ, 0x1f, R7 ;  /* 0x0000001fff007819 */ /* 0x000fe40000011407 */
[----:B------:R-:W-:Y:S01]  /*0c70*/  LOP3.LUT R8, R8, 0x1ffffffe, RZ, 0xc0, !PT ;  /* 0x1ffffffe08087812 */ /* 0x000fe200078ec0ff */
[----:B------:R-:W-:Y:S01]  /*0c80*/  IMAD R14, R2, 0x10, R15 ;  /* 0x00000010020e7824 */ /* 0x000fe200078e020f */
[C---:B------:R-:W-:Y:S01]  /*0c90*/  LOP3.LUT R4, R6.reuse, 0xfffffff8, RZ, 0xc0, !PT ;  /* 0xfffffff806047812 */ /* 0x040fe200078ec0ff */
[----:B------:R-:W-:Y:S01]  /*0ca0*/  IMAD.SHL.U32 R6, R6, 0x40, RZ ;  /* 0x0000004006067824 */ /* 0x000fe200078e00ff */
[----:B------:R-:W-:Y:S01]  /*0cb0*/  LEA.HI R2, R0, R7, RZ, 0x2 ;  /* 0x0000000700027211 */ /* 0x000fe200078f10ff */
[----:B------:R-:W-:Y:S01]  /*0cc0*/  IMAD.IADD R13, R13, 0x1, -R8 ;  /* 0x000000010d0d7824 */ /* 0x000fe200078e0a08 */
[----:B------:R-:W-:Y:S01]  /*0cd0*/  LEA.HI R3, R3, R220, RZ, 0x3 ;  /* 0x000000dc03037211 */ /* 0x000fe200078f18ff */
[----:B------:R-:W-:Y:S01]  /*0ce0*/  IMAD.IADD R8, R9, 0x1, -R4 ;  /* 0x0000000109087824 */ /* 0x000fe200078e0a04 */
[----:B------:R-:W-:-:S02]  /*0cf0*/  LOP3.LUT R12, R2, 0x7ffffffc, RZ, 0xc0, !PT ;  /* 0x7ffffffc020c7812 */ /* 0x000fc400078ec0ff */
[----:B------:R-:W-:Y:S02]  /*0d00*/  LEA.HI R4, R0, R7, RZ, 0x5 ;  /* 0x0000000700047211 */ /* 0x000fe400078f28ff */
[----:B------:R-:W-:Y:S01]  /*0d10*/  SHF.R.S32.HI R0, RZ, 0x2, R2 ;  /* 0x00000002ff007819 */ /* 0x000fe20000011402 */
[----:B------:R-:W-:Y:S01]  /*0d20*/  IMAD.IADD R12, R7, 0x1, -R12 ;  /* 0x00000001070c7824 */ /* 0x000fe200078e0a0c */
[----:B------:R-:W-:Y:S01]  /*0d30*/  SHF.R.S32.HI R9, RZ, 0x1f, R2 ;  /* 0x0000001fff097819 */ /* 0x000fe20000011402 */
[----:B------:R-:W-:Y:S01]  /*0d40*/  IMAD.SHL.U32 R2, R8, 0x40, RZ ;  /* 0x0000004008027824 */ /* 0x000fe200078e00ff */
[----:B------:R-:W-:Y:S01]  /*0d50*/  LOP3.LUT R6, R6, 0x7ffffe00, RZ, 0xc0, !PT ;  /* 0x7ffffe0006067812 */ /* 0x000fe200078ec0ff */
[----:B------:R-:W-:Y:S01]  /*0d60*/  IMAD.SHL.U32 R7, R10, 0x8, RZ ;  /* 0x000000080a077824 */ /* 0x000fe200078e00ff */
[----:B------:R-:W-:Y:S01]  /*0d70*/  LEA.HI R9, R9, R0, RZ, 0x3 ;  /* 0x0000000009097211 */ /* 0x000fe200078f18ff */
[----:B------:R-:W-:Y:S01]  /*0d80*/  IMAD.SHL.U32 R18, R12, 0x2, RZ ;  /* 0x000000020c127824 */ /* 0x000fe200078e00ff */
[----:B------:R-:W-:Y:S01]  /*0d90*/  LOP3.LUT R2, R2, 0x1c0, RZ, 0xc0, !PT ;  /* 0x000001c002027812 */ /* 0x000fe200078ec0ff */
[--C-:B------:R-:W-:Y:S01]  /*0da0*/  IMAD.U32 R219, R14, 0x40, R7.reuse ;  /* 0x000000400edb7824 */ /* 0x100fe200078e0007 */
[----:B------:R-:W-:Y:S01]  /*0db0*/  R2P PR, R8, 0x6 ;  /* 0x0000000608007804 */ /* 0x000fe20000000000 */
[----:B------:R-:W-:Y:S01]  /*0dc0*/  IMAD R6, R11, 0x400, R6 ;  /* 0x000004000b067824 */ /* 0x000fe200078e0206 */
[----:B------:R-:W-:-:S02]  /*0dd0*/  LOP3.LUT R7, R2, 0x8, R7, 0xf8, !PT ;  /* 0x0000000802077812 */ /* 0x000fc400078ef807 */
[----:B------:R-:W-:Y:S02]  /*0de0*/  SHF.R.U32.HI R2, RZ, 0x3, R2 ;  /* 0x00000003ff027819 */ /* 0x000fe40000011602 */
[----:B------:R-:W-:Y:S02]  /*0df0*/  LOP3.LUT R9, R9, 0xfffffff8, RZ, 0xc0, !PT ;  /* 0xfffffff809097812 */ /* 0x000fe400078ec0ff */
[----:B------:R-:W-:Y:S01]  /*0e00*/  LOP3.LUT R7, R7, R2, RZ, 0x3c, !PT ;  /* 0x0000000207077212 */ /* 0x000fe200078e3cff */
[----:B------:R-:W-:Y:S01]  /*0e10*/  IMAD.MOV.U32 R2, RZ, RZ, RZ ;  /* 0x000000ffff027224 */ /* 0x000fe200078e00ff */
[----:B------:R-:W-:Y:S01]  /*0e20*/  LEA.HI R5, R5, R216, RZ, 0x1 ;  /* 0x000000d805057211 */ /* 0x000fe200078f08ff */
[----:B------:R-:W-:Y:S01]  /*0e30*/  IMAD.IADD R9, R0, 0x1, -R9 ;  /* 0x0000000100097824 */ /* 0x000fe200078e0a09 */
[----:B------:R-:W-:Y:S01]  /*0e40*/  SHF.R.S32.HI R4, RZ, 0x5, R4 ;  /* 0x00000005ff047819 */ /* 0x000fe20000011404 */
[----:B------:R-:W-:Y:S01]  /*0e50*/  IMAD.IADD R6, R6, 0x1, R7 ;  /* 0x0000000106067824 */ /* 0x000fe200078e0207 */
[----:B------:R-:W-:-:S02]  /*0e60*/  LOP3.LUT R7, R3, 0xfffffff8, RZ, 0xc0, !PT ;  /* 0xfffffff803077812 */ /* 0x000fc400078ec0ff */
[----:B------:R-:W-:Y:S01]  /*0e70*/  LOP3.LUT R5, R5, 0xfffffe, RZ, 0xc0, !PT ;  /* 0x00fffffe05057812 */ /* 0x000fe200078ec0ff */
[----:B------:R-:W-:Y:S01]  /*0e80*/  IMAD R185, R6, 0x2, R17 ;  /* 0x0000000206b97824 */ /* 0x000fe200078e0211 */
[----:B------:R-:W-:Y:S01]  /*0e90*/  SEL R187, R187, 0xffffffc0, !P2 ;  /* 0xffffffc0bbbb7807 */ /* 0x000fe20005000000 */
[----:B------:R-:W-:Y:S01]  /*0ea0*/  IMAD.IADD R214, R220, 0x1, -R7 ;  /* 0x00000001dcd67824 */ /* 0x000fe200078e0a07 */
[----:B------:R-:W-:Y:S01]  /*0eb0*/  SHF.R.S32.HI R215, RZ, 0x3, R3 ;  /* 0x00000003ffd77819 */ /* 0x000fe20000011403 */
[C---:B------:R-:W-:Y:S02]  /*0ec0*/  VIADD R189, R185.reuse, 0x36400 ;  /* 0x00036400b9bd7836 */ /* 0x040fe40000000000 */
[----:B------:R-:W-:Y:S02]  /*0ed0*/  IMAD.SHL.U32 R23, R214, 0x8, RZ ;  /* 0x00000008d6177824 */ /* 0x000fe400078e00ff */
[----:B------:R-:W-:Y:S02]  /*0ee0*/  VIADD R186, R185, 0x36420 ;  /* 0x00036420b9ba7836 */ /* 0x000fe40000000000 */
        /* <DEDUP_REMOVED lines=21> */
.L_x_4421:
        /* <DEDUP_REMOVED lines=21> */
.L_x_4374:
[----:B------:R-:W-:Y:S01]  /*1190*/  ULDC UR7, c[0x0][0xd54] ;  /* 0x0003550000077ab9 */ /* 0x000fe20000000800 */
[----:B------:R-:W-:Y:S01]  /*11a0*/  UMOV UR6, UR9 ;  /* 0x0000000900067c82 */ /* 0x000fe20008000000 */
[----:B------:R-:W-:-:S11]  /*11b0*/  UISETP.NE.AND UP0, UPT, UR7, 0x1, UPT ;  /* 0x000000010700788c */ /* 0x000fd6000bf05270 */
[----:B------:R-:W-:Y:S02]  /*11c0*/  @UP0 ULDC.64 UR10, c[0x0][0xd58] ;  /* 0x00035600000a0ab9 */ /* 0x000fe40000000a00 */
[----:B------:R-:W-:-:S04]  /*11d0*/  UIMAD.WIDE.U32 UR4, UR9, UR10, URZ ;  /* 0x0000000a090472a5 */ /* 0x000fc8000f8e003f */
[----:B------:R-:W-:-:S04]  /*11e0*/  @UP0 USHF.R.U32.HI UR6, URZ, UR11, UR5 ;  /* 0x0000000b3f060299 */ /* 0x000fc80008011605 */
[----:B------:R-:W-:-:S12]  /*11f0*/  UIMAD UR4, UR6, UR7, URZ ;  /* 0x00000007060472a4 */ /* 0x000fd8000f8e023f */
.L_x_4375:
[----:B------:R-:W0:Y:S01]  /*1200*/  LDC.64 R4, c[0x0][0x418] ;  /* 0x00010600ff047b82 */ /* 0x000e220000000a00 */
[----:B------:R-:W-:Y:S01]  /*1210*/  ULDC UR42, c[0x0][0xd48] ;  /* 0x00035200002a7ab9 */ /* 0x000fe20000000800 */
[----:B------:R-:W-:Y:S02]  /*1220*/  UIADD3 UR4, UR9, -UR4, URZ ;  /* 0x8000000409047290 */ /* 0x000fe4000fffe03f */
[----:B------:R-:W-:Y:S01]  /*1230*/  UISETP.NE.AND UP0, UPT, UR42, 0x1, UPT ;  /* 0x000000012a00788c */ /* 0x000fe2000bf05270 */
[----:B------:R-:W-:Y:S01]  /*1240*/  ULDC UR5, c[0x0][0xd54] ;  /* 0x0003550000057ab9 */ /* 0x000fe20000000800 */
[----:B------:R-:W-:Y:S02]  /*1250*/  UISETP.NE.AND UP1, UPT, UR37, 0x1, UPT ;  /* 0x000000012500788c */ /* 0x000fe4000bf25270 */
[----:B------:R-:W1:Y:S01]  /*1260*/  LDC R188, c[0x0][0x424] ;  /* 0x00010900ffbc7b82 */ /* 0x000e620000000800 */
[----:B------:R-:W-:Y:S02]  /*1270*/  UIMAD UR8, UR8, UR5, UR4 ;  /* 0x00000005080872a4 */ /* 0x000fe4000f8e0204 */
[----:B------:R-:W-:Y:S01]  /*1280*/  ULOP3.LUT UR6, URZ, UR6, URZ, 0x33, !UPT ;  /* 0x000000063f067292 */ /* 0x000fe2000f8e333f */
[----:B------:R-:W-:-:S03]  /*1290*/  ULDC UR7, c[0x0][0xd3c] ;  /* 0x00034f0000077ab9 */ /* 0x000fc60000000800 */
[----:B------:R-:W-:Y:S01]  /*12a0*/  @UP0 ULDC UR4, c[0x0][0xd4c] ;  /* 0x0003530000040ab9 */ /* 0x000fe20000000800 */
[----:B------:R-:W2:Y:S01]  /*12b0*/  LDC R7, c[0x0][0x2f0] ;  /* 0x0000bc00ff077b82 */ /* 0x000ea20000000800 */
[----:B------:R-:W-:Y:S01]  /*12c0*/  UIMAD.WIDE.U32 UR4, UR8, UR4, URZ ;  /* 0x00000004080472a5 */ /* 0x000fe2000f8e003f */
[----:B------:R-:W-:Y:S01]  /*12d0*/  @UP0 ULDC UR9, c[0x0][0xd50] ;  /* 0x0003540000090ab9 */ /* 0x000fe20000000800 */
[----:B------:R-:W-:Y:S02]  /*12e0*/  UMOV UR39, UR8 ;  /* 0x0000000800277c82 */ /* 0x000fe40008000000 */
[----:B------:R-:W-:Y:S02]  /*12f0*/  @UP0 USHF.R.U32.HI UR39, URZ, UR9, UR5 ;  /* 0x000000093f270299 */ /* 0x000fe40008011605 */
[----:B------:R-:W-:Y:S01]  /*1300*/  UIADD3 UR6, UR6, UR7, URZ ;  /* 0x0000000706067290 */ /* 0x000fe2000fffe03f */
[----:B0-----:R-:W-:Y:S01]  /*1310*/  ISETP.NE.U32.AND P0, PT, R4, RZ, PT ;  /* 0x000000ff0400720c */ /* 0x001fe20003f05070 */
[----:B------:R-:W-:-:S02]  /*1320*/  UIADD3 UR4, -UR39, URZ, URZ ;  /* 0x0000003f27047290 */ /* 0x000fc4000fffe13f */
[----:B------:R-:W-:Y:S01]  /*1330*/  USHF.L.U32 UR41, UR6, 0x6, URZ ;  /* 0x0000000606297899 */ /* 0x000fe2000800063f */
[----:B------:R-:W-:Y:S01]  /*1340*/  ISETP.NE.AND.EX P0, PT, R5, RZ, PT, P0 ;  /* 0x000000ff0500720c */ /* 0x000fe20003f05300 */
[----:B------:R-:W-:-:S03]  /*1350*/  UIMAD UR42, UR42, UR4, UR8 ;  /* 0x000000042a2a72a4 */ /* 0x000fc6000f8e0208 */
[----:B-1----:R-:W-:Y:S02]  /*1360*/  SEL R188, R188, 0x1, P0 ;  /* 0x00000001bcbc7807 */ /* 0x002fe40000000000 */
[----:B------:R-:W-:-:S03]  /*1370*/  PLOP3.LUT P0, PT, PT, PT, UP1, 0x80, 0x0 ;  /* 0x000000000000781c */ /* 0x000fc60003f0f018 */
[----:B--2---:R-:W-:-:S05]  /*1380*/  IMAD R0, R188, R7, 0x3f ;  /* 0x0000003fbc007424 */ /* 0x004fca00078e0207 */
[----:B------:R-:W-:-:S04]  /*1390*/  SHF.R.S32.HI R3, RZ, 0x1f, R0 ;  /* 0x0000001fff037819 */ /* 0x000fc80000011400 */
[----:B------:R-:W-:-:S04]  /*13a0*/  LEA.HI R3, R3, R0, RZ, 0x6 ;  /* 0x0000000003037211 */ /* 0x000fc800078f30ff */
[----:B------:R-:W-:Y:S01]  /*13b0*/  SHF.R.S32.HI R3, RZ, 0x6, R3 ;  /* 0x00000006ff037819 */ /* 0x000fe20000011403 */
[----:B------:R-:W-:Y:S06]  /*13c0*/  @!P0 BRA `(.L_x_4376) ;  /* 0x0000001c00408947 */ /* 0x000fec0003800000 */
[----:B------:R-:W0:Y:S01]  /*13d0*/  LDC R0, c[0x0][0x448] ;  /* 0x00011200ff007b82 */ /* 0x000e220000000800 */
[----:B------:R-:W-:Y:S01]  /*13e0*/  UIADD3 UR4, UR41, 0x3f, URZ ;  /* 0x0000003f29047890 */ /* 0x000fe2000fffe03f */
[----:B------:R-:W-:Y:S02]  /*13f0*/  CS2R R150, SRZ ;  /* 0x0000000000967805 */ /* 0x000fe4000001ff00 */
[----:B------:R-:W-:Y:S02]  /*1400*/  CS2R R148, SRZ ;  /* 0x0000000000947805 */ /* 0x000fe4000001ff00 */
[----:B------:R-:W-:Y:S02]  /*1410*/  CS2R R146, SRZ ;  /* 0x0000000000927805 */ /* 0x000fe4000001ff00 */
[----:B------:R-:W-:Y:S02]  /*1420*/  CS2R R144, SRZ ;  /* 0x0000000000907805 */ /* 0x000fe4000001ff00 */
[----:B------:R-:W-:-:S02]  /*1430*/  CS2R R142, SRZ ;  /* 0x00000000008e7805 */ /* 0x000fc4000001ff00 */
[----:B------:R-:W-:Y:S01]  /*1440*/  CS2R R140, SRZ ;  /* 0x00000000008c7805 */ /* 0x000fe2000001ff00 */
[----:B------:R-:W1:Y:S01]  /*1450*/  LDC R5, c[0x0][0x288] ;  /* 0x0000a200ff057b82 */ /* 0x000e620000000800 */
        /* <DEDUP_REMOVED lines=15> */
[----:B0-----:R-:W-:Y:S01]  /*1550*/  ISETP.NE.AND P0, PT, R0, 0x1, PT ;  /* 0x000000010000780c */ /* 0x001fe20003f05270 */
[----:B------:R-:W-:Y:S01]  /*1560*/  IMAD.U32 R0, RZ, RZ, UR4 ;  /* 0x00000004ff007e24 */ /* 0x000fe2000f8e00ff */
[----:B------:R-:W-:Y:S02]  /*1570*/  CS2R R112, SRZ ;  /* 0x0000000000707805 */ /* 0x000fe4000001ff00 */
[----:B------:R-:W-:-:S02]  /*1580*/  CS2R R110, SRZ ;  /* 0x00000000006e7805 */ /* 0x000fc4000001ff00 */
[----:B------:R-:W-:Y:S02]  /*1590*/  CS2R R106, SRZ ;  /* 0x00000000006a7805 */ /* 0x000fe4000001ff00 */
[----:B------:R-:W-:Y:S02]  /*15a0*/  CS2R R162, SRZ ;  /* 0x0000000000a27805 */ /* 0x000fe4000001ff00 */
[----:B------:R-:W-:Y:S02]  /*15b0*/  CS2R R102, SRZ ;  /* 0x0000000000667805 */ /* 0x000fe4000001ff00 */
[----:B------:R-:W-:Y:S02]  /*15c0*/  CS2R R164, SRZ ;  /* 0x0000000000a47805 */ /* 0x000fe4000001ff00 */
[----:B-1----:R-:W-:Y:S02]  /*15d0*/  IADD3 R5, -R5, 0x40, RZ ;  /* 0x0000004005057810 */ /* 0x002fe40007ffe1ff */
[----:B------:R-:W-:-:S02]  /*15e0*/  CS2R R98, SRZ ;  /* 0x0000000000627805 */ /* 0x000fc4000001ff00 */
[----:B------:R-:W-:Y:S02]  /*15f0*/  CS2R R166, SRZ ;  /* 0x0000000000a67805 */ /* 0x000fe4000001ff00 */
[----:B------:R-:W-:Y:S02]  /*1600*/  CS2R R94, SRZ ;  /* 0x00000000005e7805 */ /* 0x000fe4000001ff00 */
[----:B------:R-:W-:Y:S01]  /*1610*/  CS2R R170, SRZ ;  /* 0x0000000000aa7805 */ /* 0x000fe2000001ff00 */
[----:B------:R-:W0:Y:S01]  /*1620*/  @P0 LDC R4, c[0x0][0x44c] ;  /* 0x00011300ff040b82 */ /* 0x000e220000000800 */
[----:B------:R-:W-:Y:S01]  /*1630*/  IMAD R5, R188, R7, R5 ;  /* 0x00000007bc057224 */ /* 0x000fe200078e0205 */
[----:B------:R-:W-:Y:S01]  /*1640*/  CS2R R90, SRZ ;  /* 0x00000000005a7805 */ /* 0x000fe2000001ff00 */
[----:B------:R-:W-:Y:S01]  /*1650*/  IMAD.MOV.U32 R169, RZ, RZ, RZ ;  /* 0x000000ffffa97224 */ /* 0x000fe200078e00ff */
        /* <DEDUP_REMOVED lines=19> */
[----:B------:R-:W-:Y:S01]  /*1790*/  CS2R R202, SRZ ;  /* 0x0000000000ca7805 */ /* 0x000fe2000001ff00 */
[----:B0-----:R-:W-:Y:S01]  /*17a0*/  @P0 IMAD.HI.U32 R4, R4, UR4, RZ ;  /* 0x0000000404040c27 */ /* 0x001fe2000f8e00ff */
[----:B------:R-:W-:-:S02]  /*17b0*/  CS2R R50, SRZ ;  /* 0x0000000000327805 */ /* 0x000fc4000001ff00 */
[----:B------:R-:W-:Y:S02]  /*17c0*/  CS2R R204, SRZ ;  /* 0x0000000000cc7805 */ /* 0x000fe4000001ff00 */
[----:B------:R-:W-:Y:S02]  /*17d0*/  CS2R R46, SRZ ;  /* 0x00000000002e7805 */ /* 0x000fe4000001ff00 */
[----:B------:R-:W-:Y:S02]  /*17e0*/  CS2R R206, SRZ ;  /* 0x0000000000ce7805 */ /* 0x000fe4000001ff00 */
[----:B------:R-:W-:Y:S02]  /*17f0*/  CS2R R42, SRZ ;  /* 0x00000000002a7805 */ /* 0x000fe4000001ff00 */
[----:B------:R-:W-:Y:S02]  /*1800*/  CS2R R210, SRZ ;  /* 0x0000000000d27805 */ /* 0x000fe4000001ff00 */
[----:B------:R-:W-:-:S02]  /*1810*/  CS2R R38, SRZ ;  /* 0x0000000000267805 */ /* 0x000fc4000001ff00 */
[----:B-1----:R-:W-:Y:S02]  /*1820*/  @P0 SHF.R.U32.HI R0, RZ, R9, R4 ;  /* 0x00000009ff000219 */ /* 0x002fe40000011604 */
[----:B------:R-:W-:Y:S02]  /*1830*/  CS2R R208, SRZ ;  /* 0x0000000000d07805 */ /* 0x000fe4000001ff00 */
[----:B------:R-:W-:Y:S02]  /*1840*/  PLOP3.LUT P0, PT, PT, PT, PT, 0x80, 0x0 ;  /* 0x000000000000781c */ /* 0x000fe40003f0f070 */
[----:B------:R-:W-:Y:S02]  /*1850*/  CS2R R212, SRZ ;  /* 0x0000000000d47805 */ /* 0x000fe4000001ff00 */
[----:B------:R-:W-:Y:S01]  /*1860*/  CS2R R34, SRZ ;  /* 0x0000000000227805 */ /* 0x000fe2000001ff00 */
[----:B------:R-:W-:Y:S01]  /*1870*/  IMAD.IADD R0, R5, 0x1, R0 ;  /* 0x0000000105007824 */ /* 0x000fe200078e0200 */
        /* <DEDUP_REMOVED lines=8> */
[----:B------:R-:W-:Y:S01]  /*1900*/  VIMNMX R4, R3, R4, PT ;  /* 0x0000000403047248 */ /* 0x000fe20003fe0100 */
[----:B------:R-:W-:-:S03]  /*1910*/  IMAD.MOV.U32 R3, RZ, RZ, RZ ;  /* 0x000000ffff037224 */ /* 0x000fc600078e00ff */
[----:B------:R-:W-:-:S13]  /*1920*/  ISETP.GE.AND P1, PT, R4, 0x1, PT ;  /* 0x000000010400780c */ /* 0x000fda0003f26270 */
        /* <DEDUP_REMOVED lines=11> */
[----:B------:R-:W-:Y:S01]  /*19e0*/  UMOV UR7, 0x40000040 ;  /* 0x4000004000077882 */ /* 0x000fe20000000000 */
[----:B------:R-:W1:Y:S01]  /*19f0*/  S2R R8, SR_TID.X ;  /* 0x0000000000087919 */ /* 0x000e620000002100 */
[----:B0-----:R-:W-:-:S04]  /*1a00*/  LEA.HI R3, R0, R0, RZ, 0x1 ;  /* 0x0000000000037211 */ /* 0x001fc800078f08ff */
[----:B------:R-:W-:Y:S01]  /*1a10*/  LOP3.LUT R3, R3, 0x1fffe, RZ, 0xc0, !PT ;  /* 0x0001fffe03037812 */ /* 0x000fe200078ec0ff */
[----:B------:R-:W-:-:S04]  /*1a20*/  WARPGROUP.ARRIVE ;  /* 0x00000000000079c5 */ /* 0x000fc80000000000 */
        /* <DEDUP_REMOVED lines=12> */
[----:B-1----:R-:W-:Y:S02]  /*1af0*/  LOP3.LUT R8, R8, 0x7f, RZ, 0xc0, !PT ;  /* 0x0000007f08087812 */ /* 0x002fe400078ec0ff */
[----:B------:R-:W-:Y:S01]  /*1b00*/  R2UR UR12, R6 ;  /* 0x00000000060c72ca */ /* 0x000fe200000e0000 */
[----:B------:R-:W-:Y:S01]  /*1b10*/  IMAD R0, R2, 0x1000, R7 ;  /* 0x0000100002007824 */ /* 0x000fe200078e0207 */
[----:B------:R-:W-:Y:S01]  /*1b20*/  ISETP.NE.AND P1, PT, R8, RZ, PT ;  /* 0x000000ff0800720c */ /* 0x000fe20003f25270 */
[C---:B------:R-:W-:Y:S02]  /*1b30*/  VIADD R6, R3.reuse, 0x4 ;  /* 0x0000000403067836 */ /* 0x040fe40000000000 */
[C---:B------:R-:W-:Y:S01]  /*1b40*/  VIADD R5, R0.reuse, 0x80 ;  /* 0x0000008000057836 */ /* 0x040fe20000000000 */
[----:B------:R-:W-:Y:S01]  /*1b50*/  R2UR UR10, R0 ;  /* 0x00000000000a72ca */ /* 0x000fe200000e0000 */
[----:B------:R-:W-:Y:S01]  /*1b60*/  VIADD R3, R3, 0x6 ;  /* 0x0000000603037836 */ /* 0x000fe20000000000 */
[----:B------:R-:W-:-:S02]  /*1b70*/  R2UR UR16, R6 ;  /* 0x00000000061072ca */ /* 0x000fc400000e0000 */
[----:B------:R-:W-:Y:S01]  /*1b80*/  R2UR UR14, R5 ;  /* 0x00000000050e72ca */ /* 0x000fe200000e0000 */
[C---:B------:R-:W-:Y:S01]  /*1b90*/  VIADD R5, R0.reuse, 0x100 ;  /* 0x0000010000057836 */ /* 0x040fe20000000000 */
[----:B------:R-:W-:Y:S01]  /*1ba0*/  R2UR UR4, R3 ;  /* 0x00000000030472ca */ /* 0x000fe200000e0000 */
[----:B------:R-:W-:-:S03]  /*1bb0*/  VIADD R0, R0, 0x180 ;  /* 0x0000018000007836 */ /* 0x000fc60000000000 */
[----:B------:R-:W-:Y:S02]  /*1bc0*/  R2UR UR18, R5 ;  /* 0x00000000051272ca */ /* 0x000fe400000e0000 */
[----:B------:R-:W-:Y:S01]  /*1bd0*/  R2UR UR6, R0 ;  /* 0x00000000000672ca */ /* 0x000fe200000e0000 */
[----:B------:R-:W-:Y:S01]  /*1be0*/  HGMMA.64x256x16.F32 R24, gdesc[UR8].tnspB, RZ, !UPT, gsb0 ;  /* 0x43e00000081879f0 */ /* 0x000fe2000c0008ff */
[----:B------:R-:W-:-:S04]  /*1bf0*/  @!P1 IMAD R0, R2, 0x8, R17 ;  /* 0x0000000802009824 */ /* 0x000fc800078e0211 */
[----:B------:R-:W-:-:S05]  /*1c00*/  @!P1 VIADD R0, R0, 0x38860 ;  /* 0x0003886000009836 */ /* 0x000fca0000000000 */
[----:B------:R-:W-:Y:S01]  /*1c10*/  @!P1 PRMT R0, RZ, 0x654, R0 ;  /* 0x00000654ff009816 */ /* 0x000fe20000000000 */
[----:B------:R-:W-:Y:S02]  /*1c20*/  WARPGROUP.DEPBAR.LE gsb0, 0x0 ;  /* 0x00008000000079c5 */ /* 0x000fe40000010000 */
[----:B------:R-:W-:-:S15]  /*1c30*/  WARPGROUP.ARRIVE ;  /* 0x00000000000079c5 */ /* 0x000fde0000000000 */
        /* <DEDUP_REMOVED lines=14> */
.L_x_4379:
[----:B------:R-:W-:Y:S01]  /*1d20*/  BAR.SYNC.DEFER_BLOCKING 0xe, 0x100 ;  /* 0x0384000000007b1d */ /* 0x000fe20000010000 */
[----:B01----:R-:W-:Y:S01]  /*1d30*/  IMAD R0, R2, 0x40, R22 ;  /* 0x0000004002007824 */ /* 0x003fe200078e0216 */
[----:B------:R-:W-:Y:S01]  /*1d40*/  ISETP.GT.AND P2, PT, R4, RZ, PT ;  /* 0x000000ff0400720c */ /* 0x000fe20003f44270 */
[----:B------:R-:W-:Y:S02]  /*1d50*/  VIADD R2, R2, 0x1 ;  /* 0x0000000102027836 */ /* 0x000fe40000000000 */
[----:B------:R-:W-:Y:S01]  /*1d60*/  IMAD R0, R0, 0x4, R17 ;  /* 0x0000000400007824 */ /* 0x000fe200078e0211 */
[----:B------:R-:W-:Y:S01]  /*1d70*/  UMOV UR11, 0x40000040 ;  /* 0x40000040000b7882 */ /* 0x000fe20000000000 */
[----:B------:R-:W-:Y:S01]  /*1d80*/  UMOV UR15, 0x40000040 ;  /* 0x40000040000f7882 */ /* 0x000fe20000000000 */
[----:B------:R-:W-:Y:S01]  /*1d90*/  ISETP.NE.AND P0, PT, R2, 0x2, PT ;  /* 0x000000020200780c */ /* 0x000fe20003f05270 */
[----:B------:R-:W-:Y:S01]  /*1da0*/  UMOV UR19, 0x40000040 ;  /* 0x4000004000137882 */ /* 0x000fe20000000000 */
[----:B------:R-:W-:Y:S01]  /*1db0*/  UMOV UR7, 0x40000040 ;  /* 0x4000004000077882 */ /* 0x000fe20000000000 */
[----:B------:R-:W-:Y:S01]  /*1dc0*/  VIADD R4, R4, 0xffffffff ;  /* 0xffffffff04047836 */ /* 0x000fe20000000000 */
[----:B------:R-:W-:Y:S01]  /*1dd0*/  SEL R2, R2, RZ, P0 ;  /* 0x000000ff02027207 */ /* 0x000fe20000000000 */
[----:B------:R-:W0:Y:S04]  /*1de0*/  LDS R3, [R0+0x38400] ;  /* 0x0384000000037984 */ /* 0x000e280000000800 */
[----:B------:R1:W2:Y:S02]  /*1df0*/  LDS R5, [R0+0x38420] ;  /* 0x0384200000057984 */ /* 0x0002a40000000800 */
[----:B-1----:R-:W-:-:S05]  /*1e00*/  IMAD R0, R2, 0x1000, R7 ;  /* 0x0000100002007824 */ /* 0x002fca00078e0207 */
[----:B------:R-:W-:Y:S01]  /*1e10*/  R2UR UR10, R0 ;  /* 0x00000000000a72ca */ /* 0x000fe200000e0000 */
        /* <DEDUP_REMOVED lines=128> */
[----:B------:R-:W-:-:S05]  /*2620*/  VIADD R3, R0, 0x80 ;  /* 0x0000008000037836 */ /* 0x000fca0000000000 */
[----:B------:R-:W-:Y:S01]  /*2630*/  WARPGROUP.ARRIVE ;  /* 0x00000000000079c5 */ /* 0x000fe20000000000 */
[----:B------:R-:W-:Y:S01]  /*2640*/  R2UR UR14, R3 ;  /* 0x00000000030e72ca */ /* 0x000fe200000e0000 */
[C---:B------:R-:W-:Y:S02]  /*2650*/  VIADD R3, R0.reuse, 0x100 ;  /* 0x0000010000037836 */ /* 0x040fe40000000000 */
[----:B------:R-:W-:Y:S02]  /*2660*/  VIADD R0, R0, 0x180 ;  /* 0x0000018000007836 */ /* 0x000fe40000000000 */
[----:B------:R-:W-:Y:S01]  /*2670*/  HGMMA.64x256x16.F32 R24, gdesc[UR8].tnspB, R24, gsb0 ;  /* 0x43e00000081879f0 */ /* 0x000fe20008000818 */
[----:B------:R-:W-:Y:S02]  /*2680*/  R2UR UR18, R3 ;  /* 0x00000000031272ca */ /* 0x000fe400000e0000 */
[----:B------:R-:W-:Y:S01]  /*2690*/  R2UR UR6, R0 ;  /* 0x00000000000672ca */ /* 0x000fe200000e0000 */
[----:B------:R-:W-:Y:S01]  /*26a0*/  @!P1 IMAD R0, R2, 0x8, R17 ;  /* 0x0000000802009824 */ /* 0x000fe200078e0211 */
[----:B------:R-:W-:-:S03]  /*26b0*/  SEL R3, RZ, 0x1, P0 ;  /* 0x00000001ff037807 */ /* 0x000fc60000000000 */
[----:B------:R-:W-:Y:S01]  /*26c0*/  @!P1 VIADD R0, R0, 0x38860 ;  /* 0x0003886000009836 */ /* 0x000fe20000000000 */
[----:B------:R-:W-:-:S04]  /*26d0*/  LOP3.LUT R16, R16, R3, RZ, 0x3c, !PT ;  /* 0x0000000310107212 */ /* 0x000fc800078e3cff */
[----:B------:R-:W-:Y:S01]  /*26e0*/  @!P1 PRMT R0, RZ, 0x654, R0 ;  /* 0x00000654ff009816 */ /* 0x000fe20000000000 */
[----:B------:R-:W-:Y:S02]  /*26f0*/  WARPGROUP.DEPBAR.LE gsb0, 0x0 ;  /* 0x00008000000079c5 */ /* 0x000fe40000010000 */
[----:B------:R-:W-:-:S12]  /*2700*/  WARPGROUP.ARRIVE ;  /* 0x00000000000079c5 */ /* 0x000fd80000000000 */
        /* <DEDUP_REMOVED lines=13> */
.L_x_4378:
[----:B------:R-:W-:Y:S01]  /*27e0*/  BAR.SYNC.DEFER_BLOCKING 0xe, 0x100 ;  /* 0x0384000000007b1d */ /* 0x000fe20000010000 */
[C---:B01----:R-:W-:Y:S01]  /*27f0*/  IMAD R0, R2.reuse, 0x40, R22 ;  /* 0x0000004002007824 */ /* 0x043fe200078e0216 */
[----:B------:R-:W-:Y:S01]  /*2800*/  PLOP3.LUT P0, PT, PT, PT, PT, 0x8, 0x0 ;  /* 0x000000000000781c */ /* 0x000fe20003f0e170 */
[----:B------:R-:W-:Y:S02]  /*2810*/  VIADD R2, R2, 0x1 ;  /* 0x0000000102027836 */ /* 0x000fe40000000000 */
[----:B------:R-:W-:-:S03]  /*2820*/  IMAD R17, R0, 0x4, R17 ;  /* 0x0000000400117824 */ /* 0x000fc600078e0211 */
[----:B------:R-:W-:-:S04]  /*2830*/  ISETP.NE.AND P1, PT, R2, 0x2, PT ;  /* 0x000000020200780c */ /* 0x000fc80003f25270 */
[----:B------:R-:W-:Y:S02]  /*2840*/  SEL R5, RZ, 0x1, P1 ;  /* 0x00000001ff057807 */ /* 0x000fe40000800000 */
[----:B------:R-:W-:Y:S02]  /*2850*/  SEL R2, R2, RZ, P1 ;  /* 0x000000ff02027207 */ /* 0x000fe40000800000 */
[----:B------:R-:W-:Y:S01]  /*2860*/  LOP3.LUT R16, R16, R5, RZ, 0x3c, !PT ;  /* 0x0000000510107212 */ /* 0x000fe200078e3cff */
        /* <DEDUP_REMOVED lines=134> */
.L_x_4376:
        /* <DEDUP_REMOVED lines=24> */
[----:B0-----:R-:W-:Y:S02]  /*3250*/  ISETP.NE.AND P0, PT, R0, 0x1, PT ;  /* 0x000000010000780c */ /* 0x001fe40003f05270 */
[----:B------:R-:W-:Y:S02]  /*3260*/  CS2R R112, SRZ ;  /* 0x0000000000707805 */ /* 0x000fe4000001ff00 */
[----:B------:R-:W-:-:S02]  /*3270*/  CS2R R110, SRZ ;  /* 0x00000000006e7805 */ /* 0x000fc4000001ff00 */
[----:B------:R-:W-:Y:S02]  /*3280*/  CS2R R106, SRZ ;  /* 0x00000000006a7805 */ /* 0x000fe4000001ff00 */
[----:B------:R-:W-:Y:S02]  /*3290*/  CS2R R162, SRZ ;  /* 0x0000000000a27805 */ /* 0x000fe4000001ff00 */
[----:B------:R-:W-:Y:S02]  /*32a0*/  CS2R R102, SRZ ;  /* 0x0000000000667805 */ /* 0x000fe4000001ff00 */
[----:B------:R-:W-:Y:S02]  /*32b0*/  CS2R R164, SRZ ;  /* 0x0000000000a47805 */ /* 0x000fe4000001ff00 */
[----:B------:R-:W-:Y:S02]  /*32c0*/  CS2R R98, SRZ ;  /* 0x0000000000627805 */ /* 0x000fe4000001ff00 */
[----:B-1----:R-:W-:-:S02]  /*32d0*/  IADD3 R6, -R4, 0x40, RZ ;  /* 0x0000004004067810 */ /* 0x002fc40007ffe1ff */
[----:B------:R-:W-:Y:S02]  /*32e0*/  CS2R R166, SRZ ;  /* 0x0000000000a67805 */ /* 0x000fe4000001ff00 */
[----:B------:R-:W-:Y:S02]  /*32f0*/  CS2R R94, SRZ ;  /* 0x00000000005e7805 */ /* 0x000fe4000001ff00 */
[----:B------:R-:W-:Y:S02]  /*3300*/  CS2R R170, SRZ ;  /* 0x0000000000aa7805 */ /* 0x000fe4000001ff00 */
[----:B------:R-:W-:Y:S01]  /*3310*/  CS2R R90, SRZ ;  /* 0x00000000005a7805 */ /* 0x000fe2000001ff00 */
[----:B------:R-:W0:Y:S01]  /*3320*/  @P0 LDC R0, c[0x0][0x44c] ;  /* 0x00011300ff000b82 */ /* 0x000e220000000800 */
[----:B------:R-:W-:Y:S01]  /*3330*/  IMAD R7, R188, R7, R6 ;  /* 0x00000007bc077224 */ /* 0x000fe200078e0206 */
[----:B------:R-:W-:Y:S01]  /*3340*/  CS2R R172, SRZ ;  /* 0x0000000000ac7805 */ /* 0x000fe2000001ff00 */
[----:B------:R-:W-:Y:S01]  /*3350*/  IMAD.MOV.U32 R169, RZ, RZ, RZ ;  /* 0x000000ffffa97224 */ /* 0x000fe200078e00ff */
[----:B------:R-:W-:-:S02]  /*3360*/  CS2R R86, SRZ ;  /* 0x0000000000567805 */ /* 0x000fc4000001ff00 */
[----:B------:R-:W-:Y:S02]  /*3370*/  CS2R R174, SRZ ;  /* 0x0000000000ae7805 */ /* 0x000fe4000001ff00 */
[----:B------:R-:W-:Y:S02]  /*3380*/  CS2R R82, SRZ ;  /* 0x0000000000527805 */ /* 0x000fe4000001ff00 */
[----:B------:R-:W-:Y:S01]  /*3390*/  CS2R R176, SRZ ;  /* 0x0000000000b07805 */ /* 0x000fe2000001ff00 */
[----:B------:R-:W1:Y:S01]  /*33a0*/  @P0 LDC R5, c[0x0][0x450] ;  /* 0x00011400ff050b82 */ /* 0x000e620000000800 */
        /* <DEDUP_REMOVED lines=18> */
[----:B------:R-:W-:Y:S01]  /*34d0*/  CS2R R206, SRZ ;  /* 0x0000000000ce7805 */ /* 0x000fe2000001ff00 */
[----:B------:R-:W-:Y:S01]  /*34e0*/  IMAD.U32 R0, RZ, RZ, UR4 ;  /* 0x00000004ff007e24 */ /* 0x000fe2000f8e00ff */
        /* <DEDUP_REMOVED lines=21> */
[----:B------:R-:W0:Y:S02]  /*3640*/  SHFL.IDX PT, R0, R216, RZ, 0x1f ;  /* 0x00001fffd8007589 */ /* 0x000e2400000e0000 */
        /* <DEDUP_REMOVED lines=27> */
.L_x_4380:
[----:B------:R-:W-:Y:S01]  /*3800*/  ULEA.HI UR4, UR36, UR36, URZ, 0x1 ;  /* 0x0000002424047291 */ /* 0x000fe2000f8f083f */
[----:B------:R-:W-:-:S03]  /*3810*/  IMAD.U32 R0, RZ, RZ, UR38 ;  /* 0x00000026ff007e24 */ /* 0x000fc6000f8e00ff */
[----:B------:R-:W-:Y:S02]  /*3820*/  ULOP3.LUT UR4, UR4, 0xfffffffe, URZ, 0xc0, !UPT ;  /* 0xfffffffe04047892 */ /* 0x000fe4000f8ec03f */
[----:B------:R-:W-:Y:S02]  /*3830*/  ISETP.NE.AND P0, PT, R0, 0x3, PT ;  /* 0x000000030000780c */ /* 0x000fe40003f05270 */
[----:B------:R-:W-:-:S06]  /*3840*/  UIADD3 UR4, UR36, -UR4, URZ ;  /* 0x8000000424047290 */ /* 0x000fcc000fffe03f */
[----:B------:R-:W-:-:S05]  /*3850*/  IMAD.U32 R4, RZ, RZ, UR4 ;  /* 0x00000004ff047e24 */ /* 0x000fca000f8e00ff */
[----:B------:R-:W-:-:S04]  /*3860*/  SHF.L.U32 R4, R4, 0x1f, RZ ;  /* 0x0000001f04047819 */ /* 0x000fc800000006ff */
[----:B------:R-:W0:Y:S02]  /*3870*/  SYNCS.PHASECHK.TRANS64.TRYWAIT P1, [R17+URZ+0x38800], R4 ;  /* 0x03880004110075a7 */ /* 0x000e24000802017f */
[----:B0-----:R-:W-:Y:S05]  /*3880*/  @!P1 BRA `(.L_x_4381) ;  /* 0x00000130009c9947 */ /* 0x001fea0003800000 */
.L_x_4547:
[----:B------:R-:W-:Y:S05]  /*3890*/  @!P0 BRA `(.L_x_4382) ;  /* 0x0000000000048947 */ /* 0x000fea0003800000 */
[----:B------:R-:W-:Y:S01]  /*38a0*/  BPT.TRAP 0x1 ;  /* 0x000000040000795c */ /* 0x000fe20000300000 */
.L_x_4382:
[----:B------:R-:W-:Y:S01]  /*38b0*/  IMAD R5, R2, 0x8, R17 ;  /* 0x0000000802057824 */ /* 0x000fe200078e0211 */
[----:B------:R-:W-:-:S04]  /*38c0*/  SHF.L.U32 R8, R16, 0x1f, RZ ;  /* 0x0000001f10087819 */ /* 0x000fc800000006ff */
[----:B------:R1:W2:Y:S01]  /*38d0*/  SYNCS.PHASECHK.TRANS64.TRYWAIT P1, [R5+URZ+0x38830], R8 ;  /* 0x03883008050075a7 */ /* 0x0002a2000802017f */
[----:B------:R-:W-:Y:S05]  /*38e0*/  @!P0 BRA `(.L_x_4383) ;  /* 0x0000000000048947 */ /* 0x000fea0003800000 */
[----:B------:R-:W-:Y:S01]  /*38f0*/  BPT.TRAP 0x1 ;  /* 0x000000040000795c */ /* 0x000fe20000300000 */
.L_x_4383:
[----:B------:R-:W-:-:S05]  /*3900*/  VIADD R0, R17, 0x22400 ;  /* 0x0002240011007836 */ /* 0x000fca0000000000 */
[----:B------:R-:W-:-:S04]  /*3910*/  SHF.R.U32.HI R0, RZ, 0x4, R0 ;  /* 0x00000004ff007819 */ /* 0x000fc80000011600 */
[----:B------:R-:W-:Y:S01]  /*3920*/  LOP3.LUT R0, R0, 0x3fff, RZ, 0xc0, !PT ;  /* 0x00003fff00007812 */ /* 0x000fe200078ec0ff */
[----:B--2---:R-:W-:Y:S06]  /*3930*/  @P1 BRA `(.L_x_4384) ;  /* 0x0000000000081947 */ /* 0x004fec0003800000 */
[----:B------:R-:W2:Y:S02]  /*3940*/  SYNCS.PHASECHK.TRANS64.TRYWAIT P1, [R5+URZ+0x38830], R8 ;  /* 0x03883008050075a7 */ /* 0x000ea4000802017f */
[----:B--2---:R-:W-:Y:S05]  /*3950*/  @!P1 BRA `(.L_x_4385) ;  /* 0x00000130007c9947 */ /* 0x004fea0003800000 */
.L_x_4384:
[----:B------:R-:W-:Y:S05]  /*3960*/  WARPSYNC.ALL ;  /* 0x0000000000007948 */ /* 0x000fea0003800000 */
[----:B------:R-:W-:Y:S01]  /*3970*/  LOP3.LUT R0, R0, 0x10000, RZ, 0xfc, !PT ;  /* 0x0001000000007812 */ /* 0x000fe200078efcff */
[----:B------:R-:W-:Y:S01]  /*3980*/  VIADD R3, R17, 0x20400 ;  /* 0x0002040011037836 */ /* 0x000fe20000000000 */
[----:B------:R-:W-:-:S03]  /*3990*/  WARPGROUP.ARRIVE ;  /* 0x00000000000079c5 */ /* 0x000fc60000000000 */
[----:B------:R-:W-:Y:S01]  /*39a0*/  IMAD R6, R2, 0x200, R0 ;  /* 0x0000020002067824 */ /* 0x000fe200078e0200 */
[----:B------:R-:W-:Y:S01]  /*39b0*/  UMOV UR7, 0x40000040 ;  /* 0x4000004000077882 */ /* 0x000fe20000000000 */
[----:B------:R-:W-:Y:S01]  /*39c0*/  UMOV UR5, 0x40000040 ;  /* 0x4000004000057882 */ /* 0x000fe20000000000 */
[----:B------:R-:W-:Y:S01]  /*39d0*/  SHF.R.U32.HI R3, RZ, 0x4, R3 ;  /* 0x00000004ff037819 */ /* 0x000fe20000011603 */
[----:B------:R-:W-:Y:S01]  /*39e0*/  UMOV UR11, 0x40000040 ;  /* 0x40000040000b7882 */ /* 0x000fe20000000000 */
[----:B------:R-:W-:Y:S01]  /*39f0*/  R2UR UR6, R6 ;  /* 0x00000000060672ca */ /* 0x000fe200000e0000 */
[----:B------:R-:W-:Y:S01]  /*3a00*/  UMOV UR9, 0x40000040 ;  /* 0x4000004000097882 */ /* 0x000fe20000000000 */
[----:B------:R-:W-:Y:S01]  /*3a10*/  LOP3.LUT R3, R3, 0x3fff, RZ, 0xc0, !PT ;  /* 0x00003fff03037812 */ /* 0x000fe200078ec0ff */
[----:B------:R-:W-:Y:S01]  /*3a20*/  UMOV UR15, 0x40000040 ;  /* 0x40000040000f7882 */ /* 0x000fe20000000000 */
[----:B------:R-:W-:Y:S01]  /*3a30*/  UMOV UR13, 0x40000040 ;  /* 0x40000040000d7882 */ /* 0x000fe20000000000 */
[----:B------:R-:W-:Y:S01]  /*3a40*/  UMOV UR19, 0x40000040 ;  /* 0x4000004000137882 */ /* 0x000fe20000000000 */
[----:B------:R-:W-:Y:S01]  /*3a50*/  LOP3.LUT R3, R3, 0x10000, RZ, 0xfc, !PT ;  /* 0x0001000003037812 */ /* 0x000fe200078efcff */
[----:B------:R-:W-:-:S03]  /*3a60*/  UMOV UR17, 0x40000040 ;  /* 0x4000004000117882 */ /* 0x000fc60000000000 */
[C---:B------:R-:W-:Y:S01]  /*3a70*/  R2UR UR4, R3.reuse ;  /* 0x00000000030472ca */ /* 0x040fe200000e0000 */
[C---:B------:R-:W-:Y:S02]  /*3a80*/  VIADD R6, R3.reuse, 0x2 ;  /* 0x0000000203067836 */ /* 0x040fe40000000000 */
[----:B------:R-:W-:Y:S02]  /*3a90*/  UIADD3 UR10, UR6, 0x2, URZ ;  /* 0x00000002060a7890 */ /* 0x000fe4000fffe03f */
[----:B------:R-:W-:Y:S01]  /*3aa0*/  UIADD3 UR14, UR6, 0x4, URZ ;  /* 0x00000004060e7890 */ /* 0x000fe2000fffe03f */
[----:B------:R-:W-:Y:S01]  /*3ab0*/  R2UR UR8, R6 ;  /* 0x00000000060872ca */ /* 0x000fe200000e0000 */
[C---:B------:R-:W-:Y:S01]  /*3ac0*/  VIADD R6, R3.reuse, 0x4 ;  /* 0x0000000403067836 */ /* 0x040fe20000000000 */
[----:B------:R-:W-:Y:S01]  /*3ad0*/  UIADD3 UR18, UR6, 0x6, URZ ;  /* 0x0000000606127890 */ /* 0x000fe2000fffe03f */
[----:B------:R-:W-:-:S03]  /*3ae0*/  VIADD R3, R3, 0x6 ;  /* 0x0000000603037836 */ /* 0x000fc60000000000 */
[----:B------:R-:W-:Y:S01]  /*3af0*/  R2UR UR12, R6 ;  /* 0x00000000060c72ca */ /* 0x000fe200000e0000 */
[----:B------:R-:W-:Y:S01]  /*3b00*/  HGMMA.64x64x16.F32 R24, gdesc[UR4], RZ, !UPT, gsb0 ;  /* 0x00e00000041879f0 */ /* 0x000fe2000c0008ff */
[----:B------:R-:W-:Y:S02]  /*3b10*/  R2UR UR16, R3 ;  /* 0x00000000031072ca */ /* 0x000fe400000e0000 */
        /* <DEDUP_REMOVED lines=10> */
[----:B------:R-:W3:Y:S02]  /*3bc0*/  SYNCS.PHASECHK.TRANS64.TRYWAIT P1, [R17+URZ+0x38810], R4 ;  /* 0x03881004110075a7 */ /* 0x000ee4000802017f */
[----:B---3--:R-:W-:Y:S05]  /*3bd0*/  @!P1 BRA `(.L_x_4386) ;  /* 0x0000012c00f09947 */ /* 0x008fea0003800000 */
.L_x_4548:
[----:B------:R-:W-:Y:S05]  /*3be0*/  @!P0 BRA `(.L_x_4387) ;  /* 0x0000000000048947 */ /* 0x000fea0003800000 */
[----:B------:R-:W-:Y:S01]  /*3bf0*/  BPT.TRAP 0x1 ;  /* 0x000000040000795c */ /* 0x000fe20000300000 */
.L_x_4387:
[----:B------:R4:W0:Y:S01]  /*3c00*/  SYNCS.PHASECHK.TRANS64.TRYWAIT P1, [R5+URZ+0x38850], R8 ;  /* 0x03885008050075a7 */ /* 0x000822000802017f */
[----:B------:R-:W-:Y:S05]  /*3c10*/  @!P0 BRA `(.L_x_4388) ;  /* 0x0000000000048947 */ /* 0x000fea0003800000 */
[----:B------:R-:W-:Y:S01]  /*3c20*/  BPT.TRAP 0x1 ;  /* 0x000000040000795c */ /* 0x000fe20000300000 */
.L_x_4388:
[C---:B------:R-:W-:Y:S02]  /*3c30*/  VIADD R3, R17.reuse, 0x400 ;  /* 0x0000040011037836 */ /* 0x040fe40000000000 */
[----:B0--3--:R-:W-:-:S03]  /*3c40*/  VIADD R4, R17, 0x26400 ;  /* 0x0002640011047836 */ /* 0x009fc60000000000 */
[----:B------:R-:W-:Y:S02]  /*3c50*/  SHF.R.U32.HI R3, RZ, 0x4, R3 ;  /* 0x00000004ff037819 */ /* 0x000fe40000011603 */
[----:B------:R-:W-:Y:S02]  /*3c60*/  SHF.R.U32.HI R4, RZ, 0x4, R4 ;  /* 0x00000004ff047819 */ /* 0x000fe40000011604 */
[----:B------:R-:W-:Y:S02]  /*3c70*/  LOP3.LUT R3, R3, 0x3fff, RZ, 0xc0, !PT ;  /* 0x00003fff03037812 */ /* 0x000fe400078ec0ff */
[----:B------:R-:W-:Y:S02]  /*3c80*/  LOP3.LUT R4, R4, 0x3fff, RZ, 0xc0, !PT ;  /* 0x00003fff04047812 */ /* 0x000fe400078ec0ff */
[----:B------:R-:W-:Y:S02]  /*3c90*/  LOP3.LUT R3, R3, 0x10000, RZ, 0xfc, !PT ;  /* 0x0001000003037812 */ /* 0x000fe400078efcff */
[----:B------:R-:W-:-:S03]  /*3ca0*/  LOP3.LUT R4, R4, 0x10000, RZ, 0xfc, !PT ;  /* 0x0001000004047812 */ /* 0x000fc600078efcff */
[----:B------:R-:W-:Y:S01]  /*3cb0*/  IMAD R6, R2, 0x1000, R3 ;  /* 0x0000100002067824 */ /* 0x000fe200078e0203 */
[----:B------:R-:W-:Y:S06]  /*3cc0*/  @P1 BRA `(.L_x_4389) ;  /* 0x0000000000081947 */ /* 0x000fec0003800000 */
[----:B------:R-:W0:Y:S02]  /*3cd0*/  SYNCS.PHASECHK.TRANS64.TRYWAIT P1, [R5+URZ+0x38850], R8 ;  /* 0x03885008050075a7 */ /* 0x000e24000802017f */
[----:B0-----:R-:W-:Y:S05]  /*3ce0*/  @!P1 BRA `(.L_x_4390) ;  /* 0x0000012c00c09947 */ /* 0x001fea0003800000 */
.L_x_4389:
[----:B------:R-:W-:Y:S01]  /*3cf0*/  R2UR UR20, R4 ;  /* 0x00000000041472ca */ /* 0x000fe200000e0000 */
[----:B------:R-:W-:Y:S01]  /*3d00*/  WARPGROUP.ARRIVE ;  /* 0x00000000000079c5 */ /* 0x000fe20000000000 */
[----:B------:R-:W-:Y:S01]  /*3d10*/  R2UR UR22, R6 ;  /* 0x00000000061672ca */ /* 0x000fe200000e0000 */
[----:B------:R-:W-:Y:S01]  /*3d20*/  UMOV UR21, 0x40000040 ;  /* 0x4000004000157882 */ /* 0x000fe20000000000 */
[----:B------:R-:W-:Y:S01]  /*3d30*/  UMOV UR23, 0x40000040 ;  /* 0x4000004000177882 */ /* 0x000fe20000000000 */
[----:B012-4-:R-:W-:Y:S01]  /*3d40*/  VIADD R8, R4, 0x2 ;  /* 0x0000000204087836 */ /* 0x017fe20000000000 */
[----:B------:R-:W-:Y:S01]  /*3d50*/  UMOV UR25, 0x40000040 ;  /* 0x4000004000197882 */ /* 0x000fe20000000000 */
[----:B------:R-:W-:Y:S01]  /*3d60*/  VIADD R7, R6, 0x2 ;  /* 0x0000000206077836 */ /* 0x000fe20000000000 */
[----:B------:R-:W-:Y:S01]  /*3d70*/  UMOV UR27, 0x40000040 ;  /* 0x40000040001b7882 */ /* 0x000fe20000000000 */
[----:B------:R-:W0:Y:S01]  /*3d80*/  S2R R9, SR_TID.X ;  /* 0x0000000000097919 */ /* 0x000e220000002100 */
[----:B------:R-:W-:Y:S01]  /*3d90*/  R2UR UR24, R8 ;  /* 0x00000000081872ca */ /* 0x000fe200000e0000 */
[----:B------:R-:W-:Y:S01]  /*3da0*/  VIADD R8, R4, 0x4 ;  /* 0x0000000404087836 */ /* 0x000fe20000000000 */
[----:B------:R-:W-:Y:S01]  /*3db0*/  R2UR UR26, R7 ;  /* 0x00000000071a72ca */ /* 0x000fe200000e0000 */
[C---:B------:R-:W-:Y:S01]  /*3dc0*/  VIADD R7, R6.reuse, 0x4 ;  /* 0x0000000406077836 */ /* 0x040fe20000000000 */
[----:B------:R-:W-:Y:S01]  /*3dd0*/  ULDC UR7, c[0x0][0x448] ;  /* 0x0001120000077ab9 */ /* 0x000fe20000000800 */
[----:B------:R-:W-:Y:S01]  /*3de0*/  HGMMA.64x64x16.F32 R24, gdesc[UR20], R24, gsb0 ;  /* 0x00e00000141879f0 */ /* 0x000fe20008000818 */
[----:B------:R-:W-:Y:S01]  /*3df0*/  VIADD R10, R6, 0x800 ;  /* 0x00000800060a7836 */ /* 0x000fe20000000000 */
[----:B------:R-:W-:Y:S01]  /*3e00*/  UISETP.NE.AND UP1, UPT, UR7, 0x1, UPT ;  /* 0x000000010700788c */ /* 0x000fe2000bf25270 */
[----:B------:R-:W-:Y:S01]  /*3e10*/  IMAD.MOV.U32 R21, RZ, RZ, 0x40 ;  /* 0x00000040ff157424 */ /* 0x000fe200078e00ff */
[----:B------:R-:W-:Y:S01]  /*3e20*/  ULDC UR6, c[0x0][0xad0] ;  /* 0x0002b40000067ab9 */ /* 0x000fe20000000800 */
[----:B------:R-:W1:Y:S01]  /*3e30*/  S2R R56, SR_TID.X ;  /* 0x0000000000387919 */ /* 0x000e620000002100 */
[----:B------:R-:W-:Y:S01]  /*3e40*/  IMAD R204, R2, 0x1000, R19 ;  /* 0x0000100002cc7824 */ /* 0x000fe200078e0213 */
[----:B------:R-:W-:-:S03]  /*3e50*/  UMOV UR11, 0x40000040 ;  /* 0x40000040000b7882 */ /* 0x000fc60000000000 */
[C---:B------:R-:W-:Y:S01]  /*3e60*/  VIADD R206, R204.reuse, 0x80 ;  /* 0x00000080ccce7836 */ /* 0x040fe20000000000 */
[----:B------:R-:W-:Y:S02]  /*3e70*/  R2UR UR10, R204 ;  /* 0x00000000cc0a72ca */ /* 0x000fe400000e0000 */
[----:B------:R-:W-:Y:S01]  /*3e80*/  @UP1 ULDC UR7, c[0x0][0x44c] ;  /* 0x0001130000071ab9 */ /* 0x000fe20000000800 */
[----:B------:R-:W-:Y:S01]  /*3e90*/  @UP1 ULDC UR15, c[0x0][0x450] ;  /* 0x00011400000f1ab9 */ /* 0x000fe20000000800 */
[----:B0-----:R-:W-:Y:S02]  /*3ea0*/  SHF.R.U32.HI R9, RZ, 0x7, R9 ;  /* 0x00000007ff097819 */ /* 0x001fe40000011609 */
[----:B-1----:R-:W-:Y:S01]  /*3eb0*/  LOP3.LUT R56, R56, 0x7f, RZ, 0xc0, !PT ;  /* 0x0000007f38387812 */ /* 0x002fe200078ec0ff */
[----:B------:R-:W-:Y:S02]  /*3ec0*/  WARPGROUP.DEPBAR.LE gsb0, 0x0 ;  /* 0x00008000000079c5 */ /* 0x000fe40000010000 */
[----:B------:R-:W-:-:S06]  /*3ed0*/  WARPGROUP.ARRIVE ;  /* 0x00000000000079c5 */ /* 0x000fcc0000000000 */
[----:B------:R-:W-:Y:S01]  /*3ee0*/  HGMMA.64x64x16.F32 R24, gdesc[UR24], R24, gsb0 ;  /* 0x00e00000181879f0 */ /* 0x000fe20008000818 */
[----:B------:R-:W-:Y:S01]  /*3ef0*/  R2UR UR24, R8 ;  /* 0x00000000081872ca */ /* 0x000fe200000e0000 */
[----:B------:R-:W-:Y:S01]  /*3f00*/  UMOV UR25, 0x40000040 ;  /* 0x4000004000197882 */ /* 0x000fe20000000000 */
[----:B------:R-:W-:Y:S01]  /*3f10*/  R2UR UR26, R7 ;  /* 0x00000000071a72ca */ /* 0x000fe200000e0000 */
[----:B------:R-:W-:Y:S01]  /*3f20*/  UMOV UR27, 0x40000040 ;  /* 0x40000040001b7882 */ /* 0x000fe20000000000 */
[----:B------:R-:W-:Y:S02]  /*3f30*/  VIADD R8, R4, 0x6 ;  /* 0x0000000604087836 */ /* 0x000fe40000000000 */
[----:B------:R-:W-:Y:S01]  /*3f40*/  VIADD R7, R6, 0x6 ;  /* 0x0000000606077836 */ /* 0x000fe20000000000 */
        /* <DEDUP_REMOVED lines=115> */
[----:B------:R-:W0:Y:S01]  /*4680*/  SHFL.IDX PT, R7, R9, RZ, 0x1f ;  /* 0x00001fff09077589 */ /* 0x000e2200000e0000 */
[----:B------:R-:W-:Y:S01]  /*4690*/  VIADD R8, R4, 0x800 ;  /* 0x0000080004087836 */ /* 0x000fe20000000000 */
[----:B0-----:R-:W-:-:S04]  /*46a0*/  ISETP.GT.AND P1, PT, R7, 0x7f, PT ;  /* 0x0000007f0700780c */ /* 0x001fc80003f24270 */
[----:B------:R-:W-:-:S05]  /*46b0*/  SEL R7, RZ, 0x2, !P1 ;  /* 0x00000002ff077807 */ /* 0x000fca0004800000 */
[C---:B------:R-:W-:Y:S02]  /*46c0*/  IMAD.IADD R9, R7.reuse, 0x1, R8 ;  /* 0x0000000107097824 */ /* 0x040fe400078e0208 */
[----:B------:R-:W-:Y:S01]  /*46d0*/  IMAD.IADD R11, R7, 0x1, R10 ;  /* 0x00000001070b7824 */ /* 0x000fe200078e020a */
[----:B------:R-:W-:Y:S02]  /*46e0*/  WARPGROUP.DEPBAR.LE gsb0, 0x0 ;  /* 0x00008000000079c5 */ /* 0x000fe40000010000 */
[----:B------:R-:W-:-:S06]  /*46f0*/  WARPGROUP.ARRIVE ;  /* 0x00000000000079c5 */ /* 0x000fcc0000000000 */
[----:B------:R-:W-:Y:S01]  /*4700*/  HGMMA.64x64x16.F32 R24, gdesc[UR24], R24, gsb0 ;  /* 0x00e00000181879f0 */ /* 0x000fe20008000818 */
[----:B------:R-:W-:Y:S01]  /*4710*/  R2UR UR24, R9 ;  /* 0x00000000091872ca */ /* 0x000fe200000e0000 */
[----:B------:R-:W-:Y:S01]  /*4720*/  UMOV UR25, 0x40000040 ;  /* 0x4000004000197882 */ /* 0x000fe20000000000 */
[----:B------:R-:W-:Y:S01]  /*4730*/  R2UR UR26, R11 ;  /* 0x000000000b1a72ca */ /* 0x000fe200000e0000 */
[----:B------:R-:W-:Y:S01]  /*4740*/  UMOV UR27, 0x40000040 ;  /* 0x40000040001b7882 */ /* 0x000fe20000000000 */
[----:B------:R-:W-:-:S05]  /*4750*/  IMAD.MOV.U32 R11, RZ, RZ, 0x4 ;  /* 0x00000004ff0b7424 */ /* 0x000fca00078e00ff */
[C---:B------:R-:W-:Y:S02]  /*4760*/  SEL R9, R11.reuse, 0x2, P1 ;  /* 0x000000020b097807 */ /* 0x040fe40000800000 */
[----:B------:R-:W-:-:S03]  /*4770*/  SEL R11, R11, 0x6, !P1 ;  /* 0x000000060b0b7807 */ /* 0x000fc60004800000 */
[--C-:B------:R-:W-:Y:S02]  /*4780*/  IMAD.IADD R12, R8, 0x1, R9.reuse ;  /* 0x00000001080c7824 */ /* 0x100fe400078e0209 */
[----:B------:R-:W-:Y:S02]  /*4790*/  IMAD.IADD R13, R10, 0x1, R9 ;  /* 0x000000010a0d7824 */ /* 0x000fe400078e0209 */
[--C-:B------:R-:W-:Y:S02]  /*47a0*/  IMAD.IADD R8, R8, 0x1, R11.reuse ;  /* 0x0000000108087824 */ /* 0x100fe400078e020b */
        /* <DEDUP_REMOVED lines=8> */
[----:B------:R-:W-:Y:S02]  /*4830*/  WARPGROUP.DEPBAR.LE gsb0, 0x0 ;  /* 0x00008000000079c5 */ /* 0x000fe40000010000 */
[----:B------:R-:W-:-:S09]  /*4840*/  WARPGROUP.ARRIVE ;  /* 0x00000000000079c5 */ /* 0x000fd20000000000 */
[----:B------:R-:W-:Y:S01]  /*4850*/  HGMMA.64x64x16.F32 R24, gdesc[UR24], R24, gsb0 ;  /* 0x00e00000181879f0 */ /* 0x000fe20008000818 */
[----:B------:R-:W-:Y:S01]  /*4860*/  R2UR UR24, R8 ;  /* 0x00000000081872ca */ /* 0x000fe200000e0000 */
[----:B------:R-:W-:Y:S01]  /*4870*/  UMOV UR25, 0x40000040 ;  /* 0x4000004000197882 */ /* 0x000fe20000000000 */
[----:B------:R-:W-:Y:S01]  /*4880*/  R2UR UR26, R10 ;  /* 0x000000000a1a72ca */ /* 0x000fe200000e0000 */
[----:B------:R-:W-:Y:S01]  /*4890*/  UMOV UR27, 0x40000040 ;  /* 0x40000040001b7882 */ /* 0x000fe20000000000 */
[----:B------:R-:W-:Y:S02]  /*48a0*/  IMAD.MOV.U32 R8, RZ, RZ, 0x28 ;  /* 0x00000028ff087424 */ /* 0x000fe400078e00ff */
[----:B------:R-:W-:-:S03]  /*48b0*/  IMAD.MOV.U32 R10, RZ, RZ, 0xa00 ;  /* 0x00000a00ff0a7424 */ /* 0x000fc600078e00ff */
[----:B------:R-:W-:Y:S02]  /*48c0*/  SEL R8, R8, 0x26, P1 ;  /* 0x0000002608087807 */ /* 0x000fe40000800000 */
[----:B------:R-:W-:Y:S02]  /*48d0*/  SEL R10, R10, 0x980, P1 ;  /* 0x000009800a0a7807 */ /* 0x000fe40000800000 */
[----:B------:R-:W-:Y:S02]  /*48e0*/  LOP3.LUT R13, R8, 0x6, RZ, 0xc0, !PT ;  /* 0x00000006080d7812 */ /* 0x000fe400078ec0ff */
[----:B------:R-:W-:-:S04]  /*48f0*/  LOP3.LUT R10, R10, 0xa00, RZ, 0xc0, !PT ;  /* 0x00000a000a0a7812 */ /* 0x000fc800078ec0ff */
[CC--:B------:R-:W-:Y:S02]  /*4900*/  IADD3 R8, R13.reuse, R10.reuse, R4 ;  /* 0x0000000a0d087210 */ /* 0x0c0fe40007ffe004 */
[----:B------:R-:W-:Y:S01]  /*4910*/  IADD3 R10, R13, R10, R6 ;  /* 0x0000000a0d0a7210 */ /* 0x000fe20007ffe006 */
        /* <DEDUP_REMOVED lines=8> */
[----:B------:R-:W-:Y:S02]  /*49a0*/  VIADD R10, R6, 0xa00 ;  /* 0x00000a00060a7836 */ /* 0x000fe40000000000 */
[C---:B------:R-:W-:Y:S02]  /*49b0*/  IMAD.IADD R12, R7.reuse, 0x1, R8 ;  /* 0x00000001070c7824 */ /* 0x040fe400078e0208 */
[----:B------:R-:W-:Y:S01]  /*49c0*/  IMAD.IADD R13, R7, 0x1, R10 ;  /* 0x00000001070d7824 */ /* 0x000fe200078e020a */
[----:B------:R-:W-:-:S02]  /*49d0*/  WARPGROUP.DEPBAR.LE gsb0, 0x0 ;  /* 0x00008000000079c5 */ /* 0x000fc40000010000 */
[----:B------:R-:W-:-:S06]  /*49e0*/  WARPGROUP.ARRIVE ;  /* 0x00000000000079c5 */ /* 0x000fcc0000000000 */
[----:B------:R-:W-:Y:S01]  /*49f0*/  HGMMA.64x64x16.F32 R24, gdesc[UR24], R24, gsb0 ;  /* 0x00e00000181879f0 */ /* 0x000fe20008000818 */
[----:B------:R-:W-:Y:S01]  /*4a00*/  R2UR UR24, R12 ;  /* 0x000000000c1872ca */ /* 0x000fe200000e0000 */
[----:B------:R-:W-:Y:S01]  /*4a10*/  UMOV UR25, 0x40000040 ;  /* 0x4000004000197882 */ /* 0x000fe20000000000 */
[----:B------:R-:W-:Y:S01]  /*4a20*/  R2UR UR26, R13 ;  /* 0x000000000d1a72ca */ /* 0x000fe200000e0000 */
[----:B------:R-:W-:Y:S01]  /*4a30*/  UMOV UR27, 0x40000040 ;  /* 0x40000040001b7882 */ /* 0x000fe20000000000 */
[C---:B------:R-:W-:Y:S02]  /*4a40*/  IMAD.IADD R12, R9.reuse, 0x1, R8 ;  /* 0x00000001090c7824 */ /* 0x040fe400078e0208 */
[----:B------:R-:W-:Y:S02]  /*4a50*/  IMAD.IADD R13, R9, 0x1, R10 ;  /* 0x00000001090d7824 */ /* 0x000fe400078e020a */
        /* <DEDUP_REMOVED lines=68> */
[----:B------:R-:W-:Y:S01]  /*4ea0*/  IMAD.MOV.U32 R13, RZ, RZ, -0x40 ;  /* 0xffffffc0ff0d7424 */ /* 0x000fe200078e00ff */
        /* <DEDUP_REMOVED lines=21> */
[----:B------:R-:W-:-:S02]  /*5000*/  IMAD.IADD R10, R11, 0x1, R10 ;  /* 0x000000010b0a7824 */ /* 0x000fc400078e020a */
[----:B------:R-:W0:Y:S01]  /*5010*/  LDC R11, c[0x0][0x288] ;  /* 0x0000a200ff0b7b82 */ /* 0x000e220000000800 */
[----:B------:R-:W-:Y:S02]  /*5020*/  WARPGROUP.DEPBAR.LE gsb0, 0x0 ;  /* 0x00008000000079c5 */ /* 0x000fe40000010000 */
[----:B------:R-:W-:-:S06]  /*5030*/  WARPGROUP.ARRIVE ;  /* 0x00000000000079c5 */ /* 0x000fcc0000000000 */
[----:B------:R-:W-:Y:S01]  /*5040*/  HGMMA.64x64x16.F32 R24, gdesc[UR24], R24, gsb0 ;  /* 0x00e00000181879f0 */ /* 0x000fe20008000818 */
[----:B------:R-:W-:Y:S01]  /*5050*/  R2UR UR24, R7 ;  /* 0x00000000071872ca */ /* 0x000fe200000e0000 */
[----:B------:R-:W-:Y:S01]  /*5060*/  UMOV UR25, 0x40000040 ;  /* 0x4000004000197882 */ /* 0x000fe20000000000 */
[----:B------:R-:W-:Y:S01]  /*5070*/  R2UR UR26, R9 ;  /* 0x00000000091a72ca */ /* 0x000fe200000e0000 */
[----:B------:R-:W-:Y:S01]  /*5080*/  UMOV UR27, 0x40000040 ;  /* 0x40000040001b7882 */ /* 0x000fe20000000000 */
[----:B------:R-:W-:-:S04]  /*5090*/  SEL R7, R21, 0x3e, P1 ;  /* 0x0000003e15077807 */ /* 0x000fc80000800000 */
[----:B------:R-:W-:Y:S01]  /*50a0*/  LOP3.LUT R7, R7, 0x6, RZ, 0xc0, !PT ;  /* 0x0000000607077812 */ /* 0x000fe200078ec0ff */
        /* <DEDUP_REMOVED lines=8> */
[----:B------:R-:W-:Y:S02]  /*5130*/  SEL R8, R8, 0xf80, P1 ;  /* 0x00000f8008087807 */ /* 0x000fe40000800000 */
[----:B------:R-:W-:Y:S02]  /*5140*/  PLOP3.LUT P1, PT, PT, PT, UP1, 0x80, 0x0 ;  /* 0x000000000000781c */ /* 0x000fe40003f2f018 */
[----:B------:R-:W-:-:S04]  /*5150*/  LOP3.LUT R8, R8, 0x1e00, RZ, 0xc0, !PT ;  /* 0x00001e0008087812 */ /* 0x000fc800078ec0ff */
[CC--:B------:R-:W-:Y:S02]  /*5160*/  IADD3 R9, R7.reuse, R8.reuse, R4 ;  /* 0x0000000807097210 */ /* 0x0c0fe40007ffe004 */
[----:B------:R-:W-:Y:S01]  /*5170*/  IADD3 R6, R7, R8, R6 ;  /* 0x0000000807067210 */ /* 0x000fe20007ffe006 */
[----:B------:R-:W-:Y:S02]  /*5180*/  VIADD R7, R190, UR41 ;  /* 0x00000029be077c36 */ /* 0x000fe40008000000 */
[----:B------:R-:W-:Y:S01]  /*5190*/  IMAD R8, R168, R13, 0x41 ;  /* 0x00000041a8087424 */ /* 0x000fe200078e020d */
[----:B------:R-:W-:Y:S02]  /*51a0*/  WARPGROUP.DEPBAR.LE gsb0, 0x0 ;  /* 0x00008000000079c5 */ /* 0x000fe40000010000 */
[----:B------:R-:W-:-:S06]  /*51b0*/  WARPGROUP.ARRIVE ;  /* 0x00000000000079c5 */ /* 0x000fcc0000000000 */
[----:B------:R-:W-:Y:S01]  /*51c0*/  HGMMA.64x64x16.F32 R24, gdesc[UR24], R24, gsb0 ;  /* 0x00e00000181879f0 */ /* 0x000fe20008000818 */
[----:B------:R-:W-:Y:S01]  /*51d0*/  R2UR UR24, R9 ;  /* 0x00000000091872ca */ /* 0x000fe200000e0000 */
[----:B------:R-:W-:Y:S01]  /*51e0*/  UMOV UR25, 0x40000040 ;  /* 0x4000004000197882 */ /* 0x000fe20000000000 */
[----:B------:R-:W-:Y:S01]  /*51f0*/  R2UR UR26, R6 ;  /* 0x00000000061a72ca */ /* 0x000fe200000e0000 */
[----:B------:R-:W-:Y:S01]  /*5200*/  UMOV UR27, 0x40000040 ;  /* 0x40000040001b7882 */ /* 0x000fe20000000000 */
[----:B------:R-:W-:Y:S01]  /*5210*/  @P1 IMAD.HI.U32 R6, R7, UR7, RZ ;  /* 0x0000000707061c27 */ /* 0x000fe2000f8e00ff */
[----:B------:R-:W1:Y:S01]  /*5220*/  LDC R9, c[0x0][0x2f0] ;  /* 0x0000bc00ff097b82 */ /* 0x000e620000000800 */
[----:B------:R-:W-:-:S03]  /*5230*/  @UP1 ULDC UR7, c[0x0][0x450] ;  /* 0x0001140000071ab9 */ /* 0x000fc60000000800 */
[----:B------:R-:W-:Y:S01]  /*5240*/  @P1 SHF.R.U32.HI R7, RZ, UR7, R6 ;  /* 0x00000007ff071c19 */ /* 0x000fe20008011606 */
[C---:B------:R-:W-:Y:S01]  /*5250*/  IMAD R6, R168.reuse, -0x40, R21 ;  /* 0xffffffc0a8067824 */ /* 0x040fe200078e0215 */
[----:B------:R-:W-:Y:S01]  /*5260*/  UMOV UR7, UR41 ;  /* 0x0000002900077c82 */ /* 0x000fe20008000000 */
[----:B------:R-:W-:Y:S02]  /*5270*/  VIADD R168, R168, 0xfffffffe ;  /* 0xfffffffea8a87836 */ /* 0x000fe40000000000 */
[----:B------:R-:W2:Y:S03]  /*5280*/  SHFL.IDX PT, R10, R7, RZ, 0x1c1f ;  /* 0x001c1fff070a7589 */ /* 0x000ea600000e0000 */
[----:B------:R-:W-:Y:S01]  /*5290*/  R2UR UR31, R168 ;  /* 0x00000000a81f72ca */ /* 0x000fe200000e0000 */
[----:B------:R-:W3:Y:S01]  /*52a0*/  SHFL.IDX PT, R7, R7, 0x1, 0x1c1f ;  /* 0x003c1f0007077f89 */ /* 0x000ee200000e0000 */
[----:B-1----:R-:W-:-:S02]  /*52b0*/  IMAD R13, R188, R9, R6 ;  /* 0x00000009bc0d7224 */ /* 0x002fc400078e0206 */
[CC--:B------:R-:W-:Y:S02]  /*52c0*/  IMAD R8, R188.reuse, R9.reuse, R8 ;  /* 0x00000009bc087224 */ /* 0x0c0fe400078e0208 */
[--C-:B------:R-:W-:Y:S02]  /*52d0*/  IMAD.IADD R6, R13, 0x1, -R18.reuse ;  /* 0x000000010d067824 */ /* 0x100fe400078e0a12 */
[----:B0-----:R-:W-:Y:S01]  /*52e0*/  IMAD R9, R188, R9, -R11 ;  /* 0x00000009bc097224 */ /* 0x001fe200078e0a0b */
[----:B------:R-:W-:-:S04]  /*52f0*/  IADD3 R13, R8, -R11, -R18 ;  /* 0x8000000b080d7210 */ /* 0x000fc80007ffe812 */
[-CC-:B--2---:R-:W-:Y:S02]  /*5300*/  VIADDMNMX R10, R10, R13.reuse, R6.reuse, PT ;  /* 0x0000000d0a0a7246 */ /* 0x184fe40003800106 */
[----:B---3--:R-:W-:Y:S02]  /*5310*/  VIADDMNMX R13, R7, R13, R6, PT ;  /* 0x0000000d070d7246 */ /* 0x008fe40003800106 */
[C---:B------:R-:W-:Y:S02]  /*5320*/  ISETP.GT.AND P2, PT, R10.reuse, RZ, PT ;  /* 0x000000ff0a00720c */ /* 0x040fe40003f44270 */
[C---:B------:R-:W-:Y:S02]  /*5330*/  ISETP.GT.AND P3, PT, R10.reuse, 0x1, PT ;  /* 0x000000010a00780c */ /* 0x040fe40003f64270 */
[----:B------:R-:W-:Y:S02]  /*5340*/  ISETP.GT.AND P4, PT, R10, 0x8, PT ;  /* 0x000000080a00780c */ /* 0x000fe40003f84270 */
[----:B------:R-:W-:-:S02]  /*5350*/  ISETP.GT.AND P5, PT, R13, 0x28, PT ;  /* 0x000000280d00780c */ /* 0x000fc40003fa4270 */
[----:B------:R-:W-:Y:S01]  /*5360*/  R2UR UR14, R9 ;  /* 0x00000000090e72ca */ /* 0x000fe200000e0000 */
        /* <DEDUP_REMOVED lines=28> */
[----:B------:R-:W-:Y:S01]  /*5530*/  ISETP.GT.AND P3, PT, R10, 0x10, PT ;  /* 0x000000100a00780c */ /* 0x000fe20003f64270 */
[----:B------:R-:W-:Y:S01]  /*5540*/  FMUL.FTZ R34, R34, UR6 ;  /* 0x0000000622227c20 */ /* 0x000fe20008410000 */
[----:B------:R-:W-:Y:S01]  /*5550*/  FMUL.FTZ R35, R35, UR6 ;  /* 0x0000000623237c20 */ /* 0x000fe20008410000 */
[----:B------:R-:W-:Y:S01]  /*5560*/  FMUL.FTZ R38, R38, UR6 ;  /* 0x0000000626267c20 */ /* 0x000fe20008410000 */
[----:B------:R-:W-:Y:S01]  /*5570*/  FMUL.FTZ R39, R39, UR6 ;  /* 0x0000000627277c20 */ /* 0x000fe20008410000 */
[----:B------:R-:W0:Y:S01]  /*5580*/  MUFU.TANH R14, R29 ;  /* 0x0000001d000e7308 */ /* 0x000e220000002400 */
[----:B-1----:R-:W-:Y:S01]  /*5590*/  FSEL R8, R24, -INF , P2 ;  /* 0xff80000018087808 */ /* 0x002fe20001000000 */
[----:B------:R-:W-:Y:S01]  /*55a0*/  FMUL.FTZ R42, R42, UR6 ;  /* 0x000000062a2a7c20 */ /* 0x000fe20008410000 */
[----:B------:R-:W-:Y:S01]  /*55b0*/  ISETP.GT.AND P2, PT, R10, 0x9, PT ;  /* 0x000000090a00780c */ /* 0x000fe20003f44270 */
[----:B------:R-:W-:Y:S01]  /*55c0*/  FMUL.FTZ R43, R43, UR6 ;  /* 0x000000062b2b7c20 */ /* 0x000fe20008410000 */
[----:B------:R-:W-:Y:S01]  /*55d0*/  FMNMX.FTZ R21, R8, R15, !PT ;  /* 0x0000000f08157209 */ /* 0x000fe20007810000 */
[----:B------:R-:W-:Y:S01]  /*55e0*/  FMUL.FTZ R46, R46, UR6 ;  /* 0x000000062e2e7c20 */ /* 0x000fe20008410000 */
[----:B------:R-:W-:Y:S01]  /*55f0*/  FMUL.FTZ R47, R47, UR6 ;  /* 0x000000062f2f7c20 */ /* 0x000fe20008410000 */
[----:B------:R-:W1:Y:S01]  /*5600*/  MUFU.TANH R20, R32 ;  /* 0x0000002000147308 */ /* 0x000e620000002400 */
[----:B--2---:R-:W-:Y:S01]  /*5610*/  FSEL R12, R12, -INF , P4 ;  /* 0xff8000000c0c7808 */ /* 0x004fe20002000000 */
[----:B------:R-:W-:Y:S01]  /*5620*/  FMUL.FTZ R50, R50, UR6 ;  /* 0x0000000632327c20 */ /* 0x000fe20008410000 */
[----:B------:R-:W-:Y:S01]  /*5630*/  ISETP.GT.AND P4, PT, R13, 0x8, PT ;  /* 0x000000080d00780c */ /* 0x000fe20003f84270 */
[----:B------:R-:W-:Y:S01]  /*5640*/  FMUL.FTZ R51, R51, UR6 ;  /* 0x0000000633337c20 */ /* 0x000fe20008410000 */
[----:B------:R-:W-:Y:S01]  /*5650*/  FMNMX.FTZ R21, R12, R21, !PT ;  /* 0x000000150c157209 */ /* 0x000fe20007810000 */
[----:B------:R-:W-:Y:S01]  /*5660*/  FMUL.FTZ R54, R54, UR6 ;  /* 0x0000000636367c20 */ /* 0x000fe20008410000 */
[----:B------:R-:W-:Y:S01]  /*5670*/  FMUL.FTZ R55, R55, UR6 ;  /* 0x0000000637377c20 */ /* 0x000fe20008410000 */
[----:B------:R-:W2:Y:S01]  /*5680*/  MUFU.TANH R33, R33 ;  /* 0x0000002100217308 */ /* 0x000ea20000002400 */
[----:B0-----:R-:W-:Y:S01]  /*5690*/  FSEL R14, R14, -INF , P2 ;  /* 0xff8000000e0e7808 */ /* 0x001fe20001000000 */
[----:B------:R-:W-:Y:S01]  /*56a0*/  ULDC UR6, c[0x0][0xa80] ;  /* 0x0002a00000067ab9 */ /* 0x000fe20000000800 */
[----:B------:R-:W-:-:S02]  /*56b0*/  ISETP.GT.AND P2, PT, R10, 0x11, PT ;  /* 0x000000110a00780c */ /* 0x000fc40003f44270 */
[----:B------:R-:W-:-:S03]  /*56c0*/  FMNMX.FTZ R25, R14, R21, !PT ;  /* 0x000000150e197209 */ /* 0x000fc60007810000 */
[----:B------:R-:W0:Y:S01]  /*56d0*/  MUFU.TANH R36, R36 ;  /* 0x0000002400247308 */ /* 0x000e220000002400 */
[----:B-1----:R-:W-:Y:S02]  /*56e0*/  FSEL R20, R20, -INF , P3 ;  /* 0xff80000014147808 */ /* 0x002fe40001800000 */
[----:B------:R-:W-:Y:S02]  /*56f0*/  ISETP.GT.AND P3, PT, R10, 0x18, PT ;  /* 0x000000180a00780c */ /* 0x000fe40003f64270 */
[----:B------:R-:W-:-:S03]  /*5700*/  FMNMX.FTZ R28, R20, R25, !PT ;  /* 0x00000019141c7209 */ /* 0x000fc60007810000 */
[----:B------:R-:W1:Y:S01]  /*5710*/  MUFU.TANH R37, R37 ;  /* 0x0000002500257308 */ /* 0x000e620000002400 */
[----:B--2---:R-:W-:Y:S02]  /*5720*/  FSEL R21, R33, -INF , P2 ;  /* 0xff80000021157808 */ /* 0x004fe40001000000 */
[----:B------:R-:W-:Y:S02]  /*5730*/  ISETP.GT.AND P2, PT, R10, 0x19, PT ;  /* 0x000000190a00780c */ /* 0x000fe40003f44270 */
[----:B------:R-:W-:-:S03]  /*5740*/  FMNMX.FTZ R29, R21, R28, !PT ;  /* 0x0000001c151d7209 */ /* 0x000fc60007810000 */
[----:B------:R-:W2:Y:S01]  /*5750*/  MUFU.TANH R40, R40 ;  /* 0x0000002800287308 */ /* 0x000ea20000002400 */
[----:B0-----:R-:W-:Y:S02]  /*5760*/  FSEL R24, R36, -INF , P3 ;  /* 0xff80000024187808 */ /* 0x001fe40001800000 */
[----:B------:R-:W-:Y:S02]  /*5770*/  ISETP.GT.AND P3, PT, R10, 0x20, PT ;  /* 0x000000200a00780c */ /* 0x000fe40003f64270 */
        /* <DEDUP_REMOVED lines=35> */
[----:B------:R-:W-:Y:S02]  /*59b0*/  ISETP.GT.AND P2, PT, R13, RZ, PT ;  /* 0x000000ff0d00720c */ /* 0x000fe40003f44270 */
[----:B------:R-:W-:-:S03]  /*59c0*/  FMNMX.FTZ R10, R41, R10, !PT ;  /* 0x0000000a290a7209 */ /* 0x000fc60007810000 */
[----:B------:R-:W0:Y:S01]  /*59d0*/  MUFU.TANH R30, R30 ;  /* 0x0000001e001e7308 */ /* 0x000e220000002400 */
[----:B-1----:R-:W-:Y:S01]  /*59e0*/  FSEL R26, R26, -INF , P2 ;  /* 0xff8000001a1a7808 */ /* 0x002fe20001000000 */
[----:B------:R-:W1:Y:S01]  /*59f0*/  SHFL.BFLY PT, R45, R10, 0x2, 0x1f ;  /* 0x0c401f000a2d7f89 */ /* 0x000e6200000e0000 */
[----:B------:R-:W-:-:S05]  /*5a00*/  ISETP.GT.AND P2, PT, R13, 0x9, PT ;  /* 0x000000090d00780c */ /* 0x000fca0003f44270 */
[----:B------:R-:W3:Y:S01]  /*5a10*/  MUFU.TANH R31, R31 ;  /* 0x0000001f001f7308 */ /* 0x000ee20000002400 */
[----:B--2---:R-:W-:Y:S02]  /*5a20*/  FSEL R27, R27, -INF , P3 ;  /* 0xff8000001b1b7808 */ /* 0x004fe40001800000 */
[----:B------:R-:W-:-:S05]  /*5a30*/  ISETP.GT.AND P3, PT, R13, 0x10, PT ;  /* 0x000000100d00780c */ /* 0x000fca0003f64270 */
[----:B------:R-:W2:Y:S01]  /*5a40*/  MUFU.TANH R34, R34 ;  /* 0x0000002200227308 */ /* 0x000ea20000002400 */
[----:B0-----:R-:W-:Y:S02]  /*5a50*/  FSEL R30, R30, -INF , P4 ;  /* 0xff8000001e1e7808 */ /* 0x001fe40002000000 */
[----:B------:R-:W-:-:S05]  /*5a60*/  ISETP.GT.AND P4, PT, R13, 0x19, PT ;  /* 0x000000190d00780c */ /* 0x000fca0003f84270 */
[----:B------:R0:W4:Y:S01]  /*5a70*/  MUFU.TANH R44, R35 ;  /* 0x00000023002c7308 */ /* 0x0001220000002400 */
[----:B---3--:R-:W-:Y:S02]  /*5a80*/  FSEL R31, R31, -INF , P2 ;  /* 0xff8000001f1f7808 */ /* 0x008fe40001000000 */
[----:B-1----:R-:W-:Y:S02]  /*5a90*/  FMNMX.FTZ R45, R10, R45, !PT ;  /* 0x0000002d0a2d7209 */ /* 0x002fe40007810000 */
[----:B------:R-:W-:-:S03]  /*5aa0*/  ISETP.GT.AND P2, PT, R13, 0x11, PT ;  /* 0x000000110d00780c */ /* 0x000fc60003f44270 */
[----:B------:R-:W1:Y:S01]  /*5ab0*/  MUFU.TANH R38, R38 ;  /* 0x0000002600267308 */ /* 0x000e620000002400 */
[----:B------:R-:W3:Y:S01]  /*5ac0*/  SHFL.BFLY PT, R10, R45, 0x1, 0x1f ;  /* 0x0c201f002d0a7f89 */ /* 0x000ee200000e0000 */
[----:B0-----:R-:W-:Y:S02]  /*5ad0*/  FMNMX.FTZ R35, R26, R27, !PT ;  /* 0x0000001b1a237209 */ /* 0x001fe40007810000 */
[----:B--2---:R-:W-:Y:S02]  /*5ae0*/  FSEL R34, R34, -INF , P3 ;  /* 0xff80000022227808 */ /* 0x004fe40001800000 */
[----:B------:R-:W-:Y:S02]  /*5af0*/  FMNMX.FTZ R6, R30, R35, !PT ;  /* 0x000000231e067209 */ /* 0x000fe40007810000 */
[----:B------:R0:W2:Y:S01]  /*5b00*/  MUFU.TANH R48, R39 ;  /* 0x0000002700307308 */ /* 0x0000a20000002400 */
[----:B------:R-:W-:Y:S02]  /*5b10*/  ISETP.GT.AND P3, PT, R13, 0x18, PT ;  /* 0x000000180d00780c */ /* 0x000fe40003f64270 */
[----:B----4-:R-:W-:-:S02]  /*5b20*/  FSEL R35, R44, -INF , P2 ;  /* 0xff8000002c237808 */ /* 0x010fc40001000000 */
[----:B------:R-:W-:-:S03]  /*5b30*/  ISETP.GT.AND P2, PT, R13, 0x20, PT ;  /* 0x000000200d00780c */ /* 0x000fc60003f44270 */
[----:B------:R-:W4:Y:S01]  /*5b40*/  MUFU.TANH R42, R42 ;  /* 0x0000002a002a7308 */ /* 0x000f220000002400 */
[----:B0-----:R-:W-:Y:S02]  /*5b50*/  FMNMX.FTZ R39, R31, R6, !PT ;  /* 0x000000061f277209 */ /* 0x001fe40007810000 */
[----:B-1----:R-:W-:Y:S02]  /*5b60*/  FSEL R38, R38, -INF , P3 ;  /* 0xff80000026267808 */ /* 0x002fe40001800000 */
[----:B------:R-:W-:Y:S02]  /*5b70*/  FMNMX.FTZ R6, R34, R39, !PT ;  /* 0x0000002722067209 */ /* 0x000fe40007810000 */
[----:B------:R-:W-:Y:S01]  /*5b80*/  ISETP.GT.AND P3, PT, R13, 0x21, PT ;  /* 0x000000210d00780c */ /* 0x000fe20003f64270 */
[----:B------:R0:W1:Y:S01]  /*5b90*/  MUFU.TANH R49, R43 ;  /* 0x0000002b00317308 */ /* 0x0000620000002400 */
[----:B--2---:R-:W-:Y:S02]  /*5ba0*/  FSEL R39, R48, -INF , P4 ;  /* 0xff80000030277808 */ /* 0x004fe40002000000 */
[----:B---3--:R-:W-:-:S02]  /*5bb0*/  FMNMX.FTZ R7, R45, R10, !PT ;  /* 0x0000000a2d077209 */ /* 0x008fc40007810000 */
[----:B------:R-:W-:-:S03]  /*5bc0*/  ISETP.GT.AND P4, PT, R13, 0x29, PT ;  /* 0x000000290d00780c */ /* 0x000fc60003f84270 */
[----:B------:R-:W2:Y:S01]  /*5bd0*/  MUFU.TANH R46, R46 ;  /* 0x0000002e002e7308 */ /* 0x000ea20000002400 */
[----:B0-----:R-:W-:Y:S01]  /*5be0*/  FMNMX.FTZ R43, R35, R6, !PT ;  /* 0x00000006232b7209 */ /* 0x001fe20007810000 */
[----:B------:R-:W-:Y:S01]  /*5bf0*/  FMUL.FTZ R10, R7, UR6 ;  /* 0x00000006070a7c20 */ /* 0x000fe20008410000 */
[----:B----4-:R-:W-:Y:S02]  /*5c00*/  FSEL R42, R42, -INF , P2 ;  /* 0xff8000002a2a7808 */ /* 0x010fe40001000000 */
[----:B------:R-:W-:Y:S02]  /*5c10*/  FMNMX.FTZ R6, R38, R43, !PT ;  /* 0x0000002b26067209 */ /* 0x000fe40007810000 */
[----:B------:R-:W-:Y:S01]  /*5c20*/  ISETP.GT.AND P2, PT, R13, 0x30, PT ;  /* 0x000000300d00780c */ /* 0x000fe20003f44270 */
[----:B------:R0:W3:Y:S01]  /*5c30*/  MUFU.TANH R52, R47 ;  /* 0x0000002f00347308 */ /* 0x0000e20000002400 */
[----:B------:R-:W-:Y:S02]  /*5c40*/  FMNMX.FTZ R45, R39, R6, !PT ;  /* 0x00000006272d7209 */ /* 0x000fe40007810000 */
[----:B-1----:R-:W-:-:S02]  /*5c50*/  FSEL R43, R49, -INF , P3 ;  /* 0xff800000312b7808 */ /* 0x002fc40001800000 */
[----:B------:R-:W-:Y:S02]  /*5c60*/  FMNMX.FTZ R6, R42, R45, !PT ;  /* 0x0000002d2a067209 */ /* 0x000fe40007810000 */
[----:B------:R-:W-:Y:S01]  /*5c70*/  FSETP.NEU.FTZ.AND P3, PT, R7, -INF , PT ;  /* 0xff8000000700780b */ /* 0x000fe20003f7d000 */
[----:B------:R-:W1:Y:S01]  /*5c80*/  MUFU.TANH R50, R50 ;  /* 0x0000003200327308 */ /* 0x000e620000002400 */
[----:B--2---:R-:W-:Y:S02]  /*5c90*/  FSEL R44, R46, -INF , P5 ;  /* 0xff8000002e2c7808 */ /* 0x004fe40002800000 */
[----:B0-----:R-:W-:Y:S02]  /*5ca0*/  FMNMX.FTZ R47, R43, R6, !PT ;  /* 0x000000062b2f7209 */ /* 0x001fe40007810000 */
[----:B------:R-:W-:Y:S02]  /*5cb0*/  FSEL R53, R10, RZ, P3 ;  /* 0x000000ff0a357208 */ /* 0x000fe40001800000 */
[----:B------:R-:W-:Y:S01]  /*5cc0*/  FMNMX.FTZ R6, R44, R47, !PT ;  /* 0x0000002f2c067209 */ /* 0x000fe20007810000 */
[----:B------:R-:W0:Y:S01]  /*5cd0*/  MUFU.TANH R51, R51 ;  /* 0x0000003300337308 */ /* 0x000e220000002400 */
[----:B---3--:R-:W-:Y:S01]  /*5ce0*/  FSEL R45, R52, -INF , P4 ;  /* 0xff800000342d7808 */ /* 0x008fe20002000000 */
[--C-:B------:R-:W-:Y:S01]  /*5cf0*/  FFMA.FTZ R10, R8, UR6, -R53.reuse ;  /* 0x00000006080a7c23 */ /* 0x100fe20008010835 */
[----:B------:R-:W-:Y:S01]  /*5d00*/  ISETP.GT.AND P3, PT, R13, 0x31, PT ;  /* 0x000000310d00780c */ /* 0x000fe20003f64270 */
[--C-:B------:R-:W-:Y:S01]  /*5d10*/  FFMA.FTZ R169, R25, UR6, -R53.reuse ;  /* 0x0000000619a97c23 */ /* 0x100fe20008010835 */
[----:B------:R-:W-:Y:S01]  /*5d20*/  FMNMX.FTZ R49, R45, R6, !PT ;  /* 0x000000062d317209 */ /* 0x000fe20007810000 */
[--C-:B------:R-:W-:Y:S01]  /*5d30*/  FFMA.FTZ R21, R21, UR6, -R53.reuse ;  /* 0x0000000615157c23 */ /* 0x100fe20008010835 */
[--C-:B------:R-:W-:Y:S01]  /*5d40*/  FFMA.FTZ R171, R29, UR6, -R53.reuse ;  /* 0x000000061dab7c23 */ /* 0x100fe20008010835 */
[----:B------:R-:W2:Y:S01]  /*5d50*/  MUFU.TANH R48, R54 ;  /* 0x0000003600307308 */ /* 0x000ea20000002400 */
[----:B-1----:R-:W-:Y:S01]  /*5d60*/  FSEL R46, R50, -INF , P2 ;  /* 0xff800000322e7808 */ /* 0x002fe20001000000 */
[--C-:B------:R-:W-:Y:S01]  /*5d70*/  FFMA.FTZ R50, R12, UR6, -R53.reuse ;  /* 0x000000060c327c23 */ /* 0x100fe20008010835 */
[----:B------:R-:W-:Y:S01]  /*5d80*/  ISETP.GT.AND P2, PT, R13, 0x38, PT ;  /* 0x000000380d00780c */ /* 0x000fe20003f44270 */
[--C-:B------:R-:W-:Y:S01]  /*5d90*/  FFMA.FTZ R12, R20, UR6, -R53.reuse ;  /* 0x00000006140c7c23 */ /* 0x100fe20008010835 */
[----:B------:R-:W-:Y:S01]  /*5da0*/  FMNMX.FTZ R8, R46, R49, !PT ;  /* 0x000000312e087209 */ /* 0x000fe20007810000 */
[--C-:B------:R-:W-:Y:S01]  /*5db0*/  FFMA.FTZ R20, R28, UR6, -R53.reuse ;  /* 0x000000061c147c23 */ /* 0x100fe20008010835 */
[--C-:B------:R-:W-:Y:S01]  /*5dc0*/  FFMA.FTZ R170, R32, UR6, -R53.reuse ;  /* 0x0000000620aa7c23 */ /* 0x100fe20008010835 */
[----:B------:R-:W1:Y:S01]  /*5dd0*/  MUFU.TANH R55, R55 ;  /* 0x0000003700377308 */ /* 0x000e620000002400 */
[----:B0-----:R-:W-:Y:S01]  /*5de0*/  FSEL R47, R51, -INF , P3 ;  /* 0xff800000332f7808 */ /* 0x001fe20001800000 */
[--C-:B------:R-:W-:Y:S01]  /*5df0*/  FFMA.FTZ R173, R33, UR6, -R53.reuse ;  /* 0x0000000621ad7c23 */ /* 0x100fe20008010835 */
[----:B------:R-:W-:Y:S01]  /*5e00*/  ISETP.GT.AND P3, PT, R13, 0x39, PT ;  /* 0x000000390d00780c */ /* 0x000fe20003f64270 */
[--C-:B------:R-:W-:Y:S01]  /*5e10*/  FFMA.FTZ R13, R15, UR6, -R53.reuse ;  /* 0x000000060f0d7c23 */ /* 0x100fe20008010835 */
[----:B------:R-:W-:Y:S01]  /*5e20*/  FMNMX.FTZ R15, R47, R8, !PT ;  /* 0x000000082f0f7209 */ /* 0x000fe20007810000 */
[--C-:B------:R-:W-:Y:S01]  /*5e30*/  FFMA.FTZ R172, R36, UR6, -R53.reuse ;  /* 0x0000000624ac7c23 */ /* 0x100fe20008010835 */
[--C-:B------:R-:W-:Y:S01]  /*5e40*/  FFMA.FTZ R175, R37, UR6, -R53.reuse ;  /* 0x0000000625af7c23 */ /* 0x100fe20008010835 */
[--C-:B------:R-:W-:Y:S01]  /*5e50*/  FFMA.FTZ R174, R40, UR6, -R53.reuse ;  /* 0x0000000628ae7c23 */ /* 0x100fe20008010835 */
[----:B--2---:R-:W-:Y:S01]  /*5e60*/  FSEL R48, R48, -INF , P2 ;  /* 0xff80000030307808 */ /* 0x004fe20001000000 */
[--C-:B------:R-:W-:Y:S01]  /*5e70*/  FFMA.FTZ R177, R41, UR6, -R53.reuse ;  /* 0x0000000629b17c23 */ /* 0x100fe20008010835 */
[----:B------:R-:W-:Y:S02]  /*5e80*/  MUFU.EX2 R6, R10 ;  /* 0x0000000a00067308 */ /* 0x000fe40000000800 */
[----:B------:R-:W-:Y:S01]  /*5e90*/  FMNMX.FTZ R8, R48, R15, !PT ;  /* 0x0000000f30087209 */ /* 0x000fe20007810000 */
[--C-:B------:R-:W-:Y:S01]  /*5ea0*/  FFMA.FTZ R15, R14, UR6, -R53.reuse ;  /* 0x000000060e0f7c23 */ /* 0x100fe20008010835 */
[----:B------:R-:W-:Y:S01]  /*5eb0*/  FFMA.FTZ R14, R24, UR6, -R53 ;  /* 0x00000006180e7c23 */ /* 0x000fe20008010835 */
[----:B-1----:R-:W-:-:S03]  /*5ec0*/  FSEL R49, R55, -INF , P3 ;  /* 0xff80000037317808 */ /* 0x002fc60001800000 */
[----:B------:R-:W0:Y:S01]  /*5ed0*/  MUFU.EX2 R13, R13 ;  /* 0x0000000d000d7308 */ /* 0x000e220000000800 */
[----:B------:R-:W-:-:S05]  /*5ee0*/  FMNMX.FTZ R8, R49, R8, !PT ;  /* 0x0000000831087209 */ /* 0x000fca0007810000 */
[----:B------:R-:W1:Y:S02]  /*5ef0*/  SHFL.BFLY PT, R51, R8, 0x2, 0x1f ;  /* 0x0c401f0008337f89 */ /* 0x000e6400000e0000 */
[----:B------:R-:W-:Y:S08]  /*5f00*/  MUFU.EX2 R10, R50 ;  /* 0x00000032000a7308 */ /* 0x000ff00000000800 */
[----:B------:R-:W2:Y:S01]  /*5f10*/  MUFU.EX2 R15, R15 ;  /* 0x0000000f000f7308 */ /* 0x000ea20000000800 */
[----:B0-----:R-:W-:Y:S01]  /*5f20*/  F2FP.F16.F32.PACK_AB R152, R13, R6 ;  /* 0x000000060d98723e */ /* 0x001fe200000000ff */
[----:B------:R-:W-:-:S06]  /*5f30*/  FADD.FTZ R13, R6, R13 ;  /* 0x0000000d060d7221 */ /* 0x000fcc0000010000 */
[----:B------:R-:W-:Y:S01]  /*5f40*/  MUFU.EX2 R12, R12 ;  /* 0x0000000c000c7308 */ /* 0x000fe20000000800 */
[----:B-1----:R-:W-:-:S07]  /*5f50*/  FMNMX.FTZ R51, R8, R51, !PT ;  /* 0x0000003308337209 */ /* 0x002fce0007810000 */
[----:B------:R-:W0:Y:S01]  /*5f60*/  MUFU.EX2 R21, R21 ;  /* 0x0000001500157308 */ /* 0x000e220000000800 */
[C---:B--2---:R-:W-:Y:S01]  /*5f70*/  F2FP.F16.F32.PACK_AB R154, R15.reuse, R10 ;  /* 0x0000000a0f9a723e */ /* 0x044fe200000000ff */
[----:B------:R-:W-:Y:S01]  /*5f80*/  FADD.FTZ R10, R10, R13 ;  /* 0x0000000d0a0a7221 */ /* 0x000fe20000010000 */
[----:B------:R-:W1:Y:S03]  /*5f90*/  SHFL.BFLY PT, R8, R51, 0x1, 0x1f ;  /* 0x0c201f0033087f89 */ /* 0x000e6600000e0000 */
[----:B------:R-:W-:Y:S02]  /*5fa0*/  FADD.FTZ R15, R15, R10 ;  /* 0x0000000a0f0f7221 */ /* 0x000fe40000010000 */
        /* <DEDUP_REMOVED lines=8> */
[----:B------:R-:W-:Y:S02]  /*6030*/  FMUL.FTZ R24, R8, UR6 ;  /* 0x0000000608187c20 */ /* 0x000fe40008410000 */
[----:B------:R-:W0:Y:S01]  /*6040*/  MUFU.EX2 R171, R171 ;  /* 0x000000ab00ab7308 */ /* 0x000e220000000800 */
[C---:B--2---:R-:W-:Y:S01]  /*6050*/  F2FP.F16.F32.PACK_AB R158, R169.reuse, R14 ;  /* 0x0000000ea99e723e */ /* 0x044fe200000000ff */
[----:B------:R-:W-:Y:S01]  /*6060*/  FADD.FTZ R14, R14, R21 ;  /* 0x000000150e0e7221 */ /* 0x000fe20000010000 */
[----:B------:R-:W-:Y:S02]  /*6070*/  FSEL R25, R24, RZ, P2 ;  /* 0x000000ff18197208 */ /* 0x000fe40001000000 */
[----:B------:R-:W-:Y:S01]  /*6080*/  ISETP.NE.AND P2, PT, R56, RZ, PT ;  /* 0x000000ff3800720c */ /* 0x000fe20003f45270 */
[----:B------:R-:W-:Y:S02]  /*6090*/  FADD.FTZ R169, R169, R14 ;  /* 0x0000000ea9a97221 */ /* 0x000fe40000010000 */
        /* <DEDUP_REMOVED lines=72> */
[----:B------:R-:W-:-:S06]  /*6520*/  FADD.FTZ R174, R174, R175 ;  /* 0x000000afaeae7221 */ /* 0x000fcc0000010000 */
[----:B------:R-:W0:Y:S08]  /*6530*/  MUFU.EX2 R202, R202 ;  /* 0x000000ca00ca7308 */ /* 0x000e300000000800 */
[----:B------:R-:W4:Y:S01]  /*6540*/  MUFU.EX2 R205, R205 ;  /* 0x000000cd00cd7308 */ /* 0x000f220000000800 */
[----:B--2---:R-:W-:Y:S01]  /*6550*/  F2FP.F16.F32.PACK_AB R165, R203, R200 ;  /* 0x000000c8cba5723e */ /* 0x004fe200000000ff */
[----:B------:R-:W-:-:S04]  /*6560*/  FADD.FTZ R200, R200, R201 ;  /* 0x000000c9c8c87221 */ /* 0x000fc80000010000 */
[----:B------:R-:W-:-:S04]  /*6570*/  FADD.FTZ R203, R203, R200 ;  /* 0x000000c8cbcb7221 */ /* 0x000fc80000010000 */
[----:B0-----:R-:W-:Y:S01]  /*6580*/  FADD.FTZ R6, R202, R203 ;  /* 0x000000cbca067221 */ /* 0x001fe20000010000 */
[----:B----4-:R-:W-:-:S03]  /*6590*/  F2FP.F16.F32.PACK_AB R167, R205, R202 ;  /* 0x000000cacda7723e */ /* 0x010fc600000000ff */
[----:B------:R-:W-:Y:S02]  /*65a0*/  FADD.FTZ R6, R205, R6 ;  /* 0x00000006cd067221 */ /* 0x000fe40000010000 */
[----:B------:R3:W-:Y:S01]  /*65b0*/  STSM.16.M88.4 [R187], R164 ;  /* 0x000000a4bb007844 */ /* 0x0007e20000000200 */
[----:B-1----:R-:W-:-:S06]  /*65c0*/  WARPGROUP.ARRIVE ;  /* 0x00000000000079c5 */ /* 0x002fcc0000000000 */
[----:B------:R-:W-:Y:S01]  /*65d0*/  HGMMA.64x256x16.F32 R24, R152, gdesc[UR8].tnspB, RZ, !UPT, gsb0 ;  /* 0x43e0000898187df0 */ /* 0x000fe2000c0008ff */
[----:B------:R-:W-:Y:S01]  /*65e0*/  R2UR UR10, R206 ;  /* 0x00000000ce0a72ca */ /* 0x000fe200000e0000 */
[----:B------:R-:W-:Y:S01]  /*65f0*/  UMOV UR11, 0x40000040 ;  /* 0x40000040000b7882 */ /* 0x000fe20000000000 */
[C---:B------:R-:W-:Y:S02]  /*6600*/  VIADD R206, R204.reuse, 0x100 ;  /* 0x00000100ccce7836 */ /* 0x040fe40000000000 */
[----:B------:R-:W-:Y:S01]  /*6610*/  VIADD R204, R204, 0x180 ;  /* 0x00000180cccc7836 */ /* 0x000fe20000000000 */
[----:B------:R-:W-:Y:S02]  /*6620*/  WARPGROUP.DEPBAR.LE gsb0, 0x0 ;  /* 0x00008000000079c5 */ /* 0x000fe40000010000 */
[----:B------:R-:W-:-:S15]  /*6630*/  WARPGROUP.ARRIVE ;  /* 0x00000000000079c5 */ /* 0x000fde0000000000 */
[----:B------:R-:W-:-:S05]  /*6640*/  NOP ;  /* 0x0000000000007918 */ /* 0x000fca0000000000 */
[----:B------:R-:W-:Y:S01]  /*6650*/  HGMMA.64x256x16.F32 R24, R156, gdesc[UR8].tnspB, R24, gsb0 ;  /* 0x43e000089c187df0 */ /* 0x000fe20008000818 */
[----:B------:R-:W-:Y:S01]  /*6660*/  R2UR UR10, R206 ;  /* 0x00000000ce0a72ca */ /* 0x000fe200000e0000 */
[----:B------:R-:W-:Y:S01]  /*6670*/  UMOV UR11, 0x40000040 ;  /* 0x40000040000b7882 */ /* 0x000fe20000000000 */
[----:B------:R-:W-:Y:S02]  /*6680*/  WARPGROUP.DEPBAR.LE gsb0, 0x0 ;  /* 0x00008000000079c5 */ /* 0x000fe40000010000 */
[----:B------:R-:W-:-:S15]  /*6690*/  WARPGROUP.ARRIVE ;  /* 0x00000000000079c5 */ /* 0x000fde0000000000 */
[----:B------:R-:W-:-:S08]  /*66a0*/  NOP ;  /* 0x0000000000007918 */ /* 0x000fd00000000000 */
[----:B------:R-:W-:Y:S01]  /*66b0*/  HGMMA.64x256x16.F32 R24, R160, gdesc[UR8].tnspB, R24, gsb0 ;  /* 0x43e00008a0187df0 */ /* 0x000fe20008000818 */
[----:B------:R-:W-:Y:S01]  /*66c0*/  R2UR UR10, R204 ;  /* 0x00000000cc0a72ca */ /* 0x000fe200000e0000 */
[----:B------:R-:W-:Y:S01]  /*66d0*/  UMOV UR11, 0x40000040 ;  /* 0x40000040000b7882 */ /* 0x000fe20000000000 */
[----:B------:R-:W-:Y:S02]  /*66e0*/  WARPGROUP.DEPBAR.LE gsb0, 0x0 ;  /* 0x00008000000079c5 */ /* 0x000fe40000010000 */
[----:B------:R-:W-:-:S15]  /*66f0*/  WARPGROUP.ARRIVE ;  /* 0x00000000000079c5 */ /* 0x000fde0000000000 */
[----:B------:R-:W-:-:S08]  /*6700*/  NOP ;  /* 0x0000000000007918 */ /* 0x000fd00000000000 */
        /* <DEDUP_REMOVED lines=24> */
[----:B------:R-:W-:Y:S01]  /*6890*/  IMAD.MOV.U32 R10, RZ, RZ, R8 ;  /* 0x000000ffff0a7224 */ /* 0x000fe200078e0008 */
[----:B------:R-:W-:Y:S01]  /*68a0*/  ULDC UR7, c[0x0][0x288] ;  /* 0x0000a20000077ab9 */ /* 0x000fe20000000800 */
[----:B------:R-:W-:Y:S01]  /*68b0*/  IMAD.MOV.U32 R11, RZ, RZ, R7 ;  /* 0x000000ffff0b7224 */ /* 0x000fe200078e0007 */
[----:B------:R-:W-:Y:S01]  /*68c0*/  ULDC UR28, c[0x0][0x2f0] ;  /* 0x0000bc00001c7ab9 */ /* 0x000fe20000000800 */
[----:B------:R-:W-:Y:S01]  /*68d0*/  IMAD.MOV.U32 R13, RZ, RZ, R2 ;  /* 0x000000ffff0d7224 */ /* 0x000fe200078e0002 */
[----:B------:R-:W-:Y:S01]  /*68e0*/  ULDC UR29, c[0x0][0xad0] ;  /* 0x0002b400001d7ab9 */ /* 0x000fe20000000800 */
[----:B------:R-:W-:-:S05]  /*68f0*/  ULDC UR6, c[0x0][0xa80] ;  /* 0x0002a00000067ab9 */ /* 0x000fca0000000800 */
.L_x_4400:
[----:B------:R-:W-:-:S05]  /*6900*/  VIADD R2, R13, 0x1 ;  /* 0x000000010d027836 */ /* 0x000fca0000000000 */
[----:B------:R-:W-:-:S04]  /*6910*/  ISETP.NE.AND P3, PT, R2, 0x2, PT ;  /* 0x000000020200780c */ /* 0x000fc80003f65270 */
[----:B------:R-:W-:Y:S02]  /*6920*/  SEL R7, RZ, 0x1, P3 ;  /* 0x00000001ff077807 */ /* 0x000fe40001800000 */
[----:B------:R-:W-:Y:S02]  /*6930*/  SEL R2, R2, RZ, P3 ;  /* 0x000000ff02027207 */ /* 0x000fe40001800000 */
[----:B------:R-:W-:Y:S01]  /*6940*/  LOP3.LUT R16, R16, R7, RZ, 0x3c, !PT ;  /* 0x0000000710107212 */ /* 0x000fe200078e3cff */
[----:B0-----:R-:W-:Y:S06]  /*6950*/  @!P0 BRA `(.L_x_4392) ;  /* 0x0000000000048947 */ /* 0x001fec0003800000 */
[----:B------:R-:W-:Y:S01]  /*6960*/  BPT.TRAP 0x1 ;  /* 0x000000040000795c */ /* 0x000fe20000300000 */
.L_x_4392:
[----:B------:R-:W-:Y:S01]  /*6970*/  IMAD R9, R2, 0x8, R17 ;  /* 0x0000000802097824 */ /* 0x000fe200078e0211 */
[----:B------:R-:W-:-:S04]  /*6980*/  SHF.L.U32 R8, R16, 0x1f, RZ ;  /* 0x0000001f10087819 */ /* 0x000fc800000006ff */
[----:B------:R0:W1:Y:S01]  /*6990*/  SYNCS.PHASECHK.TRANS64.TRYWAIT P3, [R9+URZ+0x38830], R8 ;  /* 0x03883008090075a7 */ /* 0x000062000806017f */
[----:B------:R-:W-:Y:S05]  /*69a0*/  @!P0 BRA `(.L_x_4393) ;  /* 0x0000000000048947 */ /* 0x000fea0003800000 */
[----:B------:R-:W-:Y:S01]  /*69b0*/  BPT.TRAP 0x1 ;  /* 0x000000040000795c */ /* 0x000fe20000300000 */
.L_x_4393:
[----:B------:R-:W-:Y:S01]  /*69c0*/  IMAD R7, R2, 0x200, R0 ;  /* 0x0000020002077824 */ /* 0x000fe200078e0200 */
[----:B-1----:R-:W-:Y:S06]  /*69d0*/  @P3 BRA `(.L_x_4394) ;  /* 0x0000000000083947 */ /* 0x002fec0003800000 */
[----:B------:R-:W1:Y:S02]  /*69e0*/  SYNCS.PHASECHK.TRANS64.TRYWAIT P3, [R9+URZ+0x38830], R8 ;  /* 0x03883008090075a7 */ /* 0x000e64000806017f */
[----:B-1----:R-:W-:Y:S05]  /*69f0*/  @!P3 BRA `(.L_x_4395) ;  /* 0x000001000090b947 */ /* 0x002fea0003800000 */
.L_x_4394:
[----:B------:R-:W-:Y:S01]  /*6a00*/  R2UR UR26, R7 ;  /* 0x00000000071a72ca */ /* 0x000fe200000e0000 */
[----:B------:R-:W-:Y:S01]  /*6a10*/  WARPGROUP.ARRIVE ;  /* 0x00000000000079c5 */ /* 0x000fe20000000000 */
[----:B------:R-:W-:Y:S01]  /*6a20*/  UMOV UR24, UR4 ;  /* 0x0000000400187c82 */ /* 0x000fe20008000000 */
[----:B------:R-:W-:Y:S01]  /*6a30*/  UMOV UR25, UR5 ;  /* 0x0000000500197c82 */ /* 0x000fe20008000000 */
[----:B------:R-:W-:Y:S01]  /*6a40*/  UMOV UR27, 0x40000040 ;  /* 0x40000040001b7882 */ /* 0x000fe20000000000 */
[----:B------:R-:W-:Y:S01]  /*6a50*/  UMOV UR11, 0x40000040 ;  /* 0x40000040000b7882 */ /* 0x000fe20000000000 */
[----:B------:R-:W-:Y:S01]  /*6a60*/  UMOV UR15, 0x40000040 ;  /* 0x40000040000f7882 */ /* 0x000fe20000000000 */
[----:B------:R-:W-:-:S06]  /*6a70*/  UMOV UR19, 0x40000040 ;  /* 0x4000004000137882 */ /* 0x000fcc0000000000 */
[----:B------:R-:W-:Y:S01]  /*6a80*/  HGMMA.64x64x16.F32 R152, gdesc[UR24], RZ, !UPT, gsb0 ;  /* 0x00e00000189879f0 */ /* 0x000fe2000c0008ff */
[----:B------:R-:W-:Y:S02]  /*6a90*/  UIADD3 UR10, UR26, 0x2, URZ ;  /* 0x000000021a0a7890 */ /* 0x000fe4000fffe03f */
[----:B------:R-:W-:Y:S02]  /*6aa0*/  UIADD3 UR14, UR26, 0x4, URZ ;  /* 0x000000041a0e7890 */ /* 0x000fe4000fffe03f */
[----:B------:R-:W-:Y:S01]  /*6ab0*/  UIADD3 UR18, UR26, 0x6, URZ ;  /* 0x000000061a127890 */ /* 0x000fe2000fffe03f */
        /* <DEDUP_REMOVED lines=12> */
.L_x_4396:
[----:B------:R2:W3:Y:S01]  /*6b80*/  SYNCS.PHASECHK.TRANS64.TRYWAIT P3, [R9+URZ+0x38850], R8 ;  /* 0x03885008090075a7 */ /* 0x0004e2000806017f */
[----:B------:R-:W-:Y:S05]  /*6b90*/  @!P0 BRA `(.L_x_4397) ;  /* 0x0000000000048947 */ /* 0x000fea0003800000 */
[----:B------:R-:W-:Y:S01]  /*6ba0*/  BPT.TRAP 0x1 ;  /* 0x000000040000795c */ /* 0x000fe20000300000 */
.L_x_4397:
[----:B---3--:R-:W-:Y:S05]  /*6bb0*/  @P3 BRA `(.L_x_4398) ;  /* 0x0000000000083947 */ /* 0x008fea0003800000 */
[----:B------:R-:W3:Y:S02]  /*6bc0*/  SYNCS.PHASECHK.TRANS64.TRYWAIT P3, [R9+URZ+0x38850], R8 ;  /* 0x03885008090075a7 */ /* 0x000ee4000806017f */
[----:B---3--:R-:W-:Y:S05]  /*6bd0*/  @!P3 BRA `(.L_x_4399) ;  /* 0x00000100002cb947 */ /* 0x008fea0003800000 */
.L_x_4398:
[----:B------:R-:W-:Y:S01]  /*6be0*/  IMAD R7, R2, 0x1000, R3 ;  /* 0x0000100002077824 */ /* 0x000fe200078e0203 */
[----:B------:R-:W-:Y:S01]  /*6bf0*/  WARPGROUP.ARRIVE ;  /* 0x00000000000079c5 */ /* 0x000fe20000000000 */
[----:B------:R-:W-:Y:S01]  /*6c00*/  UMOV UR23, 0x40000040 ;  /* 0x4000004000177882 */ /* 0x000fe20000000000 */
[----:B------:R-:W-:Y:S01]  /*6c10*/  VIADD R12, R4, 0x2 ;  /* 0x00000002040c7836 */ /* 0x000fe20000000000 */
[----:B------:R-:W-:Y:S01]  /*6c20*/  UMOV UR25, 0x40000040 ;  /* 0x4000004000197882 */ /* 0x000fe20000000000 */
[C---:B------:R-:W-:Y:S01]  /*6c30*/  R2UR UR22, R7.reuse ;  /* 0x00000000071672ca */ /* 0x040fe200000e0000 */
[C---:B0123--:R-:W-:Y:S01]  /*6c40*/  VIADD R8, R7.reuse, 0x2 ;  /* 0x0000000207087836 */ /* 0x04ffe20000000000 */
[----:B------:R-:W-:Y:S01]  /*6c50*/  UMOV UR27, 0x40000040 ;  /* 0x40000040001b7882 */ /* 0x000fe20000000000 */
[----:B------:R-:W-:Y:S01]  /*6c60*/  R2UR UR24, R12 ;  /* 0x000000000c1872ca */ /* 0x000fe200000e0000 */
[----:B------:R-:W-:Y:S01]  /*6c70*/  VIADD R12, R4, 0x4 ;  /* 0x00000004040c7836 */ /* 0x000fe20000000000 */
[----:B------:R-:W0:Y:S01]  /*6c80*/  S2R R14, SR_TID.X ;  /* 0x00000000000e7919 */ /* 0x000e220000002100 */
[----:B------:R-:W-:Y:S01]  /*6c90*/  R2UR UR26, R8 ;  /* 0x00000000081a72ca */ /* 0x000fe200000e0000 */
[C---:B------:R-:W-:Y:S01]  /*6ca0*/  VIADD R8, R7.reuse, 0x4 ;  /* 0x0000000407087836 */ /* 0x040fe20000000000 */
[----:B------:R-:W-:Y:S01]  /*6cb0*/  @UP1 ULDC UR10, c[0x0][0x44c] ;  /* 0x00011300000a1ab9 */ /* 0x000fe20000000800 */
[----:B------:R-:W-:Y:S01]  /*6cc0*/  VIADD R21, R4, 0x800 ;  /* 0x0000080004157836 */ /* 0x000fe20000000000 */
[----:B------:R-:W-:Y:S01]  /*6cd0*/  UMOV UR11, 0x40000040 ;  /* 0x40000040000b7882 */ /* 0x000fe20000000000 */
[----:B------:R-:W-:Y:S01]  /*6ce0*/  VIADD R15, R7, 0x800 ;  /* 0x00000800070f7836 */ /* 0x000fe20000000000 */
[----:B------:R-:W-:Y:S01]  /*6cf0*/  UISETP.GT.AND UP0, UPT, UR31, UR30, UPT ;  /* 0x0000001e1f00728c */ /* 0x000fe2000bf04270 */
[----:B------:R-:W-:Y:S01]  /*6d00*/  HGMMA.64x64x16.F32 R152, gdesc[UR20], R152, gsb0 ;  /* 0x00e00000149879f0 */ /* 0x000fe20008000898 */
[----:B------:R-:W-:-:S04]  /*6d10*/  IMAD R206, R2, 0x1000, R19 ;  /* 0x0000100002ce7824 */ /* 0x000fc800078e0213 */
[----:B------:R-:W-:Y:S01]  /*6d20*/  VIADD R207, R206, 0x80 ;  /* 0x00000080cecf7836 */ /* 0x000fe20000000000 */
[----:B0-----:R-:W-:Y:S01]  /*6d30*/  SHF.R.U32.HI R14, RZ, 0x7, R14 ;  /* 0x00000007ff0e7819 */ /* 0x001fe2000001160e */
        /* <DEDUP_REMOVED lines=124> */
[----:B------:R-:W0:Y:S02]  /*7500*/  SHFL.IDX PT, R8, R14, RZ, 0x1f ;  /* 0x00001fff0e087589 */ /* 0x000e2400000e0000 */
[----:B0-----:R-:W-:-:S04]  /*7510*/  ISETP.GT.AND P3, PT, R8, 0x7f, PT ;  /* 0x0000007f0800780c */ /* 0x001fc80003f64270 */
[----:B------:R-:W-:-:S05]  /*7520*/  SEL R12, RZ, 0x2, !P3 ;  /* 0x00000002ff0c7807 */ /* 0x000fca0005800000 */
[----:B------:R-:W-:Y:S02]  /*7530*/  IMAD.IADD R8, R21, 0x1, R12 ;  /* 0x0000000115087824 */ /* 0x000fe400078e020c */
        /* <DEDUP_REMOVED lines=21> */
[----:B------:R-:W-:Y:S01]  /*7690*/  IMAD.IADD R20, R21, 0x1, R8 ;  /* 0x0000000115147824 */ /* 0x000fe200078e0208 */
[----:B------:R-:W-:Y:S02]  /*76a0*/  WARPGROUP.DEPBAR.LE gsb0, 0x0 ;  /* 0x00008000000079c5 */ /* 0x000fe40000010000 */
[----:B------:R-:W-:-:S08]  /*76b0*/  WARPGROUP.ARRIVE ;  /* 0x00000000000079c5 */ /* 0x000fd00000000000 */
        /* <DEDUP_REMOVED lines=22> */
[----:B------:R-:W-:Y:S02]  /*7820*/  IMAD.IADD R20, R21, 0x1, R12 ;  /* 0x0000000115147824 */ /* 0x000fe400078e020c */
        /* <DEDUP_REMOVED lines=8> */
[----:B------:R-:W-:Y:S02]  /*78b0*/  IMAD.IADD R20, R21, 0x1, R14 ;  /* 0x0000000115147824 */ /* 0x000fe400078e020e */
[--C-:B------:R-:W-:Y:S02]  /*78c0*/  IMAD.IADD R196, R14, 0x1, R15.reuse ;  /* 0x000000010ec47824 */ /* 0x100fe400078e020f */
        /* <DEDUP_REMOVED lines=119> */
[----:B------:R-:W-:-:S04]  /*8040*/  VIADD R7, R190, UR41 ;  /* 0x00000029be077c36 */ /* 0x000fc80008000000 */
[----:B------:R-:W-:Y:S01]  /*8050*/  @P1 IMAD.HI.U32 R8, R7, UR10, RZ ;  /* 0x0000000a07081c27 */ /* 0x000fe2000f8e00ff */
[----:B------:R-:W-:-:S04]  /*8060*/  @UP1 ULDC UR10, c[0x0][0x450] ;  /* 0x00011400000a1ab9 */ /* 0x000fc80000000800 */
[----:B------:R-:W-:Y:S01]  /*8070*/  @P1 SHF.R.U32.HI R7, RZ, UR10, R8 ;  /* 0x0000000aff071c19 */ /* 0x000fe20008011608 */
[----:B------:R-:W-:Y:S02]  /*8080*/  UMOV UR10, 0xffffffc0 ;  /* 0xffffffc0000a7882 */ /* 0x000fe40000000000 */
[----:B------:R-:W-:Y:S02]  /*8090*/  UIMAD UR10, UR31, UR10, 0x1 ;  /* 0x000000011f0a74a4 */ /* 0x000fe4000f8e020a */
[----:B------:R-:W-:-:S04]  /*80a0*/  UIADD3 UR31, UR31, -0x1, URZ ;  /* 0xffffffff1f1f7890 */ /* 0x000fc8000fffe03f */
[----:B------:R-:W-:Y:S02]  /*80b0*/  IADD3 R21, -R18, UR10, RZ ;  /* 0x0000000a12157c10 */ /* 0x000fe4000fffe1ff */
[----:B------:R-:W-:-:S03]  /*80c0*/  R2UR UR10, R206 ;  /* 0x00000000ce0a72ca */ /* 0x000fc600000e0000 */
[----:B------:R-:W-:Y:S01]  /*80d0*/  IMAD R21, R188, UR28, R21 ;  /* 0x0000001cbc157c24 */ /* 0x000fe2000f8e0215 */
        /* <DEDUP_REMOVED lines=8> */
[----:B------:R0:W1:Y:S01]  /*8160*/  MUFU.TANH R12, R152 ;  /* 0x00000098000c7308 */ /* 0x0000620000002400 */
        /* <DEDUP_REMOVED lines=8> */
[----:B0-----:R-:W0:Y:S01]  /*81f0*/  SHFL.IDX PT, R152, R7, RZ, 0x1c1f ;  /* 0x001c1fff07987589 */ /* 0x001e2200000e0000 */
        /* <DEDUP_REMOVED lines=15> */
[----:B------:R-:W-:Y:S01]  /*82f0*/  FMUL.FTZ R178, R178, UR29 ;  /* 0x0000001db2b27c20 */ /* 0x000fe20008410000 */
[----:B------:R-:W-:Y:S01]  /*8300*/  FMUL.FTZ R179, R179, UR29 ;  /* 0x0000001db3b37c20 */ /* 0x000fe20008410000 */
[----:B------:R-:W-:-:S05]  /*8310*/  FMUL.FTZ R183, R183, UR29 ;  /* 0x0000001db7b77c20 */ /* 0x000fca0008410000 */
[----:B------:R-:W-:Y:S01]  /*8320*/  MUFU.TANH R160, R160 ;  /* 0x000000a000a07308 */ /* 0x000fe20000002400 */
[----:B0-----:R-:W-:-:S04]  /*8330*/  IADD3 R152, R152, -UR7, R21 ;  /* 0x8000000798987c10 */ /* 0x001fc8000fffe015 */
[C---:B------:R-:W-:Y:S02]  /*8340*/  ISETP.GT.AND P3, PT, R152.reuse, RZ, PT ;  /* 0x000000ff9800720c */ /* 0x040fe40003f64270 */
[----:B------:R-:W-:Y:S01]  /*8350*/  ISETP.GT.AND P4, PT, R152, 0x1, PT ;  /* 0x000000019800780c */ /* 0x000fe20003f84270 */
[----:B------:R-:W0:Y:S01]  /*8360*/  MUFU.TANH R161, R161 ;  /* 0x000000a100a17308 */ /* 0x000e220000002400 */
[----:B-1----:R-:W-:Y:S02]  /*8370*/  FSEL R12, R12, -INF , P3 ;  /* 0xff8000000c0c7808 */ /* 0x002fe40001800000 */
[----:B------:R-:W-:Y:S02]  /*8380*/  ISETP.GT.AND P3, PT, R152, 0x8, PT ;  /* 0x000000089800780c */ /* 0x000fe40003f64270 */
[----:B--2---:R-:W-:Y:S02]  /*8390*/  FSEL R15, R15, -INF , P4 ;  /* 0xff8000000f0f7808 */ /* 0x004fe40002000000 */
[----:B------:R-:W-:Y:S01]  /*83a0*/  FMNMX.FTZ R8, R12, R11, !PT ;  /* 0x0000000b0c087209 */ /* 0x000fe20007810000 */
[----:B------:R-:W-:Y:S01]  /*83b0*/  MUFU.TANH R164, R164 ;  /* 0x000000a400a47308 */ /* 0x000fe20000002400 */
[----:B------:R-:W-:-:S02]  /*83c0*/  ISETP.GT.AND P4, PT, R152, 0x9, PT ;  /* 0x000000099800780c */ /* 0x000fc40003f84270 */
[----:B---3--:R-:W-:Y:S02]  /*83d0*/  FSEL R14, R14, -INF , P3 ;  /* 0xff8000000e0e7808 */ /* 0x008fe40001800000 */
[----:B------:R-:W-:Y:S02]  /*83e0*/  FMNMX.FTZ R153, R15, R8, !PT ;  /* 0x000000080f997209 */ /* 0x000fe40007810000 */
[----:B------:R-:W-:Y:S01]  /*83f0*/  ISETP.GT.AND P3, PT, R152, 0x10, PT ;  /* 0x000000109800780c */ /* 0x000fe20003f64270 */
[----:B------:R0:W1:Y:S01]  /*8400*/  MUFU.TANH R156, R165 ;  /* 0x000000a5009c7308 */ /* 0x0000620000002400 */
[----:B----4-:R-:W-:Y:S02]  /*8410*/  FSEL R20, R20, -INF , P4 ;  /* 0xff80000014147808 */ /* 0x010fe40002000000 */
[----:B------:R-:W-:Y:S02]  /*8420*/  FMNMX.FTZ R153, R14, R153, !PT ;  /* 0x000000990e997209 */ /* 0x000fe40007810000 */
[----:B------:R-:W-:-:S02]  /*8430*/  ISETP.GT.AND P4, PT, R152, 0x11, PT ;  /* 0x000000119800780c */ /* 0x000fc40003f84270 */
[----:B------:R-:W-:Y:S01]  /*8440*/  FMNMX.FTZ R8, R20, R153, !PT ;  /* 0x0000009914087209 */ /* 0x000fe20007810000 */
[----:B------:R-:W2:Y:S01]  /*8450*/  MUFU.TANH R157, R168 ;  /* 0x000000a8009d7308 */ /* 0x000ea20000002400 */
[----:B0-----:R-:W-:Y:S02]  /*8460*/  FSEL R165, R161, -INF , P4 ;  /* 0xff800000a1a57808 */ /* 0x001fe40002000000 */
[----:B------:R-:W-:-:S05]  /*8470*/  ISETP.GT.AND P4, PT, R152, 0x19, PT ;  /* 0x000000199800780c */ /* 0x000fca0003f84270 */
[----:B------:R0:W3:Y:S01]  /*8480*/  MUFU.TANH R196, R169 ;  /* 0x000000a900c47308 */ /* 0x0000e20000002400 */
[----:B-1----:R-:W-:Y:S02]  /*8490*/  FSEL R161, R156, -INF , P4 ;  /* 0xff8000009ca17808 */ /* 0x002fe40002000000 */
[----:B------:R-:W-:-:S05]  /*84a0*/  ISETP.GT.AND P4, PT, R152, 0x21, PT ;  /* 0x000000219800780c */ /* 0x000fca0003f84270 */
[----:B------:R-:W1:Y:S01]  /*84b0*/  MUFU.TANH R172, R172 ;  /* 0x000000ac00ac7308 */ /* 0x000e620000002400 */
[----:B0-----:R-:W-:Y:S02]  /*84c0*/  FSEL R169, R160, -INF , P3 ;  /* 0xff800000a0a97808 */ /* 0x001fe40001800000 */
[----:B------:R-:W-:Y:S02]  /*84d0*/  ISETP.GT.AND P3, PT, R152, 0x18, PT ;  /* 0x000000189800780c */ /* 0x000fe40003f64270 */
[----:B------:R-:W-:Y:S02]  /*84e0*/  FMNMX.FTZ R8, R169, R8, !PT ;  /* 0x00000008a9087209 */ /* 0x000fe40007810000 */
[----:B------:R-:W-:Y:S01]  /*84f0*/  FSEL R168, R164, -INF , P3 ;  /* 0xff800000a4a87808 */ /* 0x000fe20001800000 */
[----:B------:R-:W0:Y:S01]  /*8500*/  MUFU.TANH R173, R173 ;  /* 0x000000ad00ad7308 */ /* 0x000e220000002400 */
[----:B------:R-:W-:Y:S02]  /*8510*/  FMNMX.FTZ R153, R165, R8, !PT ;  /* 0x00000008a5997209 */ /* 0x000fe40007810000 */
[----:B------:R-:W-:-:S02]  /*8520*/  ISETP.GT.AND P3, PT, R152, 0x20, PT ;  /* 0x000000209800780c */ /* 0x000fc40003f64270 */
[----:B------:R-:W-:Y:S02]  /*8530*/  FMNMX.FTZ R8, R168, R153, !PT ;  /* 0x00000099a8087209 */ /* 0x000fe40007810000 */
[----:B--2---:R-:W-:Y:S01]  /*8540*/  FSEL R164, R157, -INF , P3 ;  /* 0xff8000009da47808 */ /* 0x004fe20001800000 */
[----:B------:R-:W2:Y:S01]  /*8550*/  MUFU.TANH R176, R176 ;  /* 0x000000b000b07308 */ /* 0x000ea20000002400 */
[----:B------:R-:W-:Y:S02]  /*8560*/  FMNMX.FTZ R153, R161, R8, !PT ;  /* 0x00000008a1997209 */ /* 0x000fe40007810000 */
[----:B------:R-:W-:Y:S02]  /*8570*/  ISETP.GT.AND P3, PT, R152, 0x28, PT ;  /* 0x000000289800780c */ /* 0x000fe40003f64270 */
[----:B---3--:R-:W-:Y:S01]  /*8580*/  FSEL R157, R196, -INF , P4 ;  /* 0xff800000c49d7808 */ /* 0x008fe20002000000 */
[----:B------:R-:W-:Y:S01]  /*8590*/  FMUL.FTZ R196, R162, UR29 ;  /* 0x0000001da2c47c20 */ /* 0x000fe20008410000 */
[----:B------:R-:W-:Y:S01]  /*85a0*/  FMNMX.FTZ R8, R164, R153, !PT ;  /* 0x00000099a4087209 */ /* 0x000fe20007810000 */
[----:B------:R-:W3:Y:S01]  /*85b0*/  MUFU.TANH R177, R177 ;  /* 0x000000b100b17308 */ /* 0x000ee20000002400 */
[----:B------:R-:W-:Y:S01]  /*85c0*/  ISETP.GT.AND P4, PT, R152, 0x29, PT ;  /* 0x000000299800780c */ /* 0x000fe20003f84270 */
[----:B------:R-:W4:Y:S01]  /*85d0*/  SHFL.IDX PT, R162, R7, 0x1, 0x1c1f ;  /* 0x003c1f0007a27f89 */ /* 0x000f2200000e0000 */
[----:B-1----:R-:W-:Y:S01]  /*85e0*/  FSEL R160, R172, -INF , P3 ;  /* 0xff800000aca07808 */ /* 0x002fe20001800000 */
[----:B------:R-:W-:Y:S01]  /*85f0*/  FMUL.FTZ R172, R154, UR29 ;  /* 0x0000001d9aac7c20 */ /* 0x000fe20008410000 */
[----:B------:R-:W-:-:S02]  /*8600*/  FMNMX.FTZ R153, R157, R8, !PT ;  /* 0x000000089d997209 */ /* 0x000fc40007810000 */
[----:B------:R-:W-:Y:S01]  /*8610*/  ISETP.GT.AND P3, PT, R152, 0x30, PT ;  /* 0x000000309800780c */ /* 0x000fe20003f64270 */
[----:B------:R-:W1:Y:S01]  /*8620*/  MUFU.TANH R180, R180 ;  /* 0x000000b400b47308 */ /* 0x000e620000002400 */
[----:B0-----:R-:W-:Y:S02]  /*8630*/  FSEL R156, R173, -INF , P4 ;  /* 0xff800000ad9c7808 */ /* 0x001fe40002000000 */
[----:B------:R-:W-:Y:S02]  /*8640*/  FMNMX.FTZ R153, R160, R153, !PT ;  /* 0x00000099a0997209 */ /* 0x000fe40007810000 */
[----:B------:R-:W-:Y:S02]  /*8650*/  ISETP.GT.AND P4, PT, R152, 0x31, PT ;  /* 0x000000319800780c */ /* 0x000fe40003f84270 */
[----:B--2---:R-:W-:Y:S01]  /*8660*/  FSEL R154, R176, -INF , P3 ;  /* 0xff800000b09a7808 */ /* 0x004fe20001800000 */
[----:B------:R-:W0:Y:S01]  /*8670*/  MUFU.TANH R181, R181 ;  /* 0x000000b500b57308 */ /* 0x000e220000002400 */
[----:B------:R-:W-:-:S02]  /*8680*/  FMNMX.FTZ R153, R156, R153, !PT ;  /* 0x000000999c997209 */ /* 0x000fc40007810000 */
[----:B------:R-:W-:Y:S02]  /*8690*/  ISETP.GT.AND P3, PT, R152, 0x38, PT ;  /* 0x000000389800780c */ /* 0x000fe40003f64270 */
[----:B---3--:R-:W-:Y:S02]  /*86a0*/  FSEL R8, R177, -INF , P4 ;  /* 0xff800000b1087808 */ /* 0x008fe40002000000 */
[----:B------:R-:W-:Y:S01]  /*86b0*/  FMNMX.FTZ R173, R154, R153, !PT ;  /* 0x000000999aad7209 */ /* 0x000fe20007810000 */
[----:B------:R-:W2:Y:S01]  /*86c0*/  MUFU.TANH R172, R172 ;  /* 0x000000ac00ac7308 */ /* 0x000ea20000002400 */
[----:B------:R-:W-:Y:S02]  /*86d0*/  ISETP.GT.AND P4, PT, R152, 0x39, PT ;  /* 0x000000399800780c */ /* 0x000fe40003f84270 */
[----:B-1----:R-:W-:Y:S01]  /*86e0*/  FSEL R153, R180, -INF , P3 ;  /* 0xff800000b4997808 */ /* 0x002fe20001800000 */
[----:B------:R-:W-:Y:S01]  /*86f0*/  FMUL.FTZ R180, R158, UR29 ;  /* 0x0000001d9eb47c20 */ /* 0x000fe20008410000 */
[----:B------:R-:W-:Y:S01]  /*8700*/  FMNMX.FTZ R176, R8, R173, !PT ;  /* 0x000000ad08b07209 */ /* 0x000fe20007810000 */
[----:B------:R-:W-:Y:S01]  /*8710*/  FMUL.FTZ R158, R159, UR29 ;  /* 0x0000001d9f9e7c20 */ /* 0x000fe20008410000 */
[----:B----4-:R-:W-:Y:S01]  /*8720*/  IADD3 R21, R162, -UR7, R21 ;  /* 0x80000007a2157c10 */ /* 0x010fe2000fffe015 */
[----:B------:R-:W1:Y:S01]  /*8730*/  MUFU.TANH R155, R155 ;  /* 0x0000009b009b7308 */ /* 0x000e620000002400 */
[----:B0-----:R-:W-:Y:S01]  /*8740*/  FSEL R152, R181, -INF , P4 ;  /* 0xff800000b5987808 */ /* 0x001fe20002000000 */
[----:B------:R-:W-:Y:S01]  /*8750*/  FMUL.FTZ R162, R182, UR29 ;  /* 0x0000001db6a27c20 */ /* 0x000fe20008410000 */
[----:B------:R-:W-:-:S02]  /*8760*/  FMNMX.FTZ R173, R153, R176, !PT ;  /* 0x000000b099ad7209 */ /* 0x000fc40007810000 */
[C---:B------:R-:W-:Y:S02]  /*8770*/  ISETP.GT.AND P3, PT, R21.reuse, RZ, PT ;  /* 0x000000ff1500720c */ /* 0x040fe40003f64270 */
[----:B------:R-:W-:Y:S01]  /*8780*/  FMNMX.FTZ R173, R152, R173, !PT ;  /* 0x000000ad98ad7209 */ /* 0x000fe20007810000 */
[----:B------:R-:W0:Y:S01]  /*8790*/  MUFU.TANH R180, R180 ;  /* 0x000000b400b47308 */ /* 0x000e220000002400 */
[C---:B------:R-:W-:Y:S02]  /*87a0*/  ISETP.GT.AND P4, PT, R21.reuse, 0x1, PT ;  /* 0x000000011500780c */ /* 0x040fe40003f84270 */
[----:B--2---:R-:W-:Y:S01]  /*87b0*/  FSEL R167, R172, -INF , P3 ;  /* 0xff800000aca77808 */ /* 0x004fe20001800000 */
[----:B------:R-:W2:Y:S01]  /*87c0*/  SHFL.BFLY PT, R176, R173, 0x2, 0x1f ;  /* 0x0c401f00adb07f89 */ /* 0x000ea200000e0000 */
[C---:B------:R-:W-:Y:S02]  /*87d0*/  ISETP.GT.AND P3, PT, R21.reuse, 0x8, PT ;  /* 0x000000081500780c */ /* 0x040fe40003f64270 */
[----:B------:R-:W-:Y:S01]  /*87e0*/  ISETP.GT.AND P6, PT, R21, 0x20, PT ;  /* 0x000000201500780c */ /* 0x000fe20003fc4270 */
[----:B------:R-:W3:Y:S01]  /*87f0*/  MUFU.TANH R158, R158 ;  /* 0x0000009e009e7308 */ /* 0x000ee20000002400 */
[----:B-1----:R-:W-:-:S02]  /*8800*/  FSEL R166, R155, -INF , P4 ;  /* 0xff8000009ba67808 */ /* 0x002fc40002000000 */
[----:B------:R-:W-:Y:S02]  /*8810*/  FMNMX.FTZ R155, R167, R10, !PT ;  /* 0x0000000aa79b7209 */ /* 0x000fe40007810000 */
[C---:B------:R-:W-:Y:S02]  /*8820*/  ISETP.GT.AND P4, PT, R21.reuse, 0x9, PT ;  /* 0x000000091500780c */ /* 0x040fe40003f84270 */
[----:B------:R-:W-:Y:S01]  /*8830*/  FMNMX.FTZ R155, R166, R155, !PT ;  /* 0x0000009ba69b7209 */ /* 0x000fe20007810000 */
[----:B------:R-:W1:Y:S01]  /*8840*/  MUFU.TANH R196, R196 ;  /* 0x000000c400c47308 */ /* 0x000e620000002400 */
[----:B0-----:R-:W-:Y:S02]  /*8850*/  FSEL R180, R180, -INF , P3 ;  /* 0xff800000b4b47808 */ /* 0x001fe40001800000 */
[----:B------:R-:W-:Y:S02]  /*8860*/  ISETP.GT.AND P3, PT, R21, 0x10, PT ;  /* 0x000000101500780c */ /* 0x000fe40003f64270 */
[----:B------:R-:W-:-:S02]  /*8870*/  FMNMX.FTZ R155, R180, R155, !PT ;  /* 0x0000009bb49b7209 */ /* 0x000fc40007810000 */
[C---:B------:R-:W-:Y:S01]  /*8880*/  ISETP.GT.AND P5, PT, R21.reuse, 0x29, PT ;  /* 0x000000291500780c */ /* 0x040fe20003fa4270 */
[----:B------:R-:W0:Y:S01]  /*8890*/  MUFU.TANH R197, R197 ;  /* 0x000000c500c57308 */ /* 0x000e220000002400 */
[----:B---3--:R-:W-:Y:S02]  /*88a0*/  FSEL R182, R158, -INF , P4 ;  /* 0xff8000009eb67808 */ /* 0x008fe40002000000 */
[----:B------:R-:W-:Y:S02]  /*88b0*/  ISETP.GT.AND P4, PT, R21, 0x11, PT ;  /* 0x000000111500780c */ /* 0x000fe40003f84270 */
[----:B--2---:R-:W-:Y:S02]  /*88c0*/  FMNMX.FTZ R176, R173, R176, !PT ;  /* 0x000000b0adb07209 */ /* 0x004fe40007810000 */
[----:B------:R-:W-:Y:S01]  /*88d0*/  FMNMX.FTZ R155, R182, R155, !PT ;  /* 0x0000009bb69b7209 */ /* 0x000fe20007810000 */
[----:B------:R-:W2:Y:S01]  /*88e0*/  MUFU.TANH R198, R198 ;  /* 0x000000c600c67308 */ /* 0x000ea20000002400 */
[----:B-1----:R-:W-:Y:S01]  /*88f0*/  FSEL R196, R196, -INF , P3 ;  /* 0xff800000c4c47808 */ /* 0x002fe20001800000 */
[----:B------:R-:W1:Y:S01]  /*8900*/  SHFL.BFLY PT, R159, R176, 0x1, 0x1f ;  /* 0x0c201f00b09f7f89 */ /* 0x000e6200000e0000 */
[----:B------:R-:W-:-:S02]  /*8910*/  ISETP.GT.AND P3, PT, R21, 0x18, PT ;  /* 0x000000181500780c */ /* 0x000fc40003f64270 */
[----:B------:R-:W-:-:S03]  /*8920*/  FMNMX.FTZ R158, R196, R155, !PT ;  /* 0x0000009bc49e7209 */ /* 0x000fc60007810000 */
[----:B------:R-:W3:Y:S01]  /*8930*/  MUFU.TANH R200, R200 ;  /* 0x000000c800c87308 */ /* 0x000ee20000002400 */
[----:B0-----:R-:W-:Y:S02]  /*8940*/  FSEL R197, R197, -INF , P4 ;  /* 0xff800000c5c57808 */ /* 0x001fe40002000000 */
[----:B------:R-:W-:Y:S02]  /*8950*/  ISETP.GT.AND P4, PT, R21, 0x19, PT ;  /* 0x000000191500780c */ /* 0x000fe40003f84270 */
[----:B------:R-:W-:-:S03]  /*8960*/  FMNMX.FTZ R155, R197, R158, !PT ;  /* 0x0000009ec59b7209 */ /* 0x000fc60007810000 */
[----:B------:R-:W0:Y:S01]  /*8970*/  MUFU.TANH R201, R201 ;  /* 0x000000c900c97308 */ /* 0x000e220000002400 */
[----:B--2---:R-:W-:Y:S02]  /*8980*/  FSEL R198, R198, -INF , P3 ;  /* 0xff800000c6c67808 */ /* 0x004fe40001800000 */
[----:B------:R-:W-:Y:S02]  /*8990*/  ISETP.GT.AND P3, PT, R21, 0x21, PT ;  /* 0x000000211500780c */ /* 0x000fe40003f64270 */
[----:B------:R-:W-:-:S03]  /*89a0*/  FMNMX.FTZ R155, R198, R155, !PT ;  /* 0x0000009bc69b7209 */ /* 0x000fc60007810000 */
[----:B------:R-:W2:Y:S01]  /*89b0*/  MUFU.TANH R171, R171 ;  /* 0x000000ab00ab7308 */ /* 0x000ea20000002400 */
[----:B---3--:R-:W-:Y:S02]  /*89c0*/  FSEL R200, R200, -INF , P4 ;  /* 0xff800000c8c87808 */ /* 0x008fe40002000000 */
[----:B-1----:R-:W-:Y:S02]  /*89d0*/  FMNMX.FTZ R7, R176, R159, !PT ;  /* 0x0000009fb0077209 */ /* 0x002fe40007810000 */
[----:B------:R-:W-:Y:S02]  /*89e0*/  FMNMX.FTZ R158, R200, R155, !PT ;  /* 0x0000009bc89e7209 */ /* 0x000fe40007810000 */
[----:B------:R-:W-:Y:S01]  /*89f0*/  ISETP.GT.AND P4, PT, R21, 0x28, PT ;  /* 0x000000281500780c */ /* 0x000fe20003f84270 */
[----:B------:R-:W1:Y:S01]  /*8a00*/  MUFU.TANH R174, R174 ;  /* 0x000000ae00ae7308 */ /* 0x000e620000002400 */
[----:B0-----:R-:W-:Y:S02]  /*8a10*/  FSEL R201, R201, -INF , P6 ;  /* 0xff800000c9c97808 */ /* 0x001fe40003000000 */
[----:B------:R-:W-:-:S02]  /*8a20*/  ISETP.GT.AND P6, PT, R21, 0x30, PT ;  /* 0x000000301500780c */ /* 0x000fc40003fc4270 */
[----:B------:R-:W-:-:S03]  /*8a30*/  FMNMX.FTZ R155, R201, R158, !PT ;  /* 0x0000009ec99b7209 */ /* 0x000fc60007810000 */
[----:B------:R-:W0:Y:S01]  /*8a40*/  MUFU.TANH R159, R175 ;  /* 0x000000af009f7308 */ /* 0x000e220000002400 */
[----:B--2---:R-:W-:Y:S02]  /*8a50*/  FSEL R202, R171, -INF , P3 ;  /* 0xff800000abca7808 */ /* 0x004fe40001800000 */
[----:B------:R-:W-:Y:S02]  /*8a60*/  FSETP.NEU.FTZ.AND P3, PT, R7, -INF , PT ;  /* 0xff8000000700780b */ /* 0x000fe40003f7d000 */
[----:B------:R-:W-:-:S03]  /*8a70*/  FMNMX.FTZ R158, R202, R155, !PT ;  /* 0x0000009bca9e7209 */ /* 0x000fc60007810000 */
[----:B------:R-:W2:Y:S01]  /*8a80*/  MUFU.TANH R178, R178 ;  /* 0x000000b200b27308 */ /* 0x000ea20000002400 */
[----:B-1----:R-:W-:Y:S02]  /*8a90*/  FSEL R199, R174, -INF , P4 ;  /* 0xff800000aec77808 */ /* 0x002fe40002000000 */
[----:B------:R-:W-:Y:S02]  /*8aa0*/  ISETP.GT.AND P4, PT, R21, 0x31, PT ;  /* 0x000000311500780c */ /* 0x000fe40003f84270 */
[----:B------:R-:W-:-:S03]  /*8ab0*/  FMNMX.FTZ R158, R199, R158, !PT ;  /* 0x0000009ec79e7209 */ /* 0x000fc60007810000 */
[----:B------:R1:W3:Y:S01]  /*8ac0*/  MUFU.TANH R163, R179 ;  /* 0x000000b300a37308 */ /* 0x0002e20000002400 */
[----:B0-----:R-:W-:Y:S02]  /*8ad0*/  FSEL R159, R159, -INF , P5 ;  /* 0xff8000009f9f7808 */ /* 0x001fe40002800000 */
[----:B------:R-:W-:-:S05]  /*8ae0*/  ISETP.GT.AND P5, PT, R21, 0x38, PT ;  /* 0x000000381500780c */ /* 0x000fca0003fa4270 */
[----:B------:R0:W4:Y:S01]  /*8af0*/  MUFU.TANH R170, R162 ;  /* 0x000000a200aa7308 */ /* 0x0001220000002400 */
[----:B--2---:R-:W-:Y:S01]  /*8b00*/  FSEL R155, R178, -INF , P6 ;  /* 0xff800000b29b7808 */ /* 0x004fe20003000000 */
[----:B-1----:R-:W-:-:S05]  /*8b10*/  FMUL.FTZ R179, R7, UR6 ;  /* 0x0000000607b37c20 */ /* 0x002fca0008410000 */
[----:B------:R-:W-:Y:S01]  /*8b20*/  FSEL R179, R179, RZ, P3 ;  /* 0x000000ffb3b37208 */ /* 0x000fe20001800000 */
[----:B------:R-:W1:Y:S01]  /*8b30*/  MUFU.TANH R183, R183 ;  /* 0x000000b700b77308 */ /* 0x000e620000002400 */
[----:B0-----:R-:W-:Y:S02]  /*8b40*/  FMNMX.FTZ R162, R159, R158, !PT ;  /* 0x0000009e9fa27209 */ /* 0x001fe40007810000 */
[----:B---3--:R-:W-:Y:S01]  /*8b50*/  FSEL R158, R163, -INF , P4 ;  /* 0xff800000a39e7808 */ /* 0x008fe20002000000 */
[--C-:B------:R-:W-:Y:S01]  /*8b60*/  FFMA.FTZ R171, R161, UR6, -R179.reuse ;  /* 0x00000006a1ab7c23 */ /* 0x100fe200080108b3 */
[----:B------:R-:W-:Y:S01]  /*8b70*/  FMNMX.FTZ R163, R155, R162, !PT ;  /* 0x000000a29ba37209 */ /* 0x000fe20007810000 */
[--C-:B------:R-:W-:Y:S01]  /*8b80*/  FFMA.FTZ R177, R8, UR6, -R179.reuse ;  /* 0x0000000608b17c23 */ /* 0x100fe200080108b3 */
[----:B------:R-:W-:Y:S01]  /*8b90*/  ISETP.GT.AND P4, PT, R21, 0x39, PT ;  /* 0x000000391500780c */ /* 0x000fe20003f84270 */
[--C-:B------:R-:W-:Y:S01]  /*8ba0*/  FFMA.FTZ R176, R153, UR6, -R179.reuse ;  /* 0x0000000699b07c23 */ /* 0x100fe200080108b3 */
[----:B----4-:R-:W-:Y:S01]  /*8bb0*/  FSEL R162, R170, -INF , P5 ;  /* 0xff800000aaa27808 */ /* 0x010fe20002800000 */
[--C-:B------:R-:W-:Y:S01]  /*8bc0*/  FFMA.FTZ R12, R12, UR6, -R179.reuse ;  /* 0x000000060c0c7c23 */ /* 0x100fe200080108b3 */
[----:B------:R-:W-:Y:S01]  /*8bd0*/  FMNMX.FTZ R21, R158, R163, !PT ;  /* 0x000000a39e157209 */ /* 0x000fe20007810000 */
[--C-:B------:R-:W-:Y:S01]  /*8be0*/  FFMA.FTZ R15, R15, UR6, -R179.reuse ;  /* 0x000000060f0f7c23 */ /* 0x100fe200080108b3 */
[--C-:B------:R-:W-:Y:S01]  /*8bf0*/  FFMA.FTZ R14, R14, UR6, -R179.reuse ;  /* 0x000000060e0e7c23 */ /* 0x100fe200080108b3 */
[--C-:B------:R-:W-:Y:S01]  /*8c00*/  FFMA.FTZ R168, R168, UR6, -R179.reuse ;  /* 0x00000006a8a87c23 */ /* 0x100fe200080108b3 */
[----:B------:R-:W-:Y:S01]  /*8c10*/  FMNMX.FTZ R170, R162, R21, !PT ;  /* 0x00000015a2aa7209 */ /* 0x000fe20007810000 */
[--C-:B------:R-:W-:Y:S01]  /*8c20*/  FFMA.FTZ R21, R20, UR6, -R179.reuse ;  /* 0x0000000614157c23 */ /* 0x100fe200080108b3 */
[----:B-1----:R-:W-:Y:S01]  /*8c30*/  FSEL R163, R183, -INF , P4 ;  /* 0xff800000b7a37808 */ /* 0x002fe20002000000 */
[--C-:B------:R-:W-:Y:S01]  /*8c40*/  FFMA.FTZ R20, R169, UR6, -R179.reuse ;  /* 0x00000006a9147c23 */ /* 0x100fe200080108b3 */
[--C-:B------:R-:W-:Y:S01]  /*8c50*/  FFMA.FTZ R169, R165, UR6, -R179.reuse ;  /* 0x00000006a5a97c23 */ /* 0x100fe200080108b3 */
[--C-:B------:R-:W-:Y:S01]  /*8c60*/  FFMA.FTZ R172, R160, UR6, -R179.reuse ;  /* 0x00000006a0ac7c23 */ /* 0x100fe200080108b3 */
[----:B------:R-:W-:Y:S01]  /*8c70*/  FMNMX.FTZ R170, R163, R170, !PT ;  /* 0x000000aaa3aa7209 */ /* 0x000fe20007810000 */
[--C-:B------:R-:W-:Y:S01]  /*8c80*/  FFMA.FTZ R175, R156, UR6, -R179.reuse ;  /* 0x000000069caf7c23 */ /* 0x100fe200080108b3 */
[--C-:B------:R-:W-:Y:S01]  /*8c90*/  FFMA.FTZ R174, R154, UR6, -R179.reuse ;  /* 0x000000069aae7c23 */ /* 0x100fe200080108b3 */
[----:B------:R-:W-:Y:S02]  /*8ca0*/  MUFU.EX2 R12, R12 ;  /* 0x0000000c000c7308 */ /* 0x000fe40000000800 */
[----:B------:R-:W0:Y:S06]  /*8cb0*/  SHFL.BFLY PT, R173, R170, 0x2, 0x1f ;  /* 0x0c401f00aaad7f89 */ /* 0x000e2c00000e0000 */
[----:B------:R-:W1:Y:S08]  /*8cc0*/  MUFU.EX2 R15, R15 ;  /* 0x0000000f000f7308 */ /* 0x000e700000000800 */
[----:B------:R-:W-:Y:S08]  /*8cd0*/  MUFU.EX2 R14, R14 ;  /* 0x0000000e000e7308 */ /* 0x000ff00000000800 */
[----:B------:R-:W-:Y:S01]  /*8ce0*/  MUFU.EX2 R21, R21 ;  /* 0x0000001500157308 */ /* 0x000fe20000000800 */
[----:B0-----:R-:W-:Y:S01]  /*8cf0*/  FMNMX.FTZ R161, R170, R173, !PT ;  /* 0x000000adaaa17209 */ /* 0x001fe20007810000 */
[--C-:B------:R-:W-:Y:S01]  /*8d00*/  FFMA.FTZ R170, R164, UR6, -R179.reuse ;  /* 0x00000006a4aa7c23 */ /* 0x100fe200080108b3 */
[--C-:B------:R-:W-:Y:S01]  /*8d10*/  FFMA.FTZ R173, R157, UR6, -R179.reuse ;  /* 0x000000069dad7c23 */ /* 0x100fe200080108b3 */
[----:B------:R-:W-:Y:S01]  /*8d20*/  FFMA.FTZ R179, R152, UR6, -R179 ;  /* 0x0000000698b37c23 */ /* 0x000fe200080108b3 */
[----:B------:R-:W-:Y:S01]  /*8d30*/  FSEL R152, R7, RZ, P3 ;  /* 0x000000ff07987208 */ /* 0x000fe20001800000 */
[----:B------:R-:W0:Y:S01]  /*8d40*/  SHFL.BFLY PT, R164, R161, 0x1, 0x1f ;  /* 0x0c201f00a1a47f89 */ /* 0x000e2200000e0000 */
[----:B------:R-:W-:Y:S01]  /*8d50*/  IMAD.MOV R157, RZ, RZ, -R184 ;  /* 0x000000ffff9d7224 */ /* 0x000fe200078e0ab8 */
[----:B------:R-:W-:Y:S02]  /*8d60*/  MUFU.EX2 R20, R20 ;  /* 0x0000001400147308 */ /* 0x000fe40000000800 */
[----:B------:R-:W-:-:S02]  /*8d70*/  FADD.FTZ R152, -R152, R11 ;  /* 0x0000000b98987221 */ /* 0x000fc40000010100 */
[----:B------:R-:W-:Y:S02]  /*8d80*/  ISETP.NE.AND P3, PT, R18, R157, PT ;  /* 0x0000009d1200720c */ /* 0x000fe40003f65270 */
[----:B------:R-:W-:Y:S01]  /*8d90*/  FMUL.FTZ R205, R152, UR6 ;  /* 0x0000000698cd7c20 */ /* 0x000fe20008410000 */
[C---:B------:R-:W-:Y:S01]  /*8da0*/  @!P2 VIADD R152, R9.reuse, 0x38840 ;  /* 0x000388400998a836 */ /* 0x040fe20000000000 */
[----:B------:R-:W2:Y:S01]  /*8db0*/  MUFU.EX2 R169, R169 ;  /* 0x000000a900a97308 */ /* 0x000ea20000000800 */
[----:B------:R-:W-:-:S03]  /*8dc0*/  @!P2 VIADD R9, R9, 0x38860 ;  /* 0x000388600909a836 */ /* 0x000fc60000000000 */
[----:B------:R-:W-:Y:S02]  /*8dd0*/  @!P2 PRMT R152, RZ, 0x654, R152 ;  /* 0x00000654ff98a816 */ /* 0x000fe40000000098 */
[----:B------:R-:W-:Y:S02]  /*8de0*/  @!P2 PRMT R9, RZ, 0x654, R9 ;  /* 0x00000654ff09a816 */ /* 0x000fe40000000009 */
[----:B------:R-:W3:Y:S01]  /*8df0*/  MUFU.EX2 R205, R205 ;  /* 0x000000cd00cd7308 */ /* 0x000ee20000000800 */
[----:B------:R1:W-:Y:S01]  /*8e00*/  @!P2 SYNCS.ARRIVE.TRANS64.RED.A1T0 RZ, [R152+URZ], RZ ;  /* 0x000000ff98ffa9a7 */ /* 0x0003e2000810043f */
[----:B0-----:R-:W-:-:S06]  /*8e10*/  FMNMX.FTZ R8, R161, R164, !PT ;  /* 0x000000a4a1087209 */ /* 0x001fcc0007810000 */
[----:B------:R-:W-:Y:S01]  /*8e20*/  MUFU.EX2 R168, R168 ;  /* 0x000000a800a87308 */ /* 0x000fe20000000800 */
[----:B-1----:R-:W-:Y:S01]  /*8e30*/  F2FP.F16.F32.PACK_AB R152, R15, R12 ;  /* 0x0000000c0f98723e */ /* 0x002fe200000000ff */
[C---:B------:R-:W-:Y:S01]  /*8e40*/  FMUL.FTZ R153, R8.reuse, UR6 ;  /* 0x0000000608997c20 */ /* 0x040fe20008410000 */
[----:B------:R-:W-:Y:S02]  /*8e50*/  FSETP.NEU.FTZ.AND P4, PT, R8, -INF , PT ;  /* 0xff8000000800780b */ /* 0x000fe40003f9d000 */
[----:B--2---:R-:W-:Y:S02]  /*8e60*/  F2FP.F16.F32.PACK_AB R156, R169, R20 ;  /* 0x00000014a99c723e */ /* 0x004fe400000000ff */
[----:B------:R-:W-:Y:S01]  /*8e70*/  FSEL R153, R153, RZ, P4 ;  /* 0x000000ff99997208 */ /* 0x000fe20002000000 */
[----:B------:R-:W0:Y:S01]  /*8e80*/  MUFU.EX2 R171, R171 ;  /* 0x000000ab00ab7308 */ /* 0x000e220000000800 */
[-C--:B---3--:R-:W-:Y:S01]  /*8e90*/  FMUL.FTZ R24, R24, R205.reuse ;  /* 0x000000cd18187220 */ /* 0x088fe20000410000 */
[-C--:B------:R-:W-:Y:S01]  /*8ea0*/  FMUL.FTZ R25, R25, R205.reuse ;  /* 0x000000cd19197220 */ /* 0x080fe20000410000 */
[----:B------:R-:W-:Y:S01]  /*8eb0*/  FMUL.FTZ R28, R28, R205 ;  /* 0x000000cd1c1c7220 */ /* 0x000fe20000410000 */
[--C-:B------:R-:W-:Y:S01]  /*8ec0*/  FFMA.FTZ R154, R155, UR6, -R153.reuse ;  /* 0x000000069b9a7c23 */ /* 0x100fe20008010899 */
[----:B------:R-:W-:Y:S01]  /*8ed0*/  FSEL R155, R8, RZ, P4 ;  /* 0x000000ff089b7208 */ /* 0x000fe20002000000 */
[--C-:B------:R-:W-:Y:S01]  /*8ee0*/  FFMA.FTZ R183, R182, UR6, -R153.reuse ;  /* 0x00000006b6b77c23 */ /* 0x100fe20008010899 */
[--C-:B------:R-:W-:Y:S01]  /*8ef0*/  FFMA.FTZ R182, R196, UR6, -R153.reuse ;  /* 0x00000006c4b67c23 */ /* 0x100fe20008010899 */
[----:B------:R1:W-:Y:S01]  /*8f00*/  MUFU.EX2 R11, R154 ;  /* 0x0000009a000b7308 */ /* 0x0003e20000000800 */
[--C-:B------:R-:W-:Y:S01]  /*8f10*/  FFMA.FTZ R181, R167, UR6, -R153.reuse ;  /* 0x00000006a7b57c23 */ /* 0x100fe20008010899 */
[----:B------:R-:W-:Y:S01]  /*8f20*/  FADD.FTZ R155, -R155, R10 ;  /* 0x0000000a9b9b7221 */ /* 0x000fe20000010100 */
[--C-:B------:R-:W-:Y:S01]  /*8f30*/  FFMA.FTZ R178, R166, UR6, -R153.reuse ;  /* 0x00000006a6b27c23 */ /* 0x100fe20008010899 */
[--C-:B------:R-:W-:Y:S01]  /*8f40*/  FFMA.FTZ R180, R180, UR6, -R153.reuse ;  /* 0x00000006b4b47c23 */ /* 0x100fe20008010899 */
[--C-:B------:R-:W-:Y:S01]  /*8f50*/  FFMA.FTZ R196, R198, UR6, -R153.reuse ;  /* 0x00000006c6c47c23 */ /* 0x100fe20008010899 */
[----:B------:R-:W-:Y:S01]  /*8f60*/  FMUL.FTZ R155, R155, UR6 ;  /* 0x000000069b9b7c20 */ /* 0x000fe20008410000 */
[--C-:B------:R-:W-:Y:S01]  /*8f70*/  FFMA.FTZ R197, R197, UR6, -R153.reuse ;  /* 0x00000006c5c57c23 */ /* 0x100fe20008010899 */
[--C-:B------:R-:W-:Y:S01]  /*8f80*/  FFMA.FTZ R203, R200, UR6, -R153.reuse ;  /* 0x00000006c8cb7c23 */ /* 0x100fe20008010899 */
[----:B-1----:R-:W-:Y:S01]  /*8f90*/  @!P3 IMAD R154, R13, 0x40, R22 ;  /* 0x000000400d9ab824 */ /* 0x002fe200078e0216 */
[----:B------:R-:W1:Y:S01]  /*8fa0*/  MUFU.EX2 R204, R155 ;  /* 0x0000009b00cc7308 */ /* 0x000e620000000800 */
[--C-:B------:R-:W-:Y:S01]  /*8fb0*/  FFMA.FTZ R198, R201, UR6, -R153.reuse ;  /* 0x00000006c9c67c23 */ /* 0x100fe20008010899 */
[----:B------:R-:W-:Y:S01]  /*8fc0*/  FFMA.FTZ R201, R202, UR6, -R153 ;  /* 0x00000006cac97c23 */ /* 0x000fe20008010899 */
[----:B------:R-:W-:-:S02]  /*8fd0*/  @!P3 IMAD R160, R154, 0x4, R17 ;  /* 0x000000049aa0b824 */ /* 0x000fc400078e0211 */
[--C-:B------:R-:W-:Y:S01]  /*8fe0*/  FFMA.FTZ R199, R199, UR6, -R153.reuse ;  /* 0x00000006c7c77c23 */ /* 0x100fe20008010899 */
[--C-:B------:R-:W-:Y:S01]  /*8ff0*/  FFMA.FTZ R200, R159, UR6, -R153.reuse ;  /* 0x000000069fc87c23 */ /* 0x100fe20008010899 */
[--C-:B------:R-:W-:Y:S01]  /*9000*/  FFMA.FTZ R10, R158, UR6, -R153.reuse ;  /* 0x000000069e0a7c23 */ /* 0x100fe20008010899 */
[--C-:B------:R-:W-:Y:S01]  /*9010*/  FFMA.FTZ R13, R162, UR6, -R153.reuse ;  /* 0x00000006a20d7c23 */ /* 0x100fe20008010899 */
[----:B------:R-:W-:Y:S01]  /*9020*/  FFMA.FTZ R202, R163, UR6, -R153 ;  /* 0x00000006a3ca7c23 */ /* 0x000fe20008010899 */
[----:B------:R-:W-:Y:S01]  /*9030*/  @!P3 STS [R160+0x38400], R205 ;  /* 0x038400cda000b388 */ /* 0x000fe20000000800 */
[----:B------:R-:W-:Y:S01]  /*9040*/  MUFU.EX2 R181, R181 ;  /* 0x000000b500b57308 */ /* 0x000fe20000000800 */
[----:B------:R-:W-:Y:S01]  /*9050*/  F2FP.F16.F32.PACK_AB R154, R21, R14 ;  /* 0x0000000e159a723e */ /* 0x000fe200000000ff */
[-C--:B------:R-:W-:Y:S01]  /*9060*/  FMUL.FTZ R29, R29, R205.reuse ;  /* 0x000000cd1d1d7220 */ /* 0x080fe20000410000 */
[----:B0-----:R-:W-:Y:S01]  /*9070*/  F2FP.F16.F32.PACK_AB R158, R171, R168 ;  /* 0x000000a8ab9e723e */ /* 0x001fe200000000ff */
[-C--:B------:R-:W-:Y:S01]  /*9080*/  FMUL.FTZ R32, R32, R205.reuse ;  /* 0x000000cd20207220 */ /* 0x080fe20000410000 */
[-C--:B------:R-:W-:Y:S01]  /*9090*/  FMUL.FTZ R33, R33, R205.reuse ;  /* 0x000000cd21217220 */ /* 0x080fe20000410000 */
[-C--:B------:R-:W-:Y:S01]  /*90a0*/  FMUL.FTZ R36, R36, R205.reuse ;  /* 0x000000cd24247220 */ /* 0x080fe20000410000 */
[----:B-1----:R0:W-:Y:S01]  /*90b0*/  @!P3 STS [R160+0x38420], R204 ;  /* 0x038420cca000b388 */ /* 0x0021e20000000800 */
        /* <DEDUP_REMOVED lines=32> */
[----:B------:R-:W1:Y:S01]  /*92c0*/  MUFU.EX2 R197, R197 ;  /* 0x000000c500c57308 */ /* 0x000e620000000800 */
[----:B--2---:R-:W-:Y:S01]  /*92d0*/  F2FP.F16.F32.PACK_AB R155, R183, R180 ;  /* 0x000000b4b79b723e */ /* 0x004fe200000000ff */
        /* <DEDUP_REMOVED lines=114> */
[----:B------:R-:W-:Y:S01]  /*9a00*/  FMUL.FTZ R151, R151, R204 ;  /* 0x000000cc97977220 */ /* 0x000fe20000410000 */
[----:B0-----:R-:W-:Y:S01]  /*9a10*/  F2FP.F16.F32.PACK_AB R164, R177, R174 ;  /* 0x000000aeb1a4723e */ /* 0x001fe200000000ff */
[----:B------:R0:W-:Y:S01]  /*9a20*/  STSM.16.M88.4 [R185+0x36400], R152 ;  /* 0x03640098b9007844 */ /* 0x0001e20000000200 */
[----:B------:R-:W-:Y:S01]  /*9a30*/  FFMA.FTZ R181, R204, R6, R181 ;  /* 0x00000006ccb57223 */ /* 0x000fe200000100b5 */
[----:B------:R-:W2:Y:S01]  /*9a40*/  MUFU.EX2 R10, R10 ;  /* 0x0000000a000a7308 */ /* 0x000ea20000000800 */
[----:B------:R-:W-:Y:S01]  /*9a50*/  FFMA.FTZ R12, R205, R5, R12 ;  /* 0x00000005cd0c7223 */ /* 0x000fe2000001000c */
[----:B------:R0:W-:Y:S01]  /*9a60*/  STSM.16.M88.4 [R186], R156 ;  /* 0x0000009cba007844 */ /* 0x0001e20000000200 */
[----:B------:R-:W-:Y:S01]  /*9a70*/  FADD.FTZ R181, R178, R181 ;  /* 0x000000b5b2b57221 */ /* 0x000fe20000010000 */
[----:B------:R-:W-:Y:S01]  /*9a80*/  PLOP3.LUT P3, PT, PT, PT, UP0, 0x80, 0x0 ;  /* 0x000000000000781c */ /* 0x000fe20003f6f008 */
[----:B------:R-:W-:Y:S01]  /*9a90*/  FADD.FTZ R15, R15, R12 ;  /* 0x0000000c0f0f7221 */ /* 0x000fe20000010000 */
[----:B------:R0:W-:Y:S01]  /*9aa0*/  STSM.16.M88.4 [R189], R160 ;  /* 0x000000a0bd007844 */ /* 0x0001e20000000200 */
[----:B------:R-:W-:Y:S01]  /*9ab0*/  FADD.FTZ R180, R180, R181 ;  /* 0x000000b5b4b47221 */ /* 0x000fe20000010000 */
[----:B------:R-:W-:Y:S01]  /*9ac0*/  MUFU.EX2 R13, R13 ;  /* 0x0000000d000d7308 */ /* 0x000fe20000000800 */
[----:B-1----:R-:W-:Y:S01]  /*9ad0*/  F2FP.F16.F32.PACK_AB R166, R179, R176 ;  /* 0x000000b0b3a6723e */ /* 0x002fe200000000ff */
[----:B------:R-:W-:Y:S01]  /*9ae0*/  FADD.FTZ R14, R14, R15 ;  /* 0x0000000f0e0e7221 */ /* 0x000fe20000010000 */
[----:B------:R-:W-:-:S03]  /*9af0*/  FADD.FTZ R183, R183, R180 ;  /* 0x000000b4b7b77221 */ /* 0x000fc60000010000 */
[----:B------:R-:W-:Y:S01]  /*9b00*/  FADD.FTZ R21, R21, R14 ;  /* 0x0000000e15157221 */ /* 0x000fe20000010000 */
[----:B------:R-:W-:Y:S01]  /*9b10*/  FADD.FTZ R182, R182, R183 ;  /* 0x000000b7b6b67221 */ /* 0x000fe20000010000 */
[----:B------:R-:W1:Y:S01]  /*9b20*/  MUFU.EX2 R202, R202 ;  /* 0x000000ca00ca7308 */ /* 0x000e620000000800 */
[----:B--2---:R-:W-:Y:S01]  /*9b30*/  F2FP.F16.F32.PACK_AB R165, R10, R11 ;  /* 0x0000000b0aa5723e */ /* 0x004fe200000000ff */
[----:B------:R-:W-:Y:S01]  /*9b40*/  FADD.FTZ R20, R20, R21 ;  /* 0x0000001514147221 */ /* 0x000fe20000010000 */
[----:B------:R-:W-:-:S03]  /*9b50*/  FADD.FTZ R197, R197, R182 ;  /* 0x000000b6c5c57221 */ /* 0x000fc60000010000 */
[----:B------:R-:W-:Y:S01]  /*9b60*/  FADD.FTZ R169, R169, R20 ;  /* 0x00000014a9a97221 */ /* 0x000fe20000010000 */
[----:B------:R-:W-:-:S03]  /*9b70*/  FADD.FTZ R196, R196, R197 ;  /* 0x000000c5c4c47221 */ /* 0x000fc60000010000 */
[----:B------:R-:W-:Y:S01]  /*9b80*/  FADD.FTZ R168, R168, R169 ;  /* 0x000000a9a8a87221 */ /* 0x000fe20000010000 */
[----:B------:R-:W-:-:S03]  /*9b90*/  FADD.FTZ R203, R203, R196 ;  /* 0x000000c4cbcb7221 */ /* 0x000fc60000010000 */
[----:B------:R-:W-:Y:S01]  /*9ba0*/  FADD.FTZ R171, R171, R168 ;  /* 0x000000a8abab7221 */ /* 0x000fe20000010000 */
[----:B------:R-:W-:Y:S01]  /*9bb0*/  FADD.FTZ R198, R198, R203 ;  /* 0x000000cbc6c67221 */ /* 0x000fe20000010000 */
[----:B-1----:R-:W-:Y:S02]  /*9bc0*/  F2FP.F16.F32.PACK_AB R167, R202, R13 ;  /* 0x0000000dcaa7723e */ /* 0x002fe400000000ff */
[----:B------:R-:W-:Y:S01]  /*9bd0*/  FADD.FTZ R170, R170, R171 ;  /* 0x000000abaaaa7221 */ /* 0x000fe20000010000 */
[----:B------:R-:W-:Y:S02]  /*9be0*/  FADD.FTZ R198, R201, R198 ;  /* 0x000000c6c9c67221 */ /* 0x000fe40000010000 */
[----:B------:R0:W-:Y:S01]  /*9bf0*/  STSM.16.M88.4 [R187], R164 ;  /* 0x000000a4bb007844 */ /* 0x0001e20000000200 */
[----:B------:R-:W-:Y:S01]  /*9c00*/  WARPGROUP.ARRIVE ;  /* 0x00000000000079c5 */ /* 0x000fe20000000000 */
[----:B------:R-:W-:Y:S01]  /*9c10*/  FADD.FTZ R173, R173, R170 ;  /* 0x000000aaadad7221 */ /* 0x000fe20000010000 */
[----:B------:R-:W-:-:S03]  /*9c20*/  FADD.FTZ R199, R199, R198 ;  /* 0x000000c6c7c77221 */ /* 0x000fc60000010000 */
[----:B------:R-:W-:Y:S01]  /*9c30*/  FADD.FTZ R172, R172, R173 ;  /* 0x000000adacac7221 */ /* 0x000fe20000010000 */
[----:B------:R-:W-:Y:S01]  /*9c40*/  HGMMA.64x256x16.F32 R24, R152, gdesc[UR8].tnspB, R24, gsb0 ;  /* 0x43e0000898187df0 */ /* 0x000fe20008000818 */
[----:B------:R-:W-:Y:S01]  /*9c50*/  R2UR UR10, R207 ;  /* 0x00000000cf0a72ca */ /* 0x000fe200000e0000 */
[----:B------:R-:W-:Y:S01]  /*9c60*/  UMOV UR11, 0x40000040 ;  /* 0x40000040000b7882 */ /* 0x000fe20000000000 */
[----:B------:R-:W-:Y:S02]  /*9c70*/  VIADD R207, R206, 0x100 ;  /* 0x00000100cecf7836 */ /* 0x000fe40000000000 */
[----:B------:R-:W-:Y:S01]  /*9c80*/  FADD.FTZ R200, R200, R199 ;  /* 0x000000c7c8c87221 */ /* 0x000fe20000010000 */
[----:B------:R-:W-:Y:S02]  /*9c90*/  VIADD R206, R206, 0x180 ;  /* 0x00000180cece7836 */ /* 0x000fe40000000000 */
[----:B------:R-:W-:Y:S01]  /*9ca0*/  FADD.FTZ R175, R175, R172 ;  /* 0x000000acafaf7221 */ /* 0x000fe20000010000 */
[----:B------:R-:W-:-:S03]  /*9cb0*/  FADD.FTZ R11, R11, R200 ;  /* 0x000000c80b0b7221 */ /* 0x000fc60000010000 */
[----:B------:R-:W-:Y:S01]  /*9cc0*/  FADD.FTZ R174, R174, R175 ;  /* 0x000000afaeae7221 */ /* 0x000fe20000010000 */
[----:B------:R-:W-:Y:S01]  /*9cd0*/  FADD.FTZ R10, R10, R11 ;  /* 0x0000000b0a0a7221 */ /* 0x000fe20000010000 */
[----:B------:R-:W-:Y:S02]  /*9ce0*/  IMAD.MOV.U32 R11, RZ, RZ, R7 ;  /* 0x000000ffff0b7224 */ /* 0x000fe400078e0007 */
[----:B------:R-:W-:Y:S01]  /*9cf0*/  FADD.FTZ R177, R177, R174 ;  /* 0x000000aeb1b17221 */ /* 0x000fe20000010000 */
[----:B------:R-:W-:Y:S01]  /*9d00*/  FADD.FTZ R13, R13, R10 ;  /* 0x0000000a0d0d7221 */ /* 0x000fe20000010000 */
[----:B------:R-:W-:Y:S02]  /*9d10*/  IMAD.MOV.U32 R10, RZ, RZ, R8 ;  /* 0x000000ffff0a7224 */ /* 0x000fe400078e0008 */
[----:B------:R-:W-:Y:S01]  /*9d20*/  FADD.FTZ R176, R176, R177 ;  /* 0x000000b1b0b07221 */ /* 0x000fe20000010000 */
[----:B------:R-:W-:Y:S01]  /*9d30*/  FADD.FTZ R6, R202, R13 ;  /* 0x0000000dca067221 */ /* 0x000fe20000010000 */
[----:B------:R-:W-:-:S02]  /*9d40*/  IMAD.MOV.U32 R13, RZ, RZ, R2 ;  /* 0x000000ffff0d7224 */ /* 0x000fc400078e0002 */
[----:B------:R-:W-:Y:S01]  /*9d50*/  FADD.FTZ R5, R179, R176 ;  /* 0x000000b0b3057221 */ /* 0x000fe20000010000 */
[----:B------:R-:W-:Y:S02]  /*9d60*/  WARPGROUP.DEPBAR.LE gsb0, 0x0 ;  /* 0x00008000000079c5 */ /* 0x000fe40000010000 */
[----:B------:R-:W-:-:S06]  /*9d70*/  WARPGROUP.ARRIVE ;  /* 0x00000000000079c5 */ /* 0x000fcc0000000000 */
        /* <DEDUP_REMOVED lines=24> */
.L_x_4391:
[----:B------:R-:W-:-:S13]  /*9f00*/  ISETP.LE.AND P1, PT, RZ, UR31, PT ;  /* 0x0000001fff007c0c */ /* 0x000fda000bf23270 */
[----:B------:R-:W-:Y:S05]  /*9f10*/  @!P1 BRA `(.L_x_4401) ;  /* 0x0000003000449947 */ /* 0x000fea0003800000 */
[----:B------:R-:W-:Y:S01]  /*9f20*/  IMAD.MOV.U32 R11, RZ, RZ, R8 ;  /* 0x000000ffff0b7224 */ /* 0x000fe200078e0008 */
[----:B------:R-:W-:Y:S01]  /*9f30*/  ULDC UR29, c[0x0][0xad0] ;  /* 0x0002b400001d7ab9 */ /* 0x000fe20000000800 */
[----:B------:R-:W-:Y:S01]  /*9f40*/  IMAD.MOV.U32 R20, RZ, RZ, R7 ;  /* 0x000000ffff147224 */ /* 0x000fe200078e0007 */
[----:B------:R-:W-:Y:S01]  /*9f50*/  ULDC UR28, c[0x0][0xa80] ;  /* 0x0002a000001c7ab9 */ /* 0x000fe20000000800 */
[----:B------:R-:W-:-:S07]  /*9f60*/  IMAD.MOV.U32 R13, RZ, RZ, R2 ;  /* 0x000000ffff0d7224 */ /* 0x000fce00078e0002 */
.L_x_4410:
[----:B------:R-:W-:-:S05]  /*9f70*/  VIADD R2, R13, 0x1 ;  /* 0x000000010d027836 */ /* 0x000fca0000000000 */
[----:B------:R-:W-:-:S04]  /*9f80*/  ISETP.NE.AND P1, PT, R2, 0x2, PT ;  /* 0x000000020200780c */ /* 0x000fc80003f25270 */
[----:B------:R-:W-:Y:S02]  /*9f90*/  SEL R7, RZ, 0x1, P1 ;  /* 0x00000001ff077807 */ /* 0x000fe40000800000 */
[----:B------:R-:W-:Y:S02]  /*9fa0*/  SEL R2, R2, RZ, P1 ;  /* 0x000000ff02027207 */ /* 0x000fe40000800000 */
[----:B------:R-:W-:Y:S01]  /*9fb0*/  LOP3.LUT R16, R16, R7, RZ, 0x3c, !PT ;  /* 0x0000000710107212 */ /* 0x000fe200078e3cff */
[----:B--2---:R-:W-:Y:S06]  /*9fc0*/  @!P0 BRA `(.L_x_4402) ;  /* 0x0000000000048947 */ /* 0x004fec0003800000 */
[----:B------:R-:W-:Y:S01]  /*9fd0*/  BPT.TRAP 0x1 ;  /* 0x000000040000795c */ /* 0x000fe20000300000 */
.L_x_4402:
[----:B0-----:R-:W-:Y:S01]  /*9fe0*/  IMAD R9, R2, 0x8, R17 ;  /* 0x0000000802097824 */ /* 0x001fe200078e0211 */
[----:B------:R-:W-:-:S04]  /*9ff0*/  SHF.L.U32 R8, R16, 0x1f, RZ ;  /* 0x0000001f10087819 */ /* 0x000fc800000006ff */
[----:B------:R0:W1:Y:S01]  /*a000*/  SYNCS.PHASECHK.TRANS64.TRYWAIT P1, [R9+URZ+0x38830], R8 ;  /* 0x03883008090075a7 */ /* 0x000062000802017f */
[----:B------:R-:W-:Y:S05]  /*a010*/  @!P0 BRA `(.L_x_4403) ;  /* 0x0000000000048947 */ /* 0x000fea0003800000 */
[----:B------:R-:W-:Y:S01]  /*a020*/  BPT.TRAP 0x1 ;  /* 0x000000040000795c */ /* 0x000fe20000300000 */
.L_x_4403:
[----:B------:R-:W-:Y:S01]  /*a030*/  IMAD R7, R2, 0x200, R0 ;  /* 0x0000020002077824 */ /* 0x000fe200078e0200 */
[----:B-1----:R-:W-:Y:S06]  /*a040*/  @P1 BRA `(.L_x_4404) ;  /* 0x0000000000081947 */ /* 0x002fec0003800000 */
[----:B------:R-:W1:Y:S02]  /*a050*/  SYNCS.PHASECHK.TRANS64.TRYWAIT P1, [R9+URZ+0x38830], R8 ;  /* 0x03883008090075a7 */ /* 0x000e64000802017f */
[----:B-1----:R-:W-:Y:S05]  /*a060*/  @!P1 BRA `(.L_x_4405) ;  /* 0x000000cc001c9947 */ /* 0x002fea0003800000 */
.L_x_4404:
[----:B------:R-:W-:Y:S01]  /*a070*/  R2UR UR6, R7 ;  /* 0x00000000070672ca */ /* 0x000fe200000e0000 */
[----:B------:R-:W-:Y:S01]  /*a080*/  WARPGROUP.ARRIVE ;  /* 0x00000000000079c5 */ /* 0x000fe20000000000 */
[----:B------:R-:W-:Y:S01]  /*a090*/  UMOV UR7, 0x40000040 ;  /* 0x4000004000077882 */ /* 0x000fe20000000000 */
[----:B------:R-:W-:Y:S01]  /*a0a0*/  UMOV UR11, 0x40000040 ;  /* 0x40000040000b7882 */ /* 0x000fe20000000000 */
[----:B------:R-:W-:Y:S01]  /*a0b0*/  UMOV UR15, 0x40000040 ;  /* 0x40000040000f7882 */ /* 0x000fe20000000000 */
[----:B------:R-:W-:-:S08]  /*a0c0*/  UMOV UR19, 0x40000040 ;  /* 0x4000004000137882 */ /* 0x000fd00000000000 */
        /* <DEDUP_REMOVED lines=16> */
.L_x_4406:
[----:B------:R2:W3:Y:S01]  /*a1d0*/  SYNCS.PHASECHK.TRANS64.TRYWAIT P1, [R9+URZ+0x38850], R8 ;  /* 0x03885008090075a7 */ /* 0x0004e2000802017f */
[----:B------:R-:W-:Y:S05]  /*a1e0*/  @!P0 BRA `(.L_x_4407) ;  /* 0x0000000000048947 */ /* 0x000fea0003800000 */
[----:B------:R-:W-:Y:S01]  /*a1f0*/  BPT.TRAP 0x1 ;  /* 0x000000040000795c */ /* 0x000fe20000300000 */
.L_x_4407:
[----:B---3--:R-:W-:Y:S05]  /*a200*/  @P1 BRA `(.L_x_4408) ;  /* 0x0000000000081947 */ /* 0x008fea0003800000 */
[----:B------:R-:W3:Y:S02]  /*a210*/  SYNCS.PHASECHK.TRANS64.TRYWAIT P1, [R9+URZ+0x38850], R8 ;  /* 0x03885008090075a7 */ /* 0x000ee4000802017f */
[----:B---3--:R-:W-:Y:S05]  /*a220*/  @!P1 BRA `(.L_x_4409) ;  /* 0x000000c800c09947 */ /* 0x008fea0003800000 */
.L_x_4408:
        /* <DEDUP_REMOVED lines=13> */
[----:B------:R-:W-:Y:S01]  /*a300*/  UMOV UR6, UR28 ;  /* 0x0000001c00067c82 */ /* 0x000fe20008000000 */
[----:B------:R-:W-:Y:S01]  /*a310*/  VIADD R21, R4, 0x800 ;  /* 0x0000080004157836 */ /* 0x000fe20000000000 */
[----:B------:R-:W-:Y:S01]  /*a320*/  UMOV UR11, 0x40000040 ;  /* 0x40000040000b7882 */ /* 0x000fe20000000000 */
[----:B------:R-:W-:-:S02]  /*a330*/  VIADD R15, R7, 0x800 ;  /* 0x00000800070f7836 */ /* 0x000fc40000000000 */
[----:B------:R-:W-:Y:S01]  /*a340*/  HGMMA.64x64x16.F32 R152, gdesc[UR20], R152, gsb0 ;  /* 0x00e00000149879f0 */ /* 0x000fe20008000898 */
[----:B0-----:R-:W-:Y:S02]  /*a350*/  SHF.R.U32.HI R12, RZ, 0x7, R12 ;  /* 0x00000007ff0c7819 */ /* 0x001fe4000001160c */
        /* <DEDUP_REMOVED lines=165> */
[----:B------:R-:W-:-:S04]  /*adb0*/  VIADD R15, R7, 0xa00 ;  /* 0x00000a00070f7836 */ /* 0x000fc80000000000 */
        /* <DEDUP_REMOVED lines=175> */
[----:B------:R-:W-:-:S05]  /*b8b0*/  FMUL.FTZ R163, R183, UR29 ;  /* 0x0000001db7a37c20 */ /* 0x000fca0008410000 */
        /* <DEDUP_REMOVED lines=25> */
[----:B-1----:R-:W-:Y:S01]  /*ba50*/  FMNMX.FTZ R7, R205, R154, !PT ;  /* 0x0000009acd077209 */ /* 0x002fe20007810000 */
[----:B------:R-:W-:-:S06]  /*ba60*/  FMUL.FTZ R154, R166, UR29 ;  /* 0x0000001da69a7c20 */ /* 0x000fcc0008410000 */
        /* <DEDUP_REMOVED lines=8> */
[----:B0-----:R-:W-:Y:S01]  /*baf0*/  FMNMX.FTZ R167, R7, R160, !PT ;  /* 0x000000a007a77209 */ /* 0x001fe20007810000 */
[----:B------:R-:W-:Y:S01]  /*bb00*/  FMUL.FTZ R160, R178, UR29 ;  /* 0x0000001db2a07c20 */ /* 0x000fe20008410000 */
        /* <DEDUP_REMOVED lines=8> */
[----:B------:R-:W3:Y:S08]  /*bb90*/  MUFU.TANH R155, R155 ;  /* 0x0000009b009b7308 */ /* 0x000ef00000002400 */
[----:B------:R-:W4:Y:S01]  /*bba0*/  MUFU.TANH R156, R156 ;  /* 0x0000009c009c7308 */ /* 0x000f220000002400 */
[----:B-1----:R-:W-:-:S02]  /*bbb0*/  FMNMX.FTZ R7, R167, R168, !PT ;  /* 0x000000a8a7077209 */ /* 0x002fc40007810000 */
[----:B0-----:R-:W-:-:S03]  /*bbc0*/  FMNMX.FTZ R167, R153, R166, !PT ;  /* 0x000000a699a77209 */ /* 0x001fc60007810000 */
[C---:B------:R-:W-:Y:S02]  /*bbd0*/  FADD.FTZ R166, -R7.reuse, R20 ;  /* 0x0000001407a67221 */ /* 0x040fe40000010100 */
        /* <DEDUP_REMOVED lines=20> */
[----:B------:R-:W-:Y:S01]  /*bd20*/  FFMA.FTZ R206, R206, UR6, -R167 ;  /* 0x00000006cece7c23 */ /* 0x000fe200080108a7 */
[----:B------:R-:W-:-:S02]  /*bd30*/  IMAD R204, R2, 0x1000, R19 ;  /* 0x0000100002cc7824 */ /* 0x000fc400078e0213 */
[----:B------:R-:W0:Y:S01]  /*bd40*/  MUFU.TANH R160, R160 ;  /* 0x000000a000a07308 */ /* 0x000e220000002400 */
[----:B-1----:R-:W-:Y:S02]  /*bd50*/  FMNMX.FTZ R166, R158, R169, !PT ;  /* 0x000000a99ea67209 */ /* 0x002fe40007810000 */
[----:B------:R-:W-:-:S05]  /*bd60*/  R2UR UR10, R204 ;  /* 0x00000000cc0a72ca */ /* 0x000fca00000e0000 */
[----:B------:R-:W1:Y:S01]  /*bd70*/  MUFU.TANH R161, R161 ;  /* 0x000000a100a17308 */ /* 0x000e620000002400 */
[----:B--2---:R-:W-:-:S07]  /*bd80*/  FMNMX.FTZ R169, R159, R166, !PT ;  /* 0x000000a69fa97209 */ /* 0x004fce0007810000 */
[----:B------:R-:W2:Y:S01]  /*bd90*/  MUFU.TANH R162, R162 ;  /* 0x000000a200a27308 */ /* 0x000ea20000002400 */
[----:B0-----:R-:W-:Y:S01]  /*bda0*/  FMNMX.FTZ R8, R160, R169, !PT ;  /* 0x000000a9a0087209 */ /* 0x001fe20007810000 */
[----:B------:R-:W-:-:S06]  /*bdb0*/  FFMA.FTZ R169, R188, UR6, -R167 ;  /* 0x00000006bca97c23 */ /* 0x000fcc00080108a7 */
[----:B------:R-:W0:Y:S01]  /*bdc0*/  MUFU.TANH R163, R163 ;  /* 0x000000a300a37308 */ /* 0x000e220000002400 */
[----:B-1----:R-:W-:-:S07]  /*bdd0*/  FMNMX.FTZ R171, R161, R8, !PT ;  /* 0x00000008a1ab7209 */ /* 0x002fce0007810000 */
[----:B------:R1:W3:Y:S01]  /*bde0*/  MUFU.EX2 R20, R170 ;  /* 0x000000aa00147308 */ /* 0x0002e20000000800 */
[----:B--2---:R-:W-:Y:S01]  /*bdf0*/  FMNMX.FTZ R8, R162, R171, !PT ;  /* 0x000000aba2087209 */ /* 0x004fe20007810000 */
[----:B------:R-:W-:-:S06]  /*be00*/  FFMA.FTZ R171, R197, UR6, -R167 ;  /* 0x00000006c5ab7c23 */ /* 0x000fcc00080108a7 */
[----:B------:R-:W-:Y:S01]  /*be10*/  MUFU.EX2 R21, R21 ;  /* 0x0000001500157308 */ /* 0x000fe20000000800 */
[----:B0-----:R-:W-:Y:S01]  /*be20*/  FMNMX.FTZ R8, R163, R8, !PT ;  /* 0x00000008a3087209 */ /* 0x001fe20007810000 */
[----:B-1----:R-:W-:-:S04]  /*be30*/  FFMA.FTZ R170, R196, UR6, -R167 ;  /* 0x00000006c4aa7c23 */ /* 0x002fc800080108a7 */
[----:B------:R-:W0:Y:S02]  /*be40*/  SHFL.BFLY PT, R177, R8, 0x2, 0x1f ;  /* 0x0c401f0008b17f89 */ /* 0x000e2400000e0000 */
[----:B------:R-:W1:Y:S01]  /*be50*/  MUFU.EX2 R168, R168 ;  /* 0x000000a800a87308 */ /* 0x000e620000000800 */
[-C--:B---3--:R-:W-:Y:S01]  /*be60*/  FMUL.FTZ R24, R24, R20.reuse ;  /* 0x0000001418187220 */ /* 0x088fe20000410000 */
        /* <DEDUP_REMOVED lines=20> */
[----:B0-----:R-:W-:Y:S01]  /*bfb0*/  FMNMX.FTZ R166, R8, R177, !PT ;  /* 0x000000b108a67209 */ /* 0x001fe20007810000 */
[----:B------:R-:W-:Y:S01]  /*bfc0*/  FFMA.FTZ R177, R165, UR6, -R167 ;  /* 0x00000006a5b17c23 */ /* 0x000fe200080108a7 */
        /* <DEDUP_REMOVED lines=36> */
[----:B------:R-:W-:Y:S01]  /*c210*/  FFMA.FTZ R197, R153, UR6, -R165 ;  /* 0x0000000699c57c23 */ /* 0x000fe200080108a5 */
[----:B------:R-:W-:-:S02]  /*c220*/  IMAD.MOV R153, RZ, RZ, -R184 ;  /* 0x000000ffff997224 */ /* 0x000fc400078e0ab8 */
[----:B------:R-:W-:Y:S01]  /*c230*/  FMUL.FTZ R11, R11, UR6 ;  /* 0x000000060b0b7c20 */ /* 0x000fe20008410000 */
[--C-:B------:R-:W-:Y:S01]  /*c240*/  FFMA.FTZ R183, R12, UR6, -R165.reuse ;  /* 0x000000060cb77c23 */ /* 0x100fe200080108a5 */
[--C-:B------:R-:W-:Y:S01]  /*c250*/  FFMA.FTZ R12, R14, UR6, -R165.reuse ;  /* 0x000000060e0c7c23 */ /* 0x100fe200080108a5 */
[--C-:B------:R-:W-:Y:S01]  /*c260*/  FFMA.FTZ R14, R152, UR6, -R165.reuse ;  /* 0x00000006980e7c23 */ /* 0x100fe200080108a5 */
[----:B------:R-:W-:Y:S01]  /*c270*/  ISETP.NE.AND P1, PT, R18, R153, PT ;  /* 0x000000991200720c */ /* 0x000fe20003f25270 */
[--C-:B------:R-:W-:Y:S01]  /*c280*/  FFMA.FTZ R188, R154, UR6, -R165.reuse ;  /* 0x000000069abc7c23 */ /* 0x100fe200080108a5 */
[----:B------:R-:W0:Y:S01]  /*c290*/  MUFU.EX2 R11, R11 ;  /* 0x0000000b000b7308 */ /* 0x000e220000000800 */
[----:B------:R-:W-:Y:S02]  /*c2a0*/  @!P2 VIADD R152, R9, 0x38840 ;  /* 0x000388400998a836 */ /* 0x000fe40000000000 */
[--C-:B------:R-:W-:Y:S01]  /*c2b0*/  FFMA.FTZ R10, R10, UR6, -R165.reuse ;  /* 0x000000060a0a7c23 */ /* 0x100fe200080108a5 */
[--C-:B------:R-:W-:Y:S01]  /*c2c0*/  FFMA.FTZ R15, R15, UR6, -R165.reuse ;  /* 0x000000060f0f7c23 */ /* 0x100fe200080108a5 */
[--C-:B------:R-:W-:Y:S01]  /*c2d0*/  FFMA.FTZ R199, R155, UR6, -R165.reuse ;  /* 0x000000069bc77c23 */ /* 0x100fe200080108a5 */
[--C-:B------:R-:W-:Y:S01]  /*c2e0*/  FFMA.FTZ R196, R156, UR6, -R165.reuse ;  /* 0x000000069cc47c23 */ /* 0x100fe200080108a5 */
[----:B------:R-:W-:Y:S01]  /*c2f0*/  @!P2 PRMT R152, RZ, 0x654, R152 ;  /* 0x00000654ff98a816 */ /* 0x000fe20000000098 */
[--C-:B------:R-:W-:Y:S01]  /*c300*/  FFMA.FTZ R201, R157, UR6, -R165.reuse ;  /* 0x000000069dc97c23 */ /* 0x100fe200080108a5 */
[--C-:B------:R-:W-:Y:S01]  /*c310*/  FFMA.FTZ R198, R158, UR6, -R165.reuse ;  /* 0x000000069ec67c23 */ /* 0x100fe200080108a5 */
[----:B------:R-:W-:Y:S01]  /*c320*/  FFMA.FTZ R203, R159, UR6, -R165 ;  /* 0x000000069fcb7c23 */ /* 0x000fe200080108a5 */
[----:B------:R1:W-:Y:S01]  /*c330*/  @!P2 SYNCS.ARRIVE.TRANS64.RED.A1T0 RZ, [R152+URZ], RZ ;  /* 0x000000ff98ffa9a7 */ /* 0x0003e2000810043f */
[----:B------:R-:W-:-:S02]  /*c340*/  @!P1 IMAD R154, R13, 0x40, R22 ;  /* 0x000000400d9a9824 */ /* 0x000fc400078e0216 */
[--C-:B------:R-:W-:Y:S01]  /*c350*/  FFMA.FTZ R200, R160, UR6, -R165.reuse ;  /* 0x00000006a0c87c23 */ /* 0x100fe200080108a5 */
[--C-:B------:R-:W-:Y:S01]  /*c360*/  FFMA.FTZ R205, R161, UR6, -R165.reuse ;  /* 0x00000006a1cd7c23 */ /* 0x100fe200080108a5 */
[----:B------:R-:W-:Y:S01]  /*c370*/  FFMA.FTZ R13, R162, UR6, -R165 ;  /* 0x00000006a20d7c23 */ /* 0x000fe200080108a5 */
[----:B------:R-:W-:Y:S02]  /*c380*/  @!P1 IMAD R154, R154, 0x4, R17 ;  /* 0x000000049a9a9824 */ /* 0x000fe400078e0211 */
[----:B------:R-:W-:Y:S01]  /*c390*/  FFMA.FTZ R202, R163, UR6, -R165 ;  /* 0x00000006a3ca7c23 */ /* 0x000fe200080108a5 */
[----:B------:R-:W-:Y:S01]  /*c3a0*/  MUFU.EX2 R10, R10 ;  /* 0x0000000a000a7308 */ /* 0x000fe20000000800 */
[----:B-1----:R-:W-:Y:S01]  /*c3b0*/  F2FP.F16.F32.PACK_AB R152, R168, R21 ;  /* 0x00000015a898723e */ /* 0x002fe200000000ff */
[----:B0-----:R-:W-:Y:S01]  /*c3c0*/  FMUL.FTZ R26, R26, R11 ;  /* 0x0000000b1a1a7220 */ /* 0x001fe20000410000 */
[----:B------:R-:W-:Y:S01]  /*c3d0*/  @!P1 STS [R154+0x38400], R20 ;  /* 0x038400149a009388 */ /* 0x000fe20000000800 */
[----:B------:R-:W-:Y:S01]  /*c3e0*/  F2FP.F16.F32.PACK_AB R156, R172, R171 ;  /* 0x000000abac9c723e */ /* 0x000fe200000000ff */
[----:B------:R-:W-:Y:S01]  /*c3f0*/  FMUL.FTZ R27, R27, R11 ;  /* 0x0000000b1b1b7220 */ /* 0x000fe20000410000 */
[----:B------:R-:W-:Y:S01]  /*c400*/  F2FP.F16.F32.PACK_AB R158, R174, R173 ;  /* 0x000000adae9e723e */ /* 0x000fe200000000ff */
[----:B------:R0:W-:Y:S01]  /*c410*/  @!P1 STS [R154+0x38420], R11 ;  /* 0x0384200b9a009388 */ /* 0x0001e20000000800 */
        /* <DEDUP_REMOVED lines=65> */
[----:B0-----:R-:W-:Y:S01]  /*c830*/  F2FP.F16.F32.PACK_AB R159, R199, R188 ;  /* 0x000000bcc79f723e */ /* 0x001fe200000000ff */
        /* <DEDUP_REMOVED lines=33> */
[-C--:B------:R-:W-:Y:S01]  /*ca50*/  FMUL.FTZ R150, R150, R11.reuse ;  /* 0x0000000b96967220 */ /* 0x080fe20000410000 */
[----:B------:R-:W-:Y:S01]  /*ca60*/  FMUL.FTZ R151, R151, R11 ;  /* 0x0000000b97977220 */ /* 0x000fe20000410000 */
[----:B------:R2:W-:Y:S01]  /*ca70*/  STSM.16.M88.4 [R185+0x36400], R152 ;  /* 0x03640098b9007844 */ /* 0x0005e20000000200 */
[----:B------:R-:W-:Y:S01]  /*ca80*/  FFMA.FTZ R6, R11, R6, R10 ;  /* 0x000000060b067223 */ /* 0x000fe2000001000a */
[----:B------:R-:W-:Y:S01]  /*ca90*/  FFMA.FTZ R5, R20, R5, R21 ;  /* 0x0000000514057223 */ /* 0x000fe20000010015 */
[----:B------:R-:W0:Y:S01]  /*caa0*/  MUFU.EX2 R203, R203 ;  /* 0x000000cb00cb7308 */ /* 0x000e220000000800 */
[----:B-1----:R-:W-:Y:S01]  /*cab0*/  F2FP.F16.F32.PACK_AB R161, R201, R196 ;  /* 0x000000c4c9a1723e */ /* 0x002fe200000000ff */
[----:B------:R2:W-:Y:S01]  /*cac0*/  STSM.16.M88.4 [R186], R156 ;  /* 0x0000009cba007844 */ /* 0x0005e20000000200 */
[----:B------:R-:W-:Y:S01]  /*cad0*/  FADD.FTZ R183, R183, R6 ;  /* 0x00000006b7b77221 */ /* 0x000fe20000010000 */
[----:B------:R-:W-:Y:S01]  /*cae0*/  FADD.FTZ R168, R168, R5 ;  /* 0x00000005a8a87221 */ /* 0x000fe20000010000 */
[----:B------:R-:W-:Y:S01]  /*caf0*/  ISETP.LT.AND P1, PT, RZ, UR31, PT ;  /* 0x0000001fff007c0c */ /* 0x000fe2000bf21270 */
[----:B------:R-:W-:-:S02]  /*cb00*/  @!P2 VIADD R9, R9, 0x38860 ;  /* 0x000388600909a836 */ /* 0x000fc40000000000 */
[----:B------:R-:W-:Y:S01]  /*cb10*/  FADD.FTZ R12, R12, R183 ;  /* 0x000000b70c0c7221 */ /* 0x000fe20000010000 */
[----:B------:R-:W-:Y:S01]  /*cb20*/  MUFU.EX2 R179, R179 ;  /* 0x000000b300b37308 */ /* 0x000fe20000000800 */
[----:B------:R-:W-:Y:S01]  /*cb30*/  FADD.FTZ R169, R169, R168 ;  /* 0x000000a8a9a97221 */ /* 0x000fe20000010000 */
[----:B------:R-:W-:Y:S01]  /*cb40*/  UIADD3 UR31, UR31, -0x1, URZ ;  /* 0xffffffff1f1f7890 */ /* 0x000fe2000fffe03f */
[----:B------:R-:W-:Y:S01]  /*cb50*/  FADD.FTZ R15, R15, R12 ;  /* 0x0000000c0f0f7221 */ /* 0x000fe20000010000 */
[----:B------:R-:W-:Y:S01]  /*cb60*/  @!P2 PRMT R9, RZ, 0x654, R9 ;  /* 0x00000654ff09a816 */ /* 0x000fe20000000009 */
[----:B------:R-:W-:Y:S01]  /*cb70*/  FADD.FTZ R170, R170, R169 ;  /* 0x000000a9aaaa7221 */ /* 0x000fe20000010000 */
[----:B------:R-:W-:Y:S02]  /*cb80*/  IMAD.MOV.U32 R11, RZ, RZ, R8 ;  /* 0x000000ffff0b7224 */ /* 0x000fe400078e0008 */
[----:B------:R-:W-:Y:S01]  /*cb90*/  FADD.FTZ R14, R14, R15 ;  /* 0x0000000f0e0e7221 */ /* 0x000fe20000010000 */
[----:B------:R-:W1:Y:S01]  /*cba0*/  MUFU.EX2 R180, R180 ;  /* 0x000000b400b47308 */ /* 0x000e620000000800 */
[----:B0-----:R-:W-:Y:S01]  /*cbb0*/  F2FP.F16.F32.PACK_AB R163, R203, R198 ;  /* 0x000000c6cba3723e */ /* 0x001fe200000000ff */
[----:B------:R-:W-:Y:S01]  /*cbc0*/  FADD.FTZ R171, R171, R170 ;  /* 0x000000aaabab7221 */ /* 0x000fe20000010000 */
[----:B------:R-:W-:Y:S01]  /*cbd0*/  FADD.FTZ R197, R197, R14 ;  /* 0x0000000ec5c57221 */ /* 0x000fe20000010000 */
[----:B------:R-:W-:-:S02]  /*cbe0*/  IMAD.MOV.U32 R20, RZ, RZ, R7 ;  /* 0x000000ffff147224 */ /* 0x000fc400078e0007 */
[----:B------:R2:W-:Y:S01]  /*cbf0*/  STSM.16.M88.4 [R189], R160 ;  /* 0x000000a0bd007844 */ /* 0x0005e20000000200 */
[----:B------:R-:W-:Y:S01]  /*cc00*/  FADD.FTZ R172, R172, R171 ;  /* 0x000000abacac7221 */ /* 0x000fe20000010000 */
[----:B------:R0:W-:Y:S01]  /*cc10*/  MUFU.EX2 R181, R206 ;  /* 0x000000ce00b57308 */ /* 0x0001e20000000800 */
[----:B------:R-:W-:Y:S02]  /*cc20*/  FADD.FTZ R188, R188, R197 ;  /* 0x000000c5bcbc7221 */ /* 0x000fe40000010000 */
[----:B------:R-:W-:Y:S02]  /*cc30*/  FADD.FTZ R173, R173, R172 ;  /* 0x000000acadad7221 */ /* 0x000fe40000010000 */
[----:B------:R-:W-:Y:S02]  /*cc40*/  FADD.FTZ R199, R199, R188 ;  /* 0x000000bcc7c77221 */ /* 0x000fe40000010000 */
[----:B------:R-:W-:Y:S01]  /*cc50*/  FADD.FTZ R174, R174, R173 ;  /* 0x000000adaeae7221 */ /* 0x000fe20000010000 */
[----:B------:R-:W3:Y:S01]  /*cc60*/  MUFU.EX2 R182, R182 ;  /* 0x000000b600b67308 */ /* 0x000ee20000000800 */
[----:B-1----:R-:W-:Y:S01]  /*cc70*/  F2FP.F16.F32.PACK_AB R164, R180, R179 ;  /* 0x000000b3b4a4723e */ /* 0x002fe200000000ff */
[----:B0-----:R-:W-:-:S02]  /*cc80*/  VIADD R206, R204, 0x80 ;  /* 0x00000080ccce7836 */ /* 0x001fc40000000000 */
[----:B------:R-:W-:Y:S01]  /*cc90*/  FADD.FTZ R196, R196, R199 ;  /* 0x000000c7c4c47221 */ /* 0x000fe20000010000 */
[----:B------:R-:W-:-:S03]  /*cca0*/  FADD.FTZ R175, R175, R174 ;  /* 0x000000aeafaf7221 */ /* 0x000fc60000010000 */
[----:B------:R-:W-:Y:S01]  /*ccb0*/  FADD.FTZ R201, R201, R196 ;  /* 0x000000c4c9c97221 */ /* 0x000fe20000010000 */
[----:B------:R-:W-:Y:S01]  /*ccc0*/  MUFU.EX2 R200, R200 ;  /* 0x000000c800c87308 */ /* 0x000fe20000000800 */
[----:B------:R-:W-:Y:S02]  /*ccd0*/  FADD.FTZ R176, R176, R175 ;  /* 0x000000afb0b07221 */ /* 0x000fe40000010000 */
[----:B------:R-:W-:Y:S02]  /*cce0*/  FADD.FTZ R198, R198, R201 ;  /* 0x000000c9c6c67221 */ /* 0x000fe40000010000 */
[----:B------:R-:W-:Y:S02]  /*ccf0*/  FADD.FTZ R177, R177, R176 ;  /* 0x000000b0b1b17221 */ /* 0x000fe40000010000 */
[----:B------:R-:W-:Y:S01]  /*cd00*/  FADD.FTZ R203, R203, R198 ;  /* 0x000000c6cbcb7221 */ /* 0x000fe20000010000 */
[----:B------:R-:W0:Y:S01]  /*cd10*/  MUFU.EX2 R205, R205 ;  /* 0x000000cd00cd7308 */ /* 0x000e220000000800 */
[----:B---3--:R-:W-:Y:S01]  /*cd20*/  F2FP.F16.F32.PACK_AB R166, R182, R181 ;  /* 0x000000b5b6a6723e */ /* 0x008fe200000000ff */
[----:B------:R-:W-:-:S04]  /*cd30*/  FADD.FTZ R178, R178, R177 ;  /* 0x000000b1b2b27221 */ /* 0x000fc80000010000 */
[----:B------:R-:W-:Y:S02]  /*cd40*/  FADD.FTZ R179, R179, R178 ;  /* 0x000000b2b3b37221 */ /* 0x000fe40000010000 */
[----:B------:R-:W-:Y:S02]  /*cd50*/  MUFU.EX2 R13, R13 ;  /* 0x0000000d000d7308 */ /* 0x000fe40000000800 */
[----:B------:R-:W-:-:S04]  /*cd60*/  FADD.FTZ R180, R180, R179 ;  /* 0x000000b3b4b47221 */ /* 0x000fc80000010000 */
[----:B------:R-:W-:Y:S02]  /*cd70*/  FADD.FTZ R5, R181, R180 ;  /* 0x000000b4b5057221 */ /* 0x000fe40000010000 */
[----:B------:R-:W1:Y:S01]  /*cd80*/  MUFU.EX2 R202, R202 ;  /* 0x000000ca00ca7308 */ /* 0x000e620000000800 */
[----:B0-----:R-:W-:Y:S01]  /*cd90*/  F2FP.F16.F32.PACK_AB R165, R205, R200 ;  /* 0x000000c8cda5723e */ /* 0x001fe200000000ff */
[----:B------:R-:W-:Y:S01]  /*cda0*/  FADD.FTZ R200, R200, R203 ;  /* 0x000000cbc8c87221 */ /* 0x000fe20000010000 */
[----:B------:R-:W-:-:S03]  /*cdb0*/  FADD.FTZ R5, R182, R5 ;  /* 0x00000005b6057221 */ /* 0x000fc60000010000 */
[----:B------:R-:W-:Y:S01]  /*cdc0*/  FADD.FTZ R200, R205, R200 ;  /* 0x000000c8cdc87221 */ /* 0x000fe20000010000 */
[----:B-1----:R-:W-:-:S03]  /*cdd0*/  F2FP.F16.F32.PACK_AB R167, R202, R13 ;  /* 0x0000000dcaa7723e */ /* 0x002fc600000000ff */
[----:B------:R-:W-:Y:S02]  /*cde0*/  FADD.FTZ R13, R13, R200 ;  /* 0x000000c80d0d7221 */ /* 0x000fe40000010000 */
[----:B------:R2:W-:Y:S01]  /*cdf0*/  STSM.16.M88.4 [R187], R164 ;  /* 0x000000a4bb007844 */ /* 0x0005e20000000200 */
[----:B------:R-:W-:Y:S01]  /*ce00*/  WARPGROUP.ARRIVE ;  /* 0x00000000000079c5 */ /* 0x000fe20000000000 */
[----:B------:R-:W-:Y:S01]  /*ce10*/  FADD.FTZ R6, R202, R13 ;  /* 0x0000000dca067221 */ /* 0x000fe20000010000 */
[----:B------:R-:W-:-:S04]  /*ce20*/  IMAD.MOV.U32 R13, RZ, RZ, R2 ;  /* 0x000000ffff0d7224 */ /* 0x000fc800078e0002 */
[----:B------:R-:W-:Y:S01]  /*ce30*/  HGMMA.64x256x16.F32 R24, R152, gdesc[UR8].tnspB, R24, gsb0 ;  /* 0x43e0000898187df0 */ /* 0x000fe20008000818 */
        /* <DEDUP_REMOVED lines=31> */
.L_x_4401:
[----:B------:R-:W1:Y:S01]  /*d030*/  SHFL.BFLY PT, R0, R5, 0x2, 0x1f ;  /* 0x0c401f0005007f89 */ /* 0x000e6200000e0000 */
[----:B------:R-:W-:Y:S01]  /*d040*/  IMAD.U32 R12, RZ, RZ, UR6 ;  /* 0x00000006ff0c7e24 */ /* 0x000fe2000f8e00ff */
[----:B------:R-:W-:Y:S02]  /*d050*/  UIADD3 UR36, UR36, 0x1, URZ ;  /* 0x0000000124247890 */ /* 0x000fe4000fffe03f */
[----:B0-2---:R-:W0:Y:S01]  /*d060*/  SHFL.BFLY PT, R9, R6, 0x2, 0x1f ;  /* 0x0c401f0006097f89 */ /* 0x005e2200000e0000 */
[----:B------:R-:W-:Y:S08]  /*d070*/  BAR.ARV 0x8, 0x100 ;  /* 0x0204000000007b1d */ /* 0x000ff00000002000 */
[----:B------:R-:W-:Y:S01]  /*d080*/  BAR.SYNC.DEFER_BLOCKING 0xf, 0x100 ;  /* 0x03c4000000007b1d */ /* 0x000fe20000010000 */
[----:B-1----:R-:W-:Y:S01]  /*d090*/  FADD.FTZ R0, R0, R5 ;  /* 0x0000000500007221 */ /* 0x002fe20000010000 */
[----:B------:R-:W-:-:S02]  /*d0a0*/  VIADD R5, R2, 0x1 ;  /* 0x0000000102057836 */ /* 0x000fc40000000000 */
[----:B0-----:R-:W-:Y:S02]  /*d0b0*/  FADD.FTZ R11, R9, R6 ;  /* 0x00000006090b7221 */ /* 0x001fe40000010000 */
[----:B------:R-:W0:Y:S01]  /*d0c0*/  SHFL.BFLY PT, R3, R0, 0x1, 0x1f ;  /* 0x0c201f0000037f89 */ /* 0x000e2200000e0000 */
[----:B------:R-:W-:-:S03]  /*d0d0*/  ISETP.NE.AND P1, PT, R5, 0x2, PT ;  /* 0x000000020500780c */ /* 0x000fc60003f25270 */
[----:B------:R-:W1:Y:S01]  /*d0e0*/  SHFL.BFLY PT, R4, R11, 0x1, 0x1f ;  /* 0x0c201f000b047f89 */ /* 0x000e6200000e0000 */
[----:B0-----:R-:W-:Y:S01]  /*d0f0*/  FADD.FTZ R10, R0, R3 ;  /* 0x00000003000a7221 */ /* 0x001fe20000010000 */
[----:B------:R-:W-:Y:S02]  /*d100*/  IMAD.MOV R3, RZ, RZ, -R184 ;  /* 0x000000ffff037224 */ /* 0x000fe400078e0ab8 */
[----:B------:R-:W-:Y:S02]  /*d110*/  IMAD.MOV.U32 R0, RZ, RZ, -0x800000 ;  /* 0xff800000ff007424 */ /* 0x000fe400078e00ff */
[----:B-1----:R-:W-:Y:S01]  /*d120*/  FADD.FTZ R9, R11, R4 ;  /* 0x000000040b097221 */ /* 0x002fe20000010000 */
[----:B------:R-:W-:Y:S01]  /*d130*/  FSETP.NE.FTZ.AND P2, PT, R10, RZ, PT ;  /* 0x000000ff0a00720b */ /* 0x000fe20003f55000 */
[----:B------:R-:W-:Y:S01]  /*d140*/  IMAD.MOV.U32 R4, RZ, RZ, RZ ;  /* 0x000000ffff047224 */ /* 0x000fe200078e00ff */
[----:B------:R-:W-:Y:S01]  /*d150*/  ISETP.NE.AND P0, PT, R18, R3, PT ;  /* 0x000000031200720c */ /* 0x000fe20003f05270 */
[----:B------:R-:W-:Y:S01]  /*d160*/  IMAD.MOV.U32 R3, RZ, RZ, RZ ;  /* 0x000000ffff037224 */ /* 0x000fe200078e00ff */
[----:B------:R-:W-:-:S02]  /*d170*/  FSETP.NE.FTZ.AND P3, PT, R9, RZ, PT ;  /* 0x000000ff0900720b */ /* 0x000fc40003f75000 */
[----:B------:R-:W-:-:S04]  /*d180*/  SEL R11, RZ, 0x1, P1 ;  /* 0x00000001ff0b7807 */ /* 0x000fc80000800000 */
[----:B------:R-:W-:-:S03]  /*d190*/  LOP3.LUT R16, R16, R11, RZ, 0x3c, !PT ;  /* 0x0000000b10107212 */ /* 0x000fc600078e3cff */
[----:B------:R-:W0:Y:S02]  /*d1a0*/  @P2 MUFU.RCP R3, R10 ;  /* 0x0000000a00032308 */ /* 0x000e240000001000 */
[----:B------:R-:W-:Y:S02]  /*d1b0*/  @!P0 IMAD R2, R2, 0x40, R22 ;  /* 0x0000004002028824 */ /* 0x000fe400078e0216 */
[----:B------:R-:W-:Y:S02]  /*d1c0*/  @P3 FMUL.FTZ R12, R12, 0.69314718246459960938 ;  /* 0x3f3172180c0c3820 */ /* 0x000fe40000410000 */
[----:B------:R-:W-:Y:S02]  /*d1d0*/  @!P0 IMAD R2, R2, 0x4, R17 ;  /* 0x0000000402028824 */ /* 0x000fe400078e0211 */
[----:B------:R-:W1:Y:S08]  /*d1e0*/  @P3 MUFU.RCP R4, R9 ;  /* 0x0000000900043308 */ /* 0x000e700000001000 */
[----:B------:R-:W2:Y:S01]  /*d1f0*/  @P2 MUFU.LG2 R10, R10 ;  /* 0x0000000a000a2308 */ /* 0x000ea20000000c00 */
[----:B0-----:R-:W-:Y:S01]  /*d200*/  @!P0 STS [R2+0x38400], R3 ;  /* 0x0384000302008388 */ /* 0x001fe20000000800 */
[-C--:B------:R-:W-:Y:S01]  /*d210*/  FMUL.FTZ R208, R24, R3.reuse ;  /* 0x0000000318d07220 */ /* 0x080fe20000410000 */
[-C--:B------:R-:W-:Y:S01]  /*d220*/  FMUL.FTZ R21, R25, R3.reuse ;  /* 0x0000000319157220 */ /* 0x080fe20000410000 */
[-C--:B------:R-:W-:Y:S01]  /*d230*/  FMUL.FTZ R205, R28, R3.reuse ;  /* 0x000000031ccd7220 */ /* 0x080fe20000410000 */
[-C--:B------:R-:W-:Y:S01]  /*d240*/  FMUL.FTZ R6, R29, R3.reuse ;  /* 0x000000031d067220 */ /* 0x080fe20000410000 */
[-C--:B------:R-:W-:Y:S01]  /*d250*/  FMUL.FTZ R213, R32, R3.reuse ;  /* 0x0000000320d57220 */ /* 0x080fe20000410000 */
[-C--:B------:R-:W-:Y:S01]  /*d260*/  FMUL.FTZ R211, R33, R3.reuse ;  /* 0x0000000321d37220 */ /* 0x080fe20000410000 */
[----:B------:R2:W0:Y:S01]  /*d270*/  @P3 MUFU.LG2 R11, R9 ;  /* 0x00000009000b3308 */ /* 0x0004220000000c00 */
[----:B-1----:R1:W-:Y:S01]  /*d280*/  @!P0 STS [R2+0x38420], R4 ;  /* 0x0384200402008388 */ /* 0x0023e20000000800 */
[-C--:B------:R-:W-:Y:S01]  /*d290*/  FMUL.FTZ R212, R36, R3.reuse ;  /* 0x0000000324d47220 */ /* 0x080fe20000410000 */
[-C--:B------:R-:W-:Y:S01]  /*d2a0*/  FMUL.FTZ R209, R37, R3.reuse ;  /* 0x0000000325d17220 */ /* 0x080fe20000410000 */
[-C--:B------:R-:W-:Y:S01]  /*d2b0*/  FMUL.FTZ R210, R40, R3.reuse ;  /* 0x0000000328d27220 */ /* 0x080fe20000410000 */
[-C--:B------:R-:W-:Y:S01]  /*d2c0*/  FMUL.FTZ R206, R41, R3.reuse ;  /* 0x0000000329ce7220 */ /* 0x080fe20000410000 */
[-C--:B------:R-:W-:Y:S01]  /*d2d0*/  FMUL.FTZ R207, R44, R3.reuse ;  /* 0x000000032ccf7220 */ /* 0x080fe20000410000 */
[-C--:B------:R-:W-:Y:S01]  /*d2e0*/  FMUL.FTZ R203, R45, R3.reuse ;  /* 0x000000032dcb7220 */ /* 0x080fe20000410000 */
[-C--:B------:R-:W-:Y:S01]  /*d2f0*/  FMUL.FTZ R204, R48, R3.reuse ;  /* 0x0000000330cc7220 */ /* 0x080fe20000410000 */
[----:B--2---:R-:W-:Y:S01]  /*d300*/  @P2 FMUL.FTZ R9, R10, 0.69314718246459960938 ;  /* 0x3f3172180a092820 */ /* 0x004fe20000410000 */
[----:B------:R-:W-:Y:S01]  /*d310*/  FMUL.FTZ R201, R49, R3 ;  /* 0x0000000331c97220 */ /* 0x000fe20000410000 */
[----:B-1----:R-:W-:-:S02]  /*d320*/  IMAD.U32 R2, RZ, RZ, UR6 ;  /* 0x00000006ff027e24 */ /* 0x002fc4000f8e00ff */
[-C--:B------:R-:W-:Y:S01]  /*d330*/  FMUL.FTZ R202, R52, R3.reuse ;  /* 0x0000000334ca7220 */ /* 0x080fe20000410000 */
[-C--:B------:R-:W-:Y:S01]  /*d340*/  FMUL.FTZ R199, R53, R3.reuse ;  /* 0x0000000335c77220 */ /* 0x080fe20000410000 */
[-C--:B------:R-:W-:Y:S01]  /*d350*/  FMUL.FTZ R200, R56, R3.reuse ;  /* 0x0000000338c87220 */ /* 0x080fe20000410000 */
[----:B------:R-:W-:Y:S01]  /*d360*/  @P2 FMUL.FTZ R2, R2, 0.69314718246459960938 ;  /* 0x3f31721802022820 */ /* 0x000fe20000410000 */
        /* <DEDUP_REMOVED lines=50> */
[----:B------:R-:W-:Y:S01]  /*d690*/  @P2 FFMA.FTZ R3, R2, R7, R9 ;  /* 0x0000000702032223 */ /* 0x000fe20000010009 */
        /* <DEDUP_REMOVED lines=67> */
.L_x_4377:
[----:B------:R-:W0:Y:S01]  /*dad0*/  S2R R4, SR_CgaCtaId ;  /* 0x0000000000047919 */ /* 0x000e220000008800 */
[----:B------:R-:W-:Y:S01]  /*dae0*/  MOV R17, 0x400 ;  /* 0x0000040000117802 */ /* 0x000fe20000000f00 */
[----:B------:R-:W-:Y:S01]  /*daf0*/  BSSY B0, `(.L_x_4411) ;  /* 0x00002a7000007945 */ /* 0x000fe20003800000 */
[----:B------:R-:W-:Y:S02]  /*db00*/  BAR.SYNC.DEFER_BLOCKING 0x5, 0x180 ;  /* 0x0146000000007b1d */ /* 0x000fe40000010000 */
[----:B0-----:R-:W-:-:S05]  /*db10*/  LEA R17, R4, R17, 0x18 ;  /* 0x0000001104117211 */ /* 0x001fca00078ec0ff */
[----:B------:R-:W0:Y:S02]  /*db20*/  LDS R4, [R17+0x388d0] ;  /* 0x0388d00011047984 */ /* 0x000e240000000800 */
[----:B0-----:R-:W-:Y:S01]  /*db30*/  R2UR UR4, R4 ;  /* 0x00000000040472ca */ /* 0x001fe200000e0000 */
[----:B------:R-:W-:Y:S06]  /*db40*/  BAR.ARV 0x4, 0x180 ;  /* 0x0106000000007b1d */ /* 0x000fec0000002000 */
[----:B------:R-:W-:Y:S08]  /*db50*/  @P0 BRA `(.L_x_4412) ;  /* 0x0000001c00880947 */ /* 0x000ff00003800000 */
[----:B------:R-:W0:Y:S01]  /*db60*/  S2R R4, SR_SWINHI ;  /* 0x0000000000047919 */ /* 0x000e220000002f00 */
[----:B------:R-:W-:Y:S01]  /*db70*/  IMAD R7, R215, 0x40, R23 ;  /* 0x00000040d7077824 */ /* 0x000fe200078e0217 */
[----:B------:R-:W-:Y:S01]  /*db80*/  F2FP.F16.F32.PACK_AB R6, R6, R205 ;  /* 0x000000cd0606723e */ /* 0x000fe200000000ff */
[----:B------:R-:W-:Y:S01]  /*db90*/  USHF.R.S32.HI UR12, URZ, 0x1f, UR42 ;  /* 0x0000001f3f0c7899 */ /* 0x000fe2000801142a */
[----:B------:R-:W-:Y:S01]  /*dba0*/  BAR.SYNC.DEFER_BLOCKING 0x1, 0x100 ;  /* 0x0044000000007b1d */ /* 0x000fe20000010000 */
[----:B------:R-:W-:Y:S01]  /*dbb0*/  F2FP.F16.F32.PACK_AB R112, R113, R112 ;  /* 0x000000707170723e */ /* 0x000fe200000000ff */
[----:B------:R-:W-:Y:S01]  /*dbc0*/  USHF.R.S32.HI UR13, URZ, 0x1f, UR39 ;  /* 0x0000001f3f0d7899 */ /* 0x000fe20008011427 */
[----:B------:R-:W-:Y:S02]  /*dbd0*/  F2FP.F16.F32.PACK_AB R113, R19, R114 ;  /* 0x000000721371723e */ /* 0x000fe400000000ff */
[----:B------:R-:W-:Y:S02]  /*dbe0*/  F2FP.F16.F32.PACK_AB R114, R117, R116 ;  /* 0x000000747572723e */ /* 0x000fe400000000ff */
[----:B------:R-:W-:Y:S01]  /*dbf0*/  F2FP.F16.F32.PACK_AB R115, R108, R115 ;  /* 0x000000736c73723e */ /* 0x000fe200000000ff */
[----:B------:R-:W1:Y:S01]  /*dc00*/  SHFL.IDX PT, R41, R216, RZ, 0x1f ;  /* 0x00001fffd8297589 */ /* 0x000e6200000e0000 */
        /* <DEDUP_REMOVED lines=10> */
[----:B------:R-:W-:Y:S02]  /*dcb0*/  MOV R92, R17 ;  /* 0x00000011005c7202 */ /* 0x000fe40000000f00 */
[----:B0-----:R-:W-:Y:S02]  /*dcc0*/  MOV R93, R4 ;  /* 0x00000004005d7202 */ /* 0x001fe40000000f00 */
[----:B------:R-:W-:-:S02]  /*dcd0*/  F2FP.F16.F32.PACK_AB R146, R149, R148 ;  /* 0x000000949592723e */ /* 0x000fc400000000ff */
[----:B------:R-:W-:Y:S01]  /*dce0*/  F2FP.F16.F32.PACK_AB R147, R151, R150 ;  /* 0x000000969793723e */ /* 0x000fe200000000ff */
[----:B------:R-:W-:-:S04]  /*dcf0*/  IMAD.WIDE R4, R219, 0x2, R92 ;  /* 0x00000002db047825 */ /* 0x000fc800078e025c */
[----:B------:R-:W-:Y:S01]  /*dd00*/  IMAD.WIDE R92, R7, 0x2, R92 ;  /* 0x00000002075c7825 */ /* 0x000fe200078e025c */
[C---:B------:R-:W-:Y:S02]  /*dd10*/  IADD3 R15, P3, R4.reuse, 0x40, RZ ;  /* 0x00000040040f7810 */ /* 0x040fe40007f7e0ff */
[----:B------:R-:W-:Y:S02]  /*dd20*/  IADD3 R25, P4, R4, 0x60, RZ ;  /* 0x0000006004197810 */ /* 0x000fe40007f9e0ff */
[----:B------:R-:W-:Y:S02]  /*dd30*/  LOP3.LUT R14, R15, 0x380, RZ, 0xc0, !PT ;  /* 0x000003800f0e7812 */ /* 0x000fe400078ec0ff */
[----:B------:R-:W-:Y:S02]  /*dd40*/  LOP3.LUT R24, R25, 0x380, RZ, 0xc0, !PT ;  /* 0x0000038019187812 */ /* 0x000fe400078ec0ff */
[----:B------:R-:W-:Y:S02]  /*dd50*/  SHF.R.U64 R14, R14, 0x3, RZ ;  /* 0x000000030e0e7819 */ /* 0x000fe400000012ff */
[----:B------:R-:W-:-:S02]  /*dd60*/  SHF.R.U64 R24, R24, 0x3, RZ ;  /* 0x0000000318187819 */ /* 0x000fc400000012ff */
[----:B------:R-:W-:Y:S01]  /*dd70*/  LOP3.LUT R14, R14, R15, RZ, 0x3c, !PT ;  /* 0x0000000f0e0e7212 */ /* 0x000fe200078e3cff */
[--C-:B------:R-:W-:Y:S01]  /*dd80*/  IMAD.X R15, RZ, RZ, R5.reuse, P3 ;  /* 0x000000ffff0f7224 */ /* 0x100fe200018e0605 */
[----:B------:R-:W-:Y:S01]  /*dd90*/  LOP3.LUT R24, R24, R25, RZ, 0x3c, !PT ;  /* 0x0000001918187212 */ /* 0x000fe200078e3cff */
[----:B------:R-:W-:Y:S01]  /*dda0*/  IMAD.X R25, RZ, RZ, R5, P4 ;  /* 0x000000ffff197224 */ /* 0x000fe200020e0605 */
[C---:B------:R-:W-:Y:S02]  /*ddb0*/  IADD3 R29, P5, R4.reuse, 0x2000, RZ ;  /* 0x00002000041d7810 */ /* 0x040fe40007fbe0ff */
[C---:B------:R-:W-:Y:S02]  /*ddc0*/  IADD3 R119, P3, R4.reuse, 0x4020, RZ ;  /* 0x0000402004777810 */ /* 0x040fe40007f7e0ff */
[----:B------:R-:W-:Y:S02]  /*ddd0*/  IADD3 R123, P4, R4, 0x4040, RZ ;  /* 0x00004040047b7810 */ /* 0x000fe40007f9e0ff */
[----:B------:R-:W-:-:S02]  /*dde0*/  LOP3.LUT R28, R29, 0x380, RZ, 0xc0, !PT ;  /* 0x000003801d1c7812 */ /* 0x000fc400078ec0ff */
[----:B------:R-:W-:Y:S02]  /*ddf0*/  LOP3.LUT R118, R119, 0x380, RZ, 0xc0, !PT ;  /* 0x0000038077767812 */ /* 0x000fe400078ec0ff */
[----:B------:R-:W-:Y:S02]  /*de00*/  LOP3.LUT R122, R123, 0x380, RZ, 0xc0, !PT ;  /* 0x000003807b7a7812 */ /* 0x000fe400078ec0ff */
[----:B------:R-:W-:Y:S02]  /*de10*/  SHF.R.U64 R28, R28, 0x3, RZ ;  /* 0x000000031c1c7819 */ /* 0x000fe400000012ff */
[----:B------:R-:W-:Y:S02]  /*de20*/  IADD3 R49, P0, R4, 0x2040, RZ ;  /* 0x0000204004317810 */ /* 0x000fe40007f1e0ff */
[----:B------:R-:W-:Y:S02]  /*de30*/  SHF.R.U64 R118, R118, 0x3, RZ ;  /* 0x0000000376767819 */ /* 0x000fe400000012ff */
[----:B------:R-:W-:-:S02]  /*de40*/  SHF.R.U64 R122, R122, 0x3, RZ ;  /* 0x000000037a7a7819 */ /* 0x000fc400000012ff */
[----:B------:R-:W-:Y:S01]  /*de50*/  LOP3.LUT R28, R28, R29, RZ, 0x3c, !PT ;  /* 0x0000001d1c1c7212 */ /* 0x000fe200078e3cff */
[--C-:B------:R-:W-:Y:S01]  /*de60*/  IMAD.X R29, RZ, RZ, R5.reuse, P5 ;  /* 0x000000ffff1d7224 */ /* 0x100fe200028e0605 */
[----:B------:R-:W-:Y:S02]  /*de70*/  LOP3.LUT R48, R49, 0x380, RZ, 0xc0, !PT ;  /* 0x0000038031307812 */ /* 0x000fe400078ec0ff */
[----:B------:R-:W-:Y:S02]  /*de80*/  IADD3 R13, P2, R4, 0x20, RZ ;  /* 0x00000020040d7810 */ /* 0x000fe40007f5e0ff */
[----:B------:R-:W-:Y:S01]  /*de90*/  LOP3.LUT R118, R118, R119, RZ, 0x3c, !PT ;  /* 0x0000007776767212 */ /* 0x000fe200078e3cff */
[--C-:B------:R-:W-:Y:S01]  /*dea0*/  IMAD.X R119, RZ, RZ, R5.reuse, P3 ;  /* 0x000000ffff777224 */ /* 0x100fe200018e0605 */
[----:B------:R-:W-:Y:S01]  /*deb0*/  LOP3.LUT R122, R122, R123, RZ, 0x3c, !PT ;  /* 0x0000007b7a7a7212 */ /* 0x000fe200078e3cff */
[----:B------:R-:W-:Y:S01]  /*dec0*/  IMAD.X R123, RZ, RZ, R5, P4 ;  /* 0x000000ffff7b7224 */ /* 0x000fe200020e0605 */
[----:B------:R-:W-:-:S02]  /*ded0*/  IADD3 R127, P5, R4, 0x4060, RZ ;  /* 0x00004060047f7810 */ /* 0x000fc40007fbe0ff */
[C---:B------:R-:W-:Y:S02]  /*dee0*/  IADD3 R81, P3, R92.reuse, 0x1000, RZ ;  /* 0x000010005c517810 */ /* 0x040fe40007f7e0ff */
[----:B------:R-:W-:Y:S02]  /*def0*/  IADD3 R77, P4, R92, 0x2000, RZ ;  /* 0x000020005c4d7810 */ /* 0x000fe40007f9e0ff */
[----:B------:R-:W-:Y:S02]  /*df00*/  SHF.R.U64 R48, R48, 0x3, RZ ;  /* 0x0000000330307819 */ /* 0x000fe400000012ff */
        /* <DEDUP_REMOVED lines=9> */
[----:B------:R-:W-:-:S02]  /*dfa0*/  IADD3 R135, P0, R4, 0x6020, RZ ;  /* 0x0000602004877810 */ /* 0x000fc40007f1e0ff */
[----:B------:R-:W-:Y:S02]  /*dfb0*/  SHF.R.U64 R80, R80, 0x3, RZ ;  /* 0x0000000350507819 */ /* 0x000fe400000012ff */
[----:B------:R-:W-:Y:S02]  /*dfc0*/  SHF.R.U64 R76, R76, 0x3, RZ ;  /* 0x000000034c4c7819 */ /* 0x000fe400000012ff */
[----:B------:R-:W-:Y:S02]  /*dfd0*/  LOP3.LUT R32, R33, 0x380, RZ, 0xc0, !PT ;  /* 0x0000038021207812 */ /* 0x000fe400078ec0ff */
[----:B------:R-:W-:Y:S01]  /*dfe0*/  LOP3.LUT R12, R12, R13, RZ, 0x3c, !PT ;  /* 0x0000000d0c0c7212 */ /* 0x000fe200078e3cff */
[--C-:B------:R-:W-:Y:S01]  /*dff0*/  IMAD.X R13, RZ, RZ, R5.reuse, P2 ;  /* 0x000000ffff0d7224 */ /* 0x100fe200010e0605 */
[----:B------:R-:W-:Y:S01]  /*e000*/  LOP3.LUT R126, R126, R127, RZ, 0x3c, !PT ;  /* 0x0000007f7e7e7212 */ /* 0x000fe200078e3cff */
[----:B------:R-:W-:Y:S01]  /*e010*/  IMAD.X R127, RZ, RZ, R5, P5 ;  /* 0x000000ffff7f7224 */ /* 0x000fe200028e0605 */
[----:B------:R-:W-:-:S02]  /*e020*/  LOP3.LUT R134, R135, 0x380, RZ, 0xc0, !PT ;  /* 0x0000038087867812 */ /* 0x000fc400078ec0ff */
[C---:B------:R-:W-:Y:S02]  /*e030*/  IADD3 R101, P1, R4.reuse, 0x2060, RZ ;  /* 0x0000206004657810 */ /* 0x040fe40007f3e0ff */
[----:B------:R-:W-:Y:S02]  /*e040*/  IADD3 R105, P2, R4, 0x4000, RZ ;  /* 0x0000400004697810 */ /* 0x000fe40007f5e0ff */
[----:B------:R-:W-:Y:S01]  /*e050*/  LOP3.LUT R80, R80, R81, RZ, 0x3c, !PT ;  /* 0x0000005150507212 */ /* 0x000fe200078e3cff */
[--C-:B------:R-:W-:Y:S01]  /*e060*/  IMAD.X R81, RZ, RZ, R93.reuse, P3 ;  /* 0x000000ffff517224 */ /* 0x100fe200018e065d */
[----:B------:R-:W-:Y:S01]  /*e070*/  LOP3.LUT R76, R76, R77, RZ, 0x3c, !PT ;  /* 0x0000004d4c4c7212 */ /* 0x000fe200078e3cff */
[----:B------:R-:W-:Y:S01]  /*e080*/  IMAD.X R77, RZ, RZ, R93, P4 ;  /* 0x000000ffff4d7224 */ /* 0x000fe200020e065d */
[----:B------:R-:W-:Y:S02]  /*e090*/  SHF.R.U64 R32, R32, 0x3, RZ ;  /* 0x0000000320207819 */ /* 0x000fe400000012ff */
[----:B------:R-:W-:-:S02]  /*e0a0*/  IADD3 R73, P5, R92, 0x3000, RZ ;  /* 0x000030005c497810 */ /* 0x000fc40007fbe0ff */
[C---:B------:R-:W-:Y:S02]  /*e0b0*/  IADD3 R53, P3, R92.reuse, 0x8000, RZ ;  /* 0x000080005c357810 */ /* 0x040fe40007f7e0ff */
[----:B------:R-:W-:Y:S02]  /*e0c0*/  IADD3 R45, P4, R92, 0x9000, RZ ;  /* 0x000090005c2d7810 */ /* 0x000fe40007f9e0ff */
[----:B------:R-:W-:Y:S02]  /*e0d0*/  SHF.R.U64 R134, R134, 0x3, RZ ;  /* 0x0000000386867819 */ /* 0x000fe400000012ff */
[----:B------:R-:W-:Y:S02]  /*e0e0*/  LOP3.LUT R100, R101, 0x380, RZ, 0xc0, !PT ;  /* 0x0000038065647812 */ /* 0x000fe400078ec0ff */
[----:B------:R-:W-:Y:S02]  /*e0f0*/  LOP3.LUT R104, R105, 0x380, RZ, 0xc0, !PT ;  /* 0x0000038069687812 */ /* 0x000fe400078ec0ff */
[----:B------:R-:W-:Y:S01]  /*e100*/  LOP3.LUT R32, R32, R33, RZ, 0x3c, !PT ;  /* 0x0000002120207212 */ /* 0x000fe200078e3cff */
[----:B------:R-:W-:Y:S01]  /*e110*/  IMAD.X R33, RZ, RZ, R5, P6 ;  /* 0x000000ffff217224 */ /* 0x000fe200030e0605 */
[----:B------:R-:W-:-:S02]  /*e120*/  LOP3.LUT R72, R73, 0x380, RZ, 0xc0, !PT ;  /* 0x0000038049487812 */ /* 0x000fc400078ec0ff */
[----:B------:R-:W-:Y:S02]  /*e130*/  LOP3.LUT R52, R53, 0x380, RZ, 0xc0, !PT ;  /* 0x0000038035347812 */ /* 0x000fe400078ec0ff */
[----:B------:R-:W-:Y:S02]  /*e140*/  LOP3.LUT R44, R45, 0x380, RZ, 0xc0, !PT ;  /* 0x000003802d2c7812 */ /* 0x000fe400078ec0ff */
[----:B------:R-:W-:Y:S02]  /*e150*/  IADD3 R131, P6, R4, 0x6000, RZ ;  /* 0x0000600004837810 */ /* 0x000fe40007fde0ff */
[----:B------:R-:W-:Y:S01]  /*e160*/  LOP3.LUT R134, R134, R135, RZ, 0x3c, !PT ;  /* 0x0000008786867212 */ /* 0x000fe200078e3cff */
[----:B------:R-:W-:Y:S01]  /*e170*/  IMAD.X R135, RZ, RZ, R5, P0 ;  /* 0x000000ffff877224 */ /* 0x000fe200000e0605 */
[----:B------:R-:W-:Y:S02]  /*e180*/  SHF.R.U64 R100, R100, 0x3, RZ ;  /* 0x0000000364647819 */ /* 0x000fe400000012ff */
[----:B------:R-:W-:-:S02]  /*e190*/  SHF.R.U64 R104, R104, 0x3, RZ ;  /* 0x0000000368687819 */ /* 0x000fc400000012ff */
[----:B------:R-:W-:Y:S02]  /*e1a0*/  IADD3 R65, P0, R92, 0x5000, RZ ;  /* 0x000050005c417810 */ /* 0x000fe40007f1e0ff */
[----:B------:R-:W-:Y:S02]  /*e1b0*/  SHF.R.U64 R72, R72, 0x3, RZ ;  /* 0x0000000348487819 */ /* 0x000fe400000012ff */
        /* <DEDUP_REMOVED lines=8> */
[----:B------:R-:W-:Y:S01]  /*e240*/  LOP3.LUT R72, R72, R73, RZ, 0x3c, !PT ;  /* 0x0000004948487212 */ /* 0x000fe200078e3cff */
[----:B------:R-:W-:Y:S01]  /*e250*/  IMAD.X R73, RZ, RZ, R93, P5 ;  /* 0x000000ffff497224 */ /* 0x000fe200028e065d */
[C---:B------:R-:W-:Y:S02]  /*e260*/  IADD3 R9, P1, R4.reuse, 0x6040, RZ ;  /* 0x0000604004097810 */ /* 0x040fe40007f3e0ff */
[----:B------:R-:W-:Y:S02]  /*e270*/  IADD3 R11, P2, R4, 0x6060, RZ ;  /* 0x00006060040b7810 */ /* 0x000fe40007f5e0ff */
[----:B------:R-:W-:Y:S02]  /*e280*/  LOP3.LUT R52, R52, R53, RZ, 0x3c, !PT ;  /* 0x0000003534347212 */ /* 0x000fe400078e3cff */
[----:B------:R-:W-:Y:S02]  /*e290*/  LOP3.LUT R44, R44, R45, RZ, 0x3c, !PT ;  /* 0x0000002d2c2c7212 */ /* 0x000fe400078e3cff */
[----:B------:R-:W-:-:S02]  /*e2a0*/  SHF.R.U64 R130, R130, 0x3, RZ ;  /* 0x0000000382827819 */ /* 0x000fc400000012ff */
[----:B------:R-:W-:Y:S02]  /*e2b0*/  LOP3.LUT R53, R4, 0x380, RZ, 0xc0, !PT ;  /* 0x0000038004357812 */ /* 0x000fe400078ec0ff */
[----:B------:R-:W-:Y:S02]  /*e2c0*/  IADD3 R45, P5, R92, 0xa000, RZ ;  /* 0x0000a0005c2d7810 */ /* 0x000fe40007fbe0ff */
[----:B------:R-:W-:Y:S02]  /*e2d0*/  SHF.R.U64 R64, R64, 0x3, RZ ;  /* 0x0000000340407819 */ /* 0x000fe400000012ff */
[----:B------:R-:W-:Y:S02]  /*e2e0*/  LOP3.LUT R8, R9, 0x380, RZ, 0xc0, !PT ;  /* 0x0000038009087812 */ /* 0x000fe400078ec0ff */
[----:B------:R-:W-:Y:S02]  /*e2f0*/  LOP3.LUT R10, R11, 0x380, RZ, 0xc0, !PT ;  /* 0x000003800b0a7812 */ /* 0x000fe400078ec0ff */
[----:B------:R-:W-:Y:S01]  /*e300*/  LOP3.LUT R130, R130, R131, RZ, 0x3c, !PT ;  /* 0x0000008382827212 */ /* 0x000fe200078e3cff */
[----:B------:R-:W-:Y:S01]  /*e310*/  IMAD.X R131, RZ, RZ, R5, P6 ;  /* 0x000000ffff837224 */ /* 0x000fe200030e0605 */
[----:B------:R-:W-:-:S02]  /*e320*/  SHF.R.U64 R53, R53, 0x3, RZ ;  /* 0x0000000335357819 */ /* 0x000fc400000012ff */
[----:B------:R-:W-:Y:S02]  /*e330*/  LOP3.LUT R40, R45, 0x380, RZ, 0xc0, !PT ;  /* 0x000003802d287812 */ /* 0x000fe400078ec0ff */
[----:B------:R-:W-:Y:S02]  /*e340*/  IADD3 R69, P6, R92, 0x4000, RZ ;  /* 0x000040005c457810 */ /* 0x000fe40007fde0ff */
[----:B------:R-:W-:Y:S01]  /*e350*/  LOP3.LUT R64, R64, R65, RZ, 0x3c, !PT ;  /* 0x0000004140407212 */ /* 0x000fe200078e3cff */
[----:B------:R-:W-:Y:S01]  /*e360*/  IMAD.X R65, RZ, RZ, R93, P0 ;  /* 0x000000ffff417224 */ /* 0x000fe200000e065d */
[----:B------:R-:W-:Y:S02]  /*e370*/  SHF.R.U64 R8, R8, 0x3, RZ ;  /* 0x0000000308087819 */ /* 0x000fe400000012ff */
[----:B------:R-:W-:Y:S02]  /*e380*/  SHF.R.U64 R10, R10, 0x3, RZ ;  /* 0x000000030a0a7819 */ /* 0x000fe400000012ff */
[----:B------:R-:W-:-:S02]  /*e390*/  IADD3 R7, P0, R92, 0xc000, RZ ;  /* 0x0000c0005c077810 */ /* 0x000fc40007f1e0ff */
[----:B------:R-:W-:Y:S01]  /*e3a0*/  LOP3.LUT R4, R53, R4, RZ, 0x3c, !PT ;  /* 0x0000000435047212 */ /* 0x000fe200078e3cff */
[----:B------:R-:W-:Y:S01]  /*e3b0*/  IMAD.X R53, RZ, RZ, R93, P3 ;  /* 0x000000ffff357224 */ /* 0x000fe200018e065d */
        /* <DEDUP_REMOVED lines=9> */
[----:B------:R-:W-:Y:S02]  /*e450*/  MOV R89, R4 ;  /* 0x0000000400597202 */ /* 0x000fe40000000f00 */
[----:B------:R-:W-:Y:S02]  /*e460*/  F2FP.F16.F32.PACK_AB R5, R27, R26 ;  /* 0x0000001a1b05723e */ /* 0x000fe400000000ff */
[----:B------:R-:W-:Y:S02]  /*e470*/  SHF.R.U64 R68, R68, 0x3, RZ ;  /* 0x0000000344447819 */ /* 0x000fe400000012ff */
[----:B------:R-:W-:Y:S02]  /*e480*/  IADD3 R27, P4, R92, 0xf000, RZ ;  /* 0x0000f0005c1b7810 */ /* 0x000fe40007f9e0ff */
[----:B------:R-:W-:-:S02]  /*e490*/  SHF.R.U64 R20, R20, 0x3, RZ ;  /* 0x0000000314147819 */ /* 0x000fc400000012ff */
[----:B------:R-:W-:Y:S01]  /*e4a0*/  LOP3.LUT R68, R68, R69, RZ, 0x3c, !PT ;  /* 0x0000004544447212 */ /* 0x000fe200078e3cff */
[--C-:B------:R-:W-:Y:S01]  /*e4b0*/  IMAD.X R69, RZ, RZ, R93.reuse, P6 ;  /* 0x000000ffff457224 */ /* 0x100fe200030e065d */
[----:B------:R-:W-:Y:S01]  /*e4c0*/  LOP3.LUT R26, R27, 0x380, RZ, 0xc0, !PT ;  /* 0x000003801b1a7812 */ /* 0x000fe200078ec0ff */
[----:B------:R-:W-:Y:S01]  /*e4d0*/  IMAD.X R97, RZ, RZ, R93, P4 ;  /* 0x000000ffff617224 */ /* 0x000fe200020e065d */
[C---:B------:R-:W-:Y:S02]  /*e4e0*/  IADD3 R61, P1, R92.reuse, 0x6000, RZ ;  /* 0x000060005c3d7810 */ /* 0x040fe40007f3e0ff */
[C---:B------:R-:W-:Y:S02]  /*e4f0*/  IADD3 R57, P2, R92.reuse, 0x7000, RZ ;  /* 0x000070005c397810 */ /* 0x040fe40007f5e0ff */
[----:B------:R-:W-:Y:S02]  /*e500*/  IADD3 R37, P6, R92, 0xb000, RZ ;  /* 0x0000b0005c257810 */ /* 0x000fe40007fde0ff */
[----:B------:R-:W-:-:S02]  /*e510*/  LOP3.LUT R20, R20, R7, RZ, 0x3c, !PT ;  /* 0x0000000714147212 */ /* 0x000fc400078e3cff */
[----:B------:R-:W-:Y:S01]  /*e520*/  F2FP.F16.F32.PACK_AB R4, R21, R208 ;  /* 0x000000d01504723e */ /* 0x000fe200000000ff */
[----:B------:R-:W-:Y:S01]  /*e530*/  IMAD.X R21, RZ, RZ, R93, P0 ;  /* 0x000000ffff157224 */ /* 0x000fe200000e065d */
[----:B------:R-:W-:Y:S02]  /*e540*/  F2FP.F16.F32.PACK_AB R7, R31, R30 ;  /* 0x0000001e1f07723e */ /* 0x000fe400000000ff */
[----:B------:R-:W-:Y:S02]  /*e550*/  SHF.R.U64 R26, R26, 0x3, RZ ;  /* 0x000000031a1a7819 */ /* 0x000fe400000012ff */
[----:B------:R-:W-:Y:S01]  /*e560*/  LOP3.LUT R60, R61, 0x380, RZ, 0xc0, !PT ;  /* 0x000003803d3c7812 */ /* 0x000fe200078ec0ff */
[----:B------:R0:W-:Y:S01]  /*e570*/  STSM.16.M88.4 [R89], R4 ;  /* 0x0000000459007844 */ /* 0x0001e20000000200 */
[----:B------:R-:W-:Y:S02]  /*e580*/  LOP3.LUT R56, R57, 0x380, RZ, 0xc0, !PT ;  /* 0x0000038039387812 */ /* 0x000fe400078ec0ff */
[----:B------:R-:W-:-:S02]  /*e590*/  LOP3.LUT R36, R37, 0x380, RZ, 0xc0, !PT ;  /* 0x0000038025247812 */ /* 0x000fc400078ec0ff */
[----:B------:R-:W-:Y:S02]  /*e5a0*/  LOP3.LUT R31, R92, 0x380, RZ, 0xc0, !PT ;  /* 0x000003805c1f7812 */ /* 0x000fe400078ec0ff */
[----:B------:R-:W-:Y:S02]  /*e5b0*/  LOP3.LUT R96, R26, R27, RZ, 0x3c, !PT ;  /* 0x0000001b1a607212 */ /* 0x000fe400078e3cff */
[----:B------:R-:W-:Y:S02]  /*e5c0*/  SHF.R.U64 R60, R60, 0x3, RZ ;  /* 0x000000033c3c7819 */ /* 0x000fe400000012ff */
[----:B------:R-:W-:Y:S02]  /*e5d0*/  SHF.R.U64 R56, R56, 0x3, RZ ;  /* 0x0000000338387819 */ /* 0x000fe400000012ff */
[----:B------:R-:W-:Y:S02]  /*e5e0*/  MOV R26, R12 ;  /* 0x0000000c001a7202 */ /* 0x000fe40000000f00 */
[----:B------:R-:W-:-:S02]  /*e5f0*/  SHF.R.U64 R36, R36, 0x3, RZ ;  /* 0x0000000324247819 */ /* 0x000fc400000012ff */
[----:B0-----:R-:W-:Y:S02]  /*e600*/  F2FP.F16.F32.PACK_AB R4, R211, R213 ;  /* 0x000000d5d304723e */ /* 0x001fe400000000ff */
[----:B------:R-:W-:Y:S02]  /*e610*/  F2FP.F16.F32.PACK_AB R5, R35, R34 ;  /* 0x000000222305723e */ /* 0x000fe400000000ff */
[----:B------:R-:W-:Y:S02]  /*e620*/  F2FP.F16.F32.PACK_AB R6, R209, R212 ;  /* 0x000000d4d106723e */ /* 0x000fe400000000ff */
[----:B------:R-:W-:Y:S02]  /*e630*/  F2FP.F16.F32.PACK_AB R7, R39, R38 ;  /* 0x000000262707723e */ /* 0x000fe400000000ff */
[----:B------:R-:W-:Y:S02]  /*e640*/  SHF.R.U64 R31, R31, 0x3, RZ ;  /* 0x000000031f1f7819 */ /* 0x000fe400000012ff */
[----:B------:R-:W-:Y:S01]  /*e650*/  MOV R38, R8 ;  /* 0x0000000800267202 */ /* 0x000fe20000000f00 */
[----:B------:R0:W-:Y:S01]  /*e660*/  STSM.16.M88.4 [R26], R4 ;  /* 0x000000041a007844 */ /* 0x0001e20000000200 */
[----:B------:R-:W-:-:S02]  /*e670*/  MOV R39, R10 ;  /* 0x0000000a00277202 */ /* 0x000fc40000000f00 */
[----:B------:R-:W-:Y:S01]  /*e680*/  LOP3.LUT R60, R60, R61, RZ, 0x3c, !PT ;  /* 0x0000003d3c3c7212 */ /* 0x000fe200078e3cff */
[--C-:B------:R-:W-:Y:S01]  /*e690*/  IMAD.X R61, RZ, RZ, R93.reuse, P1 ;  /* 0x000000ffff3d7224 */ /* 0x100fe200008e065d */
[----:B------:R-:W-:Y:S01]  /*e6a0*/  LOP3.LUT R56, R56, R57, RZ, 0x3c, !PT ;  /* 0x0000003938387212 */ /* 0x000fe200078e3cff */
[----:B------:R-:W-:Y:S01]  /*e6b0*/  IMAD.X R57, RZ, RZ, R93, P2 ;  /* 0x000000ffff397224 */ /* 0x000fe200010e065d */
[----:B------:R-:W-:Y:S02]  /*e6c0*/  MOV R168, R14 ;  /* 0x0000000e00a87202 */ /* 0x000fe40000000f00 */
[----:B------:R-:W-:Y:S02]  /*e6d0*/  F2FP.F16.F32.PACK_AB R8, R206, R210 ;  /* 0x000000d2ce08723e */ /* 0x000fe400000000ff */
[----:B------:R-:W-:Y:S02]  /*e6e0*/  F2FP.F16.F32.PACK_AB R9, R43, R42 ;  /* 0x0000002a2b09723e */ /* 0x000fe400000000ff */
[----:B------:R-:W-:-:S02]  /*e6f0*/  F2FP.F16.F32.PACK_AB R10, R203, R207 ;  /* 0x000000cfcb0a723e */ /* 0x000fc400000000ff */
[----:B------:R-:W-:Y:S02]  /*e700*/  F2FP.F16.F32.PACK_AB R11, R47, R46 ;  /* 0x0000002e2f0b723e */ /* 0x000fe400000000ff */
[----:B------:R-:W-:Y:S02]  /*e710*/  LOP3.LUT R36, R36, R37, RZ, 0x3c, !PT ;  /* 0x0000002524247212 */ /* 0x000fe400078e3cff */
[----:B------:R-:W-:Y:S01]  /*e720*/  MOV R188, R24 ;  /* 0x0000001800bc7202 */ /* 0x000fe20000000f00 */
[----:B------:R-:W-:Y:S01]  /*e730*/  STSM.16.M88.4 [R168], R8 ;  /* 0x00000008a8007844 */ /* 0x000fe20000000200 */
[----:B------:R-:W-:Y:S02]  /*e740*/  F2FP.F16.F32.PACK_AB R12, R201, R204 ;  /* 0x000000ccc90c723e */ /* 0x000fe400000000ff */
[----:B------:R-:W-:Y:S02]  /*e750*/  F2FP.F16.F32.PACK_AB R13, R51, R50 ;  /* 0x00000032330d723e */ /* 0x000fe400000000ff */
[----:B------:R-:W-:-:S02]  /*e760*/  F2FP.F16.F32.PACK_AB R14, R199, R202 ;  /* 0x000000cac70e723e */ /* 0x000fc400000000ff */
[----:B------:R-:W-:Y:S02]  /*e770*/  F2FP.F16.F32.PACK_AB R15, R55, R54 ;  /* 0x00000036370f723e */ /* 0x000fe400000000ff */
[C---:B------:R-:W-:Y:S02]  /*e780*/  IADD3 R85, P1, R92.reuse, 0xd000, RZ ;  /* 0x0000d0005c557810 */ /* 0x040fe40007f3e0ff */
[----:B------:R-:W-:Y:S01]  /*e790*/  IADD3 R37, P2, R92, 0xe000, RZ ;  /* 0x0000e0005c257810 */ /* 0x000fe20007f5e0ff */
[----:B------:R-:W-:Y:S01]  /*e7a0*/  STSM.16.M88.4 [R188], R12 ;  /* 0x0000000cbc007844 */ /* 0x000fe20000000200 */
[----:B------:R-:W-:Y:S02]  /*e7b0*/  MOV R205, R28 ;  /* 0x0000001c00cd7202 */ /* 0x000fe40000000f00 */
[----:B0-----:R-:W-:Y:S01]  /*e7c0*/  F2FP.F16.F32.PACK_AB R4, R197, R200 ;  /* 0x000000c8c504723e */ /* 0x001fe200000000ff */
[----:B------:R-:W-:Y:S01]  /*e7d0*/  IMAD.X R89, RZ, RZ, R93, P2 ;  /* 0x000000ffff597224 */ /* 0x000fe200010e065d */
[----:B------:R-:W-:-:S02]  /*e7e0*/  F2FP.F16.F32.PACK_AB R5, R59, R58 ;  /* 0x0000003a3b05723e */ /* 0x000fc400000000ff */
[----:B------:R-:W-:Y:S02]  /*e7f0*/  F2FP.F16.F32.PACK_AB R6, R183, R198 ;  /* 0x000000c6b706723e */ /* 0x000fe400000000ff */
[----:B------:R-:W-:Y:S02]  /*e800*/  F2FP.F16.F32.PACK_AB R7, R63, R62 ;  /* 0x0000003e3f07723e */ /* 0x000fe400000000ff */
[----:B------:R-:W-:Y:S02]  /*e810*/  LOP3.LUT R92, R31, R92, RZ, 0x3c, !PT ;  /* 0x0000005c1f5c7212 */ /* 0x000fe400078e3cff */
[----:B------:R-:W-:Y:S01]  /*e820*/  MOV R32, R32 ;  /* 0x0000002000207202 */ /* 0x000fe20000000f00 */
[----:B------:R-:W-:Y:S01]  /*e830*/  STSM.16.M88.4 [R205], R4 ;  /* 0x00000004cd007844 */ /* 0x000fe20000000200 */
[----:B------:R-:W-:Y:S02]  /*e840*/  F2FP.F16.F32.PACK_AB R24, R181, R196 ;  /* 0x000000c4b518723e */ /* 0x000fe400000000ff */
        /* <DEDUP_REMOVED lines=21> */
[----:B--2---:R-:W-:-:S02]  /*e9a0*/  F2FP.F16.F32.PACK_AB R48, R169, R172 ;  /* 0x000000aca930723e */ /* 0x004fc400000000ff */
[----:B------:R-:W-:Y:S02]  /*e9b0*/  F2FP.F16.F32.PACK_AB R4, R164, R167 ;  /* 0x000000a7a404723e */ /* 0x000fe400000000ff */
        /* <DEDUP_REMOVED lines=10> */
[----:B-1----:R-:W-:Y:S01]  /*ea60*/  ISETP.NE.AND P3, PT, R41, RZ, PT ;  /* 0x000000ff2900720c */ /* 0x002fe20003f65270 */
[----:B------:R-:W-:Y:S01]  /*ea70*/  IMAD.X R41, RZ, RZ, R93, P5 ;  /* 0x000000ffff297224 */ /* 0x000fe200028e065d */
[----:B------:R-:W-:Y:S01]  /*ea80*/  MOV R126, R126 ;  /* 0x0000007e007e7202 */ /* 0x000fe20000000f00 */
[----:B------:R0:W-:Y:S01]  /*ea90*/  STSM.16.M88.4 [R122], R8 ;  /* 0x000000087a007844 */ /* 0x0001e20000000200 */
[----:B------:R-:W-:Y:S02]  /*eaa0*/  MOV R101, R130 ;  /* 0x0000008200657202 */ /* 0x000fe40000000f00 */
[----:B------:R-:W-:Y:S01]  /*eab0*/  F2FP.F16.F32.PACK_AB R123, R156, R155 ;  /* 0x0000009b9c7b723e */ /* 0x000fe200000000ff */
[----:B------:R1:W-:Y:S01]  /*eac0*/  STSM.16.M88.4 [R126], R112 ;  /* 0x000000707e007844 */ /* 0x0003e20000000200 */
[----:B------:R-:W-:-:S02]  /*ead0*/  MOV R134, R134 ;  /* 0x0000008600867202 */ /* 0x000fc40000000f00 */
[----:B------:R-:W-:Y:S02]  /*eae0*/  F2FP.F16.F32.PACK_AB R130, R133, R132 ;  /* 0x000000848582723e */ /* 0x000fe400000000ff */
[----:B------:R-:W-:Y:S02]  /*eaf0*/  F2FP.F16.F32.PACK_AB R131, R161, R160 ;  /* 0x000000a0a183723e */ /* 0x000fe400000000ff */
[----:B------:R-:W-:Y:S02]  /*eb00*/  LOP3.LUT R84, R85, 0x380, RZ, 0xc0, !PT ;  /* 0x0000038055547812 */ /* 0x000fe400078ec0ff */
[----:B------:R-:W-:Y:S02]  /*eb10*/  LOP3.LUT R88, R37, 0x380, RZ, 0xc0, !PT ;  /* 0x0000038025587812 */ /* 0x000fe400078ec0ff */
[----:B------:R-:W-:Y:S02]  /*eb20*/  SHF.R.U64 R84, R84, 0x3, RZ ;  /* 0x0000000354547819 */ /* 0x000fe400000012ff */
[----:B0-----:R-:W-:-:S02]  /*eb30*/  F2FP.F16.F32.PACK_AB R122, R125, R124 ;  /* 0x0000007c7d7a723e */ /* 0x001fc400000000ff */
[----:B------:R-:W-:Y:S02]  /*eb40*/  SHF.R.U64 R88, R88, 0x3, RZ ;  /* 0x0000000358587819 */ /* 0x000fe400000012ff */
[----:B------:R-:W-:Y:S01]  /*eb50*/  LOP3.LUT R84, R84, R85, RZ, 0x3c, !PT ;  /* 0x0000005554547212 */ /* 0x000fe200078e3cff */
[----:B------:R1:W-:Y:S01]  /*eb60*/  STSM.16.M88.4 [R101], R120 ;  /* 0x0000007865007844 */ /* 0x0003e20000000200 */
[----:B------:R-:W-:Y:S01]  /*eb70*/  LOP3.LUT R88, R88, R37, RZ, 0x3c, !PT ;  /* 0x0000002558587212 */ /* 0x000fe200078e3cff */
[--C-:B------:R-:W-:Y:S02]  /*eb80*/  IMAD.X R37, RZ, RZ, R93.reuse, P6 ;  /* 0x000000ffff257224 */ /* 0x100fe400030e065d */
[----:B------:R1:W-:Y:S01]  /*eb90*/  STSM.16.M88.4 [R134], R128 ;  /* 0x0000008086007844 */ /* 0x0003e20000000200 */
[----:B------:R-:W-:-:S03]  /*eba0*/  IMAD.X R85, RZ, RZ, R93, P1 ;  /* 0x000000ffff557224 */ /* 0x000fc600008e065d */
[----:B------:R1:W-:Y:S04]  /*ebb0*/  STSM.16.M88.4 [R38], R136 ;  /* 0x0000008826007844 */ /* 0x0003e80000000200 */
[----:B------:R1:W-:Y:S01]  /*ebc0*/  STSM.16.M88.4 [R39], R144 ;  /* 0x0000009027007844 */ /* 0x0003e20000000200 */
[----:B------:R-:W-:Y:S06]  /*ebd0*/  BAR.SYNC.DEFER_BLOCKING 0x1, 0x100 ;  /* 0x0044000000007b1d */ /* 0x000fec0000010000 */
[----:B------:R-:W-:Y:S05]  /*ebe0*/  @P3 BRA `(.L_x_4413) ;  /* 0x0000000000b83947 */ /* 0x000fea0003800000 */
        /* <DEDUP_REMOVED lines=17> */
[----:B------:R-:W2:Y:S01]  /*ed00*/  @P0 LDC R6, c[0x0][0xcf0] ;  /* 0x00033c00ff060b82 */ /* 0x000ea20000000800 */
[----:B0-----:R-:W-:-:S05]  /*ed10*/  @P0 IMAD.HI.U32 R5, R10, R5, RZ ;  /* 0x000000050a050227 */ /* 0x001fca00078e00ff */
[----:B--2---:R-:W-:-:S04]  /*ed20*/  @P0 SHF.R.U32.HI R4, RZ, R6, R5 ;  /* 0x00000006ff040219 */ /* 0x004fc80000011605 */
        /* <DEDUP_REMOVED lines=23> */
[----:B------:R-:W2:Y:S08]  /*eea0*/  SHFL.IDX PT, R7, R11, 0x1, 0x1c1f ;  /* 0x003c1f000b077f89 */ /* 0x000eb000000e0000 */
[----:B0-----:R0:W-:Y:S04]  /*eeb0*/  @!P1 ST.E desc[UR44][R4.64], R3 ;  /* 0x0000000304009985 */ /* 0x0011e8000c10192c */
[----:B--2---:R0:W-:Y:S02]  /*eec0*/  @!P0 ST.E desc[UR44][R6.64], R0 ;  /* 0x0000000006008985 */ /* 0x0041e4000c10192c */
.L_x_4413:
[----:B------:R-:W2:Y:S01]  /*eed0*/  LDC R15, c[0x0][0xce8] ;  /* 0x00033a00ff0f7b82 */ /* 0x000ea20000000800 */
        /* <DEDUP_REMOVED lines=13> */
[----:B--2---:R-:W-:-:S03]  /*efb0*/  ISETP.NE.AND P2, PT, R15, 0x1, PT ;  /* 0x000000010f00780c */ /* 0x004fc60003f45270 */
        /* <DEDUP_REMOVED lines=18> */
[----:B-1----:R-:W5:Y:S01]  /*f0e0*/  LD.E.128 R36, desc[UR44][R36.64] ;  /* 0x0000002c24247980 */ /* 0x002f62000c101d00 */
[----:B------:R-:W-:Y:S01]  /*f0f0*/  SEL R0, RZ, 0xffffffff, P0 ;  /* 0xffffffffff007807 */ /* 0x000fe20000000000 */
[----:B------:R-:W-:Y:S01]  /*f100*/  UIMAD.WIDE.U32 UR6, UR42, UR8, URZ ;  /* 0x000000082a0672a5 */ /* 0x000fe2000f8e003f */
[----:B------:R-:W-:Y:S01]  /*f110*/  IMAD.SHL.U32 R8, R8, 0x8, RZ ;  /* 0x0000000808087824 */ /* 0x000fe200078e00ff */
[----:B------:R-:W-:Y:S01]  /*f120*/  UIMAD UR5, UR42, UR9, UR5 ;  /* 0x000000092a0572a4 */ /* 0x000fe2000f8e0205 */
[----:B------:R1:W5:Y:S01]  /*f130*/  LD.E.128 R4, desc[UR44][R20.64] ;  /* 0x0000002c14047980 */ /* 0x000362000c101d00 */
        /* <DEDUP_REMOVED lines=28> */
[----:B0-----:R-:W0:Y:S01]  /*f300*/  FENCE.VIEW.ASYNC.S ;  /* 0x00000000000073c6 */ /* 0x001e220000000000 */
[----:B------:R-:W-:Y:S01]  /*f310*/  IMAD R11, R15, R13, R14 ;  /* 0x0000000d0f0b7224 */ /* 0x000fe200078e020e */
[----:B------:R-:W-:Y:S01]  /*f320*/  ISETP.GE.AND P0, PT, R218, UR10, PT ;  /* 0x0000000ada007c0c */ /* 0x000fe2000bf06270 */
[----:B------:R-:W-:Y:S01]  /*f330*/  IMAD.U32 R9, RZ, RZ, UR5 ;  /* 0x00000005ff097e24 */ /* 0x000fe2000f8e00ff */
[----:B------:R-:W-:Y:S01]  /*f340*/  ULDC UR5, c[0x0][0xb88] ;  /* 0x0002e20000057ab9 */ /* 0x000fe20000000800 */
[----:B------:R-:W-:Y:S01]  /*f350*/  IMAD.SHL.U32 R19, R0, 0x20, RZ ;  /* 0x0000002000137824 */ /* 0x000fe200078e00ff */
[----:B------:R-:W-:Y:S01]  /*f360*/  SHF.R.S32.HI R0, RZ, 0x1f, R11 ;  /* 0x0000001fff007819 */ /* 0x000fe2000001140b */
[C---:B------:R-:W-:Y:S01]  /*f370*/  IMAD R13, R3.reuse, UR7, R12 ;  /* 0x00000007030d7c24 */ /* 0x040fe2000f8e020c */
[----:B------:R-:W-:Y:S01]  /*f380*/  BSSY B1, `(.L_x_4414) ;  /* 0x0000039000017945 */ /* 0x000fe20003800000 */
[----:B------:R-:W-:Y:S01]  /*f390*/  IMAD.WIDE.U32 R8, R3, UR6, R8 ;  /* 0x0000000603087c25 */ /* 0x000fe2000f8e0008 */
[----:B------:R-:W-:Y:S01]  /*f3a0*/  ULDC.64 UR6, c[0x0][0xbd8] ;  /* 0x0002f60000067ab9 */ /* 0x000fe20000000a00 */
[----:B------:R-:W-:-:S02]  /*f3b0*/  LOP3.LUT R10, R19, 0x20, R10, 0xe2, !PT ;  /* 0x00000020130a7812 */ /* 0x000fc400078ee20a */
[----:B------:R-:W-:Y:S01]  /*f3c0*/  IMAD.IADD R9, R9, 0x1, R13 ;  /* 0x0000000109097824 */ /* 0x000fe200078e020d */
[----:B------:R-:W-:Y:S01]  /*f3d0*/  SEL R3, RZ, 0x40, P0 ;  /* 0x00000040ff037807 */ /* 0x000fe20000000000 */
[----:B------:R-:W-:Y:S01]  /*f3e0*/  IMAD R0, R0, UR6, RZ ;  /* 0x0000000600007c24 */ /* 0x000fe2000f8e02ff */
[----:B------:R-:W-:Y:S01]  /*f3f0*/  ISETP.GE.AND P0, PT, R217, UR10, PT ;  /* 0x0000000ad9007c0c */ /* 0x000fe2000bf06270 */
[----:B------:R-:W-:Y:S01]  /*f400*/  VIADD R27, R215, UR41 ;  /* 0x00000029d71b7c36 */ /* 0x000fe20008000000 */
[----:B------:R-:W-:Y:S01]  /*f410*/  LOP3.LUT R3, R10, R3, RZ, 0xfc, !PT ;  /* 0x000000030a037212 */ /* 0x000fe200078efcff */
[----:B------:R-:W-:Y:S01]  /*f420*/  IMAD R28, R15, UR5, RZ ;  /* 0x000000050f1c7c24 */ /* 0x000fe2000f8e02ff */
[----:B------:R-:W-:Y:S01]  /*f430*/  SEL R10, RZ, 0x80, P0 ;  /* 0x00000080ff0a7807 */ /* 0x000fe20000000000 */
[C---:B------:R-:W-:Y:S02]  /*f440*/  IMAD R13, R11.reuse, UR7, R0 ;  /* 0x000000070b0d7c24 */ /* 0x040fe4000f8e0200 */
[----:B------:R-:W-:Y:S01]  /*f450*/  IMAD.WIDE.U32 R8, R11, UR6, R8 ;  /* 0x000000060b087c25 */ /* 0x000fe2000f8e0008 */
[----:B------:R-:W-:Y:S01]  /*f460*/  ISETP.GE.AND P1, PT, R27, R28, PT ;  /* 0x0000001c1b00720c */ /* 0x000fe20003f26270 */
[----:B------:R-:W-:-:S02]  /*f470*/  ULDC.64 UR6, c[0x0][0xb80] ;  /* 0x0002e00000067ab9 */ /* 0x000fc40000000a00 */
[----:B------:R-:W-:Y:S01]  /*f480*/  VIADD R0, R17, 0x38820 ;  /* 0x0003882011007836 */ /* 0x000fe20000000000 */
[----:B------:R-:W-:Y:S01]  /*f490*/  LEA R19, P2, R8, UR6, 0x1 ;  /* 0x0000000608137c11 */ /* 0x000fe2000f8408ff */
[----:B------:R-:W-:-:S03]  /*f4a0*/  IMAD.IADD R9, R9, 0x1, R13 ;  /* 0x0000000109097824 */ /* 0x000fc600078e020d */
[----:B------:R-:W-:Y:S02]  /*f4b0*/  PRMT R0, RZ, 0x654, R0 ;  /* 0x00000654ff007816 */ /* 0x000fe40000000000 */
[----:B------:R-:W-:Y:S02]  /*f4c0*/  LEA.HI.X R26, R8, UR7, R9, 0x1, P2 ;  /* 0x00000007081a7c11 */ /* 0x000fe400090f0c09 */
[----:B0-----:R0:W-:Y:S03]  /*f4d0*/  SYNCS.ARRIVE.TRANS64.RED.A1T0 RZ, [R0+URZ], RZ ;  /* 0x000000ff00ff79a7 */ /* 0x0011e6000810043f */
[----:B------:R1:W2:Y:S01]  /*f4e0*/  SHFL.IDX PT, R11, R26, RZ, 0x181f ;  /* 0x00181fff1a0b7589 */ /* 0x0002a200000e0000 */
[----:B0-----:R-:W-:-:S03]  /*f4f0*/  LOP3.LUT R0, R3, R10, RZ, 0xfc, !PT ;  /* 0x0000000a03007212 */ /* 0x001fc600078efcff */
[----:B------:R1:W0:Y:S01]  /*f500*/  SHFL.IDX PT, R10, R19, RZ, 0x181f ;  /* 0x00181fff130a7589 */ /* 0x00022200000e0000 */
[----:B------:R-:W-:Y:S05]  /*f510*/  @P1 BRA `(.L_x_4415) ;  /* 0x00000000007c1947 */ /* 0x000fea0003800000 */
[----:B------:R-:W-:Y:S02]  /*f520*/  ISETP.GE.AND P1, PT, R195, UR10, PT ;  /* 0x0000000ac3007c0c */ /* 0x000fe4000bf26270 */
[----:B------:R-:W-:Y:S02]  /*f530*/  ISETP.GE.AND P0, PT, R23, UR10, PT ;  /* 0x0000000a17007c0c */ /* 0x000fe4000bf06270 */
[----:B------:R-:W-:Y:S02]  /*f540*/  ISETP.GE.AND P5, PT, R194, UR10, PT ;  /* 0x0000000ac2007c0c */ /* 0x000fe4000bfa6270 */
[----:B------:R-:W-:-:S07]  /*f550*/  ISETP.GE.AND P3, PT, R193, UR10, PT ;  /* 0x0000000ac1007c0c */ /* 0x000fce000bf66270 */
[-C--:B0-----:R-:W-:Y:S02]  /*f560*/  @!P1 LEA R12, P2, R195, R10.reuse, 0x1 ;  /* 0x0000000ac30c9211 */ /* 0x081fe400078408ff */
        /* <DEDUP_REMOVED lines=10> */
[CC--:B-1----:R-:W-:Y:S01]  /*f610*/  @!P3 LEA R20, P6, R193.reuse, R10.reuse, 0x1 ;  /* 0x0000000ac114b211 */ /* 0x0c2fe200078c08ff */
[----:B------:R3:W-:Y:S03]  /*f620*/  @!P5 ST.E.128 desc[UR44][R14.64], R68 ;  /* 0x000000440e00d985 */ /* 0x0007e6000c101d2c */
[----:B------:R-:W-:Y:S02]  /*f630*/  @!P3 LEA.HI.X R21, R193, R11, R225, 0x1, P6 ;  /* 0x0000000bc115b211 */ /* 0x000fe400030f0ce1 */
[----:B0-----:R-:W-:-:S03]  /*f640*/  @!P2 LEA R8, P5, R192, R10, 0x1 ;  /* 0x0000000ac008a211 */ /* 0x001fc600078a08ff */
        /* <DEDUP_REMOVED lines=12> */
.L_x_4415:
[----:B------:R-:W-:Y:S05]  /*f710*/  BSYNC B1 ;  /* 0x0000000000017941 */ /* 0x000fea0003800000 */
.L_x_4414:
        /* <DEDUP_REMOVED lines=12> */
[----:B------:R-:W-:Y:S01]  /*f7e0*/  @!P3 LEA R10, P6, R194, R6, 0x1 ;  /* 0x00000006c20ab211 */ /* 0x000fe200078c08ff */
        /* <DEDUP_REMOVED lines=12> */
[----:B-1----:R-:W-:Y:S02]  /*f8b0*/  @P4 LEA R20, P5, R218, R6, 0x1 ;  /* 0x00000006da144211 */ /* 0x002fe400078a08ff */
        /* <DEDUP_REMOVED lines=12> */
.L_x_4412:
        /* <DEDUP_REMOVED lines=57> */
.L_x_4418:
[----:B------:R-:W-:Y:S05]  /*fd10*/  BSYNC B1 ;  /* 0x0000000000017941 */ /* 0x000fea0003800000 */
.L_x_4417:
        /* <DEDUP_REMOVED lines=48> */
[----:B------:R-:W-:Y:S02]  /*10020*/  IMAD R3, R7, UR7, R0 ;  /* 0x0000000707037c24 */ /* 0x000fe4000f8e0200 */
[----:B------:R-:W-:Y:S02]  /*10030*/  VIADD R0, R215, UR41 ;  /* 0x00000029d7007c36 */ /* 0x000fe40008000000 */
[----:B------:R-:W-:-:S02]  /*10040*/  IMAD R25, R10, UR5, RZ ;  /* 0x000000050a197c24 */ /* 0x000fc4000f8e02ff */
[----:B------:R-:W-:Y:S01]  /*10050*/  IMAD.WIDE.U32 R4, R7, UR6, R4 ;  /* 0x0000000607047c25 */ /* 0x000fe2000f8e0004 */
[----:B------:R-:W-:Y:S01]  /*10060*/  SEL R7, RZ, 0x40, P0 ;  /* 0x00000040ff077807 */ /* 0x000fe20000000000 */
[----:B------:R-:W-:Y:S01]  /*10070*/  ULDC.64 UR6, c[0x0][0xb80] ;  /* 0x0002e00000067ab9 */ /* 0x000fe20000000a00 */
[----:B------:R-:W-:Y:S01]  /*10080*/  ISETP.GE.AND P0, PT, R0, R25, PT ;  /* 0x000000190000720c */ /* 0x000fe20003f06270 */
[----:B------:R-:W-:Y:S01]  /*10090*/  IMAD.IADD R3, R5, 0x1, R3 ;  /* 0x0000000105037824 */ /* 0x000fe200078e0203 */
[----:B------:R-:W-:Y:S02]  /*100a0*/  LEA R19, P1, R4, UR6, 0x1 ;  /* 0x0000000604137c11 */ /* 0x000fe4000f8208ff */
        /* <DEDUP_REMOVED lines=38> */
.L_x_4420:
[----:B------:R-:W-:Y:S05]  /*10310*/  BSYNC B1 ;  /* 0x0000000000017941 */ /* 0x000fea0003800000 */
.L_x_4419:
        /* <DEDUP_REMOVED lines=36> */
.L_x_4416:
[----:B------:R-:W-:Y:S05]  /*10560*/  BSYNC B0 ;  /* 0x0000000000007941 */ /* 0x000fea0003800000 */
.L_x_4411:
[----:B------:R-:W-:Y:S02]  /*10570*/  ULDC UR5, c[0x0][0xd38] ;  /* 0x00034e0000057ab9 */ /* 0x000fe40000000800 */
[----:B------:R-:W-:-:S06]  /*10580*/  UISETP.GE.AND UP0, UPT, UR4, UR5, UPT ;  /* 0x000000050400728c */ /* 0x000fcc000bf06270 */
[----:B------:R-:W-:-:S13]  /*10590*/  PLOP3.LUT P0, PT, PT, PT, UP0, 0x80, 0x0 ;  /* 0x000000000000781c */ /* 0x000fda0003f0f008 */
[----:B------:R-:W-:Y:S05]  /*105a0*/  @!P0 BRA `(.L_x_4421) ;  /* 0xffffff0800a48947 */ /* 0x000fea000383ffff */
[----:B------:R-:W-:Y:S05]  /*105b0*/  EXIT ;  /* 0x000000000000794d */ /* 0x000fea0003800000 */
.L_x_4372:
        /* <DEDUP_REMOVED lines=39> */
[----:B------:R-:W-:Y:S01]  /*10830*/  STL [R1+0x28], RZ ;  /* 0x000028ff01007387 */ /* 0x000fe20000100800 */
        /* <DEDUP_REMOVED lines=8> */
.L_x_4534:
        /* <DEDUP_REMOVED lines=23> */
.L_x_4423:
[----:B------:R-:W-:Y:S01]  /*10a30*/  ULDC UR8, c[0x0][0xd54] ;  /* 0x0003550000087ab9 */ /* 0x000fe20000000800 */
[----:B------:R-:W-:Y:S01]  /*10a40*/  UMOV UR5, UR9 ;  /* 0x0000000900057c82 */ /* 0x000fe20008000000 */
[----:B------:R-:W-:-:S11]  /*10a50*/  UISETP.NE.AND UP0, UPT, UR8, 0x1, UPT ;  /* 0x000000010800788c */ /* 0x000fd6000bf05270 */
[----:B------:R-:W-:Y:S02]  /*10a60*/  @UP0 ULDC.64 UR10, c[0x0][0xd58] ;  /* 0x00035600000a0ab9 */ /* 0x000fe40000000a00 */
[----:B------:R-:W-:-:S04]  /*10a70*/  UIMAD.WIDE.U32 UR6, UR9, UR10, URZ ;  /* 0x0000000a090672a5 */ /* 0x000fc8000f8e003f */
[----:B------:R-:W-:-:S04]  /*10a80*/  @UP0 USHF.R.U32.HI UR5, URZ, UR11, UR7 ;  /* 0x0000000b3f050299 */ /* 0x000fc80008011607 */
[----:B------:R-:W-:-:S12]  /*10a90*/  UIMAD UR8, UR5, UR8, URZ ;  /* 0x00000008050872a4 */ /* 0x000fd8000f8e023f */
.L_x_4424:
[----:B------:R-:W-:Y:S01]  /*10aa0*/  ULOP3.LUT UR39, URZ, UR5, URZ, 0x33, !UPT ;  /* 0x000000053f277292 */ /* 0x000fe2000f8e333f */
[----:B------:R-:W-:Y:S01]  /*10ab0*/  BSSY B7, `(.L_x_4425) ;  /* 0x00005ad000077945 */ /* 0x000fe20003800000 */
[----:B------:R-:W-:Y:S01]  /*10ac0*/  ULDC UR10, c[0x0][0x448] ;  /* 0x00011200000a7ab9 */ /* 0x000fe20000000800 */
[----:B------:R-:W-:Y:S01]  /*10ad0*/  ULDC UR5, c[0x0][0xd3c] ;  /* 0x00034f0000057ab9 */ /* 0x000fe20000000800 */
[----:B------:R-:W-:Y:S01]  /*10ae0*/  UISETP.NE.AND UP1, UPT, UR10, 0x1, UPT ;  /* 0x000000010a00788c */ /* 0x000fe2000bf25270 */
[----:B------:R-:W-:Y:S01]  /*10af0*/  ULDC.64 UR6, c[0x0][0x418] ;  /* 0x0001060000067ab9 */ /* 0x000fe20000000a00 */
[----:B------:R-:W-:Y:S02]  /*10b00*/  UIADD3 UR39, UR39, UR5, URZ ;  /* 0x0000000527277290 */ /* 0x000fe4000fffe03f */
[----:B------:R-:W-:Y:S02]  /*10b10*/  UISETP.NE.U32.AND UP0, UPT, UR6, URZ, UPT ;  /* 0x0000003f0600728c */ /* 0x000fe4000bf05070 */
[----:B------:R-:W-:-:S02]  /*10b20*/  USHF.L.U32 UR5, UR39, 0x6, URZ ;  /* 0x0000000627057899 */ /* 0x000fc4000800063f */
[----:B------:R-:W-:Y:S02]  /*10b30*/  UISETP.NE.AND.EX UP0, UPT, UR7, URZ, UPT, UP0 ;  /* 0x0000003f0700728c */ /* 0x000fe4000bf05300 */
[----:B------:R-:W-:Y:S01]  /*10b40*/  UIADD3 UR5, UR5, 0x3f, URZ ;  /* 0x0000003f05057890 */ /* 0x000fe2000fffe03f */
[----:B------:R-:W-:Y:S01]  /*10b50*/  ULDC UR7, c[0x0][0x288] ;  /* 0x0000a20000077ab9 */ /* 0x000fe20000000800 */
        /* <DEDUP_REMOVED lines=51> */
.L_x_4426:
        /* <DEDUP_REMOVED lines=20> */
.L_x_4429:
[----:B------:R-:W-:Y:S05]  /*10fd0*/  BSYNC B6 ;  /* 0x0000000000067941 */ /* 0x000fea0003800000 */
.L_x_4428:
        /* <DEDUP_REMOVED lines=20> */
.L_x_4432:
        /* <DEDUP_REMOVED lines=15> */
.L_x_4431:
[----:B------:R-:W-:Y:S05]  /*11210*/  BSYNC B6 ;  /* 0x0000000000067941 */ /* 0x000fea0003800000 */
.L_x_4430:
        /* <DEDUP_REMOVED lines=22> */
[----:B------:R0:W-:Y:S01]  /*11380*/  STL [R1], R7 ;  /* 0x0000000701007387 */ /* 0x0001e20000100800 */
[----:B------:R-:W-:-:S03]  /*11390*/  SEL R16, R7, RZ, !P1 ;  /* 0x000000ff07107207 */ /* 0x000fc60004800000 */
[----:B------:R0:W-:Y:S01]  /*113a0*/  STL [R1+0xc], R8 ;  /* 0x00000c0801007387 */ /* 0x0001e20000100800 */
[----:B------:R-:W-:Y:S05]  /*113b0*/  BRA.DIV UR4, `(.L_x_4433) ;  /* 0x0000005a04707947 */ /* 0x000fea000b800000 */
[----:B------:R1:W2:Y:S02]  /*113c0*/  SHFL.IDX PT, R14, R4, RZ, 0x1f ;  /* 0x00001fff040e7589 */ /* 0x0002a400000e0000 */
.L_x_4550:
        /* <DEDUP_REMOVED lines=9> */
.L_x_4553:
        /* <DEDUP_REMOVED lines=22> */
.L_x_4436:
[----:B--2---:R-:W2:Y:S01]  /*115c0*/  LDL R2, [R1+0x8] ;  /* 0x0000080001027983 */ /* 0x004ea20000100800 */
[----:B------:R-:W-:Y:S01]  /*115d0*/  IMAD R0, R19, 0x8, R17 ;  /* 0x0000000813007824 */ /* 0x000fe200078e0211 */
[----:B--2---:R-:W-:-:S04]  /*115e0*/  SHF.L.U32 R2, R2, 0x1f, RZ ;  /* 0x0000001f02027819 */ /* 0x004fc800000006ff */
[----:B------:R-:W2:Y:S02]  /*115f0*/  SYNCS.PHASECHK.TRANS64.TRYWAIT P0, [R0+URZ+0x38840], R2 ;  /* 0x03884002000075a7 */ /* 0x000ea4000800017f */
[----:B--2---:R-:W-:Y:S05]  /*11600*/  @!P0 BRA `(.L_x_4437) ;  /* 0x00000058001c8947 */ /* 0x004fea0003800000 */
.L_x_4554:
        /* <DEDUP_REMOVED lines=11> */
.L_x_4438:
        /* <DEDUP_REMOVED lines=19> */
.L_x_4434:
        /* <DEDUP_REMOVED lines=24> */
.L_x_4440:
[----:B------:R-:W-:Y:S05]  /*11970*/  BSYNC B6 ;  /* 0x0000000000067941 */ /* 0x000fea0003800000 */
.L_x_4439:
[----:B------:R-:W2:Y:S01]  /*11980*/  S2R R2, SR_TID.X ;  /* 0x0000000000027919 */ /* 0x000ea20000002100 */
[----:B0-----:R-:W0:Y:S01]  /*11990*/  LDC R7, c[0x0][0x448] ;  /* 0x00011200ff077b82 */ /* 0x001e220000000800 */
[----:B------:R-:W-:Y:S01]  /*119a0*/  ULDC.64 UR6, c[0x0][0x2d8] ;  /* 0x0000b60000067ab9 */ /* 0x000fe20000000a00 */
[----:B------:R-:W-:Y:S01]  /*119b0*/  ULDC.64 UR8, c[0x0][0x2e0] ;  /* 0x0000b80000087ab9 */ /* 0x000fe20000000a00 */
[----:B-1----:R-:W1:Y:S01]  /*119c0*/  S2R R4, SR_TID.X ;  /* 0x0000000000047919 */ /* 0x002e620000002100 */
[----:B------:R-:W-:Y:S02]  /*119d0*/  UIMAD.WIDE.U32 UR4, UR36, UR6, URZ ;  /* 0x00000006240472a5 */ /* 0x000fe4000f8e003f */
[----:B------:R-:W-:-:S04]  /*119e0*/  UIMAD UR6, UR43, UR6, URZ ;  /* 0x000000062b0672a4 */ /* 0x000fc8000f8e023f */
[----:B------:R-:W-:Y:S02]  /*119f0*/  UIMAD UR6, UR36, UR7, UR6 ;  /* 0x00000007240672a4 */ /* 0x000fe4000f8e0206 */
[----:B------:R-:W-:Y:S02]  /*11a00*/  UIMAD UR7, UR37, UR8, URZ ;  /* 0x00000008250772a4 */ /* 0x000fe4000f8e023f */
[----:B------:R-:W-:Y:S02]  /*11a10*/  UIADD3 UR5, UR5, UR6, URZ ;  /* 0x0000000605057290 */ /* 0x000fe4000fffe03f */
[----:B------:R-:W-:Y:S02]  /*11a20*/  UIMAD UR6, UR42, UR9, UR7 ;  /* 0x000000092a0672a4 */ /* 0x000fe4000f8e0207 */
[----:B------:R-:W-:-:S04]  /*11a30*/  UIMAD.WIDE.U32 UR4, UR42, UR8, UR4 ;  /* 0x000000082a0472a5 */ /* 0x000fc8000f8e0004 */
[----:B------:R-:W-:Y:S01]  /*11a40*/  UIADD3 UR6, UR5, UR6, URZ ;  /* 0x0000000605067290 */ /* 0x000fe2000fffe03f */
[----:B0-----:R-:W-:Y:S01]  /*11a50*/  ISETP.NE.AND P0, PT, R7, 0x1, PT ;  /* 0x000000010700780c */ /* 0x001fe20003f05270 */
[----:B------:R-:W-:Y:S01]  /*11a60*/  IMAD.U32 R5, RZ, RZ, UR5 ;  /* 0x00000005ff057e24 */ /* 0x000fe2000f8e00ff */
[----:B--2---:R-:W-:Y:S01]  /*11a70*/  LOP3.LUT R0, R2, 0x7f, RZ, 0xc0, !PT ;  /* 0x0000007f02007812 */ /* 0x004fe200078ec0ff */
[----:B-1----:R-:W-:-:S03]  /*11a80*/  IMAD.SHL.U32 R4, R4, 0x10, RZ ;  /* 0x0000001004047824 */ /* 0x002fc600078e00ff */
[----:B------:R-:W-:-:S07]  /*11a90*/  SHF.R.U32.HI R0, RZ, 0x3, R0 ;  /* 0x00000003ff007819 */ /* 0x000fce0000011600 */
[----:B------:R-:W0:Y:S01]  /*11aa0*/  @P0 LDC R3, c[0x0][0x44c] ;  /* 0x00011300ff030b82 */ /* 0x000e220000000800 */
[----:B------:R-:W-:Y:S01]  /*11ab0*/  LOP3.LUT R4, R0, 0x70, R4, 0xf8, !PT ;  /* 0x0000007000047812 */ /* 0x000fe200078ef804 */
[----:B------:R-:W-:-:S04]  /*11ac0*/  IMAD.U32 R0, RZ, RZ, UR39 ;  /* 0x00000027ff007e24 */ /* 0x000fc8000f8e00ff */
[----:B------:R-:W-:Y:S02]  /*11ad0*/  IMAD R6, R0, 0x40, R4 ;  /* 0x0000004000067824 */ /* 0x000fe400078e0204 */
[----:B------:R-:W1:Y:S01]  /*11ae0*/  @P0 LDC R2, c[0x0][0x450] ;  /* 0x00011400ff020b82 */ /* 0x000e620000000800 */
[----:B------:R-:W-:Y:S01]  /*11af0*/  IMAD.U32 R4, RZ, RZ, UR4 ;  /* 0x00000004ff047e24 */ /* 0x000fe2000f8e00ff */
[----:B------:R-:W-:Y:S01]  /*11b00*/  ULDC.64 UR4, c[0x0][0x2d0] ;  /* 0x0000b40000047ab9 */ /* 0x000fe20000000a00 */
[----:B------:R-:W-:Y:S01]  /*11b10*/  IMAD.MOV.U32 R0, RZ, RZ, R6 ;  /* 0x000000ffff007224 */ /* 0x000fe200078e0006 */
[----:B------:R2:W-:Y:S04]  /*11b20*/  STL [R1+0x18], R6 ;  /* 0x0000180601007387 */ /* 0x0005e80000100800 */
[----:B------:R3:W5:Y:S01]  /*11b30*/  LDL R8, [R1+0x4] ;  /* 0x0000040001087983 */ /* 0x0007620000100800 */
[----:B0-----:R-:W-:-:S05]  /*11b40*/  @P0 IMAD.HI.U32 R3, R6, R3, RZ ;  /* 0x0000000306030227 */ /* 0x001fca00078e00ff */
[----:B-1----:R-:W-:Y:S01]  /*11b50*/  @P0 SHF.R.U32.HI R0, RZ, R2, R3 ;  /* 0x00000002ff000219 */ /* 0x002fe20000011603 */
[----:B------:R-:W-:Y:S02]  /*11b60*/  IMAD.MOV.U32 R2, RZ, RZ, R4 ;  /* 0x000000ffff027224 */ /* 0x000fe400078e0004 */
[----:B------:R-:W-:Y:S01]  /*11b70*/  IMAD.U32 R3, RZ, RZ, UR6 ;  /* 0x00000006ff037e24 */ /* 0x000fe2000f8e00ff */
[----:B------:R-:W-:Y:S01]  /*11b80*/  SHF.R.S32.HI R4, RZ, 0x1f, R0 ;  /* 0x0000001fff047819 */ /* 0x000fe20000011400 */
        /* <DEDUP_REMOVED lines=8> */
[----:B--2---:R-:W0:Y:S03]  /*11c10*/  S2R R6, SR_TID.X ;  /* 0x0000000000067919 */ /* 0x004e260000002100 */
[----:B------:R-:W-:Y:S01]  /*11c20*/  SHF.R.S32.HI R4, RZ, 0x1f, R0 ;  /* 0x0000001fff047819 */ /* 0x000fe20000011400 */
[----:B------:R-:W-:-:S04]  /*11c30*/  IMAD.WIDE.U32 R2, R0, UR4, R2 ;  /* 0x0000000400027c25 */ /* 0x000fc8000f8e0002 */
[----:B------:R-:W-:Y:S01]  /*11c40*/  IMAD R4, R4, UR4, RZ ;  /* 0x0000000404047c24 */ /* 0x000fe2000f8e02ff */
[----:B------:R-:W-:-:S03]  /*11c50*/  ULDC UR4, c[0x0][0x2b8] ;  /* 0x0000ae0000047ab9 */ /* 0x000fc60000000800 */
[----:B------:R-:W-:Y:S01]  /*11c60*/  IMAD R4, R0, UR5, R4 ;  /* 0x0000000500047c24 */ /* 0x000fe2000f8e0204 */
[----:B------:R-:W-:-:S03]  /*11c70*/  LEA R0, P1, R2, UR6, 0x1 ;  /* 0x0000000602007c11 */ /* 0x000fc6000f8208ff */
[----:B------:R-:W-:Y:S02]  /*11c80*/  IMAD.IADD R3, R3, 0x1, R4 ;  /* 0x0000000103037824 */ /* 0x000fe400078e0204 */
[----:B0-----:R-:W-:-:S05]  /*11c90*/  IMAD.SHL.U32 R9, R6, 0x8, RZ ;  /* 0x0000000806097824 */ /* 0x001fca00078e00ff */
[----:B------:R-:W-:Y:S02]  /*11ca0*/  LOP3.LUT R9, R9, 0x38, RZ, 0xc0, !PT ;  /* 0x0000003809097812 */ /* 0x000fe400078ec0ff */
[----:B------:R-:W-:Y:S02]  /*11cb0*/  LOP3.LUT R6, R6, 0x7f, RZ, 0xc0, !PT ;  /* 0x0000007f06067812 */ /* 0x000fe400078ec0ff */
[----:B------:R-:W-:Y:S01]  /*11cc0*/  ISETP.GE.AND P0, PT, R9, UR4, PT ;  /* 0x0000000409007c0c */ /* 0x000fe2000bf06270 */
[----:B------:R-:W-:Y:S01]  /*11cd0*/  UMOV UR4, 0xffffffff ;  /* 0xffffffff00047882 */ /* 0x000fe20000000000 */
[----:B------:R-:W-:Y:S02]  /*11ce0*/  LEA.HI.X R3, R2, UR7, R3, 0x1, P1 ;  /* 0x0000000702037c11 */ /* 0x000fe400088f0c03 */
[----:B------:R-:W-:Y:S01]  /*11cf0*/  SHF.R.U32.HI R10, RZ, 0x3, R6 ;  /* 0x00000003ff0a7819 */ /* 0x000fe20000011606 */
[----:B---3--:R-:W-:Y:S08]  /*11d00*/  BRA.DIV UR4, `(.L_x_4441) ;  /* 0x0000005204707947 */ /* 0x008ff0000b800000 */
[----:B------:R-:W0:Y:S01]  /*11d10*/  SHFL.IDX PT, R5, R0, RZ, 0x181f ;  /* 0x00181fff00057589 */ /* 0x000e2200000e0000 */
[----:B------:R-:W-:Y:S01]  /*11d20*/  IMAD.U32 R6, RZ, RZ, UR39 ;  /* 0x00000027ff067e24 */ /* 0x000fe2000f8e00ff */
[----:B------:R-:W-:Y:S02]  /*11d30*/  ULDC UR4, c[0x0][0x288] ;  /* 0x0000a20000047ab9 */ /* 0x000fe40000000800 */
[----:B------:R-:W1:Y:S01]  /*11d40*/  SHFL.IDX PT, R4, R3, RZ, 0x181f ;  /* 0x00181fff03047589 */ /* 0x000e6200000e0000 */
[----:B------:R-:W-:Y:S02]  /*11d50*/  IMAD R2, R7, UR4, RZ ;  /* 0x0000000407027c24 */ /* 0x000fe4000f8e02ff */
[----:B------:R-:W-:-:S04]  /*11d60*/  IMAD R10, R6, 0x40, R10 ;  /* 0x00000040060a7824 */ /* 0x000fc800078e020a */
[C---:B------:R-:W-:Y:S01]  /*11d70*/  VIADD R7, R10.reuse, 0x10 ;  /* 0x000000100a077836 */ /* 0x040fe20000000000 */
[C---:B------:R-:W-:Y:S01]  /*11d80*/  ISETP.GE.AND P1, PT, R10.reuse, R2, PT ;  /* 0x000000020a00720c */ /* 0x040fe20003f26270 */
[----:B------:R-:W-:Y:S01]  /*11d90*/  VIADD R6, R10, 0x20 ;  /* 0x000000200a067836 */ /* 0x000fe20000000000 */
[----:B------:R-:W-:Y:S04]  /*11da0*/  STL [R1+0x14], R10 ;  /* 0x0000140a01007387 */ /* 0x000fe80000100800 */
[----:B------:R-:W-:Y:S04]  /*11db0*/  STL [R1+0x20], R7 ;  /* 0x0000200701007387 */ /* 0x000fe80000100800 */
[----:B------:R-:W-:Y:S03]  /*11dc0*/  STL [R1+0x24], R6 ;  /* 0x0000240601007387 */ /* 0x000fe60000100800 */
        /* <DEDUP_REMOVED lines=27> */
.L_x_4563:
        /* <DEDUP_REMOVED lines=12> */
.L_x_4442:
        /* <DEDUP_REMOVED lines=35> */
.L_x_4444:
[----:B------:R-:W-:Y:S05]  /*12270*/  BSYNC B6 ;  /* 0x0000000000067941 */ /* 0x000fea0003800000 */
.L_x_4443:
        /* <DEDUP_REMOVED lines=106> */
[----:B---3--:R-:W-:Y:S02]  /*12920*/  ISETP.GE.AND P3, PT, R2, R4, PT ;  /* 0x000000040200720c */ /* 0x008fe40003f66270 */
[----:B------:R-:W0:Y:S01]  /*12930*/  S2R R2, SR_TID.X ;  /* 0x0000000000027919 */ /* 0x000e220000002100 */
[----:B------:R-:W1:Y:S08]  /*12940*/  SHFL.IDX PT, R3, R0, RZ, 0x181f ;  /* 0x00181fff00037589 */ /* 0x000e7000000e0000 */
[----:B------:R-:W-:-:S02]  /*12950*/  @!P2 LOP3.LUT R8, R5, 0x40, RZ, 0xc0, !PT ;  /* 0x000000400508a812 */ /* 0x000fc400078ec0ff */
[----:B------:R-:W-:Y:S02]  /*12960*/  @P3 LOP3.LUT R18, R18, 0x100, RZ, 0xfc, !PT ;  /* 0x0000010012123812 */ /* 0x000fe400078efcff */
[----:B------:R-:W-:-:S04]  /*12970*/  @!P2 SHF.R.U32.HI R8, RZ, 0x2, R8 ;  /* 0x00000002ff08a819 */ /* 0x000fc80000011608 */
[----:B------:R-:W-:Y:S02]  /*12980*/  @!P2 ISETP.NE.U32.AND P3, PT, R8, RZ, PT ;  /* 0x000000ff0800a20c */ /* 0x000fe40003f65070 */
[----:B------:R-:W-:-:S04]  /*12990*/  @!P2 LOP3.LUT R8, R7, 0x80, RZ, 0xc0, !PT ;  /* 0x000000800708a812 */ /* 0x000fc800078ec0ff */
[----:B------:R-:W-:Y:S01]  /*129a0*/  @!P2 SHF.R.U32.HI R8, RZ, 0x3, R8 ;  /* 0x00000003ff08a819 */ /* 0x000fe20000011608 */
[----:B0-----:R-:W-:Y:S02]  /*129b0*/  IMAD.SHL.U32 R12, R2, 0x8, RZ ;  /* 0x00000008020c7824 */ /* 0x001fe400078e00ff */
[----:B------:R-:W0:Y:S03]  /*129c0*/  SHFL.IDX PT, R2, R6, RZ, 0x181f ;  /* 0x00181fff06027589 */ /* 0x000e2600000e0000 */
[----:B------:R-:W-:-:S04]  /*129d0*/  LOP3.LUT R12, R12, 0x38, RZ, 0xc0, !PT ;  /* 0x000000380c0c7812 */ /* 0x000fc800078ec0ff */
[----:B-1----:R-:W-:-:S05]  /*129e0*/  @!P2 LEA R3, P6, R12, R3, 0x1 ;  /* 0x000000030c03a211 */ /* 0x002fca00078c08ff */
[----:B0-----:R-:W-:-:S05]  /*129f0*/  @!P2 IMAD.X R2, RZ, RZ, R2, P6 ;  /* 0x000000ffff02a224 */ /* 0x001fca00030e0602 */
[----:B------:R-:W-:-:S04]  /*12a00*/  @!P2 LOP3.LUT R3, R3, R2, RZ, 0x3c, !PT ;  /* 0x000000020303a212 */ /* 0x000fc800078e3cff */
[----:B------:R-:W-:-:S04]  /*12a10*/  @!P2 LOP3.LUT R2, R3, R2, RZ, 0x3c, !PT ;  /* 0x000000020302a212 */ /* 0x000fc800078e3cff */
[----:B------:R-:W-:Y:S02]  /*12a20*/  @!P2 LOP3.LUT R3, R3, R2, RZ, 0x3c, !PT ;  /* 0x000000020303a212 */ /* 0x000fe400078e3cff */
[----:B------:R-:W-:-:S03]  /*12a30*/  LOP3.LUT P6, RZ, R18, 0x4, RZ, 0xc0, !PT ;  /* 0x0000000412ff7812 */ /* 0x000fc600078cc0ff */
[----:B----4-:R-:W-:Y:S01]  /*12a40*/  @!P2 LDGSTS.E.BYPASS.LTC128B.128 [R11+0x26400], desc[UR44][R2.64], !P0 ;  /* 0x26400000020bafae */ /* 0x010fe2000c101d6c */
[----:B------:R-:W-:-:S03]  /*12a50*/  LOP3.LUT P0, RZ, R18, 0x400, RZ, 0xc0, !PT ;  /* 0x0000040012ff7812 */ /* 0x000fc6000780c0ff */
[----:B------:R-:W-:Y:S01]  /*12a60*/  @!P2 LDGSTS.E.BYPASS.LTC128B.128 [R11+0x28400], desc[UR44][R2.64+0x80], !P1 ;  /* 0x28400080020bafae */ /* 0x000fe2000c901d6c */
[----:B------:R-:W-:Y:S02]  /*12a70*/  LOP3.LUT P1, RZ, R18, 0x200, RZ, 0xc0, !PT ;  /* 0x0000020012ff7812 */ /* 0x000fe4000782c0ff */
[----:B------:R-:W-:Y:S02]  /*12a80*/  @!P2 ISETP.NE.U32.AND P4, PT, R8, RZ, PT ;  /* 0x000000ff0800a20c */ /* 0x000fe40003f85070 */
[----:B------:R-:W0:Y:S04]  /*12a90*/  SHFL.IDX PT, R8, R6, 0x1, 0x181f ;  /* 0x00381f0006087f89 */ /* 0x000e2800000e0000 */
[----:B------:R-:W-:Y:S04]  /*12aa0*/  @!P2 LDGSTS.E.BYPASS.LTC128B.128 [R11+0x2a400], desc[UR44][R2.64+0x100], !P6 ;  /* 0x2a400100020bafae */ /* 0x000fe8000f101d6c */
        /* <DEDUP_REMOVED lines=52> */
.L_x_4573:
        /* <DEDUP_REMOVED lines=31> */
.L_x_4447:
[----:B------:R-:W-:Y:S05]  /*12fe0*/  BSYNC B0 ;  /* 0x0000000000007941 */ /* 0x000fea0003800000 */
.L_x_4446:
[----:B------:R-:W-:Y:S01]  /*12ff0*/  NOP ;  /* 0x0000000000007918 */ /* 0x000fe20000000000 */
[----:B------:R-:W-:-:S13]  /*13000*/  PLOP3.LUT P0, PT, PT, PT, PT, 0x80, 0x0 ;  /* 0x000000000000781c */ /* 0x000fda0003f0f070 */
.L_x_4448:
        /* <DEDUP_REMOVED lines=18> */
.L_x_4574:
[----:B------:R-:W-:Y:S05]  /*13130*/  BSYNC B0 ;  /* 0x0000000000007941 */ /* 0x000fea0003800000 */
.L_x_4449:
        /* <DEDUP_REMOVED lines=12> */
.L_x_4575:
[----:B------:R-:W-:Y:S05]  /*13200*/  BSYNC B1 ;  /* 0x0000000000017941 */ /* 0x000fea0003800000 */
.L_x_4453:
        /* <DEDUP_REMOVED lines=9> */
.L_x_4456:
[----:B------:R-:W-:Y:S05]  /*132a0*/  BSYNC B1 ;  /* 0x0000000000017941 */ /* 0x000fea0003800000 */
.L_x_4455:
        /* <DEDUP_REMOVED lines=11> */
.L_x_4457:
        /* <DEDUP_REMOVED lines=15> */
.L_x_4458:
        /* <DEDUP_REMOVED lines=15> */
.L_x_4459:
        /* <DEDUP_REMOVED lines=15> */
.L_x_4460:
        /* <DEDUP_REMOVED lines=15> */
.L_x_4461:
        /* <DEDUP_REMOVED lines=15> */
.L_x_4462:
        /* <DEDUP_REMOVED lines=15> */
.L_x_4463:
        /* <DEDUP_REMOVED lines=15> */
.L_x_4464:
        /* <DEDUP_REMOVED lines=10> */
.L_x_4452:
[----:B------:R-:W-:Y:S05]  /*13a90*/  BSYNC B0 ;  /* 0x0000000000007941 */ /* 0x000fea0003800000 */
.L_x_4451:
[----:B------:R-:W-:-:S06]  /*13aa0*/  UISETP.GE.AND UP0, UPT, UR38, 0x2, UPT ;  /* 0x000000022600788c */ /* 0x000fcc000bf06270 */
[----:B------:R-:W-:-:S13]  /*13ab0*/  PLOP3.LUT P0, PT, PT, PT, UP0, 0x80, 0x0 ;  /* 0x000000000000781c */ /* 0x000fda0003f0f008 */
[----:B------:R-:W-:Y:S05]  /*13ac0*/  @!P0 BRA `(.L_x_4465) ;  /* 0x0000002800448947 */ /* 0x000fea0003800000 */
[----:B------:R-:W-:Y:S02]  /*13ad0*/  ULOP3.LUT UR4, UR38, 0x1, URZ, 0xc0, !UPT ;  /* 0x0000000126047892 */ /* 0x000fe4000f8ec03f */
[----:B-1----:R-:W-:Y:S02]  /*13ae0*/  IMAD.U32 R6, RZ, RZ, UR38 ;  /* 0x00000026ff067e24 */ /* 0x002fe4000f8e00ff */
[----:B------:R-:W-:Y:S02]  /*13af0*/  UISETP.NE.U32.AND UP0, UPT, UR4, 0x1, UPT ;  /* 0x000000010400788c */ /* 0x000fe4000bf05070 */
[----:B------:R-:W-:-:S04]  /*13b00*/  VIADD R6, R6, 0xfffffffe ;  /* 0xfffffffe06067836 */ /* 0x000fc80000000000 */
[----:B0-----:R-:W-:Y:S01]  /*13b10*/  IMAD.MOV.U32 R0, RZ, RZ, R6 ;  /* 0x000000ffff007224 */ /* 0x001fe200078e0006 */
[----:B------:R-:W-:-:S13]  /*13b20*/  PLOP3.LUT P0, PT, PT, PT, UP0, 0x80, 0x0 ;  /* 0x000000000000781c */ /* 0x000fda0003f0f008 */
[----:B------:R-:W-:Y:S05]  /*13b30*/  @!P0 BRA `(.L_x_4466) ;  /* 0x0000000c00608947 */ /* 0x000fea0003800000 */
        /* <DEDUP_REMOVED lines=21> */
[----:B------:R-:W-:-:S04]  /*13c90*/  @P0 SHF.R.U32.HI R2, RZ, R3, R0 ;  /* 0x00000003ff020219 */ /* 0x000fc80000011600 */
[--C-:B------:R-:W-:Y:S01]  /*13ca0*/  SHF.R.S32.HI R3, RZ, 0x1f, R2.reuse ;  /* 0x0000001fff037819 */ /* 0x100fe20000011402 */
[----:B------:R-:W-:-:S04]  /*13cb0*/  IMAD.MOV R0, RZ, RZ, -R2 ;  /* 0x000000ffff007224 */ /* 0x000fc800078e0a02 */
[----:B------:R-:W-:Y:S02]  /*13cc0*/  IMAD R0, R4, R0, R6 ;  /* 0x0000000004007224 */ /* 0x000fe400078e0206 */
        /* <DEDUP_REMOVED lines=8> */
.L_x_4469:
[----:B------:R-:W1:Y:S01]  /*13d50*/  S2R R2, SR_TID.X ;  /* 0x0000000000027919 */ /* 0x000e620000002100 */
[----:B------:R-:W-:Y:S01]  /*13d60*/  IMAD R3, R19, 0x8, R17 ;  /* 0x0000000813037824 */ /* 0x000fe200078e0211 */
[----:B------:R-:W-:Y:S01]  /*13d70*/  BSSY B1, `(.L_x_4470) ;  /* 0x0000006000017945 */ /* 0x000fe20003800000 */
[----:B-1----:R-:W-:Y:S02]  /*13d80*/  LOP3.LUT R4, R2, 0x7f, RZ, 0xc0, !PT ;  /* 0x0000007f02047812 */ /* 0x002fe400078ec0ff */
[----:B------:R-:W-:Y:S02]  /*13d90*/  SHF.L.U32 R2, R8, 0x1f, RZ ;  /* 0x0000001f08027819 */ /* 0x000fe400000006ff */
[----:B------:R-:W-:Y:S02]  /*13da0*/  ISETP.NE.AND P1, PT, R4, RZ, PT ;  /* 0x000000ff0400720c */ /* 0x000fe40003f25270 */
[----:B------:R-:W1:Y:S02]  /*13db0*/  SYNCS.PHASECHK.TRANS64.TRYWAIT P0, [R3+URZ+0x38840], R2 ;  /* 0x03884002030075a7 */ /* 0x000e64000800017f */
[----:B-1----:R-:W-:Y:S09]  /*13dc0*/  @!P0 BRA `(.L_x_4471) ;  /* 0x0000004000148947 */ /* 0x002ff20003800000 */
.L_x_4576:
[----:B------:R-:W-:Y:S05]  /*13dd0*/  BSYNC B1 ;  /* 0x0000000000017941 */ /* 0x000fea0003800000 */
.L_x_4470:
        /* <DEDUP_REMOVED lines=9> */
.L_x_4473:
[----:B------:R-:W-:Y:S05]  /*13e70*/  BSYNC B1 ;  /* 0x0000000000017941 */ /* 0x000fea0003800000 */
.L_x_4472:
        /* <DEDUP_REMOVED lines=12> */
.L_x_4474:
        /* <DEDUP_REMOVED lines=12> */
.L_x_4577:
[----:B------:R-:W-:Y:S05]  /*14000*/  BSYNC B1 ;  /* 0x0000000000017941 */ /* 0x000fea0003800000 */
.L_x_4475:
        /* <DEDUP_REMOVED lines=11> */
.L_x_4478:
[----:B------:R-:W-:Y:S05]  /*140c0*/  BSYNC B1 ;  /* 0x0000000000017941 */ /* 0x000fea0003800000 */
.L_x_4477:
[----:B------:R-:W-:Y:S01]  /*140d0*/  R2UR UR10, R7 ;  /* 0x00000000070a72ca */ /* 0x000fe200000e0000 */
[----:B-12---:R-:W-:Y:S01]  /*140e0*/  IMAD R2, R19, 0x10000, R17 ;  /* 0x0001000013027824 */ /* 0x006fe200078e0211 */
[----:B------:R-:W-:Y:S01]  /*140f0*/  R2UR UR6, R8 ;  /* 0x00000000080672ca */ /* 0x000fe200000e0000 */
[----:B------:R-:W-:Y:S01]  /*14100*/  UIADD3 UR4, UP0, UR46, 0x470, URZ ;  /* 0x000004702e047890 */ /* 0x000fe2000ff1e03f */
[----:B------:R-:W-:Y:S01]  /*14110*/  R2UR UR7, R9 ;  /* 0x00000000090772ca */ /* 0x000fe200000e0000 */
[----:B------:R-:W-:Y:S01]  /*14120*/  VIADD R3, R3, 0x38850 ;  /* 0x0003885003037836 */ /* 0x000fe20000000000 */
[----:B------:R-:W-:Y:S01]  /*14130*/  R2UR UR11, R0 ;  /* 0x00000000000b72ca */ /* 0x000fe200000e0000 */
[----:B------:R-:W-:Y:S01]  /*14140*/  VIADD R4, R2, 0x400 ;  /* 0x0000040002047836 */ /* 0x000fe20000000000 */
[----:B------:R-:W-:Y:S01]  /*14150*/  PLOP3.LUT P0, PT, PT, PT, PT, 0x80, 0x0 ;  /* 0x000000000000781c */ /* 0x000fe20003f0f070 */
[----:B------:R-:W-:-:S12]  /*14160*/  UIADD3.X UR5, URZ, UR47, URZ, UP0, !UPT ;  /* 0x0000002f3f057290 */ /* 0x000fd800087fe43f */
.L_x_4479:
        /* <DEDUP_REMOVED lines=15> */
.L_x_4480:
        /* <DEDUP_REMOVED lines=15> */
.L_x_4481:
        /* <DEDUP_REMOVED lines=15> */
.L_x_4482:
        /* <DEDUP_REMOVED lines=15> */
.L_x_4483:
        /* <DEDUP_REMOVED lines=15> */
.L_x_4484:
        /* <DEDUP_REMOVED lines=15> */
.L_x_4485:
        /* <DEDUP_REMOVED lines=15> */
.L_x_4486:
        /* <DEDUP_REMOVED lines=9> */
.L_x_4468:
[----:B------:R-:W-:Y:S05]  /*14890*/  BSYNC B0 ;  /* 0x0000000000007941 */ /* 0x000fea0003800000 */
.L_x_4467:
[----:B------:R-:W-:-:S06]  /*148a0*/  UIADD3 UR4, UR38, -0x3, URZ ;  /* 0xfffffffd26047890 */ /* 0x000fcc000fffe03f */
[----:B------:R-:W-:-:S07]  /*148b0*/  IMAD.U32 R0, RZ, RZ, UR4 ;  /* 0x00000004ff007e24 */ /* 0x000fce000f8e00ff */
.L_x_4466:
[----:B------:R-:W-:Y:S01]  /*148c0*/  ISETP.NE.AND P0, PT, R6, RZ, PT ;  /* 0x000000ff0600720c */ /* 0x000fe20003f05270 */
[----:B------:R-:W-:-:S12]  /*148d0*/  BSSY B0, `(.L_x_4465) ;  /* 0x00001b0000007945 */ /* 0x000fd80003800000 */
[----:B------:R-:W-:Y:S05]  /*148e0*/  @!P0 BRA `(.L_x_4487) ;  /* 0x0000001800b88947 */ /* 0x000fea0003800000 */
.L_x_4528:
        /* <DEDUP_REMOVED lines=16> */
[----:B------:R-:W3:Y:S01]  /*149f0*/  LDL R5, [R1] ;  /* 0x0000000001057983 */ /* 0x000ee20000100800 */
        /* <DEDUP_REMOVED lines=16> */
.L_x_4490:
        /* <DEDUP_REMOVED lines=8> */
.L_x_4578:
[----:B------:R-:W-:Y:S05]  /*14b80*/  BSYNC B2 ;  /* 0x0000000000027941 */ /* 0x000fea0003800000 */
.L_x_4491:
        /* <DEDUP_REMOVED lines=9> */
.L_x_4494:
[----:B------:R-:W-:Y:S05]  /*14c20*/  BSYNC B2 ;  /* 0x0000000000027941 */ /* 0x000fea0003800000 */
.L_x_4493:
        /* <DEDUP_REMOVED lines=11> */
.L_x_4495:
        /* <DEDUP_REMOVED lines=13> */
.L_x_4579:
[----:B------:R-:W-:Y:S05]  /*14db0*/  BSYNC B2 ;  /* 0x0000000000027941 */ /* 0x000fea0003800000 */
.L_x_4496:
        /* <DEDUP_REMOVED lines=11> */
.L_x_4499:
[----:B------:R-:W-:Y:S05]  /*14e70*/  BSYNC B2 ;  /* 0x0000000000027941 */ /* 0x000fea0003800000 */
.L_x_4498:
        /* <DEDUP_REMOVED lines=9> */
.L_x_4500:
        /* <DEDUP_REMOVED lines=15> */
.L_x_4501:
        /* <DEDUP_REMOVED lines=15> */
.L_x_4502:
        /* <DEDUP_REMOVED lines=15> */
.L_x_4503:
        /* <DEDUP_REMOVED lines=15> */
.L_x_4504:
        /* <DEDUP_REMOVED lines=15> */
.L_x_4505:
        /* <DEDUP_REMOVED lines=15> */
.L_x_4506:
        /* <DEDUP_REMOVED lines=15> */
.L_x_4507:
        /* <DEDUP_REMOVED lines=10> */
.L_x_4489:
[----:B------:R-:W-:Y:S05]  /*15640*/  BSYNC B1 ;  /* 0x0000000000017941 */ /* 0x000fea0003800000 */
.L_x_4488:
[----:B------:R-:W-:Y:S01]  /*15650*/  VIADD R7, R7, 0x1 ;  /* 0x0000000107077836 */ /* 0x000fe20000000000 */
[----:B------:R-:W-:Y:S01]  /*15660*/  LOP3.LUT P2, RZ, R18, 0x2, RZ, 0xc0, !PT ;  /* 0x0000000212ff7812 */ /* 0x000fe2000784c0ff */
[----:B------:R-:W-:Y:S03]  /*15670*/  BSSY B1, `(.L_x_4508) ;  /* 0x00000d2000017945 */ /* 0x000fe60003800000 */
[----:B------:R-:W-:-:S04]  /*15680*/  ISETP.NE.AND P0, PT, R7, 0x2, PT ;  /* 0x000000020700780c */ /* 0x000fc80003f05270 */
[----:B------:R-:W-:Y:S02]  /*15690*/  SEL R2, RZ, 0x1, P0 ;  /* 0x00000001ff027807 */ /* 0x000fe40000000000 */
[----:B------:R-:W-:Y:S02]  /*156a0*/  SEL R19, R7, RZ, P0 ;  /* 0x000000ff07137207 */ /* 0x000fe40000000000 */
[----:B0-----:R-:W-:-:S05]  /*156b0*/  LOP3.LUT R8, R6, R2, RZ, 0x3c, !PT ;  /* 0x0000000206087212 */ /* 0x001fca00078e3cff */
[----:B------:R0:W-:Y:S01]  /*156c0*/  STL [R1+0x8], R8 ;  /* 0x0000080801007387 */ /* 0x0001e20000100800 */
[----:B------:R-:W-:Y:S05]  /*156d0*/  @!P2 BRA `(.L_x_4509) ;  /* 0x0000000c002ca947 */ /* 0x000fea0003800000 */
[----:B------:R-:W-:Y:S01]  /*156e0*/  LOP3.LUT P2, RZ, R18, 0x1, RZ, 0xc0, !PT ;  /* 0x0000000112ff7812 */ /* 0x000fe2000784c0ff */
[----:B------:R-:W-:-:S12]  /*156f0*/  VIADD R6, R0, 0xffffffff ;  /* 0xffffffff00067836 */ /* 0x000fd80000000000 */
        /* <DEDUP_REMOVED lines=21> */
.L_x_4510:
        /* <DEDUP_REMOVED lines=8> */
.L_x_4580:
[----:B------:R-:W-:Y:S05]  /*158d0*/  BSYNC B2 ;  /* 0x0000000000027941 */ /* 0x000fea0003800000 */
.L_x_4511:
        /* <DEDUP_REMOVED lines=9> */
.L_x_4514:
[----:B------:R-:W-:Y:S05]  /*15970*/  BSYNC B2 ;  /* 0x0000000000027941 */ /* 0x000fea0003800000 */
.L_x_4513:
        /* <DEDUP_REMOVED lines=11> */
.L_x_4515:
        /* <DEDUP_REMOVED lines=13> */
.L_x_4581:
[----:B------:R-:W-:Y:S05]  /*15b00*/  BSYNC B2 ;  /* 0x0000000000027941 */ /* 0x000fea0003800000 */
.L_x_4516:
[----:B------:R-:W-:Y:S01]  /*15b10*/  BSSY B2, `(.L_x_4518) ;  /* 0x000000b000027945 */ /* 0x000fe20003800000 */
[----:B-12---:R-:W-:Y:S02]  /*15b20*/  IMAD.MOV.U32 R2, RZ, RZ, 0x0 ;  /* 0x00000000ff027424 */ /* 0x006fe400078e00ff */
[----:B------:R-:W-:Y:S01]  /*15b30*/  IMAD.MOV.U32 R3, RZ, RZ, 0x14f00000 ;  /* 0x14f00000ff037424 */ /* 0x000fe200078e00ff */
[----:B------:R-:W-:Y:S06]  /*15b40*/  @P1 BRA `(.L_x_4519) ;  /* 0x00000000001c1947 */ /* 0x000fec0003800000 */
[----:B------:R-:W0:Y:S02]  /*15b50*/  S2R R7, SR_TID.X ;  /* 0x0000000000077919 */ /* 0x000e240000002100 */
[----:B0-----:R-:W-:Y:S01]  /*15b60*/  LOP3.LUT R8, R7, 0x1f, RZ, 0xc0, !PT ;  /* 0x0000001f07087812 */ /* 0x001fe200078ec0ff */
[----:B------:R-:W-:-:S03]  /*15b70*/  IMAD.MOV.U32 R7, RZ, RZ, 0x10000 ;  /* 0x00010000ff077424 */ /* 0x000fc600078e00ff */
[----:B------:R-:W-:Y:S01]  /*15b80*/  ISETP.NE.AND P0, PT, R8, RZ, PT ;  /* 0x000000ff0800720c */ /* 0x000fe20003f05270 */
[----:B------:R1:W-:-:S12]  /*15b90*/  SYNCS.ARRIVE.TRANS64 RZ, [R4+URZ+0x38850], R7 ;  /* 0x0388500704ff79a7 */ /* 0x0003d8000800003f */
[----:B-1----:R-:W-:Y:S05]  /*15ba0*/  @!P0 BRA `(.L_x_4519) ;  /* 0x0000000000048947 */ /* 0x002fea0003800000 */
[----:B------:R-:W-:Y:S01]  /*15bb0*/  BPT.TRAP 0x1 ;  /* 0x000000040000795c */ /* 0x000fe20000300000 */
.L_x_4519:
[----:B------:R-:W-:Y:S05]  /*15bc0*/  BSYNC B2 ;  /* 0x0000000000027941 */ /* 0x000fea0003800000 */
.L_x_4518:
        /* <DEDUP_REMOVED lines=9> */
.L_x_4520:
        /* <DEDUP_REMOVED lines=10> */
[----:B------:R-:W-:Y:S01]  /*15d00*/  R2UR UR6, R2 ;  /* 0x00000000020672ca */ /* 0x000fe200000e0000 */
[----:B------:R-:W-:Y:S01]  /*15d10*/  VIADD R7, R5, 0x2400 ;  /* 0x0000240005077836 */ /* 0x000fe20000000000 */
[----:B------:R-:W-:Y:S01]  /*15d20*/  R2UR UR7, R3 ;  /* 0x00000000030772ca */ /* 0x000fe200000e0000 */
[----:B------:R-:W-:Y:S01]  /*15d30*/  UMOV UR10, 0x40 ;  /* 0x00000040000a7882 */ /* 0x000fe20000000000 */
[----:B------:R-:W-:-:S13]  /*15d40*/  PLOP3.LUT P0, PT, PT, PT, PT, 0x80, 0x0 ;  /* 0x000000000000781c */ /* 0x000fda0003f0f070 */
.L_x_4521:
        /* <DEDUP_REMOVED lines=15> */
.L_x_4522:
        /* <DEDUP_REMOVED lines=15> */
.L_x_4523:
        /* <DEDUP_REMOVED lines=15> */
.L_x_4524:
        /* <DEDUP_REMOVED lines=15> */
.L_x_4525:
        /* <DEDUP_REMOVED lines=15> */
.L_x_4526:
        /* <DEDUP_REMOVED lines=15> */
.L_x_4527:
        /* <DEDUP_REMOVED lines=10> */
.L_x_4509:
[----:B------:R-:W-:Y:S05]  /*16390*/  BSYNC B1 ;  /* 0x0000000000017941 */ /* 0x000fea0003800000 */
.L_x_4508:
[C---:B------:R-:W-:Y:S01]  /*163a0*/  ISETP.GT.AND P0, PT, R0.reuse, 0x1, PT ;  /* 0x000000010000780c */ /* 0x040fe20003f04270 */
[----:B------:R-:W-:-:S12]  /*163b0*/  VIADD R0, R0, 0xfffffffe ;  /* 0xfffffffe00007836 */ /* 0x000fd80000000000 */
[----:B------:R-:W-:Y:S05]  /*163c0*/  @P0 BRA `(.L_x_4528) ;  /* 0xffffffe400480947 */ /* 0x000fea000383ffff */
.L_x_4487:
[----:B------:R-:W-:Y:S05]  /*163d0*/  BSYNC B0 ;  /* 0x0000000000007941 */ /* 0x000fea0003800000 */
.L_x_4465:
        /* <DEDUP_REMOVED lines=24> */
.L_x_4530:
[----:B------:R-:W-:Y:S05]  /*16560*/  BSYNC B0 ;  /* 0x0000000000007941 */ /* 0x000fea0003800000 */
.L_x_4529:
[----:B------:R-:W-:-:S07]  /*16570*/  SEL R19, R19, RZ, P0 ;  /* 0x000000ff13137207 */ /* 0x000fce0000000000 */
.L_x_4427:
[----:B------:R-:W-:Y:S05]  /*16580*/  BSYNC B7 ;  /* 0x0000000000077941 */ /* 0x000fea0003800000 */
.L_x_4425:
        /* <DEDUP_REMOVED lines=13> */
.L_x_4531:
[----:B------:R-:W-:-:S03]  /*16660*/  UMOV UR4, 0xffffffff ;  /* 0xffffffff00047882 */ /* 0x000fc60000000000 */
[----:B------:R-:W-:Y:S05]  /*16670*/  BRA.DIV UR4, `(.L_x_4533) ;  /* 0x0000001a04607947 */ /* 0x000fea000b800000 */
[----:B-----5:R4:W0:Y:S02]  /*16680*/  SHFL.IDX PT, R14, R3, RZ, 0x1f ;  /* 0x00001fff030e7589 */ /* 0x02082400000e0000 */
.L_x_4584:
        /* <DEDUP_REMOVED lines=8> */
.L_x_4532:
[----:B--23--:R-:W2:Y:S01]  /*16710*/  LDL R0, [R1+0x10] ;  /* 0x0000100001007983 */ /* 0x00cea20000100800 */
[----:B------:R-:W-:Y:S02]  /*16720*/  ULDC UR4, c[0x0][0xd38] ;  /* 0x00034e0000047ab9 */ /* 0x000fe40000000800 */
[----:B--2---:R-:W-:-:S13]  /*16730*/  ISETP.GE.AND P0, PT, R0, UR4, PT ;  /* 0x0000000400007c0c */ /* 0x004fda000bf06270 */
[----:B------:R-:W-:Y:S05]  /*16740*/  @!P0 BRA `(.L_x_4534) ;  /* 0xffffffa0005c8947 */ /* 0x000fea000383ffff */
.L_x_4422:
[----:B0-----:R-:W2:Y:S01]  /*16750*/  LDL.LU R0, [R1+0x28] ;  /* 0x0000280001007983 */ /* 0x001ea20000300800 */
[----:B------:R-:W-:Y:S01]  /*16760*/  BSSY B0, `(.L_x_4535) ;  /* 0x000000b000007945 */ /* 0x000fe20003800000 */
[----:B------:R-:W0:Y:S01]  /*16770*/  S2R R5, SR_CgaCtaId ;  /* 0x0000000000057919 */ /* 0x000e220000008800 */
[----:B--2---:R-:W-:-:S05]  /*16780*/  VIADD R0, R0, 0x1 ;  /* 0x0000000100007836 */ /* 0x004fca0000000000 */
[----:B------:R-:W-:-:S04]  /*16790*/  LEA.HI R2, R0, R0, RZ, 0x1 ;  /* 0x0000000000027211 */ /* 0x000fc800078f08ff */
[----:B----4-:R-:W-:-:S05]  /*167a0*/  LOP3.LUT R3, R2, 0xfffffffe, RZ, 0xc0, !PT ;  /* 0xfffffffe02037812 */ /* 0x010fca00078ec0ff */
[----:B------:R-:W-:Y:S01]  /*167b0*/  IMAD.IADD R3, R0, 0x1, -R3 ;  /* 0x0000000100037824 */ /* 0x000fe200078e0a03 */
[----:B------:R-:W-:-:S04]  /*167c0*/  MOV R0, 0x400 ;  /* 0x0000040000007802 */ /* 0x000fc80000000f00 */
[----:B0-----:R-:W-:Y:S02]  /*167d0*/  LEA R0, R5, R0, 0x18 ;  /* 0x0000000005007211 */ /* 0x001fe400078ec0ff */
[----:B------:R-:W-:-:S04]  /*167e0*/  SHF.L.U32 R3, R3, 0x1f, RZ ;  /* 0x0000001f03037819 */ /* 0x000fc800000006ff */
[----:B------:R-:W0:Y:S02]  /*167f0*/  SYNCS.PHASECHK.TRANS64.TRYWAIT P0, [R0+URZ+0x38820], R3 ;  /* 0x03882003000075a7 */ /* 0x000e24000800017f */
[----:B0-----:R-:W-:Y:S05]  /*16800*/  @!P0 BRA `(.L_x_4536) ;  /* 0x0000001800248947 */ /* 0x001fea0003800000 */
.L_x_4585:
[----:B------:R-:W-:Y:S05]  /*16810*/  BSYNC B0 ;  /* 0x0000000000007941 */ /* 0x000fea0003800000 */
.L_x_4535:
[----:B------:R-:W-:-:S03]  /*16820*/  UMOV UR4, 0xffffffff ;  /* 0xffffffff00047882 */ /* 0x000fc60000000000 */
[----:B------:R-:W-:Y:S05]  /*16830*/  BRA.DIV UR4, `(.L_x_4537) ;  /* 0x0000001a042c7947 */ /* 0x000fea000b800000 */
[----:B------:R-:W2:Y:S02]  /*16840*/  S2R R2, SR_TID.X ;  /* 0x0000000000027919 */ /* 0x000ea40000002100 */
[----:B--2---:R-:W-:-:S04]  /*16850*/  SHF.R.U32.HI R2, RZ, 0x5, R2 ;  /* 0x00000005ff027819 */ /* 0x004fc80000011602 */
[----:B------:R-:W-:-:S05]  /*16860*/  LOP3.LUT R2, R2, 0x3, RZ, 0xc0, !PT ;  /* 0x0000000302027812 */ /* 0x000fca00078ec0ff */
[----:B------:R2:W3:Y:S02]  /*16870*/  SHFL.IDX PT, R14, R2, RZ, 0x1f ;  /* 0x00001fff020e7589 */ /* 0x0004e400000e0000 */
.L_x_4588:
[----:B---3--:R-:W-:Y:S01]  /*16880*/  ISETP.NE.AND P0, PT, R14, RZ, PT ;  /* 0x000000ff0e00720c */ /* 0x008fe20003f05270 */
[----:B------:R-:W-:-:S12]  /*16890*/  BSSY B0, `(.L_x_4538) ;  /* 0x0000025000007945 */ /* 0x000fd80003800000 */
[----:B------:R-:W-:Y:S05]  /*168a0*/  @P0 BRA `(.L_x_4539) ;  /* 0x00000000008c0947 */ /* 0x000fea0003800000 */
[----:B------:R-:W-:-:S03]  /*168b0*/  UMOV UR4, 0xffffffff ;  /* 0xffffffff00047882 */ /* 0x000fc60000000000 */
[----:B------:R-:W-:Y:S05]  /*168c0*/  BRA.DIV UR4, `(.L_x_4540) ;  /* 0x0000001a043c7947 */ /* 0x000fea000b800000 */
[----:B------:R-:W-:-:S13]  /*168d0*/  ELECT P6, URZ, PT ;  /* 0x00000000003f782f */ /* 0x000fda00038c0000 */
.L_x_4591:
[----:B------:R-:W-:Y:S05]  /*168e0*/  @!P6 BRA `(.L_x_4539) ;  /* 0x00000000007ce947 */ /* 0x000fea0003800000 */
[----:B------:R-:W-:-:S06]  /*168f0*/  ULOP3.LUT UR4, UR40, 0x2, URZ, 0xfc, !UPT ;  /* 0x0000000228047892 */ /* 0x000fcc000f8efc3f */
[----:B--2---:R-:W-:-:S05]  /*16900*/  IMAD.U32 R2, RZ, RZ, UR4 ;  /* 0x00000004ff027e24 */ /* 0x004fca000f8e00ff */
[----:B------:R-:W-:-:S13]  /*16910*/  ISETP.NE.AND P2, PT, R2, 0x3, PT ;  /* 0x000000030200780c */ /* 0x000fda0003f45270 */
[----:B------:R-:W-:Y:S05]  /*16920*/  @!P2 BRA `(.L_x_4541) ;  /* 0x000000000004a947 */ /* 0x000fea0003800000 */
[----:B------:R-:W-:Y:S01]  /*16930*/  BPT.TRAP 0x1 ;  /* 0x000000040000795c */ /* 0x000fe20000300000 */
.L_x_4541:
[----:B------:R-:W2:Y:S01]  /*16940*/  LDL.LU R7, [R1+0x8] ;  /* 0x0000080001077983 */ /* 0x000ea20000300800 */
[----:B------:R-:W-:Y:S02]  /*16950*/  VIADD R2, R0, 0x38840 ;  /* 0x0003884000027836 */ /* 0x000fe40000000000 */
[C---:B0-----:R-:W-:Y:S02]  /*16960*/  VIADD R3, R19.reuse, 0x1 ;  /* 0x0000000113037836 */ /* 0x041fe40000000000 */
[----:B-1----:R-:W-:-:S03]  /*16970*/  IMAD R6, R19, 0x8, R2 ;  /* 0x0000000813067824 */ /* 0x002fc600078e0202 */
[----:B------:R-:W-:-:S04]  /*16980*/  ISETP.NE.AND P1, PT, R3, 0x2, PT ;  /* 0x000000020300780c */ /* 0x000fc80003f25270 */
[----:B------:R-:W-:Y:S02]  /*16990*/  SEL R4, RZ, 0x1, P1 ;  /* 0x00000001ff047807 */ /* 0x000fe40000800000 */
[----:B------:R-:W-:Y:S02]  /*169a0*/  SEL R3, R3, RZ, P1 ;  /* 0x000000ff03037207 */ /* 0x000fe40000800000 */
[C---:B--2---:R-:W-:Y:S02]  /*169b0*/  SHF.L.U32 R5, R7.reuse, 0x1f, RZ ;  /* 0x0000001f07057819 */ /* 0x044fe400000006ff */
[----:B------:R-:W-:Y:S01]  /*169c0*/  LOP3.LUT R4, R7, R4, RZ, 0x3c, !PT ;  /* 0x0000000407047212 */ /* 0x000fe200078e3cff */
[----:B------:R-:W-:Y:S01]  /*169d0*/  IMAD R7, R3, 0x8, R2 ;  /* 0x0000000803077824 */ /* 0x000fe200078e0202 */
[----:B------:R-:W0:Y:S02]  /*169e0*/  SYNCS.PHASECHK.TRANS64.TRYWAIT P0, [R6+URZ], R5 ;  /* 0x00000005060075a7 */ /* 0x000e24000800017f */
[----:B------:R-:W-:Y:S01]  /*169f0*/  SHF.L.U32 R2, R4, 0x1f, RZ ;  /* 0x0000001f04027819 */ /* 0x000fe200000006ff */
[----:B0-----:R-:W-:Y:S06]  /*16a00*/  @!P0 BRA `(.L_x_4542) ;  /* 0x00000018000c8947 */ /* 0x001fec0003800000 */
.L_x_4592:
[----:B------:R-:W1:Y:S02]  /*16a10*/  SYNCS.PHASECHK.TRANS64.TRYWAIT P0, [R7+URZ], R2 ;  /* 0x00000002070075a7 */ /* 0x000e64000800017f */
[----:B-1----:R-:W-:Y:S05]  /*16a20*/  @!P0 BRA `(.L_x_4543) ;  /* 0x0000001800188947 */ /* 0x002fea0003800000 */
.L_x_4593:
[----:B------:R-:W-:Y:S05]  /*16a30*/  @!P2 BRA `(.L_x_4544) ;  /* 0x000000000004a947 */ /* 0x000fea0003800000 */
[----:B------:R-:W-:Y:S01]  /*16a40*/  BPT.TRAP 0x1 ;  /* 0x000000040000795c */ /* 0x000fe20000300000 */
.L_x_4544:
[----:B------:R-:W-:-:S04]  /*16a50*/  VIADD R0, R0, 0x38860 ;  /* 0x0003886000007836 */ /* 0x000fc80000000000 */
[----:B------:R-:W-:-:S04]  /*16a60*/  IMAD R4, R19, 0x8, R0 ;  /* 0x0000000813047824 */ /* 0x000fc800078e0200 */
[----:B------:R-:W2:Y:S02]  /*16a70*/  SYNCS.PHASECHK.TRANS64.TRYWAIT P0, [R4+URZ], R5 ;  /* 0x00000005040075a7 */ /* 0x000ea4000800017f */
[----:B--2---:R-:W-:Y:S05]  /*16a80*/  @!P0 BRA `(.L_x_4545) ;  /* 0x0000001800148947 */ /* 0x004fea0003800000 */
.L_x_4594:
[----:B------:R-:W-:-:S07]  /*16a90*/  IMAD R3, R3, 0x8, R0 ;  /* 0x0000000803037824 */ /* 0x000fce00078e0200 */
.L_x_4546:
[----:B---3--:R3:W4:Y:S02]  /*16aa0*/  SYNCS.PHASECHK.TRANS64.TRYWAIT P0, [R3+URZ], R2 ;  /* 0x00000002030075a7 */ /* 0x008724000800017f */
[----:B----4-:R-:W-:Y:S05]  /*16ab0*/  @!P0 NANOSLEEP.SYNCS 0x989680 ;  /* 0x009896800000895d */ /* 0x010fea0003900000 */
[----:B------:R-:W4:Y:S02]  /*16ac0*/  @!P0 SYNCS.PHASECHK.TRANS64 P0, [R3+URZ], R2 ;  /* 0x00000002030085a7 */ /* 0x000f24000800007f */
[----:B----4-:R-:W-:Y:S05]  /*16ad0*/  @!P0 BRA `(.L_x_4546) ;  /* 0xfffffffc00f08947 */ /* 0x010fea000383ffff */
.L_x_4539:
[----:B------:R-:W-:Y:S05]  /*16ae0*/  BSYNC B0 ;  /* 0x0000000000007941 */ /* 0x000fea0003800000 */
.L_x_4538:
[----:B------:R-:W-:Y:S05]  /*16af0*/  EXIT ;  /* 0x000000000000794d */ /* 0x000fea0003800000 */
.L_x_4381:
[----:B0-----:R0:W1:Y:S02]  /*16b00*/  SYNCS.PHASECHK.TRANS64.TRYWAIT P1, [R17+URZ+0x38800], R4 ;  /* 0x03880004110075a7 */ /* 0x001064000802017f */
[----:B-1----:R-:W-:Y:S05]  /*16b10*/  @!P1 NANOSLEEP.SYNCS 0x989680 ;  /* 0x009896800000995d */ /* 0x002fea0003900000 */
[----:B------:R-:W1:Y:S02]  /*16b20*/  @!P1 SYNCS.PHASECHK.TRANS64 P1, [R17+URZ+0x38800], R4 ;  /* 0x03880004110095a7 */ /* 0x000e64000802007f */
[----:B-1----:R-:W-:Y:S05]  /*16b30*/  @!P1 BRA `(.L_x_4381) ;  /* 0xfffffffc00f09947 */ /* 0x002fea000383ffff */
[----:B------:R-:W-:Y:S05]  /*16b40*/  BRA `(.L_x_4547) ;  /* 0xfffffecc00507947 */ /* 0x000fea000383ffff */
.L_x_4385:
[----:B--2---:R2:W3:Y:S02]  /*16b50*/  SYNCS.PHASECHK.TRANS64.TRYWAIT P1, [R5+URZ+0x38830], R8 ;  /* 0x03883008050075a7 */ /* 0x0044e4000802017f */
[----:B---3--:R-:W-:Y:S05]  /*16b60*/  @!P1 NANOSLEEP.SYNCS 0x989680 ;  /* 0x009896800000995d */ /* 0x008fea0003900000 */
[----:B------:R-:W3:Y:S02]  /*16b70*/  @!P1 SYNCS.PHASECHK.TRANS64 P1, [R5+URZ+0x38830], R8 ;  /* 0x03883008050095a7 */ /* 0x000ee4000802007f */
[----:B---3--:R-:W-:Y:S05]  /*16b80*/  @!P1 BRA `(.L_x_4385) ;  /* 0xfffffffc00f09947 */ /* 0x008fea000383ffff */
[----:B------:R-:W-:Y:S05]  /*16b90*/  BRA `(.L_x_4384) ;  /* 0xfffffecc00707947 */ /* 0x000fea000383ffff */
.L_x_4386:
[----:B---3--:R3:W4:Y:S02]  /*16ba0*/  SYNCS.PHASECHK.TRANS64.TRYWAIT P1, [R17+URZ+0x38810], R4 ;  /* 0x03881004110075a7 */ /* 0x008724000802017f */
[----:B----4-:R-:W-:Y:S05]  /*16bb0*/  @!P1 NANOSLEEP.SYNCS 0x989680 ;  /* 0x009896800000995d */ /* 0x010fea0003900000 */
[----:B------:R-:W4:Y:S02]  /*16bc0*/  @!P1 SYNCS.PHASECHK.TRANS64 P1, [R17+URZ+0x38810], R4 ;  /* 0x03881004110095a7 */ /* 0x000f24000802007f */
[----:B----4-:R-:W-:Y:S05]  /*16bd0*/  @!P1 BRA `(.L_x_4386) ;  /* 0xfffffffc00f09947 */ /* 0x010fea000383ffff */
[----:B------:R-:W-:Y:S05]  /*16be0*/  BRA `(.L_x_4548) ;  /* 0xfffffecc00fc7947 */ /* 0x000fea000383ffff */
.L_x_4390:
[----:B0-----:R0:W3:Y:S02]  /*16bf0*/  SYNCS.PHASECHK.TRANS64.TRYWAIT P1, [R5+URZ+0x38850], R8 ;  /* 0x03885008050075a7 */ /* 0x0010e4000802017f */
[----:B---3--:R-:W-:Y:S05]  /*16c00*/  @!P1 NANOSLEEP.SYNCS 0x989680 ;  /* 0x009896800000995d */ /* 0x008fea0003900000 */
[----:B------:R-:W3:Y:S02]  /*16c10*/  @!P1 SYNCS.PHASECHK.TRANS64 P1, [R5+URZ+0x38850], R8 ;  /* 0x03885008050095a7 */ /* 0x000ee4000802007f */
[----:B---3--:R-:W-:Y:S05]  /*16c20*/  @!P1 BRA `(.L_x_4390) ;  /* 0xfffffffc00f09947 */ /* 0x008fea000383ffff */
[----:B------:R-:W-:Y:S05]  /*16c30*/  BRA `(.L_x_4389) ;  /* 0xfffffed0002c7947 */ /* 0x000fea000383ffff */
.L_x_4395:
[----:B-1----:R1:W2:Y:S02]  /*16c40*/  SYNCS.PHASECHK.TRANS64.TRYWAIT P3, [R9+URZ+0x38830], R8 ;  /* 0x03883008090075a7 */ /* 0x0022a4000806017f */
[----:B--2---:R-:W-:Y:S05]  /*16c50*/  @!P3 NANOSLEEP.SYNCS 0x989680 ;  /* 0x009896800000b95d */ /* 0x004fea0003900000 */
[----:B------:R-:W2:Y:S02]  /*16c60*/  @!P3 SYNCS.PHASECHK.TRANS64 P3, [R9+URZ+0x38830], R8 ;  /* 0x038830080900b5a7 */ /* 0x000ea4000806007f */
[----:B--2---:R-:W-:Y:S05]  /*16c70*/  @!P3 BRA `(.L_x_4395) ;  /* 0xfffffffc00f0b947 */ /* 0x004fea000383ffff */
[----:B------:R-:W-:Y:S05]  /*16c80*/  BRA `(.L_x_4394) ;  /* 0xfffffefc005c7947 */ /* 0x000fea000383ffff */
.L_x_4399:
[----:B---3--:R3:W4:Y:S02]  /*16c90*/  SYNCS.PHASECHK.TRANS64.TRYWAIT P3, [R9+URZ+0x38850], R8 ;  /* 0x03885008090075a7 */ /* 0x008724000806017f */
[----:B----4-:R-:W-:Y:S05]  /*16ca0*/  @!P3 NANOSLEEP.SYNCS 0x989680 ;  /* 0x009896800000b95d */ /* 0x010fea0003900000 */
[----:B------:R-:W4:Y:S02]  /*16cb0*/  @!P3 SYNCS.PHASECHK.TRANS64 P3, [R9+URZ+0x38850], R8 ;  /* 0x038850080900b5a7 */ /* 0x000f24000806007f */
[----:B----4-:R-:W-:Y:S05]  /*16cc0*/  @!P3 BRA `(.L_x_4399) ;  /* 0xfffffffc00f0b947 */ /* 0x010fea000383ffff */
[----:B------:R-:W-:Y:S05]  /*16cd0*/  BRA `(.L_x_4398) ;  /* 0xfffffefc00c07947 */ /* 0x000fea000383ffff */
.L_x_4405:
[----:B-1----:R1:W2:Y:S02]  /*16ce0*/  SYNCS.PHASECHK.TRANS64.TRYWAIT P1, [R9+URZ+0x38830], R8 ;  /* 0x03883008090075a7 */ /* 0x0022a4000802017f */
[----:B--2---:R-:W-:Y:S05]  /*16cf0*/  @!P1 NANOSLEEP.SYNCS 0x989680 ;  /* 0x009896800000995d */ /* 0x004fea0003900000 */
[----:B------:R-:W2:Y:S02]  /*16d00*/  @!P1 SYNCS.PHASECHK.TRANS64 P1, [R9+URZ+0x38830], R8 ;  /* 0x03883008090095a7 */ /* 0x000ea4000802007f */
[----:B--2---:R-:W-:Y:S05]  /*16d10*/  @!P1 BRA `(.L_x_4405) ;  /* 0xfffffffc00f09947 */ /* 0x004fea000383ffff */
[----:B------:R-:W-:Y:S05]  /*16d20*/  BRA `(.L_x_4404) ;  /* 0xffffff3000d07947 */ /* 0x000fea000383ffff */
.L_x_4409:
[----:B---3--:R3:W4:Y:S02]  /*16d30*/  SYNCS.PHASECHK.TRANS64.TRYWAIT P1, [R9+URZ+0x38850], R8 ;  /* 0x03885008090075a7 */ /* 0x008724000802017f */
[----:B----4-:R-:W-:Y:S05]  /*16d40*/  @!P1 NANOSLEEP.SYNCS 0x989680 ;  /* 0x009896800000995d */ /* 0x010fea0003900000 */
[----:B------:R-:W4:Y:S02]  /*16d50*/  @!P1 SYNCS.PHASECHK.TRANS64 P1, [R9+URZ+0x38850], R8 ;  /* 0x03885008090095a7 */ /* 0x000f24000802007f */
[----:B----4-:R-:W-:Y:S05]  /*16d60*/  @!P1 BRA `(.L_x_4409) ;  /* 0xfffffffc00f09947 */ /* 0x010fea000383ffff */
[----:B------:R-:W-:Y:S05]  /*16d70*/  BRA `(.L_x_4408) ;  /* 0xffffff34002c7947 */ /* 0x000fea000383ffff */
.L_x_4433:
[----:B------:R-:W-:Y:S02]  /*16d80*/  IMAD.MOV.U32 R13, RZ, RZ, R4 ;  /* 0x000000ffff0d7224 */ /* 0x000fe400078e0004 */
[----:B------:R-:W-:Y:S02]  /*16d90*/  IMAD.MOV.U32 R12, RZ, RZ, RZ ;  /* 0x000000ffff0c7224 */ /* 0x000fe400078e00ff */
[----:B------:R-:W-:Y:S02]  /*16da0*/  IMAD.MOV.U32 R11, RZ, RZ, 0x1f ;  /* 0x0000001fff0b7424 */ /* 0x000fe400078e00ff */
[----:B------:R-:W-:-:S07]  /*16db0*/  IMAD.MOV.U32 R15, RZ, RZ, -0x1 ;  /* 0xffffffffff0f7424 */ /* 0x000fce00078e00ff */
[----:B0-----:R-:W-:Y:S05]  /*16dc0*/  WARPSYNC.COLLECTIVE R15, `(.L_x_4549) ;  /* 0x000000000f087348 */ /* 0x001fea0003c00000 */
[----:B------:R1:W2:Y:S02]  /*16dd0*/  SHFL.IDX P6, R14, R13, R12, R11 ;  /* 0x0000000c0d0e7389 */ /* 0x0002a400000c000b */
[----:B012---:R-:W-:Y:S01]  /*16de0*/  ENDCOLLECTIVE ;  /* 0x000000000000791b */ /* 0x007fe20003800000 */
.L_x_4549:
[----:B------:R-:W-:Y:S05]  /*16df0*/  BRA `(.L_x_4550) ;  /* 0xffffffa400747947 */ /* 0x000fea000383ffff */
.L_x_4435:
[----:B------:R-:W-:Y:S01]  /*16e00*/  BSSY B0, `(.L_x_4551) ;  /* 0x0000006000007945 */ /* 0x000fe20003800000 */
[----:B------:R-:W-:-:S07]  /*16e10*/  IMAD.MOV.U32 R15, RZ, RZ, -0x1 ;  /* 0xffffffffff0f7424 */ /* 0x000fce00078e00ff */
[----:B01----:R-:W-:Y:S05]  /*16e20*/  WARPSYNC.COLLECTIVE R15, `(.L_x_4552) ;  /* 0x000000000f0c7348 */ /* 0x003fea0003c00000 */
[----:B------:R-:W-:Y:S02]  /*16e30*/  ELECT P6, UR62, PT ;  /* 0x00000000003e782f */ /* 0x000fe400038c0000 */
[----:B------:R-:W-:Y:S01]  /*16e40*/  MOV R14, UR62 ;  /* 0x0000003e000e7c02 */ /* 0x000fe20008000f00 */
[----:B01----:R-:W-:Y:S10]  /*16e50*/  ENDCOLLECTIVE ;  /* 0x000000000000791b */ /* 0x003ff40003800000 */
.L_x_4552:
[----:B------:R-:W-:Y:S05]  /*16e60*/  BSYNC B0 ;  /* 0x0000000000007941 */ /* 0x000fea0003800000 */
.L_x_4551:
[----:B------:R-:W-:Y:S05]  /*16e70*/  BRA `(.L_x_4553) ;  /* 0xffffffa400787947 */ /* 0x000fea000383ffff */
.L_x_4437:
[----:B--2---:R2:W3:Y:S02]  /*16e80*/  SYNCS.PHASECHK.TRANS64.TRYWAIT P0, [R0+URZ+0x38840], R2 ;  /* 0x03884002000075a7 */ /* 0x0044e4000800017f */
[----:B---3--:R-:W-:Y:S05]  /*16e90*/  @!P0 NANOSLEEP.SYNCS 0x989680 ;  /* 0x009896800000895d */ /* 0x008fea0003900000 */
[----:B------:R-:W3:Y:S02]  /*16ea0*/  @!P0 SYNCS.PHASECHK.TRANS64 P0, [R0+URZ+0x38840], R2 ;  /* 0x03884002000085a7 */ /* 0x000ee4000800007f */
[----:B---3--:R-:W-:Y:S05]  /*16eb0*/  @!P0 BRA `(.L_x_4437) ;  /* 0xfffffffc00f08947 */ /* 0x008fea000383ffff */
[----:B------:R-:W-:Y:S05]  /*16ec0*/  BRA `(.L_x_4554) ;  /* 0xffffffa400d07947 */ /* 0x000fea000383ffff */
.L_x_4441:
        /* <DEDUP_REMOVED lines=8> */
.L_x_4555:
[----:B------:R-:W-:-:S04]  /*16f50*/  IMAD R10, R6, 0x40, R10 ;  /* 0x00000040060a7824 */ /* 0x000fc800078e020a */
[----:B------:R-:W-:Y:S01]  /*16f60*/  VIADD R6, R10, 0x20 ;  /* 0x000000200a067836 */ /* 0x000fe20000000000 */
[----:B------:R0:W-:Y:S01]  /*16f70*/  STL [R1+0x14], R10 ;  /* 0x0000140a01007387 */ /* 0x0001e20000100800 */
[----:B------:R-:W-:Y:S02]  /*16f80*/  IMAD.MOV.U32 R13, RZ, RZ, R0 ;  /* 0x000000ffff0d7224 */ /* 0x000fe400078e0000 */
[----:B------:R-:W-:-:S07]  /*16f90*/  IMAD.MOV.U32 R4, RZ, RZ, R14 ;  /* 0x000000ffff047224 */ /* 0x000fce00078e000e */
[----:B0-----:R-:W-:Y:S05]  /*16fa0*/  WARPSYNC.COLLECTIVE R15, `(.L_x_4556) ;  /* 0x000000000f087348 */ /* 0x001fea0003c00000 */
[----:B------:R1:W2:Y:S02]  /*16fb0*/  SHFL.IDX P6, R14, R13, R12, R11 ;  /* 0x0000000c0d0e7389 */ /* 0x0002a400000c000b */
[----:B012---:R-:W-:Y:S01]  /*16fc0*/  ENDCOLLECTIVE ;  /* 0x000000000000791b */ /* 0x007fe20003800000 */
.L_x_4556:
[----:B------:R-:W-:Y:S02]  /*16fd0*/  ULDC UR4, c[0x0][0x288] ;  /* 0x0000a20000047ab9 */ /* 0x000fe40000000800 */
[----:B------:R-:W-:Y:S02]  /*16fe0*/  IMAD R2, R7, UR4, RZ ;  /* 0x0000000407027c24 */ /* 0x000fe4000f8e02ff */
[----:B------:R-:W-:-:S03]  /*16ff0*/  VIADD R7, R10, 0x10 ;  /* 0x000000100a077836 */ /* 0x000fc60000000000 */
[----:B------:R-:W-:Y:S02]  /*17000*/  ISETP.GE.AND P1, PT, R10, R2, PT ;  /* 0x000000020a00720c */ /* 0x000fe40003f26270 */
[----:B------:R0:W-:Y:S01]  /*17010*/  STL [R1+0x20], R7 ;  /* 0x0000200701007387 */ /* 0x0001e20000100800 */
[----:B------:R-:W-:-:S03]  /*17020*/  IMAD.MOV.U32 R13, RZ, RZ, R3 ;  /* 0x000000ffff0d7224 */ /* 0x000fc600078e0003 */
[----:B------:R0:W-:Y:S01]  /*17030*/  STL [R1+0x24], R6 ;  /* 0x0000240601007387 */ /* 0x0001e20000100800 */
[----:B------:R-:W-:Y:S02]  /*17040*/  IMAD.MOV.U32 R12, RZ, RZ, 0x1 ;  /* 0x00000001ff0c7424 */ /* 0x000fe400078e00ff */
[----:B------:R-:W-:-:S07]  /*17050*/  IMAD.MOV.U32 R5, RZ, RZ, R14 ;  /* 0x000000ffff057224 */ /* 0x000fce00078e000e */
[----:B0-----:R-:W-:Y:S05]  /*17060*/  WARPSYNC.COLLECTIVE R15, `(.L_x_4557) ;  /* 0x000000000f087348 */ /* 0x001fea0003c00000 */
[----:B------:R1:W2:Y:S02]  /*17070*/  SHFL.IDX P6, R14, R13, R12, R11 ;  /* 0x0000000c0d0e7389 */ /* 0x0002a400000c000b */
[----:B012---:R-:W-:Y:S01]  /*17080*/  ENDCOLLECTIVE ;  /* 0x000000000000791b */ /* 0x007fe20003800000 */
.L_x_4557:
        /* <DEDUP_REMOVED lines=15> */
.L_x_4558:
[----:B------:R-:W-:Y:S02]  /*17180*/  IMAD.MOV.U32 R13, RZ, RZ, R3 ;  /* 0x000000ffff0d7224 */ /* 0x000fe400078e0003 */
[----:B------:R-:W-:Y:S02]  /*17190*/  IMAD.MOV.U32 R12, RZ, RZ, 0x2 ;  /* 0x00000002ff0c7424 */ /* 0x000fe400078e00ff */
[----:B------:R-:W-:-:S07]  /*171a0*/  IMAD.MOV.U32 R5, RZ, RZ, R14 ;  /* 0x000000ffff057224 */ /* 0x000fce00078e000e */
[----:B------:R-:W-:Y:S05]  /*171b0*/  WARPSYNC.COLLECTIVE R15, `(.L_x_4559) ;  /* 0x000000000f087348 */ /* 0x000fea0003c00000 */
[----:B------:R0:W1:Y:S02]  /*171c0*/  SHFL.IDX P6, R14, R13, R12, R11 ;  /* 0x0000000c0d0e7389 */ /* 0x00006400000c000b */
[----:B01----:R-:W-:Y:S01]  /*171d0*/  ENDCOLLECTIVE ;  /* 0x000000000000791b */ /* 0x003fe20003800000 */
.L_x_4559:
        /* <DEDUP_REMOVED lines=15> */
.L_x_4560:
[----:B------:R-:W-:Y:S02]  /*172d0*/  IMAD.MOV.U32 R13, RZ, RZ, R3 ;  /* 0x000000ffff0d7224 */ /* 0x000fe400078e0003 */
[----:B------:R-:W-:Y:S02]  /*172e0*/  IMAD.MOV.U32 R12, RZ, RZ, 0x3 ;  /* 0x00000003ff0c7424 */ /* 0x000fe400078e00ff */
[----:B------:R-:W-:-:S07]  /*172f0*/  IMAD.MOV.U32 R5, RZ, RZ, R14 ;  /* 0x000000ffff057224 */ /* 0x000fce00078e000e */
[----:B------:R-:W-:Y:S05]  /*17300*/  WARPSYNC.COLLECTIVE R15, `(.L_x_4561) ;  /* 0x000000000f087348 */ /* 0x000fea0003c00000 */
[----:B------:R0:W1:Y:S02]  /*17310*/  SHFL.IDX P6, R14, R13, R12, R11 ;  /* 0x0000000c0d0e7389 */ /* 0x00006400000c000b */
[----:B01----:R-:W-:Y:S01]  /*17320*/  ENDCOLLECTIVE ;  /* 0x000000000000791b */ /* 0x003fe20003800000 */
.L_x_4561:
        /* <DEDUP_REMOVED lines=10> */
.L_x_4562:
[----:B------:R-:W-:Y:S01]  /*173d0*/  @!PT LDS RZ, [RZ] ;  /* 0x00000000fffff984 */ /* 0x000fe20000000800 */
[----:B------:R-:W-:Y:S01]  /*173e0*/  @!PT LDS RZ, [RZ] ;  /* 0x00000000fffff984 */ /* 0x000fe20000000800 */
[----:B------:R-:W-:Y:S01]  /*173f0*/  @!PT LDS RZ, [RZ] ;  /* 0x00000000fffff984 */ /* 0x000fe20000000800 */
[----:B------:R0:W-:Y:S01]  /*17400*/  @!P1 LDGSTS.E.BYPASS.LTC128B.128 [R8+0x21400], desc[UR44][R4.64], !P0 ;  /* 0x2140000004089fae */ /* 0x0001e2000c101d6c */
[----:B------:R-:W-:Y:S01]  /*17410*/  IMAD.MOV.U32 R0, RZ, RZ, R14 ;  /* 0x000000ffff007224 */ /* 0x000fe200078e000e */
[----:B------:R-:W-:Y:S06]  /*17420*/  BRA `(.L_x_4563) ;  /* 0xffffffa800d47947 */ /* 0x000fec000383ffff */
.L_x_4445:
        /* <DEDUP_REMOVED lines=8> */
.L_x_4565:
[----:B------:R-:W-:Y:S05]  /*174b0*/  BSYNC B0 ;  /* 0x0000000000007941 */ /* 0x000fea0003800000 */
.L_x_4564:
        /* <DEDUP_REMOVED lines=10> */
.L_x_4566:
        /* <DEDUP_REMOVED lines=46> */
.L_x_4567:
[----:B------:R-:W-:Y:S02]  /*17840*/  IMAD.MOV.U32 R13, RZ, RZ, R0 ;  /* 0x000000ffff0d7224 */ /* 0x000fe400078e0000 */
[----:B------:R-:W-:-:S07]  /*17850*/  IMAD.MOV.U32 R8, RZ, RZ, R14 ;  /* 0x000000ffff087224 */ /* 0x000fce00078e000e */
[----:B------:R-:W-:Y:S05]  /*17860*/  WARPSYNC.COLLECTIVE R15, `(.L_x_4568) ;  /* 0x000000000f087348 */ /* 0x000fea0003c00000 */
[----:B------:R0:W1:Y:S02]  /*17870*/  SHFL.IDX P6, R14, R13, R12, R11 ;  /* 0x0000000c0d0e7389 */ /* 0x00006400000c000b */
[----:B01----:R-:W-:Y:S01]  /*17880*/  ENDCOLLECTIVE ;  /* 0x000000000000791b */ /* 0x003fe20003800000 */
.L_x_4568:
        /* <DEDUP_REMOVED lines=22> */
.L_x_4569:
        /* <DEDUP_REMOVED lines=21> */
.L_x_4570:
        /* <DEDUP_REMOVED lines=29> */
.L_x_4571:
[----:B------:R-:W-:Y:S02]  /*17d10*/  IMAD.MOV.U32 R13, RZ, RZ, R0 ;  /* 0x000000ffff0d7224 */ /* 0x000fe400078e0000 */
[----:B------:R-:W-:-:S07]  /*17d20*/  IMAD.MOV.U32 R6, RZ, RZ, R14 ;  /* 0x000000ffff067224 */ /* 0x000fce00078e000e */
[----:B------:R-:W-:Y:S05]  /*17d30*/  WARPSYNC.COLLECTIVE R15, `(.L_x_4572) ;  /* 0x000000000f087348 */ /* 0x000fea0003c00000 */
[----:B------:R0:W1:Y:S02]  /*17d40*/  SHFL.IDX P6, R14, R13, R12, R11 ;  /* 0x0000000c0d0e7389 */ /* 0x00006400000c000b */
[----:B01----:R-:W-:Y:S01]  /*17d50*/  ENDCOLLECTIVE ;  /* 0x000000000000791b */ /* 0x003fe20003800000 */
.L_x_4572:
[----:B------:R-:W-:Y:S01]  /*17d60*/  IMAD.MOV.U32 R0, RZ, RZ, R14 ;  /* 0x000000ffff007224 */ /* 0x000fe200078e000e */
[----:B------:R-:W-:Y:S06]  /*17d70*/  BRA `(.L_x_4573) ;  /* 0xffffffb0001c7947 */ /* 0x000fec000383ffff */
.L_x_4450:
[----:B0-----:R0:W2:Y:S02]  /*17d80*/  SYNCS.PHASECHK.TRANS64.TRYWAIT P0, [R17+URZ+0x38820], R0 ;  /* 0x03882000110075a7 */ /* 0x0010a4000800017f */
[----:B--2---:R-:W-:Y:S05]  /*17d90*/  @!P0 NANOSLEEP.SYNCS 0x989680 ;  /* 0x009896800000895d */ /* 0x004fea0003900000 */
[----:B------:R-:W2:Y:S02]  /*17da0*/  @!P0 SYNCS.PHASECHK.TRANS64 P0, [R17+URZ+0x38820], R0 ;  /* 0x03882000110085a7 */ /* 0x000ea4000800007f */
[----:B--2---:R-:W-:Y:S05]  /*17db0*/  @!P0 BRA `(.L_x_4450) ;  /* 0xfffffffc00f08947 */ /* 0x004fea000383ffff */
[----:B------:R-:W-:Y:S05]  /*17dc0*/  BRA `(.L_x_4574) ;  /* 0xffffffb000d87947 */ /* 0x000fea000383ffff */
.L_x_4454:
[----:B0-----:R0:W2:Y:S02]  /*17dd0*/  SYNCS.PHASECHK.TRANS64.TRYWAIT P0, [R0+URZ+0x38860], R2 ;  /* 0x03886002000075a7 */ /* 0x0010a4000800017f */
[----:B--2---:R-:W-:Y:S05]  /*17de0*/  @!P0 NANOSLEEP.SYNCS 0x989680 ;  /* 0x009896800000895d */ /* 0x004fea0003900000 */
[----:B------:R-:W2:Y:S02]  /*17df0*/  @!P0 SYNCS.PHASECHK.TRANS64 P0, [R0+URZ+0x38860], R2 ;  /* 0x03886002000085a7 */ /* 0x000ea4000800007f */
[----:B--2---:R-:W-:Y:S05]  /*17e00*/  @!P0 BRA `(.L_x_4454) ;  /* 0xfffffffc00f08947 */ /* 0x004fea000383ffff */
[----:B------:R-:W-:Y:S05]  /*17e10*/  BRA `(.L_x_4575) ;  /* 0xffffffb000f87947 */ /* 0x000fea000383ffff */
.L_x_4471:
[----:B-1----:R1:W2:Y:S02]  /*17e20*/  SYNCS.PHASECHK.TRANS64.TRYWAIT P0, [R3+URZ+0x38840], R2 ;  /* 0x03884002030075a7 */ /* 0x0022a4000800017f */
[----:B--2---:R-:W-:Y:S05]  /*17e30*/  @!P0 NANOSLEEP.SYNCS 0x989680 ;  /* 0x009896800000895d */ /* 0x004fea0003900000 */
[----:B------:R-:W2:Y:S02]  /*17e40*/  @!P0 SYNCS.PHASECHK.TRANS64 P0, [R3+URZ+0x38840], R2 ;  /* 0x03884002030085a7 */ /* 0x000ea4000800007f */
[----:B--2---:R-:W-:Y:S05]  /*17e50*/  @!P0 BRA `(.L_x_4471) ;  /* 0xfffffffc00f08947 */ /* 0x004fea000383ffff */
[----:B------:R-:W-:Y:S05]  /*17e60*/  BRA `(.L_x_4576) ;  /* 0xffffffbc00d87947 */ /* 0x000fea000383ffff */
.L_x_4476:
[----:B--2---:R2:W3:Y:S02]  /*17e70*/  SYNCS.PHASECHK.TRANS64.TRYWAIT P0, [R3+URZ+0x38860], R2 ;  /* 0x03886002030075a7 */ /* 0x0044e4000800017f */
[----:B---3--:R-:W-:Y:S05]  /*17e80*/  @!P0 NANOSLEEP.SYNCS 0x989680 ;  /* 0x009896800000895d */ /* 0x008fea0003900000 */
[----:B------:R-:W3:Y:S02]  /*17e90*/  @!P0 SYNCS.PHASECHK.TRANS64 P0, [R3+URZ+0x38860], R2 ;  /* 0x03886002030085a7 */ /* 0x000ee4000800007f */
[----:B---3--:R-:W-:Y:S05]  /*17ea0*/  @!P0 BRA `(.L_x_4476) ;  /* 0xfffffffc00f08947 */ /* 0x008fea000383ffff */
[----:B------:R-:W-:Y:S05]  /*17eb0*/  BRA `(.L_x_4577) ;  /* 0xffffffc000507947 */ /* 0x000fea000383ffff */
.L_x_4492:
[----:B0-----:R0:W1:Y:S02]  /*17ec0*/  SYNCS.PHASECHK.TRANS64.TRYWAIT P0, [R4+URZ+0x38840], R2 ;  /* 0x03884002040075a7 */ /* 0x001064000800017f */
[----:B-1----:R-:W-:Y:S05]  /*17ed0*/  @!P0 NANOSLEEP.SYNCS 0x989680 ;  /* 0x009896800000895d */ /* 0x002fea0003900000 */
[----:B------:R-:W1:Y:S02]  /*17ee0*/  @!P0 SYNCS.PHASECHK.TRANS64 P0, [R4+URZ+0x38840], R2 ;  /* 0x03884002040085a7 */ /* 0x000e64000800007f */
[----:B-1----:R-:W-:Y:S05]  /*17ef0*/  @!P0 BRA `(.L_x_4492) ;  /* 0xfffffffc00f08947 */ /* 0x002fea000383ffff */
[----:B------:R-:W-:Y:S05]  /*17f00*/  BRA `(.L_x_4578) ;  /* 0xffffffcc001c7947 */ /* 0x000fea000383ffff */
.L_x_4497:
[----:B-1----:R1:W2:Y:S02]  /*17f10*/  SYNCS.PHASECHK.TRANS64.TRYWAIT P0, [R4+URZ+0x38860], R2 ;  /* 0x03886002040075a7 */ /* 0x0022a4000800017f */
[----:B--2---:R-:W-:Y:S05]  /*17f20*/  @!P0 NANOSLEEP.SYNCS 0x989680 ;  /* 0x009896800000895d */ /* 0x004fea0003900000 */
[----:B------:R-:W2:Y:S02]  /*17f30*/  @!P0 SYNCS.PHASECHK.TRANS64 P0, [R4+URZ+0x38860], R2 ;  /* 0x03886002040085a7 */ /* 0x000ea4000800007f */
[----:B--2---:R-:W-:Y:S05]  /*17f40*/  @!P0 BRA `(.L_x_4497) ;  /* 0xfffffffc00f08947 */ /* 0x004fea000383ffff */
[----:B------:R-:W-:Y:S05]  /*17f50*/  BRA `(.L_x_4579) ;  /* 0xffffffcc00947947 */ /* 0x000fea000383ffff */
.L_x_4512:
[----:B-1----:R1:W2:Y:S02]  /*17f60*/  SYNCS.PHASECHK.TRANS64.TRYWAIT P0, [R4+URZ+0x38840], R2 ;  /* 0x03884002040075a7 */ /* 0x0022a4000800017f */
[----:B--2---:R-:W-:Y:S05]  /*17f70*/  @!P0 NANOSLEEP.SYNCS 0x989680 ;  /* 0x009896800000895d */ /* 0x004fea0003900000 */
[----:B------:R-:W2:Y:S02]  /*17f80*/  @!P0 SYNCS.PHASECHK.TRANS64 P0, [R4+URZ+0x38840], R2 ;  /* 0x03884002040085a7 */ /* 0x000ea4000800007f */
[----:B--2---:R-:W-:Y:S05]  /*17f90*/  @!P0 BRA `(.L_x_4512) ;  /* 0xfffffffc00f08947 */ /* 0x004fea000383ffff */
[----:B------:R-:W-:Y:S05]  /*17fa0*/  BRA `(.L_x_4580) ;  /* 0xffffffd800487947 */ /* 0x000fea000383ffff */
.L_x_4517:
[----:B--2---:R2:W3:Y:S02]  /*17fb0*/  SYNCS.PHASECHK.TRANS64.TRYWAIT P0, [R4+URZ+0x38860], R2 ;  /* 0x03886002040075a7 */ /* 0x0044e4000800017f */
[----:B---3--:R-:W-:Y:S05]  /*17fc0*/  @!P0 NANOSLEEP.SYNCS 0x989680 ;  /* 0x009896800000895d */ /* 0x008fea0003900000 */
[----:B------:R-:W3:Y:S02]  /*17fd0*/  @!P0 SYNCS.PHASECHK.TRANS64 P0, [R4+URZ+0x38860], R2 ;  /* 0x03886002040085a7 */ /* 0x000ee4000800007f */
[----:B---3--:R-:W-:Y:S05]  /*17fe0*/  @!P0 BRA `(.L_x_4517) ;  /* 0xfffffffc00f08947 */ /* 0x008fea000383ffff */
[----:B------:R-:W-:Y:S05]  /*17ff0*/  BRA `(.L_x_4581) ;  /* 0xffffffd800c07947 */ /* 0x000fea000383ffff */
.L_x_4533:
        /* <DEDUP_REMOVED lines=8> */
.L_x_4583:
[----:B------:R-:W-:Y:S05]  /*18080*/  BSYNC B0 ;  /* 0x0000000000007941 */ /* 0x000fea0003800000 */
.L_x_4582:
[----:B------:R-:W-:Y:S05]  /*18090*/  BRA `(.L_x_4584) ;  /* 0xffffffe4007c7947 */ /* 0x000fea000383ffff */
.L_x_4536:
[----:B0-----:R0:W2:Y:S02]  /*180a0*/  SYNCS.PHASECHK.TRANS64.TRYWAIT P0, [R0+URZ+0x38820], R3 ;  /* 0x03882003000075a7 */ /* 0x0010a4000800017f */
[----:B--2---:R-:W-:Y:S05]  /*180b0*/  @!P0 NANOSLEEP.SYNCS 0x989680 ;  /* 0x009896800000895d */ /* 0x004fea0003900000 */
[----:B------:R-:W2:Y:S02]  /*180c0*/  @!P0 SYNCS.PHASECHK.TRANS64 P0, [R0+URZ+0x38820], R3 ;  /* 0x03882003000085a7 */ /* 0x000ea4000800007f */
[----:B--2---:R-:W-:Y:S05]  /*180d0*/  @!P0 BRA `(.L_x_4536) ;  /* 0xfffffffc00f08947 */ /* 0x004fea000383ffff */
[----:B------:R-:W-:Y:S05]  /*180e0*/  BRA `(.L_x_4585) ;  /* 0xffffffe400c87947 */ /* 0x000fea000383ffff */
.L_x_4537:
        /* <DEDUP_REMOVED lines=11> */
.L_x_4587:
[----:B------:R-:W-:Y:S05]  /*181a0*/  BSYNC B0 ;  /* 0x0000000000007941 */ /* 0x000fea0003800000 */
.L_x_4586:
[----:B------:R-:W-:Y:S05]  /*181b0*/  BRA `(.L_x_4588) ;  /* 0xffffffe400b07947 */ /* 0x000fea000383ffff */
.L_x_4540:
[----:B------:R-:W-:Y:S01]  /*181c0*/  BSSY B1, `(.L_x_4589) ;  /* 0x0000006000017945 */ /* 0x000fe20003800000 */
[----:B------:R-:W-:-:S07]  /*181d0*/  IMAD.MOV.U32 R15, RZ, RZ, -0x1 ;  /* 0xffffffffff0f7424 */ /* 0x000fce00078e00ff */
[----:B012---:R-:W-:Y:S05]  /*181e0*/  WARPSYNC.COLLECTIVE R15, `(.L_x_4590) ;  /* 0x000000000f0c7348 */ /* 0x007fea0003c00000 */
[----:B------:R-:W-:Y:S02]  /*181f0*/  ELECT P6, UR62, PT ;  /* 0x00000000003e782f */ /* 0x000fe400038c0000 */
[----:B------:R-:W-:Y:S01]  /*18200*/  MOV R14, UR62 ;  /* 0x0000003e000e7c02 */ /* 0x000fe20008000f00 */
[----:B012---:R-:W-:Y:S10]  /*18210*/  ENDCOLLECTIVE ;  /* 0x000000000000791b */ /* 0x007ff40003800000 */
.L_x_4590:
[----:B------:R-:W-:Y:S05]  /*18220*/  BSYNC B1 ;  /* 0x0000000000017941 */ /* 0x000fea0003800000 */
.L_x_4589:
[----:B------:R-:W-:Y:S05]  /*18230*/  BRA `(.L_x_4591) ;  /* 0xffffffe400a87947 */ /* 0x000fea000383ffff */
.L_x_4542:
[----:B0-----:R0:W1:Y:S02]  /*18240*/  SYNCS.PHASECHK.TRANS64.TRYWAIT P0, [R6+URZ], R5 ;  /* 0x00000005060075a7 */ /* 0x001064000800017f */
[----:B-1----:R-:W-:Y:S05]  /*18250*/  @!P0 NANOSLEEP.SYNCS 0x989680 ;  /* 0x009896800000895d */ /* 0x002fea0003900000 */
[----:B------:R-:W1:Y:S02]  /*18260*/  @!P0 SYNCS.PHASECHK.TRANS64 P0, [R6+URZ], R5 ;  /* 0x00000005060085a7 */ /* 0x000e64000800007f */
[----:B-1----:R-:W-:Y:S05]  /*18270*/  @!P0 BRA `(.L_x_4542) ;  /* 0xfffffffc00f08947 */ /* 0x002fea000383ffff */
[----:B------:R-:W-:Y:S05]  /*18280*/  BRA `(.L_x_4592) ;  /* 0xffffffe400e07947 */ /* 0x000fea000383ffff */
.L_x_4543:
[----:B-1----:R1:W2:Y:S02]  /*18290*/  SYNCS.PHASECHK.TRANS64.TRYWAIT P0, [R7+URZ], R2 ;  /* 0x00000002070075a7 */ /* 0x0022a4000800017f */
[----:B--2---:R-:W-:Y:S05]  /*182a0*/  @!P0 NANOSLEEP.SYNCS 0x989680 ;  /* 0x009896800000895d */ /* 0x004fea0003900000 */
[----:B------:R-:W2:Y:S02]  /*182b0*/  @!P0 SYNCS.PHASECHK.TRANS64 P0, [R7+URZ], R2 ;  /* 0x00000002070085a7 */ /* 0x000ea4000800007f */
[----:B--2---:R-:W-:Y:S05]  /*182c0*/  @!P0 BRA `(.L_x_4543) ;  /* 0xfffffffc00f08947 */ /* 0x004fea000383ffff */
[----:B------:R-:W-:Y:S05]  /*182d0*/  BRA `(.L_x_4593) ;  /* 0xffffffe400d47947 */ /* 0x000fea000383ffff */
.L_x_4545:
[----:B--2---:R2:W3:Y:S02]  /*182e0*/  SYNCS.PHASECHK.TRANS64.TRYWAIT P0, [R4+URZ], R5 ;  /* 0x00000005040075a7 */ /* 0x0044e4000800017f */
[----:B---3--:R-:W-:Y:S05]  /*182f0*/  @!P0 NANOSLEEP.SYNCS 0x989680 ;  /* 0x009896800000895d */ /* 0x008fea0003900000 */
[----:B------:R-:W3:Y:S02]  /*18300*/  @!P0 SYNCS.PHASECHK.TRANS64 P0, [R4+URZ], R5 ;  /* 0x00000005040085a7 */ /* 0x000ee4000800007f */
[----:B---3--:R-:W-:Y:S05]  /*18310*/  @!P0 BRA `(.L_x_4545) ;  /* 0xfffffffc00f08947 */ /* 0x008fea000383ffff */
[----:B------:R-:W-:Y:S05]  /*18320*/  BRA `(.L_x_4594) ;  /* 0xffffffe400d87947 */ /* 0x000fea000383ffff */
.L_x_4595:
        /* <DEDUP_REMOVED lines=13> */
.L_x_6035:


//--------------------- .text._ZN7cutlass13device_kernelIN5flash11enable_sm90INS1_16FlashAttnFwdSm90INS1_25CollectiveMainloopFwdSm90ILi2EN4cute5tupleIJNS5_1CILi1EEES8_S8_EEENS6_IJNS7_ILi64EEESA_SA_EEELi512ENS_6half_tEfNS_4arch4Sm90ELb1ELb0ELb1ELb1ELb0ELb0ELb0ELb0ELb0ELb1ELb0ELb0EEENS1_21CollectiveEpilogueFwdINS6_IJSA_NS7_ILi512EEESA_EEES9_SC_SE_Li256ELb1ELb1ELb0ELb0EEENS1_36VarlenDynamicPersistentTileSchedulerILi64ELi64ELi256ELi128ELb0ELb1ELb1ELb1ELb1ELb1EEEEEEEEEvNT_6ParamsE --------------------------
	.section	.text._ZN7cutlass13device_kernelIN5flash11enable_sm90INS1_16FlashAttnFwdSm90INS1_25CollectiveMainloopFwdSm90ILi2EN4cute5tupleIJNS5_1CILi1EEES8_S8_EEENS6_IJNS7_ILi64EEESA_SA_EEELi512ENS_6half_tEfNS_4arch4Sm90ELb1ELb0ELb1ELb1ELb0ELb0ELb0ELb0ELb0ELb1ELb0ELb0EEENS1_21CollectiveEpilogueFwdINS6_IJSA_NS7_ILi512EEESA_EEES9_SC_SE_Li256ELb1ELb1ELb0ELb0EEENS1_36VarlenDynamicPersistentTileSchedulerILi64ELi64ELi256ELi128ELb0ELb1ELb1ELb1ELb1ELb1EEEEEEEEEvNT_6ParamsE,"ax",@progbits
	.align	128
.text._ZN7cutlass13device_kernelIN5flash11enable_sm90INS1_16FlashAttnFwdSm90INS1_25CollectiveMainloopFwdSm90ILi2EN4cute5tupleIJNS5_1CILi1EEES8_S8_EEENS6_IJNS7_ILi64EEESA_SA_EEELi512ENS_6half_tEfNS_4arch4Sm90ELb1ELb0ELb1ELb1ELb0ELb0ELb0ELb0ELb0ELb1ELb0ELb0EEENS1_21CollectiveEpilogueFwdINS6_IJSA_NS7_ILi512EEESA_EEES9_SC_SE_Li256ELb1ELb1ELb0ELb0EEENS1_36VarlenDynamicPersistentTileSchedulerILi64ELi64ELi256ELi128ELb0ELb1ELb1ELb1ELb1ELb1EEEEEEEEEvNT_6ParamsE:
        .type           _ZN7cutlass13device_kernelIN5flash11enable_sm90INS1_16FlashAttnFwdSm90INS1_25CollectiveMainloopFwdSm90ILi2EN4cute5tupleIJNS5_1CILi1EEES8_S8_EEENS6_IJNS7_ILi64EEESA_SA_EEELi512ENS_6half_tEfNS_4arch4Sm90ELb1ELb0ELb1ELb1ELb0ELb0ELb0ELb0ELb0ELb1ELb0ELb0EEENS1_21CollectiveEpilogueFwdINS6_IJSA_NS7_ILi512EEESA_EEES9_SC_SE_Li256ELb1ELb1ELb0ELb0EEENS1_36VarlenDynamicPersistentTileSchedulerILi64ELi64ELi256ELi128ELb0ELb1ELb1ELb1ELb1ELb1EEEEEEEEEvNT_6ParamsE,@function
        .size           _ZN7cutlass13device_kernelIN5flash11enable_sm90INS1_16FlashAttnFwdSm90INS1_25CollectiveMainloopFwdSm90ILi2EN4cute5tupleIJNS5_1CILi1EEES8_S8_EEENS6_IJNS7_ILi64EEESA_SA_EEELi512ENS_6half_tEfNS_4arch4Sm90ELb1ELb0ELb1ELb1ELb0ELb0ELb0ELb0ELb0ELb1ELb0ELb0EEENS1_21CollectiveEpilogueFwdINS6_IJSA_NS7_ILi512EEESA_EEES9_SC_SE_Li256ELb1ELb1ELb0ELb0EEENS1_36VarlenDynamicPersistentTileSchedulerILi64ELi64ELi256ELi128ELb0ELb1ELb1ELb1ELb1ELb1EEEEEEEEEvNT_6ParamsE,(.L_x_6036 - _ZN7cutlass13device_kernelIN5flash11enable_sm90INS1_16FlashAttnFwdSm90INS1_25CollectiveMainloopFwdSm90ILi2EN4cute5tupleIJNS5_1CILi1EEES8_S8_EEENS6_IJNS7_ILi64EEESA_SA_EEELi512ENS_6half_tEfNS_4arch4Sm90ELb1ELb0ELb1ELb1ELb0ELb0ELb0ELb0ELb0ELb1ELb0ELb0EEENS1_21CollectiveEpilogueFwdINS6_IJSA_NS7_ILi512EEESA_EEES9_SC_SE_Li256ELb1ELb1ELb0ELb0EEENS1_36VarlenDynamicPersistentTileSchedulerILi64ELi64ELi256ELi128ELb0ELb1ELb1ELb1ELb1ELb1EEEEEEEEEvNT_6ParamsE)
        .other          _ZN7cutlass13device_kernelIN5flash11enable_sm90INS1_16FlashAttnFwdSm90INS1_25CollectiveMainloopFwdSm90ILi2EN4cute5tupleIJNS5_1CILi1EEES8_S8_EEENS6_IJNS7_ILi64EEESA_SA_EEELi512ENS_6half_tEfNS_4arch4Sm90ELb1ELb0ELb1ELb1ELb0ELb0ELb0ELb0ELb0ELb1ELb0ELb0EEENS1_21CollectiveEpilogueFwdINS6_IJSA_NS7_ILi512EEESA_EEES9_SC_SE_Li256ELb1ELb1ELb0ELb0EEENS1_36VarlenDynamicPersistentTileSchedulerILi64ELi64ELi256ELi128ELb0ELb1ELb1ELb1ELb1ELb1EEEEEEEEEvNT_6ParamsE,@"STO_CUDA_ENTRY STV_DEFAULT"
_ZN7cutlass13device_kernelIN5flash11enable_sm90INS1_16FlashAttnFwdSm90INS1_25CollectiveMainloopFwdSm90ILi2EN4cute5tupleIJNS5_1CILi1EEES8_S8_EEENS6_IJNS7_ILi64EEESA_SA_EEELi512ENS_6half_tEfNS_4arch4Sm90ELb1ELb0ELb1ELb1ELb0ELb0ELb0ELb0ELb0ELb1ELb0ELb0EEENS1_21CollectiveEpilogueFwdINS6_IJSA_NS7_ILi512EEESA_EEES9_SC_SE_Li256ELb1ELb1ELb0ELb0EEENS1_36VarlenDynamicPersistentTileSchedulerILi64ELi64ELi256ELi128ELb0ELb1ELb1ELb1ELb1ELb1EEEEEEEEEvNT_6ParamsE:
        /* <DEDUP_REMOVED lines=18> */
.L_x_4597:
[----:B------:R-:W-:Y:S05]  /*0120*/  BSYNC B0 ;  /* 0x0000000000007941 */ /* 0x000fea0003800000 */
.L_x_4596:
        /* <DEDUP_REMOVED lines=37> */
.L_x_4598:
        /* <DEDUP_REMOVED lines=22> */
.L_x_4599:
        /* <DEDUP_REMOVED lines=18> */
.L_x_4600:
        /* <DEDUP_REMOVED lines=22> */
.L_x_4601:
        /* <DEDUP_REMOVED lines=22> */
.L_x_4602:
[----:B------:R-:W-:Y:S01]  /*08c0*/  PLOP3.LUT P0, PT, PT, PT, UP0, 0x80, 0x0 ;  /* 0x000000000000781c */ /* 0x000fe20003f0f008 */
[----:B------:R-:W-:Y:S01]  /*08d0*/  UMOV UR36, 0x1 ;  /* 0x0000000100247882 */ /* 0x000fe20000000000 */
[----:B------:R-:W-:Y:S01]  /*08e0*/  NOP ;  /* 0x0000000000007918 */ /* 0x000fe20000000000 */
[----:B------:R-:W-:Y:S01]  /*08f0*/  USEL UR36, UR36, 0x2, !UP0 ;  /* 0x0000000224247887 */ /* 0x000fe2000c000000 */
[----:B------:R-:W-:Y:S01]  /*0900*/  ULDC.64 UR40, c[0x0][0x208] ;  /* 0x0000820000287ab9 */ /* 0x000fe20000000a00 */
[----:B012-4-:R-:W-:Y:S08]  /*0910*/  BAR.SYNC.DEFER_BLOCKING 0x0 ;  /* 0x0000000000007b1d */ /* 0x017ff00000010000 */
[----:B------:R-:W-:Y:S05]  /*0920*/  @!P0 BRA `(.L_x_4603) ;  /* 0x000000c400588947 */ /* 0x000fea0003800000 */
.L_x_4604:
        /* <DEDUP_REMOVED lines=28> */
[----:B------:R-:W-:Y:S01]  /*0af0*/  LEA.HI R3, R0, R197, RZ, 0x4 ;  /* 0x000000c500037211 */ /* 0x000fe200078f20ff */
[----:B------:R-:W-:-:S03]  /*0b00*/  UMOV UR37, URZ ;  /* 0x0000003f00257c82 */ /* 0x000fc60008000000 */
[----:B------:R-:W-:Y:S02]  /*0b10*/  SHF.R.S32.HI R2, RZ, 0x4, R3 ;  /* 0x00000004ff027819 */ /* 0x000fe40000011403 */
[C---:B------:R-:W-:Y:S02]  /*0b20*/  LOP3.LUT R6, R3.reuse, 0xfffffff0, RZ, 0xc0, !PT ;  /* 0xfffffff003067812 */ /* 0x040fe400078ec0ff */
[----:B------:R-:W-:-:S03]  /*0b30*/  LEA.HI R4, R3, R2, RZ, 0x1 ;  /* 0x0000000203047211 */ /* 0x000fc600078f08ff */
[----:B------:R-:W-:Y:S01]  /*0b40*/  IMAD.IADD R6, R197, 0x1, -R6 ;  /* 0x00000001c5067824 */ /* 0x000fe200078e0a06 */
[----:B------:R-:W-:Y:S02]  /*0b50*/  LOP3.LUT R5, R4, 0x1ffffffe, RZ, 0xc0, !PT ;  /* 0x1ffffffe04057812 */ /* 0x000fe400078ec0ff */
[----:B------:R-:W-:-:S03]  /*0b60*/  LEA.HI R4, R0, R197, RZ, 0x5 ;  /* 0x000000c500047211 */ /* 0x000fc600078f28ff */
[----:B------:R-:W-:Y:S01]  /*0b70*/  IMAD.IADD R10, R2, 0x1, -R5 ;  /* 0x00000001020a7824 */ /* 0x000fe200078e0a05 */
[CC--:B------:R-:W-:Y:S02]  /*0b80*/  LEA.HI R5, R0.reuse, R197.reuse, RZ, 0x2 ;  /* 0x000000c500057211 */ /* 0x0c0fe400078f10ff */
[----:B------:R-:W-:Y:S02]  /*0b90*/  LEA.HI R2, R0, R197, RZ, 0x7 ;  /* 0x000000c500027211 */ /* 0x000fe400078f38ff */
[--C-:B------:R-:W-:Y:S02]  /*0ba0*/  SHF.R.S32.HI R12, RZ, 0x5, R4.reuse ;  /* 0x00000005ff0c7819 */ /* 0x100fe40000011404 */
[----:B------:R-:W-:Y:S02]  /*0bb0*/  SHF.R.S32.HI R3, RZ, 0x1f, R4 ;  /* 0x0000001fff037819 */ /* 0x000fe40000011404 */
[----:B------:R-:W-:Y:S02]  /*0bc0*/  LOP3.LUT R8, R5, 0xfffffffc, RZ, 0xc0, !PT ;  /* 0xfffffffc05087812 */ /* 0x000fe400078ec0ff */
[----:B------:R-:W-:-:S02]  /*0bd0*/  LOP3.LUT R4, R2, 0xffffff80, RZ, 0xc0, !PT ;  /* 0xffffff8002047812 */ /* 0x000fc400078ec0ff */
[----:B------:R-:W-:Y:S01]  /*0be0*/  LEA.HI R5, R3, R12, RZ, 0x2 ;  /* 0x0000000c03057211 */ /* 0x000fe200078f10ff */
[C---:B------:R-:W-:Y:S01]  /*0bf0*/  IMAD.IADD R8, R197.reuse, 0x1, -R8 ;  /* 0x00000001c5087824 */ /* 0x040fe200078e0a08 */
        /* <DEDUP_REMOVED lines=11> */
[-C--:B------:R-:W-:Y:S02]  /*0cb0*/  LEA.HI R5, R3, R4.reuse, RZ, 0x2 ;  /* 0x0000000403057211 */ /* 0x080fe400078f10ff */
[----:B------:R-:W-:Y:S01]  /*0cc0*/  LOP3.LUT R9, R7, 0xfffffff8, RZ, 0xc0, !PT ;  /* 0xfffffff807097812 */ /* 0x000fe200078ec0ff */
[----:B------:R-:W-:Y:S01]  /*0cd0*/  IMAD.IADD R185, R8, 0x1, -R11 ;  /* 0x0000000108b97824 */ /* 0x000fe200078e0a0b */
[----:B------:R-:W-:Y:S01]  /*0ce0*/  LOP3.LUT R11, R5, 0x7ffffffc, RZ, 0xc0, !PT ;  /* 0x7ffffffc050b7812 */ /* 0x000fe200078ec0ff */
[----:B------:R-:W-:Y:S01]  /*0cf0*/  IMAD.SHL.U32 R7, R7, 0x40, RZ ;  /* 0x0000004007077824 */ /* 0x000fe200078e00ff */
[----:B------:R-:W-:Y:S01]  /*0d00*/  SHF.R.S32.HI R8, RZ, 0x1f, R5 ;  /* 0x0000001fff087819 */ /* 0x000fe20000011405 */
[----:B------:R-:W-:Y:S01]  /*0d10*/  IMAD.IADD R9, R6, 0x1, -R9 ;  /* 0x0000000106097824 */ /* 0x000fe200078e0a09 */
[----:B------:R-:W-:Y:S01]  /*0d20*/  LEA.HI R6, R3, R4, RZ, 0x5 ;  /* 0x0000000403067211 */ /* 0x000fe200078f28ff */
[----:B------:R-:W-:Y:S01]  /*0d30*/  IMAD.IADD R11, R4, 0x1, -R11 ;  /* 0x00000001040b7824 */ /* 0x000fe200078e0a0b */
[----:B------:R-:W-:Y:S01]  /*0d40*/  SHF.R.S32.HI R3, RZ, 0x2, R5 ;  /* 0x00000002ff037819 */ /* 0x000fe20000011405 */
[----:B------:R-:W-:Y:S01]  /*0d50*/  IMAD.SHL.U32 R4, R9, 0x40, RZ ;  /* 0x0000004009047824 */ /* 0x000fe200078e00ff */
[----:B------:R-:W-:Y:S01]  /*0d60*/  LOP3.LUT R7, R7, 0x7ffffe00, RZ, 0xc0, !PT ;  /* 0x7ffffe0007077812 */ /* 0x000fe200078ec0ff */
[----:B------:R-:W-:Y:S01]  /*0d70*/  IMAD.SHL.U32 R5, R10, 0x8, RZ ;  /* 0x000000080a057824 */ /* 0x000fe200078e00ff */
[----:B------:R-:W-:-:S02]  /*0d80*/  LEA.HI R8, R8, R3, RZ, 0x3 ;  /* 0x0000000308087211 */ /* 0x000fc400078f18ff */
[----:B------:R-:W-:Y:S01]  /*0d90*/  LOP3.LUT R4, R4, 0x1c0, RZ, 0xc0, !PT ;  /* 0x000001c004047812 */ /* 0x000fe200078ec0ff */
[----:B------:R-:W-:Y:S01]  /*0da0*/  IMAD.U32 R196, R14, 0x40, R5 ;  /* 0x000000400ec47824 */ /* 0x000fe200078e0005 */
[----:B------:R-:W-:Y:S01]  /*0db0*/  LOP3.LUT R8, R8, 0xfffffff8, RZ, 0xc0, !PT ;  /* 0xfffffff808087812 */ /* 0x000fe200078ec0ff */
[----:B------:R-:W-:Y:S01]  /*0dc0*/  IMAD R7, R12, 0x400, R7 ;  /* 0x000004000c077824 */ /* 0x000fe200078e0207 */
[----:B------:R-:W-:Y:S02]  /*0dd0*/  LOP3.LUT R5, R4, 0x8, R5, 0xf8, !PT ;  /* 0x0000000804057812 */ /* 0x000fe400078ef805 */
[----:B------:R-:W-:Y:S01]  /*0de0*/  SHF.R.U32.HI R4, RZ, 0x3, R4 ;  /* 0x00000003ff047819 */ /* 0x000fe20000011604 */
[----:B------:R-:W-:Y:S01]  /*0df0*/  IMAD.IADD R3, R3, 0x1, -R8 ;  /* 0x0000000103037824 */ /* 0x000fe200078e0a08 */
[----:B------:R-:W-:Y:S02]  /*0e00*/  LEA.HI R0, R0, R197, RZ, 0x3 ;  /* 0x000000c500007211 */ /* 0x000fe400078f18ff */
[----:B------:R-:W-:-:S02]  /*0e10*/  LOP3.LUT R4, R5, R4, RZ, 0x3c, !PT ;  /* 0x0000000405047212 */ /* 0x000fc400078e3cff */
[----:B------:R-:W-:Y:S02]  /*0e20*/  LOP3.LUT R8, R0, 0xfffffff8, RZ, 0xc0, !PT ;  /* 0xfffffff800087812 */ /* 0x000fe400078ec0ff */
[----:B------:R-:W-:Y:S01]  /*0e30*/  R2P PR, R9, 0x6 ;  /* 0x0000000609007804 */ /* 0x000fe20000000000 */
[----:B------:R-:W-:Y:S01]  /*0e40*/  IMAD.IADD R4, R7, 0x1, R4 ;  /* 0x0000000107047824 */ /* 0x000fe200078e0204 */
[----:B------:R-:W-:Y:S01]  /*0e50*/  LEA.HI R2, R2, R193, RZ, 0x1 ;  /* 0x000000c102027211 */ /* 0x000fe200078f08ff */
[----:B------:R-:W-:Y:S01]  /*0e60*/  IMAD.IADD R191, R197, 0x1, -R8 ;  /* 0x00000001c5bf7824 */ /* 0x000fe200078e0a08 */
[----:B------:R-:W-:Y:S02]  /*0e70*/  SHF.R.S32.HI R6, RZ, 0x5, R6 ;  /* 0x00000005ff067819 */ /* 0x000fe40000011406 */
[----:B------:R-:W-:Y:S01]  /*0e80*/  LEA R19, R4, UR46, 0x1 ;  /* 0x0000002e04137c11 */ /* 0x000fe2000f8e08ff */
[----:B------:R-:W-:Y:S01]  /*0e90*/  IMAD.SHL.U32 R17, R191, 0x8, RZ ;  /* 0x00000008bf117824 */ /* 0x000fe200078e00ff */
[----:B------:R-:W-:Y:S01]  /*0ea0*/  LOP3.LUT R2, R2, 0xfffffe, RZ, 0xc0, !PT ;  /* 0x00fffffe02027812 */ /* 0x000fe200078ec0ff */
[----:B------:R-:W-:Y:S01]  /*0eb0*/  IMAD R16, R6, 0x10, R3 ;  /* 0x0000001006107824 */ /* 0x000fe200078e0203 */
[----:B------:R-:W-:Y:S01]  /*0ec0*/  SEL R23, R23, 0xffffffc0, !P2 ;  /* 0xffffffc017177807 */ /* 0x000fe20005000000 */
[----:B------:R-:W-:Y:S01]  /*0ed0*/  VIADD R184, R19, 0x26800 ;  /* 0x0002680013b87836 */ /* 0x000fe20000000000 */
[----:B------:R-:W-:Y:S01]  /*0ee0*/  SHF.R.S32.HI R192, RZ, 0x3, R0 ;  /* 0x00000003ffc07819 */ /* 0x000fe20000011400 */
[----:B------:R-:W-:-:S02]  /*0ef0*/  IMAD.IADD R2, R193, 0x1, -R2 ;  /* 0x00000001c1027824 */ /* 0x000fc400078e0a02 */
        /* <DEDUP_REMOVED lines=14> */
[----:B------:R-:W-:Y:S01]  /*0fe0*/  @P1 VIADD R22, R184, 0xffffffe0 ;  /* 0xffffffe0b8161836 */ /* 0x000fe20000000000 */
[----:B------:R-:W-:Y:S01]  /*0ff0*/  SHF.R.S32.HI R198, RZ, 0x1f, R194 ;  /* 0x0000001fffc67819 */ /* 0x000fe200000114c2 */
[----:B------:R-:W-:-:S02]  /*1000*/  IMAD.SHL.U32 R18, R2, 0x100, RZ ;  /* 0x0000010002127824 */ /* 0x000fc400078e00ff */
[----:B------:R-:W-:Y:S02]  /*1010*/  IMAD.IADD R184, R184, 0x1, R23 ;  /* 0x00000001b8b87824 */ /* 0x000fe400078e0217 */
[----:B------:R-:W-:Y:S02]  /*1020*/  IMAD.SHL.U32 R2, R11, 0x2, RZ ;  /* 0x000000020b027824 */ /* 0x000fe400078e00ff */
[----:B------:R-:W-:Y:S02]  /*1030*/  IMAD R185, R185, 0x8, R16 ;  /* 0x00000008b9b97824 */ /* 0x000fe400078e0210 */
[----:B------:R-:W-:-:S07]  /*1040*/  IMAD.IADD R23, R23, 0x1, R22 ;  /* 0x0000000117177824 */ /* 0x000fce00078e0216 */
.L_x_4660:
[----:B------:R-:W-:Y:S01]  /*1050*/  ULDC.64 UR8, c[0x0][0xc88] ;  /* 0x0003220000087ab9 */ /* 0x000fe20000000a00 */
[----:B------:R-:W-:Y:S01]  /*1060*/  ULDC.64 UR10, c[0x0][0xa18] ;  /* 0x00028600000a7ab9 */ /* 0x000fe20000000a00 */
[----:B------:R-:W-:Y:S02]  /*1070*/  UIMAD.WIDE UR8, UR7, 0x4, UR8 ;  /* 0x00000004070878a5 */ /* 0x000fe4000f8e0208 */
[----:B------:R-:W-:Y:S01]  /*1080*/  UISETP.NE.U32.AND UP1, UPT, UR10, URZ, UPT ;  /* 0x0000003f0a00728c */ /* 0x000fe2000bf25070 */
[----:B------:R-:W-:Y:S01]  /*1090*/  ULDC UR4, c[0x0][0x424] ;  /* 0x0001090000047ab9 */ /* 0x000fe20000000800 */
[----:B------:R-:W-:Y:S02]  /*10a0*/  ULDC UR7, c[0x0][0x2f0] ;  /* 0x0000bc0000077ab9 */ /* 0x000fe40000000800 */
[----:B0--34-:R-:W-:Y:S02]  /*10b0*/  IMAD.U32 R4, RZ, RZ, UR8 ;  /* 0x00000008ff047e24 */ /* 0x019fe4000f8e00ff */
[----:B------:R-:W-:Y:S01]  /*10c0*/  IMAD.U32 R5, RZ, RZ, UR9 ;  /* 0x00000009ff057e24 */ /* 0x000fe2000f8e00ff */
[----:B------:R-:W-:-:S04]  /*10d0*/  ULDC.64 UR8, c[0x0][0xa28] ;  /* 0x00028a0000087ab9 */ /* 0x000fc80000000a00 */
[----:B--2---:R-:W2:Y:S01]  /*10e0*/  LDG.E R4, desc[UR40][R4.64] ;  /* 0x0000002804047981 */ /* 0x004ea2000c1e1900 */
[----:B------:R-:W-:Y:S02]  /*10f0*/  UISETP.NE.U32.AND UP0, UPT, UR8, URZ, UPT ;  /* 0x0000003f0800728c */ /* 0x000fe4000bf05070 */
[----:B------:R-:W-:Y:S02]  /*1100*/  UISETP.NE.AND.EX UP1, UPT, UR11, URZ, UPT, UP1 ;  /* 0x0000003f0b00728c */ /* 0x000fe4000bf25310 */
[----:B------:R-:W-:-:S04]  /*1110*/  UISETP.NE.AND.EX UP0, UPT, UR9, URZ, UPT, UP0 ;  /* 0x0000003f0900728c */ /* 0x000fc8000bf05300 */
[----:B------:R-:W-:Y:S02]  /*1120*/  PLOP3.LUT P2, PT, PT, PT, UP1, 0x80, 0x0 ;  /* 0x000000000000781c */ /* 0x000fe40003f4f018 */
[----:B------:R-:W-:Y:S02]  /*1130*/  PLOP3.LUT P0, PT, PT, PT, UP0, 0x80, 0x0 ;  /* 0x000000000000781c */ /* 0x000fe40003f0f008 */
[----:B--2---:R-:W-:-:S13]  /*1140*/  R2UR UR45, R4 ;  /* 0x00000000042d72ca */ /* 0x004fda00000e0000 */
[----:B------:R-:W-:Y:S02]  /*1150*/  USHF.R.S32.HI UR44, URZ, 0x1f, UR45 ;  /* 0x0000001f3f2c7899 */ /* 0x000fe4000801142d */
[----:B------:R-:W-:-:S04]  /*1160*/  @UP0 ULEA UR8, UP2, UR45, UR8, 0x2 ;  /* 0x000000082d080291 */ /* 0x000fc8000f84103f */
[----:B------:R-:W-:Y:S02]  /*1170*/  @UP0 ULEA.HI.X UR9, UR45, UR9, UR44, 0x2, UP2 ;  /* 0x000000092d090291 */ /* 0x000fe400090f142c */
[----:B------:R-:W-:Y:S01]  /*1180*/  @UP1 ULEA UR10, UP0, UR45, UR10, 0x2 ;  /* 0x0000000a2d0a1291 */ /* 0x000fe2000f80103f */
[----:B------:R-:W-:-:S03]  /*1190*/  IMAD.U32 R4, RZ, RZ, UR8 ;  /* 0x00000008ff047e24 */ /* 0x000fc6000f8e00ff */
[----:B------:R-:W-:Y:S01]  /*11a0*/  @UP1 ULEA.HI.X UR11, UR45, UR11, UR44, 0x2, UP0 ;  /* 0x0000000b2d0b1291 */ /* 0x000fe200080f142c */
[----:B------:R-:W-:Y:S01]  /*11b0*/  IMAD.U32 R5, RZ, RZ, UR9 ;  /* 0x00000009ff057e24 */ /* 0x000fe2000f8e00ff */
[----:B------:R-:W-:Y:S01]  /*11c0*/  ULDC.64 UR8, c[0x0][0x418] ;  /* 0x0001060000087ab9 */ /* 0x000fe20000000a00 */
[----:B-1----:R-:W-:-:S03]  /*11d0*/  IMAD.U32 R6, RZ, RZ, UR10 ;  /* 0x0000000aff067e24 */ /* 0x002fc6000f8e00ff */
[----:B------:R-:W-:Y:S01]  /*11e0*/  IMAD.U32 R7, RZ, RZ, UR11 ;  /* 0x0000000bff077e24 */ /* 0x000fe2000f8e00ff */
[----:B------:R-:W2:Y:S04]  /*11f0*/  @P0 LDG.E R4, desc[UR40][R4.64] ;  /* 0x0000002804040981 */ /* 0x000ea8000c1e1900 */
[----:B------:R-:W3:Y:S01]  /*1200*/  @P2 LDG.E R6, desc[UR40][R6.64] ;  /* 0x0000002806062981 */ /* 0x000ee2000c1e1900 */
[----:B------:R-:W-:Y:S01]  /*1210*/  UISETP.NE.U32.AND UP0, UPT, UR8, URZ, UPT ;  /* 0x0000003f0800728c */ /* 0x000fe2000bf05070 */
[----:B------:R-:W-:Y:S01]  /*1220*/  UMOV UR50, URZ ;  /* 0x0000003f00327c82 */ /* 0x000fe20008000000 */
[----:B------:R-:W-:Y:S02]  /*1230*/  ULDC UR51, c[0x0][0x288] ;  /* 0x0000a20000337ab9 */ /* 0x000fe40000000800 */
[----:B------:R-:W-:Y:S01]  /*1240*/  UISETP.NE.AND.EX UP0, UPT, UR9, URZ, UPT, UP0 ;  /* 0x0000003f0900728c */ /* 0x000fe2000bf05300 */
[----:B------:R-:W-:-:S02]  /*1250*/  UMOV UR43, UR6 ;  /* 0x00000006002b7c82 */ /* 0x000fc40008000000 */
[----:B------:R-:W-:Y:S01]  /*1260*/  ULDC.64 UR8, c[0x0][0xa20] ;  /* 0x0002880000087ab9 */ /* 0x000fe20000000a00 */
[----:B------:R-:W-:Y:S01]  /*1270*/  USEL UR4, UR4, 0x1, UP0 ;  /* 0x0000000104047887 */ /* 0x000fe20008000000 */
[----:B------:R-:W-:-:S03]  /*1280*/  ISETP.NE.U32.AND P1, PT, RZ, UR8, PT ;  /* 0x00000008ff007c0c */ /* 0x000fc6000bf25070 */
        /* <DEDUP_REMOVED lines=18> */
.L_x_4605:
[----:B------:R-:W-:Y:S05]  /*13b0*/  @!P1 BRA `(.L_x_4606) ;  /* 0x00000000001c9947 */ /* 0x000fea0003800000 */
[----:B------:R-:W-:-:S04]  /*13c0*/  ULEA UR4, UP0, UR45, UR8, 0x2 ;  /* 0x000000082d047291 */ /* 0x000fc8000f80103f */
[----:B------:R-:W-:Y:S02]  /*13d0*/  ULEA.HI.X UR6, UR45, UR9, UR44, 0x2, UP0 ;  /* 0x000000092d067291 */ /* 0x000fe400080f142c */
[----:B------:R-:W-:-:S04]  /*13e0*/  IMAD.U32 R4, RZ, RZ, UR4 ;  /* 0x00000004ff047e24 */ /* 0x000fc8000f8e00ff */
[----:B------:R-:W-:-:S05]  /*13f0*/  IMAD.U32 R5, RZ, RZ, UR6 ;  /* 0x00000006ff057e24 */ /* 0x000fca000f8e00ff */
[----:B------:R-:W2:Y:S02]  /*1400*/  LDG.E R4, desc[UR40][R4.64] ;  /* 0x0000002804047981 */ /* 0x000ea4000c1e1900 */
[----:B--2---:R-:W-:Y:S01]  /*1410*/  R2UR UR4, R4 ;  /* 0x00000000040472ca */ /* 0x004fe200000e0000 */
[----:B------:R-:W-:-:S14]  /*1420*/  BRA `(.L_x_4607) ;  /* 0x0000000000347947 */ /* 0x000fdc0003800000 */
.L_x_4606:
        /* <DEDUP_REMOVED lines=13> */
.L_x_4607:
        /* <DEDUP_REMOVED lines=9> */
[----:B------:R-:W0:Y:S01]  /*1590*/  LDC R0, c[0x0][0x448] ;  /* 0x00011200ff007b82 */ /* 0x000e220000000800 */
[----:B------:R-:W-:Y:S01]  /*15a0*/  UIADD3 UR4, UR42, 0x3f, URZ ;  /* 0x0000003f2a047890 */ /* 0x000fe2000fffe03f */
[----:B------:R-:W-:Y:S01]  /*15b0*/  CS2R R150, SRZ ;  /* 0x0000000000967805 */ /* 0x000fe2000001ff00 */
[----:B------:R-:W-:Y:S01]  /*15c0*/  UIADD3 UR50, UR50, 0x40, -UR51 ;  /* 0x0000004032327890 */ /* 0x000fe2000fffe833 */
        /* <DEDUP_REMOVED lines=20> */
[----:B0-----:R-:W-:Y:S01]  /*1710*/  ISETP.NE.AND P0, PT, R0, 0x1, PT ;  /* 0x000000010000780c */ /* 0x001fe20003f05270 */
[----:B------:R-:W-:Y:S01]  /*1720*/  IMAD.U32 R0, RZ, RZ, UR4 ;  /* 0x00000004ff007e24 */ /* 0x000fe2000f8e00ff */
        /* <DEDUP_REMOVED lines=11> */
[----:B------:R-:W0:Y:S01]  /*17e0*/  @P0 LDC R3, c[0x0][0x44c] ;  /* 0x00011300ff030b82 */ /* 0x000e220000000800 */
[----:B------:R-:W-:Y:S02]  /*17f0*/  CS2R R44, SRZ ;  /* 0x00000000002c7805 */ /* 0x000fe4000001ff00 */
[----:B------:R-:W-:-:S02]  /*1800*/  CS2R R92, SRZ ;  /* 0x00000000005c7805 */ /* 0x000fc4000001ff00 */
[----:B------:R-:W-:Y:S02]  /*1810*/  CS2R R42, SRZ ;  /* 0x00000000002a7805 */ /* 0x000fe4000001ff00 */
[----:B------:R-:W-:Y:S02]  /*1820*/  CS2R R40, SRZ ;  /* 0x0000000000287805 */ /* 0x000fe4000001ff00 */
[----:B------:R-:W-:Y:S02]  /*1830*/  CS2R R88, SRZ ;  /* 0x0000000000587805 */ /* 0x000fe4000001ff00 */
[----:B------:R-:W-:Y:S02]  /*1840*/  CS2R R86, SRZ ;  /* 0x0000000000567805 */ /* 0x000fe4000001ff00 */
[----:B------:R-:W-:Y:S01]  /*1850*/  CS2R R84, SRZ ;  /* 0x0000000000547805 */ /* 0x000fe2000001ff00 */
[----:B------:R-:W1:Y:S01]  /*1860*/  @P0 LDC R4, c[0x0][0x450] ;  /* 0x00011400ff040b82 */ /* 0x000e620000000800 */
        /* <DEDUP_REMOVED lines=15> */
[----:B0-----:R-:W-:Y:S01]  /*1960*/  @P0 IMAD.HI.U32 R3, R3, UR4, RZ ;  /* 0x0000000403030c27 */ /* 0x001fe2000f8e00ff */
[----:B------:R-:W-:Y:S02]  /*1970*/  CS2R R52, SRZ ;  /* 0x0000000000347805 */ /* 0x000fe4000001ff00 */
[----:B------:R-:W-:Y:S02]  /*1980*/  CS2R R50, SRZ ;  /* 0x0000000000327805 */ /* 0x000fe4000001ff00 */
[----:B------:R-:W-:Y:S02]  /*1990*/  CS2R R48, SRZ ;  /* 0x0000000000307805 */ /* 0x000fe4000001ff00 */
[----:B------:R-:W-:-:S02]  /*19a0*/  CS2R R10, SRZ ;  /* 0x00000000000a7805 */ /* 0x000fc4000001ff00 */
[----:B------:R-:W-:Y:S02]  /*19b0*/  CS2R R8, SRZ ;  /* 0x0000000000087805 */ /* 0x000fe4000001ff00 */
[----:B------:R-:W-:Y:S02]  /*19c0*/  CS2R R38, SRZ ;  /* 0x0000000000267805 */ /* 0x000fe4000001ff00 */
[----:B------:R-:W-:Y:S02]  /*19d0*/  CS2R R34, SRZ ;  /* 0x0000000000227805 */ /* 0x000fe4000001ff00 */
[----:B-1----:R-:W-:Y:S02]  /*19e0*/  @P0 SHF.R.U32.HI R0, RZ, R4, R3 ;  /* 0x00000004ff000219 */ /* 0x002fe40000011603 */
[----:B------:R-:W-:Y:S02]  /*19f0*/  CS2R R30, SRZ ;  /* 0x00000000001e7805 */ /* 0x000fe4000001ff00 */
[----:B------:R-:W-:Y:S01]  /*1a00*/  PLOP3.LUT P0, PT, PT, PT, PT, 0x80, 0x0 ;  /* 0x000000000000781c */ /* 0x000fe20003f0f070 */
[----:B------:R-:W-:Y:S01]  /*1a10*/  IMAD.MOV.U32 R12, RZ, RZ, RZ ;  /* 0x000000ffff0c7224 */ /* 0x000fe200078e00ff */
[----:B------:R-:W-:Y:S01]  /*1a20*/  CS2R R26, SRZ ;  /* 0x00000000001a7805 */ /* 0x000fe2000001ff00 */
[----:B------:R-:W-:-:S02]  /*1a30*/  VIADD R3, R0, UR50 ;  /* 0x0000003200037c36 */ /* 0x000fc40008000000 */
[----:B------:R-:W-:Y:S02]  /*1a40*/  IMAD.MOV.U32 R0, RZ, RZ, RZ ;  /* 0x000000ffff007224 */ /* 0x000fe400078e00ff */
        /* <DEDUP_REMOVED lines=22> */
.L_x_4610:
[----:B------:R-:W-:Y:S01]  /*1bb0*/  ULEA UR21, UR37, UR46, 0x3 ;  /* 0x0000002e25157291 */ /* 0x000fe2000f8e183f */
[----:B------:R-:W-:-:S05]  /*1bc0*/  IMAD.U32 R0, RZ, RZ, UR38 ;  /* 0x00000026ff007e24 */ /* 0x000fca000f8e00ff */
[----:B------:R-:W-:-:S04]  /*1bd0*/  SHF.L.U32 R0, R0, 0x1f, RZ ;  /* 0x0000001f00007819 */ /* 0x000fc800000006ff */
[----:B------:R-:W0:Y:S02]  /*1be0*/  SYNCS.PHASECHK.TRANS64.TRYWAIT P1, [UR21+0x28c50], R0 ;  /* 0x028c5000ff0075a7 */ /* 0x000e240008020155 */
[----:B0-----:R-:W-:Y:S05]  /*1bf0*/  @!P1 BRA `(.L_x_4611) ;  /* 0x00000124000c9947 */ /* 0x001fea0003800000 */
.L_x_4801:
        /* <DEDUP_REMOVED lines=45> */
.L_x_4617:
        /* <DEDUP_REMOVED lines=143> */
.L_x_4613:
[----:B------:R-:W-:Y:S01]  /*27c0*/  ULEA UR21, UR37, UR46, 0x3 ;  /* 0x0000002e25157291 */ /* 0x000fe2000f8e183f */
[----:B------:R-:W-:-:S05]  /*27d0*/  IMAD.U32 R0, RZ, RZ, UR38 ;  /* 0x00000026ff007e24 */ /* 0x000fca000f8e00ff */
[----:B------:R-:W-:-:S04]  /*27e0*/  SHF.L.U32 R0, R0, 0x1f, RZ ;  /* 0x0000001f00007819 */ /* 0x000fc800000006ff */
[----:B------:R0:W1:Y:S01]  /*27f0*/  SYNCS.PHASECHK.TRANS64.TRYWAIT P1, [UR21+0x28c50], R0 ;  /* 0x028c5000ff0075a7 */ /* 0x0000620008020155 */
[----:B------:R-:W-:Y:S05]  /*2800*/  @!P0 BRA `(.L_x_4614) ;  /* 0x0000000000048947 */ /* 0x000fea0003800000 */
[----:B------:R-:W-:Y:S01]  /*2810*/  BPT.TRAP 0x1 ;  /* 0x000000040000795c */ /* 0x000fe20000300000 */
.L_x_4614:
[----:B-1----:R-:W-:Y:S05]  /*2820*/  @P1 BRA `(.L_x_4615) ;  /* 0x0000000000081947 */ /* 0x002fea0003800000 */
[----:B------:R-:W1:Y:S02]  /*2830*/  SYNCS.PHASECHK.TRANS64.TRYWAIT P1, [UR21+0x28c50], R0 ;  /* 0x028c5000ff0075a7 */ /* 0x000e640008020155 */
[----:B-1----:R-:W-:Y:S05]  /*2840*/  @!P1 BRA `(.L_x_4616) ;  /* 0x0000011800109947 */ /* 0x002fea0003800000 */
.L_x_4615:
        /* <DEDUP_REMOVED lines=29> */
.L_x_4612:
        /* <DEDUP_REMOVED lines=144> */
.L_x_4608:
[----:B------:R-:W-:Y:S01]  /*3320*/  ULDC UR4, c[0x0][0x448] ;  /* 0x0001120000047ab9 */ /* 0x000fe20000000800 */
[----:B------:R-:W-:Y:S01]  /*3330*/  UIADD3 UR6, UR42, 0x3f, URZ ;  /* 0x0000003f2a067890 */ /* 0x000fe2000fffe03f */
[----:B------:R-:W-:Y:S01]  /*3340*/  PLOP3.LUT P0, PT, PT, PT, PT, 0x80, 0x0 ;  /* 0x000000000000781c */ /* 0x000fe20003f0f070 */
[----:B------:R-:W-:Y:S01]  /*3350*/  UISETP.NE.AND UP0, UPT, UR4, 0x1, UPT ;  /* 0x000000010400788c */ /* 0x000fe2000bf05270 */
[----:B------:R-:W-:Y:S01]  /*3360*/  IMAD.MOV.U32 R0, RZ, RZ, RZ ;  /* 0x000000ffff007224 */ /* 0x000fe200078e00ff */
[----:B------:R-:W-:Y:S01]  /*3370*/  UIADD3 UR7, UR50, 0x40, -UR51 ;  /* 0x0000004032077890 */ /* 0x000fe2000fffe833 */
        /* <DEDUP_REMOVED lines=8> */
[----:B------:R-:W-:Y:S01]  /*3400*/  @UP0 ULDC UR4, c[0x0][0x44c] ;  /* 0x0001130000040ab9 */ /* 0x000fe20000000800 */
[----:B------:R-:W-:Y:S01]  /*3410*/  @UP0 ULDC UR8, c[0x0][0x450] ;  /* 0x0001140000080ab9 */ /* 0x000fe20000000800 */
[----:B------:R-:W-:Y:S01]  /*3420*/  UIMAD.WIDE.U32 UR4, UR6, UR4, URZ ;  /* 0x00000004060472a5 */ /* 0x000fe2000f8e003f */
[----:B------:R-:W-:-:S02]  /*3430*/  CS2R R136, SRZ ;  /* 0x0000000000887805 */ /* 0x000fc4000001ff00 */
[----:B------:R-:W-:Y:S02]  /*3440*/  CS2R R134, SRZ ;  /* 0x0000000000867805 */ /* 0x000fe4000001ff00 */
[----:B------:R-:W-:Y:S01]  /*3450*/  CS2R R132, SRZ ;  /* 0x0000000000847805 */ /* 0x000fe2000001ff00 */
[----:B------:R-:W-:Y:S01]  /*3460*/  @UP0 USHF.R.U32.HI UR6, URZ, UR8, UR5 ;  /* 0x000000083f060299 */ /* 0x000fe20008011605 */
[----:B------:R-:W-:Y:S02]  /*3470*/  CS2R R130, SRZ ;  /* 0x0000000000827805 */ /* 0x000fe4000001ff00 */
[----:B------:R-:W-:Y:S02]  /*3480*/  CS2R R128, SRZ ;  /* 0x0000000000807805 */ /* 0x000fe4000001ff00 */
[----:B------:R-:W-:Y:S01]  /*3490*/  CS2R R126, SRZ ;  /* 0x00000000007e7805 */ /* 0x000fe2000001ff00 */
[----:B------:R-:W-:Y:S01]  /*34a0*/  UIADD3 UR6, UR7, UR6, URZ ;  /* 0x0000000607067290 */ /* 0x000fe2000fffe03f */
[----:B------:R-:W-:-:S02]  /*34b0*/  CS2R R124, SRZ ;  /* 0x00000000007c7805 */ /* 0x000fc4000001ff00 */
[----:B------:R-:W-:Y:S02]  /*34c0*/  CS2R R122, SRZ ;  /* 0x00000000007a7805 */ /* 0x000fe4000001ff00 */
[----:B------:R-:W-:Y:S01]  /*34d0*/  CS2R R120, SRZ ;  /* 0x0000000000787805 */ /* 0x000fe2000001ff00 */
[----:B------:R-:W-:Y:S01]  /*34e0*/  USHF.R.S32.HI UR4, URZ, 0x1f, UR6 ;  /* 0x0000001f3f047899 */ /* 0x000fe20008011406 */
[----:B------:R-:W-:Y:S02]  /*34f0*/  CS2R R168, SRZ ;  /* 0x0000000000a87805 */ /* 0x000fe4000001ff00 */
[----:B------:R-:W-:Y:S02]  /*3500*/  CS2R R166, SRZ ;  /* 0x0000000000a67805 */ /* 0x000fe4000001ff00 */
[----:B------:R-:W-:Y:S01]  /*3510*/  CS2R R116, SRZ ;  /* 0x0000000000747805 */ /* 0x000fe2000001ff00 */
[----:B------:R-:W-:Y:S01]  /*3520*/  ULEA.HI UR4, UR4, UR6, URZ, 0x6 ;  /* 0x0000000604047291 */ /* 0x000fe2000f8f303f */
[----:B------:R-:W-:-:S02]  /*3530*/  CS2R R164, SRZ ;  /* 0x0000000000a47805 */ /* 0x000fc4000001ff00 */
[----:B------:R-:W-:Y:S02]  /*3540*/  CS2R R162, SRZ ;  /* 0x0000000000a27805 */ /* 0x000fe4000001ff00 */
[----:B------:R-:W-:Y:S01]  /*3550*/  CS2R R112, SRZ ;  /* 0x0000000000707805 */ /* 0x000fe2000001ff00 */
[----:B------:R-:W-:Y:S01]  /*3560*/  USHF.R.S32.HI UR4, URZ, 0x6, UR4 ;  /* 0x000000063f047899 */ /* 0x000fe20008011404 */
[----:B------:R-:W-:Y:S02]  /*3570*/  CS2R R160, SRZ ;  /* 0x0000000000a07805 */ /* 0x000fe4000001ff00 */
[----:B------:R-:W-:Y:S02]  /*3580*/  CS2R R158, SRZ ;  /* 0x00000000009e7805 */ /* 0x000fe4000001ff00 */
[----:B------:R-:W-:Y:S01]  /*3590*/  CS2R R108, SRZ ;  /* 0x00000000006c7805 */ /* 0x000fe2000001ff00 */
[----:B------:R-:W-:Y:S01]  /*35a0*/  UISETP.LT.AND UP0, UPT, UR52, UR4, UPT ;  /* 0x000000043400728c */ /* 0x000fe2000bf01270 */
[----:B------:R-:W-:-:S02]  /*35b0*/  CS2R R156, SRZ ;  /* 0x00000000009c7805 */ /* 0x000fc4000001ff00 */
[----:B------:R-:W-:Y:S02]  /*35c0*/  CS2R R104, SRZ ;  /* 0x0000000000687805 */ /* 0x000fe4000001ff00 */
[----:B------:R-:W-:Y:S01]  /*35d0*/  CS2R R154, SRZ ;  /* 0x00000000009a7805 */ /* 0x000fe2000001ff00 */
[----:B------:R-:W-:Y:S01]  /*35e0*/  USEL UR52, UR52, UR4, UP0 ;  /* 0x0000000434347287 */ /* 0x000fe20008000000 */
[----:B------:R-:W-:Y:S02]  /*35f0*/  CS2R R100, SRZ ;  /* 0x0000000000647805 */ /* 0x000fe4000001ff00 */
[----:B------:R-:W-:Y:S02]  /*3600*/  CS2R R152, SRZ ;  /* 0x0000000000987805 */ /* 0x000fe4000001ff00 */
[----:B------:R-:W-:Y:S01]  /*3610*/  CS2R R96, SRZ ;  /* 0x0000000000607805 */ /* 0x000fe2000001ff00 */
[----:B------:R-:W-:Y:S01]  /*3620*/  UISETP.GE.AND UP0, UPT, UR52, 0x1, UPT ;  /* 0x000000013400788c */ /* 0x000fe2000bf06270 */
[----:B------:R-:W-:-:S02]  /*3630*/  CS2R R46, SRZ ;  /* 0x00000000002e7805 */ /* 0x000fc4000001ff00 */
[----:B------:R-:W-:Y:S02]  /*3640*/  CS2R R44, SRZ ;  /* 0x00000000002c7805 */ /* 0x000fe4000001ff00 */
[----:B------:R-:W-:Y:S02]  /*3650*/  CS2R R92, SRZ ;  /* 0x00000000005c7805 */ /* 0x000fe4000001ff00 */
[----:B------:R-:W-:Y:S02]  /*3660*/  CS2R R42, SRZ ;  /* 0x00000000002a7805 */ /* 0x000fe4000001ff00 */
[----:B------:R-:W-:Y:S02]  /*3670*/  CS2R R40, SRZ ;  /* 0x0000000000287805 */ /* 0x000fe4000001ff00 */
[----:B------:R-:W-:Y:S02]  /*3680*/  PLOP3.LUT P1, PT, PT, PT, UP0, 0x80, 0x0 ;  /* 0x000000000000781c */ /* 0x000fe40003f2f008 */
        /* <DEDUP_REMOVED lines=60> */
.L_x_4618:
        /* <DEDUP_REMOVED lines=9> */
.L_x_4802:
[----:B------:R-:W-:Y:S05]  /*3ae0*/  @!P0 BRA `(.L_x_4620) ;  /* 0x0000000000048947 */ /* 0x000fea0003800000 */
[----:B------:R-:W-:Y:S01]  /*3af0*/  BPT.TRAP 0x1 ;  /* 0x000000040000795c */ /* 0x000fe20000300000 */
.L_x_4620:
[----:B------:R-:W-:Y:S02]  /*3b00*/  IMAD.U32 R7, RZ, RZ, UR37 ;  /* 0x00000025ff077e24 */ /* 0x000fe4000f8e00ff */
[----:B------:R-:W-:-:S03]  /*3b10*/  IMAD.U32 R8, RZ, RZ, UR38 ;  /* 0x00000026ff087e24 */ /* 0x000fc6000f8e00ff */
[----:B------:R-:W-:Y:S02]  /*3b20*/  LEA R7, R7, UR46, 0x3 ;  /* 0x0000002e07077c11 */ /* 0x000fe4000f8e18ff */
[----:B------:R-:W-:-:S04]  /*3b30*/  SHF.L.U32 R8, R8, 0x1f, RZ ;  /* 0x0000001f08087819 */ /* 0x000fc800000006ff */
[----:B------:R1:W2:Y:S01]  /*3b40*/  SYNCS.PHASECHK.TRANS64.TRYWAIT P1, [R7+URZ+0x28c30], R8 ;  /* 0x028c3008070075a7 */ /* 0x0002a2000802017f */
[----:B------:R-:W-:Y:S05]  /*3b50*/  @!P0 BRA `(.L_x_4621) ;  /* 0x0000000000048947 */ /* 0x000fea0003800000 */
[----:B------:R-:W-:Y:S01]  /*3b60*/  BPT.TRAP 0x1 ;  /* 0x000000040000795c */ /* 0x000fe20000300000 */
.L_x_4621:
[----:B--2---:R-:W-:Y:S05]  /*3b70*/  @P1 BRA `(.L_x_4622) ;  /* 0x0000000000081947 */ /* 0x004fea0003800000 */
[----:B------:R-:W2:Y:S02]  /*3b80*/  SYNCS.PHASECHK.TRANS64.TRYWAIT P1, [R7+URZ+0x28c30], R8 ;  /* 0x028c3008070075a7 */ /* 0x000ea4000802017f */
[----:B--2---:R-:W-:Y:S05]  /*3b90*/  @!P1 BRA `(.L_x_4623) ;  /* 0x00000104006c9947 */ /* 0x004fea0003800000 */
.L_x_4622:
        /* <DEDUP_REMOVED lines=44> */
[----:B------:R-:W0:Y:S02]  /*3e60*/  SHFL.IDX PT, R6, R3, 0x1, 0x1c1f ;  /* 0x003c1f0003067f89 */ /* 0x000e2400000e0000 */
[----:B------:R-:W-:Y:S02]  /*3e70*/  UIADD3 UR7, UR50, 0x1, UR6 ;  /* 0x0000000132077890 */ /* 0x000fe4000fffe006 */
[----:B------:R-:W-:Y:S01]  /*3e80*/  IMAD.U32 R5, RZ, RZ, UR6 ;  /* 0x00000006ff057e24 */ /* 0x000fe2000f8e00ff */
[----:B------:R-:W3:Y:S03]  /*3e90*/  SHFL.IDX PT, R3, R3, RZ, 0x1c1f ;  /* 0x001c1fff03037589 */ /* 0x000ee600000e0000 */
[----:B------:R-:W-:Y:S01]  /*3ea0*/  IMAD.U32 R21, RZ, RZ, UR7 ;  /* 0x00000007ff157e24 */ /* 0x000fe2000f8e00ff */
[----:B------:R-:W-:-:S04]  /*3eb0*/  IADD3 R4, -R2, UR50, R5 ;  /* 0x0000003202047c10 */ /* 0x000fc8000fffe105 */
[----:B------:R-:W-:-:S04]  /*3ec0*/  IADD3 R5, R21, -UR51, -R2 ;  /* 0x8000003315057c10 */ /* 0x000fc8000fffe802 */
[----:B0-----:R-:W-:-:S04]  /*3ed0*/  VIADDMNMX R6, R6, R5, R4, PT ;  /* 0x0000000506067246 */ /* 0x001fc80003800104 */
[C---:B------:R-:W-:Y:S02]  /*3ee0*/  ISETP.GT.AND P3, PT, R6.reuse, RZ, PT ;  /* 0x000000ff0600720c */ /* 0x040fe40003f64270 */
[C---:B------:R-:W-:Y:S02]  /*3ef0*/  ISETP.GT.AND P4, PT, R6.reuse, 0x1, PT ;  /* 0x000000010600780c */ /* 0x040fe40003f84270 */
[----:B------:R-:W-:Y:S02]  /*3f00*/  ISETP.GT.AND P5, PT, R6, 0x8, PT ;  /* 0x000000080600780c */ /* 0x000fe40003fa4270 */
[----:B---3--:R-:W-:-:S04]  /*3f10*/  VIADDMNMX R4, R3, R5, R4, PT ;  /* 0x0000000503047246 */ /* 0x008fc80003800104 */
[----:B------:R-:W-:Y:S01]  /*3f20*/  ISETP.GT.AND P6, PT, R4, 0x20, PT ;  /* 0x000000200400780c */ /* 0x000fe20003fc4270 */
        /* <DEDUP_REMOVED lines=297> */
.L_x_4624:
[----:B------:R1:W2:Y:S01]  /*51c0*/  SYNCS.PHASECHK.TRANS64.TRYWAIT P3, [R7+URZ+0x28c50], R8 ;  /* 0x028c5008070075a7 */ /* 0x0002a2000806017f */
[----:B------:R-:W-:Y:S05]  /*51d0*/  @!P0 BRA `(.L_x_4625) ;  /* 0x0000000000048947 */ /* 0x000fea0003800000 */
[----:B------:R-:W-:Y:S01]  /*51e0*/  BPT.TRAP 0x1 ;  /* 0x000000040000795c */ /* 0x000fe20000300000 */
.L_x_4625:
[----:B--2---:R-:W-:Y:S05]  /*51f0*/  @P3 BRA `(.L_x_4626) ;  /* 0x0000000000083947 */ /* 0x004fea0003800000 */
[----:B------:R-:W2:Y:S02]  /*5200*/  SYNCS.PHASECHK.TRANS64.TRYWAIT P3, [R7+URZ+0x28c50], R8 ;  /* 0x028c5008070075a7 */ /* 0x000ea4000806017f */
[----:B--2---:R-:W-:Y:S05]  /*5210*/  @!P3 BRA `(.L_x_4627) ;  /* 0x000000ec00e0b947 */ /* 0x004fea0003800000 */
.L_x_4626:
[----:B------:R-:W-:Y:S01]  /*5220*/  ULEA UR11, UR37, UR49, 0xc ;  /* 0x00000031250b7291 */ /* 0x000fe2000f8e603f */
[----:B------:R-:W-:Y:S01]  /*5230*/  WARPGROUP.ARRIVE ;  /* 0x00000000000079c5 */ /* 0x000fe20000000000 */
[----:B------:R-:W-:Y:S01]  /*5240*/  UMOV UR7, 0x40000040 ;  /* 0x4000004000077882 */ /* 0x000fe20000000000 */
[----:B------:R-:W-:Y:S01]  /*5250*/  @UP0 ULDC UR14, c[0x0][0x450] ;  /* 0x00011400000e0ab9 */ /* 0x000fe20000000800 */
[----:B------:R-:W-:Y:S01]  /*5260*/  UIADD3 UR21, UR52, -0x2, URZ ;  /* 0xfffffffe34157890 */ /* 0x000fe2000fffe03f */
[----:B-12---:R-:W-:Y:S02]  /*5270*/  @!P1 VIADD R7, R7, 0x28c60 ;  /* 0x00028c6007079836 */ /* 0x006fe40000000000 */
        /* <DEDUP_REMOVED lines=48> */
[----:B------:R-:W-:-:S05]  /*5580*/  ULDC UR22, c[0x0][0x988] ;  /* 0x0002620000167ab9 */ /* 0x000fca0000000800 */
.L_x_4637:
[----:B------:R-:W-:-:S04]  /*5590*/  UIADD3 UR37, UR23, 0x1, URZ ;  /* 0x0000000117257890 */ /* 0x000fc8000fffe03f */
[----:B------:R-:W-:-:S04]  /*55a0*/  UISETP.NE.AND UP1, UPT, UR37, 0x2, UPT ;  /* 0x000000022500788c */ /* 0x000fc8000bf25270 */
[----:B------:R-:W-:Y:S02]  /*55b0*/  USEL UR6, URZ, 0x1, UP1 ;  /* 0x000000013f067887 */ /* 0x000fe40008800000 */
[----:B------:R-:W-:Y:S02]  /*55c0*/  USEL UR37, UR37, URZ, UP1 ;  /* 0x0000003f25257287 */ /* 0x000fe40008800000 */
[----:B------:R-:W-:Y:S01]  /*55d0*/  ULOP3.LUT UR38, UR38, UR6, URZ, 0x3c, !UPT ;  /* 0x0000000626267292 */ /* 0x000fe2000f8e3c3f */
[----:B--2---:R-:W-:Y:S11]  /*55e0*/  @!P0 BRA `(.L_x_4629) ;  /* 0x0000000000048947 */ /* 0x004ff60003800000 */
[----:B------:R-:W-:Y:S01]  /*55f0*/  BPT.TRAP 0x1 ;  /* 0x000000040000795c */ /* 0x000fe20000300000 */
.L_x_4629:
[----:B------:R-:W-:Y:S01]  /*5600*/  ULEA UR25, UR37, UR46, 0x3 ;  /* 0x0000002e25197291 */ /* 0x000fe2000f8e183f */
[----:B-1----:R-:W-:-:S05]  /*5610*/  IMAD.U32 R7, RZ, RZ, UR38 ;  /* 0x00000026ff077e24 */ /* 0x002fca000f8e00ff */
[----:B------:R-:W-:-:S04]  /*5620*/  SHF.L.U32 R7, R7, 0x1f, RZ ;  /* 0x0000001f07077819 */ /* 0x000fc800000006ff */
[----:B------:R1:W2:Y:S01]  /*5630*/  SYNCS.PHASECHK.TRANS64.TRYWAIT P3, [UR25+0x28c30], R7 ;  /* 0x028c3007ff0075a7 */ /* 0x0002a20008060159 */
[----:B------:R-:W-:Y:S05]  /*5640*/  @!P0 BRA `(.L_x_4630) ;  /* 0x0000000000048947 */ /* 0x000fea0003800000 */
[----:B------:R-:W-:Y:S01]  /*5650*/  BPT.TRAP 0x1 ;  /* 0x000000040000795c */ /* 0x000fe20000300000 */
.L_x_4630:
[----:B--2---:R-:W-:Y:S05]  /*5660*/  @P3 BRA `(.L_x_4631) ;  /* 0x0000000000083947 */ /* 0x004fea0003800000 */
[----:B------:R-:W2:Y:S02]  /*5670*/  SYNCS.PHASECHK.TRANS64.TRYWAIT P3, [UR25+0x28c30], R7 ;  /* 0x028c3007ff0075a7 */ /* 0x000ea40008060159 */
[----:B--2---:R-:W-:Y:S05]  /*5680*/  @!P3 BRA `(.L_x_4632) ;  /* 0x000000e800d8b947 */ /* 0x004fea0003800000 */
.L_x_4631:
[----:B------:R-:W-:Y:S01]  /*5690*/  R2UR UR18, R0 ;  /* 0x00000000001272ca */ /* 0x000fe200000e0000 */
[----:B0-----:R-:W-:Y:S01]  /*56a0*/  WARPGROUP.ARRIVE ;  /* 0x00000000000079c5 */ /* 0x001fe20000000000 */
[----:B------:R-:W-:Y:S01]  /*56b0*/  UMOV UR19, 0x40000040 ;  /* 0x4000004000137882 */ /* 0x000fe20000000000 */
[----:B------:R-:W-:Y:S01]  /*56c0*/  UMOV UR7, 0x40000040 ;  /* 0x4000004000077882 */ /* 0x000fe20000000000 */
[----:B------:R-:W-:Y:S01]  /*56d0*/  UMOV UR11, 0x40000040 ;  /* 0x40000040000b7882 */ /* 0x000fe20000000000 */
[----:B------:R-:W-:Y:S01]  /*56e0*/  UMOV UR15, 0x40000040 ;  /* 0x40000040000f7882 */ /* 0x000fe20000000000 */
[----:B--2---:R-:W-:-:S07]  /*56f0*/  VIADD R6, R185, UR42 ;  /* 0x0000002ab9067c36 */ /* 0x004fce0008000000 */
        /* <DEDUP_REMOVED lines=14> */
[----:B------:R-:W0:Y:S04]  /*57e0*/  SHFL.IDX PT, R10, R6, RZ, 0x1c1f ;  /* 0x001c1fff060a7589 */ /* 0x000e2800000e0000 */
[----:B------:R-:W2:Y:S01]  /*57f0*/  SHFL.IDX PT, R6, R6, 0x1, 0x1c1f ;  /* 0x003c1f0006067f89 */ /* 0x000ea200000e0000 */
        /* <DEDUP_REMOVED lines=10> */
[----:B------:R-:W-:Y:S02]  /*58a0*/  IMAD.U32 R165, RZ, RZ, UR50 ;  /* 0x00000032ffa57e24 */ /* 0x000fe4000f8e00ff */
[----:B------:R-:W-:Y:S01]  /*58b0*/  FMUL.FTZ R153, R153, UR24 ;  /* 0x0000001899997c20 */ /* 0x000fe20008410000 */
[----:B------:R-:W-:Y:S01]  /*58c0*/  FMUL.FTZ R156, R156, UR24 ;  /* 0x000000189c9c7c20 */ /* 0x000fe20008410000 */
[----:B------:R-:W-:Y:S01]  /*58d0*/  FMUL.FTZ R157, R157, UR24 ;  /* 0x000000189d9d7c20 */ /* 0x000fe20008410000 */
[----:B------:R-:W-:Y:S01]  /*58e0*/  FMUL.FTZ R160, R160, UR24 ;  /* 0x00000018a0a07c20 */ /* 0x000fe20008410000 */
[----:B------:R-:W-:Y:S01]  /*58f0*/  IADD3 R165, R165, UR6, -R2 ;  /* 0x00000006a5a57c10 */ /* 0x000fe2000fffe802 */
[----:B------:R-:W3:Y:S01]  /*5900*/  MUFU.TANH R152, R152 ;  /* 0x0000009800987308 */ /* 0x000ee20000002400 */
[----:B------:R-:W-:Y:S01]  /*5910*/  FMUL.FTZ R164, R164, UR24 ;  /* 0x00000018a4a47c20 */ /* 0x000fe20008410000 */
[----:B------:R-:W-:Y:S01]  /*5920*/  FMUL.FTZ R161, R161, UR24 ;  /* 0x00000018a1a17c20 */ /* 0x000fe20008410000 */
[----:B------:R-:W-:Y:S01]  /*5930*/  FMUL.FTZ R168, R168, UR24 ;  /* 0x00000018a8a87c20 */ /* 0x000fe20008410000 */
[----:B------:R-:W-:-:S02]  /*5940*/  VIADD R165, R165, -UR51 ;  /* 0x80000033a5a57c36 */ /* 0x000fc40008000000 */
[----:B------:R-:W-:Y:S01]  /*5950*/  FMUL.FTZ R169, R169, UR24 ;  /* 0x00000018a9a97c20 */ /* 0x000fe20008410000 */
[----:B------:R-:W-:Y:S01]  /*5960*/  FMUL.FTZ R172, R172, UR24 ;  /* 0x00000018acac7c20 */ /* 0x000fe20008410000 */
[----:B------:R-:W-:Y:S01]  /*5970*/  FMUL.FTZ R173, R173, UR24 ;  /* 0x00000018adad7c20 */ /* 0x000fe20008410000 */
[----:B------:R-:W-:Y:S01]  /*5980*/  MUFU.TANH R153, R153 ;  /* 0x0000009900997308 */ /* 0x000fe20000002400 */
[----:B0-----:R-:W-:Y:S02]  /*5990*/  IMAD.IADD R10, R165, 0x1, R10 ;  /* 0x00000001a50a7824 */ /* 0x001fe400078e020a */
[----:B------:R-:W-:Y:S01]  /*59a0*/  FMUL.FTZ R176, R176, UR24 ;  /* 0x00000018b0b07c20 */ /* 0x000fe20008410000 */
[----:B------:R-:W-:Y:S01]  /*59b0*/  FMUL.FTZ R177, R177, UR24 ;  /* 0x00000018b1b17c20 */ /* 0x000fe20008410000 */
[----:B------:R-:W-:Y:S01]  /*59c0*/  FMUL.FTZ R180, R180, UR24 ;  /* 0x00000018b4b47c20 */ /* 0x000fe20008410000 */
[----:B------:R-:W-:Y:S01]  /*59d0*/  FMUL.FTZ R181, R181, UR24 ;  /* 0x00000018b5b57c20 */ /* 0x000fe20008410000 */
[----:B------:R-:W-:Y:S01]  /*59e0*/  ISETP.GT.AND P3, PT, R10, RZ, PT ;  /* 0x000000ff0a00720c */ /* 0x000fe20003f64270 */
[----:B------:R-:W-:Y:S01]  /*59f0*/  FMUL.FTZ R154, R154, UR24 ;  /* 0x000000189a9a7c20 */ /* 0x000fe20008410000 */
[----:B------:R-:W0:Y:S01]  /*5a00*/  MUFU.TANH R156, R156 ;  /* 0x0000009c009c7308 */ /* 0x000e220000002400 */
[----:B------:R-:W-:Y:S01]  /*5a10*/  ISETP.GT.AND P4, PT, R10, 0x1, PT ;  /* 0x000000010a00780c */ /* 0x000fe20003f84270 */
        /* <DEDUP_REMOVED lines=16> */
[----:B------:R-:W-:-:S06]  /*5b20*/  FMUL.FTZ R183, R183, UR24 ;  /* 0x00000018b7b77c20 */ /* 0x000fcc0008410000 */
[----:B------:R3:W-:Y:S08]  /*5b30*/  MUFU.TANH R13, R164 ;  /* 0x000000a4000d7308 */ /* 0x0007f00000002400 */
[----:B------:R1:W2:Y:S01]  /*5b40*/  MUFU.TANH R11, R161 ;  /* 0x000000a1000b7308 */ /* 0x0002a20000002400 */
[----:B---3--:R-:W-:Y:S02]  /*5b50*/  FSEL R164, R152, -INF , P3 ;  /* 0xff80000098a47808 */ /* 0x008fe40001800000 */
[----:B------:R-:W-:-:S02]  /*5b60*/  ISETP.GT.AND P3, PT, R10, 0x8, PT ;  /* 0x000000080a00780c */ /* 0x000fc40003f64270 */
[----:B------:R-:W-:Y:S02]  /*5b70*/  FMNMX.FTZ R12, R164, R9, !PT ;  /* 0x00000009a40c7209 */ /* 0x000fe40007810000 */
[----:B0-----:R-:W-:Y:S01]  /*5b80*/  FSEL R156, R156, -INF , P3 ;  /* 0xff8000009c9c7808 */ /* 0x001fe20001800000 */
[----:B------:R0:W3:Y:S01]  /*5b90*/  MUFU.TANH R21, R5 ;  /* 0x0000000500157308 */ /* 0x0000e20000002400 */
[----:B-1----:R-:W-:Y:S02]  /*5ba0*/  FSEL R161, R153, -INF , P4 ;  /* 0xff80000099a17808 */ /* 0x002fe40002000000 */
[C---:B------:R-:W-:Y:S02]  /*5bb0*/  ISETP.GT.AND P4, PT, R10.reuse, 0x9, PT ;  /* 0x000000090a00780c */ /* 0x040fe40003f84270 */
[----:B------:R-:W-:Y:S02]  /*5bc0*/  ISETP.GT.AND P3, PT, R10, 0x10, PT ;  /* 0x000000100a00780c */ /* 0x000fe40003f64270 */
[----:B----4-:R-:W-:Y:S01]  /*5bd0*/  FSEL R157, R157, -INF , P4 ;  /* 0xff8000009d9d7808 */ /* 0x010fe20002000000 */
        /* <DEDUP_REMOVED lines=8> */
[----:B--2---:R-:W-:-:S02]  /*5c60*/  FSEL R153, R11, -INF , P4 ;  /* 0xff8000000b997808 */ /* 0x004fc40002000000 */
[----:B------:R-:W-:Y:S01]  /*5c70*/  FMNMX.FTZ R12, R160, R5, !PT ;  /* 0x00000005a00c7209 */ /* 0x000fe20007810000 */
[----:B------:R-:W2:Y:S01]  /*5c80*/  MUFU.TANH R15, R172 ;  /* 0x000000ac000f7308 */ /* 0x000ea20000002400 */
[C---:B------:R-:W-:Y:S02]  /*5c90*/  ISETP.GT.AND P4, PT, R10.reuse, 0x19, PT ;  /* 0x000000190a00780c */ /* 0x040fe40003f84270 */
[----:B------:R-:W-:Y:S02]  /*5ca0*/  FSEL R152, R13, -INF , P3 ;  /* 0xff8000000d987808 */ /* 0x000fe40001800000 */
[----:B------:R-:W-:Y:S02]  /*5cb0*/  FMNMX.FTZ R5, R153, R12, !PT ;  /* 0x0000000c99057209 */ /* 0x000fe40007810000 */
[----:B------:R-:W-:Y:S01]  /*5cc0*/  ISETP.GT.AND P3, PT, R10, 0x20, PT ;  /* 0x000000200a00780c */ /* 0x000fe20003f64270 */
[----:B------:R-:W4:Y:S01]  /*5cd0*/  MUFU.TANH R173, R173 ;  /* 0x000000ad00ad7308 */ /* 0x000f220000002400 */
        /* <DEDUP_REMOVED lines=15> */
[----:B----4-:R-:W-:Y:S01]  /*5dd0*/  FSEL R13, R173, -INF , P4 ;  /* 0xff800000ad0d7808 */ /* 0x010fe20002000000 */
[----:B------:R-:W-:Y:S01]  /*5de0*/  IMAD.IADD R173, R165, 0x1, R6 ;  /* 0x00000001a5ad7824 */ /* 0x000fe200078e0206 */
[----:B------:R-:W-:-:S02]  /*5df0*/  FMNMX.FTZ R12, R15, R12, !PT ;  /* 0x0000000c0f0c7209 */ /* 0x000fc40007810000 */
[----:B------:R-:W-:Y:S02]  /*5e00*/  ISETP.GT.AND P4, PT, R10, 0x31, PT ;  /* 0x000000310a00780c */ /* 0x000fe40003f84270 */
[----:B-1----:R-:W-:Y:S01]  /*5e10*/  FSEL R5, R176, -INF , P3 ;  /* 0xff800000b0057808 */ /* 0x002fe20001800000 */
[----:B------:R-:W1:Y:S01]  /*5e20*/  MUFU.TANH R181, R181 ;  /* 0x000000b500b57308 */ /* 0x000e620000002400 */
[----:B------:R-:W-:Y:S02]  /*5e30*/  FMNMX.FTZ R168, R13, R12, !PT ;  /* 0x0000000c0da87209 */ /* 0x000fe40007810000 */
[C---:B------:R-:W-:Y:S02]  /*5e40*/  ISETP.GT.AND P3, PT, R10.reuse, 0x38, PT ;  /* 0x000000380a00780c */ /* 0x040fe40003f64270 */
[----:B0-----:R-:W-:Y:S02]  /*5e50*/  FSEL R12, R177, -INF , P4 ;  /* 0xff800000b10c7808 */ /* 0x001fe40002000000 */
[----:B------:R-:W-:Y:S01]  /*5e60*/  FMNMX.FTZ R11, R5, R168, !PT ;  /* 0x000000a8050b7209 */ /* 0x000fe20007810000 */
[----:B------:R-:W-:Y:S01]  /*5e70*/  MUFU.TANH R172, R154 ;  /* 0x0000009a00ac7308 */ /* 0x000fe20000002400 */
[----:B------:R-:W-:-:S02]  /*5e80*/  ISETP.GT.AND P4, PT, R10, 0x39, PT ;  /* 0x000000390a00780c */ /* 0x000fc40003f84270 */
[----:B--2---:R-:W-:Y:S02]  /*5e90*/  FSEL R10, R180, -INF , P3 ;  /* 0xff800000b40a7808 */ /* 0x004fe40001800000 */
[----:B------:R-:W-:Y:S02]  /*5ea0*/  FMNMX.FTZ R169, R12, R11, !PT ;  /* 0x0000000b0ca97209 */ /* 0x000fe40007810000 */
[----:B------:R-:W-:Y:S01]  /*5eb0*/  ISETP.GT.AND P3, PT, R173, RZ, PT ;  /* 0x000000ffad00720c */ /* 0x000fe20003f64270 */
[----:B------:R-:W0:Y:S01]  /*5ec0*/  MUFU.TANH R155, R155 ;  /* 0x0000009b009b7308 */ /* 0x000e220000002400 */
[----:B-1----:R-:W-:Y:S02]  /*5ed0*/  FSEL R11, R181, -INF , P4 ;  /* 0xff800000b50b7808 */ /* 0x002fe40002000000 */
[----:B------:R-:W-:Y:S02]  /*5ee0*/  FMNMX.FTZ R168, R10, R169, !PT ;  /* 0x000000a90aa87209 */ /* 0x000fe40007810000 */
[----:B------:R-:W-:-:S02]  /*5ef0*/  ISETP.GT.AND P4, PT, R173, 0x1, PT ;  /* 0x00000001ad00780c */ /* 0x000fc40003f84270 */
[----:B------:R-:W-:Y:S01]  /*5f00*/  FMNMX.FTZ R168, R11, R168, !PT ;  /* 0x000000a80ba87209 */ /* 0x000fe20007810000 */
[----:B------:R-:W1:Y:S01]  /*5f10*/  MUFU.TANH R158, R158 ;  /* 0x0000009e009e7308 */ /* 0x000e620000002400 */
[C---:B------:R-:W-:Y:S02]  /*5f20*/  ISETP.GT.AND P6, PT, R173.reuse, 0x20, PT ;  /* 0x00000020ad00780c */ /* 0x040fe40003fc4270 */
[----:B------:R-:W-:Y:S01]  /*5f30*/  ISETP.GT.AND P5, PT, R173, 0x29, PT ;  /* 0x00000029ad00780c */ /* 0x000fe20003fa4270 */
[----:B------:R-:W2:Y:S04]  /*5f40*/  SHFL.BFLY PT, R169, R168, 0x2, 0x1f ;  /* 0x0c401f00a8a97f89 */ /* 0x000ea800000e0000 */
        /* <DEDUP_REMOVED lines=336> */
.L_x_4633:
[----:B------:R1:W2:Y:S01]  /*7450*/  SYNCS.PHASECHK.TRANS64.TRYWAIT P3, [UR25+0x28c50], R7 ;  /* 0x028c5007ff0075a7 */ /* 0x0002a20008060159 */
[----:B------:R-:W-:Y:S05]  /*7460*/  @!P0 BRA `(.L_x_4634) ;  /* 0x0000000000048947 */ /* 0x000fea0003800000 */
[----:B------:R-:W-:Y:S01]  /*7470*/  BPT.TRAP 0x1 ;  /* 0x000000040000795c */ /* 0x000fe20000300000 */
.L_x_4634:
[----:B--2---:R-:W-:Y:S05]  /*7480*/  @P3 BRA `(.L_x_4635) ;  /* 0x0000000000083947 */ /* 0x004fea0003800000 */
[----:B------:R-:W2:Y:S02]  /*7490*/  SYNCS.PHASECHK.TRANS64.TRYWAIT P3, [UR25+0x28c50], R7 ;  /* 0x028c5007ff0075a7 */ /* 0x000ea40008060159 */
[----:B--2---:R-:W-:Y:S05]  /*74a0*/  @!P3 BRA `(.L_x_4636) ;  /* 0x000000cc0068b947 */ /* 0x004fea0003800000 */
.L_x_4635:
        /* <DEDUP_REMOVED lines=42> */
.L_x_4628:
[----:B------:R-:W-:-:S13]  /*7750*/  ISETP.LE.AND P2, PT, RZ, UR21, PT ;  /* 0x00000015ff007c0c */ /* 0x000fda000bf43270 */
[----:B------:R-:W-:Y:S05]  /*7760*/  @!P2 BRA `(.L_x_4638) ;  /* 0x0000001c0030a947 */ /* 0x000fea0003800000 */
[----:B------:R-:W-:Y:S01]  /*7770*/  IMAD.MOV.U32 R8, RZ, RZ, R5 ;  /* 0x000000ffff087224 */ /* 0x000fe200078e0005 */
[----:B------:R-:W-:Y:S01]  /*7780*/  UMOV UR22, UR37 ;  /* 0x0000002500167c82 */ /* 0x000fe20008000000 */
[----:B------:R-:W-:Y:S01]  /*7790*/  IMAD.MOV.U32 R13, RZ, RZ, R6 ;  /* 0x000000ffff0d7224 */ /* 0x000fe200078e0006 */
[----:B------:R-:W-:Y:S01]  /*77a0*/  ULDC UR23, c[0x0][0x9d8] ;  /* 0x0002760000177ab9 */ /* 0x000fe20000000800 */
[----:B------:R-:W-:-:S05]  /*77b0*/  ULDC UR20, c[0x0][0x988] ;  /* 0x0002620000147ab9 */ /* 0x000fca0000000800 */
.L_x_4647:
[----:B------:R-:W-:-:S04]  /*77c0*/  UIADD3 UR37, UR22, 0x1, URZ ;  /* 0x0000000116257890 */ /* 0x000fc8000fffe03f */
[----:B------:R-:W-:-:S04]  /*77d0*/  UISETP.NE.AND UP0, UPT, UR37, 0x2, UPT ;  /* 0x000000022500788c */ /* 0x000fc8000bf05270 */
[----:B------:R-:W-:Y:S02]  /*77e0*/  USEL UR6, URZ, 0x1, UP0 ;  /* 0x000000013f067887 */ /* 0x000fe40008000000 */
[----:B------:R-:W-:Y:S02]  /*77f0*/  USEL UR37, UR37, URZ, UP0 ;  /* 0x0000003f25257287 */ /* 0x000fe40008000000 */
[----:B------:R-:W-:Y:S01]  /*7800*/  ULOP3.LUT UR38, UR38, UR6, URZ, 0x3c, !UPT ;  /* 0x0000000626267292 */ /* 0x000fe2000f8e3c3f */
[----:B---3--:R-:W-:Y:S11]  /*7810*/  @!P0 BRA `(.L_x_4639) ;  /* 0x0000000000048947 */ /* 0x008ff60003800000 */
[----:B------:R-:W-:Y:S01]  /*7820*/  BPT.TRAP 0x1 ;  /* 0x000000040000795c */ /* 0x000fe20000300000 */
.L_x_4639:
[----:B------:R-:W-:Y:S01]  /*7830*/  ULEA UR24, UR37, UR46, 0x3 ;  /* 0x0000002e25187291 */ /* 0x000fe2000f8e183f */
[----:B-1----:R-:W-:-:S05]  /*7840*/  IMAD.U32 R7, RZ, RZ, UR38 ;  /* 0x00000026ff077e24 */ /* 0x002fca000f8e00ff */
[----:B------:R-:W-:-:S04]  /*7850*/  SHF.L.U32 R7, R7, 0x1f, RZ ;  /* 0x0000001f07077819 */ /* 0x000fc800000006ff */
[----:B------:R1:W3:Y:S01]  /*7860*/  SYNCS.PHASECHK.TRANS64.TRYWAIT P2, [UR24+0x28c30], R7 ;  /* 0x028c3007ff0075a7 */ /* 0x0002e20008040158 */
[----:B------:R-:W-:Y:S05]  /*7870*/  @!P0 BRA `(.L_x_4640) ;  /* 0x0000000000048947 */ /* 0x000fea0003800000 */
[----:B------:R-:W-:Y:S01]  /*7880*/  BPT.TRAP 0x1 ;  /* 0x000000040000795c */ /* 0x000fe20000300000 */
.L_x_4640:
[----:B---3--:R-:W-:Y:S05]  /*7890*/  @P2 BRA `(.L_x_4641) ;  /* 0x0000000000082947 */ /* 0x008fea0003800000 */
[----:B------:R-:W3:Y:S02]  /*78a0*/  SYNCS.PHASECHK.TRANS64.TRYWAIT P2, [UR24+0x28c30], R7 ;  /* 0x028c3007ff0075a7 */ /* 0x000ee40008040158 */
[----:B---3--:R-:W-:Y:S05]  /*78b0*/  @!P2 BRA `(.L_x_4642) ;  /* 0x000000c80078a947 */ /* 0x008fea0003800000 */
.L_x_4641:
        /* <DEDUP_REMOVED lines=392> */
.L_x_4643:
[----:B------:R1:W2:Y:S01]  /*9140*/  SYNCS.PHASECHK.TRANS64.TRYWAIT P2, [UR24+0x28c50], R7 ;  /* 0x028c5007ff0075a7 */ /* 0x0002a20008040158 */
[----:B------:R-:W-:Y:S05]  /*9150*/  @!P0 BRA `(.L_x_4644) ;  /* 0x0000000000048947 */ /* 0x000fea0003800000 */
[----:B------:R-:W-:Y:S01]  /*9160*/  BPT.TRAP 0x1 ;  /* 0x000000040000795c */ /* 0x000fe20000300000 */
.L_x_4644:
[----:B--2---:R-:W-:Y:S05]  /*9170*/  @P2 BRA `(.L_x_4645) ;  /* 0x0000000000082947 */ /* 0x004fea0003800000 */
[----:B------:R-:W2:Y:S02]  /*9180*/  SYNCS.PHASECHK.TRANS64.TRYWAIT P2, [UR24+0x28c50], R7 ;  /* 0x028c5007ff0075a7 */ /* 0x000ea40008040158 */
[----:B--2---:R-:W-:Y:S05]  /*9190*/  @!P2 BRA `(.L_x_4646) ;  /* 0x000000b00058a947 */ /* 0x004fea0003800000 */
.L_x_4645:
        /* <DEDUP_REMOVED lines=41> */
.L_x_4638:
[----:B------:R-:W4:Y:S01]  /*9430*/  SHFL.BFLY PT, R0, R3, 0x2, 0x1f ;  /* 0x0c401f0003007f89 */ /* 0x000f2200000e0000 */
[----:B------:R-:W-:Y:S01]  /*9440*/  IMAD.U32 R11, RZ, RZ, UR10 ;  /* 0x0000000aff0b7e24 */ /* 0x000fe2000f8e00ff */
[----:B------:R-:W-:Y:S01]  /*9450*/  UIADD3 UR39, UR39, 0x1, URZ ;  /* 0x0000000127277890 */ /* 0x000fe2000fffe03f */
[----:B------:R-:W-:Y:S01]  /*9460*/  IMAD.U32 R21, RZ, RZ, UR10 ;  /* 0x0000000aff157e24 */ /* 0x000fe2000f8e00ff */
[----:B------:R-:W5:Y:S01]  /*9470*/  SHFL.BFLY PT, R9, R4, 0x2, 0x1f ;  /* 0x0c401f0004097f89 */ /* 0x000f6200000e0000 */
        /* <DEDUP_REMOVED lines=17> */
[----:B------:R-:W-:Y:S01]  /*9590*/  ISETP.NE.AND P0, PT, R2, R7, PT ;  /* 0x000000070200720c */ /* 0x000fe20003f05270 */
[----:B------:R-:W-:Y:S01]  /*95a0*/  IMAD.MOV.U32 R7, RZ, RZ, RZ ;  /* 0x000000ffff077224 */ /* 0x000fe200078e00ff */
[----:B------:R-:W-:-:S09]  /*95b0*/  FSETP.NE.FTZ.AND P2, PT, R15, RZ, PT ;  /* 0x000000ff0f00720b */ /* 0x000fd20003f55000 */
[----:B------:R-:W1:Y:S02]  /*95c0*/  @P1 MUFU.RCP R7, R13 ;  /* 0x0000000d00071308 */ /* 0x000e640000001000 */
[----:B------:R-:W-:Y:S02]  /*95d0*/  @!P0 IMAD R0, R3, 0x40, R16 ;  /* 0x0000004003008824 */ /* 0x000fe400078e0210 */
[----:B------:R-:W-:Y:S01]  /*95e0*/  @P2 FMUL.FTZ R21, R21, 0.69314718246459960938 ;  /* 0x3f31721815152820 */ /* 0x000fe20000410000 */
[----:B------:R-:W-:Y:S02]  /*95f0*/  IMAD.MOV.U32 R3, RZ, RZ, -0x800000 ;  /* 0xff800000ff037424 */ /* 0x000fe400078e00ff */
[----:B------:R-:W-:Y:S01]  /*9600*/  @!P0 LEA R9, R0, UR46, 0x2 ;  /* 0x0000002e00098c11 */ /* 0x000fe2000f8e10ff */
[----:B------:R-:W4:Y:S01]  /*9610*/  @P2 MUFU.RCP R4, R15 ;  /* 0x0000000f00042308 */ /* 0x000f220000001000 */
[----:B------:R-:W-:-:S07]  /*9620*/  IMAD.MOV.U32 R0, RZ, RZ, -0x800000 ;  /* 0xff800000ff007424 */ /* 0x000fce00078e00ff */
[----:B------:R-:W5:Y:S01]  /*9630*/  @P1 MUFU.LG2 R13, R13 ;  /* 0x0000000d000d1308 */ /* 0x000f620000000c00 */
[----:B-1----:R1:W-:Y:S01]  /*9640*/  @!P0 STS [R9+0x28800], R7 ;  /* 0x0288000709008388 */ /* 0x0023e20000000800 */
[-C--:B---3--:R-:W-:Y:S01]  /*9650*/  FMUL.FTZ R170, R24, R7.reuse ;  /* 0x0000000718aa7220 */ /* 0x088fe20000410000 */
[-C--:B0-----:R-:W-:Y:S01]  /*9660*/  FMUL.FTZ R167, R25, R7.reuse ;  /* 0x0000000719a77220 */ /* 0x081fe20000410000 */
[-C--:B------:R-:W-:Y:S01]  /*9670*/  FMUL.FTZ R169, R28, R7.reuse ;  /* 0x000000071ca97220 */ /* 0x080fe20000410000 */
[-C--:B------:R-:W-:Y:S01]  /*9680*/  FMUL.FTZ R12, R29, R7.reuse ;  /* 0x000000071d0c7220 */ /* 0x080fe20000410000 */
[-C--:B------:R-:W-:Y:S01]  /*9690*/  FMUL.FTZ R165, R32, R7.reuse ;  /* 0x0000000720a57220 */ /* 0x080fe20000410000 */
[-C--:B------:R-:W-:Y:S01]  /*96a0*/  FMUL.FTZ R160, R33, R7.reuse ;  /* 0x0000000721a07220 */ /* 0x080fe20000410000 */
[----:B------:R-:W0:Y:S01]  /*96b0*/  @P2 MUFU.LG2 R15, R15 ;  /* 0x0000000f000f2308 */ /* 0x000e220000000c00 */
[----:B----4-:R3:W-:Y:S01]  /*96c0*/  @!P0 STS [R9+0x28820], R4 ;  /* 0x0288200409008388 */ /* 0x0107e20000000800 */
        /* <DEDUP_REMOVED lines=58> */
[----:B-1----:R-:W-:Y:S01]  /*9a70*/  @P1 FMUL.FTZ R7, R11, 0.69314718246459960938 ;  /* 0x3f3172180b071820 */ /* 0x002fe20000410000 */
[----:B-----5:R-:W-:Y:S01]  /*9a80*/  @P1 FMUL.FTZ R14, R13, 0.69314718246459960938 ;  /* 0x3f3172180d0e1820 */ /* 0x020fe20000410000 */
[----:B0-----:R-:W-:Y:S01]  /*9a90*/  @P2 FMUL.FTZ R20, R15, 0.69314718246459960938 ;  /* 0x3f3172180f142820 */ /* 0x001fe20000410000 */
[-C--:B---3--:R-:W-:Y:S01]  /*9aa0*/  FMUL.FTZ R9, R42, R4.reuse ;  /* 0x000000042a097220 */ /* 0x088fe20000410000 */
        /* <DEDUP_REMOVED lines=67> */
.L_x_4609:
        /* <DEDUP_REMOVED lines=37> */
[----:B------:R-:W-:Y:S01]  /*a130*/  UIADD3 UR4, UP1, UR10, UR8, URZ ;  /* 0x000000080a047290 */ /* 0x000fe2000ff3e03f */
[----:B------:R-:W-:Y:S01]  /*a140*/  F2FP.F16.F32.PACK_AB R73, R75, R74 ;  /* 0x0000004a4b49723e */ /* 0x000fe200000000ff */
[----:B------:R-:W-:Y:S01]  /*a150*/  UISETP.NE.U32.AND UP0, UPT, UR8, URZ, UPT ;  /* 0x0000003f0800728c */ /* 0x000fe2000bf05070 */
[C---:B------:R-:W-:Y:S01]  /*a160*/  IADD3 R175, P1, R4.reuse, 0x20, RZ ;  /* 0x0000002004af7810 */ /* 0x040fe20007f3e0ff */
[----:B------:R-:W-:Y:S01]  /*a170*/  UIADD3.X UR8, UR11, UR9, URZ, UP1, !UPT ;  /* 0x000000090b087290 */ /* 0x000fe20008ffe43f */
[C---:B------:R-:W-:Y:S01]  /*a180*/  LOP3.LUT R7, R4.reuse, 0x380, RZ, 0xc0, !PT ;  /* 0x0000038004077812 */ /* 0x040fe200078ec0ff */
[----:B------:R-:W-:Y:S01]  /*a190*/  UISETP.NE.AND.EX UP0, UPT, UR9, URZ, UPT, UP0 ;  /* 0x0000003f0900728c */ /* 0x000fe2000bf05300 */
[C---:B------:R-:W-:Y:S01]  /*a1a0*/  IADD3 R20, P0, R4.reuse, 0x40, RZ ;  /* 0x0000004004147810 */ /* 0x040fe20007f1e0ff */
[----:B------:R-:W-:Y:S01]  /*a1b0*/  IMAD.X R15, RZ, RZ, R5, P1 ;  /* 0x000000ffff0f7224 */ /* 0x000fe200008e0605 */
[----:B------:R-:W-:-:S02]  /*a1c0*/  IADD3 R177, P4, R4, 0x60, RZ ;  /* 0x0000006004b17810 */ /* 0x000fc40007f9e0ff */
        /* <DEDUP_REMOVED lines=75> */
[----:B------:R-:W-:Y:S02]  /*a680*/  LOP3.LUT R167, R118, 0x380, RZ, 0xc0, !PT ;  /* 0x0000038076a77812 */ /* 0x000fe400078ec0ff */
[----:B------:R-:W-:Y:S01]  /*a690*/  MOV R26, R20 ;  /* 0x00000014001a7202 */ /* 0x000fe20000000f00 */
[----:B------:R0:W-:Y:S01]  /*a6a0*/  STSM.16.M88.4 [R27], R4 ;  /* 0x000000041b007844 */ /* 0x0001e20000000200 */
[----:B------:R-:W-:Y:S02]  /*a6b0*/  F2FP.F16.F32.PACK_AB R8, R41, R158 ;  /* 0x0000009e2908723e */ /* 0x000fe400000000ff */
[----:B------:R-:W-:Y:S02]  /*a6c0*/  LOP3.LUT R90, R90, R183, RZ, 0x3c, !PT ;  /* 0x000000b75a5a7212 */ /* 0x000fe400078e3cff */
        /* <DEDUP_REMOVED lines=11> */
[----:B------:R-:W-:Y:S01]  /*a780*/  SHF.R.U64 R167, R167, 0x3, RZ ;  /* 0x00000003a7a77819 */ /* 0x000fe200000012ff */
[----:B------:R-:W-:Y:S01]  /*a790*/  STSM.16.M88.4 [R32], R64 ;  /* 0x0000004020007844 */ /* 0x000fe20000000200 */
[----:B------:R-:W-:Y:S01]  /*a7a0*/  MOV R36, R36 ;  /* 0x0000002400247202 */ /* 0x000fe20000000f00 */
[----:B------:R-:W-:Y:S01]  /*a7b0*/  ULDC.64 UR8, c[0x0][0xc08] ;  /* 0x0003020000087ab9 */ /* 0x000fe20000000a00 */
[----:B------:R-:W-:Y:S01]  /*a7c0*/  F2FP.F16.F32.PACK_AB R74, R77, R76 ;  /* 0x0000004c4d4a723e */ /* 0x000fe200000000ff */
[----:B------:R-:W-:Y:S01]  /*a7d0*/  IMAD.U32 R4, RZ, RZ, UR4 ;  /* 0x00000004ff047e24 */ /* 0x000fe2000f8e00ff */
[----:B------:R-:W-:-:S02]  /*a7e0*/  F2FP.F16.F32.PACK_AB R75, R79, R78 ;  /* 0x0000004e4f4b723e */ /* 0x000fc400000000ff */
[----:B------:R-:W-:Y:S02]  /*a7f0*/  F2FP.F16.F32.PACK_AB R81, R83, R82 ;  /* 0x000000525351723e */ /* 0x000fe400000000ff */
[----:B------:R-:W-:Y:S01]  /*a800*/  MOV R21, R90 ;  /* 0x0000005a00157202 */ /* 0x000fe20000000f00 */
[----:B------:R-:W-:Y:S01]  /*a810*/  STSM.16.M88.4 [R36], R72 ;  /* 0x0000004824007844 */ /* 0x000fe20000000200 */
[----:B------:R-:W-:Y:S02]  /*a820*/  F2FP.F16.F32.PACK_AB R82, R85, R84 ;  /* 0x000000545552723e */ /* 0x000fe400000000ff */
[----:B------:R-:W-:Y:S02]  /*a830*/  F2FP.F16.F32.PACK_AB R83, R87, R86 ;  /* 0x000000565753723e */ /* 0x000fe400000000ff */
[----:B------:R-:W-:Y:S02]  /*a840*/  F2FP.F16.F32.PACK_AB R88, R89, R88 ;  /* 0x000000585958723e */ /* 0x000fe400000000ff */
[----:B------:R-:W-:Y:S01]  /*a850*/  LOP3.LUT R110, R110, R211, RZ, 0x3c, !PT ;  /* 0x000000d36e6e7212 */ /* 0x000fe200078e3cff */
[----:B------:R-:W-:Y:S01]  /*a860*/  STSM.16.M88.4 [R21], R80 ;  /* 0x0000005015007844 */ /* 0x000fe20000000200 */
[----:B------:R-:W-:-:S02]  /*a870*/  MOV R94, R94 ;  /* 0x0000005e005e7202 */ /* 0x000fc40000000f00 */
[----:B------:R-:W-:Y:S02]  /*a880*/  MOV R20, R98 ;  /* 0x0000006200147202 */ /* 0x000fe40000000f00 */
[----:B------:R-:W-:Y:S02]  /*a890*/  F2FP.F16.F32.PACK_AB R89, R42, R40 ;  /* 0x000000282a59723e */ /* 0x000fe400000000ff */
[----:B------:R-:W-:Y:S02]  /*a8a0*/  F2FP.F16.F32.PACK_AB R90, R93, R92 ;  /* 0x0000005c5d5a723e */ /* 0x000fe400000000ff */
[----:B------:R-:W-:Y:S02]  /*a8b0*/  F2FP.F16.F32.PACK_AB R91, R46, R44 ;  /* 0x0000002c2e5b723e */ /* 0x000fe400000000ff */
[----:B------:R-:W-:Y:S02]  /*a8c0*/  F2FP.F16.F32.PACK_AB R96, R97, R96 ;  /* 0x000000606160723e */ /* 0x000fe400000000ff */
[----:B------:R-:W-:Y:S01]  /*a8d0*/  MOV R15, R106 ;  /* 0x0000006a000f7202 */ /* 0x000fe20000000f00 */
[----:B------:R-:W-:Y:S01]  /*a8e0*/  STSM.16.M88.4 [R94], R88 ;  /* 0x000000585e007844 */ /* 0x000fe20000000200 */
[----:B------:R-:W-:-:S02]  /*a8f0*/  F2FP.F16.F32.PACK_AB R97, R153, R152 ;  /* 0x000000989961723e */ /* 0x000fc400000000ff */
[----:B------:R-:W-:Y:S02]  /*a900*/  F2FP.F16.F32.PACK_AB R98, R101, R100 ;  /* 0x000000646562723e */ /* 0x000fe400000000ff */
[----:B------:R-:W-:Y:S02]  /*a910*/  F2FP.F16.F32.PACK_AB R99, R155, R154 ;  /* 0x0000009a9b63723e */ /* 0x000fe400000000ff */
[----:B------:R-:W-:Y:S02]  /*a920*/  F2FP.F16.F32.PACK_AB R104, R105, R104 ;  /* 0x000000686968723e */ /* 0x000fe400000000ff */
[----:B------:R-:W-:Y:S01]  /*a930*/  LOP3.LUT R118, R167, R118, RZ, 0x3c, !PT ;  /* 0x00000076a7767212 */ /* 0x000fe200078e3cff */
[----:B------:R-:W-:Y:S01]  /*a940*/  STSM.16.M88.4 [R20], R96 ;  /* 0x0000006014007844 */ /* 0x000fe20000000200 */
[----:B------:R-:W-:Y:S02]  /*a950*/  MOV R102, R102 ;  /* 0x0000006600667202 */ /* 0x000fe40000000f00 */
[----:B------:R-:W-:-:S02]  /*a960*/  MOV R14, R114 ;  /* 0x00000072000e7202 */ /* 0x000fc40000000f00 */
[----:B------:R-:W-:Y:S02]  /*a970*/  F2FP.F16.F32.PACK_AB R105, R157, R156 ;  /* 0x0000009c9d69723e */ /* 0x000fe400000000ff */
[----:B------:R-:W-:Y:S02]  /*a980*/  F2FP.F16.F32.PACK_AB R106, R109, R108 ;  /* 0x0000006c6d6a723e */ /* 0x000fe400000000ff */
[----:B------:R-:W-:Y:S02]  /*a990*/  F2FP.F16.F32.PACK_AB R107, R161, R159 ;  /* 0x0000009fa16b723e */ /* 0x000fe400000000ff */
[----:B------:R-:W-:Y:S02]  /*a9a0*/  F2FP.F16.F32.PACK_AB R112, R113, R112 ;  /* 0x000000707170723e */ /* 0x000fe400000000ff */
[----:B------:R-:W-:Y:S01]  /*a9b0*/  F2FP.F16.F32.PACK_AB R120, R121, R120 ;  /* 0x000000787978723e */ /* 0x000fe200000000ff */
[----:B------:R-:W-:Y:S01]  /*a9c0*/  STSM.16.M88.4 [R102], R104 ;  /* 0x0000006866007844 */ /* 0x000fe20000000200 */
[----:B------:R-:W-:-:S02]  /*a9d0*/  LOP3.LUT R12, R12, R171, RZ, 0x3c, !PT ;  /* 0x000000ab0c0c7212 */ /* 0x000fc400078e3cff */
[----:B------:R-:W-:Y:S02]  /*a9e0*/  F2FP.F16.F32.PACK_AB R113, R164, R163 ;  /* 0x000000a3a471723e */ /* 0x000fe400000000ff */
        /* <DEDUP_REMOVED lines=34> */
[----:B------:R-:W-:Y:S01]  /*ac10*/  IMAD.U32 R76, RZ, RZ, UR4 ;  /* 0x00000004ff4c7e24 */ /* 0x000fe2000f8e00ff */
        /* <DEDUP_REMOVED lines=13> */
[----:B-1----:R-:W-:Y:S02]  /*acf0*/  LOP3.LUT R12, R13, 0x380, RZ, 0xc0, !PT ;  /* 0x000003800d0c7812 */ /* 0x002fe400078ec0ff */
        /* <DEDUP_REMOVED lines=20> */
[----:B------:R-:W3:Y:S04]  /*ae40*/  LDG.E R7, desc[UR40][R4.64] ;  /* 0x0000002804077981 */ /* 0x000ee8000c1e1900 */
[----:B-----5:R-:W3:Y:S02]  /*ae50*/  LDG.E R76, desc[UR40][R4.64+0x4] ;  /* 0x00000428044c7981 */ /* 0x020ee4000c1e1900 */
[----:B---3--:R-:W-:-:S07]  /*ae60*/  IMAD.IADD R76, R76, 0x1, -R7 ;  /* 0x000000014c4c7824 */ /* 0x008fce00078e0a07 */
.L_x_4650:
        /* <DEDUP_REMOVED lines=69> */
[----:B------:R-:W-:Y:S01]  /*b2c0*/  IMAD.MOV R21, RZ, RZ, -R18 ;  /* 0x000000ffff157224 */ /* 0x000fe200078e0a12 */
[----:B------:R-:W-:Y:S01]  /*b2d0*/  UIMAD.WIDE.U32 UR8, UR43, UR12, UR8 ;  /* 0x0000000c2b0872a5 */ /* 0x000fe2000f8e0008 */
[----:B------:R-:W-:Y:S01]  /*b2e0*/  VIADD R20, R16, UR42 ;  /* 0x0000002a10147c36 */ /* 0x000fe20008000000 */
[----:B------:R-:W-:-:S03]  /*b2f0*/  UIMAD UR10, UR43, UR13, UR10 ;  /* 0x0000000d2b0a72a4 */ /* 0x000fc6000f8e020a */
[----:B------:R-:W-:Y:S01]  /*b300*/  ULDC.64 UR12, c[0x0][0xb98] ;  /* 0x0002e600000c7ab9 */ /* 0x000fe20000000a00 */
[----:B------:R-:W-:Y:S02]  /*b310*/  UIADD3 UR9, UR9, UR10, URZ ;  /* 0x0000000a09097290 */ /* 0x000fe4000fffe03f */
[----:B------:R-:W-:Y:S02]  /*b320*/  UIMAD UR11, UR44, UR12, URZ ;  /* 0x0000000c2c0b72a4 */ /* 0x000fe4000f8e023f */
[----:B------:R-:W-:Y:S02]  /*b330*/  UIMAD.WIDE.U32 UR8, UR45, UR12, UR8 ;  /* 0x0000000c2d0872a5 */ /* 0x000fe4000f8e0008 */
[----:B------:R-:W-:Y:S01]  /*b340*/  UIMAD UR11, UR45, UR13, UR11 ;  /* 0x0000000d2d0b72a4 */ /* 0x000fe2000f8e020b */
        /* <DEDUP_REMOVED lines=31> */
.L_x_4651:
        /* <DEDUP_REMOVED lines=18> */
[----:B------:R-:W5:Y:S04]  /*b660*/  LD.E.128 R36, desc[UR40][R36.64] ;  /* 0x0000002824247980 */ /* 0x000f68000c101d00 */
[----:B------:R-:W5:Y:S02]  /*b670*/  LD.E.128 R40, desc[UR40][R40.64] ;  /* 0x0000002828287980 */ /* 0x000f64000c101d00 */
[----:B------:R-:W1:Y:S01]  /*b680*/  @P2 LDC R21, c[0x0][0xbec] ;  /* 0x0002fb00ff152b82 */ /* 0x000e620000000800 */
[----:B------:R-:W-:Y:S01]  /*b690*/  IMAD.SHL.U32 R3, R3, 0x4, RZ ;  /* 0x0000000403037824 */ /* 0x000fe200078e00ff */
[----:B------:R-:W-:Y:S01]  /*b6a0*/  UIMAD UR10, UR14, UR12, URZ ;  /* 0x0000000c0e0a72a4 */ /* 0x000fe2000f8e023f */
[----:B------:R-:W-:Y:S01]  /*b6b0*/  ISETP.GE.AND P0, PT, R188, UR16, PT ;  /* 0x00000010bc007c0c */ /* 0x000fe2000bf06270 */
[----:B------:R-:W5:Y:S04]  /*b6c0*/  LD.E.128 R48, desc[UR40][R48.64] ;  /* 0x0000002830307980 */ /* 0x000f68000c101d00 */
[----:B------:R-:W3:Y:S01]  /*b6d0*/  @P2 LDC R77, c[0x0][0xbf0] ;  /* 0x0002fc00ff4d2b82 */ /* 0x000ee20000000800 */
[----:B------:R-:W-:Y:S01]  /*b6e0*/  LOP3.LUT R3, R3, 0x4, R0, 0xe2, !PT ;  /* 0x0000000403037812 */ /* 0x000fe200078ee200 */
[----:B------:R-:W-:Y:S01]  /*b6f0*/  UIMAD.WIDE.U32 UR8, UR4, UR12, URZ ;  /* 0x0000000c040872a5 */ /* 0x000fe2000f8e003f */
[----:B------:R-:W-:Y:S01]  /*b700*/  SEL R20, RZ, 0xffffffff, P0 ;  /* 0xffffffffff147807 */ /* 0x000fe20000000000 */
[----:B------:R-:W-:Y:S01]  /*b710*/  UIMAD UR10, UR4, UR13, UR10 ;  /* 0x0000000d040a72a4 */ /* 0x000fe2000f8e020a */
[----:B------:R-:W-:Y:S01]  /*b720*/  IMAD R0, R191, 0x20, R192 ;  /* 0x00000020bf007824 */ /* 0x000fe200078e02c0 */
[----:B------:R-:W-:Y:S01]  /*b730*/  ISETP.GE.AND P0, PT, R187, UR16, PT ;  /* 0x00000010bb007c0c */ /* 0x000fe2000bf06270 */
[----:B------:R-:W-:Y:S01]  /*b740*/  ULDC.64 UR12, c[0x0][0xae8] ;  /* 0x0002ba00000c7ab9 */ /* 0x000fe20000000a00 */
[----:B------:R-:W-:Y:S01]  /*b750*/  UIADD3 UR9, UR9, UR10, URZ ;  /* 0x0000000a09097290 */ /* 0x000fe2000fffe03f */
[----:B------:R-:W-:Y:S01]  /*b760*/  VIADD R82, R0, UR42 ;  /* 0x0000002a00527c36 */ /* 0x000fe20008000000 */
[----:B------:R-:W-:Y:S01]  /*b770*/  UIMAD UR4, UR15, UR12, URZ ;  /* 0x0000000c0f0472a4 */ /* 0x000fe2000f8e023f */
[----:B------:R-:W-:Y:S01]  /*b780*/  SEL R0, RZ, 0xffffffff, P0 ;  /* 0xffffffffff007807 */ /* 0x000fe20000000000 */
[----:B------:R-:W-:Y:S01]  /*b790*/  UIMAD.WIDE.U32 UR8, UR43, UR12, UR8 ;  /* 0x0000000c2b0872a5 */ /* 0x000fe2000f8e0008 */
        /* <DEDUP_REMOVED lines=11> */
[----:B---3--:R-:W-:Y:S01]  /*b850*/  @P2 SHF.R.U32.HI R3, RZ, R77, R0 ;  /* 0x0000004dff032219 */ /* 0x008fe20000011600 */
        /* <DEDUP_REMOVED lines=20> */
[----:B------:R-:W-:-:S03]  /*b9a0*/  ISETP.GE.AND P0, PT, R195, UR16, PT ;  /* 0x00000010c3007c0c */ /* 0x000fc6000bf06270 */
[----:B------:R-:W5:Y:S01]  /*b9b0*/  LD.E.128 R68, desc[UR40][R68.64] ;  /* 0x0000002844447980 */ /* 0x000f62000c101d00 */
[C---:B------:R-:W-:Y:S01]  /*b9c0*/  IMAD R79, R3.reuse, UR9, R80 ;  /* 0x00000009034f7c24 */ /* 0x040fe2000f8e0250 */
[----:B------:R-:W-:Y:S01]  /*b9d0*/  UIADD3 UR4, UR46, 0x28c20, URZ ;  /* 0x00028c202e047890 */ /* 0x000fe2000fffe03f */
[----:B------:R-:W-:Y:S01]  /*b9e0*/  IMAD.WIDE.U32 R20, R3, UR8, R20 ;  /* 0x0000000803147c25 */ /* 0x000fe2000f8e0014 */
[----:B------:R-:W-:Y:S01]  /*b9f0*/  @!PT LDS RZ, [RZ] ;  /* 0x00000000fffff984 */ /* 0x000fe20000000800 */
[----:B------:R-:W-:Y:S01]  /*ba00*/  @!PT LDS RZ, [RZ] ;  /* 0x00000000fffff984 */ /* 0x000fe20000000800 */
[----:B------:R-:W-:Y:S01]  /*ba10*/  @!PT LDS RZ, [RZ] ;  /* 0x00000000fffff984 */ /* 0x000fe20000000800 */
[----:B------:R-:W-:Y:S01]  /*ba20*/  @!PT LDS RZ, [RZ] ;  /* 0x00000000fffff984 */ /* 0x000fe20000000800 */
[----:B------:R1:W-:Y:S06]  /*ba30*/  MEMBAR.ALL.CTA ;  /* 0x0000000000007992 */ /* 0x0003ec0000008000 */
[----:B-1----:R-:W1:Y:S01]  /*ba40*/  FENCE.VIEW.ASYNC.S ;  /* 0x00000000000073c6 */ /* 0x002e620000000000 */
[----:B------:R-:W-:Y:S01]  /*ba50*/  ULDC.64 UR8, c[0x0][0xad8] ;  /* 0x0002b60000087ab9 */ /* 0x000fe20000000a00 */
[----:B------:R-:W-:Y:S01]  /*ba60*/  SEL R3, RZ, 0x40, P0 ;  /* 0x00000040ff037807 */ /* 0x000fe20000000000 */
[----:B------:R-:W-:Y:S01]  /*ba70*/  IMAD.IADD R21, R21, 0x1, R79 ;  /* 0x0000000115157824 */ /* 0x000fe200078e024f */
[----:B------:R-:W-:Y:S01]  /*ba80*/  ISETP.GE.AND P0, PT, R194, UR16, PT ;  /* 0x00000010c2007c0c */ /* 0x000fe2000bf06270 */
[----:B------:R-:W-:Y:S01]  /*ba90*/  IMAD R0, R0, UR8, RZ ;  /* 0x0000000800007c24 */ /* 0x000fe2000f8e02ff */
[----:B------:R-:W-:Y:S01]  /*baa0*/  UPRMT UR4, URZ, 0x654, UR4 ;  /* 0x000006543f047896 */ /* 0x000fe20008000004 */
[----:B-----5:R-:W-:Y:S01]  /*bab0*/  IMAD R87, R76, R81, RZ ;  /* 0x000000514c577224 */ /* 0x020fe200078e02ff */
[----:B------:R-:W-:Y:S01]  /*bac0*/  LOP3.LUT R78, R83, 0x20, R78, 0xe2, !PT ;  /* 0x00000020534e7812 */ /* 0x000fe200078ee24e */
[----:B------:R-:W-:Y:S01]  /*bad0*/  VIADD R86, R192, UR42 ;  /* 0x0000002ac0567c36 */ /* 0x000fe20008000000 */
[----:B------:R-:W-:Y:S01]  /*bae0*/  BSSY B1, `(.L_x_4652) ;  /* 0x000002e000017945 */ /* 0x000fe20003800000 */
[C---:B------:R-:W-:Y:S01]  /*baf0*/  IMAD R79, R77.reuse, UR9, R0 ;  /* 0x000000094d4f7c24 */ /* 0x040fe2000f8e0200 */
[----:B------:R-:W-:Y:S01]  /*bb00*/  SEL R0, RZ, 0x80, P0 ;  /* 0x00000080ff007807 */ /* 0x000fe20000000000 */
[----:B------:R-:W-:Y:S01]  /*bb10*/  IMAD.WIDE.U32 R20, R77, UR8, R20 ;  /* 0x000000084d147c25 */ /* 0x000fe2000f8e0014 */
[----:B------:R-:W-:Y:S01]  /*bb20*/  ISETP.GE.AND P0, PT, R86, R87, PT ;  /* 0x000000575600720c */ /* 0x000fe20003f06270 */
[----:B------:R-:W-:Y:S01]  /*bb30*/  ULDC.64 UR8, c[0x0][0xa80] ;  /* 0x0002a00000087ab9 */ /* 0x000fe20000000a00 */
[----:B------:R-:W-:Y:S01]  /*bb40*/  LOP3.LUT R3, R78, R3, RZ, 0xfc, !PT ;  /* 0x000000034e037212 */ /* 0x000fe200078efcff */
[----:B------:R-:W-:Y:S01]  /*bb50*/  IMAD.IADD R21, R21, 0x1, R79 ;  /* 0x0000000115157824 */ /* 0x000fe200078e024f */
[----:B------:R-:W-:-:S02]  /*bb60*/  LEA R84, P1, R20, UR8, 0x1 ;  /* 0x0000000814547c11 */ /* 0x000fc4000f8208ff */
[----:B------:R-:W-:Y:S02]  /*bb70*/  LOP3.LUT R0, R3, R0, RZ, 0xfc, !PT ;  /* 0x0000000003007212 */ /* 0x000fe400078efcff */
[----:B------:R-:W-:Y:S01]  /*bb80*/  LEA.HI.X R85, R20, UR9, R21, 0x1, P1 ;  /* 0x0000000914557c11 */ /* 0x000fe200088f0c15 */
[----:B-1----:R0:W1:Y:S01]  /*bb90*/  SHFL.IDX PT, R76, R84, RZ, 0x181f ;  /* 0x00181fff544c7589 */ /* 0x00206200000e0000 */
[----:B------:R-:W-:Y:S03]  /*bba0*/  SYNCS.ARRIVE.TRANS64.RED.A1T0 RZ, [UR4], RZ ;  /* 0x000000ffffff79a7 */ /* 0x000fe60008100404 */
[----:B------:R0:W3:Y:S01]  /*bbb0*/  SHFL.IDX PT, R77, R85, RZ, 0x181f ;  /* 0x00181fff554d7589 */ /* 0x0000e200000e0000 */
[----:B------:R-:W-:Y:S05]  /*bbc0*/  @P0 BRA `(.L_x_4653) ;  /* 0x00000000007c0947 */ /* 0x000fea0003800000 */
[----:B------:R-:W-:Y:S02]  /*bbd0*/  ISETP.GE.AND P1, PT, R190, UR16, PT ;  /* 0x00000010be007c0c */ /* 0x000fe4000bf26270 */
[----:B------:R-:W-:Y:S02]  /*bbe0*/  ISETP.GE.AND P0, PT, R17, UR16, PT ;  /* 0x0000001011007c0c */ /* 0x000fe4000bf06270 */
[----:B------:R-:W-:Y:S02]  /*bbf0*/  ISETP.GE.AND P5, PT, R189, UR16, PT ;  /* 0x00000010bd007c0c */ /* 0x000fe4000bfa6270 */
[----:B------:R-:W-:-:S07]  /*bc00*/  ISETP.GE.AND P3, PT, R188, UR16, PT ;  /* 0x00000010bc007c0c */ /* 0x000fce000bf66270 */
[CC--:B-1----:R-:W-:Y:S02]  /*bc10*/  @!P1 LEA R78, P2, R190.reuse, R76.reuse, 0x1 ;  /* 0x0000004cbe4e9211 */ /* 0x0c2fe400078408ff */
[----:B---3--:R-:W-:Y:S02]  /*bc20*/  @!P0 IMAD.WIDE R20, R17, 0x2, R76 ;  /* 0x0000000211148825 */ /* 0x008fe400078e024c */
        /* <DEDUP_REMOVED lines=25> */
.L_x_4653:
[----:B------:R-:W-:Y:S05]  /*bdc0*/  BSYNC B1 ;  /* 0x0000000000017941 */ /* 0x000fea0003800000 */
.L_x_4652:
[----:B----4-:R-:W-:Y:S01]  /*bdd0*/  VIADD R4, R86, 0x20 ;  /* 0x0000002056047836 */ /* 0x010fe20000000000 */
[----:B------:R4:W0:Y:S04]  /*bde0*/  SHFL.IDX PT, R7, R85, 0x1, 0x181f ;  /* 0x00381f0055077f89 */ /* 0x00082800000e0000 */
        /* <DEDUP_REMOVED lines=8> */
[----:B0-----:R-:W-:Y:S02]  /*be70*/  @!P0 IMAD.WIDE R4, R17, 0x2, R6 ;  /* 0x0000000211048825 */ /* 0x001fe400078e0206 */
        /* <DEDUP_REMOVED lines=27> */
.L_x_4649:
        /* <DEDUP_REMOVED lines=12> */
[----:B------:R-:W3:Y:S01]  /*c0f0*/  @P1 LDG.E R3, desc[UR40][R4.64] ;  /* 0x0000002804031981 */ /* 0x000ee2000c1e1900 */
        /* <DEDUP_REMOVED lines=11> */
[----:B---3--:R-:W-:-:S13]  /*c1b0*/  @P1 R2UR UR4, R3 ;  /* 0x00000000030412ca */ /* 0x008fda00000e0000 */
[----:B------:R-:W-:Y:S01]  /*c1c0*/  USHF.R.S32.HI UR11, URZ, 0x1f, UR4 ;  /* 0x0000001f3f0b7899 */ /* 0x000fe20008011404 */
[----:B01----:R-:W-:Y:S11]  /*c1d0*/  @P2 BRA `(.L_x_4655) ;  /* 0x0000000000102947 */ /* 0x003ff60003800000 */
[----:B------:R-:W-:Y:S05]  /*c1e0*/  @!P1 BRA `(.L_x_4655) ;  /* 0x00000000000c9947 */ /* 0x000fea0003800000 */
[----:B------:R-:W3:Y:S04]  /*c1f0*/  LDG.E R3, desc[UR40][R4.64] ;  /* 0x0000002804037981 */ /* 0x000ee8000c1e1900 */
[----:B-----5:R-:W3:Y:S02]  /*c200*/  LDG.E R0, desc[UR40][R4.64+0x4] ;  /* 0x0000042804007981 */ /* 0x020ee4000c1e1900 */
[----:B---3--:R-:W-:-:S07]  /*c210*/  IMAD.IADD R0, R0, 0x1, -R3 ;  /* 0x0000000100007824 */ /* 0x008fce00078e0a03 */
.L_x_4655:
[----:B------:R-:W-:Y:S01]  /*c220*/  USEL UR45, UR45, URZ, !UP0 ;  /* 0x0000003f2d2d7287 */ /* 0x000fe2000c000000 */
[----:B------:R-:W-:Y:S01]  /*c230*/  BSSY B1, `(.L_x_4656) ;  /* 0x000002c000017945 */ /* 0x000fe20003800000 */
[----:B------:R-:W-:-:S03]  /*c240*/  USEL UR44, UR44, URZ, !UP0 ;  /* 0x0000003f2c2c7287 */ /* 0x000fc6000c000000 */
[----:B------:R-:W-:Y:S09]  /*c250*/  @P0 BRA `(.L_x_4657) ;  /* 0x0000000000a40947 */ /* 0x000ff20003800000 */
        /* <DEDUP_REMOVED lines=41> */
.L_x_4657:
[----:B------:R-:W-:Y:S05]  /*c4f0*/  BSYNC B1 ;  /* 0x0000000000017941 */ /* 0x000fea0003800000 */
.L_x_4656:
        /* <DEDUP_REMOVED lines=23> */
[----:B------:R-:W-:Y:S01]  /*c670*/  VIADD R8, R3, UR42 ;  /* 0x0000002a03087c36 */ /* 0x000fe20008000000 */
        /* <DEDUP_REMOVED lines=11> */
[----:B------:R-:W-:Y:S01]  /*c730*/  VIADD R26, R192, UR42 ;  /* 0x0000002ac01a7c36 */ /* 0x000fe20008000000 */
[----:B------:R-:W-:Y:S01]  /*c740*/  ISETP.GE.AND P2, PT, R194, UR13, PT ;  /* 0x0000000dc2007c0c */ /* 0x000fe2000bf46270 */
[----:B0-----:R-:W-:Y:S01]  /*c750*/  @P0 IMAD.HI.U32 R6, R8, R5, RZ ;  /* 0x0000000508060227 */ /* 0x001fe200078e00ff */
[----:B------:R-:W-:Y:S01]  /*c760*/  UIADD3 UR4, UR9, UR4, URZ ;  /* 0x0000000409047290 */ /* 0x000fe2000fffe03f */
[----:B------:R-:W-:Y:S01]  /*c770*/  LOP3.LUT R10, R10, 0x8, R9, 0xe2, !PT ;  /* 0x000000080a0a7812 */ /* 0x000fe200078ee209 */
[----:B------:R-:W-:Y:S01]  /*c780*/  BSSY B1, `(.L_x_4658) ;  /* 0x0000046000017945 */ /* 0x000fe20003800000 */
[----:B------:R-:W-:Y:S01]  /*c790*/  IMAD.U32 R4, RZ, RZ, UR8 ;  /* 0x00000008ff047e24 */ /* 0x000fe2000f8e00ff */
[----:B------:R-:W-:Y:S01]  /*c7a0*/  SEL R0, RZ, 0x80, P2 ;  /* 0x00000080ff007807 */ /* 0x000fe20001000000 */
[----:B------:R-:W-:Y:S01]  /*c7b0*/  IMAD.U32 R5, RZ, RZ, UR9 ;  /* 0x00000009ff057e24 */ /* 0x000fe2000f8e00ff */
[----:B------:R-:W-:Y:S01]  /*c7c0*/  ULDC.64 UR8, c[0x0][0xae0] ;  /* 0x0002b80000087ab9 */ /* 0x000fe20000000a00 */
[----:B-1----:R-:W-:Y:S01]  /*c7d0*/  @P0 SHF.R.U32.HI R3, RZ, R7, R6 ;  /* 0x00000007ff030219 */ /* 0x002fe20000011606 */
[----:B------:R-:W-:Y:S01]  /*c7e0*/  IMAD.U32 R5, RZ, RZ, UR4 ;  /* 0x00000004ff057e24 */ /* 0x000fe2000f8e00ff */
[----:B------:R-:W-:-:S02]  /*c7f0*/  ISETP.GE.AND P0, PT, R187, UR13, PT ;  /* 0x0000000dbb007c0c */ /* 0x000fc4000bf06270 */
        /* <DEDUP_REMOVED lines=27> */
[----:B------:R-:W-:-:S03]  /*c9b0*/  LOP3.LUT R21, R10, R7, RZ, 0xfc, !PT ;  /* 0x000000070a157212 */ /* 0x000fc600078efcff */
[----:B------:R0:W3:Y:S01]  /*c9c0*/  SHFL.IDX PT, R7, R3, RZ, 0x181f ;  /* 0x00181fff03077589 */ /* 0x0000e200000e0000 */
[----:B------:R-:W-:Y:S01]  /*c9d0*/  LOP3.LUT R24, R21, R0, RZ, 0xfc, !PT ;  /* 0x0000000015187212 */ /* 0x000fe200078efcff */
[----:B------:R-:W-:Y:S06]  /*c9e0*/  @P0 BRA `(.L_x_4659) ;  /* 0x00000000007c0947 */ /* 0x000fec0003800000 */
[----:B------:R-:W-:Y:S02]  /*c9f0*/  ISETP.GE.AND P2, PT, R190, UR13, PT ;  /* 0x0000000dbe007c0c */ /* 0x000fe4000bf46270 */
[----:B------:R-:W-:Y:S02]  /*ca00*/  ISETP.GE.AND P1, PT, R17, UR13, PT ;  /* 0x0000000d11007c0c */ /* 0x000fe4000bf26270 */
[----:B------:R-:W-:Y:S02]  /*ca10*/  ISETP.GE.AND P5, PT, R189, UR13, PT ;  /* 0x0000000dbd007c0c */ /* 0x000fe4000bfa6270 */
[----:B------:R-:W-:-:S07]  /*ca20*/  ISETP.GE.AND P3, PT, R188, UR13, PT ;  /* 0x0000000dbc007c0c */ /* 0x000fce000bf66270 */
[CC--:B-1----:R-:W-:Y:S02]  /*ca30*/  @!P2 LEA R8, P0, R190.reuse, R6.reuse, 0x1 ;  /* 0x00000006be08a211 */ /* 0x0c2fe400078008ff */
[----:B---3--:R-:W-:Y:S02]  /*ca40*/  @!P1 IMAD.WIDE R4, R17, 0x2, R6 ;  /* 0x0000000211049825 */ /* 0x008fe400078e0206 */
        /* <DEDUP_REMOVED lines=25> */
.L_x_4659:
[----:B------:R-:W-:Y:S05]  /*cbe0*/  BSYNC B1 ;  /* 0x0000000000017941 */ /* 0x000fea0003800000 */
.L_x_4658:
[----:B------:R-:W-:Y:S01]  /*cbf0*/  VIADD R0, R26, 0x20 ;  /* 0x000000201a007836 */ /* 0x000fe20000000000 */
[----:B---34-:R3:W4:Y:S04]  /*cc00*/  SHFL.IDX PT, R7, R3, 0x1, 0x181f ;  /* 0x00381f0003077f89 */ /* 0x01872800000e0000 */
[----:B------:R-:W-:Y:S01]  /*cc10*/  ISETP.GE.AND P0, PT, R0, R25, PT ;  /* 0x000000190000720c */ /* 0x000fe20003f06270 */
[----:B-1----:R3:W1:-:S12]  /*cc20*/  SHFL.IDX PT, R6, R20, 0x1, 0x181f ;  /* 0x00381f0014067f89 */ /* 0x00265800000e0000 */
[----:B---3--:R-:W-:Y:S05]  /*cc30*/  @P0 BRA `(.L_x_4654) ;  /* 0x00000000007c0947 */ /* 0x008fea0003800000 */
[----:B------:R-:W-:Y:S02]  /*cc40*/  ISETP.GE.AND P2, PT, R190, UR13, PT ;  /* 0x0000000dbe007c0c */ /* 0x000fe4000bf46270 */
[----:B------:R-:W-:Y:S02]  /*cc50*/  ISETP.GE.AND P3, PT, R17, UR13, PT ;  /* 0x0000000d11007c0c */ /* 0x000fe4000bf66270 */
[----:B------:R-:W-:Y:S02]  /*cc60*/  ISETP.GE.AND P5, PT, R189, UR13, PT ;  /* 0x0000000dbd007c0c */ /* 0x000fe4000bfa6270 */
[----:B------:R-:W-:Y:S02]  /*cc70*/  ISETP.GE.AND P4, PT, R188, UR13, PT ;  /* 0x0000000dbc007c0c */ /* 0x000fe4000bf86270 */
[----:B------:R-:W-:-:S05]  /*cc80*/  LOP3.LUT P1, RZ, R21, 0x40, RZ, 0xc0, !PT ;  /* 0x0000004015ff7812 */ /* 0x000fca000782c0ff */
[CC--:B-1----:R-:W-:Y:S02]  /*cc90*/  @!P2 LEA R8, P0, R190.reuse, R6.reuse, 0x1 ;  /* 0x00000006be08a211 */ /* 0x0c2fe400078008ff */
[----:B----4-:R-:W-:Y:S02]  /*cca0*/  @!P3 IMAD.WIDE R4, R17, 0x2, R6 ;  /* 0x000000021104b825 */ /* 0x010fe400078e0206 */
        /* <DEDUP_REMOVED lines=24> */
.L_x_4654:
[----:B------:R-:W-:Y:S05]  /*ce30*/  BSYNC B0 ;  /* 0x0000000000007941 */ /* 0x000fea0003800000 */
.L_x_4648:
[----:B------:R-:W-:Y:S02]  /*ce40*/  ULDC UR4, c[0x0][0xc3c] ;  /* 0x00030f0000047ab9 */ /* 0x000fe40000000800 */
[----:B------:R-:W-:-:S06]  /*ce50*/  UISETP.GE.AND UP0, UPT, UR7, UR4, UPT ;  /* 0x000000040700728c */ /* 0x000fcc000bf06270 */
[----:B------:R-:W-:-:S13]  /*ce60*/  PLOP3.LUT P0, PT, PT, PT, UP0, 0x80, 0x0 ;  /* 0x000000000000781c */ /* 0x000fda0003f0f008 */
[----:B------:R-:W-:Y:S05]  /*ce70*/  @!P0 BRA `(.L_x_4660) ;  /* 0xffffff4000748947 */ /* 0x000fea000383ffff */
[----:B------:R-:W-:Y:S05]  /*ce80*/  EXIT ;  /* 0x000000000000794d */ /* 0x000fea0003800000 */
.L_x_4603:
[----:B------:R-:W-:-:S08]  /*ce90*/  NOP ;  /* 0x0000000000007918 */ /* 0x000fd00000000000 */
[----:B------:R-:W0:-:S00]  /*cea0*/  USETMAXREG.DEALLOC.CTAPOOL 0x18 ;  /* 0x00000018000079c8 */ /* 0x000e0000080e0500 */
[----:B0-----:R-:W-:Y:S01]  /*ceb0*/  LOP3.LUT R0, R0, 0x3, RZ, 0xc0, !PT ;  /* 0x0000000300007812 */ /* 0x001fe200078ec0ff */
[----:B------:R-:W-:-:S05]  /*cec0*/  IMAD.MOV.U32 R4, RZ, RZ, RZ ;  /* 0x000000ffff047224 */ /* 0x000fca00078e00ff */
[----:B------:R-:W0:Y:S02]  /*ced0*/  SHFL.IDX PT, R0, R0, RZ, 0x1f ;  /* 0x00001fff00007589 */ /* 0x000e2400000e0000 */
[----:B0-----:R-:W-:-:S04]  /*cee0*/  ISETP.NE.AND P0, PT, R0, RZ, PT ;  /* 0x000000ff0000720c */ /* 0x001fc80003f05270 */
        /* <DEDUP_REMOVED lines=10> */
.L_x_4661:
        /* <DEDUP_REMOVED lines=42> */
.L_x_4667:
        /* <DEDUP_REMOVED lines=12> */
.L_x_4666:
[----:B------:R-:W-:Y:S05]  /*d2f0*/  BSYNC B0 ;  /* 0x0000000000007941 */ /* 0x000fea0003800000 */
.L_x_4665:
        /* <DEDUP_REMOVED lines=21> */
.L_x_4663:
        /* <DEDUP_REMOVED lines=20> */
.L_x_4668:
        /* <DEDUP_REMOVED lines=56> */
.L_x_4664:
[----:B------:R-:W-:Y:S02]  /*d910*/  IMAD.MOV.U32 R17, RZ, RZ, RZ ;  /* 0x000000ffff117224 */ /* 0x000fe400078e00ff */
[----:B------:R-:W-:Y:S02]  /*d920*/  IMAD.U32 R16, RZ, RZ, UR6 ;  /* 0x00000006ff107e24 */ /* 0x000fe4000f8e00ff */
[----:B------:R-:W-:-:S07]  /*d930*/  IMAD.MOV.U32 R18, RZ, RZ, RZ ;  /* 0x000000ffff127224 */ /* 0x000fce00078e00ff */
.L_x_4669:
[----:B------:R-:W-:-:S13]  /*d940*/  ISETP.NE.AND P0, PT, R0, RZ, PT ;  /* 0x000000ff0000720c */ /* 0x000fda0003f05270 */
[----:B------:R-:W1:Y:S01]  /*d950*/  @!P0 S2R R3, SR_CgaCtaId ;  /* 0x0000000000038919 */ /* 0x000e620000008800 */
[----:B------:R-:W-:-:S04]  /*d960*/  @!P0 MOV R0, 0x400 ;  /* 0x0000040000008802 */ /* 0x000fc80000000f00 */
[----:B-1----:R-:W-:-:S05]  /*d970*/  @!P0 LEA R0, R3, R0, 0x18 ;  /* 0x0000000003008211 */ /* 0x002fca00078ec0ff */
[----:B------:R2:W-:Y:S01]  /*d980*/  @!P0 STS.128 [R0+0x28cd0], R16 ;  /* 0x028cd01000008388 */ /* 0x0005e20000000c00 */
[----:B------:R-:W-:Y:S06]  /*d990*/  BAR.ARV 0x5, 0x180 ;  /* 0x0146000000007b1d */ /* 0x000fec0000002000 */
.L_x_4662:
[----:B0-2---:R-:W-:Y:S01]  /*d9a0*/  IMAD.MOV.U32 R0, RZ, RZ, 0x1 ;  /* 0x00000001ff007424 */ /* 0x005fe200078e00ff */
        /* <DEDUP_REMOVED lines=30> */
.L_x_4788:
        /* <DEDUP_REMOVED lines=56> */
.L_x_4671:
[----:B------:R-:W-:Y:S01]  /*df10*/  IMAD.MOV.U32 R2, RZ, RZ, R12 ;  /* 0x000000ffff027224 */ /* 0x000fe200078e000c */
[----:B------:R-:W-:Y:S01]  /*df20*/  ULDC.64 UR4, c[0x0][0xa20] ;  /* 0x0002880000047ab9 */ /* 0x000fe20000000a00 */
[----:B-----5:R-:W-:Y:S01]  /*df30*/  IMAD.IADD R3, R8, 0x1, R0 ;  /* 0x0000000108037824 */ /* 0x020fe200078e0200 */
[----:B------:R-:W-:Y:S02]  /*df40*/  ISETP.NE.U32.AND P1, PT, RZ, UR4, PT ;  /* 0x00000004ff007c0c */ /* 0x000fe4000bf25070 */
[----:B------:R2:W-:Y:S02]  /*df50*/  STL [R1+0xc], R2 ;  /* 0x00000c0201007387 */ /* 0x0005e40000100800 */
[----:B------:R-:W-:Y:S02]  /*df60*/  ISETP.NE.AND.EX P1, PT, RZ, UR5, PT, P1 ;  /* 0x00000005ff007c0c */ /* 0x000fe4000bf25310 */
[----:B------:R2:W-:Y:S11]  /*df70*/  STL [R1+0x1c], R3 ;  /* 0x00001c0301007387 */ /* 0x0005f60000100800 */
[----:B--2---:R-:W-:Y:S05]  /*df80*/  @!P1 BRA `(.L_x_4672) ;  /* 0x0000000000109947 */ /* 0x004fea0003800000 */
[----:B------:R-:W-:-:S04]  /*df90*/  IADD3 R6, P0, R11, UR4, RZ ;  /* 0x000000040b067c10 */ /* 0x000fc8000ff1e0ff */
[----:B------:R-:W-:-:S05]  /*dfa0*/  IADD3.X R7, R10, UR5, RZ, P0, !PT ;  /* 0x000000050a077c10 */ /* 0x000fca00087fe4ff */
[----:B------:R2:W5:Y:S01]  /*dfb0*/  LDG.E R6, desc[UR40][R6.64] ;  /* 0x0000002806067981 */ /* 0x000562000c1e1900 */
[----:B------:R-:W-:Y:S05]  /*dfc0*/  BRA `(.L_x_4673) ;  /* 0x0000000000107947 */ /* 0x000fea0003800000 */
.L_x_4672:
[----:B------:R-:W-:Y:S05]  /*dfd0*/  @!P0 BRA `(.L_x_4673) ;  /* 0x00000000000c8947 */ /* 0x000fea0003800000 */
[----:B------:R-:W2:Y:S04]  /*dfe0*/  LDG.E R6, desc[UR40][R4.64] ;  /* 0x0000002804067981 */ /* 0x000ea8000c1e1900 */
[----:B------:R-:W2:Y:S02]  /*dff0*/  LDG.E R4, desc[UR40][R4.64+0x4] ;  /* 0x0000042804047981 */ /* 0x000ea4000c1e1900 */
[----:B--2---:R-:W-:-:S07]  /*e000*/  IMAD.IADD R6, R4, 0x1, -R6 ;  /* 0x0000000104067824 */ /* 0x004fce00078e0a06 */
.L_x_4673:
[----:B-----5:R-:W-:Y:S01]  /*e010*/  IMAD.IADD R6, R6, 0x1, -R0 ;  /* 0x0000000106067824 */ /* 0x020fe200078e0a00 */
[----:B------:R-:W-:Y:S01]  /*e020*/  BSSY B7, `(.L_x_4674) ;  /* 0x00004fd000077945 */ /* 0x000fe20003800000 */
[----:B------:R-:W3:Y:S02]  /*e030*/  LDC R0, c[0x0][0x448] ;  /* 0x00011200ff007b82 */ /* 0x000ee40000000800 */
[----:B---3--:R-:W-:Y:S01]  /*e040*/  ISETP.NE.AND P0, PT, R0, 0x1, PT ;  /* 0x000000010000780c */ /* 0x008fe20003f05270 */
[----:B------:R-:W-:-:S04]  /*e050*/  IMAD.SHL.U32 R0, R17, 0x40, RZ ;  /* 0x0000004011007824 */ /* 0x000fc800078e00ff */
[----:B------:R-:W-:-:S08]  /*e060*/  VIADD R0, R0, 0x3f ;  /* 0x0000003f00007836 */ /* 0x000fd00000000000 */
[----:B------:R-:W3:Y:S08]  /*e070*/  @P0 LDC R2, c[0x0][0x44c] ;  /* 0x00011300ff020b82 */ /* 0x000ef00000000800 */
[----:B------:R-:W4:Y:S01]  /*e080*/  @P0 LDC R3, c[0x0][0x450] ;  /* 0x00011400ff030b82 */ /* 0x000f220000000800 */
[----:B---3--:R-:W-:-:S05]  /*e090*/  @P0 IMAD.HI.U32 R2, R0, R2, RZ ;  /* 0x0000000200020227 */ /* 0x008fca00078e00ff */
[----:B----4-:R-:W-:Y:S02]  /*e0a0*/  @P0 SHF.R.U32.HI R0, RZ, R3, R2 ;  /* 0x00000003ff000219 */ /* 0x010fe40000011602 */
[C---:B------:R-:W-:Y:S01]  /*e0b0*/  IADD3 R2, R6.reuse, 0x40, -R9 ;  /* 0x0000004006027810 */ /* 0x040fe20007ffe809 */
[----:B------:R-:W-:-:S04]  /*e0c0*/  VIADD R6, R6, 0x3f ;  /* 0x0000003f06067836 */ /* 0x000fc80000000000 */
[----:B------:R-:W-:Y:S01]  /*e0d0*/  IMAD.IADD R0, R2, 0x1, R0 ;  /* 0x0000000102007824 */ /* 0x000fe200078e0200 */
[----:B------:R-:W-:-:S04]  /*e0e0*/  SHF.R.S32.HI R2, RZ, 0x1f, R6 ;  /* 0x0000001fff027819 */ /* 0x000fc80000011406 */
[----:B------:R-:W-:Y:S02]  /*e0f0*/  SHF.R.S32.HI R3, RZ, 0x1f, R0 ;  /* 0x0000001fff037819 */ /* 0x000fe40000011400 */
[----:B------:R-:W-:Y:S02]  /*e100*/  LEA.HI R2, R2, R6, RZ, 0x6 ;  /* 0x0000000602027211 */ /* 0x000fe400078f30ff */
[----:B------:R-:W-:Y:S02]  /*e110*/  LEA.HI R3, R3, R0, RZ, 0x6 ;  /* 0x0000000003037211 */ /* 0x000fe400078f30ff */
[----:B------:R-:W-:Y:S02]  /*e120*/  SHF.R.S32.HI R2, RZ, 0x6, R2 ;  /* 0x00000006ff027819 */ /* 0x000fe40000011402 */
[----:B------:R-:W-:-:S04]  /*e130*/  SHF.R.S32.HI R3, RZ, 0x6, R3 ;  /* 0x00000006ff037819 */ /* 0x000fc80000011403 */
[----:B------:R-:W-:-:S04]  /*e140*/  VIMNMX R4, R2, R3, PT ;  /* 0x0000000302047248 */ /* 0x000fc80003fe0100 */
[----:B------:R-:W-:Y:S01]  /*e150*/  ISETP.GT.AND P0, PT, R4, RZ, PT ;  /* 0x000000ff0400720c */ /* 0x000fe20003f04270 */
        /* <DEDUP_REMOVED lines=19> */
.L_x_4675:
        /* <DEDUP_REMOVED lines=21> */
.L_x_4678:
[----:B------:R-:W-:Y:S05]  /*e3e0*/  BSYNC B6 ;  /* 0x0000000000067941 */ /* 0x000fea0003800000 */
.L_x_4677:
        /* <DEDUP_REMOVED lines=21> */
.L_x_4681:
        /* <DEDUP_REMOVED lines=16> */
.L_x_4680:
[----:B------:R-:W-:Y:S05]  /*e640*/  BSYNC B6 ;  /* 0x0000000000067941 */ /* 0x000fea0003800000 */
.L_x_4679:
[----:B------:R-:W3:Y:S01]  /*e650*/  LDL.LU R2, [R1] ;  /* 0x0000000001027983 */ /* 0x000ee20000300800 */
[----:B------:R-:W-:-:S03]  /*e660*/  ULDC.64 UR4, c[0x0][0x9f8] ;  /* 0x00027e0000047ab9 */ /* 0x000fc60000000a00 */
[----:B------:R-:W4:Y:S04]  /*e670*/  LDL.LU R4, [R1+0x14] ;  /* 0x0000140001047983 */ /* 0x000f280000300800 */
[----:B--2---:R-:W2:Y:S01]  /*e680*/  LDL R7, [R1+0xc] ;  /* 0x00000c0001077983 */ /* 0x004ea20000100800 */
[----:B------:R-:W-:-:S03]  /*e690*/  ISETP.NE.U32.AND P0, PT, RZ, UR4, PT ;  /* 0x00000004ff007c0c */ /* 0x000fc6000bf05070 */
[----:B------:R-:W5:Y:S01]  /*e6a0*/  LDL R0, [R1+0x28] ;  /* 0x0000280001007983 */ /* 0x000f620000100800 */
[----:B------:R-:W-:-:S13]  /*e6b0*/  ISETP.NE.AND.EX P0, PT, RZ, UR5, PT, P0 ;  /* 0x00000005ff007c0c */ /* 0x000fda000bf05300 */
[----:B---3--:R-:W-:-:S04]  /*e6c0*/  @P0 IADD3 R2, P1, R2, UR4, RZ ;  /* 0x0000000402020c10 */ /* 0x008fc8000ff3e0ff */
[----:B----4-:R-:W-:Y:S01]  /*e6d0*/  @P0 IADD3.X R3, R4, UR5, RZ, P1, !PT ;  /* 0x0000000504030c10 */ /* 0x010fe20008ffe4ff */
[----:B------:R-:W-:-:S04]  /*e6e0*/  ULDC.64 UR4, c[0x0][0xa08] ;  /* 0x0002820000047ab9 */ /* 0x000fc80000000a00 */
[----:B--2---:R2:W3:Y:S02]  /*e6f0*/  @P0 LDG.E R7, desc[UR40][R2.64] ;  /* 0x0000002802070981 */ /* 0x0044e4000c1e1900 */
[----:B--2---:R-:W2:Y:S01]  /*e700*/  LDC.64 R2, c[0x0][0x418] ;  /* 0x00010600ff027b82 */ /* 0x004ea20000000a00 */
[----:B-----5:R-:W-:Y:S01]  /*e710*/  VIADD R4, R0, 0xffffffff ;  /* 0xffffffff00047836 */ /* 0x020fe20000000000 */
[----:B---3--:R-:W-:Y:S01]  /*e720*/  SHF.R.S32.HI R8, RZ, 0x1f, R7 ;  /* 0x0000001fff087819 */ /* 0x008fe20000011407 */
[----:B------:R3:W-:Y:S04]  /*e730*/  @P0 STL [R1+0xc], R7 ;  /* 0x00000c0701000387 */ /* 0x0007e80000100800 */
[----:B------:R3:W-:Y:S01]  /*e740*/  STL [R1+0x14], R8 ;  /* 0x0000140801007387 */ /* 0x0007e20000100800 */
[----:B--2---:R-:W-:Y:S01]  /*e750*/  LOP3.LUT P0, RZ, R2, UR4, RZ, 0xfc, !PT ;  /* 0x0000000402ff7c12 */ /* 0x004fe2000f80fcff */
[----:B------:R-:W-:-:S03]  /*e760*/  UMOV UR4, 0xffffffff ;  /* 0xffffffff00047882 */ /* 0x000fc60000000000 */
[----:B------:R-:W-:-:S04]  /*e770*/  LOP3.LUT P0, RZ, R3, UR5, RZ, 0xfc, P0 ;  /* 0x0000000503ff7c12 */ /* 0x000fc8000800fcff */
[----:B------:R-:W-:Y:S01]  /*e780*/  SEL R0, R7, RZ, !P0 ;  /* 0x000000ff07007207 */ /* 0x000fe20004000000 */
[----:B---3--:R-:W-:Y:S08]  /*e790*/  BRA.DIV UR4, `(.L_x_4682) ;  /* 0x0000005a04ec7947 */ /* 0x008ff0000b800000 */
[----:B------:R-:W2:Y:S02]  /*e7a0*/  S2R R5, SR_TID.X ;  /* 0x0000000000057919 */ /* 0x000ea40000002100 */
[----:B--2---:R-:W-:-:S04]  /*e7b0*/  SHF.R.U32.HI R5, RZ, 0x5, R5 ;  /* 0x00000005ff057819 */ /* 0x004fc80000011605 */
[----:B------:R-:W-:-:S05]  /*e7c0*/  LOP3.LUT R5, R5, 0x3, RZ, 0xc0, !PT ;  /* 0x0000000305057812 */ /* 0x000fca00078ec0ff */
[----:B------:R2:W3:Y:S02]  /*e7d0*/  SHFL.IDX PT, R14, R5, RZ, 0x1f ;  /* 0x00001fff050e7589 */ /* 0x0004e400000e0000 */
.L_x_4805:
[----:B------:R-:W-:Y:S01]  /*e7e0*/  PLOP3.LUT P1, PT, PT, PT, PT, 0x8, 0x0 ;  /* 0x000000000000781c */ /* 0x000fe20003f2e170 */
[----:B------:R4:W-:Y:S01]  /*e7f0*/  STL [R1], R0 ;  /* 0x0000000001007387 */ /* 0x0009e20000100800 */
[----:B---3--:R-:W-:-:S03]  /*e800*/  ISETP.NE.AND P0, PT, R14, RZ, PT ;  /* 0x000000ff0e00720c */ /* 0x008fc60003f05270 */
[----:B------:R3:W-:Y:S01]  /*e810*/  STL [R1+0x24], R4 ;  /* 0x0000240401007387 */ /* 0x0007e20000100800 */
[----:B----4-:R-:W-:-:S05]  /*e820*/  P2R R0, PR, RZ, 0x2 ;  /* 0x00000002ff007803 */ /* 0x010fca0000000000 */
[----:B------:R3:W-:Y:S04]  /*e830*/  STL [R1+0x18], R0 ;  /* 0x0000180001007387 */ /* 0x0007e80000100800 */
[----:B------:R-:W-:Y:S05]  /*e840*/  @P0 BRA `(.L_x_4683) ;  /* 0x00000004001c0947 */ /* 0x000fea0003800000 */
[----:B------:R-:W-:-:S03]  /*e850*/  UMOV UR4, 0xffffffff ;  /* 0xffffffff00047882 */ /* 0x000fc60000000000 */
[----:B------:R-:W-:Y:S05]  /*e860*/  BRA.DIV UR4, `(.L_x_4684) ;  /* 0x0000005a04ec7947 */ /* 0x000fea000b800000 */
[----:B------:R-:W-:-:S13]  /*e870*/  ELECT P6, URZ, PT ;  /* 0x00000000003f782f */ /* 0x000fda00038c0000 */
.L_x_4808:
[----:B------:R-:W-:Y:S05]  /*e880*/  @!P6 BRA `(.L_x_4683) ;  /* 0x00000004000ce947 */ /* 0x000fea0003800000 */
[----:B------:R-:W-:-:S04]  /*e890*/  ISETP.NE.U32.AND P0, PT, R2, RZ, PT ;  /* 0x000000ff0200720c */ /* 0x000fc80003f05070 */
[----:B------:R-:W-:-:S13]  /*e8a0*/  ISETP.NE.AND.EX P0, PT, R3, RZ, PT, P0 ;  /* 0x000000ff0300720c */ /* 0x000fda0003f05300 */
[----:B------:R-:W-:Y:S05]  /*e8b0*/  @!P0 BRA `(.L_x_4685) ;  /* 0x0000000000548947 */ /* 0x000fea0003800000 */
[----:B------:R-:W4:Y:S01]  /*e8c0*/  LDC R6, c[0x0][0x43c] ;  /* 0x00010f00ff067b82 */ /* 0x000f220000000800 */
[----:B01----:R-:W-:Y:S01]  /*e8d0*/  IMAD.MOV.U32 R9, RZ, RZ, R4 ;  /* 0x000000ffff097224 */ /* 0x003fe200078e0004 */
[----:B------:R-:W-:-:S03]  /*e8e0*/  ULDC.64 UR4, c[0x0][0x428] ;  /* 0x00010a0000047ab9 */ /* 0x000fc60000000a00 */
[----:B---3--:R-:W-:Y:S01]  /*e8f0*/  IMAD.MOV.U32 R0, RZ, RZ, R9 ;  /* 0x000000ffff007224 */ /* 0x008fe200078e0009 */
[----:B----4-:R-:W-:-:S13]  /*e900*/  ISETP.NE.AND P0, PT, R6, 0x1, PT ;  /* 0x000000010600780c */ /* 0x010fda0003f05270 */
[----:B--2---:R-:W0:Y:S02]  /*e910*/  @P0 LDC.64 R4, c[0x0][0x440] ;  /* 0x00011000ff040b82 */ /* 0x004e240000000a00 */
        /* <DEDUP_REMOVED lines=13> */
[----:B------:R-:W2:Y:S04]  /*e9f0*/  LDG.E R0, desc[UR40][R2.64] ;  /* 0x0000002802007981 */ /* 0x000ea8000c1e1900 */
[----:B--2---:R4:W-:Y:S02]  /*ea00*/  STL [R1], R0 ;  /* 0x0000000001007387 */ /* 0x0049e40000100800 */
.L_x_4685:
[----:B------:R-:W5:Y:S04]  /*ea10*/  LDL R7, [R1+0x4] ;  /* 0x0000040001077983 */ /* 0x000f680000100800 */
[----:B---34-:R-:W5:Y:S04]  /*ea20*/  LDL R0, [R1+0x8] ;  /* 0x0000080001007983 */ /* 0x018f680000100800 */
[----:B------:R-:W3:Y:S01]  /*ea30*/  LDL R2, [R1+0x10] ;  /* 0x0000100001027983 */ /* 0x000ee20000100800 */
[----:B-----5:R-:W-:Y:S01]  /*ea40*/  IMAD R0, R0, 0x8, R7 ;  /* 0x0000000800007824 */ /* 0x020fe200078e0207 */
[----:B---3--:R-:W-:-:S04]  /*ea50*/  SHF.L.U32 R2, R2, 0x1f, RZ ;  /* 0x0000001f02027819 */ /* 0x008fc800000006ff */
[----:B------:R-:W3:Y:S02]  /*ea60*/  SYNCS.PHASECHK.TRANS64.TRYWAIT P0, [R0+URZ+0x28c40], R2 ;  /* 0x028c4002000075a7 */ /* 0x000ee4000800017f */
[----:B---3--:R-:W-:Y:S05]  /*ea70*/  @!P0 BRA `(.L_x_4686) ;  /* 0x0000005800888947 */ /* 0x008fea0003800000 */
.L_x_4809:
[----:B------:R-:W4:Y:S02]  /*ea80*/  S2R R3, SR_TID.X ;  /* 0x0000000000037919 */ /* 0x000f240000002100 */
[----:B----4-:R-:W-:-:S04]  /*ea90*/  LOP3.LUT R3, R3, 0x7f, RZ, 0xc0, !PT ;  /* 0x0000007f03037812 */ /* 0x010fc800078ec0ff */
[----:B------:R-:W-:-:S13]  /*eaa0*/  ISETP.NE.AND P0, PT, R3, RZ, PT ;  /* 0x000000ff0300720c */ /* 0x000fda0003f05270 */
[----:B------:R-:W-:Y:S05]  /*eab0*/  @P0 BRA `(.L_x_4687) ;  /* 0x00000000001c0947 */ /* 0x000fea0003800000 */
[----:B------:R-:W4:Y:S01]  /*eac0*/  S2R R3, SR_TID.X ;  /* 0x0000000000037919 */ /* 0x000f220000002100 */
[----:B---3--:R-:W-:-:S04]  /*ead0*/  IMAD.MOV.U32 R2, RZ, RZ, 0x2000 ;  /* 0x00002000ff027424 */ /* 0x008fc800078e00ff */
[----:B------:R3:W-:Y:S01]  /*eae0*/  SYNCS.ARRIVE.TRANS64 RZ, [R0+URZ+0x28c30], R2 ;  /* 0x028c300200ff79a7 */ /* 0x0007e2000800003f */
[----:B----4-:R-:W-:-:S04]  /*eaf0*/  LOP3.LUT R3, R3, 0x1f, RZ, 0xc0, !PT ;  /* 0x0000001f03037812 */ /* 0x010fc800078ec0ff */
[----:B------:R-:W-:-:S13]  /*eb00*/  ISETP.NE.AND P0, PT, R3, RZ, PT ;  /* 0x000000ff0300720c */ /* 0x000fda0003f05270 */
[----:B---3--:R-:W-:Y:S05]  /*eb10*/  @!P0 BRA `(.L_x_4687) ;  /* 0x0000000000048947 */ /* 0x008fea0003800000 */
[----:B------:R-:W-:Y:S01]  /*eb20*/  BPT.TRAP 0x1 ;  /* 0x000000040000795c */ /* 0x000fe20000300000 */
.L_x_4687:
[----:B--2---:R-:W2:Y:S04]  /*eb30*/  LDL R5, [R1+0x4] ;  /* 0x0000040001057983 */ /* 0x004ea80000100800 */
[----:B------:R-:W2:Y:S04]  /*eb40*/  LDL R4, [R1+0x8] ;  /* 0x0000080001047983 */ /* 0x000ea80000100800 */
[----:B------:R-:W4:Y:S04]  /*eb50*/  LDL R6, [R1+0x24] ;  /* 0x0000240001067983 */ /* 0x000f280000100800 */
[----:B------:R-:W5:Y:S04]  /*eb60*/  LDL R3, [R1+0x1c] ;  /* 0x00001c0001037983 */ /* 0x000f680000100800 */
[----:B---3--:R-:W3:Y:S01]  /*eb70*/  LDL R2, [R1] ;  /* 0x0000000001027983 */ /* 0x008ee20000100800 */
        /* <DEDUP_REMOVED lines=8> */
[----:B--2---:R-:W-:Y:S01]  /*ec00*/  IMAD R0, R4, 0x2000, R5 ;  /* 0x0000200004007824 */ /* 0x004fe200078e0205 */
[----:B----4-:R-:W-:-:S04]  /*ec10*/  R2UR UR11, R6 ;  /* 0x00000000060b72ca */ /* 0x010fc800000e0000 */
[----:B------:R-:W-:Y:S02]  /*ec20*/  R2UR UR8, R0 ;  /* 0x00000000000872ca */ /* 0x000fe400000e0000 */
[----:B-----5:R-:W-:Y:S02]  /*ec30*/  R2UR UR4, R3 ;  /* 0x00000000030472ca */ /* 0x020fe400000e0000 */
[----:B---3--:R-:W-:Y:S02]  /*ec40*/  R2UR UR13, R2 ;  /* 0x00000000020d72ca */ /* 0x008fe400000e0000 */
[----:B------:R-:W-:-:S07]  /*ec50*/  P2R R0, PR, RZ, 0x1 ;  /* 0x00000001ff007803 */ /* 0x000fce0000000000 */
[----:B------:R-:W-:Y:S02]  /*ec60*/  UIADD3 UR8, UR8, 0x22400, URZ ;  /* 0x0002240008087890 */ /* 0x000fe4000fffe03f */
[----:B------:R-:W-:Y:S01]  /*ec70*/  ULEA UR11, UR11, UR4, 0x6 ;  /* 0x000000040b0b7291 */ /* 0x000fe2000f8e303f */
[----:B------:R4:W-:Y:S02]  /*ec80*/  STL [R1+0x18], R0 ;  /* 0x0000180001007387 */ /* 0x0009e40000100800 */
[----:B------:R-:W-:-:S06]  /*ec90*/  UMOV UR4, 0x0 ;  /* 0x0000000000047882 */ /* 0x000fcc0000000000 */
[----:B------:R4:W-:Y:S01]  /*eca0*/  UTMALDG.4D [UR8], [UR6], desc[UR4] ;  /* 0x00000408060075b4 */ /* 0x0009e20008019000 */
[----:B------:R-:W-:Y:S02]  /*ecb0*/  NOP ;  /* 0x0000000000007918 */ /* 0x000fe40000000000 */
.L_x_4683:
[----:B------:R-:W5:Y:S04]  /*ecc0*/  LDL R2, [R1+0x4] ;  /* 0x0000040001027983 */ /* 0x000f680000100800 */
[----:B------:R-:W5:Y:S04]  /*ecd0*/  LDL.LU R3, [R1+0x2c] ;  /* 0x00002c0001037983 */ /* 0x000f680000300800 */
[----:B--2---:R-:W2:Y:S04]  /*ece0*/  LDL.LU R5, [R1+0x20] ;  /* 0x0000200001057983 */ /* 0x004ea80000300800 */
[----:B---3--:R-:W3:Y:S01]  /*ecf0*/  LDL.LU R4, [R1+0x34] ;  /* 0x0000340001047983 */ /* 0x008ee20000300800 */
[----:B------:R-:W-:Y:S05]  /*ed00*/  WARPSYNC.ALL ;  /* 0x0000000000007948 */ /* 0x000fea0003800000 */
[----:B----4-:R-:W-:Y:S01]  /*ed10*/  ULDC.64 UR4, c[0x0][0x298] ;  /* 0x0000a60000047ab9 */ /* 0x010fe20000000a00 */
[----:B------:R-:W-:Y:S01]  /*ed20*/  ULDC.64 UR6, c[0x0][0xa00] ;  /* 0x0002800000067ab9 */ /* 0x000fe20000000a00 */
[----:B------:R-:W-:Y:S01]  /*ed30*/  BSSY B6, `(.L_x_4688) ;  /* 0x0000024000067945 */ /* 0x000fe20003800000 */
[----:B------:R-:W-:Y:S01]  /*ed40*/  BAR.SYNC.DEFER_BLOCKING 0x8, 0x100 ;  /* 0x0204000000007b1d */ /* 0x000fe20000010000 */
[----:B------:R-:W-:-:S04]  /*ed50*/  ISETP.NE.U32.AND P0, PT, RZ, UR6, PT ;  /* 0x00000006ff007c0c */ /* 0x000fc8000bf05070 */
[----:B------:R-:W-:Y:S01]  /*ed60*/  ISETP.NE.AND.EX P0, PT, RZ, UR7, PT, P0 ;  /* 0x00000007ff007c0c */ /* 0x000fe2000bf05300 */
[----:B-----5:R-:W-:Y:S01]  /*ed70*/  VIADD R2, R2, 0x20400 ;  /* 0x0002040002027836 */ /* 0x020fe20000000000 */
[----:B------:R-:W-:-:S04]  /*ed80*/  SHF.R.S32.HI R0, RZ, 0x1f, R3 ;  /* 0x0000001fff007819 */ /* 0x000fc80000011403 */
[----:B------:R-:W-:Y:S02]  /*ed90*/  LOP3.LUT P1, RZ, R2, 0x3ff, RZ, 0xc0, !PT ;  /* 0x000003ff02ff7812 */ /* 0x000fe4000782c0ff */
[----:B--2---:R-:W-:Y:S01]  /*eda0*/  SEL R5, R5, RZ, !P0 ;  /* 0x000000ff05057207 */ /* 0x004fe20004000000 */
[----:B------:R-:W-:Y:S01]  /*edb0*/  IMAD R0, R0, UR4, RZ ;  /* 0x0000000400007c24 */ /* 0x000fe2000f8e02ff */
[----:B---3--:R-:W-:-:S03]  /*edc0*/  SEL R4, R4, RZ, !P0 ;  /* 0x000000ff04047207 */ /* 0x008fc60004000000 */
[C---:B------:R-:W-:Y:S02]  /*edd0*/  IMAD R0, R3.reuse, UR5, R0 ;  /* 0x0000000503007c24 */ /* 0x040fe4000f8e0200 */
[----:B------:R-:W-:-:S05]  /*ede0*/  IMAD.WIDE.U32 R2, R3, UR4, RZ ;  /* 0x0000000403027c25 */ /* 0x000fca000f8e00ff */
[----:B------:R2:W-:Y:S04]  /*edf0*/  STL.64 [R1+0x40], R2 ;  /* 0x0000400201007387 */ /* 0x0005e80000100a00 */
[----:B------:R3:W-:Y:S04]  /*ee00*/  STL [R1+0x20], R5 ;  /* 0x0000200501007387 */ /* 0x0007e80000100800 */
[----:B------:R3:W-:Y:S01]  /*ee10*/  STL [R1+0x4c], R4 ;  /* 0x00004c0401007387 */ /* 0x0007e20000100800 */
[----:B--2---:R-:W-:Y:S01]  /*ee20*/  IMAD.IADD R2, R3, 0x1, R0 ;  /* 0x0000000103027824 */ /* 0x004fe200078e0200 */
[----:B------:R-:W-:-:S05]  /*ee30*/  SHF.R.S32.HI R0, RZ, 0x1f, R18 ;  /* 0x0000001fff007819 */ /* 0x000fca0000011412 */
[----:B------:R3:W-:Y:S04]  /*ee40*/  STL [R1+0x34], R0 ;  /* 0x0000340001007387 */ /* 0x0007e80000100800 */
[----:B------:R3:W-:Y:S01]  /*ee50*/  STL [R1+0x2c], R2 ;  /* 0x00002c0201007387 */ /* 0x0007e20000100800 */
[----:B------:R-:W-:Y:S05]  /*ee60*/  @!P1 BRA `(.L_x_4689) ;  /* 0x0000000000409947 */ /* 0x000fea0003800000 */
[----:B---3--:R-:W-:Y:S01]  /*ee70*/  MOV R2, 0x0 ;  /* 0x0000000000027802 */ /* 0x008fe20000000f00 */
[----:B------:R-:W-:Y:S01]  /*ee80*/  ULDC.64 UR4, c[0x4][0x90] ;  /* 0x0100240000047ab9 */ /* 0x000fe20000000a00 */
[----:B------:R-:W-:Y:S01]  /*ee90*/  ULDC.64 UR6, c[0x4][0x98] ;  /* 0x0100260000067ab9 */ /* 0x000fe20000000a00 */
[----:B------:R-:W-:Y:S01]  /*eea0*/  ULDC.64 UR8, c[0x4][0x20] ;  /* 0x0100080000087ab9 */ /* 0x000fe20000000a00 */
[----:B------:R-:W-:Y:S02]  /*eeb0*/  IMAD.U32 R4, RZ, RZ, UR4 ;  /* 0x00000004ff047e24 */ /* 0x000fe4000f8e00ff */
[----:B------:R-:W2:Y:S01]  /*eec0*/  LDC.64 R2, c[0x4][R2] ;  /* 0x0100000002027b82 */ /* 0x000ea20000000a00 */
        /* <DEDUP_REMOVED lines=9> */
[----:B012---:R-:W-:Y:S05]  /*ef60*/  CALL.ABS.NOINC R2 ;  /* 0x0000000002007343 */ /* 0x007fea0003c00000 */
.L_x_4689:
[----:B------:R-:W-:Y:S05]  /*ef70*/  BSYNC B6 ;  /* 0x0000000000067941 */ /* 0x000fea0003800000 */
.L_x_4688:
[----:B---3--:R-:W2:Y:S01]  /*ef80*/  LDL.LU R5, [R1+0x2c] ;  /* 0x00002c0001057983 */ /* 0x008ea20000300800 */
[----:B------:R-:W-:Y:S01]  /*ef90*/  ULDC.64 UR4, c[0x0][0x2d8] ;  /* 0x0000b60000047ab9 */ /* 0x000fe20000000a00 */
[----:B------:R-:W3:Y:S01]  /*efa0*/  LDC R7, c[0x0][0x448] ;  /* 0x00011200ff077b82 */ /* 0x000ee20000000800 */
[----:B------:R-:W-:Y:S01]  /*efb0*/  ULDC UR6, c[0x0][0x2b8] ;  /* 0x0000ae0000067ab9 */ /* 0x000fe20000000800 */
[----:B------:R-:W2:Y:S04]  /*efc0*/  LDL.LU.64 R2, [R1+0x40] ;  /* 0x0000400001027983 */ /* 0x000ea80000300a00 */
[----:B------:R-:W4:Y:S04]  /*efd0*/  LDL.LU R0, [R1+0x34] ;  /* 0x0000340001007983 */ /* 0x000f280000300800 */
[----:B------:R-:W4:Y:S04]  /*efe0*/  LDL.LU R6, [R1+0x4c] ;  /* 0x00004c0001067983 */ /* 0x000f280000300800 */
[----:B------:R-:W4:Y:S04]  /*eff0*/  LDL.LU R4, [R1+0x20] ;  /* 0x0000200001047983 */ /* 0x000f280000300800 */
[----:B01----:R0:W5:Y:S01]  /*f000*/  LDL R9, [R1+0x48] ;  /* 0x0000480001097983 */ /* 0x0031620000100800 */
[----:B---3--:R-:W-:Y:S01]  /*f010*/  ISETP.NE.AND P0, PT, R7, 0x1, PT ;  /* 0x000000010700780c */ /* 0x008fe20003f05270 */
[----:B--2---:R-:W-:-:S02]  /*f020*/  IMAD.MOV.U32 R3, RZ, RZ, R5 ;  /* 0x000000ffff037224 */ /* 0x004fc400078e0005 */
[----:B------:R-:W1:Y:S01]  /*f030*/  S2R R5, SR_TID.X ;  /* 0x0000000000057919 */ /* 0x000e620000002100 */
[----:B----4-:R-:W-:Y:S02]  /*f040*/  IMAD R0, R0, UR4, RZ ;  /* 0x0000000400007c24 */ /* 0x010fe4000f8e02ff */
[----:B------:R-:W-:-:S04]  /*f050*/  IMAD.WIDE.U32 R2, R18, UR4, R2 ;  /* 0x0000000412027c25 */ /* 0x000fc8000f8e0002 */
[----:B------:R-:W-:Y:S01]  /*f060*/  IMAD R0, R18, UR5, R0 ;  /* 0x0000000512007c24 */ /* 0x000fe2000f8e0200 */
[----:B------:R-:W-:-:S03]  /*f070*/  ULDC.64 UR4, c[0x0][0x2e0] ;  /* 0x0000b80000047ab9 */ /* 0x000fc60000000a00 */
[----:B------:R-:W-:Y:S02]  /*f080*/  IMAD.IADD R3, R3, 0x1, R0 ;  /* 0x0000000103037824 */ /* 0x000fe400078e0200 */
[----:B------:R-:W-:Y:S02]  /*f090*/  IMAD R0, R6, UR4, RZ ;  /* 0x0000000406007c24 */ /* 0x000fe4000f8e02ff */
        /* <DEDUP_REMOVED lines=27> */
[----:B------:R-:W1:Y:S01]  /*f250*/  S2R R8, SR_TID.X ;  /* 0x0000000000087919 */ /* 0x000e620000002100 */
[----:B------:R-:W-:Y:S01]  /*f260*/  ULDC.64 UR4, c[0x0][0x280] ;  /* 0x0000a00000047ab9 */ /* 0x000fe20000000a00 */
[----:B------:R0:W5:Y:S01]  /*f270*/  LDL R6, [R1+0x30] ;  /* 0x0000300001067983 */ /* 0x0001620000100800 */
[----:B------:R-:W-:Y:S01]  /*f280*/  IMAD.IADD R0, R5, 0x1, R0 ;  /* 0x0000000105007824 */ /* 0x000fe200078e0200 */
[----:B------:R-:W-:Y:S01]  /*f290*/  LEA R3, P1, R4, UR4, 0x1 ;  /* 0x0000000404037c11 */ /* 0x000fe2000f8208ff */
[----:B------:R-:W-:-:S03]  /*f2a0*/  UMOV UR4, 0xffffffff ;  /* 0xffffffff00047882 */ /* 0x000fc60000000000 */
[----:B------:R-:W-:Y:S01]  /*f2b0*/  LEA.HI.X R2, R4, UR5, R0, 0x1, P1 ;  /* 0x0000000504027c11 */ /* 0x000fe200088f0c00 */
[C---:B-1----:R-:W-:Y:S01]  /*f2c0*/  IMAD.SHL.U32 R10, R8.reuse, 0x8, RZ ;  /* 0x00000008080a7824 */ /* 0x042fe200078e00ff */
[----:B------:R-:W-:-:S04]  /*f2d0*/  LOP3.LUT R8, R8, 0x7f, RZ, 0xc0, !PT ;  /* 0x0000007f08087812 */ /* 0x000fc800078ec0ff */
[----:B------:R-:W-:-:S04]  /*f2e0*/  LOP3.LUT R10, R10, 0x38, RZ, 0xc0, !PT ;  /* 0x000000380a0a7812 */ /* 0x000fc800078ec0ff */
[----:B------:R-:W-:Y:S02]  /*f2f0*/  ISETP.GE.AND P0, PT, R10, UR6, PT ;  /* 0x000000060a007c0c */ /* 0x000fe4000bf06270 */
[----:B------:R-:W-:Y:S01]  /*f300*/  SHF.R.U32.HI R8, RZ, 0x3, R8 ;  /* 0x00000003ff087819 */ /* 0x000fe20000011608 */
[----:B0-----:R-:W-:Y:S10]  /*f310*/  BRA.DIV UR4, `(.L_x_4690) ;  /* 0x0000005204747947 */ /* 0x001ff4000b800000 */
[----:B------:R-:W0:Y:S01]  /*f320*/  SHFL.IDX PT, R5, R3, RZ, 0x181f ;  /* 0x00181fff03057589 */ /* 0x000e2200000e0000 */
[----:B-----5:R-:W-:Y:S02]  /*f330*/  IMAD R0, R6, R7, RZ ;  /* 0x0000000706007224 */ /* 0x020fe400078e02ff */
[----:B------:R-:W-:Y:S01]  /*f340*/  IMAD R17, R17, 0x40, R8 ;  /* 0x0000004011117824 */ /* 0x000fe200078e0208 */
[----:B------:R-:W1:Y:S04]  /*f350*/  SHFL.IDX PT, R4, R2, RZ, 0x181f ;  /* 0x00181fff02047589 */ /* 0x000e6800000e0000 */
[----:B------:R-:W-:-:S13]  /*f360*/  ISETP.GE.AND P1, PT, R17, R0, PT ;  /* 0x000000001100720c */ /* 0x000fda0003f26270 */
[----:B0-----:R-:W-:-:S05]  /*f370*/  @!P1 LEA R5, P2, R10, R5, 0x1 ;  /* 0x000000050a059211 */ /* 0x001fca00078408ff */
[----:B-1----:R-:W-:-:S05]  /*f380*/  @!P1 IMAD.X R4, RZ, RZ, R4, P2 ;  /* 0x000000ffff049224 */ /* 0x002fca00010e0604 */
[----:B------:R-:W-:-:S04]  /*f390*/  @!P1 LOP3.LUT R5, R5, R4, RZ, 0x3c, !PT ;  /* 0x0000000405059212 */ /* 0x000fc800078e3cff */
[----:B------:R-:W-:-:S04]  /*f3a0*/  @!P1 LOP3.LUT R4, R5, R4, RZ, 0x3c, !PT ;  /* 0x0000000405049212 */ /* 0x000fc800078e3cff */
[----:B------:R-:W-:-:S05]  /*f3b0*/  @!P1 LOP3.LUT R5, R5, R4, RZ, 0x3c, !PT ;  /* 0x0000000405059212 */ /* 0x000fca00078e3cff */
[----:B------:R-:W-:Y:S01]  /*f3c0*/  @!PT LDS RZ, [RZ] ;  /* 0x00000000fffff984 */ /* 0x000fe20000000800 */
[----:B------:R0:W-:Y:S02]  /*f3d0*/  @!P1 LDGSTS.E.BYPASS.LTC128B.128 [R9+0x20400], desc[UR40][R4.64], !P0 ;  /* 0x2040000004099fae */ /* 0x0001e4000c101d68 */
[----:B0-----:R-:W-:Y:S02]  /*f3e0*/  VIADD R4, R17, 0x10 ;  /* 0x0000001011047836 */ /* 0x001fe40000000000 */
[----:B------:R-:W0:Y:S03]  /*f3f0*/  SHFL.IDX PT, R5, R3, 0x1, 0x181f ;  /* 0x00381f0003057f89 */ /* 0x000e2600000e0000 */
[----:B------:R-:W-:Y:S02]  /*f400*/  ISETP.GE.AND P1, PT, R4, R0, PT ;  /* 0x000000000400720c */ /* 0x000fe40003f26270 */
[----:B------:R-:W1:Y:S11]  /*f410*/  SHFL.IDX PT, R4, R2, 0x1, 0x181f ;  /* 0x00381f0002047f89 */ /* 0x000e7600000e0000 */
[----:B0-----:R-:W-:-:S05]  /*f420*/  @!P1 LEA R5, P2, R10, R5, 0x1 ;  /* 0x000000050a059211 */ /* 0x001fca00078408ff */
[----:B-1----:R-:W-:-:S05]  /*f430*/  @!P1 IMAD.X R4, RZ, RZ, R4, P2 ;  /* 0x000000ffff049224 */ /* 0x002fca00010e0604 */
[----:B------:R-:W-:-:S04]  /*f440*/  @!P1 LOP3.LUT R5, R5, R4, RZ, 0x3c, !PT ;  /* 0x0000000405059212 */ /* 0x000fc800078e3cff */
[----:B------:R-:W-:-:S04]  /*f450*/  @!P1 LOP3.LUT R4, R5, R4, RZ, 0x3c, !PT ;  /* 0x0000000405049212 */ /* 0x000fc800078e3cff */
[----:B------:R-:W-:-:S05]  /*f460*/  @!P1 LOP3.LUT R5, R5, R4, RZ, 0x3c, !PT ;  /* 0x0000000405059212 */ /* 0x000fca00078e3cff */
[----:B------:R0:W-:Y:S02]  /*f470*/  @!P1 LDGSTS.E.BYPASS.LTC128B.128 [R9+0x20c00], desc[UR40][R4.64], !P0 ;  /* 0x20c0000004099fae */ /* 0x0001e4000c101d68 */
[----:B0-----:R-:W-:Y:S02]  /*f480*/  VIADD R4, R17, 0x20 ;  /* 0x0000002011047836 */ /* 0x001fe40000000000 */
[----:B------:R-:W0:Y:S03]  /*f490*/  SHFL.IDX PT, R5, R3, 0x2, 0x181f ;  /* 0x00581f0003057f89 */ /* 0x000e2600000e0000 */
[----:B------:R-:W-:Y:S01]  /*f4a0*/  ISETP.GE.AND P1, PT, R4, R0, PT ;  /* 0x000000000400720c */ /* 0x000fe20003f26270 */
[----:B------:R-:W-:Y:S04]  /*f4b0*/  SHFL.IDX PT, R3, R3, 0x3, 0x181f ;  /* 0x00781f0003037f89 */ /* 0x000fe800000e0000 */
[----:B------:R-:W1:Y:S08]  /*f4c0*/  SHFL.IDX PT, R4, R2, 0x2, 0x181f ;  /* 0x00581f0002047f89 */ /* 0x000e7000000e0000 */
[----:B0-----:R-:W-:-:S05]  /*f4d0*/  @!P1 LEA R5, P2, R10, R5, 0x1 ;  /* 0x000000050a059211 */ /* 0x001fca00078408ff */
[----:B-1----:R-:W-:-:S05]  /*f4e0*/  @!P1 IMAD.X R4, RZ, RZ, R4, P2 ;  /* 0x000000ffff049224 */ /* 0x002fca00010e0604 */
[----:B------:R-:W-:-:S04]  /*f4f0*/  @!P1 LOP3.LUT R5, R5, R4, RZ, 0x3c, !PT ;  /* 0x0000000405059212 */ /* 0x000fc800078e3cff */
[----:B------:R-:W-:-:S04]  /*f500*/  @!P1 LOP3.LUT R4, R5, R4, RZ, 0x3c, !PT ;  /* 0x0000000405049212 */ /* 0x000fc800078e3cff */
[----:B------:R-:W-:-:S05]  /*f510*/  @!P1 LOP3.LUT R5, R5, R4, RZ, 0x3c, !PT ;  /* 0x0000000405059212 */ /* 0x000fca00078e3cff */
[----:B------:R0:W-:Y:S04]  /*f520*/  @!P1 LDGSTS.E.BYPASS.LTC128B.128 [R9+0x21400], desc[UR40][R4.64], !P0 ;  /* 0x2140000004099fae */ /* 0x0001e8000c101d68 */
[----:B0-----:R0:W1:Y:S02]  /*f530*/  SHFL.IDX PT, R4, R2, 0x3, 0x181f ;  /* 0x00781f0002047f89 */ /* 0x00106400000e0000 */
.L_x_4818:
[----:B------:R2:W5:Y:S01]  /*f540*/  LDL R8, [R1+0x4] ;  /* 0x0000040001087983 */ /* 0x0005620000100800 */
[----:B------:R-:W-:-:S05]  /*f550*/  VIADD R17, R17, 0x30 ;  /* 0x0000003011117836 */ /* 0x000fca0000000000 */
[----:B------:R-:W-:-:S13]  /*f560*/  ISETP.GE.AND P1, PT, R17, R0, PT ;  /* 0x000000001100720c */ /* 0x000fda0003f26270 */
[----:B0-----:R-:W-:-:S05]  /*f570*/  @!P1 LEA R2, P2, R10, R3, 0x1 ;  /* 0x000000030a029211 */ /* 0x001fca00078408ff */
[----:B-1----:R-:W-:-:S05]  /*f580*/  @!P1 IMAD.X R3, RZ, RZ, R4, P2 ;  /* 0x000000ffff039224 */ /* 0x002fca00010e0604 */
[----:B------:R-:W-:Y:S01]  /*f590*/  @!PT LDS RZ, [RZ] ;  /* 0x00000000fffff984 */ /* 0x000fe20000000800 */
[----:B------:R-:W-:Y:S01]  /*f5a0*/  @!PT LDS RZ, [RZ] ;  /* 0x00000000fffff984 */ /* 0x000fe20000000800 */
[----:B------:R-:W-:Y:S01]  /*f5b0*/  @!PT LDS RZ, [RZ] ;  /* 0x00000000fffff984 */ /* 0x000fe20000000800 */
[----:B------:R2:W-:Y:S01]  /*f5c0*/  @!P1 LDGSTS.E.BYPASS.LTC128B.128 [R9+0x21c00], desc[UR40][R2.64], !P0 ;  /* 0x21c0000002099fae */ /* 0x0005e2000c101d68 */
[----:B------:R-:W-:Y:S01]  /*f5d0*/  PLOP3.LUT P0, PT, PT, PT, PT, 0x80, 0x0 ;  /* 0x000000000000781c */ /* 0x000fe20003f0f070 */
[----:B------:R-:W-:-:S12]  /*f5e0*/  NOP ;  /* 0x0000000000007918 */ /* 0x000fd80000000000 */
.L_x_4691:
[----:B--2---:R-:W2:Y:S01]  /*f5f0*/  LDL R2, [R1+0x4] ;  /* 0x0000040001027983 */ /* 0x004ea20000100800 */
        /* <DEDUP_REMOVED lines=18> */
.L_x_4819:
[----:B------:R-:W-:Y:S05]  /*f720*/  BSYNC B0 ;  /* 0x0000000000007941 */ /* 0x000fea0003800000 */
.L_x_4692:
        /* <DEDUP_REMOVED lines=8> */
[----:B------:R-:W2:Y:S02]  /*f7b0*/  LDL R2, [R1+0x10] ;  /* 0x0000100001027983 */ /* 0x000ea40000100800 */
[----:B---3--:R-:W-:Y:S01]  /*f7c0*/  IMAD R0, R4, 0x8, R5 ;  /* 0x0000000804007824 */ /* 0x008fe200078e0205 */
[----:B0-----:R-:W-:Y:S01]  /*f7d0*/  LOP3.LUT R3, R3, 0x7f, RZ, 0xc0, !PT ;  /* 0x0000007f03037812 */ /* 0x001fe200078ec0ff */
[----:B------:R-:W-:Y:S03]  /*f7e0*/  BSSY B1, `(.L_x_4696) ;  /* 0x0000005000017945 */ /* 0x000fe60003800000 */
[----:B------:R-:W-:-:S02]  /*f7f0*/  ISETP.NE.AND P1, PT, R3, RZ, PT ;  /* 0x000000ff0300720c */ /* 0x000fc40003f25270 */
[----:B--2---:R-:W-:-:S04]  /*f800*/  SHF.L.U32 R2, R2, 0x1f, RZ ;  /* 0x0000001f02027819 */ /* 0x004fc800000006ff */
[----:B------:R-:W0:Y:S02]  /*f810*/  SYNCS.PHASECHK.TRANS64.TRYWAIT P0, [R0+URZ+0x28c60], R2 ;  /* 0x028c6002000075a7 */ /* 0x000e24000800017f */
[----:B0-----:R-:W-:Y:S05]  /*f820*/  @!P0 BRA `(.L_x_4697) ;  /* 0x00000050008c8947 */ /* 0x001fea0003800000 */
.L_x_4820:
[----:B------:R-:W-:Y:S05]  /*f830*/  BSYNC B1 ;  /* 0x0000000000017941 */ /* 0x000fea0003800000 */
.L_x_4696:
        /* <DEDUP_REMOVED lines=9> */
.L_x_4699:
[----:B------:R-:W-:Y:S05]  /*f8d0*/  BSYNC B1 ;  /* 0x0000000000017941 */ /* 0x000fea0003800000 */
.L_x_4698:
[----:B------:R-:W2:Y:S04]  /*f8e0*/  LDL R5, [R1+0x1c] ;  /* 0x00001c0001057983 */ /* 0x000ea80000100800 */
[----:B------:R-:W2:Y:S04]  /*f8f0*/  LDL.LU R3, [R1+0x24] ;  /* 0x0000240001037983 */ /* 0x000ea80000300800 */
[----:B------:R-:W3:Y:S04]  /*f900*/  LDL R4, [R1+0x4] ;  /* 0x0000040001047983 */ /* 0x000ee80000100800 */
        /* <DEDUP_REMOVED lines=11> */
.L_x_4700:
        /* <DEDUP_REMOVED lines=16> */
.L_x_4701:
        /* <DEDUP_REMOVED lines=16> */
.L_x_4702:
        /* <DEDUP_REMOVED lines=16> */
.L_x_4703:
        /* <DEDUP_REMOVED lines=16> */
.L_x_4704:
        /* <DEDUP_REMOVED lines=16> */
.L_x_4705:
        /* <DEDUP_REMOVED lines=16> */
.L_x_4706:
        /* <DEDUP_REMOVED lines=16> */
.L_x_4707:
        /* <DEDUP_REMOVED lines=11> */
.L_x_4695:
[----:B------:R-:W-:Y:S05]  /*10170*/  BSYNC B0 ;  /* 0x0000000000007941 */ /* 0x000fea0003800000 */
.L_x_4694:
[----:B------:R-:W2:Y:S01]  /*10180*/  LDL R4, [R1+0x28] ;  /* 0x0000280001047983 */ /* 0x000ea20000100800 */
[----:B------:R-:W-:Y:S01]  /*10190*/  BSSY B0, `(.L_x_4708) ;  /* 0x00002ca000007945 */ /* 0x000fe20003800000 */
[----:B--2---:R-:W-:-:S13]  /*101a0*/  ISETP.GE.AND P0, PT, R4, 0x2, PT ;  /* 0x000000020400780c */ /* 0x004fda0003f06270 */
[----:B------:R-:W-:Y:S05]  /*101b0*/  @!P0 BRA `(.L_x_4709) ;  /* 0x0000002c001c8947 */ /* 0x000fea0003800000 */
[C---:B------:R-:W-:Y:S01]  /*101c0*/  LOP3.LUT R0, R4.reuse, 0x1, RZ, 0xc0, !PT ;  /* 0x0000000104007812 */ /* 0x040fe200078ec0ff */
[----:B------:R-:W-:Y:S01]  /*101d0*/  VIADD R4, R4, 0xfffffffe ;  /* 0xfffffffe04047836 */ /* 0x000fe20000000000 */
[----:B------:R-:W-:Y:S02]  /*101e0*/  BSSY B2, `(.L_x_4710) ;  /* 0x00000f0000027945 */ /* 0x000fe40003800000 */
[----:B------:R-:W-:Y:S01]  /*101f0*/  ISETP.NE.U32.AND P0, PT, R0, 0x1, PT ;  /* 0x000000010000780c */ /* 0x000fe20003f05070 */
[----:B------:R-:W-:-:S12]  /*10200*/  IMAD.MOV.U32 R0, RZ, RZ, R4 ;  /* 0x000000ffff007224 */ /* 0x000fd800078e0004 */
[----:B------:R-:W-:Y:S05]  /*10210*/  @!P0 BRA `(.L_x_4711) ;  /* 0x0000000c00b08947 */ /* 0x000fea0003800000 */
[----:B------:R-:W2:Y:S04]  /*10220*/  LDL R6, [R1+0x18] ;  /* 0x0000180001067983 */ /* 0x000ea80000100800 */
[----:B------:R-:W3:Y:S04]  /*10230*/  LDL.LU R5, [R1+0x8] ;  /* 0x0000080001057983 */ /* 0x000ee80000300800 */
[----:B-----5:R-:W4:Y:S01]  /*10240*/  LDL.LU R8, [R1+0x10] ;  /* 0x0000100001087983 */ /* 0x020f220000300800 */
[----:B------:R-:W-:Y:S01]  /*10250*/  BSSY B1, `(.L_x_4712) ;  /* 0x00000e6000017945 */ /* 0x000fe20003800000 */
[----:B--2---:R-:W-:Y:S01]  /*10260*/  ISETP.NE.AND P2, PT, R6, RZ, PT ;  /* 0x000000ff0600720c */ /* 0x004fe20003f45270 */
[----:B---3--:R-:W-:-:S05]  /*10270*/  VIADD R0, R5, 0x1 ;  /* 0x0000000105007836 */ /* 0x008fca0000000000 */
[----:B------:R-:W-:-:S04]  /*10280*/  ISETP.NE.AND P0, PT, R0, 0x2, PT ;  /* 0x000000020000780c */ /* 0x000fc80003f05270 */
[----:B------:R-:W-:Y:S02]  /*10290*/  SEL R2, RZ, 0x1, P0 ;  /* 0x00000001ff027807 */ /* 0x000fe40000000000 */
[----:B------:R-:W-:Y:S02]  /*102a0*/  SEL R9, R0, RZ, P0 ;  /* 0x000000ff00097207 */ /* 0x000fe40000000000 */
[----:B----4-:R-:W-:-:S05]  /*102b0*/  LOP3.LUT R8, R8, R2, RZ, 0x3c, !PT ;  /* 0x0000000208087212 */ /* 0x010fca00078e3cff */
        /* <DEDUP_REMOVED lines=28> */
.L_x_4714:
        /* <DEDUP_REMOVED lines=9> */
.L_x_4821:
[----:B------:R-:W-:Y:S05]  /*10510*/  BSYNC B3 ;  /* 0x0000000000037941 */ /* 0x000fea0003800000 */
.L_x_4715:
        /* <DEDUP_REMOVED lines=9> */
.L_x_4718:
[----:B------:R-:W-:Y:S05]  /*105b0*/  BSYNC B3 ;  /* 0x0000000000037941 */ /* 0x000fea0003800000 */
.L_x_4717:
[----:B------:R-:W2:Y:S04]  /*105c0*/  LDL R7, [R1+0x4] ;  /* 0x0000040001077983 */ /* 0x000ea80000100800 */
[----:B------:R-:W2:Y:S04]  /*105d0*/  LDL R5, [R1+0x8] ;  /* 0x0000080001057983 */ /* 0x000ea80000100800 */
[----:B------:R-:W3:Y:S01]  /*105e0*/  LDL R6, [R1+0x1c] ;  /* 0x00001c0001067983 */ /* 0x000ee20000100800 */
[----:B0-----:R-:W-:Y:S01]  /*105f0*/  IMAD.MOV.U32 R8, RZ, RZ, RZ ;  /* 0x000000ffff087224 */ /* 0x001fe200078e00ff */
        /* <DEDUP_REMOVED lines=10> */
.L_x_4719:
        /* <DEDUP_REMOVED lines=14> */
.L_x_4822:
[----:B------:R-:W-:Y:S05]  /*10780*/  BSYNC B3 ;  /* 0x0000000000037941 */ /* 0x000fea0003800000 */
.L_x_4720:
        /* <DEDUP_REMOVED lines=11> */
.L_x_4723:
[----:B------:R-:W-:Y:S05]  /*10840*/  BSYNC B3 ;  /* 0x0000000000037941 */ /* 0x000fea0003800000 */
.L_x_4722:
        /* <DEDUP_REMOVED lines=11> */
.L_x_4724:
        /* <DEDUP_REMOVED lines=16> */
.L_x_4725:
        /* <DEDUP_REMOVED lines=16> */
.L_x_4726:
        /* <DEDUP_REMOVED lines=16> */
.L_x_4727:
        /* <DEDUP_REMOVED lines=16> */
.L_x_4728:
        /* <DEDUP_REMOVED lines=16> */
.L_x_4729:
        /* <DEDUP_REMOVED lines=16> */
.L_x_4730:
        /* <DEDUP_REMOVED lines=16> */
.L_x_4731:
        /* <DEDUP_REMOVED lines=11> */
.L_x_4713:
[----:B------:R-:W-:Y:S05]  /*110b0*/  BSYNC B1 ;  /* 0x0000000000017941 */ /* 0x000fea0003800000 */
.L_x_4712:
[----:B------:R-:W2:Y:S02]  /*110c0*/  LDL.LU R5, [R1+0x28] ;  /* 0x0000280001057983 */ /* 0x000ea40000300800 */
[----:B--2---:R-:W-:-:S07]  /*110d0*/  VIADD R0, R5, 0xfffffffd ;  /* 0xfffffffd05007836 */ /* 0x004fce0000000000 */
.L_x_4711:
[----:B------:R-:W-:Y:S05]  /*110e0*/  BSYNC B2 ;  /* 0x0000000000027941 */ /* 0x000fea0003800000 */
.L_x_4710:
[----:B------:R-:W-:-:S13]  /*110f0*/  ISETP.NE.AND P0, PT, R4, RZ, PT ;  /* 0x000000ff0400720c */ /* 0x000fda0003f05270 */
[----:B------:R-:W-:Y:S05]  /*11100*/  @!P0 BRA `(.L_x_4709) ;  /* 0x0000001c00488947 */ /* 0x000fea0003800000 */
.L_x_4772:
        /* <DEDUP_REMOVED lines=13> */
[----:B0----5:R-:W-:Y:S01]  /*111e0*/  IMAD.MOV.U32 R8, RZ, RZ, R0 ;  /* 0x000000ffff087224 */ /* 0x021fe200078e0000 */
        /* <DEDUP_REMOVED lines=23> */
.L_x_4734:
        /* <DEDUP_REMOVED lines=9> */
.L_x_4823:
[----:B------:R-:W-:Y:S05]  /*113f0*/  BSYNC B2 ;  /* 0x0000000000027941 */ /* 0x000fea0003800000 */
.L_x_4735:
        /* <DEDUP_REMOVED lines=9> */
.L_x_4738:
[----:B------:R-:W-:Y:S05]  /*11490*/  BSYNC B2 ;  /* 0x0000000000027941 */ /* 0x000fea0003800000 */
.L_x_4737:
        /* <DEDUP_REMOVED lines=13> */
.L_x_4739:
        /* <DEDUP_REMOVED lines=14> */
.L_x_4824:
[----:B------:R-:W-:Y:S05]  /*11650*/  BSYNC B2 ;  /* 0x0000000000027941 */ /* 0x000fea0003800000 */
.L_x_4740:
        /* <DEDUP_REMOVED lines=11> */
.L_x_4743:
[----:B------:R-:W-:Y:S05]  /*11710*/  BSYNC B2 ;  /* 0x0000000000027941 */ /* 0x000fea0003800000 */
.L_x_4742:
        /* <DEDUP_REMOVED lines=10> */
.L_x_4744:
        /* <DEDUP_REMOVED lines=16> */
.L_x_4745:
        /* <DEDUP_REMOVED lines=16> */
.L_x_4746:
        /* <DEDUP_REMOVED lines=16> */
.L_x_4747:
        /* <DEDUP_REMOVED lines=16> */
.L_x_4748:
        /* <DEDUP_REMOVED lines=16> */
.L_x_4749:
        /* <DEDUP_REMOVED lines=16> */
.L_x_4750:
        /* <DEDUP_REMOVED lines=16> */
.L_x_4751:
        /* <DEDUP_REMOVED lines=11> */
.L_x_4733:
[----:B------:R-:W-:Y:S05]  /*11f70*/  BSYNC B1 ;  /* 0x0000000000017941 */ /* 0x000fea0003800000 */
.L_x_4732:
[----:B------:R-:W2:Y:S01]  /*11f80*/  LDL R2, [R1+0x18] ;  /* 0x0000180001027983 */ /* 0x000ea20000100800 */
[----:B------:R-:W-:Y:S01]  /*11f90*/  VIADD R6, R6, 0x1 ;  /* 0x0000000106067836 */ /* 0x000fe20000000000 */
[----:B------:R-:W-:Y:S04]  /*11fa0*/  BSSY B1, `(.L_x_4752) ;  /* 0x00000e5000017945 */ /* 0x000fe80003800000 */
[----:B------:R-:W-:-:S04]  /*11fb0*/  ISETP.NE.AND P0, PT, R6, 0x2, PT ;  /* 0x000000020600780c */ /* 0x000fc80003f05270 */
[----:B0----5:R-:W-:Y:S02]  /*11fc0*/  SEL R8, R6, RZ, P0 ;  /* 0x000000ff06087207 */ /* 0x021fe40000000000 */
        /* <DEDUP_REMOVED lines=31> */
.L_x_4754:
        /* <DEDUP_REMOVED lines=9> */
.L_x_4825:
[----:B------:R-:W-:Y:S05]  /*12250*/  BSYNC B2 ;  /* 0x0000000000027941 */ /* 0x000fea0003800000 */
.L_x_4755:
        /* <DEDUP_REMOVED lines=9> */
.L_x_4758:
[----:B------:R-:W-:Y:S05]  /*122f0*/  BSYNC B2 ;  /* 0x0000000000027941 */ /* 0x000fea0003800000 */
.L_x_4757:
        /* <DEDUP_REMOVED lines=14> */
.L_x_4759:
        /* <DEDUP_REMOVED lines=14> */
.L_x_4826:
[----:B------:R-:W-:Y:S05]  /*124c0*/  BSYNC B2 ;  /* 0x0000000000027941 */ /* 0x000fea0003800000 */
.L_x_4760:
        /* <DEDUP_REMOVED lines=11> */
.L_x_4763:
[----:B------:R-:W-:Y:S05]  /*12580*/  BSYNC B2 ;  /* 0x0000000000027941 */ /* 0x000fea0003800000 */
.L_x_4762:
        /* <DEDUP_REMOVED lines=11> */
.L_x_4764:
        /* <DEDUP_REMOVED lines=16> */
.L_x_4765:
        /* <DEDUP_REMOVED lines=16> */
.L_x_4766:
        /* <DEDUP_REMOVED lines=16> */
.L_x_4767:
        /* <DEDUP_REMOVED lines=16> */
.L_x_4768:
        /* <DEDUP_REMOVED lines=16> */
.L_x_4769:
        /* <DEDUP_REMOVED lines=16> */
.L_x_4770:
        /* <DEDUP_REMOVED lines=16> */
.L_x_4771:
        /* <DEDUP_REMOVED lines=11> */
.L_x_4753:
[----:B------:R-:W-:Y:S05]  /*12df0*/  BSYNC B1 ;  /* 0x0000000000017941 */ /* 0x000fea0003800000 */
.L_x_4752:
[C---:B------:R-:W-:Y:S01]  /*12e00*/  ISETP.GT.AND P0, PT, R0.reuse, 0x1, PT ;  /* 0x000000010000780c */ /* 0x040fe20003f04270 */
[----:B------:R-:W-:-:S12]  /*12e10*/  VIADD R0, R0, 0xfffffffe ;  /* 0xfffffffe00007836 */ /* 0x000fd80000000000 */
[----:B------:R-:W-:Y:S05]  /*12e20*/  @P0 BRA `(.L_x_4772) ;  /* 0xffffffe000b80947 */ /* 0x000fea000383ffff */
.L_x_4709:
[----:B------:R-:W-:Y:S05]  /*12e30*/  BSYNC B0 ;  /* 0x0000000000007941 */ /* 0x000fea0003800000 */
.L_x_4708:
        /* <DEDUP_REMOVED lines=24> */
.L_x_4774:
[----:B------:R-:W-:Y:S05]  /*12fc0*/  BSYNC B0 ;  /* 0x0000000000007941 */ /* 0x000fea0003800000 */
.L_x_4773:
[----:B------:R-:W-:-:S05]  /*12fd0*/  SEL R0, R0, RZ, P0 ;  /* 0x000000ff00007207 */ /* 0x000fca0000000000 */
[----:B------:R2:W-:Y:S02]  /*12fe0*/  STL [R1+0x8], R0 ;  /* 0x0000080001007387 */ /* 0x0005e40000100800 */
.L_x_4676:
[----:B------:R-:W-:Y:S05]  /*12ff0*/  BSYNC B7 ;  /* 0x0000000000077941 */ /* 0x000fea0003800000 */
.L_x_4674:
        /* <DEDUP_REMOVED lines=13> */
.L_x_4775:
        /* <DEDUP_REMOVED lines=36> */
.L_x_4836:
[----:B------:R-:W-:Y:S02]  /*13310*/  ULDC UR4, c[0x0][0xc38] ;  /* 0x00030e0000047ab9 */ /* 0x000fe40000000800 */
[----:B------:R-:W-:-:S04]  /*13320*/  IMAD.U32 R4, RZ, RZ, UR4 ;  /* 0x00000004ff047e24 */ /* 0x000fc8000f8e00ff */
[----:B--2---:R-:W-:-:S04]  /*13330*/  IMAD R5, R14, R4, RZ ;  /* 0x000000040e057224 */ /* 0x004fc800078e02ff */
[----:B------:R-:W-:-:S05]  /*13340*/  IMAD.IADD R16, R16, 0x1, R5 ;  /* 0x0000000110107824 */ /* 0x000fca00078e0205 */
[----:B------:R-:W-:-:S13]  /*13350*/  ISETP.GT.AND P6, PT, R16, R0, PT ;  /* 0x000000001000720c */ /* 0x000fda0003fc4270 */
[----:B------:R-:W-:Y:S05]  /*13360*/  @P6 BRA `(.L_x_4778) ;  /* 0x00000000009c6947 */ /* 0x000fea0003800000 */
.L_x_4783:
        /* <DEDUP_REMOVED lines=14> */
.L_x_4781:
[----:B------:R-:W-:Y:S05]  /*13450*/  BSYNC B0 ;  /* 0x0000000000007941 */ /* 0x000fea0003800000 */
.L_x_4780:
        /* <DEDUP_REMOVED lines=14> */
[----:B------:R-:W1:Y:S02]  /*13540*/  SHFL.UP PT, R14, R6, 0x10, RZ ;  /* 0x06000000060e7989 */ /* 0x000e6400000e00ff */
[----:B-12---:R-:W-:-:S05]  /*13550*/  SEL R3, R14, RZ, P5 ;  /* 0x000000ff0e037207 */ /* 0x006fca0002800000 */
[----:B------:R-:W-:-:S05]  /*13560*/  IMAD.IADD R3, R6, 0x1, R3 ;  /* 0x0000000106037824 */ /* 0x000fca00078e0203 */
[----:B------:R1:W2:Y:S02]  /*13570*/  SHFL.IDX PT, R14, R3, 0x1f, 0x1f ;  /* 0x03e01f00030e7f89 */ /* 0x0002a400000e0000 */
.L_x_4844:
[----:B------:R-:W-:Y:S02]  /*13580*/  ULDC UR4, c[0x0][0xc38] ;  /* 0x00030e0000047ab9 */ /* 0x000fe40000000800 */
[----:B------:R-:W-:-:S04]  /*13590*/  IMAD.U32 R4, RZ, RZ, UR4 ;  /* 0x00000004ff047e24 */ /* 0x000fc8000f8e00ff */
[----:B--2---:R-:W-:-:S04]  /*135a0*/  IMAD R5, R14, R4, RZ ;  /* 0x000000040e057224 */ /* 0x004fc800078e02ff */
[----:B------:R-:W-:-:S05]  /*135b0*/  IMAD.IADD R16, R5, 0x1, R16 ;  /* 0x0000000105107824 */ /* 0x000fca00078e0210 */
[----:B------:R-:W-:-:S13]  /*135c0*/  ISETP.GT.AND P6, PT, R16, R0, PT ;  /* 0x000000001000720c */ /* 0x000fda0003fc4270 */
[----:B------:R-:W-:Y:S05]  /*135d0*/  @!P6 BRA `(.L_x_4783) ;  /* 0xfffffffc0064e947 */ /* 0x000fea000383ffff */
.L_x_4778:
        /* <DEDUP_REMOVED lines=8> */
.L_x_4848:
[----:B------:R-:W-:Y:S01]  /*13660*/  ISETP.NE.AND P0, PT, R5, RZ, PT ;  /* 0x000000ff0500720c */ /* 0x000fe20003f05270 */
[----:B------:R-:W-:-:S12]  /*13670*/  IMAD.MOV.U32 R5, RZ, RZ, RZ ;  /* 0x000000ffff057224 */ /* 0x000fd800078e00ff */
[----:B------:R-:W-:Y:S05]  /*13680*/  @!P0 BRA `(.L_x_4785) ;  /* 0x0000000000108947 */ /* 0x000fea0003800000 */
[----:B------:R-:W-:Y:S01]  /*13690*/  UMOV UR4, 0xffffffff ;  /* 0xffffffff00047882 */ /* 0x000fe20000000000 */
[----:B------:R-:W-:Y:S02]  /*136a0*/  VIADD R12, R6, 0xffffffff ;  /* 0xffffffff060c7836 */ /* 0x000fe40000000000 */
[----:B------:R-:W-:Y:S05]  /*136b0*/  BRA.DIV UR4, `(.L_x_4786) ;  /* 0x0000001e049c7947 */ /* 0x000fea000b800000 */
[----:B------:R4:W0:Y:S02]  /*136c0*/  SHFL.IDX PT, R5, R3, R12, 0x1f ;  /* 0x00001f0c03057589 */ /* 0x00082400000e0000 */
.L_x_4785:
[----:B-12-4-:R-:W1:Y:S01]  /*136d0*/  LDC.64 R2, c[0x0][0xc90] ;  /* 0x00032400ff027b82 */ /* 0x016e620000000a00 */
[----:B------:R-:W-:-:S04]  /*136e0*/  IMAD.IADD R19, R6, 0x1, R19 ;  /* 0x0000000106137824 */ /* 0x000fc800078e0213 */
[----:B-1----:R-:W-:-:S05]  /*136f0*/  IMAD.WIDE R2, R19, 0x4, R2 ;  /* 0x0000000413027825 */ /* 0x002fca00078e0202 */
[----:B0-----:R-:W3:Y:S01]  /*13700*/  LDG.E R7, desc[UR40][R2.64] ;  /* 0x0000002802077981 */ /* 0x001ee2000c1e1900 */
[----:B------:R-:W-:-:S04]  /*13710*/  IMAD R16, R5, R4, R16 ;  /* 0x0000000405107224 */ /* 0x000fc800078e0210 */
[----:B------:R-:W-:Y:S02]  /*13720*/  IMAD.IADD R0, R0, 0x1, -R16 ;  /* 0x0000000100007824 */ /* 0x000fe400078e0a10 */
[----:B---3--:R-:W-:-:S05]  /*13730*/  IMAD R6, R17, R7, RZ ;  /* 0x0000000711067224 */ /* 0x008fca00078e02ff */
        /* <DEDUP_REMOVED lines=59> */
.L_x_4779:
[----:B------:R-:W-:Y:S01]  /*13af0*/  UMOV UR4, URZ ;  /* 0x0000003f00047c82 */ /* 0x000fe20008000000 */
[----:B------:R-:W-:Y:S01]  /*13b00*/  UMOV UR5, URZ ;  /* 0x0000003f00057c82 */ /* 0x000fe20008000000 */
[----:B------:R-:W-:Y:S01]  /*13b10*/  ULDC UR6, c[0x0][0xc3c] ;  /* 0x00030f0000067ab9 */ /* 0x000fe20000000800 */
[----:B------:R-:W-:Y:S02]  /*13b20*/  IMAD.MOV.U32 R16, RZ, RZ, R0 ;  /* 0x000000ffff107224 */ /* 0x000fe400078e0000 */
[----:B------:R-:W-:Y:S02]  /*13b30*/  IMAD.U32 R17, RZ, RZ, UR4 ;  /* 0x00000004ff117e24 */ /* 0x000fe4000f8e00ff */
[----:B------:R-:W-:Y:S02]  /*13b40*/  IMAD.U32 R18, RZ, RZ, UR5 ;  /* 0x00000005ff127e24 */ /* 0x000fe4000f8e00ff */
[----:B------:R-:W-:-:S07]  /*13b50*/  IMAD.U32 R19, RZ, RZ, UR6 ;  /* 0x00000006ff137e24 */ /* 0x000fce000f8e00ff */
.L_x_4787:
        /* <DEDUP_REMOVED lines=12> */
.L_x_4776:
[----:B------:R-:W-:Y:S02]  /*13c20*/  ULDC UR4, c[0x0][0xc3c] ;  /* 0x00030f0000047ab9 */ /* 0x000fe40000000800 */
[----:B----4-:R-:W-:-:S13]  /*13c30*/  ISETP.GE.AND P0, PT, R19, UR4, PT ;  /* 0x0000000413007c0c */ /* 0x010fda000bf06270 */
[----:B------:R-:W-:Y:S05]  /*13c40*/  @!P0 BRA `(.L_x_4788) ;  /* 0xffffff9c00d08947 */ /* 0x000fea000383ffff */
[----:B------:R-:W-:Y:S05]  /*13c50*/  BSYNC B8 ;  /* 0x0000000000087941 */ /* 0x000fea0003800000 */
.L_x_4670:
        /* <DEDUP_REMOVED lines=12> */
.L_x_4851:
[----:B------:R-:W-:Y:S05]  /*13d20*/  BSYNC B0 ;  /* 0x0000000000007941 */ /* 0x000fea0003800000 */
.L_x_4789:
[----:B------:R-:W-:-:S03]  /*13d30*/  UMOV UR4, 0xffffffff ;  /* 0xffffffff00047882 */ /* 0x000fc60000000000 */
[----:B------:R-:W-:Y:S05]  /*13d40*/  BRA.DIV UR4, `(.L_x_4791) ;  /* 0x0000001a04347947 */ /* 0x000fea000b800000 */
[----:B------:R-:W2:Y:S02]  /*13d50*/  S2R R2, SR_TID.X ;  /* 0x0000000000027919 */ /* 0x000ea40000002100 */
[----:B--2---:R-:W-:-:S04]  /*13d60*/  SHF.R.U32.HI R2, RZ, 0x5, R2 ;  /* 0x00000005ff027819 */ /* 0x004fc80000011602 */
[----:B------:R-:W-:-:S05]  /*13d70*/  LOP3.LUT R2, R2, 0x3, RZ, 0xc0, !PT ;  /* 0x0000000302027812 */ /* 0x000fca00078ec0ff */
[----:B------:R2:W3:Y:S02]  /*13d80*/  SHFL.IDX PT, R14, R2, RZ, 0x1f ;  /* 0x00001fff020e7589 */ /* 0x0004e400000e0000 */
.L_x_4854:
[----:B---3--:R-:W-:Y:S01]  /*13d90*/  ISETP.NE.AND P0, PT, R14, RZ, PT ;  /* 0x000000ff0e00720c */ /* 0x008fe20003f05270 */
[----:B------:R-:W-:-:S12]  /*13da0*/  BSSY B0, `(.L_x_4792) ;  /* 0x0000027000007945 */ /* 0x000fd80003800000 */
[----:B------:R-:W-:Y:S05]  /*13db0*/  @P0 BRA `(.L_x_4793) ;  /* 0x0000000000940947 */ /* 0x000fea0003800000 */
[----:B------:R-:W-:-:S03]  /*13dc0*/  UMOV UR4, 0xffffffff ;  /* 0xffffffff00047882 */ /* 0x000fc60000000000 */
[----:B------:R-:W-:Y:S05]  /*13dd0*/  BRA.DIV UR4, `(.L_x_4794) ;  /* 0x0000001a04447947 */ /* 0x000fea000b800000 */
[----:B------:R-:W-:-:S13]  /*13de0*/  ELECT P6, URZ, PT ;  /* 0x00000000003f782f */ /* 0x000fda00038c0000 */
.L_x_4857:
[----:B------:R-:W-:Y:S05]  /*13df0*/  @!P6 BRA `(.L_x_4793) ;  /* 0x000000000084e947 */ /* 0x000fea0003800000 */
[----:B------:R-:W-:-:S06]  /*13e00*/  ULOP3.LUT UR4, UR36, 0x2, URZ, 0xfc, !UPT ;  /* 0x0000000224047892 */ /* 0x000fcc000f8efc3f */
[----:B--2---:R-:W-:-:S05]  /*13e10*/  IMAD.U32 R2, RZ, RZ, UR4 ;  /* 0x00000004ff027e24 */ /* 0x004fca000f8e00ff */
[----:B------:R-:W-:-:S13]  /*13e20*/  ISETP.NE.AND P2, PT, R2, 0x3, PT ;  /* 0x000000030200780c */ /* 0x000fda0003f45270 */
[----:B------:R-:W-:Y:S05]  /*13e30*/  @!P2 BRA `(.L_x_4795) ;  /* 0x000000000004a947 */ /* 0x000fea0003800000 */
[----:B------:R-:W-:Y:S01]  /*13e40*/  BPT.TRAP 0x1 ;  /* 0x000000040000795c */ /* 0x000fe20000300000 */
.L_x_4795:
        /* <DEDUP_REMOVED lines=14> */
.L_x_4858:
[----:B------:R-:W1:Y:S02]  /*13f30*/  SYNCS.PHASECHK.TRANS64.TRYWAIT P0, [R7+URZ], R2 ;  /* 0x00000002070075a7 */ /* 0x000e64000800017f */
[----:B-1----:R-:W-:Y:S05]  /*13f40*/  @!P0 BRA `(.L_x_4797) ;  /* 0x00000018001c8947 */ /* 0x002fea0003800000 */
.L_x_4859:
[----:B------:R-:W-:Y:S05]  /*13f50*/  @!P2 BRA `(.L_x_4798) ;  /* 0x000000000004a947 */ /* 0x000fea0003800000 */
[----:B------:R-:W-:Y:S01]  /*13f60*/  BPT.TRAP 0x1 ;  /* 0x000000040000795c */ /* 0x000fe20000300000 */
.L_x_4798:
[----:B------:R-:W2:Y:S01]  /*13f70*/  LDL.LU R4, [R1+0x8] ;  /* 0x0000080001047983 */ /* 0x000ea20000300800 */
[----:B------:R-:W-:-:S04]  /*13f80*/  VIADD R0, R0, 0x28c60 ;  /* 0x00028c6000007836 */ /* 0x000fc80000000000 */
[----:B--2---:R-:W-:-:S04]  /*13f90*/  IMAD R4, R4, 0x8, R0 ;  /* 0x0000000804047824 */ /* 0x004fc800078e0200 */
[----:B------:R-:W2:Y:S02]  /*13fa0*/  SYNCS.PHASECHK.TRANS64.TRYWAIT P0, [R4+URZ], R5 ;  /* 0x00000005040075a7 */ /* 0x000ea4000800017f */
[----:B--2---:R-:W-:Y:S05]  /*13fb0*/  @!P0 BRA `(.L_x_4799) ;  /* 0x0000001800148947 */ /* 0x004fea0003800000 */
.L_x_4860:
[----:B------:R-:W-:-:S07]  /*13fc0*/  IMAD R3, R3, 0x8, R0 ;  /* 0x0000000803037824 */ /* 0x000fce00078e0200 */
.L_x_4800:
[----:B---3--:R3:W4:Y:S02]  /*13fd0*/  SYNCS.PHASECHK.TRANS64.TRYWAIT P0, [R3+URZ], R2 ;  /* 0x00000002030075a7 */ /* 0x008724000800017f */
[----:B----4-:R-:W-:Y:S05]  /*13fe0*/  @!P0 NANOSLEEP.SYNCS 0x989680 ;  /* 0x009896800000895d */ /* 0x010fea0003900000 */
[----:B------:R-:W4:Y:S02]  /*13ff0*/  @!P0 SYNCS.PHASECHK.TRANS64 P0, [R3+URZ], R2 ;  /* 0x00000002030085a7 */ /* 0x000f24000800007f */
[----:B----4-:R-:W-:Y:S05]  /*14000*/  @!P0 BRA `(.L_x_4800) ;  /* 0xfffffffc00f08947 */ /* 0x010fea000383ffff */
.L_x_4793:
[----:B------:R-:W-:Y:S05]  /*14010*/  BSYNC B0 ;  /* 0x0000000000007941 */ /* 0x000fea0003800000 */
.L_x_4792:
[----:B------:R-:W-:Y:S05]  /*14020*/  EXIT ;  /* 0x000000000000794d */ /* 0x000fea0003800000 */
.L_x_4611:
[----:B0-----:R-:W-:-:S04]  /*14030*/  IMAD.U32 R3, RZ, RZ, UR21 ;  /* 0x00000015ff037e24 */ /* 0x001fc8000f8e00ff */
[----:B------:R0:W1:Y:S03]  /*14040*/  SYNCS.PHASECHK.TRANS64.TRYWAIT P1, [R3+URZ+0x28c50], R0 ;  /* 0x028c5000030075a7 */ /* 0x000066000802017f */
[----:B-1----:R-:W-:Y:S05]  /*14050*/  @!P1 NANOSLEEP.SYNCS 0x989680 ;  /* 0x009896800000995d */ /* 0x002fea0003900000 */
[----:B------:R-:W1:Y:S02]  /*14060*/  @!P1 SYNCS.PHASECHK.TRANS64 P1, [R3+URZ+0x28c50], R0 ;  /* 0x028c5000030095a7 */ /* 0x000e64000802007f */
[----:B-1----:R-:W-:Y:S05]  /*14070*/  @!P1 BRA `(.L_x_4611) ;  /* 0xfffffffc00ec9947 */ /* 0x002fea000383ffff */
[----:B------:R-:W-:Y:S05]  /*14080*/  BRA `(.L_x_4801) ;  /* 0xfffffed800dc7947 */ /* 0x000fea000383ffff */
.L_x_4616:
[----:B-1----:R-:W-:-:S04]  /*14090*/  IMAD.U32 R3, RZ, RZ, UR21 ;  /* 0x00000015ff037e24 */ /* 0x002fc8000f8e00ff */
[----:B------:R1:W2:Y:S03]  /*140a0*/  SYNCS.PHASECHK.TRANS64.TRYWAIT P1, [R3+URZ+0x28c50], R0 ;  /* 0x028c5000030075a7 */ /* 0x0002a6000802017f */
[----:B--2---:R-:W-:Y:S05]  /*140b0*/  @!P1 NANOSLEEP.SYNCS 0x989680 ;  /* 0x009896800000995d */ /* 0x004fea0003900000 */
[----:B------:R-:W2:Y:S02]  /*140c0*/  @!P1 SYNCS.PHASECHK.TRANS64 P1, [R3+URZ+0x28c50], R0 ;  /* 0x028c5000030095a7 */ /* 0x000ea4000802007f */
[----:B--2---:R-:W-:Y:S05]  /*140d0*/  @!P1 BRA `(.L_x_4616) ;  /* 0xfffffffc00ec9947 */ /* 0x004fea000383ffff */
[----:B------:R-:W-:Y:S05]  /*140e0*/  BRA `(.L_x_4615) ;  /* 0xfffffee400d87947 */ /* 0x000fea000383ffff */
.L_x_4619:
[----:B0-----:R-:W-:-:S04]  /*140f0*/  IMAD.U32 R3, RZ, RZ, UR46 ;  /* 0x0000002eff037e24 */ /* 0x001fc8000f8e00ff */
[----:B------:R0:W1:Y:S03]  /*14100*/  SYNCS.PHASECHK.TRANS64.TRYWAIT P1, [R3+URZ+0x28c00], R0 ;  /* 0x028c0000030075a7 */ /* 0x000066000802017f */
[----:B-1----:R-:W-:Y:S05]  /*14110*/  @!P1 NANOSLEEP.SYNCS 0x989680 ;  /* 0x009896800000995d */ /* 0x002fea0003900000 */
[----:B------:R-:W1:Y:S02]  /*14120*/  @!P1 SYNCS.PHASECHK.TRANS64 P1, [R3+URZ+0x28c00], R0 ;  /* 0x028c0000030095a7 */ /* 0x000e64000802007f */
[----:B-1----:R-:W-:Y:S05]  /*14130*/  @!P1 BRA `(.L_x_4619) ;  /* 0xfffffffc00ec9947 */ /* 0x002fea000383ffff */
[----:B------:R-:W-:Y:S05]  /*14140*/  BRA `(.L_x_4802) ;  /* 0xfffffef800647947 */ /* 0x000fea000383ffff */
.L_x_4623:
[----:B--2---:R2:W3:Y:S02]  /*14150*/  SYNCS.PHASECHK.TRANS64.TRYWAIT P1, [R7+URZ+0x28c30], R8 ;  /* 0x028c3008070075a7 */ /* 0x0044e4000802017f */
[----:B---3--:R-:W-:Y:S05]  /*14160*/  @!P1 NANOSLEEP.SYNCS 0x989680 ;  /* 0x009896800000995d */ /* 0x008fea0003900000 */
[----:B------:R-:W3:Y:S02]  /*14170*/  @!P1 SYNCS.PHASECHK.TRANS64 P1, [R7+URZ+0x28c30], R8 ;  /* 0x028c3008070095a7 */ /* 0x000ee4000802007f */
[----:B---3--:R-:W-:Y:S05]  /*14180*/  @!P1 BRA `(.L_x_4623) ;  /* 0xfffffffc00f09947 */ /* 0x008fea000383ffff */
[----:B------:R-:W-:Y:S05]  /*14190*/  BRA `(.L_x_4622) ;  /* 0xfffffef800807947 */ /* 0x000fea000383ffff */
.L_x_4627:
[----:B--2---:R2:W3:Y:S02]  /*141a0*/  SYNCS.PHASECHK.TRANS64.TRYWAIT P3, [R7+URZ+0x28c50], R8 ;  /* 0x028c5008070075a7 */ /* 0x0044e4000806017f */
[----:B---3--:R-:W-:Y:S05]  /*141b0*/  @!P3 NANOSLEEP.SYNCS 0x989680 ;  /* 0x009896800000b95d */ /* 0x008fea0003900000 */
[----:B------:R-:W3:Y:S02]  /*141c0*/  @!P3 SYNCS.PHASECHK.TRANS64 P3, [R7+URZ+0x28c50], R8 ;  /* 0x028c50080700b5a7 */ /* 0x000ee4000806007f */
[----:B---3--:R-:W-:Y:S05]  /*141d0*/  @!P3 BRA `(.L_x_4627) ;  /* 0xfffffffc00f0b947 */ /* 0x008fea000383ffff */
[----:B------:R-:W-:Y:S05]  /*141e0*/  BRA `(.L_x_4626) ;  /* 0xffffff10000c7947 */ /* 0x000fea000383ffff */
.L_x_4632:
[----:B--2---:R-:W-:-:S04]  /*141f0*/  IMAD.U32 R6, RZ, RZ, UR25 ;  /* 0x00000019ff067e24 */ /* 0x004fc8000f8e00ff */
[----:B------:R2:W3:Y:S03]  /*14200*/  SYNCS.PHASECHK.TRANS64.TRYWAIT P3, [R6+URZ+0x28c30], R7 ;  /* 0x028c3007060075a7 */ /* 0x0004e6000806017f */
[----:B---3--:R-:W-:Y:S05]  /*14210*/  @!P3 NANOSLEEP.SYNCS 0x989680 ;  /* 0x009896800000b95d */ /* 0x008fea0003900000 */
[----:B------:R-:W3:Y:S02]  /*14220*/  @!P3 SYNCS.PHASECHK.TRANS64 P3, [R6+URZ+0x28c30], R7 ;  /* 0x028c30070600b5a7 */ /* 0x000ee4000806007f */
[----:B---3--:R-:W-:Y:S05]  /*14230*/  @!P3 BRA `(.L_x_4632) ;  /* 0xfffffffc00ecb947 */ /* 0x008fea000383ffff */
[----:B------:R-:W-:Y:S05]  /*14240*/  BRA `(.L_x_4631) ;  /* 0xffffff1400107947 */ /* 0x000fea000383ffff */
.L_x_4636:
[----:B--2---:R2:W3:Y:S02]  /*14250*/  SYNCS.PHASECHK.TRANS64.TRYWAIT P3, [R178+URZ+0x28c50], R7 ;  /* 0x028c5007b20075a7 */ /* 0x0044e4000806017f */
[----:B---3--:R-:W-:Y:S05]  /*14260*/  @!P3 NANOSLEEP.SYNCS 0x989680 ;  /* 0x009896800000b95d */ /* 0x008fea0003900000 */
[----:B------:R-:W3:Y:S02]  /*14270*/  @!P3 SYNCS.PHASECHK.TRANS64 P3, [R178+URZ+0x28c50], R7 ;  /* 0x028c5007b200b5a7 */ /* 0x000ee4000806007f */
[----:B---3--:R-:W-:Y:S05]  /*14280*/  @!P3 BRA `(.L_x_4636) ;  /* 0xfffffffc00f0b947 */ /* 0x008fea000383ffff */
[----:B------:R-:W-:Y:S05]  /*14290*/  BRA `(.L_x_4635) ;  /* 0xffffff3000847947 */ /* 0x000fea000383ffff */
.L_x_4642:
[----:B---3--:R-:W-:-:S04]  /*142a0*/  IMAD.U32 R6, RZ, RZ, UR24 ;  /* 0x00000018ff067e24 */ /* 0x008fc8000f8e00ff */
[----:B------:R3:W4:Y:S03]  /*142b0*/  SYNCS.PHASECHK.TRANS64.TRYWAIT P2, [R6+URZ+0x28c30], R7 ;  /* 0x028c3007060075a7 */ /* 0x000726000804017f */
[----:B----4-:R-:W-:Y:S05]  /*142c0*/  @!P2 NANOSLEEP.SYNCS 0x989680 ;  /* 0x009896800000a95d */ /* 0x010fea0003900000 */
[----:B------:R-:W4:Y:S02]  /*142d0*/  @!P2 SYNCS.PHASECHK.TRANS64 P2, [R6+URZ+0x28c30], R7 ;  /* 0x028c30070600a5a7 */ /* 0x000f24000804007f */
[----:B----4-:R-:W-:Y:S05]  /*142e0*/  @!P2 BRA `(.L_x_4642) ;  /* 0xfffffffc00eca947 */ /* 0x010fea000383ffff */
[----:B------:R-:W-:Y:S05]  /*142f0*/  BRA `(.L_x_4641) ;  /* 0xffffff3400707947 */ /* 0x000fea000383ffff */
.L_x_4646:
[----:B--2---:R2:W3:Y:S02]  /*14300*/  SYNCS.PHASECHK.TRANS64.TRYWAIT P2, [R170+URZ+0x28c50], R7 ;  /* 0x028c5007aa0075a7 */ /* 0x0044e4000804017f */
[----:B---3--:R-:W-:Y:S05]  /*14310*/  @!P2 NANOSLEEP.SYNCS 0x989680 ;  /* 0x009896800000a95d */ /* 0x008fea0003900000 */
[----:B------:R-:W3:Y:S02]  /*14320*/  @!P2 SYNCS.PHASECHK.TRANS64 P2, [R170+URZ+0x28c50], R7 ;  /* 0x028c5007aa00a5a7 */ /* 0x000ee4000804007f */
[----:B---3--:R-:W-:Y:S05]  /*14330*/  @!P2 BRA `(.L_x_4646) ;  /* 0xfffffffc00f0a947 */ /* 0x008fea000383ffff */
[----:B------:R-:W-:Y:S05]  /*14340*/  BRA `(.L_x_4645) ;  /* 0xffffff4c00947947 */ /* 0x000fea000383ffff */
.L_x_4682:
        /* <DEDUP_REMOVED lines=11> */
.L_x_4804:
[----:B------:R-:W-:Y:S05]  /*14400*/  BSYNC B0 ;  /* 0x0000000000007941 */ /* 0x000fea0003800000 */
.L_x_4803:
[----:B------:R-:W-:Y:S05]  /*14410*/  BRA `(.L_x_4805) ;  /* 0xffffffa000f07947 */ /* 0x000fea000383ffff */
.L_x_4684:
[----:B------:R-:W-:Y:S01]  /*14420*/  BSSY B0, `(.L_x_4806) ;  /* 0x0000006000007945 */ /* 0x000fe20003800000 */
[----:B------:R-:W-:-:S07]  /*14430*/  IMAD.MOV.U32 R15, RZ, RZ, -0x1 ;  /* 0xffffffffff0f7424 */ /* 0x000fce00078e00ff */
[----:B0123--:R-:W-:Y:S05]  /*14440*/  WARPSYNC.COLLECTIVE R15, `(.L_x_4807) ;  /* 0x000000000f0c7348 */ /* 0x00ffea0003c00000 */
[----:B------:R-:W-:Y:S02]  /*14450*/  ELECT P6, UR62, PT ;  /* 0x00000000003e782f */ /* 0x000fe400038c0000 */
[----:B------:R-:W-:Y:S01]  /*14460*/  MOV R14, UR62 ;  /* 0x0000003e000e7c02 */ /* 0x000fe20008000f00 */
[----:B0123--:R-:W-:Y:S10]  /*14470*/  ENDCOLLECTIVE ;  /* 0x000000000000791b */ /* 0x00fff40003800000 */
.L_x_4807:
[----:B------:R-:W-:Y:S05]  /*14480*/  BSYNC B0 ;  /* 0x0000000000007941 */ /* 0x000fea0003800000 */
.L_x_4806:
[----:B------:R-:W-:Y:S05]  /*14490*/  BRA `(.L_x_4808) ;  /* 0xffffffa000f87947 */ /* 0x000fea000383ffff */
.L_x_4686:
[----:B---3--:R3:W4:Y:S02]  /*144a0*/  SYNCS.PHASECHK.TRANS64.TRYWAIT P0, [R0+URZ+0x28c40], R2 ;  /* 0x028c4002000075a7 */ /* 0x008724000800017f */
[----:B----4-:R-:W-:Y:S05]  /*144b0*/  @!P0 NANOSLEEP.SYNCS 0x989680 ;  /* 0x009896800000895d */ /* 0x010fea0003900000 */
[----:B------:R-:W4:Y:S02]  /*144c0*/  @!P0 SYNCS.PHASECHK.TRANS64 P0, [R0+URZ+0x28c40], R2 ;  /* 0x028c4002000085a7 */ /* 0x000f24000800007f */
[----:B----4-:R-:W-:Y:S05]  /*144d0*/  @!P0 BRA `(.L_x_4686) ;  /* 0xfffffffc00f08947 */ /* 0x010fea000383ffff */
[----:B------:R-:W-:Y:S05]  /*144e0*/  BRA `(.L_x_4809) ;  /* 0xffffffa400647947 */ /* 0x000fea000383ffff */
.L_x_4690:
[----:B------:R-:W-:Y:S02]  /*144f0*/  IMAD.MOV.U32 R13, RZ, RZ, R2 ;  /* 0x000000ffff0d7224 */ /* 0x000fe400078e0002 */
[----:B------:R-:W-:Y:S02]  /*14500*/  IMAD.MOV.U32 R12, RZ, RZ, RZ ;  /* 0x000000ffff0c7224 */ /* 0x000fe400078e00ff */
[----:B------:R-:W-:Y:S02]  /*14510*/  IMAD.MOV.U32 R11, RZ, RZ, 0x181f ;  /* 0x0000181fff0b7424 */ /* 0x000fe400078e00ff */
[----:B------:R-:W-:Y:S02]  /*14520*/  IMAD.MOV.U32 R15, RZ, RZ, -0x1 ;  /* 0xffffffffff0f7424 */ /* 0x000fe400078e00ff */
[----:B-----5:R-:W-:Y:S02]  /*14530*/  IMAD R0, R6, R7, RZ ;  /* 0x0000000706007224 */ /* 0x020fe400078e02ff */
[----:B------:R-:W-:-:S07]  /*14540*/  IMAD R17, R17, 0x40, R8 ;  /* 0x0000004011117824 */ /* 0x000fce00078e0208 */
[----:B------:R-:W-:Y:S05]  /*14550*/  WARPSYNC.COLLECTIVE R15, `(.L_x_4810) ;  /* 0x000000000f087348 */ /* 0x000fea0003c00000 */
[----:B------:R0:W1:Y:S02]  /*14560*/  SHFL.IDX P6, R14, R13, R12, R11 ;  /* 0x0000000c0d0e7389 */ /* 0x00006400000c000b */
[----:B01----:R-:W-:Y:S01]  /*14570*/  ENDCOLLECTIVE ;  /* 0x000000000000791b */ /* 0x003fe20003800000 */
.L_x_4810:
[C---:B------:R-:W-:Y:S01]  /*14580*/  VIADD R7, R17.reuse, 0x10 ;  /* 0x0000001011077836 */ /* 0x040fe20000000000 */
[----:B------:R-:W-:Y:S01]  /*14590*/  ISETP.GE.AND P1, PT, R17, R0, PT ;  /* 0x000000001100720c */ /* 0x000fe20003f26270 */
[----:B------:R-:W-:Y:S02]  /*145a0*/  IMAD.MOV.U32 R13, RZ, RZ, R3 ;  /* 0x000000ffff0d7224 */ /* 0x000fe400078e0003 */
[----:B------:R-:W-:-:S10]  /*145b0*/  IMAD.MOV.U32 R4, RZ, RZ, R14 ;  /* 0x000000ffff047224 */ /* 0x000fd400078e000e */
[----:B------:R-:W-:Y:S05]  /*145c0*/  WARPSYNC.COLLECTIVE R15, `(.L_x_4811) ;  /* 0x000000000f087348 */ /* 0x000fea0003c00000 */
[----:B------:R0:W1:Y:S02]  /*145d0*/  SHFL.IDX P6, R14, R13, R12, R11 ;  /* 0x0000000c0d0e7389 */ /* 0x00006400000c000b */
[----:B01----:R-:W-:Y:S01]  /*145e0*/  ENDCOLLECTIVE ;  /* 0x000000000000791b */ /* 0x003fe20003800000 */
.L_x_4811:
[----:B------:R-:W-:Y:S02]  /*145f0*/  IMAD.MOV.U32 R13, RZ, RZ, R2 ;  /* 0x000000ffff0d7224 */ /* 0x000fe400078e0002 */
[----:B------:R-:W-:Y:S02]  /*14600*/  IMAD.MOV.U32 R12, RZ, RZ, 0x1 ;  /* 0x00000001ff0c7424 */ /* 0x000fe400078e00ff */
[----:B------:R-:W-:-:S07]  /*14610*/  IMAD.MOV.U32 R5, RZ, RZ, R14 ;  /* 0x000000ffff057224 */ /* 0x000fce00078e000e */
[----:B------:R-:W-:Y:S05]  /*14620*/  WARPSYNC.COLLECTIVE R15, `(.L_x_4812) ;  /* 0x000000000f087348 */ /* 0x000fea0003c00000 */
[----:B------:R0:W1:Y:S02]  /*14630*/  SHFL.IDX P6, R14, R13, R12, R11 ;  /* 0x0000000c0d0e7389 */ /* 0x00006400000c000b */
[----:B01----:R-:W-:Y:S01]  /*14640*/  ENDCOLLECTIVE ;  /* 0x000000000000791b */ /* 0x003fe20003800000 */
.L_x_4812:
        /* <DEDUP_REMOVED lines=15> */
.L_x_4813:
[----:B------:R-:W-:Y:S02]  /*14740*/  IMAD.MOV.U32 R13, RZ, RZ, R2 ;  /* 0x000000ffff0d7224 */ /* 0x000fe400078e0002 */
[----:B------:R-:W-:Y:S02]  /*14750*/  IMAD.MOV.U32 R12, RZ, RZ, 0x2 ;  /* 0x00000002ff0c7424 */ /* 0x000fe400078e00ff */
[----:B------:R-:W-:-:S07]  /*14760*/  IMAD.MOV.U32 R5, RZ, RZ, R14 ;  /* 0x000000ffff057224 */ /* 0x000fce00078e000e */
[----:B------:R-:W-:Y:S05]  /*14770*/  WARPSYNC.COLLECTIVE R15, `(.L_x_4814) ;  /* 0x000000000f087348 */ /* 0x000fea0003c00000 */
[----:B------:R0:W1:Y:S02]  /*14780*/  SHFL.IDX P6, R14, R13, R12, R11 ;  /* 0x0000000c0d0e7389 */ /* 0x00006400000c000b */
[----:B01----:R-:W-:Y:S01]  /*14790*/  ENDCOLLECTIVE ;  /* 0x000000000000791b */ /* 0x003fe20003800000 */
.L_x_4814:
        /* <DEDUP_REMOVED lines=10> */
[----:B0-----:R-:W-:-:S05]  /*14840*/  VIADD R4, R17, 0x20 ;  /* 0x0000002011047836 */ /* 0x001fca0000000000 */
[----:B------:R-:W-:Y:S01]  /*14850*/  ISETP.GE.AND P1, PT, R4, R0, PT ;  /* 0x000000000400720c */ /* 0x000fe20003f26270 */
[----:B------:R-:W-:-:S12]  /*14860*/  IMAD.MOV.U32 R4, RZ, RZ, R14 ;  /* 0x000000ffff047224 */ /* 0x000fd800078e000e */
[----:B------:R-:W-:Y:S05]  /*14870*/  WARPSYNC.COLLECTIVE R15, `(.L_x_4815) ;  /* 0x000000000f087348 */ /* 0x000fea0003c00000 */
[----:B------:R0:W1:Y:S02]  /*14880*/  SHFL.IDX P6, R14, R13, R12, R11 ;  /* 0x0000000c0d0e7389 */ /* 0x00006400000c000b */
[----:B01----:R-:W-:Y:S01]  /*14890*/  ENDCOLLECTIVE ;  /* 0x000000000000791b */ /* 0x003fe20003800000 */
.L_x_4815:
[----:B------:R-:W-:Y:S02]  /*148a0*/  IMAD.MOV.U32 R13, RZ, RZ, R2 ;  /* 0x000000ffff0d7224 */ /* 0x000fe400078e0002 */
[----:B------:R-:W-:Y:S02]  /*148b0*/  IMAD.MOV.U32 R12, RZ, RZ, 0x3 ;  /* 0x00000003ff0c7424 */ /* 0x000fe400078e00ff */
[----:B------:R-:W-:-:S07]  /*148c0*/  IMAD.MOV.U32 R5, RZ, RZ, R14 ;  /* 0x000000ffff057224 */ /* 0x000fce00078e000e */
[----:B------:R-:W-:Y:S05]  /*148d0*/  WARPSYNC.COLLECTIVE R15, `(.L_x_4816) ;  /* 0x000000000f087348 */ /* 0x000fea0003c00000 */
[----:B------:R0:W1:Y:S02]  /*148e0*/  SHFL.IDX P6, R14, R13, R12, R11 ;  /* 0x0000000c0d0e7389 */ /* 0x00006400000c000b */
[----:B01----:R-:W-:Y:S01]  /*148f0*/  ENDCOLLECTIVE ;  /* 0x000000000000791b */ /* 0x003fe20003800000 */
.L_x_4816:
        /* <DEDUP_REMOVED lines=14> */
.L_x_4817:
[----:B------:R-:W-:Y:S01]  /*149e0*/  IMAD.MOV.U32 R3, RZ, RZ, R14 ;  /* 0x000000ffff037224 */ /* 0x000fe200078e000e */
[----:B------:R-:W-:Y:S06]  /*149f0*/  BRA `(.L_x_4818) ;  /* 0xffffffa800d07947 */ /* 0x000fec000383ffff */
.L_x_4693:
[----:B0-----:R-:W2:Y:S02]  /*14a00*/  LDL R2, [R1+0x4] ;  /* 0x0000040001027983 */ /* 0x001ea40000100800 */
[----:B--2---:R0:W1:Y:S02]  /*14a10*/  SYNCS.PHASECHK.TRANS64.TRYWAIT P0, [R2+URZ+0x28c20], R0 ;  /* 0x028c2000020075a7 */ /* 0x004064000800017f */
[----:B-1----:R-:W-:Y:S05]  /*14a20*/  @!P0 NANOSLEEP.SYNCS 0x989680 ;  /* 0x009896800000895d */ /* 0x002fea0003900000 */
[----:B------:R-:W1:Y:S02]  /*14a30*/  @!P0 SYNCS.PHASECHK.TRANS64 P0, [R2+URZ+0x28c20], R0 ;  /* 0x028c2000020085a7 */ /* 0x000e64000800007f */
[----:B-1----:R-:W-:Y:S05]  /*14a40*/  @!P0 BRA `(.L_x_4693) ;  /* 0xfffffffc00ec8947 */ /* 0x002fea000383ffff */
[----:B------:R-:W-:Y:S05]  /*14a50*/  BRA `(.L_x_4819) ;  /* 0xffffffac00307947 */ /* 0x000fea000383ffff */
.L_x_4697:
[----:B0-----:R0:W1:Y:S02]  /*14a60*/  SYNCS.PHASECHK.TRANS64.TRYWAIT P0, [R0+URZ+0x28c60], R2 ;  /* 0x028c6002000075a7 */ /* 0x001064000800017f */
[----:B-1----:R-:W-:Y:S05]  /*14a70*/  @!P0 NANOSLEEP.SYNCS 0x989680 ;  /* 0x009896800000895d */ /* 0x002fea0003900000 */
[----:B------:R-:W1:Y:S02]  /*14a80*/  @!P0 SYNCS.PHASECHK.TRANS64 P0, [R0+URZ+0x28c60], R2 ;  /* 0x028c6002000085a7 */ /* 0x000e64000800007f */
[----:B-1----:R-:W-:Y:S05]  /*14a90*/  @!P0 BRA `(.L_x_4697) ;  /* 0xfffffffc00f08947 */ /* 0x002fea000383ffff */
[----:B------:R-:W-:Y:S05]  /*14aa0*/  BRA `(.L_x_4820) ;  /* 0xffffffac00607947 */ /* 0x000fea000383ffff */
.L_x_4716:
[----:B-1----:R1:W2:Y:S02]  /*14ab0*/  SYNCS.PHASECHK.TRANS64.TRYWAIT P0, [R3+URZ+0x28c40], R2 ;  /* 0x028c4002030075a7 */ /* 0x0022a4000800017f */
[----:B--2---:R-:W-:Y:S05]  /*14ac0*/  @!P0 NANOSLEEP.SYNCS 0x989680 ;  /* 0x009896800000895d */ /* 0x004fea0003900000 */
[----:B------:R-:W2:Y:S02]  /*14ad0*/  @!P0 SYNCS.PHASECHK.TRANS64 P0, [R3+URZ+0x28c40], R2 ;  /* 0x028c4002030085a7 */ /* 0x000ea4000800007f */
[----:B--2---:R-:W-:Y:S05]  /*14ae0*/  @!P0 BRA `(.L_x_4716) ;  /* 0xfffffffc00f08947 */ /* 0x004fea000383ffff */
[----:B------:R-:W-:Y:S05]  /*14af0*/  BRA `(.L_x_4821) ;  /* 0xffffffb800847947 */ /* 0x000fea000383ffff */
.L_x_4721:
[----:B0-----:R0:W2:Y:S02]  /*14b00*/  SYNCS.PHASECHK.TRANS64.TRYWAIT P0, [R3+URZ+0x28c60], R2 ;  /* 0x028c6002030075a7 */ /* 0x0010a4000800017f */
[----:B--2---:R-:W-:Y:S05]  /*14b10*/  @!P0 NANOSLEEP.SYNCS 0x989680 ;  /* 0x009896800000895d */ /* 0x004fea0003900000 */
[----:B------:R-:W2:Y:S02]  /*14b20*/  @!P0 SYNCS.PHASECHK.TRANS64 P0, [R3+URZ+0x28c60], R2 ;  /* 0x028c6002030085a7 */ /* 0x000ea4000800007f */
[----:B--2---:R-:W-:Y:S05]  /*14b30*/  @!P0 BRA `(.L_x_4721) ;  /* 0xfffffffc00f08947 */ /* 0x004fea000383ffff */
[----:B------:R-:W-:Y:S05]  /*14b40*/  BRA `(.L_x_4822) ;  /* 0xffffffbc000c7947 */ /* 0x000fea000383ffff */
.L_x_4736:
[----:B0-----:R0:W1:Y:S02]  /*14b50*/  SYNCS.PHASECHK.TRANS64.TRYWAIT P0, [R4+URZ+0x28c40], R2 ;  /* 0x028c4002040075a7 */ /* 0x001064000800017f */
[----:B-1----:R-:W-:Y:S05]  /*14b60*/  @!P0 NANOSLEEP.SYNCS 0x989680 ;  /* 0x009896800000895d */ /* 0x002fea0003900000 */
[----:B------:R-:W1:Y:S02]  /*14b70*/  @!P0 SYNCS.PHASECHK.TRANS64 P0, [R4+URZ+0x28c40], R2 ;  /* 0x028c4002040085a7 */ /* 0x000e64000800007f */
[----:B-1----:R-:W-:Y:S05]  /*14b80*/  @!P0 BRA `(.L_x_4736) ;  /* 0xfffffffc00f08947 */ /* 0x002fea000383ffff */
[----:B------:R-:W-:Y:S05]  /*14b90*/  BRA `(.L_x_4823) ;  /* 0xffffffc800147947 */ /* 0x000fea000383ffff */
.L_x_4741:
[----:B-1----:R1:W2:Y:S02]  /*14ba0*/  SYNCS.PHASECHK.TRANS64.TRYWAIT P0, [R4+URZ+0x28c60], R2 ;  /* 0x028c6002040075a7 */ /* 0x0022a4000800017f */
[----:B--2---:R-:W-:Y:S05]  /*14bb0*/  @!P0 NANOSLEEP.SYNCS 0x989680 ;  /* 0x009896800000895d */ /* 0x004fea0003900000 */
[----:B------:R-:W2:Y:S02]  /*14bc0*/  @!P0 SYNCS.PHASECHK.TRANS64 P0, [R4+URZ+0x28c60], R2 ;  /* 0x028c6002040085a7 */ /* 0x000ea4000800007f */
[----:B--2---:R-:W-:Y:S05]  /*14bd0*/  @!P0 BRA `(.L_x_4741) ;  /* 0xfffffffc00f08947 */ /* 0x004fea000383ffff */
[----:B------:R-:W-:Y:S05]  /*14be0*/  BRA `(.L_x_4824) ;  /* 0xffffffc800987947 */ /* 0x000fea000383ffff */
.L_x_4756:
[----:B-1----:R1:W2:Y:S02]  /*14bf0*/  SYNCS.PHASECHK.TRANS64.TRYWAIT P0, [R4+URZ+0x28c40], R2 ;  /* 0x028c4002040075a7 */ /* 0x0022a4000800017f */
[----:B--2---:R-:W-:Y:S05]  /*14c00*/  @!P0 NANOSLEEP.SYNCS 0x989680 ;  /* 0x009896800000895d */ /* 0x004fea0003900000 */
[----:B------:R-:W2:Y:S02]  /*14c10*/  @!P0 SYNCS.PHASECHK.TRANS64 P0, [R4+URZ+0x28c40], R2 ;  /* 0x028c4002040085a7 */ /* 0x000ea4000800007f */
[----:B--2---:R-:W-:Y:S05]  /*14c20*/  @!P0 BRA `(.L_x_4756) ;  /* 0xfffffffc00f08947 */ /* 0x004fea000383ffff */
[----:B------:R-:W-:Y:S05]  /*14c30*/  BRA `(.L_x_4825) ;  /* 0xffffffd400847947 */ /* 0x000fea000383ffff */
.L_x_4761:
[----:B0-----:R0:W2:Y:S02]  /*14c40*/  SYNCS.PHASECHK.TRANS64.TRYWAIT P0, [R4+URZ+0x28c60], R2 ;  /* 0x028c6002040075a7 */ /* 0x0010a4000800017f */
[----:B--2---:R-:W-:Y:S05]  /*14c50*/  @!P0 NANOSLEEP.SYNCS 0x989680 ;  /* 0x009896800000895d */ /* 0x004fea0003900000 */
[----:B------:R-:W2:Y:S02]  /*14c60*/  @!P0 SYNCS.PHASECHK.TRANS64 P0, [R4+URZ+0x28c60], R2 ;  /* 0x028c6002040085a7 */ /* 0x000ea4000800007f */
[----:B--2---:R-:W-:Y:S05]  /*14c70*/  @!P0 BRA `(.L_x_4761) ;  /* 0xfffffffc00f08947 */ /* 0x004fea000383ffff */
[----:B------:R-:W-:Y:S05]  /*14c80*/  BRA `(.L_x_4826) ;  /* 0xffffffd8000c7947 */ /* 0x000fea000383ffff */
.L_x_4777:
        /* <DEDUP_REMOVED lines=8> */
.L_x_4828:
[----:B------:R-:W-:Y:S05]  /*14d10*/  BSYNC B0 ;  /* 0x0000000000007941 */ /* 0x000fea0003800000 */
.L_x_4827:
        /* <DEDUP_REMOVED lines=9> */
.L_x_4829:
        /* <DEDUP_REMOVED lines=18> */
.L_x_4830:
[----:B------:R-:W-:Y:S01]  /*14ed0*/  IMAD.MOV.U32 R12, RZ, RZ, 0x2 ;  /* 0x00000002ff0c7424 */ /* 0x000fe200078e00ff */
[----:B------:R-:W-:-:S05]  /*14ee0*/  SEL R5, R14, RZ, P1 ;  /* 0x000000ff0e057207 */ /* 0x000fca0000800000 */
[----:B------:R-:W-:-:S04]  /*14ef0*/  IMAD.IADD R3, R2, 0x1, R5 ;  /* 0x0000000102037824 */ /* 0x000fc800078e0205 */
[----:B------:R-:W-:-:S07]  /*14f00*/  IMAD.MOV.U32 R13, RZ, RZ, R3 ;  /* 0x000000ffff0d7224 */ /* 0x000fce00078e0003 */
[----:B------:R-:W-:Y:S05]  /*14f10*/  WARPSYNC.COLLECTIVE R15, `(.L_x_4831) ;  /* 0x000000000f087348 */ /* 0x000fea0003c00000 */
[----:B------:R0:W1:Y:S02]  /*14f20*/  SHFL.UP P6, R14, R13, R12, R11 ;  /* 0x0400000c0d0e7389 */ /* 0x00006400000c000b */
[----:B01----:R-:W-:Y:S01]  /*14f30*/  ENDCOLLECTIVE ;  /* 0x000000000000791b */ /* 0x003fe20003800000 */
.L_x_4831:
[----:B------:R-:W-:Y:S01]  /*14f40*/  IMAD.MOV.U32 R12, RZ, RZ, 0x4 ;  /* 0x00000004ff0c7424 */ /* 0x000fe200078e00ff */
[----:B------:R-:W-:-:S05]  /*14f50*/  SEL R14, R14, RZ, P2 ;  /* 0x000000ff0e0e7207 */ /* 0x000fca0001000000 */
[----:B------:R-:W-:-:S04]  /*14f60*/  IMAD.IADD R3, R3, 0x1, R14 ;  /* 0x0000000103037824 */ /* 0x000fc800078e020e */
[----:B------:R-:W-:-:S07]  /*14f70*/  IMAD.MOV.U32 R13, RZ, RZ, R3 ;  /* 0x000000ffff0d7224 */ /* 0x000fce00078e0003 */
[----:B------:R-:W-:Y:S05]  /*14f80*/  WARPSYNC.COLLECTIVE R15, `(.L_x_4832) ;  /* 0x000000000f087348 */ /* 0x000fea0003c00000 */
[----:B------:R0:W1:Y:S02]  /*14f90*/  SHFL.UP P6, R14, R13, R12, R11 ;  /* 0x0400000c0d0e7389 */ /* 0x00006400000c000b */
[----:B01----:R-:W-:Y:S01]  /*14fa0*/  ENDCOLLECTIVE ;  /* 0x000000000000791b */ /* 0x003fe20003800000 */
.L_x_4832:
[----:B------:R-:W-:Y:S01]  /*14fb0*/  IMAD.MOV.U32 R12, RZ, RZ, 0x8 ;  /* 0x00000008ff0c7424 */ /* 0x000fe200078e00ff */
[----:B------:R-:W-:-:S05]  /*14fc0*/  SEL R14, R14, RZ, P3 ;  /* 0x000000ff0e0e7207 */ /* 0x000fca0001800000 */
[----:B------:R-:W-:-:S04]  /*14fd0*/  IMAD.IADD R3, R3, 0x1, R14 ;  /* 0x0000000103037824 */ /* 0x000fc800078e020e */
[----:B------:R-:W-:-:S07]  /*14fe0*/  IMAD.MOV.U32 R13, RZ, RZ, R3 ;  /* 0x000000ffff0d7224 */ /* 0x000fce00078e0003 */
[----:B------:R-:W-:Y:S05]  /*14ff0*/  WARPSYNC.COLLECTIVE R15, `(.L_x_4833) ;  /* 0x000000000f087348 */ /* 0x000fea0003c00000 */
[----:B------:R0:W1:Y:S02]  /*15000*/  SHFL.UP P6, R14, R13, R12, R11 ;  /* 0x0400000c0d0e7389 */ /* 0x00006400000c000b */
[----:B01----:R-:W-:Y:S01]  /*15010*/  ENDCOLLECTIVE ;  /* 0x000000000000791b */ /* 0x003fe20003800000 */
.L_x_4833:
[----:B------:R-:W-:Y:S01]  /*15020*/  IMAD.MOV.U32 R12, RZ, RZ, 0x10 ;  /* 0x00000010ff0c7424 */ /* 0x000fe200078e00ff */
[----:B------:R-:W-:-:S05]  /*15030*/  SEL R14, R14, RZ, P4 ;  /* 0x000000ff0e0e7207 */ /* 0x000fca0002000000 */
[----:B------:R-:W-:-:S04]  /*15040*/  IMAD.IADD R3, R3, 0x1, R14 ;  /* 0x0000000103037824 */ /* 0x000fc800078e020e */
[----:B------:R-:W-:-:S07]  /*15050*/  IMAD.MOV.U32 R13, RZ, RZ, R3 ;  /* 0x000000ffff0d7224 */ /* 0x000fce00078e0003 */
[----:B------:R-:W-:Y:S05]  /*15060*/  WARPSYNC.COLLECTIVE R15, `(.L_x_4834) ;  /* 0x000000000f087348 */ /* 0x000fea0003c00000 */
[----:B------:R0:W1:Y:S02]  /*15070*/  SHFL.UP P6, R14, R13, R12, R11 ;  /* 0x0400000c0d0e7389 */ /* 0x00006400000c000b */
[----:B01----:R-:W-:Y:S01]  /*15080*/  ENDCOLLECTIVE ;  /* 0x000000000000791b */ /* 0x003fe20003800000 */
.L_x_4834:
        /* <DEDUP_REMOVED lines=8> */
.L_x_4835:
[----:B------:R-:W-:Y:S05]  /*15110*/  BRA `(.L_x_4836) ;  /* 0xffffffe0007c7947 */ /* 0x000fea000383ffff */
.L_x_4782:
        /* <DEDUP_REMOVED lines=8> */
.L_x_4838:
[----:B------:R-:W-:Y:S05]  /*151a0*/  BSYNC B0 ;  /* 0x0000000000007941 */ /* 0x000fea0003800000 */
.L_x_4837:
        /* <DEDUP_REMOVED lines=8> */
.L_x_4839:
[----:B------:R-:W-:Y:S01]  /*15230*/  IMAD.MOV.U32 R12, RZ, RZ, 0x4 ;  /* 0x00000004ff0c7424 */ /* 0x000fe200078e00ff */
[----:B------:R-:W-:-:S05]  /*15240*/  SEL R4, R14, RZ, P2 ;  /* 0x000000ff0e047207 */ /* 0x000fca0001000000 */
[----:B------:R-:W-:-:S04]  /*15250*/  IMAD.IADD R4, R13, 0x1, R4 ;  /* 0x000000010d047824 */ /* 0x000fc800078e0204 */
[----:B------:R-:W-:-:S07]  /*15260*/  IMAD.MOV.U32 R13, RZ, RZ, R4 ;  /* 0x000000ffff0d7224 */ /* 0x000fce00078e0004 */
[----:B------:R-:W-:Y:S05]  /*15270*/  WARPSYNC.COLLECTIVE R15, `(.L_x_4840) ;  /* 0x000000000f087348 */ /* 0x000fea0003c00000 */
[----:B------:R0:W1:Y:S02]  /*15280*/  SHFL.UP P6, R14, R13, R12, R11 ;  /* 0x0400000c0d0e7389 */ /* 0x00006400000c000b */
[----:B01----:R-:W-:Y:S01]  /*15290*/  ENDCOLLECTIVE ;  /* 0x000000000000791b */ /* 0x003fe20003800000 */
.L_x_4840:
[----:B------:R-:W-:Y:S01]  /*152a0*/  IMAD.MOV.U32 R12, RZ, RZ, 0x8 ;  /* 0x00000008ff0c7424 */ /* 0x000fe200078e00ff */
[----:B------:R-:W-:-:S05]  /*152b0*/  SEL R5, R14, RZ, P3 ;  /* 0x000000ff0e057207 */ /* 0x000fca0001800000 */
[----:B------:R-:W-:-:S04]  /*152c0*/  IMAD.IADD R5, R4, 0x1, R5 ;  /* 0x0000000104057824 */ /* 0x000fc800078e0205 */
[----:B------:R-:W-:-:S07]  /*152d0*/  IMAD.MOV.U32 R13, RZ, RZ, R5 ;  /* 0x000000ffff0d7224 */ /* 0x000fce00078e0005 */
[----:B------:R-:W-:Y:S05]  /*152e0*/  WARPSYNC.COLLECTIVE R15, `(.L_x_4841) ;  /* 0x000000000f087348 */ /* 0x000fea0003c00000 */
[----:B------:R0:W1:Y:S02]  /*152f0*/  SHFL.UP P6, R14, R13, R12, R11 ;  /* 0x0400000c0d0e7389 */ /* 0x00006400000c000b */
[----:B01----:R-:W-:Y:S01]  /*15300*/  ENDCOLLECTIVE ;  /* 0x000000000000791b */ /* 0x003fe20003800000 */
.L_x_4841:
[----:B------:R-:W-:Y:S01]  /*15310*/  IMAD.MOV.U32 R12, RZ, RZ, 0x10 ;  /* 0x00000010ff0c7424 */ /* 0x000fe200078e00ff */
[----:B------:R-:W-:-:S05]  /*15320*/  SEL R6, R14, RZ, P4 ;  /* 0x000000ff0e067207 */ /* 0x000fca0002000000 */
[----:B------:R-:W-:-:S04]  /*15330*/  IMAD.IADD R6, R5, 0x1, R6 ;  /* 0x0000000105067824 */ /* 0x000fc800078e0206 */
[----:B------:R-:W-:-:S07]  /*15340*/  IMAD.MOV.U32 R13, RZ, RZ, R6 ;  /* 0x000000ffff0d7224 */ /* 0x000fce00078e0006 */
[----:B------:R-:W-:Y:S05]  /*15350*/  WARPSYNC.COLLECTIVE R15, `(.L_x_4842) ;  /* 0x000000000f087348 */ /* 0x000fea0003c00000 */
[----:B------:R0:W1:Y:S02]  /*15360*/  SHFL.UP P6, R14, R13, R12, R11 ;  /* 0x0400000c0d0e7389 */ /* 0x00006400000c000b */
[----:B01----:R-:W-:Y:S01]  /*15370*/  ENDCOLLECTIVE ;  /* 0x000000000000791b */ /* 0x003fe20003800000 */
.L_x_4842:
        /* <DEDUP_REMOVED lines=8> */
.L_x_4843:
[----:B------:R-:W-:Y:S05]  /*15400*/  BRA `(.L_x_4844) ;  /* 0xffffffe0005c7947 */ /* 0x000fea000383ffff */
.L_x_4784:
[----:B------:R-:W-:Y:S01]  /*15410*/  BSSY B0, `(.L_x_4845) ;  /* 0x0000006000007945 */ /* 0x000fe20003800000 */
[----:B------:R-:W-:Y:S01]  /*15420*/  PLOP3.LUT P6, PT, P6, PT, PT, 0x8, 0x0 ;  /* 0x000000000000781c */ /* 0x000fe200037ce170 */
[----:B------:R-:W-:-:S12]  /*15430*/  IMAD.MOV.U32 R15, RZ, RZ, -0x1 ;  /* 0xffffffffff0f7424 */ /* 0x000fd800078e00ff */
[----:B01---5:R-:W-:Y:S05]  /*15440*/  WARPSYNC.COLLECTIVE R15, `(.L_x_4846) ;  /* 0x000000000f087348 */ /* 0x023fea0003c00000 */
[----:B------:R-:W-:Y:S01]  /*15450*/  VOTE.ANY R14, PT, P6 ;  /* 0x00000000000e7806 */ /* 0x000fe200030e0100 */
[----:B01---5:R-:W-:Y:S06]  /*15460*/  ENDCOLLECTIVE ;  /* 0x000000000000791b */ /* 0x023fec0003800000 */
.L_x_4846:
[----:B------:R-:W-:Y:S05]  /*15470*/  BSYNC B0 ;  /* 0x0000000000007941 */ /* 0x000fea0003800000 */
.L_x_4845:
        /* <DEDUP_REMOVED lines=9> */
.L_x_4847:
[----:B------:R-:W-:Y:S01]  /*15510*/  IMAD.MOV.U32 R17, RZ, RZ, R14 ;  /* 0x000000ffff117224 */ /* 0x000fe200078e000e */
[----:B------:R-:W-:Y:S06]  /*15520*/  BRA `(.L_x_4848) ;  /* 0xffffffe0004c7947 */ /* 0x000fec000383ffff */
.L_x_4786:
[----:B------:R-:W-:Y:S01]  /*15530*/  BSSY B0, `(.L_x_4849) ;  /* 0x0000007000007945 */ /* 0x000fe20003800000 */
[----:B------:R-:W-:Y:S02]  /*15540*/  IMAD.MOV.U32 R13, RZ, RZ, R3 ;  /* 0x000000ffff0d7224 */ /* 0x000fe400078e0003 */
[----:B------:R-:W-:Y:S02]  /*15550*/  IMAD.MOV.U32 R11, RZ, RZ, 0x1f ;  /* 0x0000001fff0b7424 */ /* 0x000fe400078e00ff */
[----:B------:R-:W-:-:S07]  /*15560*/  IMAD.MOV.U32 R15, RZ, RZ, -0x1 ;  /* 0xffffffffff0f7424 */ /* 0x000fce00078e00ff */
[----:B0123-5:R-:W-:Y:S05]  /*15570*/  WARPSYNC.COLLECTIVE R15, `(.L_x_4850) ;  /* 0x000000000f087348 */ /* 0x02ffea0003c00000 */
[----:B------:R4:W0:Y:S02]  /*15580*/  SHFL.IDX P6, R14, R13, R12, R11 ;  /* 0x0000000c0d0e7389 */ /* 0x00082400000c000b */
[----:B012345:R-:W-:Y:S01]  /*15590*/  ENDCOLLECTIVE ;  /* 0x000000000000791b */ /* 0x03ffe20003800000 */
.L_x_4850:
[----:B------:R-:W-:Y:S05]  /*155a0*/  BSYNC B0 ;  /* 0x0000000000007941 */ /* 0x000fea0003800000 */
.L_x_4849:
[----:B------:R-:W-:Y:S01]  /*155b0*/  IMAD.MOV.U32 R5, RZ, RZ, R14 ;  /* 0x000000ffff057224 */ /* 0x000fe200078e000e */
[----:B------:R-:W-:Y:S06]  /*155c0*/  BRA `(.L_x_4785) ;  /* 0xffffffe000407947 */ /* 0x000fec000383ffff */
.L_x_4790:
[----:B-1----:R1:W2:Y:S02]  /*155d0*/  SYNCS.PHASECHK.TRANS64.TRYWAIT P0, [R0+URZ+0x28c20], R3 ;  /* 0x028c2003000075a7 */ /* 0x0022a4000800017f */
[----:B--2---:R-:W-:Y:S05]  /*155e0*/  @!P0 NANOSLEEP.SYNCS 0x989680 ;  /* 0x009896800000895d */ /* 0x004fea0003900000 */
[----:B------:R-:W2:Y:S02]  /*155f0*/  @!P0 SYNCS.PHASECHK.TRANS64 P0, [R0+URZ+0x28c20], R3 ;  /* 0x028c2003000085a7 */ /* 0x000ea4000800007f */
[----:B--2---:R-:W-:Y:S05]  /*15600*/  @!P0 BRA `(.L_x_4790) ;  /* 0xfffffffc00f08947 */ /* 0x004fea000383ffff */
[----:B------:R-:W-:Y:S05]  /*15610*/  BRA `(.L_x_4851) ;  /* 0xffffffe400c07947 */ /* 0x000fea000383ffff */
.L_x_4791:
        /* <DEDUP_REMOVED lines=8> */
[----:B01---5:R-:W-:Y:S05]  /*156a0*/  WARPSYNC.COLLECTIVE R15, `(.L_x_4853) ;  /* 0x000000000f087348 */ /* 0x023fea0003c00000 */
[----:B------:R2:W3:Y:S02]  /*156b0*/  SHFL.IDX P6, R14, R13, R12, R11 ;  /* 0x0000000c0d0e7389 */ /* 0x0004e400000c000b */
[----:B0123-5:R-:W-:Y:S01]  /*156c0*/  ENDCOLLECTIVE ;  /* 0x000000000000791b */ /* 0x02ffe20003800000 */
.L_x_4853:
[----:B------:R-:W-:Y:S05]  /*156d0*/  BSYNC B0 ;  /* 0x0000000000007941 */ /* 0x000fea0003800000 */
.L_x_4852:
[----:B------:R-:W-:Y:S05]  /*156e0*/  BRA `(.L_x_4854) ;  /* 0xffffffe400a87947 */ /* 0x000fea000383ffff */
.L_x_4794:
[----:B------:R-:W-:Y:S01]  /*156f0*/  BSSY B1, `(.L_x_4855) ;  /* 0x0000006000017945 */ /* 0x000fe20003800000 */
[----:B------:R-:W-:-:S07]  /*15700*/  IMAD.MOV.U32 R15, RZ, RZ, -0x1 ;  /* 0xffffffffff0f7424 */ /* 0x000fce00078e00ff */
[----:B012--5:R-:W-:Y:S05]  /*15710*/  WARPSYNC.COLLECTIVE R15, `(.L_x_4856) ;  /* 0x000000000f0c7348 */ /* 0x027fea0003c00000 */
[----:B------:R-:W-:Y:S02]  /*15720*/  ELECT P6, UR62, PT ;  /* 0x00000000003e782f */ /* 0x000fe400038c0000 */
[----:B------:R-:W-:Y:S01]  /*15730*/  MOV R14, UR62 ;  /* 0x0000003e000e7c02 */ /* 0x000fe20008000f00 */
[----:B012--5:R-:W-:Y:S10]  /*15740*/  ENDCOLLECTIVE ;  /* 0x000000000000791b */ /* 0x027ff40003800000 */
.L_x_4856:
[----:B------:R-:W-:Y:S05]  /*15750*/  BSYNC B1 ;  /* 0x0000000000017941 */ /* 0x000fea0003800000 */
.L_x_4855:
[----:B------:R-:W-:Y:S05]  /*15760*/  BRA `(.L_x_4857) ;  /* 0xffffffe400a07947 */ /* 0x000fea000383ffff */
.L_x_4796:
[----:B0-----:R0:W1:Y:S02]  /*15770*/  SYNCS.PHASECHK.TRANS64.TRYWAIT P0, [R6+URZ], R5 ;  /* 0x00000005060075a7 */ /* 0x001064000800017f */
[----:B-1----:R-:W-:Y:S05]  /*15780*/  @!P0 NANOSLEEP.SYNCS 0x989680 ;  /* 0x009896800000895d */ /* 0x002fea0003900000 */
[----:B------:R-:W1:Y:S02]  /*15790*/  @!P0 SYNCS.PHASECHK.TRANS64 P0, [R6+URZ], R5 ;  /* 0x00000005060085a7 */ /* 0x000e64000800007f */
[----:B-1----:R-:W-:Y:S05]  /*157a0*/  @!P0 BRA `(.L_x_4796) ;  /* 0xfffffffc00f08947 */ /* 0x002fea000383ffff */
[----:B------:R-:W-:Y:S05]  /*157b0*/  BRA `(.L_x_4858) ;  /* 0xffffffe400dc7947 */ /* 0x000fea000383ffff */
.L_x_4797:
[----:B-1----:R1:W2:Y:S02]  /*157c0*/  SYNCS.PHASECHK.TRANS64.TRYWAIT P0, [R7+URZ], R2 ;  /* 0x00000002070075a7 */ /* 0x0022a4000800017f */
[----:B--2---:R-:W-:Y:S05]  /*157d0*/  @!P0 NANOSLEEP.SYNCS 0x989680 ;  /* 0x009896800000895d */ /* 0x004fea0003900000 */
[----:B------:R-:W2:Y:S02]  /*157e0*/  @!P0 SYNCS.PHASECHK.TRANS64 P0, [R7+URZ], R2 ;  /* 0x00000002070085a7 */ /* 0x000ea4000800007f */
[----:B--2---:R-:W-:Y:S05]  /*157f0*/  @!P0 BRA `(.L_x_4797) ;  /* 0xfffffffc00f08947 */ /* 0x004fea000383ffff */
[----:B------:R-:W-:Y:S05]  /*15800*/  BRA `(.L_x_4859) ;  /* 0xffffffe400d07947 */ /* 0x000fea000383ffff */
.L_x_4799:
[----:B--2---:R2:W3:Y:S02]  /*15810*/  SYNCS.PHASECHK.TRANS64.TRYWAIT P0, [R4+URZ], R5 ;  /* 0x00000005040075a7 */ /* 0x0044e4000800017f */
[----:B---3--:R-:W-:Y:S05]  /*15820*/  @!P0 NANOSLEEP.SYNCS 0x989680 ;  /* 0x009896800000895d */ /* 0x008fea0003900000 */
[----:B------:R-:W3:Y:S02]  /*15830*/  @!P0 SYNCS.PHASECHK.TRANS64 P0, [R4+URZ], R5 ;  /* 0x00000005040085a7 */ /* 0x000ee4000800007f */
[----:B---3--:R-:W-:Y:S05]  /*15840*/  @!P0 BRA `(.L_x_4799) ;  /* 0xfffffffc00f08947 */ /* 0x008fea000383ffff */
[----:B------:R-:W-:Y:S05]  /*15850*/  BRA `(.L_x_4860) ;  /* 0xffffffe400d87947 */ /* 0x000fea000383ffff */
.L_x_4861:
        /* <DEDUP_REMOVED lines=10> */
.L_x_6036:


//--------------------- .text._ZN7cutlass13device_kernelIN5flash11enable_sm90INS1_16FlashAttnFwdSm90INS1_25CollectiveMainloopFwdSm90ILi2EN4cute5tupleIJNS5_1CILi1EEES8_S8_EEENS6_IJNS7_ILi64EEESA_SA_EEELi512ENS_6half_tEfNS_4arch4Sm90ELb1ELb0ELb1ELb1ELb0ELb1ELb0ELb0ELb0ELb1ELb0ELb0EEENS1_21CollectiveEpilogueFwdINS6_IJSA_NS7_ILi512EEESA_EEES9_SC_SE_Li256ELb1ELb1ELb0ELb0EEENS1_36VarlenDynamicPersistentTileSchedulerILi64ELi64ELi256ELi128ELb0ELb1ELb1ELb1ELb1ELb1EEEEEEEEEvNT_6ParamsE --------------------------
	.section	.text._ZN7cutlass13device_kernelIN5flash11enable_sm90INS1_16FlashAttnFwdSm90INS1_25CollectiveMainloopFwdSm90ILi2EN4cute5tupleIJNS5_1CILi1EEES8_S8_EEENS6_IJNS7_ILi64EEESA_SA_EEELi512ENS_6half_tEfNS_4arch4Sm90ELb1ELb0ELb1ELb1ELb0ELb1ELb0ELb0ELb0ELb1ELb0ELb0EEENS1_21CollectiveEpilogueFwdINS6_IJSA_NS7_ILi512EEESA_EEES9_SC_SE_Li256ELb1ELb1ELb0ELb0EEENS1_36VarlenDynamicPersistentTileSchedulerILi64ELi64ELi256ELi128ELb0ELb1ELb1ELb1ELb1ELb1EEEEEEEEEvNT_6ParamsE,"ax",@progbits
	.align	128
.text._ZN7cutlass13device_kernelIN5flash11enable_sm90INS1_16FlashAttnFwdSm90INS1_25CollectiveMainloopFwdSm90ILi2EN4cute5tupleIJNS5_1CILi1EEES8_S8_EEENS6_IJNS7_ILi64EEESA_SA_EEELi512ENS_6half_tEfNS_4arch4Sm90ELb1ELb0ELb1ELb1ELb0ELb1ELb0ELb0ELb0ELb1ELb0ELb0EEENS1_21CollectiveEpilogueFwdINS6_IJSA_NS7_ILi512EEESA_EEES9_SC_SE_Li256ELb1ELb1ELb0ELb0EEENS1_36VarlenDynamicPersistentTileSchedulerILi64ELi64ELi256ELi128ELb0ELb1ELb1ELb1ELb1ELb1EEEEEEEEEvNT_6ParamsE:
        .type           _ZN7cutlass13device_kernelIN5flash11enable_sm90INS1_16FlashAttnFwdSm90INS1_25CollectiveMainloopFwdSm90ILi2EN4cute5tupleIJNS5_1CILi1EEES8_S8_EEENS6_IJNS7_ILi64EEESA_SA_EEELi512ENS_6half_tEfNS_4arch4Sm90ELb1ELb0ELb1ELb1ELb0ELb1ELb0ELb0ELb0ELb1ELb0ELb0EEENS1_21CollectiveEpilogueFwdINS6_IJSA_NS7_ILi512EEESA_EEES9_SC_SE_Li256ELb1ELb1ELb0ELb0EEENS1_36VarlenDynamicPersistentTileSchedulerILi64ELi64ELi256ELi128ELb0ELb1ELb1ELb1ELb1ELb1EEEEEEEEEvNT_6ParamsE,@function
        .size           _ZN7cutlass13device_kernelIN5flash11enable_sm90INS1_16FlashAttnFwdSm90INS1_25CollectiveMainloopFwdSm90ILi2EN4cute5tupleIJNS5_1CILi1EEES8_S8_EEENS6_IJNS7_ILi64EEESA_SA_EEELi512ENS_6half_tEfNS_4arch4Sm90ELb1ELb0ELb1ELb1ELb0ELb1ELb0ELb0ELb0ELb1ELb0ELb0EEENS1_21CollectiveEpilogueFwdINS6_IJSA_NS7_ILi512EEESA_EEES9_SC_SE_Li256ELb1ELb1ELb0ELb0EEENS1_36VarlenDynamicPersistentTileSchedulerILi64ELi64ELi256ELi128ELb0ELb1ELb1ELb1ELb1ELb1EEEEEEEEEvNT_6ParamsE,(.L_x_6037 - _ZN7cutlass13device_kernelIN5flash11enable_sm90INS1_16FlashAttnFwdSm90INS1_25CollectiveMainloopFwdSm90ILi2EN4cute5tupleIJNS5_1CILi1EEES8_S8_EEENS6_IJNS7_ILi64EEESA_SA_EEELi512ENS_6half_tEfNS_4arch4Sm90ELb1ELb0ELb1ELb1ELb0ELb1ELb0ELb0ELb0ELb1ELb0ELb0EEENS1_21CollectiveEpilogueFwdINS6_IJSA_NS7_ILi512EEESA_EEES9_SC_SE_Li256ELb1ELb1ELb0ELb0EEENS1_36VarlenDynamicPersistentTileSchedulerILi64ELi64ELi256ELi128ELb0ELb1ELb1ELb1ELb1ELb1EEEEEEEEEvNT_6ParamsE)
        .other          _ZN7cutlass13device_kernelIN5flash11enable_sm90INS1_16FlashAttnFwdSm90INS1_25CollectiveMainloopFwdSm90ILi2EN4cute5tupleIJNS5_1CILi1EEES8_S8_EEENS6_IJNS7_ILi64EEESA_SA_EEELi512ENS_6half_tEfNS_4arch4Sm90ELb1ELb0ELb1ELb1ELb0ELb1ELb0ELb0ELb0ELb1ELb0ELb0EEENS1_21CollectiveEpilogueFwdINS6_IJSA_NS7_ILi512EEESA_EEES9_SC_SE_Li256ELb1ELb1ELb0ELb0EEENS1_36VarlenDynamicPersistentTileSchedulerILi64ELi64ELi256ELi128ELb0ELb1ELb1ELb1ELb1ELb1EEEEEEEEEvNT_6ParamsE,@"STO_CUDA_ENTRY STV_DEFAULT"
_ZN7cutlass13device_kernelIN5flash11enable_sm90INS1_16FlashAttnFwdSm90INS1_25CollectiveMainloopFwdSm90ILi2EN4cute5tupleIJNS5_1CILi1EEES8_S8_EEENS6_IJNS7_ILi64EEESA_SA_EEELi512ENS_6half_tEfNS_4arch4Sm90ELb1ELb0ELb1ELb1ELb0ELb1ELb0ELb0ELb0ELb1ELb0ELb0EEENS1_21CollectiveEpilogueFwdINS6_IJSA_NS7_ILi512EEESA_EEES9_SC_SE_Li256ELb1ELb1ELb0ELb0EEENS1_36VarlenDynamicPersistentTileSchedulerILi64ELi64ELi256ELi128ELb0ELb1ELb1ELb1ELb1ELb1EEEEEEEEEvNT_6ParamsE:
        /* <DEDUP_REMOVED lines=23> */
.L_x_4863:
[----:B------:R-:W-:Y:S05]  /*0170*/  BSYNC B0 ;  /* 0x0000000000007941 */ /* 0x000fea0003800000 */
.L_x_4862:
        /* <DEDUP_REMOVED lines=37> */
.L_x_4864:
        /* <DEDUP_REMOVED lines=22> */
.L_x_4865:
        /* <DEDUP_REMOVED lines=18> */
.L_x_4866:
        /* <DEDUP_REMOVED lines=22> */
.L_x_4867:
        /* <DEDUP_REMOVED lines=22> */
.L_x_4868:
        /* <DEDUP_REMOVED lines=9> */
.L_x_4871:
[----:B------:R-:W-:-:S08]  /*09a0*/  NOP ;  /* 0x0000000000007918 */ /* 0x000fd00000000000 */
[----:B------:R-:W0:Y:S02]  /*09b0*/  USETMAXREG.TRY_ALLOC.CTAPOOL UP0, 0xf0 ;  /* 0x000000f0000079c8 */ /* 0x000e240008000600 */
[----:B0-----:R-:W-:-:S13]  /*09c0*/  PLOP3.LUT P0, PT, PT, PT, UP0, 0x80, 0x0 ;  /* 0x000000000000781c */ /* 0x001fda0003f0f008 */
[----:B------:R-:W-:Y:S05]  /*09d0*/  @!P0 BRA `(.L_x_4871) ;  /* 0xfffffffc00f08947 */ /* 0x000fea000383ffff */
[----:B------:R-:W-:Y:S01]  /*09e0*/  SHF.R.U32.HI R0, RZ, 0x7, R4 ;  /* 0x00000007ff007819 */ /* 0x000fe20000011604 */
[----:B------:R-:W0:Y:S01]  /*09f0*/  S2UR UR5, SR_CgaCtaId ;  /* 0x00000000000579c3 */ /* 0x000e220000008800 */
[----:B------:R-:W-:Y:S02]  /*0a00*/  UMOV UR4, 0x400 ;  /* 0x0000040000047882 */ /* 0x000fe40000000000 */
[----:B------:R-:W-:-:S13]  /*0a10*/  ISETP.NE.AND P0, PT, R0, 0x1, PT ;  /* 0x000000010000780c */ /* 0x000fda0003f05270 */
[----:B------:R-:W-:Y:S06]  /*0a20*/  @!P0 BAR.ARV 0x8, 0x100 ;  /* 0x0204000000008b1d */ /* 0x000fec0000002000 */
[----:B------:R-:W-:Y:S01]  /*0a30*/  ISETP.GE.U32.AND P0, PT, R4, 0x100, PT ;  /* 0x000001000400780c */ /* 0x000fe20003f06070 */
[----:B0-----:R-:W-:-:S06]  /*0a40*/  ULEA UR4, UR5, UR4, 0x18 ;  /* 0x0000000405047291 */ /* 0x001fcc000f8ec03f */
[----:B------:R-:W-:Y:S01]  /*0a50*/  IMAD.U32 R2, RZ, RZ, UR4 ;  /* 0x00000004ff027e24 */ /* 0x000fe2000f8e00ff */
[----:B------:R-:W-:-:S05]  /*0a60*/  ULDC UR4, c[0x0][0xc3c] ;  /* 0x00030f0000047ab9 */ /* 0x000fca0000000800 */
[----:B------:R-:W-:Y:S08]  /*0a70*/  @P0 BAR.ARV 0xf, 0x100 ;  /* 0x03c4000000000b1d */ /* 0x000ff00000002000 */
[----:B------:R-:W-:Y:S06]  /*0a80*/  BAR.SYNC.DEFER_BLOCKING 0x5, 0x180 ;  /* 0x0146000000007b1d */ /* 0x000fec0000010000 */
[----:B------:R-:W0:Y:S02]  /*0a90*/  LDS.128 R24, [R2+0x28cd0] ;  /* 0x028cd00002187984 */ /* 0x000e240000000c00 */
[----:B------:R-:W-:Y:S06]  /*0aa0*/  BAR.ARV 0x4, 0x180 ;  /* 0x0106000000007b1d */ /* 0x000fec0000002000 */
[----:B0-----:R-:W-:-:S13]  /*0ab0*/  ISETP.GE.AND P0, PT, R27, UR4, PT ;  /* 0x000000041b007c0c */ /* 0x001fda000bf06270 */
[----:B------:R-:W-:Y:S05]  /*0ac0*/  @P0 BRA `(.L_x_4872) ;  /* 0x000001b000840947 */ /* 0x000fea0003800000 */
[----:B------:R-:W2:Y:S01]  /*0ad0*/  LDL.LU R18, [R1+0x58] ;  /* 0x0000580001127983 */ /* 0x000ea20000300800 */
[----:B------:R-:W-:Y:S02]  /*0ae0*/  VIADD R15, R4, 0xffffff80 ;  /* 0xffffff80040f7836 */ /* 0x000fe40000000000 */
[----:B------:R-:W-:Y:S02]  /*0af0*/  IMAD.MOV.U32 R199, RZ, RZ, 0x40 ;  /* 0x00000040ffc77424 */ /* 0x000fe400078e00ff */
[----:B------:R-:W-:Y:S01]  /*0b00*/  IMAD.MOV.U32 R212, RZ, RZ, RZ ;  /* 0x000000ffffd47224 */ /* 0x000fe200078e00ff */
[----:B------:R-:W-:Y:S01]  /*0b10*/  SHF.R.S32.HI R0, RZ, 0x1f, R15 ;  /* 0x0000001fff007819 */ /* 0x000fe2000001140f */
[----:B------:R-:W-:Y:S02]  /*0b20*/  IMAD.MOV.U32 R23, RZ, RZ, RZ ;  /* 0x000000ffff177224 */ /* 0x000fe400078e00ff */
[----:B------:R-:W-:Y:S01]  /*0b30*/  IMAD.MOV.U32 R187, RZ, RZ, RZ ;  /* 0x000000ffffbb7224 */ /* 0x000fe200078e00ff */
[----:B------:R-:W-:-:S02]  /*0b40*/  LEA.HI R3, R0, R15, RZ, 0x7 ;  /* 0x0000000f00037211 */ /* 0x000fc400078f38ff */
[-C--:B------:R-:W-:Y:S02]  /*0b50*/  LEA.HI R6, R0, R15.reuse, RZ, 0x4 ;  /* 0x0000000f00067211 */ /* 0x080fe400078f20ff */
        /* <DEDUP_REMOVED lines=15> */
[----:B------:R-:W-:Y:S01]  /*0c50*/  SHF.R.S32.HI R8, RZ, 0x1f, R6 ;  /* 0x0000001fff087819 */ /* 0x000fe20000011406 */
[----:B------:R-:W-:Y:S01]  /*0c60*/  IMAD.IADD R14, R11, 0x1, -R14 ;  /* 0x000000010b0e7824 */ /* 0x000fe200078e0a0e */
[----:B------:R-:W-:Y:S02]  /*0c70*/  LEA.HI R13, R12, R201, RZ, 0x2 ;  /* 0x000000c90c0d7211 */ /* 0x000fe400078f10ff */
[----:B------:R-:W-:Y:S01]  /*0c80*/  LEA.HI R8, R8, R7, RZ, 0x3 ;  /* 0x0000000708087211 */ /* 0x000fe200078f18ff */
[----:B------:R-:W-:Y:S01]  /*0c90*/  IMAD.SHL.U32 R14, R14, 0x8, RZ ;  /* 0x000000080e0e7824 */ /* 0x000fe200078e00ff */
        /* <DEDUP_REMOVED lines=9> */
[----:B------:R-:W-:Y:S01]  /*0d30*/  LEA.HI R5, R5, R4, RZ, 0x5 ;  /* 0x0000000405057211 */ /* 0x000fe200078f28ff */
[C---:B------:R-:W-:Y:S01]  /*0d40*/  IMAD.IADD R16, R201.reuse, 0x1, -R16 ;  /* 0x00000001c9107824 */ /* 0x040fe200078e0a10 */
[----:B------:R-:W-:Y:S01]  /*0d50*/  LOP3.LUT R10, R10, 0x7ffffe00, RZ, 0xc0, !PT ;  /* 0x7ffffe000a0a7812 */ /* 0x000fe200078ec0ff */
[----:B------:R-:W-:Y:S01]  /*0d60*/  IMAD.IADD R7, R4, 0x1, -R7 ;  /* 0x0000000104077824 */ /* 0x000fe200078e0a07 */
[-C--:B------:R-:W-:Y:S01]  /*0d70*/  LEA.HI R4, R0, R15.reuse, RZ, 0x3 ;  /* 0x0000000f00047211 */ /* 0x080fe200078f18ff */
[----:B------:R-:W-:Y:S01]  /*0d80*/  IMAD.SHL.U32 R9, R12, 0x40, RZ ;  /* 0x000000400c097824 */ /* 0x000fe200078e00ff */
[----:B------:R-:W-:Y:S01]  /*0d90*/  LEA.HI R0, R0, R15, RZ, 0x2 ;  /* 0x0000000f00007211 */ /* 0x000fe200078f10ff */
[----:B------:R-:W-:Y:S01]  /*0da0*/  IMAD R13, R16, 0x10, R13 ;  /* 0x00000010100d7824 */ /* 0x000fe200078e020d */
[----:B------:R-:W-:Y:S01]  /*0db0*/  SHF.R.S32.HI R5, RZ, 0x5, R5 ;  /* 0x00000005ff057819 */ /* 0x000fe20000011405 */
[----:B------:R-:W-:Y:S01]  /*0dc0*/  IMAD R10, R201, 0x400, R10 ;  /* 0x00000400c90a7824 */ /* 0x000fe200078e020a */
[----:B------:R-:W-:Y:S01]  /*0dd0*/  SHF.R.S32.HI R22, RZ, 0x2, R0 ;  /* 0x00000002ff167819 */ /* 0x000fe20000011400 */
[----:B------:R-:W-:Y:S01]  /*0de0*/  IMAD.U32 R233, R13, 0x40, R14 ;  /* 0x000000400de97824 */ /* 0x000fe200078e000e */
[----:B------:R-:W-:Y:S01]  /*0df0*/  LOP3.LUT R9, R9, 0x1c0, RZ, 0xc0, !PT ;  /* 0x000001c009097812 */ /* 0x000fe200078ec0ff */
[----:B------:R-:W-:Y:S01]  /*0e00*/  IMAD R190, R5, 0x10, R8 ;  /* 0x0000001005be7824 */ /* 0x000fe200078e0208 */
[----:B------:R-:W-:Y:S01]  /*0e10*/  SHF.R.S32.HI R5, RZ, 0x1f, R0 ;  /* 0x0000001fff057819 */ /* 0x000fe20000011400 */
[----:B------:R-:W-:Y:S01]  /*0e20*/  VIADD R234, R22, 0x20 ;  /* 0x0000002016ea7836 */ /* 0x000fe20000000000 */
[----:B------:R-:W-:Y:S01]  /*0e30*/  LOP3.LUT R14, R9, 0x8, R14, 0xf8, !PT ;  /* 0x00000008090e7812 */ /* 0x000fe200078ef80e */
[----:B------:R-:W-:Y:S01]  /*0e40*/  IMAD.SHL.U32 R189, R7, 0x2, RZ ;  /* 0x0000000207bd7824 */ /* 0x000fe200078e00ff */
[----:B------:R-:W-:Y:S01]  /*0e50*/  SHF.R.U32.HI R9, RZ, 0x3, R9 ;  /* 0x00000003ff097819 */ /* 0x000fe20000011609 */
[----:B------:R-:W-:Y:S01]  /*0e60*/  IMAD.SHL.U32 R229, R234, 0x40, RZ ;  /* 0x00000040eae57824 */ /* 0x000fe200078e00ff */
[----:B------:R-:W-:-:S02]  /*0e70*/  LOP3.LUT R222, R0, 0xfffffffc, RZ, 0xc0, !PT ;  /* 0xfffffffc00de7812 */ /* 0x000fc400078ec0ff */
[----:B------:R-:W-:Y:S02]  /*0e80*/  LEA.HI R3, R3, R218, RZ, 0x1 ;  /* 0x000000da03037211 */ /* 0x000fe400078f08ff */
[----:B------:R-:W-:Y:S01]  /*0e90*/  SHF.R.S32.HI R11, RZ, 0x1f, R234 ;  /* 0x0000001fff0b7819 */ /* 0x000fe200000114ea */
[----:B------:R-:W-:Y:S01]  /*0ea0*/  IMAD.IADD R222, R15, 0x1, -R222 ;  /* 0x000000010fde7824 */ /* 0x000fe200078e0ade */
[----:B------:R-:W-:Y:S02]  /*0eb0*/  LOP3.LUT R9, R14, R9, RZ, 0x3c, !PT ;  /* 0x000000090e097212 */ /* 0x000fe400078e3cff */
[----:B------:R-:W-:Y:S01]  /*0ec0*/  LOP3.LUT R215, R4, 0xfffffff8, RZ, 0xc0, !PT ;  /* 0xfffffff804d77812 */ /* 0x000fe200078ec0ff */
[C---:B------:R-:W-:Y:S01]  /*0ed0*/  IMAD.SHL.U32 R16, R222.reuse, 0x8, RZ ;  /* 0x00000008de107824 */ /* 0x040fe200078e00ff */
[----:B------:R-:W-:Y:S01]  /*0ee0*/  LEA.HI R5, R5, R22, RZ, 0x3 ;  /* 0x0000001605057211 */ /* 0x000fe200078f18ff */
[----:B------:R-:W-:Y:S01]  /*0ef0*/  IMAD.SHL.U32 R184, R222, 0x4, RZ ;  /* 0x00000004deb87824 */ /* 0x000fe200078e00ff */
[----:B------:R-:W-:Y:S01]  /*0f00*/  LOP3.LUT R3, R3, 0xfffffe, RZ, 0xc0, !PT ;  /* 0x00fffffe03037812 */ /* 0x000fe200078ec0ff */
[----:B------:R-:W-:Y:S01]  /*0f10*/  IMAD.IADD R215, R15, 0x1, -R215 ;  /* 0x000000010fd77824 */ /* 0x000fe200078e0ad7 */
[----:B------:R-:W-:Y:S01]  /*0f20*/  LEA.HI R11, R11, R234, RZ, 0x3 ;  /* 0x000000ea0b0b7211 */ /* 0x000fe200078f18ff */
[----:B------:R-:W-:Y:S01]  /*0f30*/  VIADD R191, R184, 0x10 ;  /* 0x00000010b8bf7836 */ /* 0x000fe20000000000 */
[----:B------:R-:W-:Y:S01]  /*0f40*/  R2P PR, R12, 0x6 ;  /* 0x000000060c007804 */ /* 0x000fe20000000000 */
[----:B------:R-:W-:Y:S01]  /*0f50*/  IMAD.IADD R3, R218, 0x1, -R3 ;  /* 0x00000001da037824 */ /* 0x000fe200078e0a03 */
[----:B------:R-:W-:Y:S01]  /*0f60*/  IADD3 R9, R10, R9, RZ ;  /* 0x000000090a097210 */ /* 0x000fe20007ffe0ff */
[----:B------:R-:W-:Y:S01]  /*0f70*/  IMAD.SHL.U32 R11, R11, 0x40, RZ ;  /* 0x000000400b0b7824 */ /* 0x000fe200078e00ff */
[----:B------:R-:W-:Y:S01]  /*0f80*/  LOP3.LUT R5, R5, 0xfffffff8, RZ, 0xc0, !PT ;  /* 0xfffffff805057812 */ /* 0x000fe200078ec0ff */
[----:B------:R-:W-:Y:S01]  /*0f90*/  IMAD.SHL.U32 R192, R215, 0x8, RZ ;  /* 0x00000008d7c07824 */ /* 0x000fe200078e00ff */
[----:B------:R-:W-:Y:S01]  /*0fa0*/  LEA.HI R0, R222, R222, RZ, 0x1 ;  /* 0x000000dede007211 */ /* 0x000fe200078f08ff */
[----:B------:R-:W-:Y:S01]  /*0fb0*/  IMAD R197, R9, 0x2, R2 ;  /* 0x0000000209c57824 */ /* 0x000fe200078e0202 */
[----:B------:R-:W-:Y:S01]  /*0fc0*/  LOP3.LUT R229, R229, 0x1c0, RZ, 0xc0, !PT ;  /* 0x000001c0e5e57812 */ /* 0x000fe200078ec0ff */
[----:B------:R-:W-:Y:S01]  /*0fd0*/  IMAD.IADD R188, R22, 0x1, -R5 ;  /* 0x0000000116bc7824 */ /* 0x000fe200078e0a05 */
[----:B------:R-:W-:Y:S01]  /*0fe0*/  SHF.R.S32.HI R216, RZ, 0x3, R4 ;  /* 0x00000003ffd87819 */ /* 0x000fe20000011404 */
[----:B------:R-:W-:Y:S01]  /*0ff0*/  IMAD.SHL.U32 R196, R3, 0x100, RZ ;  /* 0x0000010003c47824 */ /* 0x000fe200078e00ff */
[----:B------:R-:W-:Y:S01]  /*1000*/  LOP3.LUT R5, R0, 0x1ffffffe, RZ, 0xc0, !PT ;  /* 0x1ffffffe00057812 */ /* 0x000fe200078ec0ff */
[----:B------:R-:W-:Y:S01]  /*1010*/  VIADD R200, R197, 0x26800 ;  /* 0x00026800c5c87836 */ /* 0x000fe20000000000 */
[----:B------:R-:W-:Y:S01]  /*1020*/  LOP3.LUT R3, R229, 0x38, R16, 0xf8, !PT ;  /* 0x00000038e5037812 */ /* 0x000fe200078ef810 */
[C---:B------:R-:W-:Y:S01]  /*1030*/  VIADD R211, R192.reuse, 0x40 ;  /* 0x00000040c0d37836 */ /* 0x040fe20000000000 */
[----:B------:R-:W-:Y:S01]  /*1040*/  SHF.R.U32.HI R4, RZ, 0x3, R229 ;  /* 0x00000003ff047819 */ /* 0x000fe200000116e5 */
[C---:B------:R-:W-:Y:S01]  /*1050*/  VIADD R210, R192.reuse, 0x80 ;  /* 0x00000080c0d27836 */ /* 0x040fe20000000000 */
[----:B------:R-:W-:Y:S01]  /*1060*/  LOP3.LUT R232, R11, 0xfffffe00, RZ, 0xc0, !PT ;  /* 0xfffffe000be87812 */ /* 0x000fe200078ec0ff */
[C---:B------:R-:W-:Y:S01]  /*1070*/  VIADD R209, R192.reuse, 0xc0 ;  /* 0x000000c0c0d17836 */ /* 0x040fe20000000000 */
[----:B------:R-:W-:Y:S01]  /*1080*/  SEL R199, R199, 0xffffffc0, !P2 ;  /* 0xffffffc0c7c77807 */ /* 0x000fe20005000000 */
[----:B------:R-:W-:Y:S01]  /*1090*/  VIADD R208, R192, 0x100 ;  /* 0x00000100c0d07836 */ /* 0x000fe20000000000 */
[----:B------:R-:W-:Y:S01]  /*10a0*/  LOP3.LUT R3, R232, R3, R4, 0xf6, !PT ;  /* 0x00000003e8037212 */ /* 0x000fe200078ef604 */
[C---:B------:R-:W-:Y:S01]  /*10b0*/  VIADD R221, R192.reuse, 0x180 ;  /* 0x00000180c0dd7836 */ /* 0x040fe20000000000 */
[C---:B------:R-:W-:Y:S01]  /*10c0*/  IADD3 R207, R192.reuse, 0x140, RZ ;  /* 0x00000140c0cf7810 */ /* 0x040fe20007ffe0ff */
[----:B------:R-:W-:Y:S01]  /*10d0*/  VIADD R220, R192, 0x1c0 ;  /* 0x000001c0c0dc7836 */ /* 0x000fe20000000000 */
[----:B------:R-:W-:Y:S01]  /*10e0*/  SHF.R.S32.HI R6, RZ, 0x1f, R211 ;  /* 0x0000001fff067819 */ /* 0x000fe200000114d3 */
[----:B------:R-:W-:Y:S01]  /*10f0*/  VIADD R198, R197, 0x26820 ;  /* 0x00026820c5c67836 */ /* 0x000fe20000000000 */
[----:B------:R-:W-:Y:S01]  /*1100*/  SHF.R.S32.HI R0, RZ, 0x1f, R210 ;  /* 0x0000001fff007819 */ /* 0x000fe200000114d2 */
[----:B------:R-:W-:Y:S01]  /*1110*/  IMAD.IADD R5, R222, 0x1, -R5 ;  /* 0x00000001de057824 */ /* 0x000fe200078e0a05 */
[----:B------:R-:W-:Y:S01]  /*1120*/  SHF.R.S32.HI R227, RZ, 0x1f, R191 ;  /* 0x0000001fffe37819 */ /* 0x000fe200000114bf */
[C---:B------:R-:W-:Y:S01]  /*1130*/  @P1 VIADD R198, R200.reuse, 0xffffffe0 ;  /* 0xffffffe0c8c61836 */ /* 0x040fe20000000000 */
[----:B------:R-:W-:Y:S01]  /*1140*/  SHF.R.S32.HI R6, RZ, 0x1f, R209 ;  /* 0x0000001fff067819 */ /* 0x000fe200000114d1 */
[----:B------:R-:W-:Y:S01]  /*1150*/  IMAD.IADD R200, R200, 0x1, R199 ;  /* 0x00000001c8c87824 */ /* 0x000fe200078e02c7 */
[----:B------:R-:W-:Y:S01]  /*1160*/  SHF.R.S32.HI R0, RZ, 0x1f, R208 ;  /* 0x0000001fff007819 */ /* 0x000fe200000114d0 */
[----:B------:R-:W-:Y:S01]  /*1170*/  IMAD R228, R3, 0x2, R2 ;  /* 0x0000000203e47824 */ /* 0x000fe200078e0202 */
[----:B------:R-:W-:Y:S01]  /*1180*/  SHF.R.S32.HI R237, RZ, 0x1f, R207 ;  /* 0x0000001fffed7819 */ /* 0x000fe200000114cf */
[----:B------:R-:W-:Y:S01]  /*1190*/  IMAD R202, R5, 0x8, R190 ;  /* 0x0000000805ca7824 */ /* 0x000fe200078e02be */
[----:B------:R-:W-:Y:S01]  /*11a0*/  SHF.R.S32.HI R236, RZ, 0x1f, R221 ;  /* 0x0000001fffec7819 */ /* 0x000fe200000114dd */
[----:B------:R-:W-:Y:S01]  /*11b0*/  IMAD.IADD R199, R199, 0x1, R198 ;  /* 0x00000001c7c77824 */ /* 0x000fe200078e02c6 */
[----:B------:R-:W-:-:S02]  /*11c0*/  SHF.R.S32.HI R235, RZ, 0x1f, R220 ;  /* 0x0000001fffeb7819 */ /* 0x000fc400000114dc */
[----:B--2---:R-:W-:Y:S02]  /*11d0*/  LOP3.LUT R186, R18, 0x1, RZ, 0xfc, !PT ;  /* 0x0000000112ba7812 */ /* 0x004fe400078efcff */
[----:B------:R-:W-:-:S07]  /*11e0*/  CS2R R18, SRZ ;  /* 0x0000000000127805 */ /* 0x000fce000001ff00 */
.L_x_5010:
[----:B0-23--:R-:W0:Y:S01]  /*11f0*/  LDC.64 R4, c[0x0][0xc88] ;  /* 0x00032200ff047b82 */ /* 0x00de220000000a00 */
[----:B------:R-:W-:Y:S01]  /*1200*/  ULDC.64 UR4, c[0x0][0xa28] ;  /* 0x00028a0000047ab9 */ /* 0x000fe20000000a00 */
[----:B------:R-:W-:Y:S01]  /*1210*/  ULDC.64 UR8, c[0x0][0xa18] ;  /* 0x0002860000087ab9 */ /* 0x000fe20000000a00 */
[----:B------:R-:W-:Y:S01]  /*1220*/  ULDC.64 UR6, c[0x0][0xa08] ;  /* 0x0002820000067ab9 */ /* 0x000fe20000000a00 */
[----:B0-----:R-:W-:-:S05]  /*1230*/  IMAD.WIDE R4, R27, 0x4, R4 ;  /* 0x000000041b047825 */ /* 0x001fca00078e0204 */
[----:B------:R-:W2:Y:S01]  /*1240*/  LDG.E R206, desc[UR40][R4.64] ;  /* 0x0000002804ce7981 */ /* 0x000ea2000c1e1900 */
        /* <DEDUP_REMOVED lines=33> */
[----:B------:R-:W-:Y:S01]  /*1460*/  MOV R203, R26 ;  /* 0x0000001a00cb7202 */ /* 0x000fe20000000f00 */
[----:B------:R-:W-:Y:S01]  /*1470*/  IMAD.MOV.U32 R27, RZ, RZ, R206 ;  /* 0x000000ffff1b7224 */ /* 0x000fe200078e00ce */
[----:B01----:R-:W-:Y:S06]  /*1480*/  @P1 BRA `(.L_x_4873) ;  /* 0x0000000000241947 */ /* 0x003fec0003800000 */
        /* <DEDUP_REMOVED lines=9> */
.L_x_4873:
[----:B------:R-:W-:Y:S02]  /*1520*/  IMAD.U32 R44, RZ, RZ, UR5 ;  /* 0x00000005ff2c7e24 */ /* 0x000fe4000f8e00ff */
[----:B------:R-:W-:Y:S01]  /*1530*/  IMAD.U32 R24, RZ, RZ, UR4 ;  /* 0x00000004ff187e24 */ /* 0x000fe2000f8e00ff */
[----:B------:R-:W-:Y:S06]  /*1540*/  @!P2 BRA `(.L_x_4874) ;  /* 0x000000000010a947 */ /* 0x000fec0003800000 */
[----:B------:R-:W-:-:S04]  /*1550*/  IADD3 R4, P0, R204, UR8, RZ ;  /* 0x00000008cc047c10 */ /* 0x000fc8000ff1e0ff */
[----:B------:R-:W-:-:S05]  /*1560*/  IADD3.X R5, R205, UR9, RZ, P0, !PT ;  /* 0x00000009cd057c10 */ /* 0x000fca00087fe4ff */
[----:B------:R0:W5:Y:S01]  /*1570*/  LDG.E R24, desc[UR40][R4.64] ;  /* 0x0000002804187981 */ /* 0x000162000c1e1900 */
[----:B------:R-:W-:Y:S05]  /*1580*/  BRA `(.L_x_4875) ;  /* 0x0000000000107947 */ /* 0x000fea0003800000 */
.L_x_4874:
[----:B------:R-:W-:Y:S05]  /*1590*/  @!P0 BRA `(.L_x_4875) ;  /* 0x00000000000c8947 */ /* 0x000fea0003800000 */
[----:B------:R-:W2:Y:S04]  /*15a0*/  LDG.E R5, desc[UR40][R8.64] ;  /* 0x0000002808057981 */ /* 0x000ea8000c1e1900 */
[----:B------:R-:W2:Y:S02]  /*15b0*/  LDG.E R24, desc[UR40][R8.64+0x4] ;  /* 0x0000042808187981 */ /* 0x000ea4000c1e1900 */
[----:B--2---:R-:W-:-:S07]  /*15c0*/  IMAD.IADD R24, R24, 0x1, -R5 ;  /* 0x0000000118187824 */ /* 0x004fce00078e0a05 */
.L_x_4875:
[----:B------:R-:W-:Y:S01]  /*15d0*/  ULDC.64 UR4, c[0x0][0xa10] ;  /* 0x0002840000047ab9 */ /* 0x000fe20000000a00 */
[----:B------:R-:W1:Y:S01]  /*15e0*/  LDC R8, c[0x0][0x448] ;  /* 0x00011200ff087b82 */ /* 0x000e620000000800 */
[----:B------:R-:W-:-:S04]  /*15f0*/  ISETP.NE.U32.AND P0, PT, RZ, UR4, PT ;  /* 0x00000004ff007c0c */ /* 0x000fc8000bf05070 */
[----:B------:R-:W-:Y:S01]  /*1600*/  ISETP.NE.AND.EX P0, PT, RZ, UR5, PT, P0 ;  /* 0x00000005ff007c0c */ /* 0x000fe2000bf05300 */
[----:B------:R-:W-:-:S12]  /*1610*/  ULDC.64 UR4, c[0x0][0xa30] ;  /* 0x00028c0000047ab9 */ /* 0x000fd80000000a00 */
[----:B0-----:R-:W0:Y:S02]  /*1620*/  @P0 LDC.64 R4, c[0x0][0xa10] ;  /* 0x00028400ff040b82 */ /* 0x001e240000000a00 */
[----:B0-----:R-:W-:-:S05]  /*1630*/  @P0 IMAD.WIDE R4, R27, 0x4, R4 ;  /* 0x000000041b040825 */ /* 0x001fca00078e0204 */
[----:B------:R-:W2:Y:S04]  /*1640*/  @P0 LDG.E R0, desc[UR40][R4.64] ;  /* 0x0000002804000981 */ /* 0x000ea8000c1e1900 */
[----:B------:R0:W2:Y:S01]  /*1650*/  @P0 LDG.E R9, desc[UR40][R4.64+0x4] ;  /* 0x0000042804090981 */ /* 0x0000a2000c1e1900 */
[----:B------:R-:W-:Y:S01]  /*1660*/  ISETP.NE.U32.AND P1, PT, RZ, UR4, PT ;  /* 0x00000004ff007c0c */ /* 0x000fe2000bf25070 */
[----:B-----5:R-:W-:-:S03]  /*1670*/  IMAD.MOV.U32 R30, RZ, RZ, R24 ;  /* 0x000000ffff1e7224 */ /* 0x020fc600078e0018 */
[----:B------:R-:W-:-:S13]  /*1680*/  ISETP.NE.AND.EX P1, PT, RZ, UR5, PT, P1 ;  /* 0x00000005ff007c0c */ /* 0x000fda000bf25310 */
[----:B------:R-:W-:-:S04]  /*1690*/  @P1 IADD3 R6, P2, R204, UR4, RZ ;  /* 0x00000004cc061c10 */ /* 0x000fc8000ff5e0ff */
[----:B------:R-:W-:-:S05]  /*16a0*/  @P1 IADD3.X R7, R205, UR5, RZ, P2, !PT ;  /* 0x00000005cd071c10 */ /* 0x000fca00097fe4ff */
[----:B------:R3:W5:Y:S01]  /*16b0*/  @P1 LDG.E R30, desc[UR40][R6.64] ;  /* 0x00000028061e1981 */ /* 0x000762000c1e1900 */
[----:B-1----:R-:W-:Y:S01]  /*16c0*/  ISETP.NE.AND P1, PT, R8, 0x1, PT ;  /* 0x000000010800780c */ /* 0x002fe20003f25270 */
[----:B------:R-:W-:Y:S01]  /*16d0*/  IMAD.SHL.U32 R195, R25, 0x40, RZ ;  /* 0x0000004019c37824 */ /* 0x000fe200078e00ff */
[----:B------:R-:W-:Y:S01]  /*16e0*/  PLOP3.LUT P3, PT, PT, PT, PT, 0x80, 0x0 ;  /* 0x000000000000781c */ /* 0x000fe20003f6f070 */
[----:B------:R-:W-:Y:S02]  /*16f0*/  IMAD.IADD R8, R24, 0x1, -R3 ;  /* 0x0000000118087824 */ /* 0x000fe400078e0a03 */
[----:B0-----:R-:W-:Y:S02]  /*1700*/  VIADD R4, R195, 0x3f ;  /* 0x0000003fc3047836 */ /* 0x001fe40000000000 */
[----:B------:R-:W-:-:S05]  /*1710*/  IMAD.MOV R42, RZ, RZ, -R8 ;  /* 0x000000ffff2a7224 */ /* 0x000fca00078e0a08 */
[----:B------:R-:W-:Y:S01]  /*1720*/  VIMNMX R42, RZ, R42, !PT ;  /* 0x0000002aff2a7248 */ /* 0x000fe20007fe0100 */
[----:B------:R-:W0:Y:S08]  /*1730*/  @P1 LDC R11, c[0x0][0x44c] ;  /* 0x00011300ff0b1b82 */ /* 0x000e300000000800 */
[----:B------:R-:W1:Y:S01]  /*1740*/  @P1 LDC R5, c[0x0][0x450] ;  /* 0x00011400ff051b82 */ /* 0x000e620000000800 */
[----:B--2---:R-:W-:-:S02]  /*1750*/  @P0 IMAD.IADD R44, R9, 0x1, -R0 ;  /* 0x00000001092c0824 */ /* 0x004fc400078e0a00 */
[----:B0-----:R-:W-:-:S04]  /*1760*/  @P1 IMAD.HI.U32 R0, R4, R11, RZ ;  /* 0x0000000b04001227 */ /* 0x001fc800078e00ff */
[----:B------:R-:W-:Y:S01]  /*1770*/  IMAD.IADD R194, R8, 0x1, R44 ;  /* 0x0000000108c27824 */ /* 0x000fe200078e022c */
[----:B-1----:R-:W-:-:S03]  /*1780*/  @P1 SHF.R.U32.HI R4, RZ, R5, R0 ;  /* 0x00000005ff041219 */ /* 0x002fc60000011600 */
[C---:B------:R-:W-:Y:S01]  /*1790*/  VIADD R0, R194.reuse, 0x3f ;  /* 0x0000003fc2007836 */ /* 0x040fe20000000000 */
[----:B------:R-:W-:-:S04]  /*17a0*/  IADD3 R43, R194, 0x40, -R193 ;  /* 0x00000040c22b7810 */ /* 0x000fc80007ffe8c1 */
[----:B------:R-:W-:Y:S01]  /*17b0*/  SHF.R.S32.HI R3, RZ, 0x1f, R0 ;  /* 0x0000001fff037819 */ /* 0x000fe20000011400 */
[----:B------:R-:W-:-:S03]  /*17c0*/  IMAD.IADD R4, R43, 0x1, R4 ;  /* 0x000000012b047824 */ /* 0x000fc600078e0204 */
[----:B------:R-:W-:Y:S02]  /*17d0*/  LEA.HI R3, R3, R0, RZ, 0x6 ;  /* 0x0000000003037211 */ /* 0x000fe400078f30ff */
[----:B------:R-:W-:Y:S02]  /*17e0*/  SHF.R.S32.HI R5, RZ, 0x1f, R4 ;  /* 0x0000001fff057819 */ /* 0x000fe40000011404 */
[----:B------:R-:W-:Y:S02]  /*17f0*/  SHF.R.S32.HI R180, RZ, 0x6, R3 ;  /* 0x00000006ffb47819 */ /* 0x000fe40000011403 */
[----:B------:R-:W-:-:S04]  /*1800*/  LEA.HI R5, R5, R4, RZ, 0x6 ;  /* 0x0000000405057211 */ /* 0x000fc800078f30ff */
[----:B------:R-:W-:-:S04]  /*1810*/  SHF.R.S32.HI R5, RZ, 0x6, R5 ;  /* 0x00000006ff057819 */ /* 0x000fc80000011405 */
[----:B------:R-:W-:-:S05]  /*1820*/  VIMNMX R5, R180, R5, PT ;  /* 0x00000005b4057248 */ /* 0x000fca0003fe0100 */
[----:B------:R-:W-:-:S05]  /*1830*/  IMAD R5, R5, 0x40, -R8 ;  /* 0x0000004005057824 */ /* 0x000fca00078e0a08 */
[----:B------:R-:W-:-:S04]  /*1840*/  VIMNMX R5, R5, R44, PT ;  /* 0x0000002c05057248 */ /* 0x000fc80003fe0100 */
        /* <DEDUP_REMOVED lines=8> */
[----:B---3--:R-:W-:Y:S05]  /*18d0*/  @!P0 BRA `(.L_x_4876) ;  /* 0x0000002800408947 */ /* 0x008fea0003800000 */
[----:B------:R-:W-:Y:S01]  /*18e0*/  VIADD R0, R2, 0x22400 ;  /* 0x0002240002007836 */ /* 0x000fe20000000000 */
[----:B------:R-:W-:Y:S04]  /*18f0*/  BSSY B6, `(.L_x_4877) ;  /* 0x0000013000067945 */ /* 0x000fe80003800000 */
[----:B------:R-:W-:-:S13]  /*1900*/  LOP3.LUT P0, RZ, R0, 0x3ff, RZ, 0xc0, !PT ;  /* 0x000003ff00ff7812 */ /* 0x000fda000780c0ff */
[----:B------:R-:W-:Y:S05]  /*1910*/  @!P0 BRA `(.L_x_4878) ;  /* 0x0000000000408947 */ /* 0x000fea0003800000 */
[----:B------:R-:W-:Y:S01]  /*1920*/  MOV R0, 0x0 ;  /* 0x0000000000007802 */ /* 0x000fe20000000f00 */
[----:B------:R-:W-:Y:S01]  /*1930*/  ULDC.64 UR4, c[0x4][0x90] ;  /* 0x0100240000047ab9 */ /* 0x000fe20000000a00 */
[----:B------:R-:W-:Y:S01]  /*1940*/  ULDC.64 UR6, c[0x4][0x30] ;  /* 0x01000c0000067ab9 */ /* 0x000fe20000000a00 */
[----:B------:R-:W-:Y:S01]  /*1950*/  MOV R4, UR4 ;  /* 0x0000000400047c02 */ /* 0x000fe20008000f00 */
        /* <DEDUP_REMOVED lines=12> */
.L_x_4878:
[----:B------:R-:W-:Y:S05]  /*1a20*/  BSYNC B6 ;  /* 0x0000000000067941 */ /* 0x000fea0003800000 */
.L_x_4877:
        /* <DEDUP_REMOVED lines=20> */
.L_x_4880:
[----:B------:R-:W-:Y:S05]  /*1b70*/  BSYNC B6 ;  /* 0x0000000000067941 */ /* 0x000fea0003800000 */
.L_x_4879:
[----:B------:R-:W-:Y:S01]  /*1b80*/  ULDC.64 UR4, c[0x0][0x9f8] ;  /* 0x00027e0000047ab9 */ /* 0x000fe20000000a00 */
[----:B------:R-:W0:Y:S01]  /*1b90*/  LDC.64 R4, c[0x0][0x300] ;  /* 0x0000c000ff047b82 */ /* 0x000e220000000a00 */
[----:B------:R-:W-:Y:S01]  /*1ba0*/  ISETP.NE.U32.AND P0, PT, RZ, UR4, PT ;  /* 0x00000004ff007c0c */ /* 0x000fe2000bf05070 */
[----:B------:R-:W-:-:S03]  /*1bb0*/  ULDC.64 UR6, c[0x0][0x330] ;  /* 0x0000cc0000067ab9 */ /* 0x000fc60000000a00 */
[----:B------:R-:W-:Y:S02]  /*1bc0*/  ISETP.NE.AND.EX P0, PT, RZ, UR5, PT, P0 ;  /* 0x00000005ff007c0c */ /* 0x000fe4000bf05300 */
[----:B------:R-:W-:Y:S01]  /*1bd0*/  IADD3 R41, R29, R24, RZ ;  /* 0x000000181d297210 */ /* 0x000fe20007ffe0ff */
[----:B------:R-:W1:Y:S01]  /*1be0*/  LDC R59, c[0x0][0x3f4] ;  /* 0x0000fd00ff3b7b82 */ /* 0x000e620000000800 */
[----:B------:R-:W-:-:S07]  /*1bf0*/  SHF.R.S32.HI R17, RZ, 0x1f, R16 ;  /* 0x0000001fff117819 */ /* 0x000fce0000011410 */
[----:B------:R-:W2:Y:S02]  /*1c00*/  LDC.64 R54, c[0x0][0x3f8] ;  /* 0x0000fe00ff367b82 */ /* 0x000ea40000000a00 */
[----:B------:R-:W-:-:S04]  /*1c10*/  @P0 IADD3 R6, P1, R204, UR4, RZ ;  /* 0x00000004cc060c10 */ /* 0x000fc8000ff3e0ff */
[----:B------:R-:W-:Y:S02]  /*1c20*/  @P0 IADD3.X R7, R205, UR5, RZ, P1, !PT ;  /* 0x00000005cd070c10 */ /* 0x000fe40008ffe4ff */
[----:B------:R-:W-:Y:S01]  /*1c30*/  SHF.R.S32.HI R24, RZ, 0x1f, R41 ;  /* 0x0000001fff187819 */ /* 0x000fe20000011429 */
[CC--:B0-----:R-:W-:Y:S01]  /*1c40*/  IMAD.WIDE.U32 R8, R41.reuse, R4.reuse, RZ ;  /* 0x0000000429087225 */ /* 0x0c1fe200078e00ff */
[----:B------:R-:W-:Y:S01]  /*1c50*/  ULDC.64 UR4, c[0x0][0x308] ;  /* 0x0000c20000047ab9 */ /* 0x000fe20000000a00 */
[----:B------:R0:W3:Y:S01]  /*1c60*/  @P0 LDG.E R27, desc[UR40][R6.64] ;  /* 0x00000028061b0981 */ /* 0x0000e2000c1e1900 */
[----:B------:R-:W4:Y:S01]  /*1c70*/  LDC.64 R56, c[0x0][0x408] ;  /* 0x00010200ff387b82 */ /* 0x000f220000000a00 */
[-C--:B------:R-:W-:Y:S01]  /*1c80*/  IMAD R0, R24, R4.reuse, RZ ;  /* 0x0000000418007224 */ /* 0x080fe200078e02ff */
[----:B------:R-:W-:Y:S01]  /*1c90*/  SHF.R.S32.HI R185, RZ, 0x1f, R184 ;  /* 0x0000001fffb97819 */ /* 0x000fe200000114b8 */
[----:B------:R-:W-:Y:S01]  /*1ca0*/  IMAD.WIDE.U32 R10, R26, UR6, R16 ;  /* 0x000000061a0a7c25 */ /* 0x000fe2000f8e0010 */
[----:B-1----:R-:W-:Y:S01]  /*1cb0*/  ISETP.GE.AND P2, PT, R16, R59, PT ;  /* 0x0000003b1000720c */ /* 0x002fe20003f46270 */
[----:B------:R-:W1:Y:S01]  /*1cc0*/  S2R R40, SR_TID.X ;  /* 0x0000000000287919 */ /* 0x000e620000002100 */
[----:B------:R-:W-:Y:S01]  /*1cd0*/  SHF.L.U64.HI R48, R4, 0x6, R5 ;  /* 0x0000000604307819 */ /* 0x000fe20000010205 */
[----:B------:R-:W-:Y:S01]  /*1ce0*/  IMAD R3, R41, R5, R0 ;  /* 0x0000000529037224 */ /* 0x000fe200078e0200 */
[----:B------:R-:W-:Y:S01]  /*1cf0*/  SHF.R.S32.HI R0, RZ, 0x1f, R26 ;  /* 0x0000001fff007819 */ /* 0x000fe2000001141a */
[----:B------:R-:W-:Y:S01]  /*1d00*/  IMAD.WIDE.U32 R46, R22, R4, R16 ;  /* 0x00000004162e7225 */ /* 0x000fe200078e0010 */
[----:B------:R-:W-:-:S02]  /*1d10*/  SEL R15, R59, RZ, P2 ;  /* 0x000000ff3b0f7207 */ /* 0x000fc40001000000 */
[----:B--2---:R-:W-:Y:S01]  /*1d20*/  SHF.L.U64.HI R52, R54, 0x6, R55 ;  /* 0x0000000636347819 */ /* 0x004fe20000010237 */
[----:B------:R-:W-:Y:S01]  /*1d30*/  IMAD.IADD R9, R9, 0x1, R3 ;  /* 0x0000000109097824 */ /* 0x000fe200078e0203 */
[----:B------:R-:W-:Y:S01]  /*1d40*/  P2R R78, PR, RZ, 0x4 ;  /* 0x00000004ff4e7803 */ /* 0x000fe20000000000 */
[----:B------:R-:W-:Y:S02]  /*1d50*/  IMAD R3, R0, UR6, RZ ;  /* 0x0000000600037c24 */ /* 0x000fe4000f8e02ff */
[----:B------:R-:W-:Y:S02]  /*1d60*/  IMAD.IADD R15, R16, 0x1, R15 ;  /* 0x00000001100f7824 */ /* 0x000fe400078e020f */
[----:B0-----:R-:W-:Y:S01]  /*1d70*/  IMAD R7, R26, UR7, R3 ;  /* 0x000000071a077c24 */ /* 0x001fe2000f8e0203 */
[----:B------:R-:W-:Y:S01]  /*1d80*/  ULDC.64 UR6, c[0x0][0xa08] ;  /* 0x0002820000067ab9 */ /* 0x000fe20000000a00 */
[----:B------:R-:W-:Y:S01]  /*1d90*/  IMAD R3, R0, UR4, RZ ;  /* 0x0000000400037c24 */ /* 0x000fe2000f8e02ff */
[----:B------:R-:W-:Y:S01]  /*1da0*/  ISETP.NE.U32.AND P0, PT, RZ, UR6, PT ;  /* 0x00000006ff007c0c */ /* 0x000fe2000bf05070 */
[----:B------:R-:W-:Y:S01]  /*1db0*/  IMAD.IADD R11, R11, 0x1, R7 ;  /* 0x000000010b0b7824 */ /* 0x000fe200078e0207 */
[----:B------:R-:W-:Y:S01]  /*1dc0*/  SHF.R.S32.HI R14, RZ, 0x1f, R15 ;  /* 0x0000001fff0e7819 */ /* 0x000fe2000001140f */
[C---:B------:R-:W-:Y:S01]  /*1dd0*/  IMAD R3, R26.reuse, UR5, R3 ;  /* 0x000000051a037c24 */ /* 0x040fe2000f8e0203 */
[----:B------:R-:W-:Y:S01]  /*1de0*/  ISETP.NE.AND.EX P0, PT, RZ, UR7, PT, P0 ;  /* 0x00000007ff007c0c */ /* 0x000fe2000bf05300 */
[----:B------:R-:W-:Y:S01]  /*1df0*/  IMAD.WIDE.U32 R6, R26, UR4, R8 ;  /* 0x000000041a067c25 */ /* 0x000fe2000f8e0008 */
[----:B------:R-:W-:Y:S01]  /*1e00*/  ULDC.64 UR4, c[0x0][0x310] ;  /* 0x0000c40000047ab9 */ /* 0x000fe20000000a00 */
[----:B------:R-:W-:-:S02]  /*1e10*/  ULDC.64 UR6, c[0x0][0x338] ;  /* 0x0000ce0000067ab9 */ /* 0x000fc40000000a00 */
[----:B------:R-:W-:Y:S01]  /*1e20*/  IMAD.IADD R7, R7, 0x1, R3 ;  /* 0x0000000107077824 */ /* 0x000fe200078e0203 */
[----:B------:R-:W-:Y:S01]  /*1e30*/  SHF.R.S32.HI R3, RZ, 0x1f, R22 ;  /* 0x0000001fff037819 */ /* 0x000fe20000011416 */
[----:B------:R-:W-:Y:S02]  /*1e40*/  IMAD.SHL.U32 R53, R188, 0x40, RZ ;  /* 0x00000040bc357824 */ /* 0x000fe400078e00ff */
[----:B------:R-:W-:Y:S02]  /*1e50*/  IMAD.SHL.U32 R49, R4, 0x40, RZ ;  /* 0x0000004004317824 */ /* 0x000fe400078e00ff */
[----:B----4-:R-:W-:Y:S01]  /*1e60*/  IMAD R12, R3, R56, RZ ;  /* 0x00000038030c7224 */ /* 0x010fe200078e02ff */
[----:B------:R-:W-:Y:S01]  /*1e70*/  LOP3.LUT R53, R53, 0x1c0, RZ, 0xc0, !PT ;  /* 0x000001c035357812 */ /* 0x000fe200078ec0ff */
[----:B------:R-:W-:Y:S01]  /*1e80*/  VIADD R80, R16, 0x20 ;  /* 0x0000002010507836 */ /* 0x000fe20000000000 */
[----:B-1----:R-:W-:Y:S01]  /*1e90*/  SHF.R.U32.HI R40, RZ, 0x7, R40 ;  /* 0x00000007ff287819 */ /* 0x002fe20000011628 */
[----:B------:R-:W-:-:S04]  /*1ea0*/  IMAD.SHL.U32 R59, R59, 0x2, RZ ;  /* 0x000000023b3b7824 */ /* 0x000fc800078e00ff */
[----:B------:R-:W-:Y:S01]  /*1eb0*/  VIADD R58, R40, 0x8 ;  /* 0x00000008283a7836 */ /* 0x000fe20000000000 */
[----:B------:R-:W-:-:S05]  /*1ec0*/  IADD3 R40, P2, R22, R41, RZ ;  /* 0x0000002916287210 */ /* 0x000fca0007f5e0ff */
[----:B------:R-:W-:Y:S01]  /*1ed0*/  IMAD.X R41, R24, 0x1, R3, P2 ;  /* 0x0000000118297824 */ /* 0x000fe200010e0603 */
[----:B---3--:R-:W-:Y:S02]  /*1ee0*/  SHF.R.S32.HI R0, RZ, 0x1f, R27 ;  /* 0x0000001fff007819 */ /* 0x008fe4000001141b */
[----:B------:R-:W-:Y:S01]  /*1ef0*/  SEL R9, R27, RZ, !P0 ;  /* 0x000000ff1b097207 */ /* 0x000fe20004000000 */
[----:B------:R-:W-:Y:S01]  /*1f00*/  IMAD R27, R22, R57, R12 ;  /* 0x00000039161b7224 */ /* 0x000fe200078e020c */
[----:B------:R-:W-:Y:S01]  /*1f10*/  SEL R0, R0, RZ, !P0 ;  /* 0x000000ff00007207 */ /* 0x000fe20004000000 */
[----:B------:R-:W-:-:S04]  /*1f20*/  IMAD.WIDE.U32 R12, R22, R56, R16 ;  /* 0x00000038160c7225 */ /* 0x000fc800078e0010 */
[----:B------:R-:W-:-:S04]  /*1f30*/  IMAD.WIDE.U32 R20, R9, UR4, R6 ;  /* 0x0000000409147c25 */ /* 0x000fc8000f8e0006 */
[C---:B------:R-:W-:Y:S02]  /*1f40*/  IMAD R6, R0.reuse, UR6, RZ ;  /* 0x0000000600067c24 */ /* 0x040fe4000f8e02ff */
[----:B------:R-:W-:Y:S01]  /*1f50*/  IMAD R8, R0, UR4, RZ ;  /* 0x0000000400087c24 */ /* 0x000fe2000f8e02ff */
[----:B------:R-:W-:Y:S01]  /*1f60*/  ULDC UR4, c[0x0][0x2f4] ;  /* 0x0000bd0000047ab9 */ /* 0x000fe20000000800 */
[----:B------:R-:W-:Y:S01]  /*1f70*/  IMAD R69, R9, UR7, R6 ;  /* 0x0000000709457c24 */ /* 0x000fe2000f8e0206 */
[----:B------:R-:W-:Y:S01]  /*1f80*/  ISETP.GE.AND P1, PT, R80, UR4, PT ;  /* 0x0000000450007c0c */ /* 0x000fe2000bf26270 */
[----:B------:R-:W-:Y:S02]  /*1f90*/  IMAD R6, R3, R54, RZ ;  /* 0x0000003603067224 */ /* 0x000fe400078e02ff */
[----:B------:R-:W-:Y:S02]  /*1fa0*/  IMAD R45, R9, UR5, R8 ;  /* 0x00000005092d7c24 */ /* 0x000fe4000f8e0208 */
[----:B------:R-:W-:Y:S01]  /*1fb0*/  IMAD R0, R3, R4, RZ ;  /* 0x0000000403007224 */ /* 0x000fe200078e02ff */
[----:B------:R-:W-:Y:S01]  /*1fc0*/  LOP3.LUT R4, R53, 0x18, R16, 0xf8, !PT ;  /* 0x0000001835047812 */ /* 0x000fe200078ef810 */
[----:B------:R-:W-:-:S04]  /*1fd0*/  IMAD.WIDE.U32 R28, R9, UR6, R10 ;  /* 0x00000006091c7c25 */ /* 0x000fc8000f8e000a */
[C---:B------:R-:W-:Y:S02]  /*1fe0*/  IMAD R25, R22.reuse, R55, R6 ;  /* 0x0000003716197224 */ /* 0x040fe400078e0206 */
[----:B------:R-:W-:-:S04]  /*1ff0*/  IMAD.WIDE.U32 R6, R22, R54, R184 ;  /* 0x0000003616067225 */ /* 0x000fc800078e00b8 */
[----:B------:R-:W-:-:S04]  /*2000*/  IMAD.WIDE.U32 R10, R22, R54, R16 ;  /* 0x00000036160a7225 */ /* 0x000fc800078e0010 */
[----:B------:R-:W-:Y:S01]  /*2010*/  IMAD R8, R22, R5, R0 ;  /* 0x0000000516087224 */ /* 0x000fe200078e0200 */
[----:B------:R-:W-:Y:S01]  /*2020*/  IADD3 R0, P0, R20, R46, RZ ;  /* 0x0000002e14007210 */ /* 0x000fe20007f1e0ff */
[----:B------:R-:W-:Y:S02]  /*2030*/  IMAD.IADD R45, R21, 0x1, R45 ;  /* 0x00000001152d7824 */ /* 0x000fe400078e022d */
[----:B------:R-:W-:Y:S02]  /*2040*/  IMAD.IADD R7, R7, 0x1, R25 ;  /* 0x0000000107077824 */ /* 0x000fe400078e0219 */
[----:B------:R-:W-:Y:S01]  /*2050*/  IMAD.IADD R11, R25, 0x1, R11 ;  /* 0x00000001190b7824 */ /* 0x000fe200078e020b */
[----:B-----5:R-:W-:Y:S01]  /*2060*/  SHF.R.S32.HI R25, RZ, 0x1f, R30 ;  /* 0x0000001fff197819 */ /* 0x020fe2000001141e */
[----:B------:R-:W-:Y:S01]  /*2070*/  IMAD.IADD R13, R27, 0x1, R13 ;  /* 0x000000011b0d7824 */ /* 0x000fe200078e020d */
[----:B------:R-:W-:Y:S01]  /*2080*/  IADD3.X R46, R45, R47, R8, P0, !PT ;  /* 0x0000002f2d2e7210 */ /* 0x000fe200007fe408 */
[----:B------:R-:W-:Y:S01]  /*2090*/  IMAD.WIDE.U32 R8, R22, R56, R184 ;  /* 0x0000003816087225 */ /* 0x000fe200078e00b8 */
[----:B------:R-:W-:-:S02]  /*20a0*/  LEA.HI R47, R14, R15, RZ, 0x3 ;  /* 0x0000000f0e2f7211 */ /* 0x000fc400078f18ff */
[----:B------:R-:W-:Y:S01]  /*20b0*/  ISETP.GE.AND P0, PT, R16, UR4, PT ;  /* 0x0000000410007c0c */ /* 0x000fe2000bf06270 */
[----:B------:R-:W-:Y:S01]  /*20c0*/  IMAD R14, R25, R54, RZ ;  /* 0x00000036190e7224 */ /* 0x000fe200078e02ff */
[----:B------:R-:W-:Y:S01]  /*20d0*/  LOP3.LUT R63, R47, 0xfffffff8, RZ, 0xc0, !PT ;  /* 0xfffffff82f3f7812 */ /* 0x000fe200078ec0ff */
[----:B------:R-:W-:Y:S02]  /*20e0*/  IMAD R25, R25, R56, RZ ;  /* 0x0000003819197224 */ /* 0x000fe400078e02ff */
[----:B------:R-:W-:Y:S01]  /*20f0*/  IMAD R5, R30, R55, R14 ;  /* 0x000000371e057224 */ /* 0x000fe200078e020e */
[----:B------:R-:W-:Y:S01]  /*2100*/  SHF.L.U64.HI R55, R56, 0x6, R57 ;  /* 0x0000000638377819 */ /* 0x000fe20000010239 */
[C---:B------:R-:W-:Y:S01]  /*2110*/  IMAD R25, R30.reuse, R57, R25 ;  /* 0x000000391e197224 */ /* 0x040fe200078e0219 */
[----:B------:R-:W-:Y:S01]  /*2120*/  SHF.R.U32.HI R57, RZ, 0x3, R53 ;  /* 0x00000003ff397819 */ /* 0x000fe20000011635 */
[----:B------:R-:W-:Y:S01]  /*2130*/  IMAD.IADD R9, R9, 0x1, R27 ;  /* 0x0000000109097824 */ /* 0x000fe200078e021b */
[----:B------:R-:W-:Y:S01]  /*2140*/  SHF.R.S32.HI R64, RZ, 0x1f, R63 ;  /* 0x0000001fff407819 */ /* 0x000fe2000001143f */
[----:B------:R-:W-:Y:S01]  /*2150*/  IMAD.WIDE.U32 R32, R30, R54, R6 ;  /* 0x000000361e207225 */ /* 0x000fe200078e0006 */
[----:B------:R-:W-:-:S03]  /*2160*/  LOP3.LUT R4, R4, R57, RZ, 0x3c, !PT ;  /* 0x0000003904047212 */ /* 0x000fc600078e3cff */
[----:B------:R-:W-:Y:S01]  /*2170*/  IMAD.WIDE.U32 R34, R30, R54, R10 ;  /* 0x000000361e227225 */ /* 0x000fe200078e000a */
[----:B------:R-:W-:-:S03]  /*2180*/  IADD3 R61, R33, R5, RZ ;  /* 0x00000005213d7210 */ /* 0x000fc60007ffe0ff */
[----:B------:R-:W-:Y:S01]  /*2190*/  IMAD R60, R201, 0x200, R4 ;  /* 0x00000200c93c7824 */ /* 0x000fe200078e0204 */
[----:B------:R-:W-:Y:S01]  /*21a0*/  LOP3.LUT R4, R53, 0x38, R47, 0xf8, !PT ;  /* 0x0000003835047812 */ /* 0x000fe200078ef82f */
[----:B------:R-:W-:-:S03]  /*21b0*/  IMAD.WIDE.U32 R36, R30, R56, R8 ;  /* 0x000000381e247225 */ /* 0x000fc600078e0008 */
[----:B------:R-:W-:Y:S01]  /*21c0*/  LOP3.LUT R4, R4, R57, RZ, 0x3c, !PT ;  /* 0x0000003904047212 */ /* 0x000fe200078e3cff */
[----:B------:R-:W-:-:S04]  /*21d0*/  IMAD.WIDE.U32 R38, R30, R56, R12 ;  /* 0x000000381e267225 */ /* 0x000fc800078e000c */
[----:B------:R-:W-:Y:S02]  /*21e0*/  IMAD.SHL.U32 R54, R54, 0x40, RZ ;  /* 0x0000004036367824 */ /* 0x000fe400078e00ff */
[----:B------:R-:W-:Y:S02]  /*21f0*/  IMAD.SHL.U32 R56, R56, 0x40, RZ ;  /* 0x0000004038387824 */ /* 0x000fe400078e00ff */
[----:B------:R-:W-:Y:S02]  /*2200*/  IMAD.IADD R62, R5, 0x1, R35 ;  /* 0x00000001053e7824 */ /* 0x000fe400078e0223 */
[----:B------:R-:W-:Y:S02]  /*2210*/  IMAD.IADD R65, R37, 0x1, R25 ;  /* 0x0000000125417824 */ /* 0x000fe400078e0219 */
[----:B------:R-:W-:Y:S02]  /*2220*/  IMAD.IADD R67, R25, 0x1, R39 ;  /* 0x0000000119437824 */ /* 0x000fe400078e0227 */
[----:B------:R-:W-:-:S02]  /*2230*/  IMAD R66, R201, 0x200, R4 ;  /* 0x00000200c9427824 */ /* 0x000fc400078e0204 */
[----:B------:R-:W-:-:S07]  /*2240*/  IMAD.IADD R69, R29, 0x1, R69 ;  /* 0x000000011d457824 */ /* 0x000fce00078e0245 */
.L_x_4910:
        /* <DEDUP_REMOVED lines=40> */
[----:B------:R-:W-:Y:S01]  /*24d0*/  IMAD.MOV.U32 R7, RZ, RZ, R65 ;  /* 0x000000ffff077224 */ /* 0x000fe200078e0041 */
[----:B------:R-:W-:Y:S01]  /*24e0*/  ULDC.64 UR4, c[0x0][0x3e8] ;  /* 0x0000fa0000047ab9 */ /* 0x000fe20000000a00 */
[-C--:B------:R-:W-:Y:S01]  /*24f0*/  IMAD R5, R73, R56.reuse, R5 ;  /* 0x0000003849057224 */ /* 0x080fe200078e0205 */
[----:B------:R-:W-:Y:S01]  /*2500*/  CS2R R10, SRZ ;  /* 0x00000000000a7805 */ /* 0x000fe2000001ff00 */
[----:B------:R-:W-:-:S04]  /*2510*/  IMAD.WIDE.U32 R6, R31, R56, R6 ;  /* 0x000000381f067225 */ /* 0x000fc800078e0006 */
        /* <DEDUP_REMOVED lines=13> */
.L_x_4885:
[----:B------:R-:W-:Y:S05]  /*25f0*/  BSYNC B1 ;  /* 0x0000000000017941 */ /* 0x000fea0003800000 */
.L_x_4884:
        /* <DEDUP_REMOVED lines=15> */
.L_x_4886:
[----:B------:R-:W-:Y:S01]  /*26f0*/  IMAD R68, R23, 0x8, R2 ;  /* 0x0000000817447824 */ /* 0x000fe200078e0202 */
[----:B------:R-:W-:Y:S01]  /*2700*/  SHF.L.U32 R73, R187, 0x1f, RZ ;  /* 0x0000001fbb497819 */ /* 0x000fe200000006ff */
[----:B------:R-:W-:Y:S03]  /*2710*/  BSSY B1, `(.L_x_4887) ;  /* 0x0000003000017945 */ /* 0x000fe60003800000 */
[----:B------:R-:W0:Y:S02]  /*2720*/  SYNCS.PHASECHK.TRANS64.TRYWAIT P5, [R68+URZ+0x28c90], R73 ;  /* 0x028c9049440075a7 */ /* 0x000e2400080a017f */
[----:B0-----:R-:W-:Y:S05]  /*2730*/  @!P5 BRA `(.L_x_4888) ;  /* 0x000001940070d947 */ /* 0x001fea0003800000 */
.L_x_5195:
[----:B------:R-:W-:Y:S05]  /*2740*/  BSYNC B1 ;  /* 0x0000000000017941 */ /* 0x000fea0003800000 */
.L_x_4887:
        /* <DEDUP_REMOVED lines=48> */
.L_x_4893:
[----:B------:R-:W-:Y:S05]  /*2a50*/  BSYNC B2 ;  /* 0x0000000000027941 */ /* 0x000fea0003800000 */
.L_x_4892:
[----:B--2---:R1:W-:Y:S02]  /*2a60*/  STG.E.128 desc[UR40][R12.64], R4 ;  /* 0x000000040c007986 */ /* 0x0043e4000c101d28 */
.L_x_4891:
[----:B------:R-:W-:Y:S05]  /*2a70*/  BSYNC B1 ;  /* 0x0000000000017941 */ /* 0x000fea0003800000 */
.L_x_4890:
        /* <DEDUP_REMOVED lines=51> */
.L_x_4895:
[----:B------:R-:W-:Y:S05]  /*2db0*/  BSYNC B1 ;  /* 0x0000000000017941 */ /* 0x000fea0003800000 */
.L_x_4894:
[----:B-1----:R1:W-:Y:S01]  /*2dc0*/  STG.E.128 desc[UR40][R12.64+0x40], R4 ;  /* 0x000040040c007986 */ /* 0x0023e2000c101d28 */
[----:B------:R-:W-:Y:S05]  /*2dd0*/  BRA `(.L_x_4889) ;  /* 0x0000000c00107947 */ /* 0x000fea0003800000 */
.L_x_4883:
        /* <DEDUP_REMOVED lines=34> */
[----:B------:R-:W-:Y:S01]  /*3000*/  IMAD.MOV.U32 R25, RZ, RZ, R9 ;  /* 0x000000ffff197224 */ /* 0x000fe200078e0009 */
[----:B------:R-:W-:-:S02]  /*3010*/  MOV R12, R10 ;  /* 0x0000000a000c7202 */ /* 0x000fc40000000f00 */
[----:B------:R-:W-:Y:S02]  /*3020*/  PRMT R85, R13, 0x7610, R85 ;  /* 0x000076100d557816 */ /* 0x000fe40000000055 */
[----:B------:R-:W-:Y:S02]  /*3030*/  PRMT R92, R12, 0x5410, R24 ;  /* 0x000054100c5c7816 */ /* 0x000fe40000000018 */
[----:B------:R-:W-:Y:S01]  /*3040*/  PRMT R84, R25, 0x7610, R84 ;  /* 0x0000761019547816 */ /* 0x000fe20000000054 */
[----:B------:R-:W-:Y:S06]  /*3050*/  @!P3 BRA `(.L_x_4896) ;  /* 0x000000000004b947 */ /* 0x000fec0003800000 */
[----:B------:R-:W-:Y:S01]  /*3060*/  BPT.TRAP 0x1 ;  /* 0x000000040000795c */ /* 0x000fe20000300000 */
.L_x_4896:
[----:B------:R-:W-:Y:S01]  /*3070*/  IMAD R68, R23, 0x8, R2 ;  /* 0x0000000817447824 */ /* 0x000fe200078e0202 */
[----:B------:R-:W-:Y:S01]  /*3080*/  SHF.L.U32 R73, R187, 0x1f, RZ ;  /* 0x0000001fbb497819 */ /* 0x000fe200000006ff */
[----:B------:R-:W-:Y:S03]  /*3090*/  BSSY B1, `(.L_x_4897) ;  /* 0x0000003000017945 */ /* 0x000fe60003800000 */
[----:B------:R-:W0:Y:S02]  /*30a0*/  SYNCS.PHASECHK.TRANS64.TRYWAIT P5, [R68+URZ+0x28c90], R73 ;  /* 0x028c9049440075a7 */ /* 0x000e2400080a017f */
[----:B0-----:R-:W-:Y:S05]  /*30b0*/  @!P5 BRA `(.L_x_4898) ;  /* 0x0000018c0024d947 */ /* 0x001fea0003800000 */
.L_x_5196:
[----:B------:R-:W-:Y:S05]  /*30c0*/  BSYNC B1 ;  /* 0x0000000000017941 */ /* 0x000fea0003800000 */
.L_x_4897:
[C---:B------:R-:W-:Y:S01]  /*30d0*/  ISETP.GE.OR P5, PT, R22.reuse, R71, P0 ;  /* 0x000000471600720c */ /* 0x040fe200007a6670 */
        /* <DEDUP_REMOVED lines=18> */
[----:B------:R-:W-:Y:S01]  /*3200*/  SHF.R.S32.HI R12, RZ, 0x4, R13 ;  /* 0x00000004ff0c7819 */ /* 0x000fe2000001140d */
[----:B------:R-:W-:-:S03]  /*3210*/  IMAD.IADD R13, R66, 0x1, R27 ;  /* 0x00000001420d7824 */ /* 0x000fc600078e021b */
[----:B------:R-:W-:Y:S01]  /*3220*/  LEA.HI.SX32 R12, R47, R12, 0x1d ;  /* 0x0000000c2f0c7211 */ /* 0x000fe200078feaff */
[----:B------:R-:W-:-:S04]  /*3230*/  IMAD R13, R13, 0x2, R2 ;  /* 0x000000020d0d7824 */ /* 0x000fc800078e0202 */
[----:B------:R-:W-:-:S05]  /*3240*/  IMAD.SHL.U32 R79, R12, 0x8, RZ ;  /* 0x000000080c4f7824 */ /* 0x000fca00078e00ff */
[----:B------:R-:W-:-:S04]  /*3250*/  LOP3.LUT R12, R53, 0x38, R79, 0xf8, !PT ;  /* 0x00000038350c7812 */ /* 0x000fc800078ef84f */
[----:B------:R-:W-:-:S05]  /*3260*/  LOP3.LUT R12, R12, R57, RZ, 0x3c, !PT ;  /* 0x000000390c0c7212 */ /* 0x000fca00078e3cff */
[----:B------:R-:W-:-:S04]  /*3270*/  IMAD R12, R201, 0x200, R12 ;  /* 0x00000200c90c7824 */ /* 0x000fc800078e020c */
        /* <DEDUP_REMOVED lines=19> */
[CC--:B------:R-:W-:Y:S01]  /*33b0*/  FMUL.FTZ R82, R4.reuse, R7.reuse ;  /* 0x0000000704527220 */ /* 0x0c0fe20000410000 */
[----:B------:R-:W-:Y:S02]  /*33c0*/  HADD2.F32 R6, -RZ, R84.H1_H1 ;  /* 0x30000054ff067230 */ /* 0x000fe40000004100 */
[-C--:B------:R-:W-:Y:S01]  /*33d0*/  FMUL.FTZ R84, R25, R10.reuse ;  /* 0x0000000a19547220 */ /* 0x080fe20000410000 */
[----:B------:R-:W-:Y:S02]  /*33e0*/  HADD2.F32 R8, -RZ, R81.H0_H0 ;  /* 0x20000051ff087230 */ /* 0x000fe40000004100 */
[----:B------:R-:W-:Y:S01]  /*33f0*/  FMUL.FTZ R9, R5, R7 ;  /* 0x0000000705097220 */ /* 0x000fe20000410000 */
[----:B------:R-:W-:Y:S01]  /*3400*/  FMUL.FTZ R10, R13, R10 ;  /* 0x0000000a0d0a7220 */ /* 0x000fe20000410000 */
[-C--:B------:R-:W-:Y:S01]  /*3410*/  FFMA.FTZ R82, R5, R6.reuse, R82 ;  /* 0x0000000605527223 */ /* 0x080fe20000010052 */
[--C-:B------:R-:W-:Y:S02]  /*3420*/  HADD2.F32 R5, -RZ, R27.reuse.H0_H0 ;  /* 0x2000001bff057230 */ /* 0x100fe40000004100 */
[----:B------:R-:W-:Y:S01]  /*3430*/  FFMA.FTZ R81, R4, R6, -R9 ;  /* 0x0000000604517223 */ /* 0x000fe20000010809 */
[----:B------:R-:W-:Y:S01]  /*3440*/  FFMA.FTZ R25, R25, R8, R10 ;  /* 0x0000000819197223 */ /* 0x000fe2000001000a */
[----:B------:R-:W-:-:S02]  /*3450*/  HADD2.F32 R27, -RZ, R27.H1_H1 ;  /* 0x3000001bff1b7230 */ /* 0x000fc40000004100 */
[----:B------:R-:W-:Y:S01]  /*3460*/  FFMA.FTZ R84, R13, R8, -R84 ;  /* 0x000000080d547223 */ /* 0x000fe20000010854 */
[----:B------:R-:W-:Y:S02]  /*3470*/  HADD2.F32 R4, -RZ, R15.H0_H0 ;  /* 0x2000000fff047230 */ /* 0x000fe40000004100 */
[----:B------:R-:W-:Y:S01]  /*3480*/  HADD2.F32 R10, -RZ, R11.H0_H0 ;  /* 0x2000000bff0a7230 */ /* 0x000fe20000004100 */
[----:B------:R-:W-:Y:S01]  /*3490*/  F2FP.F16.F32.PACK_AB R25, R25, R82 ;  /* 0x000000521919723e */ /* 0x000fe200000000ff */
[----:B------:R-:W-:Y:S01]  /*34a0*/  HADD2.F32 R7, -RZ, R85.H0_H0 ;  /* 0x20000055ff077230 */ /* 0x000fe20000004100 */
[----:B------:R-:W-:Y:S01]  /*34b0*/  F2FP.F16.F32.PACK_AB R81, R84, R81 ;  /* 0x000000515451723e */ /* 0x000fe200000000ff */
[----:B------:R-:W-:Y:S02]  /*34c0*/  HADD2.F32 R15, -RZ, R15.H1_H1 ;  /* 0x3000000fff0f7230 */ /* 0x000fe40000004100 */
[----:B------:R-:W-:Y:S01]  /*34d0*/  FMUL.FTZ R88, R27, R10 ;  /* 0x0000000a1b587220 */ /* 0x000fe20000410000 */
[----:B------:R-:W-:-:S02]  /*34e0*/  HADD2.F32 R6, -RZ, R85.H1_H1 ;  /* 0x30000055ff067230 */ /* 0x000fc40000004100 */
        /* <DEDUP_REMOVED lines=48> */
.L_x_4900:
[----:B------:R-:W-:Y:S05]  /*37f0*/  BSYNC B1 ;  /* 0x0000000000017941 */ /* 0x000fea0003800000 */
.L_x_4899:
        /* <DEDUP_REMOVED lines=10> */
.L_x_4882:
[----:B------:R-:W-:-:S13]  /*38a0*/  ISETP.NE.AND P3, PT, R186, 0x3, PT ;  /* 0x00000003ba00780c */ /* 0x000fda0003f65270 */
[----:B------:R-:W-:Y:S05]  /*38b0*/  @!P3 BRA `(.L_x_4901) ;  /* 0x000000000004b947 */ /* 0x000fea0003800000 */
[----:B------:R-:W-:Y:S01]  /*38c0*/  BPT.TRAP 0x1 ;  /* 0x000000040000795c */ /* 0x000fe20000300000 */
.L_x_4901:
        /* <DEDUP_REMOVED lines=8> */
.L_x_5197:
[----:B------:R-:W-:Y:S05]  /*3950*/  BSYNC B1 ;  /* 0x0000000000017941 */ /* 0x000fea0003800000 */
.L_x_4902:
[----:B------:R-:W-:Y:S05]  /*3960*/  @P4 BRA `(.L_x_4889) ;  /* 0x00000000002c4947 */ /* 0x000fea0003800000 */
[----:B------:R-:W-:Y:S01]  /*3970*/  @!P1 LOP3.LUT P4, RZ, R188, 0x4, RZ, 0xc0, !PT ;  /* 0x00000004bcff9812 */ /* 0x000fe2000788c0ff */
[----:B------:R-:W-:Y:S01]  /*3980*/  @!P1 VIADD R4, R60, 0x20 ;  /* 0x000000203c049836 */ /* 0x000fe20000000000 */
[----:B------:R-:W-:Y:S02]  /*3990*/  PLOP3.LUT P5, PT, PT, PT, PT, 0x8, 0x0 ;  /* 0x000000000000781c */ /* 0x000fe40003fae170 */
[----:B------:R-:W-:-:S13]  /*39a0*/  @!P1 PLOP3.LUT P5, PT, P4, PT, PT, 0x80, 0x0 ;  /* 0x000000000000981c */ /* 0x000fda00027af070 */
[----:B------:R-:W-:-:S05]  /*39b0*/  @P5 VIADD R4, R60, 0xffffffe0 ;  /* 0xffffffe03c045836 */ /* 0x000fca0000000000 */
[----:B------:R-:W-:Y:S02]  /*39c0*/  @!P1 IADD3 R27, R27, R4, RZ ;  /* 0x000000041b1b9210 */ /* 0x000fe40007ffe0ff */
[----:B------:R-:W1:Y:S03]  /*39d0*/  @!P0 LDS.128 R4, [R26+0x22400] ;  /* 0x022400001a048984 */ /* 0x000e660000000c00 */
[----:B------:R-:W-:-:S06]  /*39e0*/  @!P1 IMAD R8, R27, 0x2, R2 ;  /* 0x000000021b089824 */ /* 0x000fcc00078e0202 */
[----:B------:R-:W2:Y:S04]  /*39f0*/  @!P1 LDS.128 R8, [R8+0x22400] ;  /* 0x0224000008089984 */ /* 0x000ea80000000c00 */
[----:B-1----:R1:W-:Y:S04]  /*3a00*/  @!P0 STG.E.128 desc[UR40][R12.64], R4 ;  /* 0x000000040c008986 */ /* 0x0023e8000c101d28 */
[----:B--2---:R1:W-:Y:S02]  /*3a10*/  @!P1 STG.E.128 desc[UR40][R12.64+0x40], R8 ;  /* 0x000040080c009986 */ /* 0x0043e4000c101d28 */
.L_x_4889:
[----:B------:R-:W-:Y:S05]  /*3a20*/  BSYNC B0 ;  /* 0x0000000000007941 */ /* 0x000fea0003800000 */
.L_x_4881:
        /* <DEDUP_REMOVED lines=17> */
.L_x_4905:
[----:B------:R-:W-:Y:S05]  /*3b40*/  BSYNC B0 ;  /* 0x0000000000007941 */ /* 0x000fea0003800000 */
.L_x_4904:
[----:B------:R-:W5:Y:S01]  /*3b50*/  SYNCS.PHASECHK.TRANS64.TRYWAIT P5, [R68+URZ+0x28cb0], R73 ;  /* 0x028cb049440075a7 */ /* 0x000f6200080a017f */
[----:B------:R-:W-:Y:S01]  /*3b60*/  BSSY B0, `(.L_x_4906) ;  /* 0x0000003000007945 */ /* 0x000fe20003800000 */
[----:B------:R-:W-:-:S03]  /*3b70*/  ISETP.GE.AND P3, PT, R22, R71, PT ;  /* 0x000000471600720c */ /* 0x000fc60003f66270 */
[----:B-----5:R-:W-:Y:S10]  /*3b80*/  @!P5 BRA `(.L_x_4907) ;  /* 0x000001800098d947 */ /* 0x020ff40003800000 */
.L_x_5198:
[----:B------:R-:W-:Y:S05]  /*3b90*/  BSYNC B0 ;  /* 0x0000000000007941 */ /* 0x000fea0003800000 */
.L_x_4906:
[----:B------:R-:W-:Y:S04]  /*3ba0*/  BSSY B0, `(.L_x_4908) ;  /* 0x0000052000007945 */ /* 0x000fe80003800000 */
[----:B------:R-:W-:Y:S05]  /*3bb0*/  @P3 BRA `(.L_x_4909) ;  /* 0x0000000400403947 */ /* 0x000fea0003800000 */
[----:B-1----:R-:W-:Y:S01]  /*3bc0*/  IMAD.WIDE R4, R31, 0x40, R40 ;  /* 0x000000401f047825 */ /* 0x002fe200078e0228 */
[----:B------:R-:W-:Y:S01]  /*3bd0*/  ULDC.64 UR4, c[0x0][0x328] ;  /* 0x0000ca0000047ab9 */ /* 0x000fe20000000a00 */
[----:B------:R-:W-:Y:S02]  /*3be0*/  LOP3.LUT P3, RZ, R188, 0x4, RZ, 0xc0, !PT ;  /* 0x00000004bcff7812 */ /* 0x000fe4000786c0ff */
[----:B------:R-:W-:Y:S02]  /*3bf0*/  IMAD R5, R5, UR4, RZ ;  /* 0x0000000405057c24 */ /* 0x000fe4000f8e02ff */
[----:B------:R-:W-:Y:S02]  /*3c00*/  IMAD.MOV.U32 R6, RZ, RZ, R28 ;  /* 0x000000ffff067224 */ /* 0x000fe400078e001c */
[----:B------:R-:W-:Y:S02]  /*3c10*/  IMAD.MOV.U32 R7, RZ, RZ, R69 ;  /* 0x000000ffff077224 */ /* 0x000fe400078e0045 */
[----:B------:R-:W-:-:S02]  /*3c20*/  IMAD R5, R4, UR5, R5 ;  /* 0x0000000504057c24 */ /* 0x000fc4000f8e0205 */
        /* <DEDUP_REMOVED lines=45> */
[----:B------:R-:W-:Y:S02]  /*3f00*/  ISETP.GE.AND P3, PT, R14, UR4, PT ;  /* 0x000000040e007c0c */ /* 0x000fe4000bf66270 */
[----:B------:R-:W-:-:S07]  /*3f10*/  IADD3 R14, R16, 0xa0, RZ ;  /* 0x000000a0100e7810 */ /* 0x000fce0007ffe0ff */
        /* <DEDUP_REMOVED lines=26> */
.L_x_4909:
[----:B------:R-:W-:Y:S05]  /*40c0*/  BSYNC B0 ;  /* 0x0000000000007941 */ /* 0x000fea0003800000 */
.L_x_4908:
        /* <DEDUP_REMOVED lines=17> */
.L_x_4876:
[----:B------:R-:W2:Y:S01]  /*41e0*/  LDL R4, [R1] ;  /* 0x0000000001047983 */ /* 0x000ea20000100800 */
[----:B------:R-:W-:Y:S01]  /*41f0*/  BSSY B0, `(.L_x_4911) ;  /* 0x0000005000007945 */ /* 0x000fe20003800000 */
[----:B--2---:R-:W-:-:S03]  /*4200*/  ISETP.NE.AND P0, PT, R4, 0x1, PT ;  /* 0x000000010400780c */ /* 0x004fc60003f05270 */
[----:B------:R-:W-:Y:S10]  /*4210*/  @P3 BRA `(.L_x_4912) ;  /* 0x0000000000083947 */ /* 0x000ff40003800000 */
[----:B------:R-:W0:Y:S02]  /*4220*/  FENCE.VIEW.ASYNC.G ;  /* 0x00000000000073c6 */ /* 0x000e240000000100 */
[----:B0-----:R-:W-:Y:S06]  /*4230*/  BAR.ARV 0xc, 0x180 ;  /* 0x0306000000007b1d */ /* 0x001fec0000002000 */
.L_x_4912:
[----:B------:R-:W-:Y:S05]  /*4240*/  BSYNC B0 ;  /* 0x0000000000007941 */ /* 0x000fea0003800000 */
.L_x_4911:
[----:B------:R-:W-:Y:S04]  /*4250*/  BSSY B7, `(.L_x_4913) ;  /* 0x0000bc7000077945 */ /* 0x000fe80003800000 */
[----:B------:R-:W-:Y:S05]  /*4260*/  @!P0 BRA `(.L_x_4914) ;  /* 0x0000001c00d88947 */ /* 0x000fea0003800000 */
[----:B------:R-:W0:Y:S01]  /*4270*/  LDC R0, c[0x0][0x448] ;  /* 0x00011200ff007b82 */ /* 0x000e220000000800 */
[----:B------:R-:W-:Y:S01]  /*4280*/  IMAD.MOV.U32 R21, RZ, RZ, RZ ;  /* 0x000000ffff157224 */ /* 0x000fe200078e00ff */
        /* <DEDUP_REMOVED lines=22> */
[----:B0-----:R-:W-:Y:S01]  /*43f0*/  ISETP.NE.AND P0, PT, R0, 0x1, PT ;  /* 0x000000010000780c */ /* 0x001fe20003f05270 */
[----:B------:R-:W-:Y:S01]  /*4400*/  VIADD R0, R195, 0x3f ;  /* 0x0000003fc3007836 */ /* 0x000fe20000000000 */
        /* <DEDUP_REMOVED lines=11> */
[----:B------:R-:W0:Y:S01]  /*44c0*/  @P0 LDC R3, c[0x0][0x44c] ;  /* 0x00011300ff030b82 */ /* 0x000e220000000800 */
[----:B------:R-:W-:Y:S02]  /*44d0*/  CS2R R36, SRZ ;  /* 0x0000000000247805 */ /* 0x000fe4000001ff00 */
[----:B------:R-:W-:Y:S02]  /*44e0*/  CS2R R154, SRZ ;  /* 0x00000000009a7805 */ /* 0x000fe4000001ff00 */
[----:B------:R-:W-:-:S02]  /*44f0*/  CS2R R86, SRZ ;  /* 0x0000000000567805 */ /* 0x000fc4000001ff00 */
[----:B------:R-:W-:Y:S02]  /*4500*/  CS2R R156, SRZ ;  /* 0x00000000009c7805 */ /* 0x000fe4000001ff00 */
[----:B------:R-:W-:Y:S02]  /*4510*/  CS2R R82, SRZ ;  /* 0x0000000000527805 */ /* 0x000fe4000001ff00 */
[----:B------:R-:W-:Y:S02]  /*4520*/  CS2R R158, SRZ ;  /* 0x00000000009e7805 */ /* 0x000fe4000001ff00 */
[----:B------:R-:W-:Y:S01]  /*4530*/  CS2R R78, SRZ ;  /* 0x00000000004e7805 */ /* 0x000fe2000001ff00 */
[----:B------:R-:W1:Y:S01]  /*4540*/  @P0 LDC R4, c[0x0][0x450] ;  /* 0x00011400ff040b82 */ /* 0x000e620000000800 */
[----:B------:R-:W-:Y:S02]  /*4550*/  CS2R R160, SRZ ;  /* 0x0000000000a07805 */ /* 0x000fe4000001ff00 */
[----:B------:R-:W-:-:S02]  /*4560*/  CS2R R74, SRZ ;  /* 0x00000000004a7805 */ /* 0x000fc4000001ff00 */
[----:B------:R-:W-:Y:S02]  /*4570*/  CS2R R162, SRZ ;  /* 0x0000000000a27805 */ /* 0x000fe4000001ff00 */
[----:B------:R-:W-:Y:S02]  /*4580*/  CS2R R70, SRZ ;  /* 0x0000000000467805 */ /* 0x000fe4000001ff00 */
[----:B---3--:R-:W-:Y:S02]  /*4590*/  CS2R R12, SRZ ;  /* 0x00000000000c7805 */ /* 0x008fe4000001ff00 */
[----:B------:R-:W-:Y:S02]  /*45a0*/  CS2R R164, SRZ ;  /* 0x0000000000a47805 */ /* 0x000fe4000001ff00 */
[----:B------:R-:W-:Y:S02]  /*45b0*/  CS2R R10, SRZ ;  /* 0x00000000000a7805 */ /* 0x000fe4000001ff00 */
[----:B------:R-:W-:-:S02]  /*45c0*/  CS2R R8, SRZ ;  /* 0x0000000000087805 */ /* 0x000fc4000001ff00 */
[----:B------:R-:W-:Y:S02]  /*45d0*/  CS2R R166, SRZ ;  /* 0x0000000000a67805 */ /* 0x000fe4000001ff00 */
[----:B------:R-:W-:Y:S02]  /*45e0*/  CS2R R54, SRZ ;  /* 0x0000000000367805 */ /* 0x000fe4000001ff00 */
[----:B------:R-:W-:Y:S02]  /*45f0*/  CS2R R168, SRZ ;  /* 0x0000000000a87805 */ /* 0x000fe4000001ff00 */
[----:B----4-:R-:W-:Y:S02]  /*4600*/  CS2R R50, SRZ ;  /* 0x0000000000327805 */ /* 0x010fe4000001ff00 */
[----:B------:R-:W-:Y:S02]  /*4610*/  CS2R R170, SRZ ;  /* 0x0000000000aa7805 */ /* 0x000fe4000001ff00 */
[----:B------:R-:W-:-:S02]  /*4620*/  CS2R R46, SRZ ;  /* 0x00000000002e7805 */ /* 0x000fc4000001ff00 */
[----:B------:R-:W-:Y:S01]  /*4630*/  CS2R R172, SRZ ;  /* 0x0000000000ac7805 */ /* 0x000fe2000001ff00 */
[----:B0-----:R-:W-:Y:S01]  /*4640*/  @P0 IMAD.HI.U32 R3, R0, R3, RZ ;  /* 0x0000000300030227 */ /* 0x001fe200078e00ff */
[----:B------:R-:W-:Y:S02]  /*4650*/  CS2R R32, SRZ ;  /* 0x0000000000207805 */ /* 0x000fe4000001ff00 */
[----:B------:R-:W-:Y:S02]  /*4660*/  CS2R R174, SRZ ;  /* 0x0000000000ae7805 */ /* 0x000fe4000001ff00 */
[----:B------:R-:W-:Y:S01]  /*4670*/  CS2R R38, SRZ ;  /* 0x0000000000267805 */ /* 0x000fe2000001ff00 */
[----:B------:R-:W-:Y:S01]  /*4680*/  IMAD.MOV.U32 R35, RZ, RZ, RZ ;  /* 0x000000ffff237224 */ /* 0x000fe200078e00ff */
[----:B------:R-:W-:Y:S02]  /*4690*/  CS2R R28, SRZ ;  /* 0x00000000001c7805 */ /* 0x000fe4000001ff00 */
[----:B------:R-:W-:Y:S01]  /*46a0*/  CS2R R176, SRZ ;  /* 0x0000000000b07805 */ /* 0x000fe2000001ff00 */
[----:B------:R-:W-:Y:S01]  /*46b0*/  IMAD.MOV.U32 R31, RZ, RZ, RZ ;  /* 0x000000ffff1f7224 */ /* 0x000fe200078e00ff */
[----:B-1----:R-:W-:-:S02]  /*46c0*/  @P0 SHF.R.U32.HI R0, RZ, R4, R3 ;  /* 0x00000004ff000219 */ /* 0x002fc40000011603 */
[----:B------:R-:W-:Y:S02]  /*46d0*/  CS2R R6, SRZ ;  /* 0x0000000000067805 */ /* 0x000fe4000001ff00 */
[----:B------:R-:W-:Y:S02]  /*46e0*/  PLOP3.LUT P0, PT, PT, PT, PT, 0x80, 0x0 ;  /* 0x000000000000781c */ /* 0x000fe40003f0f070 */
[----:B------:R-:W-:Y:S01]  /*46f0*/  CS2R R178, SRZ ;  /* 0x0000000000b27805 */ /* 0x000fe2000001ff00 */
[----:B------:R-:W-:Y:S01]  /*4700*/  IMAD.IADD R0, R43, 0x1, R0 ;  /* 0x000000012b007824 */ /* 0x000fe200078e0200 */
[----:B------:R-:W-:-:S04]  /*4710*/  CS2R R42, SRZ ;  /* 0x00000000002a7805 */ /* 0x000fc8000001ff00 */
[----:B------:R-:W-:-:S04]  /*4720*/  SHF.R.S32.HI R3, RZ, 0x1f, R0 ;  /* 0x0000001fff037819 */ /* 0x000fc80000011400 */
[----:B------:R-:W-:Y:S01]  /*4730*/  LEA.HI R3, R3, R0, RZ, 0x6 ;  /* 0x0000000003037211 */ /* 0x000fe200078f30ff */
[----:B------:R-:W-:-:S03]  /*4740*/  IMAD.MOV.U32 R0, RZ, RZ, RZ ;  /* 0x000000ffff007224 */ /* 0x000fc600078e00ff */
[----:B------:R-:W-:Y:S01]  /*4750*/  SHF.R.S32.HI R5, RZ, 0x6, R3 ;  /* 0x00000006ff057819 */ /* 0x000fe20000011403 */
[----:B------:R-:W-:-:S03]  /*4760*/  IMAD.MOV.U32 R3, RZ, RZ, RZ ;  /* 0x000000ffff037224 */ /* 0x000fc600078e00ff */
[----:B------:R-:W-:Y:S01]  /*4770*/  VIMNMX R4, R180, R5, PT ;  /* 0x00000005b4047248 */ /* 0x000fe20003fe0100 */
[----:B------:R-:W-:-:S03]  /*4780*/  IMAD.MOV.U32 R5, RZ, RZ, RZ ;  /* 0x000000ffff057224 */ /* 0x000fc600078e00ff */
[----:B------:R-:W-:-:S13]  /*4790*/  ISETP.GE.AND P1, PT, R4, 0x1, PT ;  /* 0x000000010400780c */ /* 0x000fda0003f26270 */
[----:B------:R-:W-:Y:S05]  /*47a0*/  @!P1 BRA `(.L_x_4915) ;  /* 0x000000b400c49947 */ /* 0x000fea0003800000 */
[----:B------:R-:W0:Y:S01]  /*47b0*/  SHFL.IDX PT, R0, R218, RZ, 0x1f ;  /* 0x00001fffda007589 */ /* 0x000e2200000e0000 */
[----:B------:R-:W-:Y:S02]  /*47c0*/  ISETP.NE.AND P0, PT, R186, 0x3, PT ;  /* 0x00000003ba00780c */ /* 0x000fe40003f05270 */
[----:B0-----:R-:W-:-:S04]  /*47d0*/  LEA.HI R3, R0, R0, RZ, 0x1 ;  /* 0x0000000000037211 */ /* 0x001fc800078f08ff */
[----:B------:R-:W-:-:S05]  /*47e0*/  LOP3.LUT R3, R3, 0x1fffe, RZ, 0xc0, !PT ;  /* 0x0001fffe03037812 */ /* 0x000fca00078ec0ff */
[----:B------:R-:W-:-:S05]  /*47f0*/  IMAD.IADD R3, R0, 0x1, -R3 ;  /* 0x0000000100037824 */ /* 0x000fca00078e0a03 */
[----:B------:R-:W-:-:S05]  /*4800*/  LEA R3, R3, R2, 0xf ;  /* 0x0000000203037211 */ /* 0x000fca00078e78ff */
[----:B------:R-:W-:-:S05]  /*4810*/  VIADD R3, R3, 0x400 ;  /* 0x0000040003037836 */ /* 0x000fca0000000000 */
[----:B------:R-:W-:-:S04]  /*4820*/  SHF.R.U32.HI R3, RZ, 0x4, R3 ;  /* 0x00000004ff037819 */ /* 0x000fc80000011603 */
[----:B------:R-:W-:-:S04]  /*4830*/  LOP3.LUT R3, R3, 0x3fff, RZ, 0xc0, !PT ;  /* 0x00003fff03037812 */ /* 0x000fc800078ec0ff */
[----:B------:R-:W-:Y:S01]  /*4840*/  LOP3.LUT R21, R3, 0x2000000, RZ, 0xfc, !PT ;  /* 0x0200000003157812 */ /* 0x000fe200078efcff */
[----:B------:R-:W-:Y:S06]  /*4850*/  @!P0 BRA `(.L_x_4916) ;  /* 0x0000000000048947 */ /* 0x000fec0003800000 */
[----:B------:R-:W-:Y:S01]  /*4860*/  BPT.TRAP 0x1 ;  /* 0x000000040000795c */ /* 0x000fe20000300000 */
.L_x_4916:
        /* <DEDUP_REMOVED lines=11> */
.L_x_5199:
[----:B------:R-:W-:Y:S05]  /*4920*/  BSYNC B0 ;  /* 0x0000000000007941 */ /* 0x000fea0003800000 */
.L_x_4917:
        /* <DEDUP_REMOVED lines=9> */
[----:B------:R-:W-:Y:S01]  /*49c0*/  IMAD.MOV.U32 R9, RZ, RZ, 0x40000040 ;  /* 0x40000040ff097424 */ /* 0x000fe200078e00ff */
[----:B------:R-:W1:Y:S01]  /*49d0*/  S2R R0, SR_TID.X ;  /* 0x0000000000007919 */ /* 0x000e620000002100 */
[----:B------:R-:W-:Y:S01]  /*49e0*/  VIADD R14, R12, 0x100 ;  /* 0x000001000c0e7836 */ /* 0x000fe20000000000 */
[----:B------:R-:W-:Y:S01]  /*49f0*/  ISETP.GE.AND P2, PT, R4, 0x2, PT ;  /* 0x000000020400780c */ /* 0x000fe20003f46270 */
[----:B------:R-:W-:Y:S01]  /*4a00*/  IMAD.MOV.U32 R15, RZ, RZ, 0x40000040 ;  /* 0x40000040ff0f7424 */ /* 0x000fe200078e00ff */
[----:B------:R-:W-:Y:S01]  /*4a10*/  BSSY B0, `(.L_x_4919) ;  /* 0x00000ec000007945 */ /* 0x000fe20003800000 */
        /* <DEDUP_REMOVED lines=11> */
[----:B------:R-:W-:-:S04]  /*4ad0*/  @!P1 IADD3 R0, R20, 0x28c60, RZ ;  /* 0x00028c6014009810 */ /* 0x000fc80007ffe0ff */
        /* <DEDUP_REMOVED lines=27> */
[----:B-1----:R-:W-:-:S07]  /*4c90*/  VIADD R0, R4, 0xfffffffe ;  /* 0xfffffffe04007836 */ /* 0x002fce0000000000 */
.L_x_4926:
[----:B------:R-:W-:Y:S01]  /*4ca0*/  BAR.SYNC.DEFER_BLOCKING 0xe, 0x100 ;  /* 0x0384000000007b1d */ /* 0x000fe20000010000 */
[----:B0-2---:R-:W-:Y:S01]  /*4cb0*/  IMAD R3, R18, 0x40, R190 ;  /* 0x0000004012037824 */ /* 0x005fe200078e02be */
[----:B------:R-:W-:Y:S01]  /*4cc0*/  ISETP.GT.AND P3, PT, R0, RZ, PT ;  /* 0x000000ff0000720c */ /* 0x000fe20003f64270 */
[----:B------:R-:W-:Y:S02]  /*4cd0*/  VIADD R18, R18, 0x1 ;  /* 0x0000000112127836 */ /* 0x000fe40000000000 */
[----:B------:R-:W-:Y:S02]  /*4ce0*/  IMAD R3, R3, 0x4, R2 ;  /* 0x0000000403037824 */ /* 0x000fe400078e0202 */
[----:B------:R-:W-:Y:S01]  /*4cf0*/  VIADD R0, R0, 0xffffffff ;  /* 0xffffffff00007836 */ /* 0x000fe20000000000 */
        /* <DEDUP_REMOVED lines=136> */
.L_x_4921:
[----:B------:R-:W-:Y:S01]  /*5580*/  IMAD R3, R18, 0x8, R2 ;  /* 0x0000000812037824 */ /* 0x000fe200078e0202 */
[----:B------:R-:W-:-:S04]  /*5590*/  SHF.L.U32 R4, R19, 0x1f, RZ ;  /* 0x0000001f13047819 */ /* 0x000fc800000006ff */
[----:B------:R0:W1:Y:S01]  /*55a0*/  SYNCS.PHASECHK.TRANS64.TRYWAIT P2, [R3+URZ+0x28c50], R4 ;  /* 0x028c5004030075a7 */ /* 0x000062000804017f */
[----:B------:R-:W-:Y:S05]  /*55b0*/  @!P0 BRA `(.L_x_4922) ;  /* 0x0000000000048947 */ /* 0x000fea0003800000 */
[----:B------:R-:W-:Y:S01]  /*55c0*/  BPT.TRAP 0x1 ;  /* 0x000000040000795c */ /* 0x000fe20000300000 */
.L_x_4922:
[----:B------:R-:W-:Y:S04]  /*55d0*/  BSSY B1, `(.L_x_4923) ;  /* 0x0000004000017945 */ /* 0x000fe80003800000 */
[----:B-1----:R-:W-:Y:S05]  /*55e0*/  @P2 BRA `(.L_x_4924) ;  /* 0x0000000000082947 */ /* 0x002fea0003800000 */
[----:B------:R-:W1:Y:S02]  /*55f0*/  SYNCS.PHASECHK.TRANS64.TRYWAIT P2, [R3+URZ+0x28c50], R4 ;  /* 0x028c5004030075a7 */ /* 0x000e64000804017f */
[----:B-1----:R-:W-:Y:S05]  /*5600*/  @!P2 BRA `(.L_x_4925) ;  /* 0x000001680020a947 */ /* 0x002fea0003800000 */
.L_x_4924:
[----:B------:R-:W-:Y:S05]  /*5610*/  BSYNC B1 ;  /* 0x0000000000017941 */ /* 0x000fea0003800000 */
.L_x_4923:
[----:B01----:R-:W-:Y:S01]  /*5620*/  IMAD R4, R18, 0x1000, R21 ;  /* 0x0000100012047824 */ /* 0x003fe200078e0215 */
        /* <DEDUP_REMOVED lines=9> */
[----:B------:R-:W-:-:S05]  /*56c0*/  @!P1 VIADD R3, R3, 0x28c60 ;  /* 0x00028c6003039836 */ /* 0x000fca0000000000 */
        /* <DEDUP_REMOVED lines=32> */
.L_x_4920:
[----:B------:R-:W-:Y:S05]  /*58d0*/  BSYNC B0 ;  /* 0x0000000000007941 */ /* 0x000fea0003800000 */
.L_x_4919:
[----:B------:R-:W-:Y:S01]  /*58e0*/  BAR.SYNC.DEFER_BLOCKING 0xe, 0x100 ;  /* 0x0384000000007b1d */ /* 0x000fe20000010000 */
[C---:B0-2---:R-:W-:Y:S01]  /*58f0*/  IMAD R3, R18.reuse, 0x40, R190 ;  /* 0x0000004012037824 */ /* 0x045fe200078e02be */
[----:B------:R-:W-:Y:S01]  /*5900*/  PLOP3.LUT P0, PT, PT, PT, PT, 0x8, 0x0 ;  /* 0x000000000000781c */ /* 0x000fe20003f0e170 */
[----:B------:R-:W-:Y:S02]  /*5910*/  VIADD R18, R18, 0x1 ;  /* 0x0000000112127836 */ /* 0x000fe40000000000 */
[----:B------:R-:W-:Y:S02]  /*5920*/  IMAD R3, R3, 0x4, R2 ;  /* 0x0000000403037824 */ /* 0x000fe400078e0202 */
[----:B------:R-:W-:Y:S01]  /*5930*/  IMAD.MOV.U32 R21, RZ, RZ, RZ ;  /* 0x000000ffff157224 */ /* 0x000fe200078e00ff */
[----:B------:R-:W-:-:S04]  /*5940*/  ISETP.NE.AND P1, PT, R18, 0x2, PT ;  /* 0x000000021200780c */ /* 0x000fc80003f25270 */
[----:B------:R-:W-:Y:S02]  /*5950*/  SEL R4, RZ, 0x1, P1 ;  /* 0x00000001ff047807 */ /* 0x000fe40000800000 */
[----:B------:R-:W-:Y:S02]  /*5960*/  SEL R18, R18, RZ, P1 ;  /* 0x000000ff12127207 */ /* 0x000fe40000800000 */
[----:B------:R-:W-:Y:S01]  /*5970*/  LOP3.LUT R19, R19, R4, RZ, 0x3c, !PT ;  /* 0x0000000413137212 */ /* 0x000fe200078e3cff */
[----:B-1----:R-:W0:Y:S04]  /*5980*/  LDS R0, [R3+0x28800] ;  /* 0x0288000003007984 */ /* 0x002e280000000800 */
[----:B------:R1:W2:Y:S02]  /*5990*/  LDS R2, [R3+0x28820] ;  /* 0x0288200003027984 */ /* 0x0002a40000000800 */
[----:B-1----:R-:W-:Y:S01]  /*59a0*/  MOV R3, RZ ;  /* 0x000000ff00037202 */ /* 0x002fe20000000f00 */
[-C--:B0-----:R-:W-:Y:S01]  /*59b0*/  FMUL.FTZ R178, R28, R0.reuse ;  /* 0x000000001cb27220 */ /* 0x081fe20000410000 */
[-C--:B------:R-:W-:Y:S01]  /*59c0*/  FMUL.FTZ R176, R32, R0.reuse ;  /* 0x0000000020b07220 */ /* 0x080fe20000410000 */
[-C--:B------:R-:W-:Y:S01]  /*59d0*/  FMUL.FTZ R28, R33, R0.reuse ;  /* 0x00000000211c7220 */ /* 0x080fe20000410000 */
[-C--:B------:R-:W-:Y:S01]  /*59e0*/  FMUL.FTZ R175, R36, R0.reuse ;  /* 0x0000000024af7220 */ /* 0x080fe20000410000 */
[----:B------:R-:W-:Y:S01]  /*59f0*/  FMUL.FTZ R174, R40, R0 ;  /* 0x0000000028ae7220 */ /* 0x000fe20000410000 */
[----:B--2---:R-:W-:Y:S01]  /*5a00*/  FMUL.FTZ R13, R66, R2 ;  /* 0x00000002420d7220 */ /* 0x004fe20000410000 */
        /* <DEDUP_REMOVED lines=124> */
.L_x_4914:
        /* <DEDUP_REMOVED lines=112> */
.L_x_4928:
[----:B------:R-:W-:Y:S05]  /*68d0*/  BSYNC B6 ;  /* 0x0000000000067941 */ /* 0x000fea0003800000 */
.L_x_4927:
        /* <DEDUP_REMOVED lines=12> */
.L_x_4932:
[----:B-1----:R1:W2:Y:S02]  /*69a0*/  SYNCS.PHASECHK.TRANS64.TRYWAIT P0, [R2+URZ+0x28c00], R3 ;  /* 0x028c0003020075a7 */ /* 0x0022a4000800017f */
[----:B--2---:R-:W-:Y:S05]  /*69b0*/  @!P0 NANOSLEEP.SYNCS 0x989680 ;  /* 0x009896800000895d */ /* 0x004fea0003900000 */
[----:B------:R-:W2:Y:S02]  /*69c0*/  @!P0 SYNCS.PHASECHK.TRANS64 P0, [R2+URZ+0x28c00], R3 ;  /* 0x028c0003020085a7 */ /* 0x000ea4000800007f */
[----:B--2---:R-:W-:Y:S05]  /*69d0*/  @!P0 BRA `(.L_x_4932) ;  /* 0xfffffffc00f08947 */ /* 0x004fea000383ffff */
.L_x_4931:
[----:B------:R-:W-:Y:S05]  /*69e0*/  BSYNC B0 ;  /* 0x0000000000007941 */ /* 0x000fea0003800000 */
.L_x_4930:
[----:B------:R-:W-:Y:S05]  /*69f0*/  BRA `(.L_x_4933) ;  /* 0x0000002800e07947 */ /* 0x000fea0003800000 */
.L_x_4929:
[----:B------:R-:W-:Y:S01]  /*6a00*/  VIADD R4, R2, 0x20400 ;  /* 0x0002040002047836 */ /* 0x000fe20000000000 */
[----:B-----5:R-:W-:Y:S01]  /*6a10*/  SHF.R.S32.HI R0, RZ, 0x1f, R30 ;  /* 0x0000001fff007819 */ /* 0x020fe2000001141e */
[----:B------:R-:W-:Y:S01]  /*6a20*/  ULDC.64 UR4, c[0x0][0x3f8] ;  /* 0x0000fe0000047ab9 */ /* 0x000fe20000000a00 */
[----:B------:R-:W-:Y:S01]  /*6a30*/  ULDC.64 UR6, c[0x0][0x408] ;  /* 0x0001020000067ab9 */ /* 0x000fe20000000a00 */
[----:B------:R-:W-:Y:S01]  /*6a40*/  IMAD.WIDE.U32 R24, R30, UR4, RZ ;  /* 0x000000041e187c25 */ /* 0x000fe2000f8e00ff */
        /* <DEDUP_REMOVED lines=26> */
.L_x_4935:
[----:B------:R-:W-:Y:S05]  /*6bf0*/  BSYNC B6 ;  /* 0x0000000000067941 */ /* 0x000fea0003800000 */
.L_x_4934:
[----:B------:R-:W-:Y:S01]  /*6c00*/  ULDC.U8 UR4, c[0x0][0x410] ;  /* 0x0001040000047ab9 */ /* 0x000fe20000000000 */
[----:B------:R-:W-:Y:S01]  /*6c10*/  BSSY B0, `(.L_x_4936) ;  /* 0x000028e000007945 */ /* 0x000fe20003800000 */
[----:B------:R-:W-:Y:S02]  /*6c20*/  ISETP.NE.AND P0, PT, RZ, UR4, PT ;  /* 0x00000004ff007c0c */ /* 0x000fe4000bf05270 */
[----:B------:R-:W-:-:S11]  /*6c30*/  IADD3 R35, R22, R195, RZ ;  /* 0x000000c316237210 */ /* 0x000fd60007ffe0ff */
        /* <DEDUP_REMOVED lines=35> */
.L_x_5205:
        /* <DEDUP_REMOVED lines=30> */
.L_x_4940:
[----:B------:R-:W-:Y:S05]  /*7050*/  BSYNC B1 ;  /* 0x0000000000017941 */ /* 0x000fea0003800000 */
.L_x_4939:
[----:B--2--5:R-:W-:Y:S01]  /*7060*/  IMAD.MOV.U32 R0, RZ, RZ, R30 ;  /* 0x000000ffff007224 */ /* 0x024fe200078e001e */
[----:B------:R-:W-:Y:S01]  /*7070*/  UMOV UR4, 0xffffffff ;  /* 0xffffffff00047882 */ /* 0x000fe20000000000 */
[----:B-1----:R-:W-:Y:S01]  /*7080*/  IMAD.MOV.U32 R3, RZ, RZ, R31 ;  /* 0x000000ffff037224 */ /* 0x002fe200078e001f */
        /* <DEDUP_REMOVED lines=13> */
[----:B------:R-:W-:Y:S06]  /*7160*/  BRA.DIV UR4, `(.L_x_4941) ;  /* 0x0000014e04cc7947 */ /* 0x000fec000b800000 */
[----:B------:R1:W2:Y:S04]  /*7170*/  SHFL.IDX PT, R3, R6, 0x1, 0x1c1f ;  /* 0x003c1f0006037f89 */ /* 0x0002a800000e0000 */
[----:B------:R1:W3:Y:S04]  /*7180*/  SHFL.IDX PT, R0, R4, 0x1, 0x1c1f ;  /* 0x003c1f0004007f89 */ /* 0x0002e800000e0000 */
[----:B------:R1:W0:Y:S04]  /*7190*/  SHFL.IDX PT, R5, R8, 0x1, 0x1c1f ;  /* 0x003c1f0008057f89 */ /* 0x00022800000e0000 */
[----:B----4-:R1:W4:Y:S02]  /*71a0*/  SHFL.IDX PT, R14, R7, 0x1, 0x1c1f ;  /* 0x003c1f00070e7f89 */ /* 0x01032400000e0000 */
.L_x_5211:
        /* <DEDUP_REMOVED lines=34> */
.L_x_4943:
[----:B------:R-:W-:Y:S05]  /*73d0*/  BSYNC B1 ;  /* 0x0000000000017941 */ /* 0x000fea0003800000 */
.L_x_4942:
        /* <DEDUP_REMOVED lines=18> */
[----:B------:R-:W-:Y:S01]  /*7500*/  MOV R4, R10 ;  /* 0x0000000a00047202 */ /* 0x000fe20000000f00 */
[----:B------:R-:W-:Y:S01]  /*7510*/  IMAD.MOV.U32 R0, RZ, RZ, R13 ;  /* 0x000000ffff007224 */ /* 0x000fe200078e000d */
[----:B------:R-:W-:Y:S01]  /*7520*/  ISETP.GE.AND P1, PT, R22, R41, PT ;  /* 0x000000291600720c */ /* 0x000fe20003f26270 */
[----:B----4-:R-:W-:Y:S01]  /*7530*/  IMAD R14, R5, 0x2, R2 ;  /* 0x00000002050e7824 */ /* 0x010fe200078e0202 */
[----:B------:R-:W-:Y:S01]  /*7540*/  PRMT R46, R4, 0x7610, R46 ;  /* 0x00007610042e7816 */ /* 0x000fe2000000002e */
[----:B------:R-:W-:Y:S01]  /*7550*/  IMAD.MOV.U32 R5, RZ, RZ, R11 ;  /* 0x000000ffff057224 */ /* 0x000fe200078e000b */
[----:B------:R-:W-:Y:S01]  /*7560*/  PRMT R45, R45, 0x5410, R0 ;  /* 0x000054102d2d7816 */ /* 0x000fe20000000000 */
[----:B------:R-:W-:-:S02]  /*7570*/  VIADD R4, R14, 0x20400 ;  /* 0x000204000e047836 */ /* 0x000fc40000000000 */
[----:B------:R-:W-:Y:S01]  /*7580*/  VIADD R0, R14, 0x20440 ;  /* 0x000204400e007836 */ /* 0x000fe20000000000 */
[----:B-1----:R-:W-:Y:S06]  /*7590*/  @!P0 BRA `(.L_x_4945) ;  /* 0x0000014c00308947 */ /* 0x002fec0003800000 */
.L_x_5212:
[----:B------:R-:W-:Y:S05]  /*75a0*/  BSYNC B1 ;  /* 0x0000000000017941 */ /* 0x000fea0003800000 */
.L_x_4944:
        /* <DEDUP_REMOVED lines=11> */
[--C-:B------:R-:W-:Y:S01]  /*7660*/  HADD2.F32 R33, -RZ, R37.reuse.H0_H0 ;  /* 0x20000025ff217230 */ /* 0x100fe20000004100 */
        /* <DEDUP_REMOVED lines=39> */
.L_x_4949:
[----:B------:R-:W-:Y:S05]  /*78e0*/  BSYNC B2 ;  /* 0x0000000000027941 */ /* 0x000fea0003800000 */
.L_x_4948:
        /* <DEDUP_REMOVED lines=43> */
.L_x_4947:
[----:B------:R-:W-:Y:S05]  /*7ba0*/  BSYNC B1 ;  /* 0x0000000000017941 */ /* 0x000fea0003800000 */
.L_x_4946:
        /* <DEDUP_REMOVED lines=49> */
.L_x_4952:
[----:B------:R-:W-:Y:S05]  /*7ec0*/  BSYNC B1 ;  /* 0x0000000000017941 */ /* 0x000fea0003800000 */
.L_x_4951:
        /* <DEDUP_REMOVED lines=44> */
.L_x_4937:
        /* <DEDUP_REMOVED lines=36> */
.L_x_5218:
        /* <DEDUP_REMOVED lines=16> */
.L_x_4955:
[----:B------:R-:W-:Y:S05]  /*84d0*/  BSYNC B1 ;  /* 0x0000000000017941 */ /* 0x000fea0003800000 */
.L_x_4954:
[----:B-----5:R-:W-:Y:S01]  /*84e0*/  IMAD.MOV.U32 R4, RZ, RZ, R30 ;  /* 0x000000ffff047224 */ /* 0x020fe200078e001e */
[----:B------:R-:W-:Y:S01]  /*84f0*/  MOV R5, R31 ;  /* 0x0000001f00057202 */ /* 0x000fe20000000f00 */
[----:B------:R-:W-:Y:S01]  /*8500*/  IMAD.MOV.U32 R0, RZ, RZ, R28 ;  /* 0x000000ffff007224 */ /* 0x000fe200078e001c */
        /* <DEDUP_REMOVED lines=22> */
.L_x_5224:
        /* <DEDUP_REMOVED lines=23> */
.L_x_4958:
[----:B------:R-:W-:Y:S05]  /*87e0*/  BSYNC B1 ;  /* 0x0000000000017941 */ /* 0x000fea0003800000 */
.L_x_4957:
[----:B------:R-:W2:Y:S01]  /*87f0*/  SYNCS.PHASECHK.TRANS64.TRYWAIT P1, [R2+URZ+0x28c00], R3 ;  /* 0x028c0003020075a7 */ /* 0x000ea2000802017f */
[----:B-----5:R-:W-:Y:S01]  /*8800*/  IMAD.MOV.U32 R0, RZ, RZ, R4 ;  /* 0x000000ffff007224 */ /* 0x020fe200078e0004 */
[----:B-1----:R-:W-:Y:S01]  /*8810*/  VIADDMNMX R13, R20, -R195, 0x40, PT ;  /* 0x00000040140d7446 */ /* 0x002fe200038009c3 */
[----:B------:R-:W-:Y:S01]  /*8820*/  IMAD.MOV.U32 R12, RZ, RZ, R5 ;  /* 0x000000ffff0c7224 */ /* 0x000fe200078e0005 */
[----:B0-----:R-:W-:Y:S01]  /*8830*/  ISETP.GE.AND P0, PT, R16, R21, PT ;  /* 0x000000151000720c */ /* 0x001fe20003f06270 */
[----:B----4-:R-:W-:Y:S01]  /*8840*/  IMAD.MOV.U32 R14, RZ, RZ, R9 ;  /* 0x000000ffff0e7224 */ /* 0x010fe200078e0009 */
[----:B------:R-:W-:Y:S02]  /*8850*/  BSSY B1, `(.L_x_4959) ;  /* 0x000000b000017945 */ /* 0x000fe40003800000 */
[----:B------:R-:W-:Y:S01]  /*8860*/  PRMT R51, R0, 0x5410, R12 ;  /* 0x0000541000337816 */ /* 0x000fe2000000000c */
[----:B------:R-:W-:Y:S01]  /*8870*/  IMAD.MOV.U32 R0, RZ, RZ, R6 ;  /* 0x000000ffff007224 */ /* 0x000fe200078e0006 */
[-C--:B------:R-:W-:Y:S01]  /*8880*/  ISETP.GE.OR P2, PT, R22, R13.reuse, P0 ;  /* 0x0000000d1600720c */ /* 0x080fe20000746670 */
[----:B------:R-:W-:Y:S01]  /*8890*/  IMAD.MOV.U32 R12, RZ, RZ, R7 ;  /* 0x000000ffff0c7224 */ /* 0x000fe200078e0007 */
[----:B------:R-:W-:Y:S01]  /*88a0*/  ISETP.GE.OR P0, PT, R234, R13, P0 ;  /* 0x0000000dea00720c */ /* 0x000fe20000706670 */
[----:B------:R-:W-:-:S03]  /*88b0*/  IMAD.MOV.U32 R13, RZ, RZ, R8 ;  /* 0x000000ffff0d7224 */ /* 0x000fc600078e0008 */
[----:B------:R-:W-:Y:S01]  /*88c0*/  PRMT R52, R0, 0x5410, R12 ;  /* 0x0000541000347816 */ /* 0x000fe2000000000c */
[----:B------:R-:W-:Y:S01]  /*88d0*/  IMAD.IADD R0, R16, 0x1, R21 ;  /* 0x0000000110007824 */ /* 0x000fe200078e0215 */
[----:B------:R-:W-:Y:S01]  /*88e0*/  PRMT R53, R13, 0x5410, R14 ;  /* 0x000054100d357816 */ /* 0x000fe2000000000e */
[----:B--2---:R-:W-:Y:S06]  /*88f0*/  @!P1 BRA `(.L_x_4960) ;  /* 0x0000013c005c9947 */ /* 0x004fec0003800000 */
.L_x_5225:
[----:B------:R-:W-:Y:S05]  /*8900*/  BSYNC B1 ;  /* 0x0000000000017941 */ /* 0x000fea0003800000 */
.L_x_4959:
[----:B------:R-:W-:Y:S01]  /*8910*/  BSSY B1, `(.L_x_4961) ;  /* 0x0000063000017945 */ /* 0x000fe20003800000 */
[----:B------:R-:W-:Y:S01]  /*8920*/  IMAD.MOV.U32 R54, RZ, RZ, R10 ;  /* 0x000000ffff367224 */ /* 0x000fe200078e000a */
[----:B------:R-:W-:Y:S01]  /*8930*/  LOP3.LUT R0, R0, 0x38, RZ, 0xc0, !PT ;  /* 0x0000003800007812 */ /* 0x000fe200078ec0ff */
[----:B------:R-:W-:Y:S01]  /*8940*/  IMAD.MOV.U32 R55, RZ, RZ, R11 ;  /* 0x000000ffff377224 */ /* 0x000fe200078e000b */
[----:B------:R-:W-:Y:S06]  /*8950*/  @P2 BRA `(.L_x_4962) ;  /* 0x0000000400782947 */ /* 0x000fec0003800000 */
[----:B0-----:R-:W-:Y:S02]  /*8960*/  SHF.L.U32 R3, R188, 0x6, RZ ;  /* 0x00000006bc037819 */ /* 0x001fe400000006ff */
[----:B------:R-:W-:Y:S02]  /*8970*/  SHF.R.U64 R49, R26, 0x10, R27 ;  /* 0x000000101a317819 */ /* 0x000fe4000000121b */
[----:B------:R-:W-:Y:S02]  /*8980*/  LOP3.LUT R13, R3, 0x1c0, RZ, 0xc0, !PT ;  /* 0x000001c0030d7812 */ /* 0x000fe400078ec0ff */
[----:B------:R-:W-:Y:S02]  /*8990*/  SHF.R.U64 R47, R30, 0x10, R31 ;  /* 0x000000101e2f7819 */ /* 0x000fe4000000121f */
[----:B------:R-:W-:Y:S02]  /*89a0*/  LOP3.LUT R3, R13, 0x38, R16, 0xf8, !PT ;  /* 0x000000380d037812 */ /* 0x000fe400078ef810 */
[----:B------:R-:W-:-:S02]  /*89b0*/  SHF.R.U32.HI R20, RZ, 0x3, R13 ;  /* 0x00000003ff147819 */ /* 0x000fc4000001160d */
[----:B------:R-:W-:Y:S01]  /*89c0*/  SHF.R.U32.HI R41, RZ, 0x10, R31 ;  /* 0x00000010ff297819 */ /* 0x000fe2000001161f */
[--C-:B------:R-:W-:Y:S01]  /*89d0*/  HADD2.F32 R31, -RZ, R37.reuse.H0_H0 ;  /* 0x20000025ff1f7230 */ /* 0x100fe20000004100 */
[----:B------:R-:W-:Y:S02]  /*89e0*/  LOP3.LUT R12, R3, R20, RZ, 0x3c, !PT ;  /* 0x00000014030c7212 */ /* 0x000fe400078e3cff */
[----:B------:R-:W-:Y:S02]  /*89f0*/  LOP3.LUT R20, R20, R0, R13, 0x1e, !PT ;  /* 0x0000000014147212 */ /* 0x000fe400078e1e0d */
[--C-:B------:R-:W-:Y:S01]  /*8a00*/  SHF.R.U64 R48, R28, 0x10, R29.reuse ;  /* 0x000000101c307819 */ /* 0x100fe2000000121d */
[----:B------:R-:W-:Y:S01]  /*8a10*/  IMAD R3, R201, 0x200, R12 ;  /* 0x00000200c9037824 */ /* 0x000fe200078e020c */
[----:B------:R-:W-:Y:S01]  /*8a20*/  SHF.R.U32.HI R36, RZ, 0x10, R29 ;  /* 0x00000010ff247819 */ /* 0x000fe2000001161d */
[----:B------:R-:W-:Y:S01]  /*8a30*/  HADD2.F32 R29, -RZ, R37.H1_H1 ;  /* 0x30000025ff1d7230 */ /* 0x000fe20000004100 */
[----:B------:R-:W-:Y:S01]  /*8a40*/  SHF.R.U32.HI R38, RZ, 0x10, R25 ;  /* 0x00000010ff267819 */ /* 0x000fe20000011619 */
[----:B------:R-:W-:Y:S01]  /*8a50*/  IMAD R43, R3, 0x2, R2 ;  /* 0x00000002032b7824 */ /* 0x000fe200078e0202 */
[----:B------:R-:W-:Y:S01]  /*8a60*/  SHF.R.U32.HI R42, RZ, 0x10, R27 ;  /* 0x00000010ff2a7819 */ /* 0x000fe2000001161b */
[----:B------:R-:W-:Y:S01]  /*8a70*/  IMAD R3, R201, 0x200, R20 ;  /* 0x00000200c9037824 */ /* 0x000fe200078e0214 */
[----:B------:R-:W-:Y:S01]  /*8a80*/  SHF.R.U64 R50, R24, 0x10, R25 ;  /* 0x0000001018327819 */ /* 0x000fe20000001219 */
[----:B------:R-:W-:Y:S01]  /*8a90*/  HADD2.F32 R30, -RZ, R36.H0_H0 ;  /* 0x20000024ff1e7230 */ /* 0x000fe20000004100 */
        /* <DEDUP_REMOVED lines=14> */
[--C-:B------:R-:W-:Y:S02]  /*8b80*/  HADD2.F32 R29, -RZ, R40.reuse.H0_H0 ;  /* 0x20000028ff1d7230 */ /* 0x100fe40000004100 */
[----:B------:R-:W-:Y:S01]  /*8b90*/  FFMA.FTZ R39, R20, R31, R39 ;  /* 0x0000001f14277223 */ /* 0x000fe20000010027 */
[----:B------:R-:W-:Y:S02]  /*8ba0*/  HADD2.F32 R20, -RZ, R40.H1_H1 ;  /* 0x30000028ff147230 */ /* 0x000fe40000004100 */
[-C--:B------:R-:W-:Y:S01]  /*8bb0*/  FMUL.FTZ R40, R33, R26.reuse ;  /* 0x0000001a21287220 */ /* 0x080fe20000410000 */
[----:B------:R-:W-:Y:S01]  /*8bc0*/  FFMA.FTZ R38, R13, R26, -R36 ;  /* 0x0000001a0d267223 */ /* 0x000fe20000010824 */
[----:B------:R-:W-:Y:S01]  /*8bd0*/  FMUL.FTZ R26, R28, R29 ;  /* 0x0000001d1c1a7220 */ /* 0x000fe20000410000 */
[----:B------:R-:W-:-:S02]  /*8be0*/  HADD2.F32 R31, -RZ, R41.H0_H0 ;  /* 0x20000029ff1f7230 */ /* 0x000fc40000004100 */
[----:B------:R-:W-:Y:S01]  /*8bf0*/  FMUL.FTZ R28, R28, R20 ;  /* 0x000000141c1c7220 */ /* 0x000fe20000410000 */
[----:B------:R-:W-:Y:S02]  /*8c00*/  HADD2.F32 R35, -RZ, R35.H1_H1 ;  /* 0x30000023ff237230 */ /* 0x000fe40000004100 */
[----:B------:R-:W-:Y:S01]  /*8c10*/  FFMA.FTZ R40, R13, R30, R40 ;  /* 0x0000001e0d287223 */ /* 0x000fe20000010028 */
[----:B------:R-:W-:Y:S02]  /*8c20*/  HADD2.F32 R25, -RZ, R32.H0_H0 ;  /* 0x20000020ff197230 */ /* 0x000fe40000004100 */
[C---:B------:R-:W-:Y:S01]  /*8c30*/  FFMA.FTZ R41, R21.reuse, R29, R28 ;  /* 0x0000001d15297223 */ /* 0x040fe2000001001c */
[----:B------:R-:W-:Y:S01]  /*8c40*/  FFMA.FTZ R33, R21, R20, -R26 ;  /* 0x0000001415217223 */ /* 0x000fe2000001081a */
[----:B------:R-:W-:Y:S02]  /*8c50*/  HADD2.F32 R13, -RZ, R42.H0_H0 ;  /* 0x2000002aff0d7230 */ /* 0x000fe40000004100 */
[----:B------:R-:W-:Y:S01]  /*8c60*/  FMUL.FTZ R21, R35, R31 ;  /* 0x0000001f23157220 */ /* 0x000fe20000410000 */
[----:B------:R-:W-:-:S02]  /*8c70*/  HADD2.F32 R28, -RZ, R44.H0_H0 ;  /* 0x2000002cff1c7230 */ /* 0x000fc40000004100 */
[----:B------:R-:W-:Y:S02]  /*8c80*/  HADD2.F32 R20, -RZ, R44.H1_H1 ;  /* 0x3000002cff147230 */ /* 0x000fe40000004100 */
[-C--:B------:R-:W-:Y:S01]  /*8c90*/  FMUL.FTZ R35, R35, R13.reuse ;  /* 0x0000000d23237220 */ /* 0x080fe20000410000 */
[----:B------:R-:W-:Y:S02]  /*8ca0*/  HADD2.F32 R24, -RZ, R15.H1_H1 ;  /* 0x3000000fff187230 */ /* 0x000fe40000004100 */
[C---:B------:R-:W-:Y:S01]  /*8cb0*/  FMUL.FTZ R36, R25.reuse, R28 ;  /* 0x0000001c19247220 */ /* 0x040fe20000410000 */
[----:B------:R-:W-:Y:S02]  /*8cc0*/  HADD2.F32 R3, -RZ, R12.H0_H0 ;  /* 0x2000000cff037230 */ /* 0x000fe40000004100 */
[----:B------:R-:W-:Y:S01]  /*8cd0*/  FMUL.FTZ R25, R25, R20 ;  /* 0x0000001419197220 */ /* 0x000fe20000410000 */
[----:B------:R-:W-:Y:S02]  /*8ce0*/  HADD2.F32 R27, -RZ, R34.H0_H0 ;  /* 0x20000022ff1b7230 */ /* 0x000fe40000004100 */
[----:B------:R-:W-:Y:S01]  /*8cf0*/  FFMA.FTZ R44, R24, R13, -R21 ;  /* 0x0000000d182c7223 */ /* 0x000fe20000010815 */
[----:B------:R-:W-:-:S02]  /*8d00*/  HADD2.F32 R30, -RZ, R46.H0_H0 ;  /* 0x2000002eff1e7230 */ /* 0x000fc40000004100 */
[C---:B------:R-:W-:Y:S01]  /*8d10*/  FFMA.FTZ R36, R3.reuse, R20, -R36 ;  /* 0x0000001403247223 */ /* 0x040fe20000010824 */
[----:B------:R-:W-:Y:S02]  /*8d20*/  HADD2.F32 R26, -RZ, R46.H1_H1 ;  /* 0x3000002eff1a7230 */ /* 0x000fe40000004100 */
[----:B------:R-:W-:Y:S01]  /*8d30*/  FFMA.FTZ R46, R24, R31, R35 ;  /* 0x0000001f182e7223 */ /* 0x000fe20000010023 */
[----:B------:R-:W-:Y:S02]  /*8d40*/  HADD2.F32 R15, -RZ, R14.H0_H0 ;  /* 0x2000000eff0f7230 */ /* 0x000fe40000004100 */
[----:B------:R-:W-:Y:S01]  /*8d50*/  FFMA.FTZ R24, R3, R28, R25 ;  /* 0x0000001c03187223 */ /* 0x000fe20000010019 */
[----:B------:R-:W-:Y:S02]  /*8d60*/  HADD2.F32 R32, -RZ, R32.H1_H1 ;  /* 0x30000020ff207230 */ /* 0x000fe40000004100 */
[----:B------:R-:W-:Y:S01]  /*8d70*/  FMUL.FTZ R42, R27, R30 ;  /* 0x0000001e1b2a7220 */ /* 0x000fe20000410000 */
[----:B------:R-:W-:-:S02]  /*8d80*/  HADD2.F32 R34, -RZ, R34.H1_H1 ;  /* 0x30000022ff227230 */ /* 0x000fc40000004100 */
[-C--:B------:R-:W-:Y:S01]  /*8d90*/  FMUL.FTZ R20, R27, R26.reuse ;  /* 0x0000001a1b147220 */ /* 0x080fe20000410000 */
[----:B------:R-:W-:Y:S02]  /*8da0*/  HADD2.F32 R21, -RZ, R48.H0_H0 ;  /* 0x20000030ff157230 */ /* 0x000fe40000004100 */
[C---:B------:R-:W-:Y:S01]  /*8db0*/  FFMA.FTZ R42, R15.reuse, R26, -R42 ;  /* 0x0000001a0f2a7223 */ /* 0x040fe2000001082a */
        /* <DEDUP_REMOVED lines=24> */
.L_x_4962:
[----:B------:R-:W-:Y:S05]  /*8f40*/  BSYNC B1 ;  /* 0x0000000000017941 */ /* 0x000fea0003800000 */
.L_x_4961:
[----:B------:R-:W-:Y:S01]  /*8f50*/  PRMT R34, R54, 0x5410, R55 ;  /* 0x0000541036227816 */ /* 0x000fe20000000037 */
[----:B------:R-:W-:Y:S06]  /*8f60*/  @P0 BRA `(.L_x_4950) ;  /* 0x0000000400600947 */ /* 0x000fec0003800000 */
[----:B0-----:R-:W-:Y:S01]  /*8f70*/  SHF.R.U32.HI R3, RZ, 0x3, R229 ;  /* 0x00000003ff037819 */ /* 0x001fe200000116e5 */
[----:B-1----:R-:W0:Y:S01]  /*8f80*/  LDS.128 R12, [R228+0x20400] ;  /* 0x02040000e40c7984 */ /* 0x002e220000000c00 */
        /* <DEDUP_REMOVED lines=86> */
.L_x_4950:
[----:B------:R-:W-:Y:S05]  /*94f0*/  BSYNC B0 ;  /* 0x0000000000007941 */ /* 0x000fea0003800000 */
.L_x_4936:
        /* <DEDUP_REMOVED lines=8> */
.L_x_4933:
[----:B------:R-:W-:-:S13]  /*9580*/  ISETP.NE.AND P0, PT, R186, 0x3, PT ;  /* 0x00000003ba00780c */ /* 0x000fda0003f05270 */
[----:B------:R-:W-:Y:S05]  /*9590*/  @!P0 BRA `(.L_x_4963) ;  /* 0x0000000000048947 */ /* 0x000fea0003800000 */
[----:B------:R-:W-:Y:S01]  /*95a0*/  BPT.TRAP 0x1 ;  /* 0x000000040000795c */ /* 0x000fe20000300000 */
.L_x_4963:
[----:B------:R-:W-:Y:S01]  /*95b0*/  IMAD R21, R18, 0x8, R2 ;  /* 0x0000000812157824 */ /* 0x000fe200078e0202 */
[----:B------:R-:W-:-:S04]  /*95c0*/  SHF.L.U32 R58, R19, 0x1f, RZ ;  /* 0x0000001f133a7819 */ /* 0x000fc800000006ff */
[----:B------:R0:W0:Y:S01]  /*95d0*/  SYNCS.PHASECHK.TRANS64.TRYWAIT P2, [R21+URZ+0x28c30], R58 ;  /* 0x028c303a150075a7 */ /* 0x000022000804017f */
[----:B------:R-:W-:Y:S05]  /*95e0*/  @!P0 BRA `(.L_x_4964) ;  /* 0x0000000000048947 */ /* 0x000fea0003800000 */
[----:B------:R-:W-:Y:S01]  /*95f0*/  BPT.TRAP 0x1 ;  /* 0x000000040000795c */ /* 0x000fe20000300000 */
.L_x_4964:
[----:B01--4-:R-:W0:Y:S01]  /*9600*/  S2R R3, SR_TID.X ;  /* 0x0000000000037919 */ /* 0x013e220000002100 */
[----:B--23--:R-:W-:-:S05]  /*9610*/  VIADD R0, R2, 0x22400 ;  /* 0x0002240002007836 */ /* 0x00cfca0000000000 */
[----:B------:R-:W-:-:S04]  /*9620*/  SHF.R.U32.HI R0, RZ, 0x4, R0 ;  /* 0x00000004ff007819 */ /* 0x000fc80000011600 */
[----:B------:R-:W-:Y:S02]  /*9630*/  LOP3.LUT R0, R0, 0x3fff, RZ, 0xc0, !PT ;  /* 0x00003fff00007812 */ /* 0x000fe400078ec0ff */
[----:B0-----:R-:W-:-:S04]  /*9640*/  LOP3.LUT R3, R3, 0x7f, RZ, 0xc0, !PT ;  /* 0x0000007f03037812 */ /* 0x001fc800078ec0ff */
[----:B------:R-:W-:Y:S01]  /*9650*/  ISETP.NE.AND P1, PT, R3, RZ, PT ;  /* 0x000000ff0300720c */ /* 0x000fe20003f25270 */
[----:B------:R-:W-:-:S12]  /*9660*/  @P2 BRA `(.L_x_4965) ;  /* 0x0000000000082947 */ /* 0x000fd80003800000 */
[----:B------:R-:W0:Y:S02]  /*9670*/  SYNCS.PHASECHK.TRANS64.TRYWAIT P2, [R21+URZ+0x28c30], R58 ;  /* 0x028c303a150075a7 */ /* 0x000e24000804017f */
[----:B0-----:R-:W-:Y:S05]  /*9680*/  @!P2 BRA `(.L_x_4966) ;  /* 0x00000130000ca947 */ /* 0x001fea0003800000 */
.L_x_4965:
[----:B------:R-:W-:Y:S05]  /*9690*/  WARPSYNC.ALL ;  /* 0x0000000000007948 */ /* 0x000fea0003800000 */
[----:B------:R-:W-:Y:S01]  /*96a0*/  LOP3.LUT R13, R0, 0x10000, RZ, 0xfc, !PT ;  /* 0x00010000000d7812 */ /* 0x000fe200078efcff */
[----:B------:R-:W-:Y:S01]  /*96b0*/  VIADD R0, R2, 0x20400 ;  /* 0x0002040002007836 */ /* 0x000fe20000000000 */
[----:B------:R-:W2:Y:S03]  /*96c0*/  LDL.LU R3, [R1+0x8] ;  /* 0x0000080001037983 */ /* 0x000ea60000300800 */
[----:B------:R-:W-:Y:S01]  /*96d0*/  IMAD R6, R18, 0x200, R13 ;  /* 0x0000020012067824 */ /* 0x000fe200078e020d */
[----:B-----5:R-:W-:Y:S01]  /*96e0*/  WARPGROUP.ARRIVE ;  /* 0x00000000000079c5 */ /* 0x020fe20000000000 */
        /* <DEDUP_REMOVED lines=15> */
[----:B------:R-:W-:Y:S01]  /*97e0*/  MOV R15, 0x40000040 ;  /* 0x40000040000f7802 */ /* 0x000fe20000000f00 */
[----:B------:R-:W1:Y:S01]  /*97f0*/  LDC R230, c[0x0][0x448] ;  /* 0x00011200ffe67b82 */ /* 0x000e620000000800 */
[----:B------:R-:W-:-:S09]  /*9800*/  IMAD.IADD R0, R202, 0x1, R195 ;  /* 0x00000001ca007824 */ /* 0x000fd200078e02c3 */
[----:B------:R-:W-:Y:S01]  /*9810*/  HGMMA.64x64x16.F32 R24, gdesc[UR4], RZ, !UPT, gsb0 ;  /* 0x00e00000041879f0 */ /* 0x000fe2000c0008ff */
[----:B------:R-:W-:Y:S01]  /*9820*/  R2UR UR6, R8 ;  /* 0x00000000080672ca */ /* 0x000fe200000e0000 */
[----:B------:R-:W-:Y:S01]  /*9830*/  VIADD R8, R4, 0x4 ;  /* 0x0000000404087836 */ /* 0x000fe20000000000 */
[----:B------:R-:W-:Y:S01]  /*9840*/  R2UR UR7, R9 ;  /* 0x00000000090772ca */ /* 0x000fe200000e0000 */
[----:B------:R-:W-:Y:S01]  /*9850*/  IMAD.MOV.U32 R9, RZ, RZ, 0x40000040 ;  /* 0x40000040ff097424 */ /* 0x000fe200078e00ff */
[----:B------:R-:W-:Y:S02]  /*9860*/  R2UR UR4, R10 ;  /* 0x000000000a0472ca */ /* 0x000fe400000e0000 */
[----:B------:R-:W-:Y:S02]  /*9870*/  R2UR UR5, R11 ;  /* 0x000000000b0572ca */ /* 0x000fe400000e0000 */
[----:B-1----:R-:W-:-:S13]  /*9880*/  ISETP.NE.AND P2, PT, R230, 0x1, PT ;  /* 0x00000001e600780c */ /* 0x002fda0003f45270 */
[----:B------:R-:W1:Y:S01]  /*9890*/  @P2 LDC R12, c[0x0][0x450] ;  /* 0x00011400ff0c2b82 */ /* 0x000e620000000800 */
[----:B------:R-:W-:Y:S02]  /*98a0*/  WARPGROUP.DEPBAR.LE gsb0, 0x0 ;  /* 0x00008000000079c5 */ /* 0x000fe40000010000 */
[----:B------:R-:W-:-:S06]  /*98b0*/  WARPGROUP.ARRIVE ;  /* 0x00000000000079c5 */ /* 0x000fcc0000000000 */
[----:B------:R-:W-:Y:S01]  /*98c0*/  HGMMA.64x64x16.F32 R24, gdesc[UR4], R24, gsb0 ;  /* 0x00e00000041879f0 */ /* 0x000fe20008000818 */
        /* <DEDUP_REMOVED lines=8> */
[----:B------:R-:W-:-:S10]  /*9950*/  WARPGROUP.ARRIVE ;  /* 0x00000000000079c5 */ /* 0x000fd40000000000 */
        /* <DEDUP_REMOVED lines=8> */
[----:B------:R-:W-:Y:S01]  /*99e0*/  ULDC UR4, c[0x0][0x9d8] ;  /* 0x0002760000047ab9 */ /* 0x000fe20000000800 */
[----:B--2---:R-:W-:-:S04]  /*99f0*/  LOP3.LUT R3, R3, 0xf7ffffff, RZ, 0xc0, !PT ;  /* 0xf7ffffff03037812 */ /* 0x004fc800078ec0ff */
[----:B------:R-:W-:-:S05]  /*9a00*/  @P2 LOP3.LUT R3, R3, 0x8000000, RZ, 0xfc, !PT ;  /* 0x0800000003032812 */ /* 0x000fca00078efcff */
[----:B------:R2:W-:Y:S02]  /*9a10*/  STL [R1+0x8], R3 ;  /* 0x0000080301007387 */ /* 0x0005e40000100800 */
[----:B--2---:R-:W2:Y:S02]  /*9a20*/  @P2 LDC R3, c[0x0][0x44c] ;  /* 0x00011300ff032b82 */ /* 0x004ea40000000800 */
[----:B--2---:R-:W-:-:S05]  /*9a30*/  @P2 IMAD.HI.U32 R3, R0, R3, RZ ;  /* 0x0000000300032227 */ /* 0x004fca00078e00ff */
[----:B-1----:R-:W-:Y:S01]  /*9a40*/  @P2 SHF.R.U32.HI R0, RZ, R12, R3 ;  /* 0x0000000cff002219 */ /* 0x002fe20000011603 */
[----:B------:R-:W-:-:S04]  /*9a50*/  IMAD.MOV.U32 R3, RZ, RZ, -0x40 ;  /* 0xffffffc0ff037424 */ /* 0x000fc800078e00ff */
[----:B------:R-:W1:Y:S01]  /*9a60*/  SHFL.IDX PT, R14, R0, 0x1, 0x1c1f ;  /* 0x003c1f00000e7f89 */ /* 0x000e6200000e0000 */
[----:B------:R-:W-:Y:S01]  /*9a70*/  IMAD R3, R180, R3, 0x40 ;  /* 0x00000040b4037424 */ /* 0x000fe200078e0203 */
[----:B------:R-:W-:Y:S02]  /*9a80*/  WARPGROUP.DEPBAR.LE gsb0, 0x0 ;  /* 0x00008000000079c5 */ /* 0x000fe40000010000 */
[----:B------:R-:W-:Y:S01]  /*9a90*/  FMUL.FTZ R27, R27, UR4 ;  /* 0x000000041b1b7c20 */ /* 0x000fe20008410000 */
[----:B------:R-:W-:Y:S01]  /*9aa0*/  FMUL.FTZ R26, R26, UR4 ;  /* 0x000000041a1a7c20 */ /* 0x000fe20008410000 */
[----:B------:R-:W-:Y:S01]  /*9ab0*/  FMUL.FTZ R30, R30, UR4 ;  /* 0x000000041e1e7c20 */ /* 0x000fe20008410000 */
[----:B------:R-:W-:Y:S01]  /*9ac0*/  IADD3 R12, R194, 0x1, R3 ;  /* 0x00000001c20c7810 */ /* 0x000fe20007ffe003 */
[----:B------:R-:W-:Y:S01]  /*9ad0*/  FMUL.FTZ R31, R31, UR4 ;  /* 0x000000041f1f7c20 */ /* 0x000fe20008410000 */
[----:B------:R-:W2:Y:S01]  /*9ae0*/  MUFU.TANH R15, R26 ;  /* 0x0000001a000f7308 */ /* 0x000ea20000002400 */
[----:B------:R-:W-:Y:S01]  /*9af0*/  IADD3 R3, -R189, R3, R194 ;  /* 0x00000003bd037210 */ /* 0x000fe20007ffe1c2 */
[----:B------:R-:W-:Y:S01]  /*9b00*/  FMUL.FTZ R34, R34, UR4 ;  /* 0x0000000422227c20 */ /* 0x000fe20008410000 */
[----:B------:R-:W-:Y:S01]  /*9b10*/  IADD3 R12, -R193, R12, -R189 ;  /* 0x0000000cc10c7210 */ /* 0x000fe20007ffe9bd */
        /* <DEDUP_REMOVED lines=9> */
[--C-:B-1----:R-:W-:Y:S01]  /*9bb0*/  VIADDMNMX R14, R14, R12, R3.reuse, PT ;  /* 0x0000000c0e0e7246 */ /* 0x102fe20003800103 */
[----:B------:R-:W-:Y:S01]  /*9bc0*/  FMUL.FTZ R51, R51, UR4 ;  /* 0x0000000433337c20 */ /* 0x000fe20008410000 */
[----:B------:R-:W-:Y:S01]  /*9bd0*/  FMUL.FTZ R54, R54, UR4 ;  /* 0x0000000436367c20 */ /* 0x000fe20008410000 */
[----:B------:R-:W1:Y:S01]  /*9be0*/  MUFU.TANH R30, R30 ;  /* 0x0000001e001e7308 */ /* 0x000e620000002400 */
[C---:B------:R-:W-:Y:S01]  /*9bf0*/  ISETP.GT.AND P2, PT, R14.reuse, RZ, PT ;  /* 0x000000ff0e00720c */ /* 0x040fe20003f44270 */
[----:B------:R-:W-:Y:S01]  /*9c00*/  FMUL.FTZ R55, R55, UR4 ;  /* 0x0000000437377c20 */ /* 0x000fe20008410000 */
[C---:B------:R-:W-:Y:S01]  /*9c10*/  ISETP.GT.AND P3, PT, R14.reuse, 0x1, PT ;  /* 0x000000010e00780c */ /* 0x040fe20003f64270 */
[----:B------:R-:W4:Y:S01]  /*9c20*/  SHFL.IDX PT, R0, R0, RZ, 0x1c1f ;  /* 0x001c1fff00007589 */ /* 0x000f2200000e0000 */
[----:B------:R-:W-:Y:S01]  /*9c30*/  ISETP.GT.AND P4, PT, R14, 0x8, PT ;  /* 0x000000080e00780c */ /* 0x000fe20003f84270 */
[----:B------:R-:W-:Y:S01]  /*9c40*/  FMUL.FTZ R25, R25, UR4 ;  /* 0x0000000419197c20 */ /* 0x000fe20008410000 */
[----:B--2---:R-:W-:Y:S01]  /*9c50*/  FSEL R15, R15, -INF , P2 ;  /* 0xff8000000f0f7808 */ /* 0x004fe20001000000 */
[----:B------:R-:W2:Y:S01]  /*9c60*/  MUFU.TANH R31, R31 ;  /* 0x0000001f001f7308 */ /* 0x000ea20000002400 */
[----:B---3--:R-:W-:Y:S01]  /*9c70*/  FSEL R26, R27, -INF , P3 ;  /* 0xff8000001b1a7808 */ /* 0x008fe20001800000 */
[----:B------:R-:W-:Y:S01]  /*9c80*/  FMUL.FTZ R24, R24, UR4 ;  /* 0x0000000418187c20 */ /* 0x000fe20008410000 */
[----:B------:R-:W-:Y:S01]  /*9c90*/  ISETP.GT.AND P2, PT, R14, 0x9, PT ;  /* 0x000000090e00780c */ /* 0x000fe20003f44270 */
[----:B------:R-:W-:Y:S01]  /*9ca0*/  FMUL.FTZ R28, R28, UR4 ;  /* 0x000000041c1c7c20 */ /* 0x000fe20008410000 */
[----:B------:R-:W-:Y:S01]  /*9cb0*/  FMNMX.FTZ R20, R15, R26, !PT ;  /* 0x0000001a0f147209 */ /* 0x000fe20007810000 */
[----:B------:R-:W-:Y:S01]  /*9cc0*/  FMUL.FTZ R29, R29, UR4 ;  /* 0x000000041d1d7c20 */ /* 0x000fe20008410000 */
[----:B------:R-:W-:Y:S01]  /*9cd0*/  ISETP.GT.AND P3, PT, R14, 0x10, PT ;  /* 0x000000100e00780c */ /* 0x000fe20003f64270 */
[----:B------:R-:W3:Y:S01]  /*9ce0*/  MUFU.TANH R34, R34 ;  /* 0x0000002200227308 */ /* 0x000ee20000002400 */
        /* <DEDUP_REMOVED lines=14> */
[----:B----4-:R-:W-:Y:S01]  /*9dd0*/  VIADDMNMX R0, R0, R12, R3, PT ;  /* 0x0000000c00007246 */ /* 0x010fe20003800103 */
        /* <DEDUP_REMOVED lines=11> */
[----:B------:R-:W-:Y:S01]  /*9e90*/  ISETP.GT.AND P2, PT, R14, 0x19, PT ;  /* 0x000000190e00780c */ /* 0x000fe20003f44270 */
[----:B------:R-:W-:Y:S01]  /*9ea0*/  ULDC UR4, c[0x0][0x988] ;  /* 0x0002620000047ab9 */ /* 0x000fe20000000800 */
[----:B------:R-:W-:-:S02]  /*9eb0*/  FMNMX.FTZ R20, R63, R20, !PT ;  /* 0x000000143f147209 */ /* 0x000fc40007810000 */
[----:B------:R-:W-:Y:S01]  /*9ec0*/  ISETP.GT.AND P5, PT, R0, 0x20, PT ;  /* 0x000000200000780c */ /* 0x000fe20003fa4270 */
[----:B------:R-:W1:Y:S01]  /*9ed0*/  MUFU.TANH R42, R42 ;  /* 0x0000002a002a7308 */ /* 0x000e620000002400 */
[----:B--2---:R-:W-:Y:S02]  /*9ee0*/  FSEL R65, R38, -INF , P3 ;  /* 0xff80000026417808 */ /* 0x004fe40001800000 */
[----:B------:R-:W-:Y:S02]  /*9ef0*/  ISETP.GT.AND P3, PT, R14, 0x20, PT ;  /* 0x000000200e00780c */ /* 0x000fe40003f64270 */
[----:B------:R-:W-:-:S03]  /*9f00*/  FMNMX.FTZ R20, R65, R20, !PT ;  /* 0x0000001441147209 */ /* 0x000fc60007810000 */
[----:B------:R-:W2:Y:S01]  /*9f10*/  MUFU.TANH R43, R43 ;  /* 0x0000002b002b7308 */ /* 0x000ea20000002400 */
[----:B---3--:R-:W-:Y:S02]  /*9f20*/  FSEL R67, R39, -INF , P2 ;  /* 0xff80000027437808 */ /* 0x008fe40001000000 */
[----:B------:R-:W-:Y:S02]  /*9f30*/  ISETP.GT.AND P2, PT, R14, 0x21, PT ;  /* 0x000000210e00780c */ /* 0x000fe40003f44270 */
[----:B------:R-:W-:-:S03]  /*9f40*/  FMNMX.FTZ R20, R67, R20, !PT ;  /* 0x0000001443147209 */ /* 0x000fc60007810000 */
[----:B------:R-:W3:Y:S01]  /*9f50*/  MUFU.TANH R46, R46 ;  /* 0x0000002e002e7308 */ /* 0x000ee20000002400 */
        /* <DEDUP_REMOVED lines=29> */
[----:B------:R-:W-:Y:S02]  /*a130*/  ISETP.GT.AND P2, PT, R0, RZ, PT ;  /* 0x000000ff0000720c */ /* 0x000fe40003f44270 */
[----:B------:R-:W-:-:S03]  /*a140*/  FMNMX.FTZ R20, R55, R20, !PT ;  /* 0x0000001437147209 */ /* 0x000fc60007810000 */
[----:B------:R-:W-:Y:S01]  /*a150*/  MUFU.TANH R28, R28 ;  /* 0x0000001c001c7308 */ /* 0x000fe20000002400 */
[----:B---3--:R-:W-:Y:S01]  /*a160*/  FSEL R12, R14, -INF , P3 ;  /* 0xff8000000e0c7808 */ /* 0x008fe20001800000 */
[----:B------:R-:W2:Y:S01]  /*a170*/  SHFL.BFLY PT, R27, R20, 0x2, 0x1f ;  /* 0x0c401f00141b7f89 */ /* 0x000ea200000e0000 */
[----:B------:R-:W-:-:S05]  /*a180*/  ISETP.GT.AND P3, PT, R0, 0x10, PT ;  /* 0x000000100000780c */ /* 0x000fca0003f64270 */
[----:B------:R-:W3:Y:S01]  /*a190*/  MUFU.TANH R29, R29 ;  /* 0x0000001d001d7308 */ /* 0x000ee20000002400 */
[----:B-1----:R-:W-:Y:S02]  /*a1a0*/  FSEL R3, R24, -INF , P2 ;  /* 0xff80000018037808 */ /* 0x002fe40001000000 */
[----:B------:R-:W-:Y:S02]  /*a1b0*/  ISETP.GT.AND P2, PT, R0, 0x9, PT ;  /* 0x000000090000780c */ /* 0x000fe40003f44270 */
[----:B------:R-:W-:-:S03]  /*a1c0*/  FMNMX.FTZ R14, R3, R12, !PT ;  /* 0x0000000c030e7209 */ /* 0x000fc60007810000 */
[----:B------:R-:W1:Y:S08]  /*a1d0*/  MUFU.TANH R32, R32 ;  /* 0x0000002000207308 */ /* 0x000e700000002400 */
[----:B------:R-:W4:Y:S01]  /*a1e0*/  MUFU.TANH R31, R33 ;  /* 0x00000021001f7308 */ /* 0x000f220000002400 */
[----:B--2---:R-:W-:Y:S02]  /*a1f0*/  FMNMX.FTZ R20, R20, R27, !PT ;  /* 0x0000001b14147209 */ /* 0x004fe40007810000 */
[----:B---3--:R-:W-:-:S02]  /*a200*/  FSEL R27, R29, -INF , P2 ;  /* 0xff8000001d1b7808 */ /* 0x008fc40001000000 */
[----:B------:R-:W-:Y:S01]  /*a210*/  ISETP.GT.AND P2, PT, R0, 0x11, PT ;  /* 0x000000110000780c */ /* 0x000fe20003f44270 */
[----:B------:R-:W2:Y:S02]  /*a220*/  SHFL.BFLY PT, R25, R20, 0x1, 0x1f ;  /* 0x0c201f0014197f89 */ /* 0x000ea400000e0000 */
[----:B------:R-:W3:Y:S01]  /*a230*/  MUFU.TANH R36, R36 ;  /* 0x0000002400247308 */ /* 0x000ee20000002400 */
[----:B-1----:R-:W-:Y:S02]  /*a240*/  FSEL R29, R32, -INF , P3 ;  /* 0xff800000201d7808 */ /* 0x002fe40001800000 */
[----:B------:R-:W-:-:S05]  /*a250*/  ISETP.GT.AND P3, PT, R0, 0x18, PT ;  /* 0x000000180000780c */ /* 0x000fca0003f64270 */
[----:B------:R-:W1:Y:S01]  /*a260*/  MUFU.TANH R35, R37 ;  /* 0x0000002500237308 */ /* 0x000e620000002400 */
[----:B----4-:R-:W-:Y:S02]  /*a270*/  FSEL R31, R31, -INF , P2 ;  /* 0xff8000001f1f7808 */ /* 0x010fe40001000000 */
[----:B------:R-:W-:-:S05]  /*a280*/  ISETP.GT.AND P2, PT, R0, 0x19, PT ;  /* 0x000000190000780c */ /* 0x000fca0003f44270 */
[----:B------:R-:W4:Y:S01]  /*a290*/  MUFU.TANH R40, R40 ;  /* 0x0000002800287308 */ /* 0x000f220000002400 */
[----:B---3--:R-:W-:Y:S02]  /*a2a0*/  FSEL R33, R36, -INF , P3 ;  /* 0xff80000024217808 */ /* 0x008fe40001800000 */
[----:B------:R-:W-:Y:S02]  /*a2b0*/  ISETP.GT.AND P3, PT, R0, 0x28, PT ;  /* 0x000000280000780c */ /* 0x000fe40003f64270 */
[----:B--2---:R-:W-:-:S03]  /*a2c0*/  FMNMX.FTZ R20, R20, R25, !PT ;  /* 0x0000001914147209 */ /* 0x004fc60007810000 */
[----:B------:R-:W2:Y:S01]  /*a2d0*/  MUFU.TANH R39, R41 ;  /* 0x0000002900277308 */ /* 0x000ea20000002400 */
[----:B------:R-:W-:Y:S02]  /*a2e0*/  FSEL R25, R28, -INF , P4 ;  /* 0xff8000001c197808 */ /* 0x000fe40002000000 */
[----:B-1----:R-:W-:Y:S02]  /*a2f0*/  FSEL R35, R35, -INF , P2 ;  /* 0xff80000023237808 */ /* 0x002fe40001000000 */
[----:B------:R-:W-:Y:S01]  /*a300*/  FMNMX.FTZ R24, R25, R14, !PT ;  /* 0x0000000e19187209 */ /* 0x000fe20007810000 */
[----:B------:R-:W-:Y:S01]  /*a310*/  IMAD.U32 R14, RZ, RZ, UR4 ;  /* 0x00000004ff0e7e24 */ /* 0x000fe2000f8e00ff */
[----:B------:R-:W-:Y:S01]  /*a320*/  ISETP.GT.AND P4, PT, R0, 0x21, PT ;  /* 0x000000210000780c */ /* 0x000fe20003f84270 */
[----:B------:R-:W1:Y:S01]  /*a330*/  MUFU.TANH R44, R44 ;  /* 0x0000002c002c7308 */ /* 0x000e620000002400 */
[----:B------:R-:W-:Y:S01]  /*a340*/  FMNMX.FTZ R24, R27, R24, !PT ;  /* 0x000000181b187209 */ /* 0x000fe20007810000 */
[----:B------:R-:W-:Y:S01]  /*a350*/  FMUL.FTZ R28, R20, R14 ;  /* 0x0000000e141c7220 */ /* 0x000fe20000410000 */
[----:B----4-:R-:W-:-:S02]  /*a360*/  FSEL R37, R40, -INF , P5 ;  /* 0xff80000028257808 */ /* 0x010fc40002800000 */
[----:B------:R-:W-:Y:S02]  /*a370*/  FMNMX.FTZ R24, R29, R24, !PT ;  /* 0x000000181d187209 */ /* 0x000fe40007810000 */
[C---:B------:R-:W-:Y:S01]  /*a380*/  ISETP.GT.AND P2, PT, R0.reuse, 0x29, PT ;  /* 0x000000290000780c */ /* 0x040fe20003f44270 */
[----:B------:R-:W3:Y:S01]  /*a390*/  MUFU.TANH R43, R45 ;  /* 0x0000002d002b7308 */ /* 0x000ee20000002400 */
[----:B------:R-:W-:Y:S02]  /*a3a0*/  FMNMX.FTZ R24, R31, R24, !PT ;  /* 0x000000181f187209 */ /* 0x000fe40007810000 */
[----:B--2---:R-:W-:Y:S02]  /*a3b0*/  FSEL R39, R39, -INF , P4 ;  /* 0xff80000027277808 */ /* 0x004fe40002000000 */
[----:B------:R-:W-:Y:S02]  /*a3c0*/  FMNMX.FTZ R24, R33, R24, !PT ;  /* 0x0000001821187209 */ /* 0x000fe40007810000 */
[----:B------:R-:W-:Y:S01]  /*a3d0*/  ISETP.GT.AND P5, PT, R0, 0x30, PT ;  /* 0x000000300000780c */ /* 0x000fe20003fa4270 */
[----:B------:R-:W2:Y:S01]  /*a3e0*/  MUFU.TANH R48, R48 ;  /* 0x0000003000307308 */ /* 0x000ea20000002400 */
[----:B------:R-:W-:-:S02]  /*a3f0*/  FMNMX.FTZ R24, R35, R24, !PT ;  /* 0x0000001823187209 */ /* 0x000fc40007810000 */
[----:B-1----:R-:W-:Y:S02]  /*a400*/  FSEL R41, R44, -INF , P3 ;  /* 0xff8000002c297808 */ /* 0x002fe40001800000 */
[----:B------:R-:W-:Y:S02]  /*a410*/  FMNMX.FTZ R24, R37, R24, !PT ;  /* 0x0000001825187209 */ /* 0x000fe40007810000 */
[----:B------:R-:W-:Y:S01]  /*a420*/  ISETP.GT.AND P3, PT, R0, 0x38, PT ;  /* 0x000000380000780c */ /* 0x000fe20003f64270 */
[----:B------:R-:W1:Y:S01]  /*a430*/  MUFU.TANH R47, R49 ;  /* 0x00000031002f7308 */ /* 0x000e620000002400 */
[----:B------:R-:W-:Y:S02]  /*a440*/  FMNMX.FTZ R24, R39, R24, !PT ;  /* 0x0000001827187209 */ /* 0x000fe40007810000 */
[----:B---3--:R-:W-:Y:S02]  /*a450*/  FSEL R43, R43, -INF , P2 ;  /* 0xff8000002b2b7808 */ /* 0x008fe40001000000 */
[----:B------:R-:W-:-:S02]  /*a460*/  FMNMX.FTZ R24, R41, R24, !PT ;  /* 0x0000001829187209 */ /* 0x000fc40007810000 */
[----:B------:R-:W-:Y:S01]  /*a470*/  ISETP.GT.AND P2, PT, R0, 0x31, PT ;  /* 0x000000310000780c */ /* 0x000fe20003f44270 */
[----:B------:R-:W3:Y:S01]  /*a480*/  MUFU.TANH R52, R52 ;  /* 0x0000003400347308 */ /* 0x000ee20000002400 */
[----:B--2---:R-:W-:Y:S02]  /*a490*/  FSEL R45, R48, -INF , P5 ;  /* 0xff800000302d7808 */ /* 0x004fe40002800000 */
[----:B------:R-:W-:Y:S02]  /*a4a0*/  FMNMX.FTZ R24, R43, R24, !PT ;  /* 0x000000182b187209 */ /* 0x000fe40007810000 */
[----:B------:R-:W-:Y:S02]  /*a4b0*/  FSETP.NEU.FTZ.AND P4, PT, R20, -INF , PT ;  /* 0xff8000001400780b */ /* 0x000fe40003f9d000 */
[----:B------:R-:W-:Y:S01]  /*a4c0*/  FMNMX.FTZ R24, R45, R24, !PT ;  /* 0x000000182d187209 */ /* 0x000fe20007810000 */
[----:B------:R-:W2:Y:S01]  /*a4d0*/  MUFU.TANH R51, R53 ;  /* 0x0000003500337308 */ /* 0x000ea20000002400 */
[----:B-1----:R-:W-:-:S02]  /*a4e0*/  FSEL R47, R47, -INF , P2 ;  /* 0xff8000002f2f7808 */ /* 0x002fc40001000000 */
[----:B------:R-:W-:Y:S02]  /*a4f0*/  ISETP.GT.AND P2, PT, R0, 0x39, PT ;  /* 0x000000390000780c */ /* 0x000fe40003f44270 */
[----:B------:R-:W-:Y:S02]  /*a500*/  FMNMX.FTZ R24, R47, R24, !PT ;  /* 0x000000182f187209 */ /* 0x000fe40007810000 */
[----:B------:R-:W-:Y:S02]  /*a510*/  FSEL R28, R28, RZ, P4 ;  /* 0x000000ff1c1c7208 */ /* 0x000fe40002000000 */
[----:B---3--:R-:W-:-:S03]  /*a520*/  FSEL R49, R52, -INF , P3 ;  /* 0xff80000034317808 */ /* 0x008fc60001800000 */
[--C-:B------:R-:W-:Y:S01]  /*a530*/  FFMA.FTZ R15, R15, R14, -R28.reuse ;  /* 0x0000000e0f0f7223 */ /* 0x100fe2000001081c */
[----:B------:R-:W-:Y:S01]  /*a540*/  FMNMX.FTZ R24, R49, R24, !PT ;  /* 0x0000001831187209 */ /* 0x000fe20007810000 */
[-CC-:B------:R-:W-:Y:S01]  /*a550*/  FFMA.FTZ R26, R26, R14.reuse, -R28.reuse ;  /* 0x0000000e1a1a7223 */ /* 0x180fe2000001081c */
[-CC-:B------:R-:W-:Y:S01]  /*a560*/  FFMA.FTZ R57, R57, R14.reuse, -R28.reuse ;  /* 0x0000000e39397223 */ /* 0x180fe2000001081c */
[----:B------:R1:W-:Y:S01]  /*a570*/  MUFU.EX2 R165, R15 ;  /* 0x0000000f00a57308 */ /* 0x0003e20000000800 */
[----:B--2---:R-:W-:Y:S01]  /*a580*/  FSEL R51, R51, -INF , P2 ;  /* 0xff80000033337808 */ /* 0x004fe20001000000 */
[-CC-:B------:R-:W-:Y:S01]  /*a590*/  FFMA.FTZ R59, R59, R14.reuse, -R28.reuse ;  /* 0x0000000e3b3b7223 */ /* 0x180fe2000001081c */
[-CC-:B------:R-:W-:Y:S01]  /*a5a0*/  FFMA.FTZ R61, R61, R14.reuse, -R28.reuse ;  /* 0x0000000e3d3d7223 */ /* 0x180fe2000001081c */
[--C-:B------:R-:W-:Y:S01]  /*a5b0*/  FFMA.FTZ R63, R63, R14, -R28.reuse ;  /* 0x0000000e3f3f7223 */ /* 0x100fe2000001081c */
[----:B------:R-:W-:Y:S01]  /*a5c0*/  FMNMX.FTZ R24, R51, R24, !PT ;  /* 0x0000001833187209 */ /* 0x000fe20007810000 */
[-CC-:B------:R-:W-:Y:S01]  /*a5d0*/  FFMA.FTZ R65, R65, R14.reuse, -R28.reuse ;  /* 0x0000000e41417223 */ /* 0x180fe2000001081c */
[-CC-:B------:R-:W-:Y:S01]  /*a5e0*/  FFMA.FTZ R67, R67, R14.reuse, -R28.reuse ;  /* 0x0000000e43437223 */ /* 0x180fe2000001081c */
[----:B------:R-:W-:Y:S01]  /*a5f0*/  MUFU.EX2 R30, R26 ;  /* 0x0000001a001e7308 */ /* 0x000fe20000000800 */
[-CC-:B------:R-:W-:Y:S01]  /*a600*/  FFMA.FTZ R69, R69, R14.reuse, -R28.reuse ;  /* 0x0000000e45457223 */ /* 0x180fe2000001081c */
[----:B-1----:R-:W1:Y:S01]  /*a610*/  SHFL.BFLY PT, R15, R24, 0x2, 0x1f ;  /* 0x0c401f00180f7f89 */ /* 0x002e6200000e0000 */
[-CC-:B------:R-:W-:Y:S01]  /*a620*/  FFMA.FTZ R71, R71, R14.reuse, -R28.reuse ;  /* 0x0000000e47477223 */ /* 0x180fe2000001081c */
[-CC-:B------:R-:W-:Y:S01]  /*a630*/  FFMA.FTZ R73, R73, R14.reuse, -R28.reuse ;  /* 0x0000000e49497223 */ /* 0x180fe2000001081c */
[-CC-:B------:R-:W-:Y:S01]  /*a640*/  FFMA.FTZ R75, R75, R14.reuse, -R28.reuse ;  /* 0x0000000e4b4b7223 */ /* 0x180fe2000001081c */
[-CC-:B------:R-:W-:Y:S01]  /*a650*/  FFMA.FTZ R77, R77, R14.reuse, -R28.reuse ;  /* 0x0000000e4d4d7223 */ /* 0x180fe2000001081c */
[-CC-:B------:R-:W-:Y:S01]  /*a660*/  FFMA.FTZ R79, R79, R14.reuse, -R28.reuse ;  /* 0x0000000e4f4f7223 */ /* 0x180fe2000001081c */
[----:B------:R-:W-:Y:S01]  /*a670*/  MUFU.EX2 R57, R57 ;  /* 0x0000003900397308 */ /* 0x000fe20000000800 */
[-CC-:B------:R-:W-:Y:S01]  /*a680*/  FFMA.FTZ R81, R81, R14.reuse, -R28.reuse ;  /* 0x0000000e51517223 */ /* 0x180fe2000001081c */
[----:B------:R-:W-:-:S06]  /*a690*/  FFMA.FTZ R28, R55, R14, -R28 ;  /* 0x0000000e371c7223 */ /* 0x000fcc000001081c */
[----:B------:R-:W2:Y:S08]  /*a6a0*/  MUFU.EX2 R32, R59 ;  /* 0x0000003b00207308 */ /* 0x000eb00000000800 */
[----:B------:R-:W-:Y:S01]  /*a6b0*/  MUFU.EX2 R61, R61 ;  /* 0x0000003d003d7308 */ /* 0x000fe20000000800 */
[----:B-1----:R-:W-:-:S05]  /*a6c0*/  FMNMX.FTZ R0, R24, R15, !PT ;  /* 0x0000000f18007209 */ /* 0x002fca0007810000 */
[----:B------:R-:W1:Y:S02]  /*a6d0*/  SHFL.BFLY PT, R15, R0, 0x1, 0x1f ;  /* 0x0c201f00000f7f89 */ /* 0x000e6400000e0000 */
[----:B------:R-:W3:Y:S01]  /*a6e0*/  MUFU.EX2 R34, R63 ;  /* 0x0000003f00227308 */ /* 0x000ee20000000800 */
[----:B--2---:R-:W-:-:S07]  /*a6f0*/  F2FP.F16.F32.PACK_AB R167, R32, R57 ;  /* 0x0000003920a7723e */ /* 0x004fce00000000ff */
[----:B------:R-:W-:Y:S08]  /*a700*/  MUFU.EX2 R65, R65 ;  /* 0x0000004100417308 */ /* 0x000ff00000000800 */
[----:B------:R-:W2:Y:S01]  /*a710*/  MUFU.EX2 R36, R67 ;  /* 0x0000004300247308 */ /* 0x000ea20000000800 */
[----:B---3--:R-:W-:Y:S02]  /*a720*/  F2FP.F16.F32.PACK_AB R161, R34, R61 ;  /* 0x0000003d22a1723e */ /* 0x008fe400000000ff */
[----:B-1----:R-:W-:-:S05]  /*a730*/  FMNMX.FTZ R15, R0, R15, !PT ;  /* 0x0000000f000f7209 */ /* 0x002fca0007810000 */
[----:B------:R-:W-:Y:S01]  /*a740*/  MUFU.EX2 R69, R69 ;  /* 0x0000004500457308 */ /* 0x000fe20000000800 */
[C---:B------:R-:W-:Y:S01]  /*a750*/  FSETP.NEU.FTZ.AND P2, PT, R15.reuse, -INF , PT ;  /* 0xff8000000f00780b */ /* 0x040fe20003f5d000 */
[----:B------:R-:W-:-:S06]  /*a760*/  FMUL.FTZ R0, R15, R14 ;  /* 0x0000000e0f007220 */ /* 0x000fcc0000410000 */
[----:B------:R-:W1:Y:S01]  /*a770*/  MUFU.EX2 R38, R71 ;  /* 0x0000004700267308 */ /* 0x000e620000000800 */
[----:B------:R-:W-:Y:S01]  /*a780*/  FSEL R24, R0, RZ, P2 ;  /* 0x000000ff00187208 */ /* 0x000fe20001000000 */
[----:B------:R-:W-:Y:S01]  /*a790*/  FADD.FTZ R0, R165, R30 ;  /* 0x0000001ea5007221 */ /* 0x000fe20000010000 */
[----:B------:R-:W-:Y:S02]  /*a7a0*/  F2FP.F16.F32.PACK_AB R165, R30, R165 ;  /* 0x000000a51ea5723e */ /* 0x000fe400000000ff */
[----:B--2---:R-:W-:Y:S01]  /*a7b0*/  F2FP.F16.F32.PACK_AB R163, R36, R65 ;  /* 0x0000004124a3723e */ /* 0x004fe200000000ff */
        /* <DEDUP_REMOVED lines=17> */
[----:B------:R-:W-:Y:S01]  /*a8d0*/  FFMA.FTZ R24, R51, R14, -R24 ;  /* 0x0000000e33187223 */ /* 0x000fe20000010818 */
[----:B-1----:R-:W-:-:S04]  /*a8e0*/  F2FP.F16.F32.PACK_AB R157, R38, R69 ;  /* 0x00000045269d723e */ /* 0x002fc800000000ff */
[----:B------:R-:W1:Y:S08]  /*a8f0*/  MUFU.EX2 R25, R25 ;  /* 0x0000001900197308 */ /* 0x000e700000000800 */
[----:B------:R3:W4:Y:S01]  /*a900*/  MUFU.EX2 R166, R27 ;  /* 0x0000001b00a67308 */ /* 0x0007220000000800 */
[----:B--2---:R-:W-:Y:S01]  /*a910*/  FADD.FTZ R44, R3, R12 ;  /* 0x0000000c032c7221 */ /* 0x004fe20000010000 */
[----:B------:R-:W-:-:S06]  /*a920*/  F2FP.F16.F32.PACK_AB R164, R12, R3 ;  /* 0x000000030ca4723e */ /* 0x000fcc00000000ff */
[----:B------:R-:W2:Y:S01]  /*a930*/  MUFU.EX2 R29, R29 ;  /* 0x0000001d001d7308 */ /* 0x000ea20000000800 */
[----:B---3--:R-:W-:Y:S01]  /*a940*/  FADD.FTZ R27, R57, R0 ;  /* 0x00000000391b7221 */ /* 0x008fe20000010000 */
[----:B------:R-:W-:-:S03]  /*a950*/  @!P1 VIADD R0, R21, 0x28c40 ;  /* 0x00028c4015009836 */ /* 0x000fc60000000000 */
[----:B------:R-:W-:Y:S01]  /*a960*/  FADD.FTZ R46, R32, R27 ;  /* 0x0000001b202e7221 */ /* 0x000fe20000010000 */
[----:B-1----:R-:W-:Y:S01]  /*a970*/  FADD.FTZ R27, R25, R44 ;  /* 0x0000002c191b7221 */ /* 0x002fe20000010000 */
[----:B------:R-:W-:Y:S01]  /*a980*/  @!P1 PRMT R0, RZ, 0x654, R0 ;  /* 0x00000654ff009816 */ /* 0x000fe20000000000 */
[----:B------:R1:W3:Y:S02]  /*a990*/  MUFU.EX2 R160, R31 ;  /* 0x0000001f00a07308 */ /* 0x0002e40000000800 */
[C---:B----4-:R-:W-:Y:S01]  /*a9a0*/  FADD.FTZ R44, R166.reuse, R27 ;  /* 0x0000001ba62c7221 */ /* 0x050fe20000010000 */
[----:B------:R4:W-:Y:S01]  /*a9b0*/  @!P1 SYNCS.ARRIVE.TRANS64.RED.A1T0 RZ, [R0+URZ], RZ ;  /* 0x000000ff00ff99a7 */ /* 0x0009e2000810043f */
[----:B------:R-:W-:Y:S01]  /*a9c0*/  F2FP.F16.F32.PACK_AB R166, R166, R25 ;  /* 0x00000019a6a6723e */ /* 0x000fe200000000ff */
[----:B------:R-:W-:Y:S01]  /*a9d0*/  BAR.SYNC.DEFER_BLOCKING 0xf, 0x100 ;  /* 0x03c4000000007b1d */ /* 0x000fe20000010000 */
[----:B-1----:R-:W-:Y:S01]  /*a9e0*/  FADD.FTZ R31, R61, R46 ;  /* 0x0000002e3d1f7221 */ /* 0x002fe20000010000 */
[----:B--2---:R-:W-:-:S04]  /*a9f0*/  FADD.FTZ R27, R29, R44 ;  /* 0x0000002c1d1b7221 */ /* 0x004fc80000010000 */
[----:B------:R-:W1:Y:S01]  /*aa00*/  MUFU.EX2 R33, R33 ;  /* 0x0000002100217308 */ /* 0x000e620000000800 */
[----:B------:R-:W-:Y:S01]  /*aa10*/  FADD.FTZ R46, R34, R31 ;  /* 0x0000001f222e7221 */ /* 0x000fe20000010000 */
[----:B---3--:R-:W-:-:S03]  /*aa20*/  FADD.FTZ R30, R160, R27 ;  /* 0x0000001ba01e7221 */ /* 0x008fc60000010000 */
[----:B------:R-:W-:-:S03]  /*aa30*/  FADD.FTZ R31, R65, R46 ;  /* 0x0000002e411f7221 */ /* 0x000fc60000010000 */
[----:B------:R-:W2:Y:S01]  /*aa40*/  MUFU.EX2 R162, R35 ;  /* 0x0000002300a27308 */ /* 0x000ea20000000800 */
[----:B------:R-:W-:Y:S01]  /*aa50*/  F2FP.F16.F32.PACK_AB R160, R160, R29 ;  /* 0x0000001da0a0723e */ /* 0x000fe200000000ff */
[----:B------:R-:W-:-:S04]  /*aa60*/  FADD.FTZ R44, R36, R31 ;  /* 0x0000001f242c7221 */ /* 0x000fc80000010000 */
[----:B------:R-:W-:Y:S02]  /*aa70*/  FADD.FTZ R31, R69, R44 ;  /* 0x0000002c451f7221 */ /* 0x000fe40000010000 */
[----:B------:R-:W3:Y:S01]  /*aa80*/  MUFU.EX2 R37, R37 ;  /* 0x0000002500257308 */ /* 0x000ee20000000800 */
[----:B-1----:R-:W-:Y:S01]  /*aa90*/  FADD.FTZ R27, R33, R30 ;  /* 0x0000001e211b7221 */ /* 0x002fe20000010000 */
[----:B------:R1:W-:Y:S01]  /*aaa0*/  STSM.16.M88.4 [R197+0x26800], R164 ;  /* 0x026800a4c5007844 */ /* 0x0003e20000000200 */
[----:B------:R-:W-:-:S05]  /*aab0*/  FADD.FTZ R32, R38, R31 ;  /* 0x0000001f26207221 */ /* 0x000fca0000010000 */
[----:B------:R-:W0:Y:S01]  /*aac0*/  MUFU.EX2 R156, R39 ;  /* 0x00000027009c7308 */ /* 0x000e220000000800 */
[C---:B--2---:R-:W-:Y:S01]  /*aad0*/  FADD.FTZ R30, R162.reuse, R27 ;  /* 0x0000001ba21e7221 */ /* 0x044fe20000010000 */
[----:B------:R-:W-:-:S05]  /*aae0*/  F2FP.F16.F32.PACK_AB R162, R162, R33 ;  /* 0x00000021a2a2723e */ /* 0x000fca00000000ff */
[----:B------:R1:W-:Y:S01]  /*aaf0*/  STSM.16.M88.4 [R198], R160 ;  /* 0x000000a0c6007844 */ /* 0x0003e20000000200 */
[----:B------:R-:W2:Y:S01]  /*ab00*/  MUFU.EX2 R73, R73 ;  /* 0x0000004900497308 */ /* 0x000ea20000000800 */
[----:B---3--:R-:W-:-:S07]  /*ab10*/  FADD.FTZ R3, R37, R30 ;  /* 0x0000001e25037221 */ /* 0x008fce0000010000 */
[----:B------:R-:W3:Y:S01]  /*ab20*/  MUFU.EX2 R41, R41 ;  /* 0x0000002900297308 */ /* 0x000ee20000000800 */
[C---:B0-----:R-:W-:Y:S01]  /*ab30*/  FADD.FTZ R12, R156.reuse, R3 ;  /* 0x000000039c0c7221 */ /* 0x041fe20000010000 */
[----:B------:R-:W-:-:S06]  /*ab40*/  F2FP.F16.F32.PACK_AB R156, R156, R37 ;  /* 0x000000259c9c723e */ /* 0x000fcc00000000ff */
[----:B------:R-:W0:Y:S01]  /*ab50*/  MUFU.EX2 R40, R75 ;  /* 0x0000004b00287308 */ /* 0x000e220000000800 */
[----:B--2---:R-:W-:-:S07]  /*ab60*/  FADD.FTZ R25, R73, R32 ;  /* 0x0000002049197221 */ /* 0x004fce0000010000 */
[----:B------:R-:W2:Y:S01]  /*ab70*/  MUFU.EX2 R26, R43 ;  /* 0x0000002b001a7308 */ /* 0x000ea20000000800 */
[----:B---3--:R-:W-:-:S07]  /*ab80*/  FADD.FTZ R3, R41, R12 ;  /* 0x0000000c29037221 */ /* 0x008fce0000010000 */
[----:B------:R-:W-:Y:S01]  /*ab90*/  MUFU.EX2 R77, R77 ;  /* 0x0000004d004d7308 */ /* 0x000fe20000000800 */
[C---:B0-----:R-:W-:Y:S01]  /*aba0*/  F2FP.F16.F32.PACK_AB R159, R40.reuse, R73 ;  /* 0x00000049289f723e */ /* 0x041fe200000000ff */
[----:B------:R-:W-:-:S06]  /*abb0*/  FADD.FTZ R40, R40, R25 ;  /* 0x0000001928287221 */ /* 0x000fcc0000010000 */
[----:B------:R-:W0:Y:S01]  /*abc0*/  MUFU.EX2 R42, R79 ;  /* 0x0000004f002a7308 */ /* 0x000e220000000800 */
[C---:B--2---:R-:W-:Y:S01]  /*abd0*/  F2FP.F16.F32.PACK_AB R158, R26.reuse, R41 ;  /* 0x000000291a9e723e */ /* 0x044fe200000000ff */
[----:B------:R-:W-:-:S04]  /*abe0*/  FADD.FTZ R26, R26, R3 ;  /* 0x000000031a1a7221 */ /* 0x000fc80000010000 */
[----:B------:R1:W-:Y:S02]  /*abf0*/  STSM.16.M88.4 [R200], R156 ;  /* 0x0000009cc8007844 */ /* 0x0003e40000000200 */
[----:B------:R-:W-:Y:S08]  /*ac00*/  MUFU.EX2 R45, R45 ;  /* 0x0000002d002d7308 */ /* 0x000ff00000000800 */
[----:B----4-:R-:W2:Y:S01]  /*ac10*/  MUFU.EX2 R0, R47 ;  /* 0x0000002f00007308 */ /* 0x010ea20000000800 */
        /* <DEDUP_REMOVED lines=8> */
[----:B------:R-:W-:Y:S01]  /*aca0*/  MUFU.EX2 R49, R49 ;  /* 0x0000003100317308 */ /* 0x000fe20000000800 */
[----:B0-----:R-:W-:-:S07]  /*acb0*/  FADD.FTZ R3, R81, R42 ;  /* 0x0000002a51037221 */ /* 0x001fce0000010000 */
[----:B------:R-:W0:Y:S01]  /*acc0*/  MUFU.EX2 R24, R24 ;  /* 0x0000001800187308 */ /* 0x000e220000000800 */
[C---:B---3--:R-:W-:Y:S01]  /*acd0*/  F2FP.F16.F32.PACK_AB R155, R28.reuse, R81 ;  /* 0x000000511c9b723e */ /* 0x048fe200000000ff */
[----:B------:R-:W-:Y:S01]  /*ace0*/  FADD.FTZ R3, R28, R3 ;  /* 0x000000031c037221 */ /* 0x000fe20000010000 */
[----:B0-----:R-:W-:Y:S01]  /*acf0*/  F2FP.F16.F32.PACK_AB R154, R24, R49 ;  /* 0x00000031189a723e */ /* 0x001fe200000000ff */
[----:B------:R-:W-:-:S04]  /*ad00*/  FADD.FTZ R49, R49, R0 ;  /* 0x0000000031317221 */ /* 0x000fc80000010000 */
[----:B------:R1:W-:Y:S01]  /*ad10*/  STSM.16.M88.4 [R199], R152 ;  /* 0x00000098c7007844 */ /* 0x0003e20000000200 */
[----:B------:R-:W-:Y:S01]  /*ad20*/  FADD.FTZ R0, R24, R49 ;  /* 0x0000003118007221 */ /* 0x000fe20000010000 */
[----:B------:R-:W-:Y:S06]  /*ad30*/  @!P0 BRA `(.L_x_4967) ;  /* 0x0000000000048947 */ /* 0x000fec0003800000 */
[----:B------:R-:W-:Y:S01]  /*ad40*/  BPT.TRAP 0x1 ;  /* 0x000000040000795c */ /* 0x000fe20000300000 */
.L_x_4967:
[----:B------:R0:W2:Y:S01]  /*ad50*/  SYNCS.PHASECHK.TRANS64.TRYWAIT P2, [R21+URZ+0x28c50], R58 ;  /* 0x028c503a150075a7 */ /* 0x0000a2000804017f */
[----:B------:R-:W-:Y:S05]  /*ad60*/  @!P0 BRA `(.L_x_4968) ;  /* 0x0000000000048947 */ /* 0x000fea0003800000 */
[----:B------:R-:W-:Y:S01]  /*ad70*/  BPT.TRAP 0x1 ;  /* 0x000000040000795c */ /* 0x000fe20000300000 */
.L_x_4968:
[----:B------:R-:W-:Y:S01]  /*ad80*/  LOP3.LUT R12, R56, 0x2000000, RZ, 0xfc, !PT ;  /* 0x02000000380c7812 */ /* 0x000fe200078efcff */
[----:B------:R-:W-:Y:S01]  /*ad90*/  ULDC UR38, c[0x0][0x9d8] ;  /* 0x0002760000267ab9 */ /* 0x000fe20000000800 */
[----:B------:R-:W-:Y:S01]  /*ada0*/  ULDC UR39, c[0x0][0x9d8] ;  /* 0x0002760000277ab9 */ /* 0x000fe20000000800 */
[----:B------:R-:W-:Y:S01]  /*adb0*/  ULDC UR36, c[0x0][0x988] ;  /* 0x0002620000247ab9 */ /* 0x000fe20000000800 */
[----:B------:R-:W-:Y:S01]  /*adc0*/  ULDC UR37, c[0x0][0x988] ;  /* 0x0002620000257ab9 */ /* 0x000fe20000000800 */
[----:B------:R-:W-:Y:S01]  /*add0*/  BSSY B0, `(.L_x_4969) ;  /* 0x0000006000007945 */ /* 0x000fe20003800000 */
[----:B------:R-:W-:Y:S02]  /*ade0*/  IMAD R168, R18, 0x1000, R12 ;  /* 0x0000100012a87824 */ /* 0x000fe400078e020c */
[----:B------:R-:W-:Y:S01]  /*adf0*/  IMAD.MOV.U32 R169, RZ, RZ, 0x40000040 ;  /* 0x40000040ffa97424 */ /* 0x000fe200078e00ff */
[----:B--2---:R-:W-:Y:S06]  /*ae00*/  @P2 BRA `(.L_x_4970) ;  /* 0x0000000000082947 */ /* 0x004fec0003800000 */
[----:B------:R-:W2:Y:S02]  /*ae10*/  SYNCS.PHASECHK.TRANS64.TRYWAIT P2, [R21+URZ+0x28c50], R58 ;  /* 0x028c503a150075a7 */ /* 0x000ea4000804017f */
[----:B--2---:R-:W-:Y:S05]  /*ae20*/  @!P2 BRA `(.L_x_4971) ;  /* 0x000001180038a947 */ /* 0x004fea0003800000 */
.L_x_4970:
[----:B------:R-:W-:Y:S05]  /*ae30*/  BSYNC B0 ;  /* 0x0000000000007941 */ /* 0x000fea0003800000 */
.L_x_4969:
[----:B------:R-:W-:Y:S01]  /*ae40*/  R2UR UR6, R168 ;  /* 0x00000000a80672ca */ /* 0x000fe200000e0000 */
[----:B0-2---:R-:W-:Y:S01]  /*ae50*/  WARPGROUP.ARRIVE ;  /* 0x00000000000079c5 */ /* 0x005fe20000000000 */
[----:B------:R-:W-:Y:S01]  /*ae60*/  R2UR UR7, R169 ;  /* 0x00000000a90772ca */ /* 0x000fe200000e0000 */
[----:B------:R-:W-:Y:S01]  /*ae70*/  IMAD.MOV.U32 R169, RZ, RZ, 0x40000040 ;  /* 0x40000040ffa97424 */ /* 0x000fe200078e00ff */
[----:B------:R-:W-:Y:S01]  /*ae80*/  ISETP.NE.AND P2, PT, R230, 0x1, PT ;  /* 0x00000001e600780c */ /* 0x000fe20003f45270 */
[----:B------:R-:W-:Y:S01]  /*ae90*/  VIADD R213, R180, 0xfffffffe ;  /* 0xfffffffeb4d57836 */ /* 0x000fe20000000000 */
[----:B------:R-:W-:Y:S01]  /*aea0*/  @!P1 IADD3 R21, R21, 0x28c60, RZ ;  /* 0x00028c6015159810 */ /* 0x000fe20007ffe0ff */
[----:B------:R-:W-:Y:S03]  /*aeb0*/  BSSY B0, `(.L_x_4972) ;  /* 0x0000274000007945 */ /* 0x000fe60003800000 */
[----:B------:R-:W-:-:S05]  /*aec0*/  @!P1 PRMT R21, RZ, 0x654, R21 ;  /* 0x00000654ff159816 */ /* 0x000fca0000000015 */
[----:B------:R-:W-:Y:S03]  /*aed0*/  HGMMA.64x256x16.F32 R24, R164, gdesc[UR4].tnspB, RZ, !UPT, gsb0 ;  /* 0x43e00004a4187df0 */ /* 0x000fe6000c0008ff */
[----:B------:R-:W-:Y:S02]  /*aee0*/  WARPGROUP.DEPBAR.LE gsb0, 0x0 ;  /* 0x00008000000079c5 */ /* 0x000fe40000010000 */
[----:B-1----:R-:W-:Y:S01]  /*aef0*/  VIADD R164, R168, 0x80 ;  /* 0x00000080a8a47836 */ /* 0x002fe20000000000 */
        /* <DEDUP_REMOVED lines=22> */
[----:B------:R-:W0:Y:S01]  /*b060*/  @P2 LDC R152, c[0x0][0x44c] ;  /* 0x00011300ff982b82 */ /* 0x000e220000000800 */
[----:B------:R-:W-:Y:S01]  /*b070*/  @!PT LDS RZ, [RZ] ;  /* 0x00000000fffff984 */ /* 0x000fe20000000800 */
[----:B------:R-:W-:Y:S01]  /*b080*/  @!PT LDS RZ, [RZ] ;  /* 0x00000000fffff984 */ /* 0x000fe20000000800 */
[----:B------:R-:W-:Y:S01]  /*b090*/  @!PT LDS RZ, [RZ] ;  /* 0x00000000fffff984 */ /* 0x000fe20000000800 */
[----:B------:R-:W-:Y:S01]  /*b0a0*/  @!PT LDS RZ, [RZ] ;  /* 0x00000000fffff984 */ /* 0x000fe20000000800 */
[----:B------:R1:W-:Y:S06]  /*b0b0*/  MEMBAR.ALL.CTA ;  /* 0x0000000000007992 */ /* 0x0003ec0000008000 */
[----:B-1----:R-:W1:Y:S01]  /*b0c0*/  FENCE.VIEW.ASYNC.S ;  /* 0x00000000000073c6 */ /* 0x002e620000000000 */
[----:B------:R-:W2:Y:S01]  /*b0d0*/  @P2 LDC R154, c[0x0][0x450] ;  /* 0x00011400ff9a2b82 */ /* 0x000ea20000000800 */
[----:B0-----:R-:W-:-:S04]  /*b0e0*/  @P2 IMAD.HI.U32 R153, R195, R152, RZ ;  /* 0x00000098c3992227 */ /* 0x001fc800078e00ff */
[----:B------:R-:W-:Y:S01]  /*b0f0*/  IMAD.MOV.U32 R152, RZ, RZ, R195 ;  /* 0x000000ffff987224 */ /* 0x000fe200078e00c3 */
[----:B--2---:R-:W-:-:S04]  /*b100*/  @P2 SHF.R.U32.HI R152, RZ, R154, R153 ;  /* 0x0000009aff982219 */ /* 0x004fc80000011699 */
[----:B------:R-:W-:-:S04]  /*b110*/  IADD3 R152, R152, R194, -R193 ;  /* 0x000000c298987210 */ /* 0x000fc80007ffe8c1 */
[----:B------:R-:W-:-:S04]  /*b120*/  SHF.R.S32.HI R153, RZ, 0x1f, R152 ;  /* 0x0000001fff997819 */ /* 0x000fc80000011498 */
[----:B------:R-:W-:Y:S01]  /*b130*/  LEA.HI R153, R153, R152, RZ, 0x6 ;  /* 0x0000009899997211 */ /* 0x000fe200078f30ff */
[----:B-1----:R-:W-:Y:S01]  /*b140*/  NOP ;  /* 0x0000000000007918 */ /* 0x002fe20000000000 */
[----:B------:R-:W-:Y:S06]  /*b150*/  BAR.ARV 0xe, 0x100 ;  /* 0x0384000000007b1d */ /* 0x000fec0000002000 */
[----:B------:R0:W-:Y:S02]  /*b160*/  @!P1 SYNCS.ARRIVE.TRANS64.RED.A1T0 RZ, [R21+URZ], RZ ;  /* 0x000000ff15ff99a7 */ /* 0x0001e4000810043f */
[----:B0-----:R-:W-:-:S04]  /*b170*/  SHF.R.S32.HI R21, RZ, 0x6, R153 ;  /* 0x00000006ff157819 */ /* 0x001fc80000011499 */
[----:B------:R-:W-:-:S04]  /*b180*/  VIMNMX R21, RZ, R21, !PT ;  /* 0x00000015ff157248 */ /* 0x000fc80007fe0100 */
[----:B------:R-:W-:-:S13]  /*b190*/  ISETP.GE.AND P2, PT, R213, R21, PT ;  /* 0x00000015d500720c */ /* 0x000fda0003f46270 */
[----:B------:R-:W-:Y:S05]  /*b1a0*/  @!P2 BRA `(.L_x_4973) ;  /* 0x000000240010a947 */ /* 0x000fea0003800000 */
[----:B------:R-:W-:Y:S01]  /*b1b0*/  BSSY B1, `(.L_x_4973) ;  /* 0x0000243000017945 */ /* 0x000fe20003800000 */
[----:B------:R-:W-:Y:S02]  /*b1c0*/  IMAD.MOV.U32 R225, RZ, RZ, R20 ;  /* 0x000000ffffe17224 */ /* 0x000fe400078e0014 */
[----:B------:R-:W-:Y:S02]  /*b1d0*/  IMAD.MOV.U32 R223, RZ, RZ, R15 ;  /* 0x000000ffffdf7224 */ /* 0x000fe400078e000f */
[----:B------:R-:W-:-:S07]  /*b1e0*/  IMAD.MOV.U32 R224, RZ, RZ, R18 ;  /* 0x000000ffffe07224 */ /* 0x000fce00078e0012 */
.L_x_4984:
[----:B------:R-:W-:-:S05]  /*b1f0*/  VIADD R18, R224, 0x1 ;  /* 0x00000001e0127836 */ /* 0x000fca0000000000 */
[----:B------:R-:W-:-:S04]  /*b200*/  ISETP.NE.AND P2, PT, R18, 0x2, PT ;  /* 0x000000021200780c */ /* 0x000fc80003f45270 */
[----:B------:R-:W-:Y:S02]  /*b210*/  SEL R14, RZ, 0x1, P2 ;  /* 0x00000001ff0e7807 */ /* 0x000fe40001000000 */
[----:B------:R-:W-:Y:S02]  /*b220*/  SEL R18, R18, RZ, P2 ;  /* 0x000000ff12127207 */ /* 0x000fe40001000000 */
[----:B------:R-:W-:Y:S01]  /*b230*/  LOP3.LUT R19, R19, R14, RZ, 0x3c, !PT ;  /* 0x0000000e13137212 */ /* 0x000fe200078e3cff */
[----:B0-----:R-:W-:Y:S06]  /*b240*/  @!P0 BRA `(.L_x_4974) ;  /* 0x0000000000048947 */ /* 0x001fec0003800000 */
[----:B------:R-:W-:Y:S01]  /*b250*/  BPT.TRAP 0x1 ;  /* 0x000000040000795c */ /* 0x000fe20000300000 */
.L_x_4974:
[----:B------:R-:W-:Y:S01]  /*b260*/  IMAD R214, R18, 0x8, R2 ;  /* 0x0000000812d67824 */ /* 0x000fe200078e0202 */
[----:B------:R-:W-:-:S04]  /*b270*/  SHF.L.U32 R219, R19, 0x1f, RZ ;  /* 0x0000001f13db7819 */ /* 0x000fc800000006ff */
[----:B------:R0:W1:Y:S01]  /*b280*/  SYNCS.PHASECHK.TRANS64.TRYWAIT P2, [R214+URZ+0x28c30], R219 ;  /* 0x028c30dbd60075a7 */ /* 0x000062000804017f */
[----:B------:R-:W-:Y:S05]  /*b290*/  @!P0 BRA `(.L_x_4975) ;  /* 0x0000000000048947 */ /* 0x000fea0003800000 */
[----:B------:R-:W-:Y:S01]  /*b2a0*/  BPT.TRAP 0x1 ;  /* 0x000000040000795c */ /* 0x000fe20000300000 */
.L_x_4975:
[----:B------:R-:W-:Y:S01]  /*b2b0*/  ISETP.NE.AND P3, PT, R230, 0x1, PT ;  /* 0x00000001e600780c */ /* 0x000fe20003f65270 */
[----:B------:R-:W-:Y:S01]  /*b2c0*/  IMAD.IADD R20, R202, 0x1, R195 ;  /* 0x00000001ca147824 */ /* 0x000fe200078e02c3 */
[----:B------:R-:W-:Y:S11]  /*b2d0*/  BSSY B2, `(.L_x_4976) ;  /* 0x0000008000027945 */ /* 0x000ff60003800000 */
[----:B------:R-:W2:Y:S08]  /*b2e0*/  @P3 LDC R15, c[0x0][0x44c] ;  /* 0x00011300ff0f3b82 */ /* 0x000eb00000000800 */
[----:B------:R-:W3:Y:S01]  /*b2f0*/  @P3 LDC R14, c[0x0][0x450] ;  /* 0x00011400ff0e3b82 */ /* 0x000ee20000000800 */
[----:B--2---:R-:W-:-:S05]  /*b300*/  @P3 IMAD.HI.U32 R15, R20, R15, RZ ;  /* 0x0000000f140f3227 */ /* 0x004fca00078e00ff */
[----:B---3--:R-:W-:Y:S01]  /*b310*/  @P3 SHF.R.U32.HI R20, RZ, R14, R15 ;  /* 0x0000000eff143219 */ /* 0x008fe2000001160f */
[----:B-1----:R-:W-:Y:S06]  /*b320*/  @P2 BRA `(.L_x_4977) ;  /* 0x0000000000082947 */ /* 0x002fec0003800000 */
[----:B------:R-:W1:Y:S02]  /*b330*/  SYNCS.PHASECHK.TRANS64.TRYWAIT P2, [R214+URZ+0x28c30], R219 ;  /* 0x028c30dbd60075a7 */ /* 0x000e64000804017f */
[----:B-1----:R-:W-:Y:S05]  /*b340*/  @!P2 BRA `(.L_x_4978) ;  /* 0x000001140004a947 */ /* 0x002fea0003800000 */
.L_x_4977:
[----:B------:R-:W-:Y:S05]  /*b350*/  BSYNC B2 ;  /* 0x0000000000027941 */ /* 0x000fea0003800000 */
.L_x_4976:
[----:B------:R-:W2:Y:S01]  /*b360*/  SHFL.IDX PT, R156, R20, 0x1, 0x1c1f ;  /* 0x003c1f00149c7f89 */ /* 0x000ea200000e0000 */
[----:B------:R-:W-:-:S03]  /*b370*/  IMAD.MOV.U32 R14, RZ, RZ, -0x40 ;  /* 0xffffffc0ff0e7424 */ /* 0x000fc600078e00ff */
[----:B------:R-:W3:Y:S01]  /*b380*/  LDL.LU R230, [R1+0x8] ;  /* 0x0000080001e67983 */ /* 0x000ee20000300800 */
[----:B------:R-:W-:Y:S01]  /*b390*/  IMAD R14, R213, R14, 0x1 ;  /* 0x00000001d50e7424 */ /* 0x000fe200078e020e */
[----:B------:R-:W-:Y:S01]  /*b3a0*/  R2UR UR4, R4 ;  /* 0x00000000040472ca */ /* 0x000fe200000e0000 */
[----:B------:R-:W-:Y:S01]  /*b3b0*/  IMAD R154, R18, 0x200, R13 ;  /* 0x00000200129a7824 */ /* 0x000fe200078e020d */
[----:B------:R-:W-:Y:S01]  /*b3c0*/  R2UR UR5, R5 ;  /* 0x00000000050572ca */ /* 0x000fe200000e0000 */
[----:B------:R-:W-:Y:S01]  /*b3d0*/  IMAD.MOV.U32 R155, RZ, RZ, 0x40000040 ;  /* 0x40000040ff9b7424 */ /* 0x000fe200078e00ff */
[----:B------:R-:W-:Y:S01]  /*b3e0*/  IADD3 R14, R194, R14, -R189 ;  /* 0x0000000ec20e7210 */ /* 0x000fe20007ffe8bd */
[C---:B------:R-:W-:Y:S01]  /*b3f0*/  VIADD R152, R154.reuse, 0x2 ;  /* 0x000000029a987836 */ /* 0x040fe20000000000 */
[----:B------:R-:W-:Y:S01]  /*b400*/  R2UR UR6, R154 ;  /* 0x000000009a0672ca */ /* 0x000fe200000e0000 */
[----:B------:R-:W-:Y:S01]  /*b410*/  IMAD.MOV.U32 R153, RZ, RZ, 0x40000040 ;  /* 0x40000040ff997424 */ /* 0x000fe200078e00ff */
[----:B------:R-:W-:Y:S01]  /*b420*/  R2UR UR7, R155 ;  /* 0x000000009b0772ca */ /* 0x000fe200000e0000 */
[----:B------:R-:W-:Y:S01]  /*b430*/  IMAD.IADD R15, R14, 0x1, -R193 ;  /* 0x000000010e0f7824 */ /* 0x000fe200078e0ac1 */
[----:B------:R2:W4:Y:S01]  /*b440*/  SHFL.IDX PT, R226, R20, RZ, 0x1c1f ;  /* 0x001c1fff14e27589 */ /* 0x00052200000e0000 */
[----:B------:R-:W-:Y:S01]  /*b450*/  VIADD R14, R154, 0x4 ;  /* 0x000000049a0e7836 */ /* 0x000fe20000000000 */
[----:B------:R-:W-:Y:S01]  /*b460*/  R2UR UR10, R152 ;  /* 0x00000000980a72ca */ /* 0x000fe200000e0000 */
[----:B------:R-:W-:Y:S01]  /*b470*/  VIADD R154, R154, 0x6 ;  /* 0x000000069a9a7836 */ /* 0x000fe20000000000 */
[----:B------:R-:W-:-:S02]  /*b480*/  R2UR UR11, R153 ;  /* 0x00000000990b72ca */ /* 0x000fc400000e0000 */
[----:B------:R-:W-:Y:S01]  /*b490*/  R2UR UR19, R155 ;  /* 0x000000009b1372ca */ /* 0x000fe200000e0000 */
[----:B--2---:R-:W-:Y:S01]  /*b4a0*/  IMAD.IADD R20, R15, 0x1, R156 ;  /* 0x000000010f147824 */ /* 0x004fe200078e029c */
        /* <DEDUP_REMOVED lines=8> */
[----:B------:R-:W-:Y:S01]  /*b530*/  R2UR UR16, R6 ;  /* 0x00000000061072ca */ /* 0x000fe200000e0000 */
[----:B----4-:R-:W-:Y:S01]  /*b540*/  IMAD.IADD R226, R15, 0x1, R226 ;  /* 0x000000010fe27824 */ /* 0x010fe200078e02e2 */
[----:B------:R-:W-:Y:S01]  /*b550*/  R2UR UR17, R7 ;  /* 0x00000000071172ca */ /* 0x000fe200000e0000 */
[----:B------:R-:W-:Y:S01]  /*b560*/  IMAD.MOV.U32 R15, RZ, RZ, 0x40000040 ;  /* 0x40000040ff0f7424 */ /* 0x000fe200078e00ff */
[C---:B------:R-:W-:Y:S02]  /*b570*/  ISETP.GT.AND P2, PT, R20.reuse, 0x29, PT ;  /* 0x000000291400780c */ /* 0x040fe40003f44270 */
[----:B------:R-:W-:Y:S02]  /*b580*/  ISETP.GT.AND P3, PT, R20, 0x30, PT ;  /* 0x000000301400780c */ /* 0x000fe40003f64270 */
[----:B------:R-:W-:-:S02]  /*b590*/  R2UR UR15, R15 ;  /* 0x000000000f0f72ca */ /* 0x000fc400000e0000 */
        /* <DEDUP_REMOVED lines=11> */
[----:B------:R-:W-:Y:S01]  /*b650*/  HGMMA.64x64x16.F32 R152, gdesc[UR16], R152, gsb0 ;  /* 0x00e00000109879f0 */ /* 0x000fe20008000898 */
[----:B---3--:R-:W-:-:S04]  /*b660*/  LOP3.LUT R230, R230, 0xdfffffff, RZ, 0xc0, !PT ;  /* 0xdfffffffe6e67812 */ /* 0x008fc800078ec0ff */
[----:B------:R-:W-:Y:S02]  /*b670*/  @P1 LOP3.LUT R230, R230, 0x20000000, RZ, 0xfc, !PT ;  /* 0x20000000e6e61812 */ /* 0x000fe400078efcff */
[----:B------:R-:W-:Y:S02]  /*b680*/  ISETP.GT.AND P1, PT, R20, 0x21, PT ;  /* 0x000000211400780c */ /* 0x000fe40003f24270 */
[----:B------:R-:W-:-:S04]  /*b690*/  LOP3.LUT R230, R230, 0xefffffff, RZ, 0xc0, !PT ;  /* 0xefffffffe6e67812 */ /* 0x000fc800078ec0ff */
[----:B------:R-:W-:Y:S02]  /*b6a0*/  @P0 LOP3.LUT R230, R230, 0x10000000, RZ, 0xfc, !PT ;  /* 0x10000000e6e60812 */ /* 0x000fe400078efcff */
[----:B------:R-:W-:Y:S02]  /*b6b0*/  ISETP.GT.AND P0, PT, R20, 0x28, PT ;  /* 0x000000281400780c */ /* 0x000fe40003f04270 */
[----:B------:R-:W-:-:S04]  /*b6c0*/  LOP3.LUT R230, R230, 0xbfffffff, RZ, 0xc0, !PT ;  /* 0xbfffffffe6e67812 */ /* 0x000fc800078ec0ff */
[----:B------:R-:W-:Y:S02]  /*b6d0*/  @P1 LOP3.LUT R230, R230, 0x40000000, RZ, 0xfc, !PT ;  /* 0x40000000e6e61812 */ /* 0x000fe400078efcff */
[----:B------:R-:W-:Y:S02]  /*b6e0*/  ISETP.GT.AND P1, PT, R226, 0x1, PT ;  /* 0x00000001e200780c */ /* 0x000fe40003f24270 */
[----:B------:R-:W-:-:S04]  /*b6f0*/  LOP3.LUT R230, R230, 0x7fffffff, RZ, 0xc0, !PT ;  /* 0x7fffffffe6e67812 */ /* 0x000fc800078ec0ff */
[----:B------:R-:W-:Y:S02]  /*b700*/  @P0 LOP3.LUT R230, R230, 0x80000000, RZ, 0xfc, !PT ;  /* 0x80000000e6e60812 */ /* 0x000fe400078efcff */
[----:B------:R-:W-:-:S03]  /*b710*/  ISETP.GT.AND P0, PT, R226, RZ, PT ;  /* 0x000000ffe200720c */ /* 0x000fc60003f04270 */
[----:B------:R2:W-:Y:S01]  /*b720*/  STL [R1+0x8], R230 ;  /* 0x000008e601007387 */ /* 0x0005e20000100800 */
        /* <DEDUP_REMOVED lines=24> */
[----:B---3--:R-:W-:Y:S01]  /*b8b0*/  FSEL R152, R152, -INF , P0 ;  /* 0xff80000098987808 */ /* 0x008fe20000000000 */
[----:B------:R-:W-:Y:S01]  /*b8c0*/  FMUL.FTZ R171, R171, UR39 ;  /* 0x00000027abab7c20 */ /* 0x000fe20008410000 */
[----:B------:R-:W-:Y:S01]  /*b8d0*/  ISETP.GT.AND P0, PT, R226, 0x8, PT ;  /* 0x00000008e200780c */ /* 0x000fe20003f04270 */
[----:B------:R-:W-:Y:S01]  /*b8e0*/  FMUL.FTZ R174, R174, UR39 ;  /* 0x00000027aeae7c20 */ /* 0x000fe20008410000 */
[----:B------:R-:W-:Y:S01]  /*b8f0*/  FMUL.FTZ R175, R175, UR39 ;  /* 0x00000027afaf7c20 */ /* 0x000fe20008410000 */
[----:B------:R-:W-:Y:S01]  /*b900*/  FMUL.FTZ R178, R178, UR39 ;  /* 0x00000027b2b27c20 */ /* 0x000fe20008410000 */
[----:B------:R-:W-:Y:S01]  /*b910*/  FMUL.FTZ R179, R179, UR39 ;  /* 0x00000027b3b37c20 */ /* 0x000fe20008410000 */
[----:B------:R-:W3:Y:S01]  /*b920*/  MUFU.TANH R157, R157 ;  /* 0x0000009d009d7308 */ /* 0x000ee20000002400 */
[----:B----4-:R-:W-:Y:S01]  /*b930*/  FSEL R231, R153, -INF , P1 ;  /* 0xff80000099e77808 */ /* 0x010fe20000800000 */
[----:B------:R-:W-:Y:S01]  /*b940*/  FMUL.FTZ R182, R182, UR39 ;  /* 0x00000027b6b67c20 */ /* 0x000fe20008410000 */
[----:B------:R-:W-:Y:S01]  /*b950*/  ISETP.GT.AND P1, PT, R226, 0x9, PT ;  /* 0x00000009e200780c */ /* 0x000fe20003f24270 */
[----:B------:R-:W-:Y:S01]  /*b960*/  FMUL.FTZ R183, R183, UR39 ;  /* 0x00000027b7b77c20 */ /* 0x000fe20008410000 */
[----:B------:R-:W-:Y:S01]  /*b970*/  FMUL.FTZ R173, R173, UR39 ;  /* 0x00000027adad7c20 */ /* 0x000fe20008410000 */
[----:B------:R-:W-:Y:S01]  /*b980*/  FMUL.FTZ R177, R177, UR39 ;  /* 0x00000027b1b17c20 */ /* 0x000fe20008410000 */
[----:B------:R-:W-:Y:S01]  /*b990*/  FMUL.FTZ R180, R180, UR39 ;  /* 0x00000027b4b47c20 */ /* 0x000fe20008410000 */
[----:B------:R-:W4:Y:S01]  /*b9a0*/  MUFU.TANH R160, R160 ;  /* 0x000000a000a07308 */ /* 0x000f220000002400 */
[----:B-----5:R-:W-:Y:S01]  /*b9b0*/  FSEL R156, R156, -INF , P0 ;  /* 0xff8000009c9c7808 */ /* 0x020fe20000000000 */
[----:B------:R-:W-:Y:S01]  /*b9c0*/  FMUL.FTZ R181, R181, UR39 ;  /* 0x00000027b5b57c20 */ /* 0x000fe20008410000 */
[----:B------:R-:W-:-:S05]  /*b9d0*/  ISETP.GT.AND P0, PT, R226, 0x10, PT ;  /* 0x00000010e200780c */ /* 0x000fca0003f04270 */
[----:B------:R-:W5:Y:S01]  /*b9e0*/  MUFU.TANH R161, R161 ;  /* 0x000000a100a17308 */ /* 0x000f620000002400 */
[----:B---3--:R-:W-:Y:S02]  /*b9f0*/  FSEL R157, R157, -INF , P1 ;  /* 0xff8000009d9d7808 */ /* 0x008fe40000800000 */
[----:B------:R-:W-:-:S05]  /*ba00*/  ISETP.GT.AND P1, PT, R226, 0x11, PT ;  /* 0x00000011e200780c */ /* 0x000fca0003f24270 */
[----:B------:R-:W3:Y:S01]  /*ba10*/  MUFU.TANH R164, R164 ;  /* 0x000000a400a47308 */ /* 0x000ee20000002400 */
[----:B----4-:R-:W-:Y:S02]  /*ba20*/  FSEL R160, R160, -INF , P0 ;  /* 0xff800000a0a07808 */ /* 0x010fe40000000000 */
[----:B------:R-:W-:-:S05]  /*ba30*/  ISETP.GT.AND P0, PT, R226, 0x18, PT ;  /* 0x00000018e200780c */ /* 0x000fca0003f04270 */
[----:B------:R-:W4:Y:S01]  /*ba40*/  MUFU.TANH R165, R165 ;  /* 0x000000a500a57308 */ /* 0x000f220000002400 */
[----:B-----5:R-:W-:Y:S02]  /*ba50*/  FSEL R161, R161, -INF , P1 ;  /* 0xff800000a1a17808 */ /* 0x020fe40000800000 */
        /* <DEDUP_REMOVED lines=12> */
[----:B------:R-:W-:-:S05]  /*bb20*/  ISETP.GT.AND P1, PT, R20, RZ, PT ;  /* 0x000000ff1400720c */ /* 0x000fca0003f24270 */
[----:B------:R-:W3:Y:S01]  /*bb30*/  MUFU.TANH R153, R155 ;  /* 0x0000009b00997308 */ /* 0x000ee20000002400 */
[----:B----4-:R-:W-:Y:S02]  /*bb40*/  FSEL R172, R172, -INF , P0 ;  /* 0xff800000acac7808 */ /* 0x010fe40000000000 */
[----:B------:R-:W-:-:S05]  /*bb50*/  ISETP.GT.AND P0, PT, R20, 0x1, PT ;  /* 0x000000011400780c */ /* 0x000fca0003f04270 */
[----:B------:R-:W4:Y:S01]  /*bb60*/  MUFU.TANH R154, R158 ;  /* 0x0000009e009a7308 */ /* 0x000f220000002400 */
[----:B-----5:R-:W-:Y:S02]  /*bb70*/  FSEL R15, R15, -INF , P1 ;  /* 0xff8000000f0f7808 */ /* 0x020fe40000800000 */
[----:B------:R-:W-:Y:S02]  /*bb80*/  ISETP.GT.AND P1, PT, R20, 0x8, PT ;  /* 0x000000081400780c */ /* 0x000fe40003f24270 */
[----:B------:R-:W-:-:S03]  /*bb90*/  FMNMX.FTZ R14, R15, R225, !PT ;  /* 0x000000e10f0e7209 */ /* 0x000fc60007810000 */
[----:B------:R-:W5:Y:S01]  /*bba0*/  MUFU.TANH R155, R159 ;  /* 0x0000009f009b7308 */ /* 0x000f620000002400 */
[----:B---3--:R-:W-:Y:S02]  /*bbb0*/  FSEL R153, R153, -INF , P0 ;  /* 0xff80000099997808 */ /* 0x008fe40000000000 */
[----:B------:R-:W-:Y:S02]  /*bbc0*/  ISETP.GT.AND P0, PT, R20, 0x9, PT ;  /* 0x000000091400780c */ /* 0x000fe40003f04270 */
[----:B------:R-:W-:-:S03]  /*bbd0*/  FMNMX.FTZ R14, R153, R14, !PT ;  /* 0x0000000e990e7209 */ /* 0x000fc60007810000 */
[----:B------:R-:W3:Y:S01]  /*bbe0*/  MUFU.TANH R158, R162 ;  /* 0x000000a2009e7308 */ /* 0x000ee20000002400 */
[----:B----4-:R-:W-:Y:S02]  /*bbf0*/  FSEL R154, R154, -INF , P1 ;  /* 0xff8000009a9a7808 */ /* 0x010fe40000800000 */
[----:B------:R-:W-:Y:S02]  /*bc00*/  ISETP.GT.AND P1, PT, R20, 0x10, PT ;  /* 0x000000101400780c */ /* 0x000fe40003f24270 */
[----:B------:R-:W-:-:S03]  /*bc10*/  FMNMX.FTZ R14, R154, R14, !PT ;  /* 0x0000000e9a0e7209 */ /* 0x000fc60007810000 */
        /* <DEDUP_REMOVED lines=18> */
[----:B------:R-:W-:Y:S02]  /*bd40*/  LOP3.LUT P0, RZ, R230, 0x80000000, RZ, 0xc0, !PT ;  /* 0x80000000e6ff7812 */ /* 0x000fe4000780c0ff */
[----:B------:R-:W-:-:S03]  /*bd50*/  FMNMX.FTZ R14, R163, R14, !PT ;  /* 0x0000000ea30e7209 */ /* 0x000fc60007810000 */
[----:B------:R-:W3:Y:S01]  /*bd60*/  MUFU.TANH R170, R174 ;  /* 0x000000ae00aa7308 */ /* 0x000ee20000002400 */
[----:B----4-:R-:W-:Y:S02]  /*bd70*/  FSEL R166, R166, -INF , P1 ;  /* 0xff800000a6a67808 */ /* 0x010fe40000800000 */
[----:B------:R-:W-:Y:S02]  /*bd80*/  LOP3.LUT P1, RZ, R230, 0x40000000, RZ, 0xc0, !PT ;  /* 0x40000000e6ff7812 */ /* 0x000fe4000782c0ff */
[----:B------:R-:W-:-:S03]  /*bd90*/  FMNMX.FTZ R14, R166, R14, !PT ;  /* 0x0000000ea60e7209 */ /* 0x000fc60007810000 */
[----:B------:R-:W4:Y:S01]  /*bda0*/  MUFU.TANH R171, R175 ;  /* 0x000000af00ab7308 */ /* 0x000f220000002400 */
[----:B-----5:R-:W-:Y:S02]  /*bdb0*/  FSEL R167, R167, -INF , P1 ;  /* 0xff800000a7a77808 */ /* 0x020fe40000800000 */
[----:B------:R-:W-:Y:S02]  /*bdc0*/  LOP3.LUT P1, RZ, R230, 0x20000000, RZ, 0xc0, !PT ;  /* 0x20000000e6ff7812 */ /* 0x000fe4000782c0ff */
[----:B------:R-:W-:-:S03]  /*bdd0*/  FMNMX.FTZ R14, R167, R14, !PT ;  /* 0x0000000ea70e7209 */ /* 0x000fc60007810000 */
[----:B------:R-:W5:Y:S01]  /*bde0*/  MUFU.TANH R174, R178 ;  /* 0x000000b200ae7308 */ /* 0x000f620000002400 */
[----:B---3--:R-:W-:Y:S02]  /*bdf0*/  FSEL R170, R170, -INF , P0 ;  /* 0xff800000aaaa7808 */ /* 0x008fe40000000000 */
[----:B------:R-:W-:Y:S02]  /*be00*/  LOP3.LUT P0, RZ, R230, 0x10000000, RZ, 0xc0, !PT ;  /* 0x10000000e6ff7812 */ /* 0x000fe4000780c0ff */
[----:B------:R-:W-:Y:S01]  /*be10*/  FMNMX.FTZ R14, R170, R14, !PT ;  /* 0x0000000eaa0e7209 */ /* 0x000fe20007810000 */
[----:B--2---:R-:W2:Y:S02]  /*be20*/  LDC R230, c[0x0][0x448] ;  /* 0x00011200ffe67b82 */ /* 0x004ea40000000800 */
[----:B------:R-:W3:Y:S01]  /*be30*/  MUFU.TANH R175, R179 ;  /* 0x000000b300af7308 */ /* 0x000ee20000002400 */
[----:B----4-:R-:W-:-:S04]  /*be40*/  FSEL R171, R171, -INF , P2 ;  /* 0xff800000abab7808 */ /* 0x010fc80001000000 */
        /* <DEDUP_REMOVED lines=10> */
[----:B----4-:R-:W-:-:S04]  /*bef0*/  FSEL R178, R178, -INF , P5 ;  /* 0xff800000b2b27808 */ /* 0x010fc80002800000 */
[----:B------:R-:W-:-:S03]  /*bf00*/  FMNMX.FTZ R14, R178, R14, !PT ;  /* 0x0000000eb20e7209 */ /* 0x000fc60007810000 */
[----:B------:R-:W4:Y:S01]  /*bf10*/  MUFU.TANH R177, R177 ;  /* 0x000000b100b17308 */ /* 0x000f220000002400 */
[----:B-----5:R-:W-:-:S04]  /*bf20*/  FSEL R179, R179, -INF , P6 ;  /* 0xff800000b3b37808 */ /* 0x020fc80003000000 */
[----:B------:R-:W-:-:S03]  /*bf30*/  FMNMX.FTZ R14, R179, R14, !PT ;  /* 0x0000000eb30e7209 */ /* 0x000fc60007810000 */
[----:B------:R-:W-:Y:S01]  /*bf40*/  MUFU.TANH R180, R180 ;  /* 0x000000b400b47308 */ /* 0x000fe20000002400 */
[----:B---3--:R-:W-:Y:S01]  /*bf50*/  FSEL R173, R173, -INF , P3 ;  /* 0xff800000adad7808 */ /* 0x008fe20001800000 */
[----:B------:R-:W3:Y:S01]  /*bf60*/  SHFL.BFLY PT, R20, R14, 0x2, 0x1f ;  /* 0x0c401f000e147f89 */ /* 0x000ee200000e0000 */
[----:B------:R-:W-:-:S05]  /*bf70*/  ISETP.GT.AND P3, PT, R226, 0x31, PT ;  /* 0x00000031e200780c */ /* 0x000fca0003f64270 */
[----:B------:R-:W5:Y:S01]  /*bf80*/  MUFU.TANH R181, R181 ;  /* 0x000000b500b57308 */ /* 0x000f620000002400 */
[----:B----4-:R-:W-:Y:S02]  /*bf90*/  FSEL R177, R177, -INF , P3 ;  /* 0xff800000b1b17808 */ /* 0x010fe40001800000 */
[----:B------:R-:W-:-:S04]  /*bfa0*/  ISETP.GT.AND P3, PT, R226, 0x39, PT ;  /* 0x00000039e200780c */ /* 0x000fc80003f64270 */
[----:B-----5:R-:W-:Y:S02]  /*bfb0*/  FSEL R181, R181, -INF , P3 ;  /* 0xff800000b5b57808 */ /* 0x020fe40001800000 */
[----:B---3--:R-:W-:-:S05]  /*bfc0*/  FMNMX.FTZ R20, R14, R20, !PT ;  /* 0x000000140e147209 */ /* 0x008fca0007810000 */
[----:B------:R-:W3:Y:S02]  /*bfd0*/  SHFL.BFLY PT, R14, R20, 0x1, 0x1f ;  /* 0x0c201f00140e7f89 */ /* 0x000ee400000e0000 */
[----:B---3--:R-:W-:Y:S02]  /*bfe0*/  FMNMX.FTZ R20, R20, R14, !PT ;  /* 0x0000000e14147209 */ /* 0x008fe40007810000 */
[----:B------:R-:W-:Y:S02]  /*bff0*/  MOV R14, UR37 ;  /* 0x00000025000e7c02 */ /* 0x000fe40008000f00 */
[----:B------:R-:W-:-:S03]  /*c000*/  FSETP.NEU.FTZ.AND P2, PT, R20, -INF , PT ;  /* 0xff8000001400780b */ /* 0x000fc60003f5d000 */
[C---:B------:R-:W-:Y:S01]  /*c010*/  FMUL.FTZ R182, R20.reuse, R14 ;  /* 0x0000000e14b67220 */ /* 0x040fe20000410000 */
[----:B------:R-:W-:-:S04]  /*c020*/  FSEL R183, R20, RZ, P2 ;  /* 0x000000ff14b77208 */ /* 0x000fc80001000000 */
[----:B------:R-:W-:Y:S01]  /*c030*/  FSEL R182, R182, RZ, P2 ;  /* 0x000000ffb6b67208 */ /* 0x000fe20001000000 */
[----:B------:R-:W-:-:S04]  /*c040*/  FADD.FTZ R183, -R183, R225 ;  /* 0x000000e1b7b77221 */ /* 0x000fc80000010100 */
[-CC-:B------:R-:W-:Y:S01]  /*c050*/  FFMA.FTZ R225, R170, R14.reuse, -R182.reuse ;  /* 0x0000000eaae17223 */ /* 0x180fe200000108b6 */
[-CC-:B------:R-:W-:Y:S01]  /*c060*/  FFMA.FTZ R15, R15, R14.reuse, -R182.reuse ;  /* 0x0000000e0f0f7223 */ /* 0x180fe200000108b6 */
[-C--:B------:R-:W-:Y:S01]  /*c070*/  FMUL.FTZ R170, R183, R14.reuse ;  /* 0x0000000eb7aa7220 */ /* 0x080fe20000410000 */
        /* <DEDUP_REMOVED lines=15> */
[----:B------:R-:W-:-:S05]  /*c170*/  FFMA.FTZ R179, R179, R14, -R182 ;  /* 0x0000000eb3b37223 */ /* 0x000fca00000108b6 */
[----:B------:R-:W4:Y:S08]  /*c180*/  MUFU.EX2 R153, R153 ;  /* 0x0000009900997308 */ /* 0x000f300000000800 */
[----:B------:R-:W5:Y:S01]  /*c190*/  MUFU.EX2 R154, R154 ;  /* 0x0000009a009a7308 */ /* 0x000f620000000800 */
[----:B---3--:R-:W-:Y:S01]  /*c1a0*/  FFMA.FTZ R3, R170, R3, R15 ;  /* 0x00000003aa037223 */ /* 0x008fe2000001000f */
[-C--:B------:R-:W-:Y:S01]  /*c1b0*/  FMUL.FTZ R26, R26, R170.reuse ;  /* 0x000000aa1a1a7220 */ /* 0x080fe20000410000 */
[-C--:B------:R-:W-:Y:S01]  /*c1c0*/  FMUL.FTZ R27, R27, R170.reuse ;  /* 0x000000aa1b1b7220 */ /* 0x080fe20000410000 */
[-C--:B------:R-:W-:Y:S01]  /*c1d0*/  FMUL.FTZ R30, R30, R170.reuse ;  /* 0x000000aa1e1e7220 */ /* 0x080fe20000410000 */
[-C--:B------:R-:W-:Y:S01]  /*c1e0*/  FMUL.FTZ R31, R31, R170.reuse ;  /* 0x000000aa1f1f7220 */ /* 0x080fe20000410000 */
[-C--:B------:R-:W-:Y:S01]  /*c1f0*/  FMUL.FTZ R34, R34, R170.reuse ;  /* 0x000000aa22227220 */ /* 0x080fe20000410000 */
[----:B------:R-:W-:Y:S01]  /*c200*/  FMUL.FTZ R35, R35, R170 ;  /* 0x000000aa23237220 */ /* 0x000fe20000410000 */
[----:B------:R-:W3:Y:S01]  /*c210*/  MUFU.EX2 R155, R155 ;  /* 0x0000009b009b7308 */ /* 0x000ee20000000800 */
        /* <DEDUP_REMOVED lines=8> */
[----:B-----5:R-:W-:Y:S01]  /*c2a0*/  FADD.FTZ R3, R154, R3 ;  /* 0x000000039a037221 */ /* 0x020fe20000010000 */
[----:B------:R-:W-:Y:S01]  /*c2b0*/  MUFU.EX2 R182, R163 ;  /* 0x000000a300b67308 */ /* 0x000fe20000000800 */
[-C--:B------:R-:W-:Y:S01]  /*c2c0*/  FMUL.FTZ R46, R46, R170.reuse ;  /* 0x000000aa2e2e7220 */ /* 0x080fe20000410000 */
[----:B------:R4:W-:Y:S01]  /*c2d0*/  @!P1 SYNCS.ARRIVE.TRANS64.RED.A1T0 RZ, [R15+URZ], RZ ;  /* 0x000000ff0fff99a7 */ /* 0x0009e2000810043f */
[-C--:B------:R-:W-:Y:S01]  /*c2e0*/  FMUL.FTZ R47, R47, R170.reuse ;  /* 0x000000aa2f2f7220 */ /* 0x080fe20000410000 */
[-C--:B------:R-:W-:Y:S01]  /*c2f0*/  FMUL.FTZ R50, R50, R170.reuse ;  /* 0x000000aa32327220 */ /* 0x080fe20000410000 */
[-C--:B------:R-:W-:Y:S01]  /*c300*/  FMUL.FTZ R51, R51, R170.reuse ;  /* 0x000000aa33337220 */ /* 0x080fe20000410000 */
[----:B------:R-:W-:Y:S01]  /*c310*/  FMUL.FTZ R54, R54, R170 ;  /* 0x000000aa36367220 */ /* 0x000fe20000410000 */
[C---:B---3--:R-:W-:Y:S01]  /*c320*/  FADD.FTZ R3, R155.reuse, R3 ;  /* 0x000000039b037221 */ /* 0x048fe20000010000 */
[----:B------:R-:W-:Y:S01]  /*c330*/  F2FP.F16.F32.PACK_AB R155, R155, R154 ;  /* 0x0000009a9b9b723e */ /* 0x000fe200000000ff */
[----:B------:R-:W-:Y:S01]  /*c340*/  FMUL.FTZ R154, R176, UR39 ;  /* 0x00000027b09a7c20 */ /* 0x000fe20008410000 */
[----:B----4-:R-:W-:Y:S01]  /*c350*/  FMNMX.FTZ R15, R152, R223, !PT ;  /* 0x000000df980f7209 */ /* 0x010fe20007810000 */
[----:B------:R-:W3:Y:S01]  /*c360*/  MUFU.EX2 R158, R158 ;  /* 0x0000009e009e7308 */ /* 0x000ee20000000800 */
[-C--:B------:R-:W-:Y:S01]  /*c370*/  FMUL.FTZ R55, R55, R170.reuse ;  /* 0x000000aa37377220 */ /* 0x080fe20000410000 */
[-C--:B------:R-:W-:Y:S01]  /*c380*/  FMUL.FTZ R58, R58, R170.reuse ;  /* 0x000000aa3a3a7220 */ /* 0x080fe20000410000 */
[----:B------:R-:W-:Y:S01]  /*c390*/  FMNMX.FTZ R15, R231, R15, !PT ;  /* 0x0000000fe70f7209 */ /* 0x000fe20007810000 */
[-C--:B------:R-:W-:Y:S01]  /*c3a0*/  FMUL.FTZ R59, R59, R170.reuse ;  /* 0x000000aa3b3b7220 */ /* 0x080fe20000410000 */
[-C--:B------:R-:W-:Y:S01]  /*c3b0*/  FMUL.FTZ R62, R62, R170.reuse ;  /* 0x000000aa3e3e7220 */ /* 0x080fe20000410000 */
[-C--:B------:R-:W-:Y:S01]  /*c3c0*/  FMUL.FTZ R63, R63, R170.reuse ;  /* 0x000000aa3f3f7220 */ /* 0x080fe20000410000 */
[----:B------:R-:W-:Y:S01]  /*c3d0*/  FMNMX.FTZ R15, R156, R15, !PT ;  /* 0x0000000f9c0f7209 */ /* 0x000fe20007810000 */
[----:B------:R-:W4:Y:S01]  /*c3e0*/  MUFU.TANH R154, R154 ;  /* 0x0000009a009a7308 */ /* 0x000f220000002400 */
[-C--:B------:R-:W-:Y:S01]  /*c3f0*/  FMUL.FTZ R66, R66, R170.reuse ;  /* 0x000000aa42427220 */ /* 0x080fe20000410000 */
[-C--:B------:R-:W-:Y:S01]  /*c400*/  FMUL.FTZ R67, R67, R170.reuse ;  /* 0x000000aa43437220 */ /* 0x080fe20000410000 */
[----:B------:R-:W-:Y:S01]  /*c410*/  FMNMX.FTZ R15, R157, R15, !PT ;  /* 0x0000000f9d0f7209 */ /* 0x000fe20007810000 */
[-C--:B------:R-:W-:Y:S01]  /*c420*/  FMUL.FTZ R70, R70, R170.reuse ;  /* 0x000000aa46467220 */ /* 0x080fe20000410000 */
[-C--:B------:R-:W-:Y:S01]  /*c430*/  FMUL.FTZ R71, R71, R170.reuse ;  /* 0x000000aa47477220 */ /* 0x080fe20000410000 */
[-C--:B------:R-:W-:Y:S01]  /*c440*/  FMUL.FTZ R74, R74, R170.reuse ;  /* 0x000000aa4a4a7220 */ /* 0x080fe20000410000 */
[----:B------:R-:W-:Y:S01]  /*c450*/  FMNMX.FTZ R15, R160, R15, !PT ;  /* 0x0000000fa00f7209 */ /* 0x000fe20007810000 */
[----:B------:R-:W5:Y:S01]  /*c460*/  MUFU.EX2 R159, R159 ;  /* 0x0000009f009f7308 */ /* 0x000f620000000800 */
[----:B---3--:R-:W-:Y:S01]  /*c470*/  FADD.FTZ R3, R158, R3 ;  /* 0x000000039e037221 */ /* 0x008fe20000010000 */
[-C--:B------:R-:W-:Y:S01]  /*c480*/  FMUL.FTZ R75, R75, R170.reuse ;  /* 0x000000aa4b4b7220 */ /* 0x080fe20000410000 */
[----:B------:R-:W-:Y:S01]  /*c490*/  FMNMX.FTZ R15, R161, R15, !PT ;  /* 0x0000000fa10f7209 */ /* 0x000fe20007810000 */
[-C--:B------:R-:W-:Y:S01]  /*c4a0*/  FMUL.FTZ R78, R78, R170.reuse ;  /* 0x000000aa4e4e7220 */ /* 0x080fe20000410000 */
[-C--:B------:R-:W-:Y:S01]  /*c4b0*/  FMUL.FTZ R79, R79, R170.reuse ;  /* 0x000000aa4f4f7220 */ /* 0x080fe20000410000 */
[-C--:B------:R-:W-:Y:S01]  /*c4c0*/  FMUL.FTZ R82, R82, R170.reuse ;  /* 0x000000aa52527220 */ /* 0x080fe20000410000 */
[----:B------:R-:W-:Y:S01]  /*c4d0*/  FMNMX.FTZ R15, R164, R15, !PT ;  /* 0x0000000fa40f7209 */ /* 0x000fe20007810000 */
[----:B------:R-:W3:Y:S01]  /*c4e0*/  MUFU.EX2 R162, R162 ;  /* 0x000000a200a27308 */ /* 0x000ee20000000800 */
[----:B----4-:R-:W-:Y:S01]  /*c4f0*/  FSEL R154, R154, -INF , P4 ;  /* 0xff8000009a9a7808 */ /* 0x010fe20002000000 */
[-C--:B------:R-:W-:Y:S01]  /*c500*/  FMUL.FTZ R83, R83, R170.reuse ;  /* 0x000000aa53537220 */ /* 0x080fe20000410000 */
[----:B------:R-:W-:Y:S01]  /*c510*/  FMNMX.FTZ R15, R165, R15, !PT ;  /* 0x0000000fa50f7209 */ /* 0x000fe20007810000 */
[-C--:B------:R-:W-:Y:S01]  /*c520*/  FMUL.FTZ R86, R86, R170.reuse ;  /* 0x000000aa56567220 */ /* 0x080fe20000410000 */
[----:B------:R-:W-:Y:S01]  /*c530*/  ISETP.GT.AND P4, PT, R226, 0x38, PT ;  /* 0x00000038e200780c */ /* 0x000fe20003f84270 */
[-C--:B------:R-:W-:Y:S01]  /*c540*/  FMUL.FTZ R87, R87, R170.reuse ;  /* 0x000000aa57577220 */ /* 0x080fe20000410000 */
[----:B------:R-:W-:Y:S01]  /*c550*/  FMNMX.FTZ R15, R168, R15, !PT ;  /* 0x0000000fa80f7209 */ /* 0x000fe20007810000 */
[----:B------:R-:W-:Y:S01]  /*c560*/  MUFU.EX2 R166, R166 ;  /* 0x000000a600a67308 */ /* 0x000fe20000000800 */
[----:B------:R-:W-:Y:S01]  /*c570*/  FSEL R180, R180, -INF , P4 ;  /* 0xff800000b4b47808 */ /* 0x000fe20002000000 */
[----:B-----5:R-:W-:Y:S01]  /*c580*/  FADD.FTZ R3, R159, R3 ;  /* 0x000000039f037221 */ /* 0x020fe20000010000 */
[----:B------:R-:W-:Y:S01]  /*c590*/  FMNMX.FTZ R15, R169, R15, !PT ;  /* 0x0000000fa90f7209 */ /* 0x000fe20007810000 */
[-C--:B------:R-:W-:Y:S01]  /*c5a0*/  FMUL.FTZ R90, R90, R170.reuse ;  /* 0x000000aa5a5a7220 */ /* 0x080fe20000410000 */
[-C--:B------:R-:W-:Y:S01]  /*c5b0*/  FMUL.FTZ R91, R91, R170.reuse ;  /* 0x000000aa5b5b7220 */ /* 0x080fe20000410000 */
[-C--:B------:R-:W-:Y:S01]  /*c5c0*/  FMUL.FTZ R94, R94, R170.reuse ;  /* 0x000000aa5e5e7220 */ /* 0x080fe20000410000 */
[----:B------:R-:W-:Y:S01]  /*c5d0*/  FMNMX.FTZ R15, R172, R15, !PT ;  /* 0x0000000fac0f7209 */ /* 0x000fe20007810000 */
[----:B------:R-:W-:Y:S01]  /*c5e0*/  MUFU.EX2 R167, R167 ;  /* 0x000000a700a77308 */ /* 0x000fe20000000800 */
[----:B---3--:R-:W-:Y:S01]  /*c5f0*/  FADD.FTZ R3, R162, R3 ;  /* 0x00000003a2037221 */ /* 0x008fe20000010000 */
[-C--:B------:R-:W-:Y:S01]  /*c600*/  FMUL.FTZ R95, R95, R170.reuse ;  /* 0x000000aa5f5f7220 */ /* 0x080fe20000410000 */
[----:B------:R-:W-:Y:S01]  /*c610*/  FMNMX.FTZ R15, R173, R15, !PT ;  /* 0x0000000fad0f7209 */ /* 0x000fe20007810000 */
[-C--:B------:R-:W-:Y:S01]  /*c620*/  FMUL.FTZ R98, R98, R170.reuse ;  /* 0x000000aa62627220 */ /* 0x080fe20000410000 */
[-C--:B------:R-:W-:Y:S01]  /*c630*/  FMUL.FTZ R99, R99, R170.reuse ;  /* 0x000000aa63637220 */ /* 0x080fe20000410000 */
[-C--:B------:R-:W-:Y:S01]  /*c640*/  FMUL.FTZ R102, R102, R170.reuse ;  /* 0x000000aa66667220 */ /* 0x080fe20000410000 */
[----:B------:R-:W-:Y:S01]  /*c650*/  FMNMX.FTZ R15, R154, R15, !PT ;  /* 0x0000000f9a0f7209 */ /* 0x000fe20007810000 */
[----:B------:R-:W-:Y:S01]  /*c660*/  MUFU.EX2 R171, R171 ;  /* 0x000000ab00ab7308 */ /* 0x000fe20000000800 */
[-C--:B------:R-:W-:Y:S01]  /*c670*/  FMUL.FTZ R103, R103, R170.reuse ;  /* 0x000000aa67677220 */ /* 0x080fe20000410000 */
        /* <DEDUP_REMOVED lines=13> */
[-C--:B------:R-:W-:Y:S01]  /*c750*/  FMUL.FTZ R123, R123, R170.reuse ;  /* 0x000000aa7b7b7220 */ /* 0x080fe20000410000 */
[----:B------:R-:W3:Y:S01]  /*c760*/  SHFL.BFLY PT, R176, R15, 0x2, 0x1f ;  /* 0x0c401f000fb07f89 */ /* 0x000ee200000e0000 */
        /* <DEDUP_REMOVED lines=16> */
[----:B---3--:R-:W-:-:S05]  /*c870*/  FMNMX.FTZ R15, R15, R176, !PT ;  /* 0x000000b00f0f7209 */ /* 0x008fca0007810000 */
[----:B------:R-:W3:Y:S02]  /*c880*/  SHFL.BFLY PT, R176, R15, 0x1, 0x1f ;  /* 0x0c201f000fb07f89 */ /* 0x000ee400000e0000 */
[----:B---3--:R-:W-:Y:S01]  /*c890*/  FMNMX.FTZ R15, R15, R176, !PT ;  /* 0x000000b00f0f7209 */ /* 0x008fe20007810000 */
[----:B------:R-:W-:-:S03]  /*c8a0*/  IMAD.MOV R176, RZ, RZ, -R196 ;  /* 0x000000ffffb07224 */ /* 0x000fc600078e0ac4 */
[----:B------:R-:W-:Y:S02]  /*c8b0*/  FSETP.NEU.FTZ.AND P3, PT, R15, -INF , PT ;  /* 0xff8000000f00780b */ /* 0x000fe40003f7d000 */
[----:B------:R-:W-:Y:S02]  /*c8c0*/  ISETP.NE.AND P2, PT, R189, R176, PT ;  /* 0x000000b0bd00720c */ /* 0x000fe40003f45270 */
[----:B------:R-:W-:-:S05]  /*c8d0*/  FSEL R163, R15, RZ, P3 ;  /* 0x000000ff0fa37208 */ /* 0x000fca0001800000 */
[----:B------:R-:W-:-:S04]  /*c8e0*/  FADD.FTZ R163, -R163, R223 ;  /* 0x000000dfa3a37221 */ /* 0x000fc80000010100 */
[----:B------:R-:W-:Y:S02]  /*c8f0*/  FMUL.FTZ R163, R163, R14 ;  /* 0x0000000ea3a37220 */ /* 0x000fe40000410000 */
[----:B------:R-:W-:Y:S02]  /*c900*/  @!P2 IMAD R183, R224, 0x40, R190 ;  /* 0x00000040e0b7a824 */ /* 0x000fe400078e02be */
[----:B------:R-:W3:Y:S02]  /*c910*/  MUFU.EX2 R176, R163 ;  /* 0x000000a300b07308 */ /* 0x000ee40000000800 */
[----:B------:R-:W-:-:S05]  /*c920*/  @!P2 IMAD R183, R183, 0x4, R2 ;  /* 0x00000004b7b7a824 */ /* 0x000fca00078e0202 */
[----:B------:R-:W-:Y:S01]  /*c930*/  @!P2 STS [R183+0x28820], R170 ;  /* 0x028820aab700a388 */ /* 0x000fe20000000800 */
[----:B------:R-:W-:Y:S03]  /*c940*/  MUFU.EX2 R163, R225 ;  /* 0x000000e100a37308 */ /* 0x000fe60000000800 */
        /* <DEDUP_REMOVED lines=10> */
[----:B---3--:R-:W-:Y:S01]  /*c9f0*/  FMUL.FTZ R183, R15, R14 ;  /* 0x0000000e0fb77220 */ /* 0x008fe20000410000 */
[-C--:B------:R-:W-:Y:S01]  /*ca00*/  FMUL.FTZ R41, R41, R176.reuse ;  /* 0x000000b029297220 */ /* 0x080fe20000410000 */
[-C--:B------:R-:W-:Y:S01]  /*ca10*/  FMUL.FTZ R44, R44, R176.reuse ;  /* 0x000000b02c2c7220 */ /* 0x080fe20000410000 */
[-C--:B------:R-:W-:Y:S01]  /*ca20*/  FMUL.FTZ R45, R45, R176.reuse ;  /* 0x000000b02d2d7220 */ /* 0x080fe20000410000 */
[-C--:B------:R-:W-:Y:S01]  /*ca30*/  FMUL.FTZ R48, R48, R176.reuse ;  /* 0x000000b030307220 */ /* 0x080fe20000410000 */
[----:B------:R-:W-:Y:S01]  /*ca40*/  FSEL R183, R183, RZ, P3 ;  /* 0x000000ffb7b77208 */ /* 0x000fe20001800000 */
[-C--:B------:R-:W-:Y:S01]  /*ca50*/  FMUL.FTZ R49, R49, R176.reuse ;  /* 0x000000b031317220 */ /* 0x080fe20000410000 */
[-C--:B------:R-:W-:Y:S01]  /*ca60*/  FMUL.FTZ R52, R52, R176.reuse ;  /* 0x000000b034347220 */ /* 0x080fe20000410000 */
[-C--:B------:R-:W-:Y:S01]  /*ca70*/  FMUL.FTZ R53, R53, R176.reuse ;  /* 0x000000b035357220 */ /* 0x080fe20000410000 */
[----:B------:R-:W-:Y:S01]  /*ca80*/  FMUL.FTZ R56, R56, R176 ;  /* 0x000000b038387220 */ /* 0x000fe20000410000 */
        /* <DEDUP_REMOVED lines=17> */
[----:B------:R-:W-:Y:S01]  /*cba0*/  FFMA.FTZ R181, R181, R14, -R183 ;  /* 0x0000000eb5b57223 */ /* 0x000fe200000108b7 */
        /* <DEDUP_REMOVED lines=12> */
[----:B------:R0:W1:Y:S01]  /*cc70*/  MUFU.EX2 R183, R157 ;  /* 0x0000009d00b77308 */ /* 0x0000620000000800 */
        /* <DEDUP_REMOVED lines=8> */
[----:B0-----:R-:W-:Y:S01]  /*cd00*/  F2FP.F16.F32.PACK_AB R157, R159, R158 ;  /* 0x0000009e9f9d723e */ /* 0x001fe200000000ff */
[----:B---3--:R-:W-:Y:S01]  /*cd10*/  FFMA.FTZ R158, R176, R0, R152 ;  /* 0x00000000b09e7223 */ /* 0x008fe20000010098 */
[C---:B------:R-:W-:Y:S01]  /*cd20*/  FADD.FTZ R0, R182.reuse, R3 ;  /* 0x00000003b6007221 */ /* 0x040fe20000010000 */
[----:B------:R-:W-:Y:S01]  /*cd30*/  F2FP.F16.F32.PACK_AB R159, R182, R162 ;  /* 0x000000a2b69f723e */ /* 0x000fe200000000ff */
[----:B------:R-:W-:Y:S01]  /*cd40*/  FMUL.FTZ R93, R93, R176 ;  /* 0x000000b05d5d7220 */ /* 0x000fe20000410000 */
[C---:B----4-:R-:W-:Y:S01]  /*cd50*/  FADD.FTZ R158, R231.reuse, R158 ;  /* 0x0000009ee79e7221 */ /* 0x050fe20000010000 */
[----:B------:R-:W-:Y:S01]  /*cd60*/  F2FP.F16.F32.PACK_AB R152, R231, R152 ;  /* 0x00000098e798723e */ /* 0x000fe200000000ff */
[----:B------:R-:W0:Y:S01]  /*cd70*/  MUFU.EX2 R161, R161 ;  /* 0x000000a100a17308 */ /* 0x000e220000000800 */
[-C--:B------:R-:W-:Y:S01]  /*cd80*/  FMUL.FTZ R96, R96, R176.reuse ;  /* 0x000000b060607220 */ /* 0x080fe20000410000 */
[----:B-----5:R-:W-:Y:S01]  /*cd90*/  FADD.FTZ R158, R156, R158 ;  /* 0x0000009e9c9e7221 */ /* 0x020fe20000010000 */
[-C--:B------:R-:W-:Y:S01]  /*cda0*/  FMUL.FTZ R97, R97, R176.reuse ;  /* 0x000000b061617220 */ /* 0x080fe20000410000 */
[-C--:B------:R-:W-:Y:S01]  /*cdb0*/  FMUL.FTZ R100, R100, R176.reuse ;  /* 0x000000b064647220 */ /* 0x080fe20000410000 */
[-C--:B------:R-:W-:Y:S01]  /*cdc0*/  FMUL.FTZ R101, R101, R176.reuse ;  /* 0x000000b065657220 */ /* 0x080fe20000410000 */
[----:B-1----:R-:W-:Y:S01]  /*cdd0*/  FADD.FTZ R158, R183, R158 ;  /* 0x0000009eb79e7221 */ /* 0x002fe20000010000 */
[-C--:B------:R-:W-:Y:S01]  /*cde0*/  FMUL.FTZ R104, R104, R176.reuse ;  /* 0x000000b068687220 */ /* 0x080fe20000410000 */
[----:B------:R-:W1:Y:S01]  /*cdf0*/  MUFU.EX2 R164, R164 ;  /* 0x000000a400a47308 */ /* 0x000e620000000800 */
[-C--:B------:R-:W-:Y:S01]  /*ce00*/  FMUL.FTZ R105, R105, R176.reuse ;  /* 0x000000b069697220 */ /* 0x080fe20000410000 */
[----:B--2---:R-:W-:Y:S01]  /*ce10*/  FADD.FTZ R158, R160, R158 ;  /* 0x0000009ea09e7221 */ /* 0x004fe20000010000 */
        /* <DEDUP_REMOVED lines=26> */
[----:B------:R-:W-:-:S03]  /*cfc0*/  FMUL.FTZ R149, R149, R176 ;  /* 0x000000b095957220 */ /* 0x000fc60000410000 */
[----:B------:R-:W3:Y:S08]  /*cfd0*/  MUFU.EX2 R172, R172 ;  /* 0x000000ac00ac7308 */ /* 0x000ef00000000800 */
[----:B------:R4:W-:Y:S08]  /*cfe0*/  MUFU.EX2 R3, R154 ;  /* 0x0000009a00037308 */ /* 0x0009f00000000800 */
[----:B------:R-:W5:Y:S01]  /*cff0*/  MUFU.EX2 R162, R173 ;  /* 0x000000ad00a27308 */ /* 0x000f620000000800 */
[----:B----4-:R-:W-:Y:S01]  /*d000*/  F2FP.F16.F32.PACK_AB R154, R183, R156 ;  /* 0x0000009cb79a723e */ /* 0x010fe200000000ff */
[----:B------:R-:W-:Y:S01]  /*d010*/  BAR.SYNC.DEFER_BLOCKING 0xf, 0x100 ;  /* 0x03c4000000007b1d */ /* 0x000fe20000010000 */
[----:B------:R-:W-:Y:S01]  /*d020*/  F2FP.F16.F32.PACK_AB R156, R161, R160 ;  /* 0x000000a0a19c723e */ /* 0x000fe200000000ff */
[C---:B--2---:R-:W-:Y:S01]  /*d030*/  FADD.FTZ R160, R165.reuse, R158 ;  /* 0x0000009ea5a07221 */ /* 0x044fe20000010000 */
[----:B------:R-:W-:Y:S01]  /*d040*/  F2FP.F16.F32.PACK_AB R158, R165, R164 ;  /* 0x000000a4a59e723e */ /* 0x000fe200000000ff */
[----:B------:R-:W-:Y:S01]  /*d050*/  FADD.FTZ R164, R166, R0 ;  /* 0x00000000a6a47221 */ /* 0x000fe20000010000 */
[C---:B------:R-:W-:Y:S01]  /*d060*/  F2FP.F16.F32.PACK_AB R161, R167.reuse, R166 ;  /* 0x000000a6a7a1723e */ /* 0x040fe200000000ff */
[----:B0-----:R-:W-:Y:S01]  /*d070*/  FADD.FTZ R160, R168, R160 ;  /* 0x000000a0a8a07221 */ /* 0x001fe20000010000 */
[----:B------:R-:W0:Y:S01]  /*d080*/  MUFU.EX2 R177, R177 ;  /* 0x000000b100b17308 */ /* 0x000e220000000800 */
[----:B------:R-:W-:-:S02]  /*d090*/  FADD.FTZ R164, R167, R164 ;  /* 0x000000a4a7a47221 */ /* 0x000fc40000010000 */
[C---:B-1----:R-:W-:Y:S01]  /*d0a0*/  FADD.FTZ R0, R169.reuse, R160 ;  /* 0x000000a0a9007221 */ /* 0x042fe20000010000 */
[----:B------:R-:W-:Y:S01]  /*d0b0*/  F2FP.F16.F32.PACK_AB R160, R169, R168 ;  /* 0x000000a8a9a0723e */ /* 0x000fe200000000ff */
[----:B------:R-:W-:Y:S01]  /*d0c0*/  FADD.FTZ R164, R163, R164 ;  /* 0x000000a4a3a47221 */ /* 0x000fe20000010000 */
[C---:B------:R-:W-:Y:S01]  /*d0d0*/  F2FP.F16.F32.PACK_AB R163, R171.reuse, R163 ;  /* 0x000000a3aba3723e */ /* 0x040fe200000000ff */
[----:B---3--:R-:W-:Y:S01]  /*d0e0*/  FADD.FTZ R165, R172, R0 ;  /* 0x00000000aca57221 */ /* 0x008fe20000010000 */
[----:B------:R-:W1:Y:S03]  /*d0f0*/  MUFU.EX2 R180, R180 ;  /* 0x000000b400b47308 */ /* 0x000e660000000800 */
[C---:B-----5:R-:W-:Y:S01]  /*d100*/  FADD.FTZ R0, R162.reuse, R165 ;  /* 0x000000a5a2007221 */ /* 0x060fe20000010000 */
[----:B------:R-:W-:Y:S01]  /*d110*/  FADD.FTZ R165, R171, R164 ;  /* 0x000000a4aba57221 */ /* 0x000fe20000010000 */
[----:B------:R-:W-:-:S02]  /*d120*/  F2FP.F16.F32.PACK_AB R162, R162, R172 ;  /* 0x000000aca2a2723e */ /* 0x000fc400000000ff */
[----:B------:R-:W-:Y:S01]  /*d130*/  FADD.FTZ R0, R3, R0 ;  /* 0x0000000003007221 */ /* 0x000fe20000010000 */
[----:B------:R-:W2:Y:S01]  /*d140*/  MUFU.EX2 R166, R181 ;  /* 0x000000b500a67308 */ /* 0x000ea20000000800 */
[----:B------:R-:W-:Y:S01]  /*d150*/  FADD.FTZ R168, R174, R165 ;  /* 0x000000a5aea87221 */ /* 0x000fe20000010000 */
[C---:B0-----:R-:W-:Y:S01]  /*d160*/  F2FP.F16.F32.PACK_AB R164, R177.reuse, R3 ;  /* 0x00000003b1a4723e */ /* 0x041fe200000000ff */
[----:B------:R-:W-:Y:S01]  /*d170*/  FADD.FTZ R169, R177, R0 ;  /* 0x00000000b1a97221 */ /* 0x000fe20000010000 */
[C---:B------:R-:W-:Y:S01]  /*d180*/  F2FP.F16.F32.PACK_AB R165, R175.reuse, R174 ;  /* 0x000000aeafa5723e */ /* 0x040fe200000000ff */
[----:B------:R-:W-:Y:S01]  /*d190*/  FADD.FTZ R3, R175, R168 ;  /* 0x000000a8af037221 */ /* 0x000fe20000010000 */
[----:B------:R0:W-:Y:S02]  /*d1a0*/  STSM.16.M88.4 [R197+0x26800], R152 ;  /* 0x02680098c5007844 */ /* 0x0001e40000000200 */
[----:B------:R-:W3:Y:S01]  /*d1b0*/  MUFU.EX2 R167, R179 ;  /* 0x000000b300a77308 */ /* 0x000ee20000000800 */
[----:B-1----:R-:W-:Y:S01]  /*d1c0*/  FADD.FTZ R169, R180, R169 ;  /* 0x000000a9b4a97221 */ /* 0x002fe20000010000 */
[----:B------:R-:W-:Y:S01]  /*d1d0*/  FADD.FTZ R168, R178, R3 ;  /* 0x00000003b2a87221 */ /* 0x000fe20000010000 */
[----:B------:R0:W-:Y:S04]  /*d1e0*/  STSM.16.M88.4 [R198], R156 ;  /* 0x0000009cc6007844 */ /* 0x0001e80000000200 */
[----:B------:R0:W-:Y:S01]  /*d1f0*/  STSM.16.M88.4 [R200], R160 ;  /* 0x000000a0c8007844 */ /* 0x0001e20000000200 */
[C---:B--2---:R-:W-:Y:S01]  /*d200*/  FADD.FTZ R0, R166.reuse, R169 ;  /* 0x000000a9a6007221 */ /* 0x044fe20000010000 */
[----:B------:R-:W-:Y:S01]  /*d210*/  F2FP.F16.F32.PACK_AB R166, R166, R180 ;  /* 0x000000b4a6a6723e */ /* 0x000fe200000000ff */
[C---:B---3--:R-:W-:Y:S01]  /*d220*/  FADD.FTZ R3, R167.reuse, R168 ;  /* 0x000000a8a7037221 */ /* 0x048fe20000010000 */
[----:B------:R-:W-:-:S05]  /*d230*/  F2FP.F16.F32.PACK_AB R167, R167, R178 ;  /* 0x000000b2a7a7723e */ /* 0x000fca00000000ff */
[----:B------:R0:W-:Y:S01]  /*d240*/  STSM.16.M88.4 [R199], R164 ;  /* 0x000000a4c7007844 */ /* 0x0001e20000000200 */
[----:B------:R-:W-:Y:S05]  /*d250*/  @!P0 BRA `(.L_x_4979) ;  /* 0x0000000000048947 */ /* 0x000fea0003800000 */
[----:B------:R-:W-:Y:S01]  /*d260*/  BPT.TRAP 0x1 ;  /* 0x000000040000795c */ /* 0x000fe20000300000 */
.L_x_4979:
[----:B------:R1:W2:Y:S01]  /*d270*/  SYNCS.PHASECHK.TRANS64.TRYWAIT P2, [R214+URZ+0x28c50], R219 ;  /* 0x028c50dbd60075a7 */ /* 0x0002a2000804017f */
[----:B------:R-:W-:Y:S05]  /*d280*/  @!P0 BRA `(.L_x_4980) ;  /* 0x0000000000048947 */ /* 0x000fea0003800000 */
[----:B------:R-:W-:Y:S01]  /*d290*/  BPT.TRAP 0x1 ;  /* 0x000000040000795c */ /* 0x000fe20000300000 */
.L_x_4980:
[----:B------:R-:W-:Y:S04]  /*d2a0*/  BSSY B2, `(.L_x_4981) ;  /* 0x0000004000027945 */ /* 0x000fe80003800000 */
[----:B--2---:R-:W-:Y:S05]  /*d2b0*/  @P2 BRA `(.L_x_4982) ;  /* 0x0000000000082947 */ /* 0x004fea0003800000 */
[----:B------:R-:W2:Y:S02]  /*d2c0*/  SYNCS.PHASECHK.TRANS64.TRYWAIT P2, [R214+URZ+0x28c50], R219 ;  /* 0x028c50dbd60075a7 */ /* 0x000ea4000804017f */
[----:B--2---:R-:W-:Y:S05]  /*d2d0*/  @!P2 BRA `(.L_x_4983) ;  /* 0x000000f40034a947 */ /* 0x004fea0003800000 */
.L_x_4982:
[----:B------:R-:W-:Y:S05]  /*d2e0*/  BSYNC B2 ;  /* 0x0000000000027941 */ /* 0x000fea0003800000 */
.L_x_4981:
[----:B------:R-:W-:Y:S01]  /*d2f0*/  IMAD R168, R18, 0x1000, R12 ;  /* 0x0000100012a87824 */ /* 0x000fe200078e020c */
[----:B------:R-:W-:Y:S01]  /*d300*/  WARPGROUP.ARRIVE ;  /* 0x00000000000079c5 */ /* 0x000fe20000000000 */
[----:B------:R-:W-:Y:S01]  /*d310*/  IMAD.MOV.U32 R169, RZ, RZ, 0x40000040 ;  /* 0x40000040ffa97424 */ /* 0x000fe200078e00ff */
[C---:B------:R-:W-:Y:S01]  /*d320*/  ISETP.GT.AND P2, PT, R213.reuse, R21, PT ;  /* 0x00000015d500720c */ /* 0x040fe20003f44270 */
[----:B-12---:R-:W-:Y:S01]  /*d330*/  @!P1 VIADD R214, R214, 0x28c60 ;  /* 0x00028c60d6d69836 */ /* 0x006fe20000000000 */
[----:B------:R-:W-:Y:S01]  /*d340*/  R2UR UR6, R168 ;  /* 0x00000000a80672ca */ /* 0x000fe200000e0000 */
[----:B------:R-:W-:Y:S01]  /*d350*/  VIADD R213, R213, 0xffffffff ;  /* 0xffffffffd5d57836 */ /* 0x000fe20000000000 */
[----:B------:R-:W-:Y:S01]  /*d360*/  R2UR UR7, R169 ;  /* 0x00000000a90772ca */ /* 0x000fe200000e0000 */
[----:B------:R-:W-:Y:S01]  /*d370*/  IMAD.MOV.U32 R169, RZ, RZ, 0x40000040 ;  /* 0x40000040ffa97424 */ /* 0x000fe200078e00ff */
[----:B------:R-:W-:Y:S01]  /*d380*/  @!P1 PRMT R214, RZ, 0x654, R214 ;  /* 0x00000654ffd69816 */ /* 0x000fe200000000d6 */
[----:B------:R-:W-:-:S02]  /*d390*/  IMAD.MOV.U32 R225, RZ, RZ, R20 ;  /* 0x000000ffffe17224 */ /* 0x000fc400078e0014 */
[----:B------:R-:W-:Y:S02]  /*d3a0*/  IMAD.MOV.U32 R223, RZ, RZ, R15 ;  /* 0x000000ffffdf7224 */ /* 0x000fe400078e000f */
[----:B------:R-:W-:-:S06]  /*d3b0*/  IMAD.MOV.U32 R224, RZ, RZ, R18 ;  /* 0x000000ffffe07224 */ /* 0x000fcc00078e0012 */
        /* <DEDUP_REMOVED lines=35> */
.L_x_4973:
[----:B------:R-:W-:Y:S05]  /*d5f0*/  BSYNC B0 ;  /* 0x0000000000007941 */ /* 0x000fea0003800000 */
.L_x_4972:
[----:B------:R-:W-:Y:S01]  /*d600*/  ISETP.GE.AND P2, PT, R213, RZ, PT ;  /* 0x000000ffd500720c */ /* 0x000fe20003f46270 */
[----:B------:R-:W-:-:S12]  /*d610*/  BSSY B0, `(.L_x_4985) ;  /* 0x00001e2000007945 */ /* 0x000fd80003800000 */
[----:B------:R-:W-:Y:S05]  /*d620*/  @!P2 BRA `(.L_x_4986) ;  /* 0x0000001c0080a947 */ /* 0x000fea0003800000 */
[----:B------:R-:W-:Y:S01]  /*d630*/  IMAD.MOV.U32 R194, RZ, RZ, R20 ;  /* 0x000000ffffc27224 */ /* 0x000fe200078e0014 */
[----:B------:R-:W-:Y:S01]  /*d640*/  MOV R219, R15 ;  /* 0x0000000f00db7202 */ /* 0x000fe20000000f00 */
[----:B0-----:R-:W-:-:S07]  /*d650*/  IMAD.MOV.U32 R214, RZ, RZ, R18 ;  /* 0x000000ffffd67224 */ /* 0x001fce00078e0012 */
.L_x_4997:
[----:B------:R-:W-:-:S05]  /*d660*/  VIADD R18, R214, 0x1 ;  /* 0x00000001d6127836 */ /* 0x000fca0000000000 */
[----:B------:R-:W-:-:S04]  /*d670*/  ISETP.NE.AND P2, PT, R18, 0x2, PT ;  /* 0x000000021200780c */ /* 0x000fc80003f45270 */
[----:B------:R-:W-:Y:S02]  /*d680*/  SEL R14, RZ, 0x1, P2 ;  /* 0x00000001ff0e7807 */ /* 0x000fe40001000000 */
[----:B------:R-:W-:Y:S02]  /*d690*/  SEL R18, R18, RZ, P2 ;  /* 0x000000ff12127207 */ /* 0x000fe40001000000 */
[----:B------:R-:W-:Y:S01]  /*d6a0*/  LOP3.LUT R19, R19, R14, RZ, 0x3c, !PT ;  /* 0x0000000e13137212 */ /* 0x000fe200078e3cff */
[----:B-1----:R-:W-:Y:S06]  /*d6b0*/  @!P0 BRA `(.L_x_4987) ;  /* 0x0000000000048947 */ /* 0x002fec0003800000 */
[----:B------:R-:W-:Y:S01]  /*d6c0*/  BPT.TRAP 0x1 ;  /* 0x000000040000795c */ /* 0x000fe20000300000 */
.L_x_4987:
[----:B------:R-:W-:Y:S01]  /*d6d0*/  IMAD R21, R18, 0x8, R2 ;  /* 0x0000000812157824 */ /* 0x000fe200078e0202 */
[----:B------:R-:W-:-:S04]  /*d6e0*/  SHF.L.U32 R193, R19, 0x1f, RZ ;  /* 0x0000001f13c17819 */ /* 0x000fc800000006ff */
[----:B------:R0:W1:Y:S01]  /*d6f0*/  SYNCS.PHASECHK.TRANS64.TRYWAIT P2, [R21+URZ+0x28c30], R193 ;  /* 0x028c30c1150075a7 */ /* 0x000062000804017f */
[----:B------:R-:W-:Y:S05]  /*d700*/  @!P0 BRA `(.L_x_4988) ;  /* 0x0000000000048947 */ /* 0x000fea0003800000 */
[----:B------:R-:W-:Y:S01]  /*d710*/  BPT.TRAP 0x1 ;  /* 0x000000040000795c */ /* 0x000fe20000300000 */
.L_x_4988:
[----:B------:R-:W-:Y:S01]  /*d720*/  BSSY B1, `(.L_x_4989) ;  /* 0x0000006000017945 */ /* 0x000fe20003800000 */
[----:B------:R-:W-:Y:S02]  /*d730*/  IMAD R154, R18, 0x200, R13 ;  /* 0x00000200129a7824 */ /* 0x000fe400078e020d */
[----:B------:R-:W-:Y:S01]  /*d740*/  IMAD.MOV.U32 R155, RZ, RZ, 0x40000040 ;  /* 0x40000040ff9b7424 */ /* 0x000fe200078e00ff */
[----:B-1----:R-:W-:Y:S06]  /*d750*/  @P2 BRA `(.L_x_4990) ;  /* 0x0000000000082947 */ /* 0x002fec0003800000 */
[----:B------:R-:W1:Y:S02]  /*d760*/  SYNCS.PHASECHK.TRANS64.TRYWAIT P2, [R21+URZ+0x28c30], R193 ;  /* 0x028c30c1150075a7 */ /* 0x000e64000804017f */
[----:B-1----:R-:W-:Y:S05]  /*d770*/  @!P2 BRA `(.L_x_4991) ;  /* 0x000000f00020a947 */ /* 0x002fea0003800000 */
.L_x_4990:
[----:B------:R-:W-:Y:S05]  /*d780*/  BSYNC B1 ;  /* 0x0000000000017941 */ /* 0x000fea0003800000 */
.L_x_4989:
        /* <DEDUP_REMOVED lines=19> */
[----:B------:R-:W-:Y:S02]  /*d8c0*/  R2UR UR15, R15 ;  /* 0x000000000f0f72ca */ /* 0x000fe400000e0000 */
[----:B------:R-:W-:-:S02]  /*d8d0*/  R2UR UR12, R8 ;  /* 0x00000000080c72ca */ /* 0x000fc400000e0000 */
        /* <DEDUP_REMOVED lines=74> */
[----:B------:R-:W-:Y:S01]  /*dd80*/  MUFU.TANH R154, R154 ;  /* 0x0000009a009a7308 */ /* 0x000fe20000002400 */
        /* <DEDUP_REMOVED lines=36> */
[----:B------:R-:W-:Y:S01]  /*dfd0*/  FFMA.FTZ R180, R180, R14, -R181 ;  /* 0x0000000eb4b47223 */ /* 0x000fe200000108b5 */
[----:B------:R-:W-:-:S03]  /*dfe0*/  FMUL.FTZ R181, R170, UR38 ;  /* 0x00000026aab57c20 */ /* 0x000fc60008410000 */
        /* <DEDUP_REMOVED lines=8> */
[----:B------:R-:W2:Y:S01]  /*e070*/  MUFU.TANH R181, R181 ;  /* 0x000000b500b57308 */ /* 0x000ea20000002400 */
[----:B---3--:R-:W-:Y:S01]  /*e080*/  FFMA.FTZ R0, R219, R0, R20 ;  /* 0x00000000db007223 */ /* 0x008fe20000010014 */
[-C--:B------:R-:W-:Y:S01]  /*e090*/  FMUL.FTZ R37, R37, R219.reuse ;  /* 0x000000db25257220 */ /* 0x080fe20000410000 */
[-C--:B------:R-:W-:Y:S01]  /*e0a0*/  FMUL.FTZ R40, R40, R219.reuse ;  /* 0x000000db28287220 */ /* 0x080fe20000410000 */
[-C--:B------:R-:W-:Y:S01]  /*e0b0*/  FMUL.FTZ R41, R41, R219.reuse ;  /* 0x000000db29297220 */ /* 0x080fe20000410000 */
[-C--:B------:R-:W-:Y:S01]  /*e0c0*/  FMUL.FTZ R44, R44, R219.reuse ;  /* 0x000000db2c2c7220 */ /* 0x080fe20000410000 */
[-C--:B------:R-:W-:Y:S01]  /*e0d0*/  FMUL.FTZ R45, R45, R219.reuse ;  /* 0x000000db2d2d7220 */ /* 0x080fe20000410000 */
[----:B------:R-:W-:Y:S01]  /*e0e0*/  FMUL.FTZ R48, R48, R219 ;  /* 0x000000db30307220 */ /* 0x000fe20000410000 */
[----:B------:R-:W-:Y:S01]  /*e0f0*/  MUFU.TANH R175, R175 ;  /* 0x000000af00af7308 */ /* 0x000fe20000002400 */
        /* <DEDUP_REMOVED lines=23> */
[-C--:B------:R-:W-:Y:S01]  /*e270*/  FMUL.FTZ R80, R80, R219.reuse ;  /* 0x000000db50507220 */ /* 0x080fe20000410000 */
        /* <DEDUP_REMOVED lines=24> */
[----:B------:R-:W-:Y:S01]  /*e400*/  @!P2 STS [R214+0x28800], R219 ;  /* 0x028800dbd600a388 */ /* 0x000fe20000000800 */
[----:B------:R-:W4:Y:S01]  /*e410*/  MUFU.EX2 R156, R156 ;  /* 0x0000009c009c7308 */ /* 0x000f220000000800 */
[----:B------:R-:W-:Y:S01]  /*e420*/  FMNMX.FTZ R20, R166, R20, !PT ;  /* 0x00000014a6147209 */ /* 0x000fe20007810000 */
[-C--:B------:R-:W-:Y:S01]  /*e430*/  FMUL.FTZ R105, R105, R219.reuse ;  /* 0x000000db69697220 */ /* 0x080fe20000410000 */
[-C--:B------:R-:W-:Y:S01]  /*e440*/  FMUL.FTZ R108, R108, R219.reuse ;  /* 0x000000db6c6c7220 */ /* 0x080fe20000410000 */
[-C--:B------:R-:W-:Y:S01]  /*e450*/  FMUL.FTZ R109, R109, R219.reuse ;  /* 0x000000db6d6d7220 */ /* 0x080fe20000410000 */
[----:B------:R-:W-:Y:S01]  /*e460*/  FMNMX.FTZ R20, R167, R20, !PT ;  /* 0x00000014a7147209 */ /* 0x000fe20007810000 */
[-C--:B------:R-:W-:Y:S01]  /*e470*/  FMUL.FTZ R112, R112, R219.reuse ;  /* 0x000000db70707220 */ /* 0x080fe20000410000 */
[-C--:B------:R-:W-:Y:S01]  /*e480*/  FMUL.FTZ R113, R113, R219.reuse ;  /* 0x000000db71717220 */ /* 0x080fe20000410000 */
[----:B------:R-:W5:Y:S01]  /*e490*/  MUFU.EX2 R157, R157 ;  /* 0x0000009d009d7308 */ /* 0x000f620000000800 */
[----:B--2---:R-:W-:Y:S01]  /*e4a0*/  FMNMX.FTZ R20, R181, R20, !PT ;  /* 0x00000014b5147209 */ /* 0x004fe20007810000 */
[----:B---3--:R-:W-:Y:S01]  /*e4b0*/  FADD.FTZ R0, R153, R0 ;  /* 0x0000000099007221 */ /* 0x008fe20000010000 */
[-C--:B------:R-:W-:Y:S01]  /*e4c0*/  FMUL.FTZ R116, R116, R219.reuse ;  /* 0x000000db74747220 */ /* 0x080fe20000410000 */
[-C--:B------:R-:W-:Y:S01]  /*e4d0*/  FMUL.FTZ R117, R117, R219.reuse ;  /* 0x000000db75757220 */ /* 0x080fe20000410000 */
[----:B------:R-:W-:Y:S01]  /*e4e0*/  FMNMX.FTZ R20, R171, R20, !PT ;  /* 0x00000014ab147209 */ /* 0x000fe20007810000 */
[-C--:B------:R-:W-:Y:S01]  /*e4f0*/  FMUL.FTZ R120, R120, R219.reuse ;  /* 0x000000db78787220 */ /* 0x080fe20000410000 */
[-C--:B------:R-:W-:Y:S01]  /*e500*/  FMUL.FTZ R121, R121, R219.reuse ;  /* 0x000000db79797220 */ /* 0x080fe20000410000 */
[----:B------:R-:W2:Y:S01]  /*e510*/  MUFU.EX2 R160, R160 ;  /* 0x000000a000a07308 */ /* 0x000ea20000000800 */
[----:B------:R-:W-:Y:S01]  /*e520*/  FMNMX.FTZ R20, R174, R20, !PT ;  /* 0x00000014ae147209 */ /* 0x000fe20007810000 */
[----:B----4-:R-:W-:Y:S01]  /*e530*/  FADD.FTZ R0, R156, R0 ;  /* 0x000000009c007221 */ /* 0x010fe20000010000 */
[-C--:B------:R-:W-:Y:S01]  /*e540*/  FMUL.FTZ R124, R124, R219.reuse ;  /* 0x000000db7c7c7220 */ /* 0x080fe20000410000 */
[-C--:B------:R-:W-:Y:S01]  /*e550*/  FMUL.FTZ R125, R125, R219.reuse ;  /* 0x000000db7d7d7220 */ /* 0x080fe20000410000 */
[----:B------:R-:W-:Y:S01]  /*e560*/  FMNMX.FTZ R20, R175, R20, !PT ;  /* 0x00000014af147209 */ /* 0x000fe20007810000 */
[-C--:B------:R-:W-:Y:S01]  /*e570*/  FMUL.FTZ R128, R128, R219.reuse ;  /* 0x000000db80807220 */ /* 0x080fe20000410000 */
[-C--:B------:R-:W-:Y:S01]  /*e580*/  FMUL.FTZ R129, R129, R219.reuse ;  /* 0x000000db81817220 */ /* 0x080fe20000410000 */
[----:B------:R-:W-:Y:S01]  /*e590*/  MUFU.EX2 R161, R161 ;  /* 0x000000a100a17308 */ /* 0x000fe20000000800 */
[----:B------:R-:W-:Y:S01]  /*e5a0*/  FMNMX.FTZ R20, R178, R20, !PT ;  /* 0x00000014b2147209 */ /* 0x000fe20007810000 */
[----:B-----5:R-:W-:Y:S01]  /*e5b0*/  FADD.FTZ R0, R157, R0 ;  /* 0x000000009d007221 */ /* 0x020fe20000010000 */
[-C--:B------:R-:W-:Y:S01]  /*e5c0*/  FMUL.FTZ R132, R132, R219.reuse ;  /* 0x000000db84847220 */ /* 0x080fe20000410000 */
[-C--:B------:R-:W-:Y:S01]  /*e5d0*/  FMUL.FTZ R133, R133, R219.reuse ;  /* 0x000000db85857220 */ /* 0x080fe20000410000 */
[----:B------:R-:W-:Y:S01]  /*e5e0*/  FMNMX.FTZ R20, R179, R20, !PT ;  /* 0x00000014b3147209 */ /* 0x000fe20007810000 */
[-C--:B------:R-:W-:Y:S01]  /*e5f0*/  FMUL.FTZ R136, R136, R219.reuse ;  /* 0x000000db88887220 */ /* 0x080fe20000410000 */
[-C--:B------:R-:W-:Y:S01]  /*e600*/  FMUL.FTZ R137, R137, R219.reuse ;  /* 0x000000db89897220 */ /* 0x080fe20000410000 */
[----:B------:R-:W-:Y:S01]  /*e610*/  MUFU.EX2 R164, R164 ;  /* 0x000000a400a47308 */ /* 0x000fe20000000800 */
[----:B------:R-:W-:Y:S01]  /*e620*/  FMNMX.FTZ R20, R182, R20, !PT ;  /* 0x00000014b6147209 */ /* 0x000fe20007810000 */
[----:B--2---:R-:W-:Y:S01]  /*e630*/  FADD.FTZ R0, R160, R0 ;  /* 0x00000000a0007221 */ /* 0x004fe20000010000 */
[-C--:B------:R-:W-:Y:S01]  /*e640*/  FMUL.FTZ R140, R140, R219.reuse ;  /* 0x000000db8c8c7220 */ /* 0x080fe20000410000 */
[-C--:B------:R-:W-:Y:S01]  /*e650*/  FMUL.FTZ R141, R141, R219.reuse ;  /* 0x000000db8d8d7220 */ /* 0x080fe20000410000 */
[----:B------:R-:W-:Y:S01]  /*e660*/  FMNMX.FTZ R20, R183, R20, !PT ;  /* 0x00000014b7147209 */ /* 0x000fe20007810000 */
[-C--:B------:R-:W-:Y:S01]  /*e670*/  FMUL.FTZ R144, R144, R219.reuse ;  /* 0x000000db90907220 */ /* 0x080fe20000410000 */
[-C--:B------:R-:W-:Y:S01]  /*e680*/  FMUL.FTZ R145, R145, R219.reuse ;  /* 0x000000db91917220 */ /* 0x080fe20000410000 */
[----:B------:R-:W-:Y:S01]  /*e690*/  MUFU.EX2 R165, R165 ;  /* 0x000000a500a57308 */ /* 0x000fe20000000800 */
[-C--:B------:R-:W-:Y:S01]  /*e6a0*/  FMUL.FTZ R148, R148, R219.reuse ;  /* 0x000000db94947220 */ /* 0x080fe20000410000 */
[----:B------:R-:W2:Y:S01]  /*e6b0*/  SHFL.BFLY PT, R170, R20, 0x2, 0x1f ;  /* 0x0c401f0014aa7f89 */ /* 0x000ea200000e0000 */
[----:B------:R-:W-:-:S05]  /*e6c0*/  FMUL.FTZ R149, R149, R219 ;  /* 0x000000db95957220 */ /* 0x000fca0000410000 */
[----:B------:R-:W-:Y:S08]  /*e6d0*/  MUFU.EX2 R168, R168 ;  /* 0x000000a800a87308 */ /* 0x000ff00000000800 */
[----:B------:R-:W-:Y:S08]  /*e6e0*/  MUFU.EX2 R169, R169 ;  /* 0x000000a900a97308 */ /* 0x000ff00000000800 */
[----:B------:R-:W-:Y:S01]  /*e6f0*/  MUFU.EX2 R172, R172 ;  /* 0x000000ac00ac7308 */ /* 0x000fe20000000800 */
[----:B--2---:R-:W-:-:S05]  /*e700*/  FMNMX.FTZ R20, R20, R170, !PT ;  /* 0x000000aa14147209 */ /* 0x004fca0007810000 */
[----:B------:R-:W2:Y:S02]  /*e710*/  SHFL.BFLY PT, R170, R20, 0x1, 0x1f ;  /* 0x0c201f0014aa7f89 */ /* 0x000ea400000e0000 */
[----:B------:R-:W-:Y:S08]  /*e720*/  MUFU.EX2 R173, R173 ;  /* 0x000000ad00ad7308 */ /* 0x000ff00000000800 */
[----:B------:R-:W-:Y:S08]  /*e730*/  MUFU.EX2 R176, R176 ;  /* 0x000000b000b07308 */ /* 0x000ff00000000800 */
[----:B------:R-:W-:Y:S01]  /*e740*/  MUFU.EX2 R177, R177 ;  /* 0x000000b100b17308 */ /* 0x000fe20000000800 */
[----:B--2---:R-:W-:-:S05]  /*e750*/  FMNMX.FTZ R20, R20, R170, !PT ;  /* 0x000000aa14147209 */ /* 0x004fca0007810000 */
[C---:B------:R-:W-:Y:S01]  /*e760*/  FADD.FTZ R170, -R20.reuse, R194 ;  /* 0x000000c214aa7221 */ /* 0x040fe20000010100 */
[----:B------:R-:W-:-:S03]  /*e770*/  FMUL.FTZ R194, R20, R14 ;  /* 0x0000000e14c27220 */ /* 0x000fc60000410000 */
        /* <DEDUP_REMOVED lines=17> */
[----:B------:R-:W-:-:S05]  /*e890*/  FFMA.FTZ R183, R183, R14, -R194 ;  /* 0x0000000eb7b77223 */ /* 0x000fca00000108c2 */
[----:B------:R-:W-:Y:S01]  /*e8a0*/  MUFU.EX2 R159, R159 ;  /* 0x0000009f009f7308 */ /* 0x000fe20000000800 */
[----:B--2---:R2:W-:Y:S01]  /*e8b0*/  @!P2 STS [R214+0x28820], R170 ;  /* 0x028820aad600a388 */ /* 0x0045e20000000800 */
[-C--:B------:R-:W-:Y:S01]  /*e8c0*/  FMUL.FTZ R26, R26, R170.reuse ;  /* 0x000000aa1a1a7220 */ /* 0x080fe20000410000 */
[-C--:B------:R-:W-:Y:S01]  /*e8d0*/  FMUL.FTZ R27, R27, R170.reuse ;  /* 0x000000aa1b1b7220 */ /* 0x080fe20000410000 */
[-C--:B------:R-:W-:Y:S01]  /*e8e0*/  FMUL.FTZ R30, R30, R170.reuse ;  /* 0x000000aa1e1e7220 */ /* 0x080fe20000410000 */
[-C--:B------:R-:W-:Y:S01]  /*e8f0*/  FMUL.FTZ R31, R31, R170.reuse ;  /* 0x000000aa1f1f7220 */ /* 0x080fe20000410000 */
[-C--:B------:R-:W-:Y:S01]  /*e900*/  FMUL.FTZ R34, R34, R170.reuse ;  /* 0x000000aa22227220 */ /* 0x080fe20000410000 */
[-C--:B------:R-:W-:Y:S01]  /*e910*/  FMUL.FTZ R35, R35, R170.reuse ;  /* 0x000000aa23237220 */ /* 0x080fe20000410000 */
[----:B------:R3:W-:Y:S01]  /*e920*/  MUFU.EX2 R219, R162 ;  /* 0x000000a200db7308 */ /* 0x0007e20000000800 */
[-C--:B------:R-:W-:Y:S01]  /*e930*/  FMUL.FTZ R38, R38, R170.reuse ;  /* 0x000000aa26267220 */ /* 0x080fe20000410000 */
[----:B------:R-:W-:Y:S01]  /*e940*/  FMUL.FTZ R39, R39, R170 ;  /* 0x000000aa27277220 */ /* 0x000fe20000410000 */
[----:B--2---:R-:W-:Y:S01]  /*e950*/  FFMA.FTZ R214, R166, R14, -R194 ;  /* 0x0000000ea6d67223 */ /* 0x004fe200000108c2 */
[-C--:B------:R-:W-:Y:S01]  /*e960*/  FMUL.FTZ R42, R42, R170.reuse ;  /* 0x000000aa2a2a7220 */ /* 0x080fe20000410000 */
[-C--:B------:R-:W-:Y:S01]  /*e970*/  FMUL.FTZ R43, R43, R170.reuse ;  /* 0x000000aa2b2b7220 */ /* 0x080fe20000410000 */
[-C--:B------:R-:W-:Y:S01]  /*e980*/  FMUL.FTZ R46, R46, R170.reuse ;  /* 0x000000aa2e2e7220 */ /* 0x080fe20000410000 */
[-C--:B------:R-:W-:Y:S01]  /*e990*/  FMUL.FTZ R47, R47, R170.reuse ;  /* 0x000000aa2f2f7220 */ /* 0x080fe20000410000 */
[----:B------:R-:W-:Y:S01]  /*e9a0*/  MUFU.EX2 R166, R180 ;  /* 0x000000b400a67308 */ /* 0x000fe20000000800 */
[----:B---3--:R-:W-:Y:S01]  /*e9b0*/  F2FP.F16.F32.PACK_AB R162, R172, R169 ;  /* 0x000000a9aca2723e */ /* 0x008fe200000000ff */
        /* <DEDUP_REMOVED lines=14> */
[----:B------:R4:W-:Y:S01]  /*eaa0*/  MUFU.EX2 R194, R158 ;  /* 0x0000009e00c27308 */ /* 0x0009e20000000800 */
[----:B--2---:R-:W-:Y:S01]  /*eab0*/  F2FP.F16.F32.PACK_AB R154, R156, R153 ;  /* 0x000000999c9a723e */ /* 0x004fe200000000ff */
[----:B------:R-:W-:Y:S01]  /*eac0*/  FADD.FTZ R153, R161, R0 ;  /* 0x00000000a1997221 */ /* 0x000fe20000010000 */
[----:B------:R-:W-:Y:S01]  /*ead0*/  F2FP.F16.F32.PACK_AB R156, R160, R157 ;  /* 0x0000009da09c723e */ /* 0x000fe200000000ff */
[-C--:B------:R-:W-:Y:S01]  /*eae0*/  FMUL.FTZ R75, R75, R170.reuse ;  /* 0x000000aa4b4b7220 */ /* 0x080fe20000410000 */
[----:B------:R-:W-:Y:S01]  /*eaf0*/  F2FP.F16.F32.PACK_AB R160, R168, R165 ;  /* 0x000000a5a8a0723e */ /* 0x000fe200000000ff */
[----:B------:R-:W-:Y:S01]  /*eb00*/  FADD.FTZ R0, R164, R153 ;  /* 0x00000099a4007221 */ /* 0x000fe20000010000 */
[-C--:B------:R-:W-:Y:S01]  /*eb10*/  FMUL.FTZ R78, R78, R170.reuse ;  /* 0x000000aa4e4e7220 */ /* 0x080fe20000410000 */
[----:B------:R-:W2:Y:S01]  /*eb20*/  MUFU.EX2 R163, R163 ;  /* 0x000000a300a37308 */ /* 0x000ea20000000800 */
[----:B----4-:R-:W-:Y:S01]  /*eb30*/  F2FP.F16.F32.PACK_AB R158, R164, R161 ;  /* 0x000000a1a49e723e */ /* 0x010fe200000000ff */
[----:B------:R-:W-:Y:S01]  /*eb40*/  FADD.FTZ R153, R165, R0 ;  /* 0x00000000a5997221 */ /* 0x000fe20000010000 */
[-C--:B------:R-:W-:Y:S01]  /*eb50*/  FMUL.FTZ R79, R79, R170.reuse ;  /* 0x000000aa4f4f7220 */ /* 0x080fe20000410000 */
[-C--:B------:R-:W-:Y:S01]  /*eb60*/  FMUL.FTZ R82, R82, R170.reuse ;  /* 0x000000aa52527220 */ /* 0x080fe20000410000 */
[-C--:B------:R-:W-:Y:S01]  /*eb70*/  FMUL.FTZ R83, R83, R170.reuse ;  /* 0x000000aa53537220 */ /* 0x080fe20000410000 */
[----:B------:R-:W-:Y:S01]  /*eb80*/  FADD.FTZ R0, R168, R153 ;  /* 0x00000099a8007221 */ /* 0x000fe20000010000 */
[-C--:B------:R-:W-:Y:S01]  /*eb90*/  FMUL.FTZ R86, R86, R170.reuse ;  /* 0x000000aa56567220 */ /* 0x080fe20000410000 */
[----:B------:R-:W-:Y:S01]  /*eba0*/  MUFU.EX2 R214, R214 ;  /* 0x000000d600d67308 */ /* 0x000fe20000000800 */
[-C--:B------:R-:W-:Y:S01]  /*ebb0*/  FMUL.FTZ R87, R87, R170.reuse ;  /* 0x000000aa57577220 */ /* 0x080fe20000410000 */
[----:B------:R-:W-:Y:S01]  /*ebc0*/  FADD.FTZ R153, R169, R0 ;  /* 0x00000000a9997221 */ /* 0x000fe20000010000 */
[----:B---3--:R-:W-:Y:S01]  /*ebd0*/  FFMA.FTZ R0, R170, R3, R180 ;  /* 0x00000003aa007223 */ /* 0x008fe200000100b4 */
[-C--:B------:R-:W-:Y:S01]  /*ebe0*/  FMUL.FTZ R90, R90, R170.reuse ;  /* 0x000000aa5a5a7220 */ /* 0x080fe20000410000 */
[-C--:B------:R-:W-:Y:S01]  /*ebf0*/  FMUL.FTZ R91, R91, R170.reuse ;  /* 0x000000aa5b5b7220 */ /* 0x080fe20000410000 */
[----:B------:R-:W-:Y:S01]  /*ec00*/  FADD.FTZ R164, R172, R153 ;  /* 0x00000099aca47221 */ /* 0x000fe20000010000 */
[----:B------:R-:W-:Y:S01]  /*ec10*/  FADD.FTZ R3, R155, R0 ;  /* 0x000000009b037221 */ /* 0x000fe20000010000 */
[----:B------:R-:W3:Y:S01]  /*ec20*/  MUFU.EX2 R167, R167 ;  /* 0x000000a700a77308 */ /* 0x000ee20000000800 */
[----:B--2---:R-:W-:Y:S01]  /*ec30*/  F2FP.F16.F32.PACK_AB R157, R163, R219 ;  /* 0x000000dba39d723e */ /* 0x004fe200000000ff */
[----:B------:R-:W-:Y:S01]  /*ec40*/  FADD.FTZ R153, R173, R164 ;  /* 0x000000a4ad997221 */ /* 0x000fe20000010000 */
[----:B------:R-:W-:Y:S01]  /*ec50*/  FADD.FTZ R0, R194, R3 ;  /* 0x00000003c2007221 */ /* 0x000fe20000010000 */
[----:B------:R-:W-:Y:S01]  /*ec60*/  F2FP.F16.F32.PACK_AB R164, R176, R173 ;  /* 0x000000adb0a4723e */ /* 0x000fe200000000ff */
[----:B------:R-:W-:Y:S01]  /*ec70*/  FMUL.FTZ R94, R94, R170 ;  /* 0x000000aa5e5e7220 */ /* 0x000fe20000410000 */
[----:B------:R-:W-:Y:S01]  /*ec80*/  FADD.FTZ R168, R176, R153 ;  /* 0x00000099b0a87221 */ /* 0x000fe20000010000 */
[----:B------:R-:W-:Y:S01]  /*ec90*/  F2FP.F16.F32.PACK_AB R153, R155, R180 ;  /* 0x000000b49b99723e */ /* 0x000fe200000000ff */
[----:B------:R-:W2:Y:S01]  /*eca0*/  MUFU.EX2 R161, R181 ;  /* 0x000000b500a17308 */ /* 0x000ea20000000800 */
[----:B------:R-:W-:Y:S01]  /*ecb0*/  F2FP.F16.F32.PACK_AB R155, R159, R194 ;  /* 0x000000c29f9b723e */ /* 0x000fe200000000ff */
[----:B------:R-:W-:Y:S01]  /*ecc0*/  FADD.FTZ R3, R177, R168 ;  /* 0x000000a8b1037221 */ /* 0x000fe20000010000 */
[----:B------:R-:W-:Y:S01]  /*ecd0*/  FADD.FTZ R168, R159, R0 ;  /* 0x000000009fa87221 */ /* 0x000fe20000010000 */
[----:B------:R-:W-:Y:S01]  /*ece0*/  BAR.SYNC.DEFER_BLOCKING 0xf, 0x100 ;  /* 0x03c4000000007b1d */ /* 0x000fe20000010000 */
[-C--:B------:R-:W-:Y:S01]  /*ecf0*/  FMUL.FTZ R95, R95, R170.reuse ;  /* 0x000000aa5f5f7220 */ /* 0x080fe20000410000 */
[C---:B------:R-:W-:Y:S01]  /*ed00*/  FADD.FTZ R0, R166.reuse, R3 ;  /* 0x00000003a6007221 */ /* 0x040fe20000010000 */
[----:B------:R-:W-:Y:S01]  /*ed10*/  FADD.FTZ R168, R219, R168 ;  /* 0x000000a8dba87221 */ /* 0x000fe20000010000 */
[----:B------:R-:W-:Y:S01]  /*ed20*/  F2FP.F16.F32.PACK_AB R166, R166, R177 ;  /* 0x000000b1a6a6723e */ /* 0x000fe200000000ff */
[----:B------:R-:W-:Y:S01]  /*ed30*/  FMUL.FTZ R98, R98, R170 ;  /* 0x000000aa62627220 */ /* 0x000fe20000410000 */
[----:B------:R-:W4:Y:S01]  /*ed40*/  MUFU.EX2 R171, R171 ;  /* 0x000000ab00ab7308 */ /* 0x000f220000000800 */
[----:B------:R-:W-:Y:S01]  /*ed50*/  FADD.FTZ R3, R163, R168 ;  /* 0x000000a8a3037221 */ /* 0x000fe20000010000 */
[----:B---3--:R-:W-:Y:S01]  /*ed60*/  F2FP.F16.F32.PACK_AB R159, R167, R214 ;  /* 0x000000d6a79f723e */ /* 0x008fe200000000ff */
[-C--:B------:R-:W-:Y:S01]  /*ed70*/  FMUL.FTZ R99, R99, R170.reuse ;  /* 0x000000aa63637220 */ /* 0x080fe20000410000 */
[-C--:B------:R-:W-:Y:S01]  /*ed80*/  FMUL.FTZ R102, R102, R170.reuse ;  /* 0x000000aa66667220 */ /* 0x080fe20000410000 */
[----:B------:R-:W-:Y:S01]  /*ed90*/  FADD.FTZ R172, R214, R3 ;  /* 0x00000003d6ac7221 */ /* 0x000fe20000010000 */
[-C--:B------:R-:W-:Y:S01]  /*eda0*/  FMUL.FTZ R103, R103, R170.reuse ;  /* 0x000000aa67677220 */ /* 0x080fe20000410000 */
[-C--:B------:R-:W-:Y:S01]  /*edb0*/  FMUL.FTZ R106, R106, R170.reuse ;  /* 0x000000aa6a6a7220 */ /* 0x080fe20000410000 */
[----:B------:R-:W3:Y:S01]  /*edc0*/  MUFU.EX2 R174, R174 ;  /* 0x000000ae00ae7308 */ /* 0x000ee20000000800 */
[----:B------:R-:W-:Y:S01]  /*edd0*/  FADD.FTZ R172, R167, R172 ;  /* 0x000000aca7ac7221 */ /* 0x000fe20000010000 */
[-C--:B------:R-:W-:Y:S01]  /*ede0*/  FMUL.FTZ R107, R107, R170.reuse ;  /* 0x000000aa6b6b7220 */ /* 0x080fe20000410000 */
[-C--:B------:R-:W-:Y:S01]  /*edf0*/  FMUL.FTZ R110, R110, R170.reuse ;  /* 0x000000aa6e6e7220 */ /* 0x080fe20000410000 */
[-C--:B------:R-:W-:Y:S01]  /*ee00*/  FMUL.FTZ R111, R111, R170.reuse ;  /* 0x000000aa6f6f7220 */ /* 0x080fe20000410000 */
[----:B--2---:R-:W-:Y:S01]  /*ee10*/  FADD.FTZ R172, R161, R172 ;  /* 0x000000aca1ac7221 */ /* 0x004fe20000010000 */
[-C--:B------:R-:W-:Y:S01]  /*ee20*/  FMUL.FTZ R114, R114, R170.reuse ;  /* 0x000000aa72727220 */ /* 0x080fe20000410000 */
[-C--:B------:R-:W-:Y:S01]  /*ee30*/  FMUL.FTZ R115, R115, R170.reuse ;  /* 0x000000aa73737220 */ /* 0x080fe20000410000 */
[----:B------:R-:W2:Y:S01]  /*ee40*/  MUFU.EX2 R175, R175 ;  /* 0x000000af00af7308 */ /* 0x000ea20000000800 */
[C---:B----4-:R-:W-:Y:S01]  /*ee50*/  FADD.FTZ R3, R171.reuse, R172 ;  /* 0x000000acab037221 */ /* 0x050fe20000010000 */
[----:B------:R-:W-:Y:S01]  /*ee60*/  F2FP.F16.F32.PACK_AB R161, R171, R161 ;  /* 0x000000a1aba1723e */ /* 0x000fe200000000ff */
[----:B------:R4:W-:Y:S01]  /*ee70*/  STSM.16.M88.4 [R197+0x26800], R152 ;  /* 0x02680098c5007844 */ /* 0x0009e20000000200 */
[-C--:B------:R-:W-:Y:S01]  /*ee80*/  FMUL.FTZ R118, R118, R170.reuse ;  /* 0x000000aa76767220 */ /* 0x080fe20000410000 */
[-C--:B------:R-:W-:Y:S01]  /*ee90*/  FMUL.FTZ R119, R119, R170.reuse ;  /* 0x000000aa77777220 */ /* 0x080fe20000410000 */
[-C--:B------:R-:W-:Y:S01]  /*eea0*/  FMUL.FTZ R122, R122, R170.reuse ;  /* 0x000000aa7a7a7220 */ /* 0x080fe20000410000 */
[----:B------:R4:W-:Y:S01]  /*eeb0*/  STSM.16.M88.4 [R198], R156 ;  /* 0x0000009cc6007844 */ /* 0x0009e20000000200 */
[----:B------:R-:W5:Y:S01]  /*eec0*/  MUFU.EX2 R165, R178 ;  /* 0x000000b200a57308 */ /* 0x000f620000000800 */
        /* <DEDUP_REMOVED lines=16> */
[----:B-----5:R-:W-:Y:S01]  /*efd0*/  FADD.FTZ R3, R165, R172 ;  /* 0x000000aca5037221 */ /* 0x020fe20000010000 */
[-C--:B------:R-:W-:Y:S01]  /*efe0*/  FMUL.FTZ R143, R143, R170.reuse ;  /* 0x000000aa8f8f7220 */ /* 0x080fe20000410000 */
[-C--:B------:R-:W-:Y:S01]  /*eff0*/  FMUL.FTZ R146, R146, R170.reuse ;  /* 0x000000aa92927220 */ /* 0x080fe20000410000 */
[-C--:B------:R-:W-:Y:S01]  /*f000*/  FMUL.FTZ R147, R147, R170.reuse ;  /* 0x000000aa93937220 */ /* 0x080fe20000410000 */
[-C--:B------:R-:W-:Y:S01]  /*f010*/  FMUL.FTZ R150, R150, R170.reuse ;  /* 0x000000aa96967220 */ /* 0x080fe20000410000 */
[----:B------:R-:W-:-:S02]  /*f020*/  FMUL.FTZ R151, R151, R170 ;  /* 0x000000aa97977220 */ /* 0x000fc40000410000 */
[----:B------:R-:W5:Y:S01]  /*f030*/  MUFU.EX2 R183, R183 ;  /* 0x000000b700b77308 */ /* 0x000f620000000800 */
[C---:B---3--:R-:W-:Y:S01]  /*f040*/  FADD.FTZ R3, R168.reuse, R3 ;  /* 0x00000003a8037221 */ /* 0x048fe20000010000 */
[----:B------:R-:W-:-:S03]  /*f050*/  F2FP.F16.F32.PACK_AB R165, R168, R165 ;  /* 0x000000a5a8a5723e */ /* 0x000fc600000000ff */
[----:B--2---:R-:W-:Y:S01]  /*f060*/  FADD.FTZ R172, R182, R3 ;  /* 0x00000003b6ac7221 */ /* 0x004fe20000010000 */
[----:B-----5:R-:W-:-:S03]  /*f070*/  F2FP.F16.F32.PACK_AB R167, R183, R182 ;  /* 0x000000b6b7a7723e */ /* 0x020fc600000000ff */
[----:B------:R-:W-:Y:S02]  /*f080*/  FADD.FTZ R3, R183, R172 ;  /* 0x000000acb7037221 */ /* 0x000fe40000010000 */
[----:B------:R4:W-:Y:S01]  /*f090*/  STSM.16.M88.4 [R199], R164 ;  /* 0x000000a4c7007844 */ /* 0x0009e20000000200 */
[----:B------:R-:W-:Y:S05]  /*f0a0*/  @!P0 BRA `(.L_x_4992) ;  /* 0x0000000000048947 */ /* 0x000fea0003800000 */
[----:B------:R-:W-:Y:S01]  /*f0b0*/  BPT.TRAP 0x1 ;  /* 0x000000040000795c */ /* 0x000fe20000300000 */
.L_x_4992:
[----:B------:R2:W3:Y:S01]  /*f0c0*/  SYNCS.PHASECHK.TRANS64.TRYWAIT P2, [R21+URZ+0x28c50], R193 ;  /* 0x028c50c1150075a7 */ /* 0x0004e2000804017f */
[----:B------:R-:W-:Y:S05]  /*f0d0*/  @!P0 BRA `(.L_x_4993) ;  /* 0x0000000000048947 */ /* 0x000fea0003800000 */
[----:B------:R-:W-:Y:S01]  /*f0e0*/  BPT.TRAP 0x1 ;  /* 0x000000040000795c */ /* 0x000fe20000300000 */
.L_x_4993:
[----:B------:R-:W-:Y:S04]  /*f0f0*/  BSSY B1, `(.L_x_4994) ;  /* 0x0000004000017945 */ /* 0x000fe80003800000 */
[----:B---3--:R-:W-:Y:S05]  /*f100*/  @P2 BRA `(.L_x_4995) ;  /* 0x0000000000082947 */ /* 0x008fea0003800000 */
[----:B------:R-:W3:Y:S02]  /*f110*/  SYNCS.PHASECHK.TRANS64.TRYWAIT P2, [R21+URZ+0x28c50], R193 ;  /* 0x028c50c1150075a7 */ /* 0x000ee4000804017f */
[----:B---3--:R-:W-:Y:S05]  /*f120*/  @!P2 BRA `(.L_x_4996) ;  /* 0x000000d400c8a947 */ /* 0x008fea0003800000 */
.L_x_4995:
[----:B------:R-:W-:Y:S05]  /*f130*/  BSYNC B1 ;  /* 0x0000000000017941 */ /* 0x000fea0003800000 */
.L_x_4994:
[----:B------:R-:W-:Y:S01]  /*f140*/  IMAD R168, R18, 0x1000, R12 ;  /* 0x0000100012a87824 */ /* 0x000fe200078e020c */
[----:B------:R-:W-:Y:S01]  /*f150*/  WARPGROUP.ARRIVE ;  /* 0x00000000000079c5 */ /* 0x000fe20000000000 */
[----:B------:R-:W-:Y:S01]  /*f160*/  IMAD.MOV.U32 R169, RZ, RZ, 0x40000040 ;  /* 0x40000040ffa97424 */ /* 0x000fe200078e00ff */
[----:B------:R-:W-:Y:S01]  /*f170*/  ISETP.GT.AND P2, PT, R213, RZ, PT ;  /* 0x000000ffd500720c */ /* 0x000fe20003f44270 */
[----:B0123--:R-:W-:Y:S01]  /*f180*/  @!P1 VIADD R21, R21, 0x28c60 ;  /* 0x00028c6015159836 */ /* 0x00ffe20000000000 */
        /* <DEDUP_REMOVED lines=10> */
[----:B----4-:R-:W-:Y:S01]  /*f230*/  IMAD.MOV.U32 R153, RZ, RZ, 0x40000040 ;  /* 0x40000040ff997424 */ /* 0x010fe200078e00ff */
[----:B------:R-:W-:Y:S01]  /*f240*/  IADD3 R152, R168, 0x80, RZ ;  /* 0x00000080a8987810 */ /* 0x000fe20007ffe0ff */
[----:B------:R-:W-:-:S03]  /*f250*/  WARPGROUP.ARRIVE ;  /* 0x00000000000079c5 */ /* 0x000fc60000000000 */
        /* <DEDUP_REMOVED lines=29> */
.L_x_4986:
[----:B------:R-:W-:Y:S05]  /*f430*/  BSYNC B0 ;  /* 0x0000000000007941 */ /* 0x000fea0003800000 */
.L_x_4985:
[----:B------:R-:W2:Y:S01]  /*f440*/  SHFL.BFLY PT, R5, R0, 0x2, 0x1f ;  /* 0x0c401f0000057f89 */ /* 0x000ea200000e0000 */
[----:B------:R-:W-:Y:S01]  /*f450*/  VIADD R180, R18, 0x1 ;  /* 0x0000000112b47836 */ /* 0x000fe20000000000 */
[----:B------:R-:W-:Y:S01]  /*f460*/  IADD3 R212, R212, 0x1, RZ ;  /* 0x00000001d4d47810 */ /* 0x000fe20007ffe0ff */
[----:B-1----:R-:W-:Y:S01]  /*f470*/  IMAD.MOV.U32 R21, RZ, RZ, -0x800000 ;  /* 0xff800000ff157424 */ /* 0x002fe200078e00ff */
[----:B------:R-:W1:Y:S01]  /*f480*/  SHFL.BFLY PT, R6, R3, 0x2, 0x1f ;  /* 0x0c401f0003067f89 */ /* 0x000e6200000e0000 */
[----:B------:R-:W-:Y:S08]  /*f490*/  BAR.ARV 0x8, 0x100 ;  /* 0x0204000000007b1d */ /* 0x000ff00000002000 */
[----:B------:R-:W-:Y:S01]  /*f4a0*/  BAR.SYNC.DEFER_BLOCKING 0xf, 0x100 ;  /* 0x03c4000000007b1d */ /* 0x000fe20000010000 */
[----:B------:R-:W-:Y:S01]  /*f4b0*/  ISETP.NE.AND P1, PT, R180, 0x2, PT ;  /* 0x00000002b400780c */ /* 0x000fe20003f25270 */
[----:B--2---:R-:W-:Y:S01]  /*f4c0*/  FADD.FTZ R5, R5, R0 ;  /* 0x0000000005057221 */ /* 0x004fe20000010000 */
[----:B-1----:R-:W-:-:S04]  /*f4d0*/  FADD.FTZ R6, R6, R3 ;  /* 0x0000000306067221 */ /* 0x002fc80000010000 */
[----:B------:R-:W1:Y:S01]  /*f4e0*/  SHFL.BFLY PT, R4, R5, 0x1, 0x1f ;  /* 0x0c201f0005047f89 */ /* 0x000e6200000e0000 */
[----:B------:R-:W-:-:S03]  /*f4f0*/  IMAD.MOV.U32 R3, RZ, RZ, RZ ;  /* 0x000000ffff037224 */ /* 0x000fc600078e00ff */
[----:B------:R-:W2:Y:S01]  /*f500*/  SHFL.BFLY PT, R7, R6, 0x1, 0x1f ;  /* 0x0c201f0006077f89 */ /* 0x000ea200000e0000 */
[----:B-1----:R-:W-:Y:S01]  /*f510*/  FADD.FTZ R8, R5, R4 ;  /* 0x0000000405087221 */ /* 0x002fe20000010000 */
[----:B------:R-:W-:Y:S02]  /*f520*/  IMAD.MOV R4, RZ, RZ, -R196 ;  /* 0x000000ffff047224 */ /* 0x000fe400078e0ac4 */
[----:B--2---:R-:W-:Y:S02]  /*f530*/  FADD.FTZ R0, R6, R7 ;  /* 0x0000000706007221 */ /* 0x004fe40000010000 */
[----:B------:R-:W-:Y:S02]  /*f540*/  FSETP.NE.FTZ.AND P2, PT, R8, RZ, PT ;  /* 0x000000ff0800720b */ /* 0x000fe40003f55000 */
[----:B------:R-:W-:Y:S01]  /*f550*/  ISETP.NE.AND P0, PT, R189, R4, PT ;  /* 0x00000004bd00720c */ /* 0x000fe20003f05270 */
[----:B------:R-:W-:Y:S01]  /*f560*/  IMAD.MOV.U32 R4, RZ, RZ, RZ ;  /* 0x000000ffff047224 */ /* 0x000fe200078e00ff */
[----:B------:R-:W-:-:S02]  /*f570*/  FSETP.NE.FTZ.AND P3, PT, R0, RZ, PT ;  /* 0x000000ff0000720b */ /* 0x000fc40003f75000 */
[----:B------:R-:W-:-:S04]  /*f580*/  SEL R6, RZ, 0x1, P1 ;  /* 0x00000001ff067807 */ /* 0x000fc80000800000 */
[----:B------:R-:W-:-:S03]  /*f590*/  LOP3.LUT R19, R19, R6, RZ, 0x3c, !PT ;  /* 0x0000000613137212 */ /* 0x000fc600078e3cff */
[----:B------:R-:W1:Y:S02]  /*f5a0*/  @P2 MUFU.RCP R3, R8 ;  /* 0x0000000800032308 */ /* 0x000e640000001000 */
[----:B------:R-:W-:-:S04]  /*f5b0*/  @!P0 IMAD R5, R18, 0x40, R190 ;  /* 0x0000004012058824 */ /* 0x000fc800078e02be */
[----:B------:R-:W-:Y:S02]  /*f5c0*/  @!P0 IMAD R5, R5, 0x4, R2 ;  /* 0x0000000405058824 */ /* 0x000fe400078e0202 */
[C---:B------:R-:W-:Y:S01]  /*f5d0*/  @P2 FMUL.FTZ R2, R14.reuse, 0.69314718246459960938 ;  /* 0x3f3172180e022820 */ /* 0x040fe20000410000 */
[----:B------:R-:W2:Y:S01]  /*f5e0*/  @P3 MUFU.RCP R4, R0 ;  /* 0x0000000000043308 */ /* 0x000ea20000001000 */
[----:B------:R-:W-:-:S07]  /*f5f0*/  @P3 FMUL.FTZ R14, R14, 0.69314718246459960938 ;  /* 0x3f3172180e0e3820 */ /* 0x000fce0000410000 */
[----:B------:R-:W3:Y:S01]  /*f600*/  @P2 MUFU.LG2 R18, R8 ;  /* 0x0000000800122308 */ /* 0x000ee20000000c00 */
[-C--:B-1----:R-:W-:Y:S01]  /*f610*/  FMUL.FTZ R179, R24, R3.reuse ;  /* 0x0000000318b37220 */ /* 0x082fe20000410000 */
[----:B------:R1:W-:Y:S01]  /*f620*/  @!P0 STS [R5+0x28800], R3 ;  /* 0x0288000305008388 */ /* 0x0003e20000000800 */
[-C--:B------:R-:W-:Y:S01]  /*f630*/  FMUL.FTZ R177, R25, R3.reuse ;  /* 0x0000000319b17220 */ /* 0x080fe20000410000 */
[-C--:B------:R-:W-:Y:S01]  /*f640*/  FMUL.FTZ R178, R28, R3.reuse ;  /* 0x000000031cb27220 */ /* 0x080fe20000410000 */
[-C--:B------:R-:W-:Y:S01]  /*f650*/  FMUL.FTZ R176, R32, R3.reuse ;  /* 0x0000000320b07220 */ /* 0x080fe20000410000 */
[-C--:B------:R-:W-:Y:S01]  /*f660*/  FMUL.FTZ R175, R36, R3.reuse ;  /* 0x0000000324af7220 */ /* 0x080fe20000410000 */
[-C--:B------:R-:W-:Y:S01]  /*f670*/  FMUL.FTZ R174, R40, R3.reuse ;  /* 0x0000000328ae7220 */ /* 0x080fe20000410000 */
[----:B------:R4:W5:Y:S01]  /*f680*/  @P3 MUFU.LG2 R24, R0 ;  /* 0x0000000000183308 */ /* 0x0009620000000c00 */
        /* <DEDUP_REMOVED lines=8> */
[-C--:B----4-:R-:W-:Y:S01]  /*f710*/  FMUL.FTZ R0, R27, R4.reuse ;  /* 0x000000041b007220 */ /* 0x090fe20000410000 */
[----:B---3--:R-:W-:Y:S01]  /*f720*/  @P2 FMUL.FTZ R25, R18, 0.69314718246459960938 ;  /* 0x3f31721812192820 */ /* 0x008fe20000410000 */
        /* <DEDUP_REMOVED lines=52> */
[----:B------:R-:W-:Y:S01]  /*fa70*/  FMUL.FTZ R13, R66, R4 ;  /* 0x00000004420d7220 */ /* 0x000fe20000410000 */
[----:B-1----:R-:W-:-:S02]  /*fa80*/  IMAD.MOV.U32 R3, RZ, RZ, -0x800000 ;  /* 0xff800000ff037424 */ /* 0x002fc400078e00ff */
[-C--:B------:R-:W-:Y:S01]  /*fa90*/  FMUL.FTZ R33, R42, R4.reuse ;  /* 0x000000042a217220 */ /* 0x080fe20000410000 */
[-C--:B------:R-:W-:Y:S01]  /*faa0*/  FMUL.FTZ R9, R58, R4.reuse ;  /* 0x000000043a097220 */ /* 0x080fe20000410000 */
[-C--:B------:R-:W-:Y:S01]  /*fab0*/  FMUL.FTZ R11, R62, R4.reuse ;  /* 0x000000043e0b7220 */ /* 0x080fe20000410000 */
[-C--:B------:R-:W-:Y:S01]  /*fac0*/  FMUL.FTZ R66, R115, R4.reuse ;  /* 0x0000000473427220 */ /* 0x080fe20000410000 */
[----:B------:R-:W-:Y:S01]  /*fad0*/  PLOP3.LUT P0, PT, PT, PT, PT, 0x8, 0x0 ;  /* 0x000000000000781c */ /* 0x000fe20003f0e170 */
        /* <DEDUP_REMOVED lines=60> */
[----:B------:R-:W-:Y:S01]  /*fea0*/  SEL R18, R180, RZ, P1 ;  /* 0x000000ffb4127207 */ /* 0x000fe20000800000 */
[----:B------:R-:W-:Y:S06]  /*feb0*/  BAR.ARV 0xe, 0x100 ;  /* 0x0384000000007b1d */ /* 0x000fec0000002000 */
.L_x_4915:
[----:B------:R-:W-:Y:S05]  /*fec0*/  BSYNC B7 ;  /* 0x0000000000077941 */ /* 0x000fea0003800000 */
.L_x_4913:
[----:B------:R-:W1:Y:S08]  /*fed0*/  S2UR UR5, SR_CgaCtaId ;  /* 0x00000000000579c3 */ /* 0x000e700000008800 */
[----:B------:R-:W-:Y:S06]  /*fee0*/  BAR.SYNC.DEFER_BLOCKING 0x5, 0x180 ;  /* 0x0146000000007b1d */ /* 0x000fec0000010000 */
[----:B------:R-:W-:Y:S01]  /*fef0*/  UMOV UR4, 0x400 ;  /* 0x0000040000047882 */ /* 0x000fe20000000000 */
[----:B------:R-:W-:Y:S01]  /*ff00*/  BSSY B0, `(.L_x_4998) ;  /* 0x00002e1000007945 */ /* 0x000fe20003800000 */
[----:B-1----:R-:W-:-:S06]  /*ff10*/  ULEA UR4, UR5, UR4, 0x18 ;  /* 0x0000000405047291 */ /* 0x002fcc000f8ec03f */
[----:B------:R-:W-:-:S05]  /*ff20*/  IMAD.U32 R2, RZ, RZ, UR4 ;  /* 0x00000004ff027e24 */ /* 0x000fca000f8e00ff */
[----:B------:R1:W2:Y:S01]  /*ff30*/  LDS.128 R24, [R2+0x28cd0] ;  /* 0x028cd00002187984 */ /* 0x0002a20000000c00 */
[----:B------:R-:W-:Y:S06]  /*ff40*/  BAR.ARV 0x4, 0x180 ;  /* 0x0106000000007b1d */ /* 0x000fec0000002000 */
[----:B------:R-:W-:Y:S05]  /*ff50*/  @P0 BRA `(.L_x_4999) ;  /* 0x0000002000040947 */ /* 0x000fea0003800000 */
[----:B------:R-:W3:Y:S01]  /*ff60*/  S2R R15, SR_SWINHI ;  /* 0x00000000000f7919 */ /* 0x000ee20000002f00 */
[----:B------:R-:W-:Y:S01]  /*ff70*/  F2FP.F16.F32.PACK_AB R7, R31, R7 ;  /* 0x000000071f07723e */ /* 0x000fe200000000ff */
[----:B------:R-:W-:Y:S01]  /*ff80*/  ULDC.64 UR4, c[0x0][0xc00] ;  /* 0x0003000000047ab9 */ /* 0x000fe20000000a00 */
[----:B------:R-:W-:Y:S01]  /*ff90*/  F2FP.F16.F32.PACK_AB R5, R0, R5 ;  /* 0x000000050005723e */ /* 0x000fe200000000ff */
[----:B--2---:R-:W-:Y:S01]  /*ffa0*/  IMAD.MOV.U32 R24, RZ, RZ, RZ ;  /* 0x000000ffff187224 */ /* 0x004fe200078e00ff */
        /* <DEDUP_REMOVED lines=15> */
[----:B---3--:R-:W-:-:S02]  /*100a0*/  MOV R45, R15 ;  /* 0x0000000f002d7202 */ /* 0x008fc40000000f00 */
[----:B------:R-:W-:Y:S02]  /*100b0*/  F2FP.F16.F32.PACK_AB R37, R91, R37 ;  /* 0x000000255b25723e */ /* 0x000fe400000000ff */
[----:B------:R-:W-:Y:S01]  /*100c0*/  F2FP.F16.F32.PACK_AB R41, R42, R41 ;  /* 0x000000292a29723e */ /* 0x000fe200000000ff */
[----:B------:R-:W-:Y:S01]  /*100d0*/  IMAD.WIDE R48, R233, 0x2, R44 ;  /* 0x00000002e9307825 */ /* 0x000fe200078e022c */
[----:B------:R-:W-:Y:S02]  /*100e0*/  F2FP.F16.F32.PACK_AB R42, R101, R100 ;  /* 0x00000064652a723e */ /* 0x000fe400000000ff */
[----:B------:R-:W-:Y:S02]  /*100f0*/  F2FP.F16.F32.PACK_AB R43, R103, R102 ;  /* 0x00000066672b723e */ /* 0x000fe400000000ff */
[C---:B------:R-:W-:Y:S02]  /*10100*/  IADD3 R57, P0, R48.reuse, 0x40, RZ ;  /* 0x0000004030397810 */ /* 0x040fe40007f1e0ff */
[----:B------:R-:W-:-:S02]  /*10110*/  IADD3 R53, P1, R48, 0x20, RZ ;  /* 0x0000002030357810 */ /* 0x000fc40007f3e0ff */
[----:B------:R-:W-:Y:S02]  /*10120*/  IADD3 R61, P4, R48, 0x60, RZ ;  /* 0x00000060303d7810 */ /* 0x000fe40007f9e0ff */
[----:B------:R-:W-:Y:S02]  /*10130*/  LOP3.LUT R56, R57, 0x380, RZ, 0xc0, !PT ;  /* 0x0000038039387812 */ /* 0x000fe400078ec0ff */
[----:B------:R-:W-:Y:S02]  /*10140*/  LOP3.LUT R52, R53, 0x380, RZ, 0xc0, !PT ;  /* 0x0000038035347812 */ /* 0x000fe400078ec0ff */
[----:B------:R-:W-:Y:S02]  /*10150*/  LOP3.LUT R60, R61, 0x380, RZ, 0xc0, !PT ;  /* 0x000003803d3c7812 */ /* 0x000fe400078ec0ff */
[----:B------:R-:W-:Y:S02]  /*10160*/  SHF.R.U64 R56, R56, 0x3, RZ ;  /* 0x0000000338387819 */ /* 0x000fe400000012ff */
[----:B------:R-:W-:-:S02]  /*10170*/  SHF.R.U64 R52, R52, 0x3, RZ ;  /* 0x0000000334347819 */ /* 0x000fc400000012ff */
[----:B------:R-:W-:Y:S02]  /*10180*/  SHF.R.U64 R60, R60, 0x3, RZ ;  /* 0x000000033c3c7819 */ /* 0x000fe400000012ff */
[----:B------:R-:W-:Y:S01]  /*10190*/  LOP3.LUT R56, R56, R57, RZ, 0x3c, !PT ;  /* 0x0000003938387212 */ /* 0x000fe200078e3cff */
[--C-:B------:R-:W-:Y:S01]  /*101a0*/  IMAD.X R57, RZ, RZ, R49.reuse, P0 ;  /* 0x000000ffff397224 */ /* 0x100fe200000e0631 */
[----:B------:R-:W-:Y:S01]  /*101b0*/  LOP3.LUT R52, R52, R53, RZ, 0x3c, !PT ;  /* 0x0000003534347212 */ /* 0x000fe200078e3cff */
[--C-:B------:R-:W-:Y:S01]  /*101c0*/  IMAD.X R53, RZ, RZ, R49.reuse, P1 ;  /* 0x000000ffff357224 */ /* 0x100fe200008e0631 */
[----:B------:R-:W-:Y:S02]  /*101d0*/  IADD3 R77, P2, R48, 0x2060, RZ ;  /* 0x00002060304d7810 */ /* 0x000fe40007f5e0ff */
[----:B------:R-:W-:Y:S01]  /*101e0*/  LOP3.LUT R60, R60, R61, RZ, 0x3c, !PT ;  /* 0x0000003d3c3c7212 */ /* 0x000fe200078e3cff */
[----:B------:R-:W-:Y:S01]  /*101f0*/  IMAD.X R61, RZ, RZ, R49, P4 ;  /* 0x000000ffff3d7224 */ /* 0x000fe200020e0631 */
[----:B------:R-:W-:-:S02]  /*10200*/  IADD3 R15, P0, R48, 0x4020, RZ ;  /* 0x00004020300f7810 */ /* 0x000fc40007f1e0ff */
[C---:B------:R-:W-:Y:S02]  /*10210*/  IADD3 R81, P1, R48.reuse, 0x4000, RZ ;  /* 0x0000400030517810 */ /* 0x040fe40007f3e0ff */
[C---:B------:R-:W-:Y:S01]  /*10220*/  IADD3 R85, P4, R48.reuse, 0x4040, RZ ;  /* 0x0000404030557810 */ /* 0x040fe20007f9e0ff */
[----:B------:R-:W-:Y:S01]  /*10230*/  IMAD.X R31, RZ, RZ, R49, P0 ;  /* 0x000000ffff1f7224 */ /* 0x000fe200000e0631 */
[----:B------:R-:W-:Y:S02]  /*10240*/  LOP3.LUT R76, R77, 0x380, RZ, 0xc0, !PT ;  /* 0x000003804d4c7812 */ /* 0x000fe400078ec0ff */
[----:B-----5:R-:W-:Y:S02]  /*10250*/  LOP3.LUT R30, R15, 0x380, RZ, 0xc0, !PT ;  /* 0x000003800f1e7812 */ /* 0x020fe400078ec0ff */
[----:B------:R-:W-:Y:S02]  /*10260*/  LOP3.LUT R80, R81, 0x380, RZ, 0xc0, !PT ;  /* 0x0000038051507812 */ /* 0x000fe400078ec0ff */
[----:B------:R-:W-:-:S02]  /*10270*/  IADD3 R65, P3, R48, 0x2000, RZ ;  /* 0x0000200030417810 */ /* 0x000fc40007f7e0ff */
[----:B------:R-:W-:Y:S02]  /*10280*/  LOP3.LUT R84, R85, 0x380, RZ, 0xc0, !PT ;  /* 0x0000038055547812 */ /* 0x000fe400078ec0ff */
[----:B------:R-:W-:Y:S02]  /*10290*/  IADD3 R69, P6, R48, 0x2020, RZ ;  /* 0x0000202030457810 */ /* 0x000fe40007fde0ff */
[----:B------:R-:W-:Y:S02]  /*102a0*/  SHF.R.U64 R76, R76, 0x3, RZ ;  /* 0x000000034c4c7819 */ /* 0x000fe400000012ff */
[----:B------:R-:W-:Y:S02]  /*102b0*/  IADD3 R73, P5, R48, 0x2040, RZ ;  /* 0x0000204030497810 */ /* 0x000fe40007fbe0ff */
[----:B------:R-:W-:Y:S02]  /*102c0*/  SHF.R.U64 R30, R30, 0x3, RZ ;  /* 0x000000031e1e7819 */ /* 0x000fe400000012ff */
[----:B------:R-:W-:-:S02]  /*102d0*/  SHF.R.U64 R80, R80, 0x3, RZ ;  /* 0x0000000350507819 */ /* 0x000fc400000012ff */
[----:B------:R-:W-:Y:S02]  /*102e0*/  LOP3.LUT R64, R65, 0x380, RZ, 0xc0, !PT ;  /* 0x0000038041407812 */ /* 0x000fe400078ec0ff */
[----:B------:R-:W-:Y:S02]  /*102f0*/  SHF.R.U64 R84, R84, 0x3, RZ ;  /* 0x0000000354547819 */ /* 0x000fe400000012ff */
[----:B------:R-:W-:Y:S02]  /*10300*/  LOP3.LUT R107, R48, 0x380, RZ, 0xc0, !PT ;  /* 0x00000380306b7812 */ /* 0x000fe400078ec0ff */
[----:B------:R-:W-:Y:S02]  /*10310*/  LOP3.LUT R68, R69, 0x380, RZ, 0xc0, !PT ;  /* 0x0000038045447812 */ /* 0x000fe400078ec0ff */
[----:B------:R-:W-:Y:S01]  /*10320*/  LOP3.LUT R76, R76, R77, RZ, 0x3c, !PT ;  /* 0x0000004d4c4c7212 */ /* 0x000fe200078e3cff */
[----:B------:R-:W-:Y:S01]  /*10330*/  IMAD.X R77, RZ, RZ, R49, P2 ;  /* 0x000000ffff4d7224 */ /* 0x000fe200010e0631 */
[----:B------:R-:W-:-:S02]  /*10340*/  LOP3.LUT R72, R73, 0x380, RZ, 0xc0, !PT ;  /* 0x0000038049487812 */ /* 0x000fc400078ec0ff */
[----:B------:R-:W-:Y:S02]  /*10350*/  LOP3.LUT R30, R30, R15, RZ, 0x3c, !PT ;  /* 0x0000000f1e1e7212 */ /* 0x000fe400078e3cff */
[----:B------:R-:W-:Y:S01]  /*10360*/  LOP3.LUT R80, R80, R81, RZ, 0x3c, !PT ;  /* 0x0000005150507212 */ /* 0x000fe200078e3cff */
[----:B------:R-:W-:Y:S01]  /*10370*/  IMAD.X R81, RZ, RZ, R49, P1 ;  /* 0x000000ffff517224 */ /* 0x000fe200008e0631 */
[----:B------:R-:W-:Y:S02]  /*10380*/  IADD3 R15, P2, R48, 0x6040, RZ ;  /* 0x00006040300f7810 */ /* 0x000fe40007f5e0ff */
[----:B------:R-:W-:Y:S02]  /*10390*/  SHF.R.U64 R64, R64, 0x3, RZ ;  /* 0x0000000340407819 */ /* 0x000fe400000012ff */
[----:B------:R-:W-:Y:S02]  /*103a0*/  LOP3.LUT R84, R84, R85, RZ, 0x3c, !PT ;  /* 0x0000005554547212 */ /* 0x000fe400078e3cff */
[----:B------:R-:W-:-:S02]  /*103b0*/  SHF.R.U64 R107, R107, 0x3, RZ ;  /* 0x000000036b6b7819 */ /* 0x000fc400000012ff */
[----:B------:R-:W-:Y:S02]  /*103c0*/  SHF.R.U64 R68, R68, 0x3, RZ ;  /* 0x0000000344447819 */ /* 0x000fe400000012ff */
[----:B------:R-:W-:Y:S02]  /*103d0*/  IADD3 R85, P1, R48, 0x6060, RZ ;  /* 0x0000606030557810 */ /* 0x000fe40007f3e0ff */
[----:B------:R-:W-:Y:S02]  /*103e0*/  SHF.R.U64 R72, R72, 0x3, RZ ;  /* 0x0000000348487819 */ /* 0x000fe400000012ff */
[----:B------:R-:W-:Y:S02]  /*103f0*/  LOP3.LUT R14, R15, 0x380, RZ, 0xc0, !PT ;  /* 0x000003800f0e7812 */ /* 0x000fe400078ec0ff */
[----:B------:R-:W-:Y:S01]  /*10400*/  LOP3.LUT R64, R64, R65, RZ, 0x3c, !PT ;  /* 0x0000004140407212 */ /* 0x000fe200078e3cff */
[--C-:B------:R-:W-:Y:S01]  /*10410*/  IMAD.X R65, RZ, RZ, R49.reuse, P3 ;  /* 0x000000ffff417224 */ /* 0x100fe200018e0631 */
[----:B------:R-:W-:Y:S01]  /*10420*/  LOP3.LUT R106, R107, R48, RZ, 0x3c, !PT ;  /* 0x000000306b6a7212 */ /* 0x000fe200078e3cff */
[--C-:B------:R-:W-:Y:S01]  /*10430*/  IMAD.MOV.U32 R107, RZ, RZ, R49.reuse ;  /* 0x000000ffff6b7224 */ /* 0x100fe200078e0031 */
[----:B------:R-:W-:Y:S01]  /*10440*/  LOP3.LUT R68, R68, R69, RZ, 0x3c, !PT ;  /* 0x0000004544447212 */ /* 0x000fe200078e3cff */
[----:B------:R-:W-:Y:S01]  /*10450*/  IMAD.X R69, RZ, RZ, R49, P6 ;  /* 0x000000ffff457224 */ /* 0x000fe200030e0631 */
[----:B------:R-:W-:-:S02]  /*10460*/  LOP3.LUT R4, R85, 0x380, RZ, 0xc0, !PT ;  /* 0x0000038055047812 */ /* 0x000fc400078ec0ff */
[----:B------:R-:W-:Y:S01]  /*10470*/  LOP3.LUT R72, R72, R73, RZ, 0x3c, !PT ;  /* 0x0000004948487212 */ /* 0x000fe200078e3cff */
[----:B------:R-:W-:Y:S01]  /*10480*/  IMAD.X R73, RZ, RZ, R49, P5 ;  /* 0x000000ffff497224 */ /* 0x000fe200028e0631 */
[C---:B------:R-:W-:Y:S02]  /*10490*/  IADD3 R89, P3, R48.reuse, 0x4060, RZ ;  /* 0x0000406030597810 */ /* 0x040fe40007f7e0ff */
[----:B------:R-:W-:Y:S02]  /*104a0*/  IADD3 R93, P6, R48, 0x6000, RZ ;  /* 0x00006000305d7810 */ /* 0x000fe40007fde0ff */
[----:B------:R-:W-:Y:S02]  /*104b0*/  SHF.R.U64 R14, R14, 0x3, RZ ;  /* 0x000000030e0e7819 */ /* 0x000fe400000012ff */
[----:B------:R-:W-:Y:S02]  /*104c0*/  IADD3 R99, P5, R48, 0x6020, RZ ;  /* 0x0000602030637810 */ /* 0x000fe40007fbe0ff */
[----:B------:R-:W-:-:S02]  /*104d0*/  SHF.R.U64 R48, R4, 0x3, RZ ;  /* 0x0000000304307819 */ /* 0x000fc400000012ff */
[----:B------:R-:W-:Y:S02]  /*104e0*/  LOP3.LUT R88, R89, 0x380, RZ, 0xc0, !PT ;  /* 0x0000038059587812 */ /* 0x000fe400078ec0ff */
[----:B------:R-:W-:Y:S02]  /*104f0*/  MOV R106, R106 ;  /* 0x0000006a006a7202 */ /* 0x000fe40000000f00 */
[----:B------:R-:W-:Y:S01]  /*10500*/  F2FP.F16.F32.PACK_AB R4, R177, R179 ;  /* 0x000000b3b104723e */ /* 0x000fe200000000ff */
[----:B------:R-:W-:Y:S01]  /*10510*/  BAR.SYNC.DEFER_BLOCKING 0x1, 0x100 ;  /* 0x0044000000007b1d */ /* 0x000fe20000010000 */
[----:B------:R-:W-:Y:S02]  /*10520*/  LOP3.LUT R92, R93, 0x380, RZ, 0xc0, !PT ;  /* 0x000003805d5c7812 */ /* 0x000fe400078ec0ff */
[----:B------:R-:W-:Y:S01]  /*10530*/  LOP3.LUT R14, R14, R15, RZ, 0x3c, !PT ;  /* 0x0000000f0e0e7212 */ /* 0x000fe200078e3cff */
[----:B------:R-:W-:Y:S01]  /*10540*/  IMAD.X R15, RZ, RZ, R49, P2 ;  /* 0x000000ffff0f7224 */ /* 0x000fe200010e0631 */
[----:B------:R-:W-:-:S02]  /*10550*/  LOP3.LUT R98, R99, 0x380, RZ, 0xc0, !PT ;  /* 0x0000038063627812 */ /* 0x000fc400078ec0ff */
[----:B------:R-:W-:Y:S02]  /*10560*/  MOV R0, R30 ;  /* 0x0000001e00007202 */ /* 0x000fe40000000f00 */
[----:B------:R-:W-:Y:S02]  /*10570*/  MOV R52, R52 ;  /* 0x0000003400347202 */ /* 0x000fe40000000f00 */
[----:B------:R-:W-:Y:S02]  /*10580*/  F2FP.F16.F32.PACK_AB R30, R173, R175 ;  /* 0x000000afad1e723e */ /* 0x000fe400000000ff */
[----:B------:R-:W-:Y:S02]  /*10590*/  F2FP.F16.F32.PACK_AB R31, R39, R38 ;  /* 0x00000026271f723e */ /* 0x000fe400000000ff */
[----:B------:R-:W-:Y:S02]  /*105a0*/  SHF.R.U64 R88, R88, 0x3, RZ ;  /* 0x0000000358587819 */ /* 0x000fe400000012ff */
[----:B------:R-:W-:-:S02]  /*105b0*/  MOV R56, R56 ;  /* 0x0000003800387202 */ /* 0x000fc40000000f00 */
[----:B------:R-:W-:Y:S02]  /*105c0*/  SHF.R.U64 R92, R92, 0x3, RZ ;  /* 0x000000035c5c7819 */ /* 0x000fe400000012ff */
[----:B------:R-:W-:Y:S02]  /*105d0*/  SHF.R.U64 R98, R98, 0x3, RZ ;  /* 0x0000000362627819 */ /* 0x000fe400000012ff */
[----:B------:R-:W-:Y:S01]  /*105e0*/  MOV R60, R60 ;  /* 0x0000003c003c7202 */ /* 0x000fe20000000f00 */
[----:B------:R2:W-:Y:S01]  /*105f0*/  STSM.16.M88.4 [R106], R4 ;  /* 0x000000046a007844 */ /* 0x0005e20000000200 */
[----:B------:R-:W-:Y:S01]  /*10600*/  LOP3.LUT R48, R48, R85, RZ, 0x3c, !PT ;  /* 0x0000005530307212 */ /* 0x000fe200078e3cff */
[----:B------:R-:W-:Y:S01]  /*10610*/  IMAD.X R85, RZ, RZ, R49, P4 ;  /* 0x000000ffff557224 */ /* 0x000fe200020e0631 */
[----:B------:R-:W-:Y:S01]  /*10620*/  MOV R64, R64 ;  /* 0x0000004000407202 */ /* 0x000fe20000000f00 */
[----:B------:R3:W-:Y:S01]  /*10630*/  STSM.16.M88.4 [R52], R28 ;  /* 0x0000001c34007844 */ /* 0x0007e20000000200 */
[----:B------:R-:W-:-:S02]  /*10640*/  MOV R20, R14 ;  /* 0x0000000e00147202 */ /* 0x000fc40000000f00 */
[----:B------:R-:W-:Y:S01]  /*10650*/  LOP3.LUT R88, R88, R89, RZ, 0x3c, !PT ;  /* 0x0000005958587212 */ /* 0x000fe200078e3cff */
[--C-:B------:R-:W-:Y:S01]  /*10660*/  IMAD.X R89, RZ, RZ, R49.reuse, P3 ;  /* 0x000000ffff597224 */ /* 0x100fe200018e0631 */
[----:B------:R-:W-:Y:S01]  /*10670*/  MOV R68, R68 ;  /* 0x0000004400447202 */ /* 0x000fe20000000f00 */
[----:B------:R4:W-:Y:S01]  /*10680*/  STSM.16.M88.4 [R56], R32 ;  /* 0x0000002038007844 */ /* 0x0009e20000000200 */
[----:B------:R-:W-:Y:S02]  /*10690*/  F2FP.F16.F32.PACK_AB R14, R161, R163 ;  /* 0x000000a3a10e723e */ /* 0x000fe400000000ff */
[----:B------:R-:W-:Y:S02]  /*106a0*/  F2FP.F16.F32.PACK_AB R15, R71, R70 ;  /* 0x00000046470f723e */ /* 0x000fe400000000ff */
[----:B------:R-:W-:Y:S01]  /*106b0*/  LOP3.LUT R92, R92, R93, RZ, 0x3c, !PT ;  /* 0x0000005d5c5c7212 */ /* 0x000fe200078e3cff */
[----:B------:R-:W-:Y:S01]  /*106c0*/  IMAD.X R93, RZ, RZ, R49, P6 ;  /* 0x000000ffff5d7224 */ /* 0x000fe200030e0631 */
[----:B--2---:R-:W-:-:S02]  /*106d0*/  F2FP.F16.F32.PACK_AB R4, R168, R171 ;  /* 0x000000aba804723e */ /* 0x004fc400000000ff */
[----:B------:R-:W-:Y:S02]  /*106e0*/  F2FP.F16.F32.PACK_AB R5, R51, R50 ;  /* 0x000000323305723e */ /* 0x000fe400000000ff */
[----:B------:R-:W-:Y:S02]  /*106f0*/  F2FP.F16.F32.PACK_AB R6, R166, R169 ;  /* 0x000000a9a606723e */ /* 0x000fe400000000ff */
[----:B------:R-:W-:Y:S02]  /*10700*/  F2FP.F16.F32.PACK_AB R7, R55, R54 ;  /* 0x000000363707723e */ /* 0x000fe400000000ff */
[----:B------:R-:W-:Y:S02]  /*10710*/  MOV R72, R72 ;  /* 0x0000004800487202 */ /* 0x000fe40000000f00 */
[----:B---3--:R-:W-:Y:S01]  /*10720*/  F2FP.F16.F32.PACK_AB R28, R159, R162 ;  /* 0x000000a29f1c723e */ /* 0x008fe200000000ff */
[----:B------:R2:W-:Y:S01]  /*10730*/  STSM.16.M88.4 [R60], R4 ;  /* 0x000000043c007844 */ /* 0x0005e20000000200 */
[----:B------:R-:W-:-:S02]  /*10740*/  F2FP.F16.F32.PACK_AB R29, R75, R74 ;  /* 0x0000004a4b1d723e */ /* 0x000fc400000000ff */
[----:B------:R-:W-:Y:S01]  /*10750*/  F2FP.F16.F32.PACK_AB R30, R157, R160 ;  /* 0x000000a09d1e723e */ /* 0x000fe200000000ff */
[----:B------:R-:W-:Y:S01]  /*10760*/  STSM.16.M88.4 [R64], R8 ;  /* 0x0000000840007844 */ /* 0x000fe20000000200 */
[----:B------:R-:W-:Y:S02]  /*10770*/  F2FP.F16.F32.PACK_AB R31, R79, R78 ;  /* 0x0000004e4f1f723e */ /* 0x000fe400000000ff */
[----:B------:R-:W-:Y:S01]  /*10780*/  LOP3.LUT R98, R98, R99, RZ, 0x3c, !PT ;  /* 0x0000006362627212 */ /* 0x000fe200078e3cff */
[--C-:B------:R-:W-:Y:S01]  /*10790*/  IMAD.X R99, RZ, RZ, R49.reuse, P5 ;  /* 0x000000ffff637224 */ /* 0x100fe200028e0631 */
[----:B------:R-:W-:Y:S01]  /*107a0*/  MOV R76, R76 ;  /* 0x0000004c004c7202 */ /* 0x000fe20000000f00 */
[----:B------:R-:W-:Y:S01]  /*107b0*/  IMAD.X R49, RZ, RZ, R49, P1 ;  /* 0x000000ffff317224 */ /* 0x000fe200008e0631 */
[----:B----4-:R-:W-:Y:S01]  /*107c0*/  F2FP.F16.F32.PACK_AB R32, R155, R158 ;  /* 0x0000009e9b20723e */ /* 0x010fe200000000ff */
[----:B------:R-:W-:Y:S01]  /*107d0*/  STSM.16.M88.4 [R68], R12 ;  /* 0x0000000c44007844 */ /* 0x000fe20000000200 */
[----:B------:R-:W-:-:S02]  /*107e0*/  F2FP.F16.F32.PACK_AB R33, R83, R82 ;  /* 0x000000525321723e */ /* 0x000fc400000000ff */
[----:B------:R-:W-:Y:S01]  /*107f0*/  F2FP.F16.F32.PACK_AB R34, R153, R156 ;  /* 0x0000009c9922723e */ /* 0x000fe200000000ff */
[----:B------:R-:W-:Y:S01]  /*10800*/  STSM.16.M88.4 [R72], R28 ;  /* 0x0000001c48007844 */ /* 0x000fe20000000200 */
[----:B------:R-:W-:Y:S02]  /*10810*/  F2FP.F16.F32.PACK_AB R35, R87, R86 ;  /* 0x000000565723723e */ /* 0x000fe400000000ff */
[----:B------:R-:W-:Y:S02]  /*10820*/  MOV R80, R80 ;  /* 0x0000005000507202 */ /* 0x000fe40000000f00 */
[----:B------:R-:W-:Y:S01]  /*10830*/  F2FP.F16.F32.PACK_AB R38, R40, R152 ;  /* 0x000000982826723e */ /* 0x000fe200000000ff */
[----:B------:R-:W-:Y:S01]  /*10840*/  STSM.16.M88.4 [R76], R32 ;  /* 0x000000204c007844 */ /* 0x000fe20000000200 */
[----:B------:R-:W-:Y:S02]  /*10850*/  F2FP.F16.F32.PACK_AB R39, R95, R94 ;  /* 0x0000005e5f27723e */ /* 0x000fe400000000ff */
[----:B------:R-:W-:-:S02]  /*10860*/  F2FP.F16.F32.PACK_AB R40, R97, R96 ;  /* 0x000000606128723e */ /* 0x000fc400000000ff */
[----:B------:R-:W-:Y:S01]  /*10870*/  F2FP.F16.F32.PACK_AB R104, R105, R104 ;  /* 0x000000686968723e */ /* 0x000fe200000000ff */
[----:B------:R-:W-:Y:S01]  /*10880*/  STSM.16.M88.4 [R80], R36 ;  /* 0x0000002450007844 */ /* 0x000fe20000000200 */
[----:B------:R-:W-:Y:S02]  /*10890*/  F2FP.F16.F32.PACK_AB R112, R113, R112 ;  /* 0x000000707170723e */ /* 0x000fe400000000ff */
[----:B------:R-:W-:Y:S01]  /*108a0*/  MOV R84, R84 ;  /* 0x0000005400547202 */ /* 0x000fe20000000f00 */
[----:B------:R3:W-:Y:S01]  /*108b0*/  STSM.16.M88.4 [R0], R40 ;  /* 0x0000002800007844 */ /* 0x0007e20000000200 */
        /* <DEDUP_REMOVED lines=12> */
[----:B------:R-:W-:Y:S02]  /*10980*/  MOV R92, R92 ;  /* 0x0000005c005c7202 */ /* 0x000fe40000000f00 */
[----:B------:R-:W-:Y:S02]  /*10990*/  F2FP.F16.F32.PACK_AB R122, R125, R124 ;  /* 0x0000007c7d7a723e */ /* 0x000fe400000000ff */
[----:B------:R-:W-:Y:S02]  /*109a0*/  F2FP.F16.F32.PACK_AB R123, R127, R126 ;  /* 0x0000007e7f7b723e */ /* 0x000fe400000000ff */
[----:B------:R-:W-:Y:S02]  /*109b0*/  F2FP.F16.F32.PACK_AB R129, R131, R130 ;  /* 0x000000828381723e */ /* 0x000fe400000000ff */
[----:B------:R-:W-:Y:S01]  /*109c0*/  F2FP.F16.F32.PACK_AB R136, R137, R136 ;  /* 0x000000888988723e */ /* 0x000fe200000000ff */
[----:B------:R-:W-:Y:S01]  /*109d0*/  STSM.16.M88.4 [R92], R120 ;  /* 0x000000785c007844 */ /* 0x000fe20000000200 */
[----:B------:R-:W-:-:S02]  /*109e0*/  ISETP.NE.U32.AND P0, PT, RZ, UR4, PT ;  /* 0x00000004ff007c0c */ /* 0x000fc4000bf05070 */
[----:B--2---:R-:W-:Y:S02]  /*109f0*/  IADD3 R6, P1, R204, UR4, RZ ;  /* 0x00000004cc067c10 */ /* 0x004fe4000ff3e0ff */
        /* <DEDUP_REMOVED lines=13> */
[----:B------:R-:W-:-:S02]  /*10ad0*/  ISETP.NE.AND.EX P0, PT, RZ, UR5, PT, P0 ;  /* 0x00000005ff007c0c */ /* 0x000fc4000bf05300 */
        /* <DEDUP_REMOVED lines=8> */
[----:B---3--:R-:W-:Y:S01]  /*10b60*/  IMAD.U32 R0, RZ, RZ, UR4 ;  /* 0x00000004ff007e24 */ /* 0x008fe2000f8e00ff */
[----:B------:R-:W-:Y:S01]  /*10b70*/  @P6 IADD3.X R205, R205, UR5, RZ, P4, !PT ;  /* 0x00000005cdcd6c10 */ /* 0x000fe2000a7fe4ff */
[----:B------:R3:W5:Y:S01]  /*10b80*/  @P0 LDG.E R24, desc[UR40][R6.64] ;  /* 0x0000002806180981 */ /* 0x000762000c1e1900 */
[----:B------:R-:W-:-:S03]  /*10b90*/  LEA R5, R216, R192, 0x6 ;  /* 0x000000c0d8057211 */ /* 0x000fc600078e30ff */
[----:B------:R3:W5:Y:S02]  /*10ba0*/  @P6 LDG.E R0, desc[UR40][R204.64] ;  /* 0x00000028cc006981 */ /* 0x000764000c1e1900 */
        /* <DEDUP_REMOVED lines=46> */
[----:B---3--:R-:W-:Y:S06]  /*10e90*/  @P6 BRA `(.L_x_5000) ;  /* 0x0000000000106947 */ /* 0x008fec0003800000 */
[----:B------:R-:W-:Y:S05]  /*10ea0*/  @!P0 BRA `(.L_x_5000) ;  /* 0x00000000000c8947 */ /* 0x000fea0003800000 */
[----:B------:R-:W2:Y:S04]  /*10eb0*/  LDG.E R11, desc[UR40][R6.64] ;  /* 0x00000028060b7981 */ /* 0x000ea8000c1e1900 */
[----:B-----5:R-:W2:Y:S02]  /*10ec0*/  LDG.E R0, desc[UR40][R6.64+0x4] ;  /* 0x0000042806007981 */ /* 0x020ea4000c1e1900 */
[----:B--2---:R-:W-:-:S07]  /*10ed0*/  IMAD.IADD R0, R0, 0x1, -R11 ;  /* 0x0000000100007824 */ /* 0x004fce00078e0a0b */
.L_x_5000:
[----:B------:R-:W2:Y:S01]  /*10ee0*/  SHFL.IDX PT, R6, R218, RZ, 0x1f ;  /* 0x00001fffda067589 */ /* 0x000ea200000e0000 */
        /* <DEDUP_REMOVED lines=19> */
[----:B--2---:R-:W-:-:S02]  /*11020*/  ISETP.NE.AND P5, PT, R6, RZ, PT ;  /* 0x000000ff0600720c */ /* 0x004fc40003fa5270 */
[----:B------:R-:W-:Y:S02]  /*11030*/  LOP3.LUT R7, R11, 0x380, RZ, 0xc0, !PT ;  /* 0x000003800b077812 */ /* 0x000fe400078ec0ff */
[----:B------:R-:W-:Y:S02]  /*11040*/  SHF.R.U64 R60, R60, 0x3, RZ ;  /* 0x000000033c3c7819 */ /* 0x000fe400000012ff */
[----:B------:R-:W-:Y:S02]  /*11050*/  SHF.R.U64 R64, R64, 0x3, RZ ;  /* 0x0000000340407819 */ /* 0x000fe400000012ff */
[----:B------:R-:W-:Y:S02]  /*11060*/  SHF.R.U64 R68, R68, 0x3, RZ ;  /* 0x0000000344447819 */ /* 0x000fe400000012ff */
[----:B------:R-:W-:Y:S02]  /*11070*/  SHF.R.U64 R72, R72, 0x3, RZ ;  /* 0x0000000348487819 */ /* 0x000fe400000012ff */
[----:B------:R-:W-:-:S02]  /*11080*/  LOP3.LUT R6, R15, R4, RZ, 0x3c, !PT ;  /* 0x000000040f067212 */ /* 0x000fc400078e3cff */
[----:B------:R-:W-:Y:S01]  /*11090*/  SHF.R.U64 R4, R7, 0x3, RZ ;  /* 0x0000000307047819 */ /* 0x000fe200000012ff */
[--C-:B------:R-:W-:Y:S01]  /*110a0*/  IMAD.MOV.U32 R7, RZ, RZ, R5.reuse ;  /* 0x000000ffff077224 */ /* 0x100fe200078e0005 */
        /* <DEDUP_REMOVED lines=14> */
[----:B------:R-:W2:Y:S01]  /*11190*/  LDC R35, c[0x0][0xbe8] ;  /* 0x0002fa00ff237b82 */ /* 0x000ea20000000800 */
[----:B------:R-:W-:Y:S01]  /*111a0*/  ULDC.64 UR4, c[0x0][0xb90] ;  /* 0x0002e40000047ab9 */ /* 0x000fe20000000a00 */
[----:B------:R-:W-:Y:S01]  /*111b0*/  IADD3 R20, R202, R195, RZ ;  /* 0x000000c3ca147210 */ /* 0x000fe20007ffe0ff */
[----:B------:R-:W-:Y:S02]  /*111c0*/  IMAD R10, R80, UR4, RZ ;  /* 0x00000004500a7c24 */ /* 0x000fe4000f8e02ff */
[----:B------:R-:W-:Y:S02]  /*111d0*/  IMAD.MOV.U32 R4, RZ, RZ, R24 ;  /* 0x000000ffff047224 */ /* 0x000fe400078e0018 */
[----:B------:R-:W-:Y:S02]  /*111e0*/  IMAD R15, R203, UR5, R10 ;  /* 0x00000005cb0f7c24 */ /* 0x000fe4000f8e020a */
[----:B------:R-:W-:Y:S02]  /*111f0*/  IMAD.MOV.U32 R5, RZ, RZ, R81 ;  /* 0x000000ffff057224 */ /* 0x000fe400078e0051 */
[----:B------:R-:W-:-:S02]  /*11200*/  IMAD.IADD R30, R190, 0x1, R195 ;  /* 0x00000001be1e7824 */ /* 0x000fc400078e02c3 */
[----:B------:R-:W-:Y:S01]  /*11210*/  IMAD.WIDE.U32 R4, R203, UR4, R4 ;  /* 0x00000004cb047c25 */ /* 0x000fe2000f8e0004 */
[----:B------:R-:W-:-:S03]  /*11220*/  ULDC.64 UR4, c[0x0][0xb98] ;  /* 0x0002e60000047ab9 */ /* 0x000fc60000000a00 */
[----:B------:R-:W-:Y:S02]  /*11230*/  IMAD.IADD R5, R5, 0x1, R15 ;  /* 0x0000000105057824 */ /* 0x000fe400078e020f */
[----:B------:R-:W-:Y:S01]  /*11240*/  IMAD.WIDE.U32 R4, R83, UR4, R4 ;  /* 0x0000000453047c25 */ /* 0x000fe2000f8e0004 */
[----:B--2---:R-:W-:-:S13]  /*11250*/  ISETP.NE.AND P0, PT, R35, 0x1, PT ;  /* 0x000000012300780c */ /* 0x004fda0003f05270 */
[----:B------:R-:W2:Y:S08]  /*11260*/  @P0 LDC R11, c[0x0][0xbec] ;  /* 0x0002fb00ff0b0b82 */ /* 0x000eb00000000800 */
[----:B------:R-:W3:Y:S01]  /*11270*/  @P0 LDC R31, c[0x0][0xbf0] ;  /* 0x0002fc00ff1f0b82 */ /* 0x000ee20000000800 */
[----:B--2---:R-:W-:-:S04]  /*11280*/  @P0 IMAD.HI.U32 R10, R20, R11, RZ ;  /* 0x0000000b140a0227 */ /* 0x004fc800078e00ff */
[----:B------:R-:W-:Y:S01]  /*11290*/  IMAD.MOV.U32 R11, RZ, RZ, R20 ;  /* 0x000000ffff0b7224 */ /* 0x000fe200078e0014 */
        /* <DEDUP_REMOVED lines=15> */
[----:B------:R-:W-:-:S03]  /*11390*/  ULDC.64 UR4, c[0x0][0xb50] ;  /* 0x0002d40000047ab9 */ /* 0x000fc60000000a00 */
[----:B------:R-:W-:Y:S01]  /*113a0*/  IMAD.IADD R5, R5, 0x1, R15 ;  /* 0x0000000105057824 */ /* 0x000fe200078e020f */
[----:B------:R-:W-:-:S04]  /*113b0*/  LEA R15, P0, R4, UR4, 0x2 ;  /* 0x00000004040f7c11 */ /* 0x000fc8000f8010ff */
[----:B------:R-:W-:Y:S01]  /*113c0*/  LEA.HI.X R20, R4, UR5, R5, 0x2, P0 ;  /* 0x0000000504147c11 */ /* 0x000fe200080f1405 */
[----:B------:R-:W-:Y:S01]  /*113d0*/  SHFL.IDX PT, R10, R15, 0x1, 0x1c1f ;  /* 0x003c1f000f0a7f89 */ /* 0x000fe200000e0000 */
[----:B------:R-:W-:Y:S01]  /*113e0*/  ISETP.NE.AND P0, PT, R189, R14, PT ;  /* 0x0000000ebd00720c */ /* 0x000fe20003f05270 */
[C---:B------:R-:W-:Y:S02]  /*113f0*/  VIADD R14, R30.reuse, 0x8 ;  /* 0x000000081e0e7836 */ /* 0x040fe40000000000 */
[----:B------:R-:W-:Y:S01]  /*11400*/  SHFL.IDX PT, R4, R15, RZ, 0x1c1f ;  /* 0x001c1fff0f047589 */ /* 0x000fe200000e0000 */
[-C--:B------:R-:W-:Y:S02]  /*11410*/  ISETP.GE.OR P1, PT, R30, R35.reuse, P0 ;  /* 0x000000231e00720c */ /* 0x080fe40000726670 */
[----:B------:R-:W-:Y:S01]  /*11420*/  ISETP.GE.OR P0, PT, R14, R35, P0 ;  /* 0x000000230e00720c */ /* 0x000fe20000706670 */
[----:B------:R-:W2:Y:S04]  /*11430*/  SHFL.IDX PT, R5, R20, RZ, 0x1c1f ;  /* 0x001c1fff14057589 */ /* 0x000ea800000e0000 */
[----:B------:R-:W3:Y:S06]  /*11440*/  SHFL.IDX PT, R11, R20, 0x1, 0x1c1f ;  /* 0x003c1f00140b7f89 */ /* 0x000eec00000e0000 */
[----:B--2---:R2:W-:Y:S04]  /*11450*/  @!P1 ST.E desc[UR40][R4.64], R21 ;  /* 0x0000001504009985 */ /* 0x0045e8000c101928 */
[----:B---3--:R2:W-:Y:S02]  /*11460*/  @!P0 ST.E desc[UR40][R10.64], R3 ;  /* 0x000000030a008985 */ /* 0x0085e4000c101928 */
.L_x_5001:
[----:B------:R-:W3:Y:S01]  /*11470*/  LDC R85, c[0x0][0xbe8] ;  /* 0x0002fa00ff557b82 */ /* 0x000ee20000000800 */
[----:B------:R-:W-:Y:S01]  /*11480*/  ULDC.64 UR4, c[0x0][0xaa0] ;  /* 0x0002a80000047ab9 */ /* 0x000fe20000000a00 */
[----:B--2---:R-:W5:Y:S01]  /*11490*/  LD.E.128 R4, desc[UR40][R6.64] ;  /* 0x0000002806047980 */ /* 0x004f62000c101d00 */
[----:B------:R-:W-:-:S03]  /*114a0*/  IMAD R3, R81, UR4, RZ ;  /* 0x0000000451037c24 */ /* 0x000fc6000f8e02ff */
[----:B------:R-:W5:Y:S02]  /*114b0*/  LD.E.128 R8, desc[UR40][R8.64] ;  /* 0x0000002808087980 */ /* 0x000f64000c101d00 */
[----:B------:R-:W2:Y:S02]  /*114c0*/  LDC R88, c[0x0][0xac8] ;  /* 0x0002b200ff587b82 */ /* 0x000ea40000000800 */
[----:B------:R-:W5:Y:S04]  /*114d0*/  LD.E.128 R12, desc[UR40][R12.64] ;  /* 0x000000280c0c7980 */ /* 0x000f68000c101d00 */
[----:B------:R-:W5:Y:S04]  /*114e0*/  LD.E.128 R28, desc[UR40][R28.64] ;  /* 0x000000281c1c7980 */ /* 0x000f68000c101d00 */
[----:B------:R-:W5:Y:S04]  /*114f0*/  LD.E.128 R32, desc[UR40][R32.64] ;  /* 0x0000002820207980 */ /* 0x000f68000c101d00 */
[----:B------:R-:W5:Y:S01]  /*11500*/  LD.E.128 R36, desc[UR40][R36.64] ;  /* 0x0000002824247980 */ /* 0x000f62000c101d00 */
[----:B---3--:R-:W-:Y:S01]  /*11510*/  ISETP.NE.AND P1, PT, R85, 0x1, PT ;  /* 0x000000015500780c */ /* 0x008fe20003f25270 */
[----:B------:R-:W-:-:S02]  /*11520*/  IMAD R3, R24, UR5, R3 ;  /* 0x0000000518037c24 */ /* 0x000fc4000f8e0203 */
[----:B------:R-:W5:Y:S01]  /*11530*/  LD.E.128 R40, desc[UR40][R40.64] ;  /* 0x0000002828287980 */ /* 0x000f62000c101d00 */
[----:B------:R-:W-:Y:S01]  /*11540*/  IMAD.WIDE.U32 R20, R24, UR4, RZ ;  /* 0x0000000418147c25 */ /* 0x000fe2000f8e00ff */
[----:B------:R-:W-:Y:S02]  /*11550*/  ULDC.64 UR4, c[0x0][0xae8] ;  /* 0x0002ba0000047ab9 */ /* 0x000fe40000000a00 */
[----:B------:R-:W5:Y:S04]  /*11560*/  LD.E.128 R44, desc[UR40][R44.64] ;  /* 0x000000282c2c7980 */ /* 0x000f68000c101d00 */
[----:B------:R-:W5:Y:S02]  /*11570*/  LD.E.128 R48, desc[UR40][R48.64] ;  /* 0x0000002830307980 */ /* 0x000f64000c101d00 */
[----:B------:R-:W3:Y:S01]  /*11580*/  @P1 LDC R81, c[0x0][0xbec] ;  /* 0x0002fb00ff511b82 */ /* 0x000ee20000000800 */
        /* <DEDUP_REMOVED lines=14> */
[----:B------:R-:W-:Y:S01]  /*11670*/  IMAD.IADD R82, R195, 0x1, R24 ;  /* 0x00000001c3527824 */ /* 0x000fe200078e0218 */
[----:B--2---:R-:W-:Y:S01]  /*11680*/  ISETP.GE.AND P0, PT, R211, R88, PT ;  /* 0x00000058d300720c */ /* 0x004fe20003f06270 */
[C---:B------:R-:W-:Y:S01]  /*11690*/  IMAD R3, R83.reuse, UR5, R3 ;  /* 0x0000000553037c24 */ /* 0x040fe2000f8e0203 */
[----:B------:R-:W5:Y:S01]  /*116a0*/  LD.E.128 R72, desc[UR40][R72.64] ;  /* 0x0000002848487980 */ /* 0x000f62000c101d00 */
[----:B------:R-:W-:-:S03]  /*116b0*/  IMAD.WIDE.U32 R20, R83, UR4, R20 ;  /* 0x0000000453147c25 */ /* 0x000fc6000f8e0014 */
[----:B------:R-:W5:Y:S01]  /*116c0*/  LD.E.128 R76, desc[UR40][R76.64] ;  /* 0x000000284c4c7980 */ /* 0x000f62000c101d00 */
[----:B---3--:R-:W-:Y:S01]  /*116d0*/  @P1 IMAD.HI.U32 R24, R82, R81, RZ ;  /* 0x0000005152181227 */ /* 0x008fe200078e00ff */
        /* <DEDUP_REMOVED lines=25> */
[----:B------:R-:W-:Y:S01]  /*11870*/  ISETP.GE.AND P0, PT, R208, R88, PT ;  /* 0x00000058d000720c */ /* 0x000fe20003f06270 */
[----:B------:R-:W-:Y:S01]  /*11880*/  IMAD.IADD R195, R216, 0x1, R195 ;  /* 0x00000001d8c37824 */ /* 0x000fe200078e02c3 */
[----:B------:R-:W-:Y:S01]  /*11890*/  SHF.R.S32.HI R82, RZ, 0x1f, R3 ;  /* 0x0000001fff527819 */ /* 0x000fe20000011403 */
[----:B------:R-:W-:Y:S01]  /*118a0*/  VIADD R0, R2, 0x28c20 ;  /* 0x00028c2002007836 */ /* 0x000fe20000000000 */
[----:B------:R-:W-:-:S02]  /*118b0*/  LOP3.LUT R24, R83, 0x4, R24, 0xe2, !PT ;  /* 0x0000000453187812 */ /* 0x000fc400078ee218 */
[----:B------:R-:W-:Y:S01]  /*118c0*/  SHF.L.U32 R83, R80, 0x3, RZ ;  /* 0x0000000350537819 */ /* 0x000fe200000006ff */
[----:B------:R-:W-:Y:S01]  /*118d0*/  IMAD R82, R82, UR4, RZ ;  /* 0x0000000452527c24 */ /* 0x000fe2000f8e02ff */
[----:B------:R-:W-:Y:S02]  /*118e0*/  SEL R80, RZ, 0xffffffff, P0 ;  /* 0xffffffffff507807 */ /* 0x000fe40000000000 */
[----:B------:R-:W-:Y:S01]  /*118f0*/  LOP3.LUT R24, R83, 0x8, R24, 0xe2, !PT ;  /* 0x0000000853187812 */ /* 0x000fe200078ee218 */
[----:B------:R-:W-:Y:S01]  /*11900*/  IMAD R83, R3, UR5, R82 ;  /* 0x0000000503537c24 */ /* 0x000fe2000f8e0252 */
[----:B------:R-:W-:Y:S01]  /*11910*/  ISETP.GE.AND P0, PT, R207, R88, PT ;  /* 0x00000058cf00720c */ /* 0x000fe20003f06270 */
[----:B------:R-:W-:Y:S01]  /*11920*/  IMAD.SHL.U32 R87, R80, 0x10, RZ ;  /* 0x0000001050577824 */ /* 0x000fe200078e00ff */
[----:B------:R-:W-:Y:S01]  /*11930*/  SHF.R.S32.HI R80, RZ, 0x1f, R81 ;  /* 0x0000001fff507819 */ /* 0x000fe20000011451 */
[----:B------:R-:W-:Y:S01]  /*11940*/  ULDC.64 UR4, c[0x0][0xad8] ;  /* 0x0002b60000047ab9 */ /* 0x000fe20000000a00 */
[----:B------:R-:W-:Y:S01]  /*11950*/  IMAD.IADD R21, R21, 0x1, R83 ;  /* 0x0000000115157824 */ /* 0x000fe200078e0253 */
[----:B------:R-:W-:-:S02]  /*11960*/  SEL R3, RZ, 0xffffffff, P0 ;  /* 0xffffffffff037807 */ /* 0x000fc40000000000 */
[----:B------:R-:W-:Y:S01]  /*11970*/  IMAD R80, R80, UR4, RZ ;  /* 0x0000000450507c24 */ /* 0x000fe2000f8e02ff */
[----:B------:R-:W-:Y:S01]  /*11980*/  ISETP.GE.AND P1, PT, R195, R91, PT ;  /* 0x0000005bc300720c */ /* 0x000fe20003f26270 */
[----:B------:R-:W-:Y:S01]  /*11990*/  IMAD.WIDE.U32 R20, R81, UR4, R20 ;  /* 0x0000000451147c25 */ /* 0x000fe2000f8e0014 */
[----:B------:R-:W-:Y:S02]  /*119a0*/  LOP3.LUT R24, R87, 0x10, R24, 0xe2, !PT ;  /* 0x0000001057187812 */ /* 0x000fe400078ee218 */
[----:B------:R-:W-:Y:S01]  /*119b0*/  ISETP.GE.AND P0, PT, R221, R88, PT ;  /* 0x00000058dd00720c */ /* 0x000fe20003f06270 */
[----:B------:R-:W-:Y:S01]  /*119c0*/  IMAD R83, R81, UR5, R80 ;  /* 0x0000000551537c24 */ /* 0x000fe2000f8e0250 */
[----:B------:R-:W-:Y:S01]  /*119d0*/  ULDC.64 UR4, c[0x0][0xa80] ;  /* 0x0002a00000047ab9 */ /* 0x000fe20000000a00 */
[----:B------:R-:W-:Y:S01]  /*119e0*/  IMAD.SHL.U32 R3, R3, 0x20, RZ ;  /* 0x0000002003037824 */ /* 0x000fe200078e00ff */
[----:B------:R-:W-:Y:S01]  /*119f0*/  LEA R89, P2, R20, UR4, 0x1 ;  /* 0x0000000414597c11 */ /* 0x000fe2000f8408ff */
[----:B------:R-:W-:Y:S01]  /*11a00*/  IMAD.IADD R21, R21, 0x1, R83 ;  /* 0x0000000115157824 */ /* 0x000fe200078e0253 */
[----:B------:R-:W-:-:S02]  /*11a10*/  PRMT R0, RZ, 0x654, R0 ;  /* 0x00000654ff007816 */ /* 0x000fc40000000000 */
[----:B------:R-:W-:Y:S01]  /*11a20*/  LOP3.LUT R24, R3, 0x20, R24, 0xe2, !PT ;  /* 0x0000002003187812 */ /* 0x000fe200078ee218 */
[----:B--2---:R2:W3:Y:S01]  /*11a30*/  SHFL.IDX PT, R80, R89, RZ, 0x181f ;  /* 0x00181fff59507589 */ /* 0x0044e200000e0000 */
[----:B------:R-:W-:Y:S01]  /*11a40*/  SEL R3, RZ, 0x40, P0 ;  /* 0x00000040ff037807 */ /* 0x000fe20000000000 */
[----:B------:R2:W-:Y:S01]  /*11a50*/  SYNCS.ARRIVE.TRANS64.RED.A1T0 RZ, [R0+URZ], RZ ;  /* 0x000000ff00ff79a7 */ /* 0x0005e2000810043f */
[----:B------:R-:W-:Y:S02]  /*11a60*/  ISETP.GE.AND P0, PT, R220, R88, PT ;  /* 0x00000058dc00720c */ /* 0x000fe40003f06270 */
[----:B------:R-:W-:Y:S02]  /*11a70*/  LEA.HI.X R90, R20, UR5, R21, 0x1, P2 ;  /* 0x00000005145a7c11 */ /* 0x000fe400090f0c15 */
[----:B------:R-:W-:Y:S02]  /*11a80*/  LOP3.LUT R3, R24, R3, RZ, 0xfc, !PT ;  /* 0x0000000318037212 */ /* 0x000fe400078efcff */
[----:B------:R-:W-:Y:S01]  /*11a90*/  SEL R24, RZ, 0x80, P0 ;  /* 0x00000080ff187807 */ /* 0x000fe20000000000 */
[----:B------:R2:W4:Y:S01]  /*11aa0*/  SHFL.IDX PT, R81, R90, RZ, 0x181f ;  /* 0x00181fff5a517589 */ /* 0x00052200000e0000 */
[----:B------:R-:W-:-:S02]  /*11ab0*/  SHF.R.S32.HI R92, RZ, 0x1f, R208 ;  /* 0x0000001fff5c7819 */ /* 0x000fc400000114d0 */
[----:B------:R-:W-:Y:S02]  /*11ac0*/  LOP3.LUT R24, R3, R24, RZ, 0xfc, !PT ;  /* 0x0000001803187212 */ /* 0x000fe400078efcff */
[----:B------:R-:W-:Y:S02]  /*11ad0*/  SHF.R.S32.HI R93, RZ, 0x1f, R209 ;  /* 0x0000001fff5d7819 */ /* 0x000fe400000114d1 */
[----:B------:R-:W-:Y:S02]  /*11ae0*/  SHF.R.S32.HI R94, RZ, 0x1f, R210 ;  /* 0x0000001fff5e7819 */ /* 0x000fe400000114d2 */
[----:B------:R-:W-:Y:S01]  /*11af0*/  SHF.R.S32.HI R95, RZ, 0x1f, R211 ;  /* 0x0000001fff5f7819 */ /* 0x000fe200000114d3 */
[----:B--2---:R-:W-:Y:S06]  /*11b00*/  @P1 BRA `(.L_x_5003) ;  /* 0x00000000007c1947 */ /* 0x004fec0003800000 */
[-C--:B------:R-:W-:Y:S02]  /*11b10*/  ISETP.GE.AND P1, PT, R211, R88.reuse, PT ;  /* 0x00000058d300720c */ /* 0x080fe40003f26270 */
[-C--:B------:R-:W-:Y:S02]  /*11b20*/  ISETP.GE.AND P0, PT, R192, R88.reuse, PT ;  /* 0x00000058c000720c */ /* 0x080fe40003f06270 */
[-C--:B------:R-:W-:Y:S02]  /*11b30*/  ISETP.GE.AND P5, PT, R210, R88.reuse, PT ;  /* 0x00000058d200720c */ /* 0x080fe40003fa6270 */
[----:B------:R-:W-:-:S07]  /*11b40*/  ISETP.GE.AND P3, PT, R209, R88, PT ;  /* 0x00000058d100720c */ /* 0x000fce0003f66270 */
[C---:B---3--:R-:W-:Y:S02]  /*11b50*/  @!P1 LEA R82, P2, R211.reuse, R80, 0x1 ;  /* 0x00000050d3529211 */ /* 0x048fe400078408ff */
[----:B----4-:R-:W-:Y:S02]  /*11b60*/  @!P0 IMAD.WIDE R20, R192, 0x2, R80 ;  /* 0x00000002c0148825 */ /* 0x010fe400078e0250 */
        /* <DEDUP_REMOVED lines=25> */
.L_x_5003:
[----:B------:R-:W-:Y:S05]  /*11d00*/  BSYNC B1 ;  /* 0x0000000000017941 */ /* 0x000fea0003800000 */
.L_x_5002:
[----:B------:R-:W-:Y:S01]  /*11d10*/  VIADD R0, R195, 0x20 ;  /* 0x00000020c3007836 */ /* 0x000fe20000000000 */
[----:B----45:R2:W4:Y:S04]  /*11d20*/  SHFL.IDX PT, R7, R90, 0x1, 0x181f ;  /* 0x00381f005a077f89 */ /* 0x03052800000e0000 */
[----:B------:R-:W-:Y:S01]  /*11d30*/  ISETP.GE.AND P0, PT, R0, R91, PT ;  /* 0x0000005b0000720c */ /* 0x000fe20003f06270 */
[----:B------:R2:W0:-:S12]  /*11d40*/  SHFL.IDX PT, R6, R89, 0x1, 0x181f ;  /* 0x00381f0059067f89 */ /* 0x00041800000e0000 */
[----:B--2---:R-:W-:Y:S05]  /*11d50*/  @P0 BRA `(.L_x_5004) ;  /* 0x0000000c00ec0947 */ /* 0x004fea0003800000 */
[-C--:B------:R-:W-:Y:S02]  /*11d60*/  ISETP.GE.AND P5, PT, R211, R88.reuse, PT ;  /* 0x00000058d300720c */ /* 0x080fe40003fa6270 */
[-C--:B------:R-:W-:Y:S02]  /*11d70*/  ISETP.GE.AND P6, PT, R192, R88.reuse, PT ;  /* 0x00000058c000720c */ /* 0x080fe40003fc6270 */
[-C--:B------:R-:W-:Y:S02]  /*11d80*/  ISETP.GE.AND P3, PT, R210, R88.reuse, PT ;  /* 0x00000058d200720c */ /* 0x080fe40003f66270 */
[-C--:B------:R-:W-:Y:S02]  /*11d90*/  ISETP.GE.AND P2, PT, R209, R88.reuse, PT ;  /* 0x00000058d100720c */ /* 0x080fe40003f46270 */
[-C--:B------:R-:W-:Y:S02]  /*11da0*/  ISETP.GE.AND P1, PT, R208, R88.reuse, PT ;  /* 0x00000058d000720c */ /* 0x080fe40003f26270 */
[----:B------:R-:W-:-:S03]  /*11db0*/  ISETP.GE.AND P0, PT, R207, R88, PT ;  /* 0x00000058cf00720c */ /* 0x000fc60003f06270 */
[CC--:B0-----:R-:W-:Y:S02]  /*11dc0*/  @!P5 LEA R12, P4, R211.reuse, R6.reuse, 0x1 ;  /* 0x00000006d30cd211 */ /* 0x0c1fe400078808ff */
        /* <DEDUP_REMOVED lines=22> */
[----:B--2---:R-:W-:-:S04]  /*11f30*/  LEA R4, P0, R220, R6, 0x1 ;  /* 0x00000006dc047211 */ /* 0x004fc800078008ff */
[----:B------:R-:W-:-:S05]  /*11f40*/  LEA.HI.X R5, R220, R7, R235, 0x1, P0 ;  /* 0x00000007dc057211 */ /* 0x000fca00000f0ceb */
[----:B------:R0:W-:Y:S01]  /*11f50*/  ST.E.128 desc[UR40][R4.64], R76 ;  /* 0x0000004c04007985 */ /* 0x0001e2000c101d28 */
[----:B------:R-:W-:Y:S05]  /*11f60*/  BRA `(.L_x_5004) ;  /* 0x0000000c00687947 */ /* 0x000fea0003800000 */
.L_x_4999:
[----:B------:R-:W-:Y:S01]  /*11f70*/  ULDC.64 UR4, c[0x0][0xc00] ;  /* 0x0003000000047ab9 */ /* 0x000fe20000000a00 */
[----:B------:R-:W-:Y:S01]  /*11f80*/  IMAD.MOV.U32 R3, RZ, RZ, RZ ;  /* 0x000000ffff037224 */ /* 0x000fe200078e00ff */
[----:B------:R-:W-:Y:S01]  /*11f90*/  ISETP.NE.U32.AND P0, PT, RZ, UR4, PT ;  /* 0x00000004ff007c0c */ /* 0x000fe2000bf05070 */
[----:B------:R-:W3:Y:S01]  /*11fa0*/  S2R R6, SR_TID.X ;  /* 0x0000000000067919 */ /* 0x000ee20000002100 */
[----:B------:R-:W-:Y:S01]  /*11fb0*/  IADD3 R4, P1, R204, UR4, RZ ;  /* 0x00000004cc047c10 */ /* 0x000fe2000ff3e0ff */
[----:B------:R-:W4:Y:S01]  /*11fc0*/  LDC R21, c[0x0][0xbe8] ;  /* 0x0002fa00ff157b82 */ /* 0x000f220000000800 */
        /* <DEDUP_REMOVED lines=9> */
[----:B------:R-:W-:Y:S01]  /*12060*/  @P1 IADD3.X R205, R205, UR5, RZ, P2, !PT ;  /* 0x00000005cdcd1c10 */ /* 0x000fe200097fe4ff */
[----:B---3--:R-:W-:-:S04]  /*12070*/  VIADD R6, R6, 0xffffff80 ;  /* 0xffffff8006067836 */ /* 0x008fc80000000000 */
[----:B------:R0:W5:Y:S01]  /*12080*/  @P1 LDG.E R0, desc[UR40][R204.64] ;  /* 0x00000028cc001981 */ /* 0x000162000c1e1900 */
[----:B------:R-:W-:Y:S01]  /*12090*/  ISETP.GE.AND P2, PT, R6, 0x40, PT ;  /* 0x000000400600780c */ /* 0x000fe20003f46270 */
[----:B------:R-:W-:-:S12]  /*120a0*/  @P1 BRA `(.L_x_5005) ;  /* 0x0000000000101947 */ /* 0x000fd80003800000 */
[----:B------:R-:W-:Y:S05]  /*120b0*/  @!P0 BRA `(.L_x_5005) ;  /* 0x00000000000c8947 */ /* 0x000fea0003800000 */
[----:B------:R-:W3:Y:S04]  /*120c0*/  LDG.E R7, desc[UR40][R4.64] ;  /* 0x0000002804077981 */ /* 0x000ee8000c1e1900 */
[----:B-----5:R-:W3:Y:S02]  /*120d0*/  LDG.E R0, desc[UR40][R4.64+0x4] ;  /* 0x0000042804007981 */ /* 0x020ee4000c1e1900 */
[----:B---3--:R-:W-:-:S07]  /*120e0*/  IMAD.IADD R0, R0, 0x1, -R7 ;  /* 0x0000000100007824 */ /* 0x008fce00078e0a07 */
.L_x_5005:
[----:B------:R-:W-:Y:S01]  /*120f0*/  BSSY B1, `(.L_x_5006) ;  /* 0x000002d000017945 */ /* 0x000fe20003800000 */
[----:B------:R-:W-:Y:S02]  /*12100*/  SHF.R.S32.HI R12, RZ, 0x1f, R203 ;  /* 0x0000001fff0c7819 */ /* 0x000fe400000114cb */
[----:B------:R-:W-:Y:S02]  /*12110*/  SEL R13, R206, RZ, !P0 ;  /* 0x000000ffce0d7207 */ /* 0x000fe40004000000 */
[----:B------:R-:W-:Y:S02]  /*12120*/  SEL R217, R217, RZ, !P0 ;  /* 0x000000ffd9d97207 */ /* 0x000fe40004000000 */
[----:B-----5:R-:W-:Y:S01]  /*12130*/  SHF.R.S32.HI R10, RZ, 0x1f, R3 ;  /* 0x0000001fff0a7819 */ /* 0x020fe20000011403 */
[----:B------:R-:W-:Y:S06]  /*12140*/  @P2 BRA `(.L_x_5007) ;  /* 0x00000000009c2947 */ /* 0x000fec0003800000 */
[----:B------:R-:W3:Y:S01]  /*12150*/  S2R R6, SR_TID.X ;  /* 0x0000000000067919 */ /* 0x000ee20000002100 */
[----:B------:R-:W0:Y:S02]  /*12160*/  LDC R14, c[0x0][0xbe8] ;  /* 0x0002fa00ff0e7b82 */ /* 0x000e240000000800 */
[----:B0-----:R-:W-:Y:S01]  /*12170*/  IMAD R4, R0, R14, RZ ;  /* 0x0000000e00047224 */ /* 0x001fe200078e02ff */
[----:B---3--:R-:W-:-:S04]  /*12180*/  IADD3 R11, R195, -0x80, R6 ;  /* 0xffffff80c30b7810 */ /* 0x008fc80007ffe006 */
        /* <DEDUP_REMOVED lines=13> */
[----:B------:R-:W3:Y:S01]  /*12260*/  @P0 LDC R15, c[0x0][0xbf0] ;  /* 0x0002fc00ff0f0b82 */ /* 0x000ee20000000800 */
[----:B------:R-:W-:-:S04]  /*12270*/  IMAD.WIDE.U32 R4, R13, UR4, R4 ;  /* 0x000000040d047c25 */ /* 0x000fc8000f8e0004 */
[----:B0-----:R-:W-:-:S05]  /*12280*/  @P0 IMAD.HI.U32 R6, R11, R6, RZ ;  /* 0x000000060b060227 */ /* 0x001fca00078e00ff */
[----:B---3--:R-:W-:Y:S01]  /*12290*/  @P0 SHF.R.U32.HI R7, RZ, R15, R6 ;  /* 0x0000000fff070219 */ /* 0x008fe20000011606 */
[----:B------:R-:W-:-:S03]  /*122a0*/  IMAD R6, R217, UR4, RZ ;  /* 0x00000004d9067c24 */ /* 0x000fc6000f8e02ff */
[----:B------:R-:W-:Y:S01]  /*122b0*/  IADD3 R4, P0, R7, R4, RZ ;  /* 0x0000000407047210 */ /* 0x000fe20007f1e0ff */
[----:B------:R-:W-:Y:S02]  /*122c0*/  IMAD.MOV R9, RZ, RZ, -R7 ;  /* 0x000000ffff097224 */ /* 0x000fe400078e0a07 */
[----:B------:R-:W-:Y:S01]  /*122d0*/  IMAD R8, R13, UR5, R6 ;  /* 0x000000050d087c24 */ /* 0x000fe2000f8e0206 */
[----:B------:R-:W-:Y:S01]  /*122e0*/  ULDC.64 UR4, c[0x0][0xb88] ;  /* 0x0002e20000047ab9 */ /* 0x000fe20000000a00 */
[----:B------:R-:W-:Y:S01]  /*122f0*/  IMAD R9, R14, R9, R11 ;  /* 0x000000090e097224 */ /* 0x000fe200078e020b */
[----:B------:R-:W-:-:S04]  /*12300*/  SHF.R.S32.HI R11, RZ, 0x1f, R7 ;  /* 0x0000001fff0b7819 */ /* 0x000fc80000011407 */
        /* <DEDUP_REMOVED lines=11> */
.L_x_5007:
[----:B------:R-:W-:Y:S05]  /*123c0*/  BSYNC B1 ;  /* 0x0000000000017941 */ /* 0x000fea0003800000 */
.L_x_5006:
[----:B----4-:R-:W-:Y:S01]  /*123d0*/  ISETP.NE.AND P0, PT, R21, 0x1, PT ;  /* 0x000000011500780c */ /* 0x010fe20003f05270 */
[----:B--2---:R-:W2:Y:S01]  /*123e0*/  LDC R24, c[0x0][0xac8] ;  /* 0x0002b200ff187b82 */ /* 0x004ea20000000800 */
[----:B------:R-:W-:Y:S01]  /*123f0*/  ULDC.64 UR4, c[0x0][0xaa0] ;  /* 0x0002a80000047ab9 */ /* 0x000fe20000000a00 */
[----:B------:R-:W-:Y:S01]  /*12400*/  IMAD R29, R0, R21, RZ ;  /* 0x00000015001d7224 */ /* 0x000fe200078e02ff */
[----:B------:R-:W-:Y:S01]  /*12410*/  BSSY B1, `(.L_x_5008) ;  /* 0x000006b000017945 */ /* 0x000fe20003800000 */
[----:B---3--:R-:W-:Y:S01]  /*12420*/  IMAD R6, R10, UR4, RZ ;  /* 0x000000040a067c24 */ /* 0x008fe2000f8e02ff */
[----:B------:R-:W-:Y:S01]  /*12430*/  SHF.R.S32.HI R31, RZ, 0x1f, R208 ;  /* 0x0000001fff1f7819 */ /* 0x000fe200000114d0 */
[C---:B0-----:R-:W-:Y:S01]  /*12440*/  IMAD.WIDE.U32 R4, R3.reuse, UR4, RZ ;  /* 0x0000000403047c25 */ /* 0x041fe2000f8e00ff */
[----:B------:R-:W-:Y:S02]  /*12450*/  SHF.R.S32.HI R32, RZ, 0x1f, R209 ;  /* 0x0000001fff207819 */ /* 0x000fe400000114d1 */
[----:B------:R-:W-:Y:S01]  /*12460*/  SHF.R.S32.HI R33, RZ, 0x1f, R210 ;  /* 0x0000001fff217819 */ /* 0x000fe200000114d2 */
[----:B------:R-:W-:Y:S01]  /*12470*/  IMAD R3, R3, UR5, R6 ;  /* 0x0000000503037c24 */ /* 0x000fe2000f8e0206 */
[----:B------:R-:W-:Y:S01]  /*12480*/  ULDC.64 UR4, c[0x0][0xae8] ;  /* 0x0002ba0000047ab9 */ /* 0x000fe20000000a00 */
[----:B------:R-:W0:Y:S01]  /*12490*/  @P0 LDC R7, c[0x0][0xbec] ;  /* 0x0002fb00ff070b82 */ /* 0x000e220000000800 */
[----:B------:R-:W-:Y:S01]  /*124a0*/  IMAD R6, R12, UR4, RZ ;  /* 0x000000040c067c24 */ /* 0x000fe2000f8e02ff */
[----:B------:R-:W-:Y:S01]  /*124b0*/  SHF.R.S32.HI R34, RZ, 0x1f, R211 ;  /* 0x0000001fff227819 */ /* 0x000fe200000114d3 */
[----:B------:R-:W-:Y:S01]  /*124c0*/  IMAD.IADD R30, R216, 0x1, R195 ;  /* 0x00000001d81e7824 */ /* 0x000fe200078e02c3 */
[----:B------:R-:W-:Y:S01]  /*124d0*/  IADD3 R5, R5, R3, RZ ;  /* 0x0000000305057210 */ /* 0x000fe20007ffe0ff */
[----:B------:R-:W-:-:S02]  /*124e0*/  IMAD R3, R203, UR5, R6 ;  /* 0x00000005cb037c24 */ /* 0x000fc4000f8e0206 */
[----:B------:R-:W-:Y:S01]  /*124f0*/  IMAD R6, R215, 0x20, R216 ;  /* 0x00000020d7067824 */ /* 0x000fe200078e02d8 */
[----:B------:R-:W3:Y:S01]  /*12500*/  @P0 LDC R9, c[0x0][0xbf0] ;  /* 0x0002fc00ff090b82 */ /* 0x000ee20000000800 */
[----:B------:R-:W-:Y:S01]  /*12510*/  IMAD.WIDE.U32 R4, R203, UR4, R4 ;  /* 0x00000004cb047c25 */ /* 0x000fe2000f8e0004 */
[----:B------:R-:W-:Y:S01]  /*12520*/  ULDC.64 UR4, c[0x0][0xaf0] ;  /* 0x0002bc0000047ab9 */ /* 0x000fe20000000a00 */
[-C--:B--2---:R-:W-:Y:S02]  /*12530*/  ISETP.GE.AND P1, PT, R211, R24.reuse, PT ;  /* 0x00000018d300720c */ /* 0x084fe40003f26270 */
[----:B------:R-:W-:Y:S01]  /*12540*/  IMAD.IADD R5, R5, 0x1, R3 ;  /* 0x0000000105057824 */ /* 0x000fe200078e0203 */
[-C--:B------:R-:W-:Y:S01]  /*12550*/  ISETP.GE.AND P2, PT, R192, R24.reuse, PT ;  /* 0x00000018c000720c */ /* 0x080fe20003f46270 */
[----:B------:R-:W-:Y:S01]  /*12560*/  IMAD R3, R217, UR4, RZ ;  /* 0x00000004d9037c24 */ /* 0x000fe2000f8e02ff */
[----:B------:R-:W-:Y:S01]  /*12570*/  SEL R10, RZ, 0xffffffff, P1 ;  /* 0xffffffffff0a7807 */ /* 0x000fe20000800000 */
[----:B------:R-:W-:Y:S01]  /*12580*/  IMAD.IADD R8, R195, 0x1, R6 ;  /* 0x00000001c3087824 */ /* 0x000fe200078e0206 */
[----:B------:R-:W-:Y:S01]  /*12590*/  ISETP.GE.AND P1, PT, R209, R24, PT ;  /* 0x00000018d100720c */ /* 0x000fe20003f26270 */
[----:B------:R-:W-:-:S02]  /*125a0*/  IMAD R3, R13, UR5, R3 ;  /* 0x000000050d037c24 */ /* 0x000fc4000f8e0203 */
[----:B------:R-:W-:Y:S01]  /*125b0*/  IMAD.WIDE.U32 R4, R13, UR4, R4 ;  /* 0x000000040d047c25 */ /* 0x000fe2000f8e0004 */
[----:B------:R-:W-:Y:S01]  /*125c0*/  SEL R11, RZ, 0xffffffff, P1 ;  /* 0xffffffffff0b7807 */ /* 0x000fe20000800000 */
[----:B------:R-:W-:Y:S02]  /*125d0*/  ULDC.64 UR4, c[0x0][0xae0] ;  /* 0x0002b80000047ab9 */ /* 0x000fe40000000a00 */
[----:B0-----:R-:W-:Y:S01]  /*125e0*/  @P0 IMAD.HI.U32 R6, R8, R7, RZ ;  /* 0x0000000708060227 */ /* 0x001fe200078e00ff */
[----:B------:R-:W-:Y:S02]  /*125f0*/  SEL R7, RZ, 0x1, P2 ;  /* 0x00000001ff077807 */ /* 0x000fe40001000000 */
[----:B------:R-:W-:Y:S01]  /*12600*/  ISETP.GE.AND P2, PT, R210, R24, PT ;  /* 0x00000018d200720c */ /* 0x000fe20003f46270 */
[----:B------:R-:W-:Y:S02]  /*12610*/  IMAD.SHL.U32 R10, R10, 0x2, RZ ;  /* 0x000000020a0a7824 */ /* 0x000fe400078e00ff */
[----:B------:R-:W-:-:S02]  /*12620*/  IMAD.IADD R5, R5, 0x1, R3 ;  /* 0x0000000105057824 */ /* 0x000fc400078e0203 */
[----:B------:R-:W-:Y:S01]  /*12630*/  IMAD.MOV.U32 R3, RZ, RZ, R8 ;  /* 0x000000ffff037224 */ /* 0x000fe200078e0008 */
[----:B---3--:R-:W-:Y:S01]  /*12640*/  @P0 SHF.R.U32.HI R3, RZ, R9, R6 ;  /* 0x00000009ff030219 */ /* 0x008fe20000011606 */
[----:B------:R-:W-:Y:S01]  /*12650*/  IMAD.SHL.U32 R11, R11, 0x8, RZ ;  /* 0x000000080b0b7824 */ /* 0x000fe200078e00ff */
[----:B------:R-:W-:Y:S02]  /*12660*/  LOP3.LUT R9, R10, 0x2, R7, 0xe2, !PT ;  /* 0x000000020a097812 */ /* 0x000fe400078ee207 */
        /* <DEDUP_REMOVED lines=42> */
[CC--:B--2---:R-:W-:Y:S02]  /*12910*/  @!P2 LEA R8, P0, R211.reuse, R6.reuse, 0x1 ;  /* 0x00000006d308a211 */ /* 0x0c4fe400078008ff */
        /* <DEDUP_REMOVED lines=26> */
.L_x_5009:
[----:B------:R-:W-:Y:S05]  /*12ac0*/  BSYNC B1 ;  /* 0x0000000000017941 */ /* 0x000fea0003800000 */
.L_x_5008:
        /* <DEDUP_REMOVED lines=36> */
.L_x_5004:
[----:B------:R-:W-:Y:S05]  /*12d10*/  BSYNC B0 ;  /* 0x0000000000007941 */ /* 0x000fea0003800000 */
.L_x_4998:
[----:B------:R-:W-:Y:S02]  /*12d20*/  ULDC UR4, c[0x0][0xc3c] ;  /* 0x00030f0000047ab9 */ /* 0x000fe40000000800 */
[----:B------:R-:W-:-:S13]  /*12d30*/  ISETP.GE.AND P0, PT, R27, UR4, PT ;  /* 0x000000041b007c0c */ /* 0x000fda000bf06270 */
[----:B------:R-:W-:Y:S05]  /*12d40*/  @!P0 BRA `(.L_x_5010) ;  /* 0xfffffee400288947 */ /* 0x000fea000383ffff */
[----:B------:R-:W-:Y:S05]  /*12d50*/  BRA `(.L_x_4872) ;  /* 0x0000008c00e07947 */ /* 0x000fea0003800000 */
.L_x_4870:
        /* <DEDUP_REMOVED lines=18> */
.L_x_5011:
        /* <DEDUP_REMOVED lines=41> */
.L_x_5017:
        /* <DEDUP_REMOVED lines=12> */
.L_x_5016:
[----:B------:R-:W-:Y:S05]  /*131d0*/  BSYNC B0 ;  /* 0x0000000000007941 */ /* 0x000fea0003800000 */
.L_x_5015:
        /* <DEDUP_REMOVED lines=21> */
.L_x_5013:
        /* <DEDUP_REMOVED lines=18> */
[----:B------:R-:W-:-:S06]  /*13450*/  IADD3 R16, R7, -0x1, RZ ;  /* 0xffffffff07107810 */ /* 0x000fcc0007ffe0ff */
[----:B------:R2:W3:Y:S02]  /*13460*/  SHFL.IDX PT, R16, R5, R16, 0x1f ;  /* 0x00001f1005107589 */ /* 0x0004e400000e0000 */
.L_x_5018:
[----:B-12---:R-:W-:Y:S01]  /*13470*/  IMAD.MOV R5, RZ, RZ, -R3 ;  /* 0x000000ffff057224 */ /* 0x006fe200078e0a03 */
[----:B------:R-:W-:Y:S01]  /*13480*/  IABS R7, R9 ;  /* 0x0000000900077213 */ /* 0x000fe20000000000 */
[----:B---3--:R-:W-:Y:S02]  /*13490*/  IMAD R16, R16, UR5, R8 ;  /* 0x0000000510107c24 */ /* 0x008fe4000f8e0208 */
        /* <DEDUP_REMOVED lines=22> */
[----:B------:R-:W-:Y:S01]  /*13600*/  VIADDMNMX R11, R10, UR5, R11, PT ;  /* 0x000000050a0b7c46 */ /* 0x000fe2000b80010b */
[----:B------:R-:W-:-:S03]  /*13610*/  IMAD.IADD R5, R8, 0x1, R5 ;  /* 0x0000000108057824 */ /* 0x000fc600078e0205 */
        /* <DEDUP_REMOVED lines=12> */
[----:B------:R-:W-:-:S03]  /*136e0*/  LOP3.LUT R3, R8, R11, RZ, 0x3c, !PT ;  /* 0x0000000b08037212 */ /* 0x000fc600078e3cff */
        /* <DEDUP_REMOVED lines=10> */
[----:B------:R-:W-:Y:S02]  /*13790*/  @!P1 LOP3.LUT R2, RZ, R11, RZ, 0x33, !PT ;  /* 0x0000000bff029212 */ /* 0x000fe400078e33ff */
[----:B------:R-:W-:Y:S02]  /*137a0*/  IADD3 R11, -R11, RZ, RZ ;  /* 0x000000ff0b0b7210 */ /* 0x000fe40007ffe1ff */
[----:B------:R-:W-:-:S03]  /*137b0*/  LOP3.LUT R17, RZ, R2, RZ, 0x33, !PT ;  /* 0x00000002ff117212 */ /* 0x000fc600078e33ff */
[----:B------:R-:W-:Y:S02]  /*137c0*/  IMAD R18, R2, R11, R5 ;  /* 0x0000000b02127224 */ /* 0x000fe400078e0205 */
[----:B------:R-:W-:Y:S01]  /*137d0*/  IMAD.IADD R17, R6, 0x1, R17 ;  /* 0x0000000106117824 */ /* 0x000fe200078e0211 */
[----:B------:R-:W-:Y:S06]  /*137e0*/  BRA `(.L_x_5019) ;  /* 0x00000000000c7947 */ /* 0x000fec0003800000 */
.L_x_5014:
[----:B------:R-:W-:Y:S02]  /*137f0*/  IMAD.MOV.U32 R17, RZ, RZ, RZ ;  /* 0x000000ffff117224 */ /* 0x000fe400078e00ff */
[----:B------:R-:W-:Y:S02]  /*13800*/  IMAD.U32 R16, RZ, RZ, UR6 ;  /* 0x00000006ff107e24 */ /* 0x000fe4000f8e00ff */
[----:B------:R-:W-:-:S07]  /*13810*/  IMAD.MOV.U32 R18, RZ, RZ, RZ ;  /* 0x000000ffff127224 */ /* 0x000fce00078e00ff */
.L_x_5019:
[----:B------:R-:W-:-:S13]  /*13820*/  ISETP.NE.AND P0, PT, R0, RZ, PT ;  /* 0x000000ff0000720c */ /* 0x000fda0003f05270 */
[----:B------:R-:W1:Y:S01]  /*13830*/  @!P0 S2R R3, SR_CgaCtaId ;  /* 0x0000000000038919 */ /* 0x000e620000008800 */
[----:B------:R-:W-:-:S04]  /*13840*/  @!P0 MOV R0, 0x400 ;  /* 0x0000040000008802 */ /* 0x000fc80000000f00 */
[----:B-1----:R-:W-:-:S05]  /*13850*/  @!P0 LEA R0, R3, R0, 0x18 ;  /* 0x0000000003008211 */ /* 0x002fca00078ec0ff */
[----:B------:R1:W-:Y:S01]  /*13860*/  @!P0 STS.128 [R0+0x28cd0], R16 ;  /* 0x028cd01000008388 */ /* 0x0003e20000000c00 */
[----:B------:R-:W-:Y:S06]  /*13870*/  BAR.ARV 0x5, 0x180 ;  /* 0x0146000000007b1d */ /* 0x000fec0000002000 */
.L_x_5012:
        /* <DEDUP_REMOVED lines=12> */
[----:B------:R-:W-:Y:S01]  /*13940*/  ULDC.64 UR38, c[0x0][0x198] ;  /* 0x0000660000267ab9 */ /* 0x000fe20000000a00 */
[----:B------:R-:W-:Y:S01]  /*13950*/  LOP3.LUT R3, R0, 0x1f8, RZ, 0xc0, !PT ;  /* 0x000001f800037812 */ /* 0x000fe200078ec0ff */
[----:B0-----:R-:W-:Y:S01]  /*13960*/  IMAD.SHL.U32 R2, R5, 0x8, RZ ;  /* 0x0000000805027824 */ /* 0x001fe200078e00ff */
[----:B------:R-:W-:Y:S01]  /*13970*/  SHF.R.U32.HI R5, RZ, 0x3, R5 ;  /* 0x00000003ff057819 */ /* 0x000fe20000011605 */
[----:B------:R-:W-:Y:S01]  /*13980*/  ULDC UR36, c[0x0][0xc] ;  /* 0x0000030000247ab9 */ /* 0x000fe20000000800 */
        /* <DEDUP_REMOVED lines=8> */
[----:B------:R0:W-:Y:S04]  /*13a10*/  STL [R1+0x4], R3 ;  /* 0x0000040301007387 */ /* 0x0001e80000100800 */
[----:B------:R0:W-:Y:S04]  /*13a20*/  STL [R1+0x54], R2 ;  /* 0x0000540201007387 */ /* 0x0001e80000100800 */
[----:B------:R0:W-:Y:S04]  /*13a30*/  STL [R1+0x3c], RZ ;  /* 0x00003cff01007387 */ /* 0x0001e80000100800 */
[----:B------:R0:W-:Y:S04]  /*13a40*/  STL [R1+0x18], R0 ;  /* 0x0000180001007387 */ /* 0x0001e80000100800 */
[----:B------:R0:W-:Y:S04]  /*13a50*/  STL [R1+0x10], RZ ;  /* 0x000010ff01007387 */ /* 0x0001e80000100800 */
[----:B------:R0:W-:Y:S04]  /*13a60*/  STL [R1+0xc], RZ ;  /* 0x00000cff01007387 */ /* 0x0001e80000100800 */
[----:B------:R0:W-:Y:S02]  /*13a70*/  STL [R1+0x1c], R0 ;  /* 0x00001c0001007387 */ /* 0x0001e40000100800 */
.L_x_5184:
[----:B01----:R-:W0:Y:S02]  /*13a80*/  LDC.64 R2, c[0x0][0xc88] ;  /* 0x00032200ff027b82 */ /* 0x003e240000000a00 */
[----:B0-----:R-:W-:-:S05]  /*13a90*/  IMAD.WIDE R2, R19, 0x4, R2 ;  /* 0x0000000413027825 */ /* 0x001fca00078e0202 */
[----:B--2---:R0:W2:Y:S01]  /*13aa0*/  LDG.E R13, desc[UR40][R2.64] ;  /* 0x00000028020d7981 */ /* 0x0040a2000c1e1900 */
[----:B------:R-:W-:Y:S05]  /*13ab0*/  YIELD ;  /* 0x0000000000007946 */ /* 0x000fea0003800000 */
[----:B------:R-:W-:Y:S01]  /*13ac0*/  ULDC.64 UR4, c[0x0][0xa28] ;  /* 0x00028a0000047ab9 */ /* 0x000fe20000000a00 */
[----:B------:R-:W-:Y:S01]  /*13ad0*/  IMAD.MOV.U32 R10, RZ, RZ, RZ ;  /* 0x000000ffff0a7224 */ /* 0x000fe200078e00ff */
[----:B------:R-:W-:Y:S01]  /*13ae0*/  ISETP.NE.U32.AND P0, PT, RZ, UR4, PT ;  /* 0x00000004ff007c0c */ /* 0x000fe2000bf05070 */
[----:B------:R-:W-:Y:S01]  /*13af0*/  ULDC.64 UR10, c[0x0][0xa18] ;  /* 0x00028600000a7ab9 */ /* 0x000fe20000000a00 */
[----:B0-----:R-:W-:Y:S01]  /*13b00*/  CS2R R2, SRZ ;  /* 0x0000000000027805 */ /* 0x001fe2000001ff00 */
        /* <DEDUP_REMOVED lines=17> */
[C---:B------:R-:W-:Y:S02]  /*13c20*/  IADD3 R8, P5, R0.reuse, UR6, RZ ;  /* 0x0000000600087c10 */ /* 0x040fe4000ffbe0ff */
[----:B------:R-:W-:Y:S01]  /*13c30*/  ISETP.NE.AND.EX P3, PT, RZ, UR11, PT, P3 ;  /* 0x0000000bff007c0c */ /* 0x000fe2000bf65330 */
[----:B------:R-:W-:Y:S01]  /*13c40*/  STL [R1+0x20], R15 ;  /* 0x0000200f01007387 */ /* 0x000fe20000100800 */
[----:B------:R-:W-:Y:S02]  /*13c50*/  ISETP.NE.U32.AND P0, PT, RZ, UR6, PT ;  /* 0x00000006ff007c0c */ /* 0x000fe4000bf05070 */
[----:B-1----:R-:W-:-:S02]  /*13c60*/  IADD3 R4, P4, R0, UR4, RZ ;  /* 0x0000000400047c10 */ /* 0x002fc4000ff9e0ff */
[----:B------:R-:W-:Y:S02]  /*13c70*/  ISETP.NE.U32.AND P1, PT, RZ, UR8, PT ;  /* 0x00000008ff007c0c */ /* 0x000fe4000bf25070 */
[C---:B------:R-:W-:Y:S02]  /*13c80*/  IADD3.X R5, R15.reuse, UR5, RZ, P4, !PT ;  /* 0x000000050f057c10 */ /* 0x040fe4000a7fe4ff */
[----:B0-----:R-:W-:Y:S01]  /*13c90*/  IADD3 R6, P4, R0, UR8, RZ ;  /* 0x0000000800067c10 */ /* 0x001fe2000ff9e0ff */
[----:B------:R-:W-:Y:S01]  /*13ca0*/  ULDC UR4, c[0x0][0x288] ;  /* 0x0000a20000047ab9 */ /* 0x000fe20000000800 */
[----:B------:R-:W-:Y:S01]  /*13cb0*/  ISETP.NE.AND.EX P0, PT, RZ, UR7, PT, P0 ;  /* 0x00000007ff007c0c */ /* 0x000fe2000bf05300 */
[----:B------:R-:W2:Y:S01]  /*13cc0*/  @P2 LDG.E R10, desc[UR40][R4.64] ;  /* 0x00000028040a2981 */ /* 0x000ea2000c1e1900 */
[----:B------:R-:W-:Y:S02]  /*13cd0*/  IADD3.X R7, R15, UR9, RZ, P4, !PT ;  /* 0x000000090f077c10 */ /* 0x000fe4000a7fe4ff */
[----:B------:R-:W-:-:S02]  /*13ce0*/  ISETP.NE.AND.EX P1, PT, RZ, UR9, PT, P1 ;  /* 0x00000009ff007c0c */ /* 0x000fc4000bf25310 */
[----:B------:R-:W-:-:S07]  /*13cf0*/  IADD3.X R9, R15, UR7, RZ, P5, !PT ;  /* 0x000000070f097c10 */ /* 0x000fce000affe4ff */
[----:B------:R0:W5:Y:S04]  /*13d00*/  @P0 LDG.E R12, desc[UR40][R8.64] ;  /* 0x00000028080c0981 */ /* 0x000168000c1e1900 */
[----:B------:R0:W5:Y:S04]  /*13d10*/  @P1 LDG.E R3, desc[UR40][R6.64] ;  /* 0x0000002806031981 */ /* 0x000168000c1e1900 */
[----:B--2---:R1:W-:Y:S02]  /*13d20*/  STL [R1+0x34], R10 ;  /* 0x0000340a01007387 */ /* 0x0043e40000100800 */
[----:B-1----:R-:W-:Y:S01]  /*13d30*/  @P3 IADD3 R10, P4, R0, UR10, RZ ;  /* 0x0000000a000a3c10 */ /* 0x002fe2000ff9e0ff */
[----:B------:R-:W-:Y:S01]  /*13d40*/  IMAD.U32 R0, RZ, RZ, UR4 ;  /* 0x00000004ff007e24 */ /* 0x000fe2000f8e00ff */
[----:B------:R-:W-:-:S02]  /*13d50*/  ULDC.64 UR4, c[0x0][0x418] ;  /* 0x0001060000047ab9 */ /* 0x000fc40000000a00 */
[----:B------:R-:W-:-:S05]  /*13d60*/  @P3 IADD3.X R11, R15, UR11, RZ, P4, !PT ;  /* 0x0000000b0f0b3c10 */ /* 0x000fca000a7fe4ff */
[----:B------:R-:W2:Y:S01]  /*13d70*/  @P3 LDG.E R0, desc[UR40][R10.64] ;  /* 0x000000280a003981 */ /* 0x000ea2000c1e1900 */
[----:B------:R-:W-:-:S03]  /*13d80*/  UISETP.NE.U32.AND UP0, UPT, UR4, URZ, UPT ;  /* 0x0000003f0400728c */ /* 0x000fc6000bf05070 */
[----:B------:R-:W-:Y:S01]  /*13d90*/  ULDC UR4, c[0x0][0x424] ;  /* 0x0001090000047ab9 */ /* 0x000fe20000000800 */
[----:B------:R-:W-:-:S03]  /*13da0*/  UISETP.NE.AND.EX UP0, UPT, UR5, URZ, UPT, UP0 ;  /* 0x0000003f0500728c */ /* 0x000fc6000bf05300 */
[----:B------:R-:W-:Y:S01]  /*13db0*/  ULDC UR5, c[0x0][0x2f0] ;  /* 0x0000bc0000057ab9 */ /* 0x000fe20000000800 */
[----:B------:R-:W-:Y:S01]  /*13dc0*/  USEL UR4, UR4, 0x1, UP0 ;  /* 0x0000000104047887 */ /* 0x000fe20008000000 */
[----:B--2---:R1:W-:Y:S04]  /*13dd0*/  STL [R1+0x38], R0 ;  /* 0x0000380001007387 */ /* 0x0043e80000100800 */
[----:B------:R0:W5:Y:S01]  /*13de0*/  LDL R14, [R1+0x38] ;  /* 0x00003800010e7983 */ /* 0x0001620000100800 */
[----:B------:R-:W-:-:S03]  /*13df0*/  UIMAD UR4, UR4, UR5, URZ ;  /* 0x00000005040472a4 */ /* 0x000fc6000f8e023f */
[----:B------:R-:W-:Y:S02]  /*13e00*/  ULDC UR5, c[0x0][0x348] ;  /* 0x0000d20000057ab9 */ /* 0x000fe40000000800 */
[----:B-1----:R-:W-:Y:S02]  /*13e10*/  IMAD.U32 R0, RZ, RZ, UR5 ;  /* 0x00000005ff007e24 */ /* 0x002fe4000f8e00ff */
[----:B------:R-:W-:Y:S01]  /*13e20*/  IMAD.U32 R10, RZ, RZ, UR4 ;  /* 0x00000004ff0a7e24 */ /* 0x000fe2000f8e00ff */
[----:B0-----:R-:W-:Y:S06]  /*13e30*/  @P3 BRA `(.L_x_5021) ;  /* 0x0000000000143947 */ /* 0x001fec0003800000 */
[----:B------:R-:W-:Y:S05]  /*13e40*/  @!P2 BRA `(.L_x_5021) ;  /* 0x000000000010a947 */ /* 0x000fea0003800000 */
[----:B------:R-:W2:Y:S04]  /*13e50*/  LDG.E R11, desc[UR40][R4.64] ;  /* 0x00000028040b7981 */ /* 0x000ea8000c1e1900 */
[----:B------:R-:W2:Y:S02]  /*13e60*/  LDG.E R4, desc[UR40][R4.64+0x4] ;  /* 0x0000042804047981 */ /* 0x000ea4000c1e1900 */
[----:B--2--5:R-:W-:-:S05]  /*13e70*/  IMAD.IADD R14, R4, 0x1, -R11 ;  /* 0x00000001040e7824 */ /* 0x024fca00078e0a0b */
[----:B------:R0:W-:Y:S02]  /*13e80*/  STL [R1+0x38], R14 ;  /* 0x0000380e01007387 */ /* 0x0001e40000100800 */
.L_x_5021:
[----:B-----5:R-:W-:Y:S01]  /*13e90*/  IADD3 R4, R12, R2, RZ ;  /* 0x000000020c047210 */ /* 0x020fe20007ffe0ff */
[----:B------:R-:W-:Y:S01]  /*13ea0*/  ULDC.64 UR4, c[0x0][0xa20] ;  /* 0x0002880000047ab9 */ /* 0x000fe20000000a00 */
[----:B------:R1:W-:Y:S01]  /*13eb0*/  STL [R1+0x14], R13 ;  /* 0x0000140d01007387 */ /* 0x0003e20000100800 */
[----:B------:R-:W-:-:S03]  /*13ec0*/  ISETP.NE.U32.AND P2, PT, RZ, UR4, PT ;  /* 0x00000004ff007c0c */ /* 0x000fc6000bf45070 */
[----:B------:R1:W-:Y:S01]  /*13ed0*/  STL [R1+0x24], R4 ;  /* 0x0000240401007387 */ /* 0x0003e20000100800 */
[----:B------:R-:W-:-:S13]  /*13ee0*/  ISETP.NE.AND.EX P2, PT, RZ, UR5, PT, P2 ;  /* 0x00000005ff007c0c */ /* 0x000fda000bf45320 */
[----:B-1----:R-:W-:Y:S05]  /*13ef0*/  @!P2 BRA `(.L_x_5022) ;  /* 0x000000000014a947 */ /* 0x002fea0003800000 */
[----:B------:R-:W2:Y:S02]  /*13f00*/  LDL R4, [R1] ;  /* 0x0000000001047983 */ /* 0x000ea40000100800 */
[----:B--2---:R-:W-:-:S04]  /*13f10*/  IADD3 R10, P0, R4, UR4, RZ ;  /* 0x00000004040a7c10 */ /* 0x004fc8000ff1e0ff */
[----:B------:R-:W-:-:S05]  /*13f20*/  IADD3.X R11, R15, UR5, RZ, P0, !PT ;  /* 0x000000050f0b7c10 */ /* 0x000fca00087fe4ff */
[----:B------:R1:W5:Y:S01]  /*13f30*/  LDG.E R10, desc[UR40][R10.64] ;  /* 0x000000280a0a7981 */ /* 0x000362000c1e1900 */
[----:B------:R-:W-:Y:S05]  /*13f40*/  BRA `(.L_x_5023) ;  /* 0x0000000000107947 */ /* 0x000fea0003800000 */
.L_x_5022:
[----:B------:R-:W-:Y:S05]  /*13f50*/  @!P0 BRA `(.L_x_5023) ;  /* 0x00000000000c8947 */ /* 0x000fea0003800000 */
[----:B------:R-:W2:Y:S04]  /*13f60*/  LDG.E R10, desc[UR40][R8.64] ;  /* 0x00000028080a7981 */ /* 0x000ea8000c1e1900 */
[----:B------:R-:W2:Y:S02]  /*13f70*/  LDG.E R8, desc[UR40][R8.64+0x4] ;  /* 0x0000042808087981 */ /* 0x000ea4000c1e1900 */
[----:B--2---:R-:W-:-:S07]  /*13f80*/  IMAD.IADD R10, R8, 0x1, -R10 ;  /* 0x00000001080a7824 */ /* 0x004fce00078e0a0a */
.L_x_5023:
[----:B-----5:R-:W-:Y:S01]  /*13f90*/  IMAD.IADD R10, R10, 0x1, -R2 ;  /* 0x000000010a0a7824 */ /* 0x020fe200078e0a02 */
[----:B------:R-:W2:Y:S01]  /*13fa0*/  LDC R4, c[0x0][0x448] ;  /* 0x00011200ff047b82 */ /* 0x000ea20000000800 */
[----:B------:R-:W3:Y:S04]  /*13fb0*/  @P1 LDG.E R2, desc[UR40][R6.64] ;  /* 0x0000002806021981 */ /* 0x000ee8000c1e1900 */
[----:B------:R-:W3:Y:S01]  /*13fc0*/  @P1 LDG.E R6, desc[UR40][R6.64+0x4] ;  /* 0x0000042806061981 */ /* 0x000ee2000c1e1900 */
[----:B------:R-:W-:Y:S01]  /*13fd0*/  BSSY B0, `(.L_x_5024) ;  /* 0x00001d2000007945 */ /* 0x000fe20003800000 */
[----:B--2---:R-:W-:-:S13]  /*13fe0*/  ISETP.NE.AND P0, PT, R4, 0x1, PT ;  /* 0x000000010400780c */ /* 0x004fda0003f05270 */
[----:B------:R-:W2:Y:S01]  /*13ff0*/  @P0 LDC R5, c[0x0][0x44c] ;  /* 0x00011300ff050b82 */ /* 0x000ea20000000800 */
[----:B---3--:R-:W-:-:S07]  /*14000*/  @P1 IMAD.IADD R0, R6, 0x1, -R2 ;  /* 0x0000000106001824 */ /* 0x008fce00078e0a02 */
[----:B------:R-:W3:Y:S01]  /*14010*/  @P0 LDC R6, c[0x0][0x450] ;  /* 0x00011400ff060b82 */ /* 0x000ee20000000800 */
[----:B------:R-:W-:-:S04]  /*14020*/  IMAD.SHL.U32 R2, R17, 0x40, RZ ;  /* 0x0000004011027824 */ /* 0x000fc800078e00ff */
[----:B------:R-:W-:-:S04]  /*14030*/  VIADD R2, R2, 0x3f ;  /* 0x0000003f02027836 */ /* 0x000fc80000000000 */
[----:B--2---:R-:W-:-:S04]  /*14040*/  @P0 IMAD.HI.U32 R5, R2, R5, RZ ;  /* 0x0000000502050227 */ /* 0x004fc800078e00ff */
[----:B------:R-:W-:Y:S02]  /*14050*/  IMAD.MOV.U32 R4, RZ, RZ, R2 ;  /* 0x000000ffff047224 */ /* 0x000fe400078e0002 */
[----:B------:R-:W-:-:S05]  /*14060*/  IMAD.IADD R2, R10, 0x1, R0 ;  /* 0x000000010a027824 */ /* 0x000fca00078e0200 */
[C---:B------:R-:W-:Y:S02]  /*14070*/  IADD3 R21, R2.reuse, 0x40, -R14 ;  /* 0x0000004002157810 */ /* 0x040fe40007ffe80e */
[----:B---3--:R-:W-:Y:S01]  /*14080*/  @P0 SHF.R.U32.HI R4, RZ, R6, R5 ;  /* 0x00000006ff040219 */ /* 0x008fe20000011605 */
[----:B------:R-:W-:-:S04]  /*14090*/  VIADD R5, R2, 0x3f ;  /* 0x0000003f02057836 */ /* 0x000fc80000000000 */
[----:B------:R-:W-:Y:S01]  /*140a0*/  IMAD.IADD R2, R21, 0x1, R4 ;  /* 0x0000000115027824 */ /* 0x000fe200078e0204 */
[----:B------:R-:W-:-:S04]  /*140b0*/  SHF.R.S32.HI R4, RZ, 0x1f, R5 ;  /* 0x0000001fff047819 */ /* 0x000fc80000011405 */
[----:B------:R-:W-:Y:S02]  /*140c0*/  LEA.HI R20, R4, R5, RZ, 0x6 ;  /* 0x0000000504147211 */ /* 0x000fe400078f30ff */
[----:B------:R-:W-:Y:S02]  /*140d0*/  SHF.R.S32.HI R4, RZ, 0x1f, R2 ;  /* 0x0000001fff047819 */ /* 0x000fe40000011402 */
[----:B------:R-:W-:Y:S02]  /*140e0*/  SHF.R.S32.HI R20, RZ, 0x6, R20 ;  /* 0x00000006ff147819 */ /* 0x000fe40000011414 */
[----:B------:R-:W-:-:S04]  /*140f0*/  LEA.HI R2, R4, R2, RZ, 0x6 ;  /* 0x0000000204027211 */ /* 0x000fc800078f30ff */
[----:B------:R-:W-:-:S04]  /*14100*/  SHF.R.S32.HI R2, RZ, 0x6, R2 ;  /* 0x00000006ff027819 */ /* 0x000fc80000011402 */
[----:B------:R-:W-:-:S05]  /*14110*/  VIMNMX R2, R20, R2, PT ;  /* 0x0000000214027248 */ /* 0x000fca0003fe0100 */
[--C-:B------:R-:W-:Y:S02]  /*14120*/  IMAD R2, R2, 0x40, -R10.reuse ;  /* 0x0000004002027824 */ /* 0x100fe400078e0a0a */
[----:B------:R-:W-:-:S03]  /*14130*/  IMAD.MOV R10, RZ, RZ, -R10 ;  /* 0x000000ffff0a7224 */ /* 0x000fc600078e0a0a */
[----:B------:R-:W-:Y:S02]  /*14140*/  VIMNMX R0, R2, R0, PT ;  /* 0x0000000002007248 */ /* 0x000fe40003fe0100 */
[----:B------:R-:W-:-:S04]  /*14150*/  VIMNMX R2, RZ, R10, !PT ;  /* 0x0000000aff027248 */ /* 0x000fc80007fe0100 */
        /* <DEDUP_REMOVED lines=13> */
[----:B------:R-:W2:Y:S02]  /*14230*/  S2R R4, SR_TID.X ;  /* 0x0000000000047919 */ /* 0x000ea40000002100 */
[----:B--2---:R-:W-:-:S04]  /*14240*/  SHF.R.U32.HI R4, RZ, 0x5, R4 ;  /* 0x00000005ff047819 */ /* 0x004fc80000011604 */
[----:B------:R-:W-:-:S05]  /*14250*/  LOP3.LUT R4, R4, 0x3, RZ, 0xc0, !PT ;  /* 0x0000000304047812 */ /* 0x000fca00078ec0ff */
[----:B0-----:R0:W2:Y:S02]  /*14260*/  SHFL.IDX PT, R14, R4, RZ, 0x1f ;  /* 0x00001fff040e7589 */ /* 0x0010a400000e0000 */
.L_x_5228:
[----:B--2---:R-:W-:Y:S02]  /*14270*/  ISETP.NE.AND P0, PT, R14, RZ, PT ;  /* 0x000000ff0e00720c */ /* 0x004fe40003f05270 */
[----:B------:R-:W-:-:S11]  /*14280*/  PLOP3.LUT P6, PT, PT, PT, PT, 0x8, 0x0 ;  /* 0x000000000000781c */ /* 0x000fd60003fce170 */
[----:B------:R-:W-:Y:S05]  /*14290*/  @P0 BRA `(.L_x_5027) ;  /* 0x00000000000c0947 */ /* 0x000fea0003800000 */
[----:B------:R-:W-:-:S03]  /*142a0*/  UMOV UR4, 0xffffffff ;  /* 0xffffffff00047882 */ /* 0x000fc60000000000 */
[----:B------:R-:W-:Y:S05]  /*142b0*/  BRA.DIV UR4, `(.L_x_5028) ;  /* 0x0000008604ac7947 */ /* 0x000fea000b800000 */
[----:B------:R-:W-:-:S13]  /*142c0*/  ELECT P6, URZ, PT ;  /* 0x00000000003f782f */ /* 0x000fda00038c0000 */
.L_x_5027:
        /* <DEDUP_REMOVED lines=10> */
.L_x_5231:
[----:B------:R-:W-:Y:S05]  /*14370*/  BSYNC B1 ;  /* 0x0000000000017941 */ /* 0x000fea0003800000 */
.L_x_5029:
[----:B------:R-:W-:Y:S04]  /*14380*/  BSSY B1, `(.L_x_5031) ;  /* 0x00000be000017945 */ /* 0x000fe80003800000 */
[----:B------:R-:W-:Y:S05]  /*14390*/  @!P6 BRA `(.L_x_5032) ;  /* 0x0000000800f0e947 */ /* 0x000fea0003800000 */
[----:B------:R-:W2:Y:S04]  /*143a0*/  LDL R9, [R1+0x4] ;  /* 0x0000040001097983 */ /* 0x000ea80000100800 */
        /* <DEDUP_REMOVED lines=10> */
.L_x_5232:
[----:B------:R-:W-:Y:S05]  /*14450*/  BSYNC B2 ;  /* 0x0000000000027941 */ /* 0x000fea0003800000 */
.L_x_5033:
        /* <DEDUP_REMOVED lines=9> */
.L_x_5036:
[----:B------:R-:W-:Y:S05]  /*144f0*/  BSYNC B2 ;  /* 0x0000000000027941 */ /* 0x000fea0003800000 */
.L_x_5035:
        /* <DEDUP_REMOVED lines=14> */
.L_x_5037:
        /* <DEDUP_REMOVED lines=13> */
.L_x_5233:
[----:B------:R-:W-:Y:S05]  /*146b0*/  BSYNC B2 ;  /* 0x0000000000027941 */ /* 0x000fea0003800000 */
.L_x_5038:
[----:B------:R-:W-:Y:S01]  /*146c0*/  BSSY B2, `(.L_x_5040) ;  /* 0x000000b000027945 */ /* 0x000fe20003800000 */
[----:B------:R-:W-:Y:S02]  /*146d0*/  IMAD.MOV.U32 R10, RZ, RZ, 0x0 ;  /* 0x00000000ff0a7424 */ /* 0x000fe400078e00ff */
[----:B-1----:R-:W-:Y:S01]  /*146e0*/  IMAD.MOV.U32 R11, RZ, RZ, 0x12f00000 ;  /* 0x12f00000ff0b7424 */ /* 0x002fe200078e00ff */
[----:B------:R-:W-:Y:S06]  /*146f0*/  @P1 BRA `(.L_x_5041) ;  /* 0x00000000001c1947 */ /* 0x000fec0003800000 */
[----:B------:R-:W1:Y:S01]  /*14700*/  S2R R7, SR_TID.X ;  /* 0x0000000000077919 */ /* 0x000e620000002100 */
[----:B------:R-:W-:-:S04]  /*14710*/  IMAD.MOV.U32 R6, RZ, RZ, 0x10000 ;  /* 0x00010000ff067424 */ /* 0x000fc800078e00ff */
[----:B------:R3:W-:Y:S01]  /*14720*/  SYNCS.ARRIVE.TRANS64 RZ, [R5+URZ+0x28cb0], R6 ;  /* 0x028cb00605ff79a7 */ /* 0x0007e2000800003f */
[----:B-1----:R-:W-:-:S04]  /*14730*/  LOP3.LUT R7, R7, 0x1f, RZ, 0xc0, !PT ;  /* 0x0000001f07077812 */ /* 0x002fc800078ec0ff */
[----:B------:R-:W-:-:S13]  /*14740*/  ISETP.NE.AND P0, PT, R7, RZ, PT ;  /* 0x000000ff0700720c */ /* 0x000fda0003f05270 */
[----:B---3--:R-:W-:Y:S05]  /*14750*/  @!P0 BRA `(.L_x_5041) ;  /* 0x0000000000048947 */ /* 0x008fea0003800000 */
[----:B------:R-:W-:Y:S01]  /*14760*/  BPT.TRAP 0x1 ;  /* 0x000000040000795c */ /* 0x000fe20000300000 */
.L_x_5041:
[----:B------:R-:W-:Y:S05]  /*14770*/  BSYNC B2 ;  /* 0x0000000000027941 */ /* 0x000fea0003800000 */
.L_x_5040:
[----:B------:R-:W3:Y:S04]  /*14780*/  LDL R7, [R1+0x4] ;  /* 0x0000040001077983 */ /* 0x000ee80000100800 */
[----:B------:R-:W3:Y:S01]  /*14790*/  LDL R6, [R1+0x10] ;  /* 0x0000100001067983 */ /* 0x000ee20000100800 */
[----:B------:R-:W-:Y:S01]  /*147a0*/  R2UR UR10, R12 ;  /* 0x000000000c0a72ca */ /* 0x000fe200000e0000 */
[----:B------:R-:W-:Y:S01]  /*147b0*/  UIADD3 UR4, UP0, UR38, 0x670, URZ ;  /* 0x0000067026047890 */ /* 0x000fe2000ff1e03f */
[----:B------:R-:W-:Y:S01]  /*147c0*/  R2UR UR6, R10 ;  /* 0x000000000a0672ca */ /* 0x000fe200000e0000 */
[----:B0-2---:R-:W-:Y:S01]  /*147d0*/  VIADD R5, R5, 0x28cb0 ;  /* 0x00028cb005057836 */ /* 0x005fe20000000000 */
[----:B------:R-:W-:Y:S01]  /*147e0*/  R2UR UR7, R11 ;  /* 0x000000000b0772ca */ /* 0x000fe200000e0000 */
[----:B------:R-:W-:Y:S01]  /*147f0*/  UIADD3.X UR5, URZ, UR39, URZ, UP0, !UPT ;  /* 0x000000273f057290 */ /* 0x000fe200087fe43f */
[----:B------:R-:W-:Y:S01]  /*14800*/  PLOP3.LUT P0, PT, PT, PT, PT, 0x80, 0x0 ;  /* 0x000000000000781c */ /* 0x000fe20003f0f070 */
[----:B---3--:R-:W-:-:S04]  /*14810*/  IMAD R6, R6, 0x10000, R7 ;  /* 0x0001000006067824 */ /* 0x008fc800078e0207 */
[----:B------:R-:W-:-:S08]  /*14820*/  VIADD R7, R6, 0x400 ;  /* 0x0000040006077836 */ /* 0x000fd00000000000 */
.L_x_5042:
        /* <DEDUP_REMOVED lines=15> */
.L_x_5043:
        /* <DEDUP_REMOVED lines=15> */
.L_x_5044:
        /* <DEDUP_REMOVED lines=15> */
.L_x_5045:
        /* <DEDUP_REMOVED lines=15> */
.L_x_5046:
        /* <DEDUP_REMOVED lines=15> */
.L_x_5047:
        /* <DEDUP_REMOVED lines=15> */
.L_x_5048:
        /* <DEDUP_REMOVED lines=15> */
.L_x_5049:
        /* <DEDUP_REMOVED lines=10> */
.L_x_5032:
[----:B------:R-:W-:Y:S05]  /*14f60*/  BSYNC B1 ;  /* 0x0000000000017941 */ /* 0x000fea0003800000 */
.L_x_5031:
[----:B------:R-:W2:Y:S04]  /*14f70*/  LDL.LU R9, [R1+0x10] ;  /* 0x0000100001097983 */ /* 0x000ea80000300800 */
[----:B------:R-:W3:Y:S01]  /*14f80*/  LDL.LU R7, [R1+0x1c] ;  /* 0x00001c0001077983 */ /* 0x000ee20000300800 */
[----:B0-----:R-:W-:Y:S02]  /*14f90*/  IADD3 R4, R8, -0x2, RZ ;  /* 0xfffffffe08047810 */ /* 0x001fe40007ffe0ff */
[----:B------:R-:W-:Y:S02]  /*14fa0*/  PLOP3.LUT P0, PT, PT, PT, PT, 0x8, 0x0 ;  /* 0x000000000000781c */ /* 0x000fe40003f0e170 */
        /* <DEDUP_REMOVED lines=9> */
.L_x_5069:
[----:B------:R-:W-:Y:S05]  /*15040*/  YIELD ;  /* 0x0000000000007946 */ /* 0x000fea0003800000 */
[----:B------:R-:W-:Y:S04]  /*15050*/  BSSY B1, `(.L_x_5050) ;  /* 0x00000bd000017945 */ /* 0x000fe80003800000 */
[----:B---3--:R-:W-:Y:S05]  /*15060*/  @!P6 BRA `(.L_x_5051) ;  /* 0x0000000800ece947 */ /* 0x008fea0003800000 */
[----:B------:R-:W3:Y:S04]  /*15070*/  LDL R8, [R1+0x4] ;  /* 0x0000040001087983 */ /* 0x000ee80000100800 */
[----:B--2---:R-:W3:Y:S04]  /*15080*/  LDL R5, [R1+0x10] ;  /* 0x0000100001057983 */ /* 0x004ee80000100800 */
[----:B------:R-:W2:Y:S01]  /*15090*/  LDL R6, [R1+0x1c] ;  /* 0x00001c0001067983 */ /* 0x000ea20000100800 */
[----:B------:R-:W-:Y:S01]  /*150a0*/  BSSY B2, `(.L_x_5052) ;  /* 0x0000008000027945 */ /* 0x000fe20003800000 */
[----:B------:R-:W0:Y:S02]  /*150b0*/  S2R R7, SR_TID.X ;  /* 0x0000000000077919 */ /* 0x000e240000002100 */
[----:B0-----:R-:W-:-:S04]  /*150c0*/  LOP3.LUT R7, R7, 0x7f, RZ, 0xc0, !PT ;  /* 0x0000007f07077812 */ /* 0x001fc800078ec0ff */
[----:B------:R-:W-:Y:S01]  /*150d0*/  ISETP.NE.AND P2, PT, R7, RZ, PT ;  /* 0x000000ff0700720c */ /* 0x000fe20003f45270 */
[----:B---3--:R-:W-:Y:S01]  /*150e0*/  IMAD R5, R5, 0x8, R8 ;  /* 0x0000000805057824 */ /* 0x008fe200078e0208 */
[----:B--2---:R-:W-:-:S04]  /*150f0*/  SHF.L.U32 R6, R6, 0x1f, RZ ;  /* 0x0000001f06067819 */ /* 0x004fc800000006ff */
[----:B------:R-:W0:Y:S02]  /*15100*/  SYNCS.PHASECHK.TRANS64.TRYWAIT P1, [R5+URZ+0x28ca0], R6 ;  /* 0x028ca006050075a7 */ /* 0x000e24000802017f */
[----:B0-----:R-:W-:Y:S05]  /*15110*/  @!P1 BRA `(.L_x_5053) ;  /* 0x0000007800749947 */ /* 0x001fea0003800000 */
.L_x_5234:
[----:B------:R-:W-:Y:S05]  /*15120*/  BSYNC B2 ;  /* 0x0000000000027941 */ /* 0x000fea0003800000 */
.L_x_5052:
        /* <DEDUP_REMOVED lines=9> */
.L_x_5055:
[----:B------:R-:W-:Y:S05]  /*151c0*/  BSYNC B2 ;  /* 0x0000000000027941 */ /* 0x000fea0003800000 */
.L_x_5054:
        /* <DEDUP_REMOVED lines=13> */
.L_x_5056:
        /* <DEDUP_REMOVED lines=13> */
.L_x_5235:
[----:B------:R-:W-:Y:S05]  /*15370*/  BSYNC B2 ;  /* 0x0000000000027941 */ /* 0x000fea0003800000 */
.L_x_5057:
[----:B------:R-:W-:Y:S01]  /*15380*/  BSSY B2, `(.L_x_5059) ;  /* 0x000000b000027945 */ /* 0x000fe20003800000 */
[----:B------:R-:W-:Y:S02]  /*15390*/  IMAD.MOV.U32 R10, RZ, RZ, 0x0 ;  /* 0x00000000ff0a7424 */ /* 0x000fe400078e00ff */
[----:B-1----:R-:W-:Y:S01]  /*153a0*/  IMAD.MOV.U32 R11, RZ, RZ, 0x12f00000 ;  /* 0x12f00000ff0b7424 */ /* 0x002fe200078e00ff */
[----:B------:R-:W-:Y:S06]  /*153b0*/  @P2 BRA `(.L_x_5060) ;  /* 0x00000000001c2947 */ /* 0x000fec0003800000 */
[----:B------:R-:W1:Y:S01]  /*153c0*/  S2R R7, SR_TID.X ;  /* 0x0000000000077919 */ /* 0x000e620000002100 */
[----:B0-2---:R-:W-:-:S04]  /*153d0*/  IMAD.MOV.U32 R6, RZ, RZ, 0x10000 ;  /* 0x00010000ff067424 */ /* 0x005fc800078e00ff */
[----:B------:R3:W-:Y:S01]  /*153e0*/  SYNCS.ARRIVE.TRANS64 RZ, [R5+URZ+0x28cb0], R6 ;  /* 0x028cb00605ff79a7 */ /* 0x0007e2000800003f */
[----:B-1----:R-:W-:-:S04]  /*153f0*/  LOP3.LUT R7, R7, 0x1f, RZ, 0xc0, !PT ;  /* 0x0000001f07077812 */ /* 0x002fc800078ec0ff */
[----:B------:R-:W-:-:S13]  /*15400*/  ISETP.NE.AND P1, PT, R7, RZ, PT ;  /* 0x000000ff0700720c */ /* 0x000fda0003f25270 */
[----:B---3--:R-:W-:Y:S05]  /*15410*/  @!P1 BRA `(.L_x_5060) ;  /* 0x0000000000049947 */ /* 0x008fea0003800000 */
[----:B------:R-:W-:Y:S01]  /*15420*/  BPT.TRAP 0x1 ;  /* 0x000000040000795c */ /* 0x000fe20000300000 */
.L_x_5060:
[----:B------:R-:W-:Y:S05]  /*15430*/  BSYNC B2 ;  /* 0x0000000000027941 */ /* 0x000fea0003800000 */
.L_x_5059:
[----:B------:R-:W3:Y:S04]  /*15440*/  LDL R7, [R1+0x4] ;  /* 0x0000040001077983 */ /* 0x000ee80000100800 */
[----:B0-2---:R-:W3:Y:S01]  /*15450*/  LDL R6, [R1+0x10] ;  /* 0x0000100001067983 */ /* 0x005ee20000100800 */
        /* <DEDUP_REMOVED lines=9> */
.L_x_5061:
        /* <DEDUP_REMOVED lines=15> */
.L_x_5062:
        /* <DEDUP_REMOVED lines=15> */
.L_x_5063:
        /* <DEDUP_REMOVED lines=15> */
.L_x_5064:
        /* <DEDUP_REMOVED lines=15> */
.L_x_5065:
        /* <DEDUP_REMOVED lines=15> */
.L_x_5066:
        /* <DEDUP_REMOVED lines=15> */
.L_x_5067:
        /* <DEDUP_REMOVED lines=15> */
.L_x_5068:
        /* <DEDUP_REMOVED lines=10> */
.L_x_5051:
[----:B------:R-:W-:Y:S05]  /*15c20*/  BSYNC B1 ;  /* 0x0000000000017941 */ /* 0x000fea0003800000 */
.L_x_5050:
[----:B------:R-:W3:Y:S04]  /*15c30*/  LDL.LU R9, [R1+0x10] ;  /* 0x0000100001097983 */ /* 0x000ee80000300800 */
[----:B--2---:R-:W2:Y:S01]  /*15c40*/  LDL.LU R7, [R1+0x1c] ;  /* 0x00001c0001077983 */ /* 0x004ea20000300800 */
[C---:B------:R-:W-:Y:S01]  /*15c50*/  ISETP.GT.AND P2, PT, R4.reuse, R2, PT ;  /* 0x000000020400720c */ /* 0x040fe20003f44270 */
[----:B------:R-:W-:Y:S02]  /*15c60*/  VIADD R4, R4, 0xffffffff ;  /* 0xffffffff04047836 */ /* 0x000fe40000000000 */
[----:B---3--:R-:W-:-:S05]  /*15c70*/  VIADD R5, R9, 0x1 ;  /* 0x0000000109057836 */ /* 0x008fca0000000000 */
[----:B------:R-:W-:-:S04]  /*15c80*/  ISETP.NE.AND P1, PT, R5, 0x2, PT ;  /* 0x000000020500780c */ /* 0x000fc80003f25270 */
[----:B------:R-:W-:Y:S02]  /*15c90*/  SEL R6, RZ, 0x1, P1 ;  /* 0x00000001ff067807 */ /* 0x000fe40000800000 */
[----:B------:R-:W-:Y:S02]  /*15ca0*/  SEL R5, R5, RZ, P1 ;  /* 0x000000ff05057207 */ /* 0x000fe40000800000 */
[----:B--2---:R-:W-:-:S05]  /*15cb0*/  LOP3.LUT R7, R7, R6, RZ, 0x3c, !PT ;  /* 0x0000000607077212 */ /* 0x004fca00078e3cff */
[----:B------:R3:W-:Y:S04]  /*15cc0*/  STL [R1+0x1c], R7 ;  /* 0x00001c0701007387 */ /* 0x0007e80000100800 */
[----:B------:R3:W-:Y:S01]  /*15cd0*/  STL [R1+0x10], R5 ;  /* 0x0000100501007387 */ /* 0x0007e20000100800 */
[----:B------:R-:W-:Y:S05]  /*15ce0*/  @P2 BRA `(.L_x_5069) ;  /* 0xfffffff000d42947 */ /* 0x000fea000383ffff */
.L_x_5025:
[----:B------:R-:W-:Y:S05]  /*15cf0*/  BSYNC B0 ;  /* 0x0000000000007941 */ /* 0x000fea0003800000 */
.L_x_5024:
[----:B------:R-:W4:Y:S01]  /*15d00*/  LDC R0, c[0x0][0x448] ;  /* 0x00011200ff007b82 */ /* 0x000f220000000800 */
[----:B------:R-:W-:Y:S05]  /*15d10*/  @!P0 WARPSYNC.ALL ;  /* 0x0000000000008948 */ /* 0x000fea0003800000 */
[----:B------:R-:W-:Y:S02]  /*15d20*/  BSSY B7, `(.L_x_5070) ;  /* 0x00004fa000077945 */ /* 0x000fe40003800000 */
[----:B------:R-:W-:Y:S01]  /*15d30*/  @!P0 BAR.SYNC.DEFER_BLOCKING 0xc, 0x180 ;  /* 0x0306000000008b1d */ /* 0x000fe20000010000 */
[----:B----4-:R-:W-:Y:S02]  /*15d40*/  ISETP.NE.AND P1, PT, R0, 0x1, PT ;  /* 0x000000010000780c */ /* 0x010fe40003f25270 */
[----:B------:R-:W-:-:S11]  /*15d50*/  LEA R0, R17, 0x3f, 0x6 ;  /* 0x0000003f11007811 */ /* 0x000fd600078e30ff */
[----:B------:R-:W4:Y:S08]  /*15d60*/  @P1 LDC R2, c[0x0][0x44c] ;  /* 0x00011300ff021b82 */ /* 0x000f300000000800 */
[----:B------:R-:W5:Y:S01]  /*15d70*/  @P1 LDC R3, c[0x0][0x450] ;  /* 0x00011400ff031b82 */ /* 0x000f620000000800 */
[----:B----4-:R-:W-:-:S05]  /*15d80*/  @P1 IMAD.HI.U32 R2, R0, R2, RZ ;  /* 0x0000000200021227 */ /* 0x010fca00078e00ff */
[----:B-----5:R-:W-:-:S05]  /*15d90*/  @P1 SHF.R.U32.HI R0, RZ, R3, R2 ;  /* 0x00000003ff001219 */ /* 0x020fca0000011602 */
[----:B------:R-:W-:-:S05]  /*15da0*/  IMAD.IADD R0, R21, 0x1, R0 ;  /* 0x0000000115007824 */ /* 0x000fca00078e0200 */
[----:B------:R-:W-:-:S04]  /*15db0*/  SHF.R.S32.HI R2, RZ, 0x1f, R0 ;  /* 0x0000001fff027819 */ /* 0x000fc80000011400 */
[----:B------:R-:W-:-:S04]  /*15dc0*/  LEA.HI R0, R2, R0, RZ, 0x6 ;  /* 0x0000000002007211 */ /* 0x000fc800078f30ff */
[----:B------:R-:W-:-:S04]  /*15dd0*/  SHF.R.S32.HI R0, RZ, 0x6, R0 ;  /* 0x00000006ff007819 */ /* 0x000fc80000011400 */
[----:B------:R-:W-:-:S04]  /*15de0*/  VIMNMX R4, R20, R0, PT ;  /* 0x0000000014047248 */ /* 0x000fc80003fe0100 */
[----:B------:R-:W-:Y:S01]  /*15df0*/  ISETP.GT.AND P0, PT, R4, RZ, PT ;  /* 0x000000ff0400720c */ /* 0x000fe20003f04270 */
[----:B------:R4:W-:-:S12]  /*15e00*/  STL [R1+0x30], R4 ;  /* 0x0000300401007387 */ /* 0x0009d80000100800 */
[----:B----4-:R-:W-:Y:S05]  /*15e10*/  @P0 BRA `(.L_x_5071) ;  /* 0x0000000000440947 */ /* 0x010fea0003800000 */
[----:B--23--:R-:W2:Y:S02]  /*15e20*/  S2R R5, SR_TID.X ;  /* 0x0000000000057919 */ /* 0x00cea40000002100 */
[----:B--2---:R-:W-:-:S04]  /*15e30*/  LOP3.LUT R5, R5, 0x7f, RZ, 0xc0, !PT ;  /* 0x0000007f05057812 */ /* 0x004fc800078ec0ff */
[----:B------:R-:W-:-:S13]  /*15e40*/  ISETP.NE.AND P0, PT, R5, RZ, PT ;  /* 0x000000ff0500720c */ /* 0x000fda0003f05270 */
[----:B------:R-:W-:Y:S05]  /*15e50*/  @P0 BRA `(.L_x_5072) ;  /* 0x0000004c00980947 */ /* 0x000fea0003800000 */
[----:B------:R-:W2:Y:S01]  /*15e60*/  S2R R3, SR_LANEID ;  /* 0x0000000000037919 */ /* 0x000ea20000000000 */
[----:B------:R-:W-:Y:S02]  /*15e70*/  VOTEU.ANY UR4, UPT, PT ;  /* 0x0000000000047886 */ /* 0x000fe400038e0100 */
[----:B------:R-:W2:Y:S08]  /*15e80*/  FLO.U32 R0, UR4 ;  /* 0x0000000400007d00 */ /* 0x000eb000080e0000 */
[----:B------:R-:W3:Y:S01]  /*15e90*/  POPC R5, UR4 ;  /* 0x0000000400057d09 */ /* 0x000ee20008000000 */
[----:B--2---:R-:W-:-:S02]  /*15ea0*/  ISETP.EQ.U32.AND P0, PT, R0, R3, PT ;  /* 0x000000030000720c */ /* 0x004fc40003f02070 */
[----:B------:R-:W3:Y:S11]  /*15eb0*/  LDC.64 R2, c[0x0][0xc60] ;  /* 0x00031800ff027b82 */ /* 0x000ef60000000a00 */
[----:B---3--:R-:W2:Y:S01]  /*15ec0*/  @P0 ATOMG.E.ADD.STRONG.GPU PT, R3, desc[UR40][R2.64], R5 ;  /* 0x00000005020309a8 */ /* 0x008ea200081ee1e8 */
[----:B------:R-:W3:Y:S02]  /*15ed0*/  S2R R4, SR_LTMASK ;  /* 0x0000000000047919 */ /* 0x000ee40000003900 */
[----:B---3--:R-:W-:-:S04]  /*15ee0*/  LOP3.LUT R4, R4, UR4, RZ, 0xc0, !PT ;  /* 0x0000000404047c12 */ /* 0x008fc8000f8ec0ff */
[----:B------:R-:W3:Y:S01]  /*15ef0*/  POPC R7, R4 ;  /* 0x0000000400077309 */ /* 0x000ee20000000000 */
[----:B--2---:R-:W3:Y:S02]  /*15f00*/  SHFL.IDX PT, R0, R3, R0, 0x1f ;  /* 0x00001f0003007589 */ /* 0x004ee400000e0000 */
[----:B---3--:R-:W-:Y:S01]  /*15f10*/  IADD3 R16, R0, UR36, R7 ;  /* 0x0000002400107c10 */ /* 0x008fe2000fffe007 */
[----:B------:R-:W-:Y:S06]  /*15f20*/  BRA `(.L_x_5072) ;  /* 0x0000004c00647947 */ /* 0x000fec0003800000 */
.L_x_5071:
[----:B------:R-:W4:Y:S01]  /*15f30*/  LDL R0, [R1+0x4] ;  /* 0x0000040001007983 */ /* 0x000f220000100800 */
[----:B------:R-:W-:Y:S01]  /*15f40*/  BSSY B6, `(.L_x_5073) ;  /* 0x0000014000067945 */ /* 0x000fe20003800000 */
[----:B----4-:R-:W-:-:S05]  /*15f50*/  VIADD R0, R0, 0x22400 ;  /* 0x0002240000007836 */ /* 0x010fca0000000000 */
[----:B------:R-:W-:-:S13]  /*15f60*/  LOP3.LUT P0, RZ, R0, 0x3ff, RZ, 0xc0, !PT ;  /* 0x000003ff00ff7812 */ /* 0x000fda000780c0ff */
[----:B------:R-:W-:Y:S05]  /*15f70*/  @!P0 BRA `(.L_x_5074) ;  /* 0x0000000000408947 */ /* 0x000fea0003800000 */
[----:B------:R-:W-:Y:S01]  /*15f80*/  MOV R2, 0x0 ;  /* 0x0000000000027802 */ /* 0x000fe20000000f00 */
[----:B------:R-:W-:Y:S01]  /*15f90*/  ULDC.64 UR6, c[0x4][0x90] ;  /* 0x0100240000067ab9 */ /* 0x000fe20000000a00 */
[----:B------:R-:W-:Y:S01]  /*15fa0*/  ULDC.64 UR8, c[0x4][0x98] ;  /* 0x0100260000087ab9 */ /* 0x000fe20000000a00 */
[----:B------:R-:W-:Y:S01]  /*15fb0*/  ULDC.64 UR4, c[0x4][0x8] ;  /* 0x0100020000047ab9 */ /* 0x000fe20000000a00 */
[----:B------:R-:W-:Y:S02]  /*15fc0*/  IMAD.U32 R4, RZ, RZ, UR6 ;  /* 0x00000006ff047e24 */ /* 0x000fe4000f8e00ff */
[----:B------:R-:W4:Y:S01]  /*15fd0*/  LDC.64 R2, c[0x4][R2] ;  /* 0x0100000002027b82 */ /* 0x000f220000000a00 */
[----:B--23--:R-:W-:Y:S02]  /*15fe0*/  IMAD.U32 R5, RZ, RZ, UR7 ;  /* 0x00000007ff057e24 */ /* 0x00cfe4000f8e00ff */
[----:B------:R-:W-:Y:S02]  /*15ff0*/  IMAD.U32 R6, RZ, RZ, UR8 ;  /* 0x00000008ff067e24 */ /* 0x000fe4000f8e00ff */
[----:B------:R-:W-:-:S02]  /*16000*/  IMAD.U32 R7, RZ, RZ, UR9 ;  /* 0x00000009ff077e24 */ /* 0x000fc4000f8e00ff */
[----:B------:R-:W-:Y:S02]  /*16010*/  IMAD.U32 R10, RZ, RZ, UR4 ;  /* 0x00000004ff0a7e24 */ /* 0x000fe4000f8e00ff */
[----:B-1----:R-:W-:Y:S02]  /*16020*/  IMAD.U32 R11, RZ, RZ, UR5 ;  /* 0x00000005ff0b7e24 */ /* 0x002fe4000f8e00ff */
[----:B------:R-:W-:Y:S02]  /*16030*/  IMAD.MOV.U32 R8, RZ, RZ, 0x70 ;  /* 0x00000070ff087424 */ /* 0x000fe400078e00ff */
[----:B------:R-:W-:Y:S02]  /*16040*/  IMAD.MOV.U32 R12, RZ, RZ, 0x1 ;  /* 0x00000001ff0c7424 */ /* 0x000fe400078e00ff */
[----:B------:R-:W-:-:S07]  /*16050*/  IMAD.MOV.U32 R13, RZ, RZ, RZ ;  /* 0x000000ffff0d7224 */ /* 0x000fce00078e00ff */
[----:B------:R-:W-:-:S07]  /*16060*/  LEPC R20, `(.L_x_5074) ;  /* 0x000000001014794e */ /* 0x000fce0000000000 */
[----:B0---4-:R-:W-:Y:S05]  /*16070*/  CALL.ABS.NOINC R2 ;  /* 0x0000000002007343 */ /* 0x011fea0003c00000 */
.L_x_5074:
[----:B------:R-:W-:Y:S05]  /*16080*/  BSYNC B6 ;  /* 0x0000000000067941 */ /* 0x000fea0003800000 */
.L_x_5073:
        /* <DEDUP_REMOVED lines=9> */
[----:B------:R4:W0:Y:S01]  /*16120*/  LDC.64 R2, c[0x4][R0] ;  /* 0x0100000000027b82 */ /* 0x0008220000000a00 */
[----:B------:R-:W-:Y:S01]  /*16130*/  IMAD.U32 R4, RZ, RZ, UR6 ;  /* 0x00000006ff047e24 */ /* 0x000fe2000f8e00ff */
[----:B--23--:R-:W-:Y:S01]  /*16140*/  MOV R7, UR9 ;  /* 0x0000000900077c02 */ /* 0x00cfe20008000f00 */
[----:B------:R-:W-:Y:S02]  /*16150*/  IMAD.U32 R5, RZ, RZ, UR7 ;  /* 0x00000007ff057e24 */ /* 0x000fe4000f8e00ff */
[----:B------:R-:W-:Y:S02]  /*16160*/  IMAD.U32 R6, RZ, RZ, UR8 ;  /* 0x00000008ff067e24 */ /* 0x000fe4000f8e00ff */
[----:B------:R-:W-:-:S02]  /*16170*/  IMAD.U32 R10, RZ, RZ, UR4 ;  /* 0x00000004ff0a7e24 */ /* 0x000fc4000f8e00ff */
[----:B-1----:R-:W-:Y:S02]  /*16180*/  IMAD.U32 R11, RZ, RZ, UR5 ;  /* 0x00000005ff0b7e24 */ /* 0x002fe4000f8e00ff */
[----:B------:R-:W-:Y:S02]  /*16190*/  IMAD.MOV.U32 R8, RZ, RZ, 0x70 ;  /* 0x00000070ff087424 */ /* 0x000fe400078e00ff */
[----:B------:R-:W-:Y:S02]  /*161a0*/  IMAD.MOV.U32 R12, RZ, RZ, 0x1 ;  /* 0x00000001ff0c7424 */ /* 0x000fe400078e00ff */
[----:B----4-:R-:W-:-:S07]  /*161b0*/  IMAD.MOV.U32 R13, RZ, RZ, RZ ;  /* 0x000000ffff0d7224 */ /* 0x010fce00078e00ff */
[----:B------:R-:W-:-:S07]  /*161c0*/  LEPC R20, `(.L_x_5077) ;  /* 0x000000001014794e */ /* 0x000fce0000000000 */
[----:B0-----:R-:W-:Y:S05]  /*161d0*/  CALL.ABS.NOINC R2 ;  /* 0x0000000002007343 */ /* 0x001fea0003c00000 */
.L_x_5077:
        /* <DEDUP_REMOVED lines=16> */
.L_x_5076:
[----:B------:R-:W-:Y:S05]  /*162e0*/  BSYNC B6 ;  /* 0x0000000000067941 */ /* 0x000fea0003800000 */
.L_x_5075:
[----:B------:R-:W4:Y:S01]  /*162f0*/  LDL.LU R2, [R1] ;  /* 0x0000000001027983 */ /* 0x000f220000300800 */
[----:B------:R-:W-:-:S03]  /*16300*/  ULDC.64 UR4, c[0x0][0x9f8] ;  /* 0x00027e0000047ab9 */ /* 0x000fc60000000a00 */
[----:B------:R-:W5:Y:S04]  /*16310*/  LDL.LU R4, [R1+0x20] ;  /* 0x0000200001047983 */ /* 0x000f680000300800 */
[----:B--23--:R-:W2:Y:S01]  /*16320*/  LDL R7, [R1+0x14] ;  /* 0x0000140001077983 */ /* 0x00cea20000100800 */
[----:B------:R-:W-:-:S03]  /*16330*/  ISETP.NE.U32.AND P0, PT, RZ, UR4, PT ;  /* 0x00000004ff007c0c */ /* 0x000fc6000bf05070 */
[----:B------:R-:W3:Y:S01]  /*16340*/  LDL R0, [R1+0x30] ;  /* 0x0000300001007983 */ /* 0x000ee20000100800 */
[----:B------:R-:W-:-:S13]  /*16350*/  ISETP.NE.AND.EX P0, PT, RZ, UR5, PT, P0 ;  /* 0x00000005ff007c0c */ /* 0x000fda000bf05300 */
[----:B----4-:R-:W-:-:S04]  /*16360*/  @P0 IADD3 R2, P1, R2, UR4, RZ ;  /* 0x0000000402020c10 */ /* 0x010fc8000ff3e0ff */
[----:B-----5:R-:W-:Y:S01]  /*16370*/  @P0 IADD3.X R3, R4, UR5, RZ, P1, !PT ;  /* 0x0000000504030c10 */ /* 0x020fe20008ffe4ff */
[----:B------:R-:W-:-:S04]  /*16380*/  ULDC.64 UR4, c[0x0][0xa08] ;  /* 0x0002820000047ab9 */ /* 0x000fc80000000a00 */
[----:B--2---:R2:W4:Y:S02]  /*16390*/  @P0 LDG.E R7, desc[UR40][R2.64] ;  /* 0x0000002802070981 */ /* 0x004524000c1e1900 */
[----:B--2---:R-:W2:Y:S01]  /*163a0*/  LDC.64 R2, c[0x0][0x418] ;  /* 0x00010600ff027b82 */ /* 0x004ea20000000a00 */
[----:B---3--:R-:W-:Y:S01]  /*163b0*/  VIADD R4, R0, 0xffffffff ;  /* 0xffffffff00047836 */ /* 0x008fe20000000000 */
[----:B----4-:R-:W-:Y:S01]  /*163c0*/  SHF.R.S32.HI R8, RZ, 0x1f, R7 ;  /* 0x0000001fff087819 */ /* 0x010fe20000011407 */
        /* <DEDUP_REMOVED lines=10> */
[----:B0-----:R0:W2:Y:S02]  /*16470*/  SHFL.IDX PT, R14, R5, RZ, 0x1f ;  /* 0x00001fff050e7589 */ /* 0x0010a400000e0000 */
.L_x_5238:
[----:B0-----:R-:W3:Y:S01]  /*16480*/  LDL.LU R5, [R1+0x8] ;  /* 0x0000080001057983 */ /* 0x001ee20000300800 */
[----:B------:R-:W-:Y:S02]  /*16490*/  PLOP3.LUT P1, PT, PT, PT, PT, 0x8, 0x0 ;  /* 0x000000000000781c */ /* 0x000fe40003f2e170 */
[----:B--2---:R-:W-:Y:S01]  /*164a0*/  ISETP.NE.AND P0, PT, R14, RZ, PT ;  /* 0x000000ff0e00720c */ /* 0x004fe20003f05270 */
[----:B------:R0:W-:Y:S04]  /*164b0*/  STL [R1], R0 ;  /* 0x0000000001007387 */ /* 0x0001e80000100800 */
[----:B------:R0:W-:Y:S01]  /*164c0*/  STL [R1+0x2c], R4 ;  /* 0x00002c0401007387 */ /* 0x0001e20000100800 */
[----:B---3--:R-:W-:-:S05]  /*164d0*/  LOP3.LUT R5, R5, 0xfffffffe, RZ, 0xc0, !PT ;  /* 0xfffffffe05057812 */ /* 0x008fca00078ec0ff */
[----:B------:R-:W-:-:S05]  /*164e0*/  @P1 LOP3.LUT R5, R5, 0x1, RZ, 0xfc, !PT ;  /* 0x0000000105051812 */ /* 0x000fca00078efcff */
[----:B------:R0:W-:Y:S01]  /*164f0*/  STL [R1+0x8], R5 ;  /* 0x0000080501007387 */ /* 0x0001e20000100800 */
[----:B------:R-:W-:Y:S05]  /*16500*/  @P0 BRA `(.L_x_5079) ;  /* 0x0000000400240947 */ /* 0x000fea0003800000 */
[----:B------:R-:W-:-:S03]  /*16510*/  UMOV UR4, 0xffffffff ;  /* 0xffffffff00047882 */ /* 0x000fc60000000000 */
[----:B------:R-:W-:Y:S05]  /*16520*/  BRA.DIV UR4, `(.L_x_5080) ;  /* 0x0000006604cc7947 */ /* 0x000fea000b800000 */
[----:B------:R-:W-:-:S13]  /*16530*/  ELECT P6, URZ, PT ;  /* 0x00000000003f782f */ /* 0x000fda00038c0000 */
.L_x_5241:
[----:B------:R-:W-:Y:S05]  /*16540*/  @!P6 BRA `(.L_x_5079) ;  /* 0x000000040014e947 */ /* 0x000fea0003800000 */
[----:B------:R-:W-:-:S04]  /*16550*/  ISETP.NE.U32.AND P0, PT, R2, RZ, PT ;  /* 0x000000ff0200720c */ /* 0x000fc80003f05070 */
[----:B------:R-:W-:-:S13]  /*16560*/  ISETP.NE.AND.EX P0, PT, R3, RZ, PT, P0 ;  /* 0x000000ff0300720c */ /* 0x000fda0003f05300 */
[----:B------:R-:W-:Y:S05]  /*16570*/  @!P0 BRA `(.L_x_5081) ;  /* 0x0000000000548947 */ /* 0x000fea0003800000 */
[----:B------:R-:W2:Y:S01]  /*16580*/  LDC R6, c[0x0][0x43c] ;  /* 0x00010f00ff067b82 */ /* 0x000ea20000000800 */
[----:B------:R-:W-:Y:S01]  /*16590*/  IMAD.MOV.U32 R9, RZ, RZ, R4 ;  /* 0x000000ffff097224 */ /* 0x000fe200078e0004 */
[----:B------:R-:W-:-:S03]  /*165a0*/  ULDC.64 UR4, c[0x0][0x428] ;  /* 0x00010a0000047ab9 */ /* 0x000fc60000000a00 */
[----:B0-----:R-:W-:Y:S01]  /*165b0*/  IMAD.MOV.U32 R0, RZ, RZ, R9 ;  /* 0x000000ffff007224 */ /* 0x001fe200078e0009 */
[----:B--2---:R-:W-:-:S13]  /*165c0*/  ISETP.NE.AND P0, PT, R6, 0x1, PT ;  /* 0x000000010600780c */ /* 0x004fda0003f05270 */
[----:B------:R-:W0:Y:S02]  /*165d0*/  @P0 LDC.64 R4, c[0x0][0x440] ;  /* 0x00011000ff040b82 */ /* 0x000e240000000a00 */
[----:B0-----:R-:W-:-:S05]  /*165e0*/  @P0 IMAD.HI.U32 R4, R9, R4, RZ ;  /* 0x0000000409040227 */ /* 0x001fca00078e00ff */
[----:B------:R-:W-:-:S04]  /*165f0*/  @P0 SHF.R.U32.HI R0, RZ, R5, R4 ;  /* 0x00000005ff000219 */ /* 0x000fc80000011604 */
[--C-:B------:R-:W-:Y:S01]  /*16600*/  SHF.R.S32.HI R5, RZ, 0x1f, R0.reuse ;  /* 0x0000001fff057819 */ /* 0x100fe20000011400 */
[----:B------:R-:W-:-:S04]  /*16610*/  IMAD.MOV R4, RZ, RZ, -R0 ;  /* 0x000000ffff047224 */ /* 0x000fc800078e0a00 */
[----:B------:R-:W-:Y:S01]  /*16620*/  IMAD R9, R6, R4, R9 ;  /* 0x0000000406097224 */ /* 0x000fe200078e0209 */
[----:B------:R-:W-:Y:S01]  /*16630*/  MOV R4, R0 ;  /* 0x0000000000047202 */ /* 0x000fe20000000f00 */
[----:B------:R-:W-:-:S03]  /*16640*/  IMAD R6, R8, UR4, RZ ;  /* 0x0000000408067c24 */ /* 0x000fc6000f8e02ff */
[----:B------:R2:W-:Y:S01]  /*16650*/  STL [R1+0x2c], R9 ;  /* 0x00002c0901007387 */ /* 0x0005e20000100800 */
[----:B------:R-:W-:-:S04]  /*16660*/  IMAD.WIDE.U32 R4, R7, UR4, R4 ;  /* 0x0000000407047c25 */ /* 0x000fc8000f8e0004 */
[----:B------:R-:W-:Y:S01]  /*16670*/  IMAD R0, R7, UR5, R6 ;  /* 0x0000000507007c24 */ /* 0x000fe2000f8e0206 */
[----:B------:R-:W-:-:S03]  /*16680*/  LEA R2, P0, R4, R2, 0x2 ;  /* 0x0000000204027211 */ /* 0x000fc600078010ff */
[----:B------:R-:W-:-:S05]  /*16690*/  IMAD.IADD R0, R5, 0x1, R0 ;  /* 0x0000000105007824 */ /* 0x000fca00078e0200 */
[----:B------:R-:W-:-:S05]  /*166a0*/  LEA.HI.X R3, R4, R3, R0, 0x2, P0 ;  /* 0x0000000304037211 */ /* 0x000fca00000f1400 */
[----:B------:R-:W3:Y:S04]  /*166b0*/  LDG.E R0, desc[UR40][R2.64] ;  /* 0x0000002802007981 */ /* 0x000ee8000c1e1900 */
[----:B---3--:R2:W-:Y:S02]  /*166c0*/  STL [R1], R0 ;  /* 0x0000000001007387 */ /* 0x0085e40000100800 */
.L_x_5081:
[----:B------:R-:W3:Y:S04]  /*166d0*/  LDL R7, [R1+0x4] ;  /* 0x0000040001077983 */ /* 0x000ee80000100800 */
[----:B0-2---:R-:W3:Y:S04]  /*166e0*/  LDL R0, [R1+0xc] ;  /* 0x00000c0001007983 */ /* 0x005ee80000100800 */
[----:B------:R-:W2:Y:S01]  /*166f0*/  LDL R2, [R1+0x18] ;  /* 0x0000180001027983 */ /* 0x000ea20000100800 */
[----:B---3--:R-:W-:Y:S01]  /*16700*/  IMAD R0, R0, 0x8, R7 ;  /* 0x0000000800007824 */ /* 0x008fe200078e0207 */
[----:B--2---:R-:W-:-:S04]  /*16710*/  SHF.L.U32 R2, R2, 0x1f, RZ ;  /* 0x0000001f02027819 */ /* 0x004fc800000006ff */
[----:B------:R-:W0:Y:S02]  /*16720*/  SYNCS.PHASECHK.TRANS64.TRYWAIT P0, [R0+URZ+0x28c40], R2 ;  /* 0x028c4002000075a7 */ /* 0x000e24000800017f */
[----:B0-----:R-:W-:Y:S05]  /*16730*/  @!P0 BRA `(.L_x_5082) ;  /* 0x0000006400688947 */ /* 0x001fea0003800000 */
.L_x_5242:
        /* <DEDUP_REMOVED lines=11> */
.L_x_5083:
        /* <DEDUP_REMOVED lines=27> */
.L_x_5079:
[----:B--2---:R-:W2:Y:S04]  /*169a0*/  LDL R2, [R1+0x4] ;  /* 0x0000040001027983 */ /* 0x004ea80000100800 */
[----:B------:R-:W3:Y:S04]  /*169b0*/  LDL.LU R3, [R1+0x34] ;  /* 0x0000340001037983 */ /* 0x000ee80000300800 */
[----:B0-----:R-:W4:Y:S04]  /*169c0*/  LDL.LU R5, [R1+0x28] ;  /* 0x0000280001057983 */ /* 0x001f280000300800 */
[----:B------:R-:W5:Y:S01]  /*169d0*/  LDL.LU R4, [R1+0x40] ;  /* 0x0000400001047983 */ /* 0x000f620000300800 */
        /* <DEDUP_REMOVED lines=18> */
[----:B0-----:R-:W-:Y:S01]  /*16b00*/  IMAD.IADD R2, R3, 0x1, R0 ;  /* 0x0000000103027824 */ /* 0x001fe200078e0200 */
        /* <DEDUP_REMOVED lines=19> */
[----:B0-----:R-:W-:Y:S05]  /*16c40*/  CALL.ABS.NOINC R2 ;  /* 0x0000000002007343 */ /* 0x001fea0003c00000 */
.L_x_5085:
[----:B------:R-:W-:Y:S05]  /*16c50*/  BSYNC B6 ;  /* 0x0000000000067941 */ /* 0x000fea0003800000 */
.L_x_5084:
[----:B------:R-:W3:Y:S01]  /*16c60*/  LDL.LU R6, [R1+0x34] ;  /* 0x0000340001067983 */ /* 0x000ee20000300800 */
[----:B------:R-:W-:Y:S01]  /*16c70*/  ULDC.64 UR4, c[0x0][0x2d8] ;  /* 0x0000b60000047ab9 */ /* 0x000fe20000000a00 */
[----:B------:R-:W0:Y:S01]  /*16c80*/  LDC R7, c[0x0][0x448] ;  /* 0x00011200ff077b82 */ /* 0x000e220000000800 */
[----:B------:R-:W-:Y:S01]  /*16c90*/  ULDC UR6, c[0x0][0x2b8] ;  /* 0x0000ae0000067ab9 */ /* 0x000fe20000000800 */
[----:B--2---:R-:W3:Y:S04]  /*16ca0*/  LDL.LU.64 R2, [R1+0x48] ;  /* 0x0000480001027983 */ /* 0x004ee80000300a00 */
[----:B------:R-:W2:Y:S04]  /*16cb0*/  LDL.LU R0, [R1+0x40] ;  /* 0x0000400001007983 */ /* 0x000ea80000300800 */
[----:B------:R-:W4:Y:S04]  /*16cc0*/  LDL.LU R4, [R1+0x50] ;  /* 0x0000500001047983 */ /* 0x000f280000300800 */
[----:B------:R-:W4:Y:S04]  /*16cd0*/  LDL.LU R5, [R1+0x28] ;  /* 0x0000280001057983 */ /* 0x000f280000300800 */
[----:B------:R0:W5:Y:S02]  /*16ce0*/  LDL R9, [R1+0x54] ;  /* 0x0000540001097983 */ /* 0x0001640000100800 */
[----:B0-----:R-:W-:Y:S01]  /*16cf0*/  ISETP.NE.AND P0, PT, R7, 0x1, PT ;  /* 0x000000010700780c */ /* 0x001fe20003f05270 */
[----:B------:R-:W0:Y:S01]  /*16d00*/  S2R R10, SR_TID.X ;  /* 0x00000000000a7919 */ /* 0x000e220000002100 */
[----:B------:R-:W1:Y:S01]  /*16d10*/  S2R R8, SR_TID.X ;  /* 0x0000000000087919 */ /* 0x000e620000002100 */
[----:B0-----:R-:W-:-:S05]  /*16d20*/  IMAD.SHL.U32 R10, R10, 0x8, RZ ;  /* 0x000000080a0a7824 */ /* 0x001fca00078e00ff */
[----:B------:R-:W-:Y:S02]  /*16d30*/  LOP3.LUT R10, R10, 0x38, RZ, 0xc0, !PT ;  /* 0x000000380a0a7812 */ /* 0x000fe400078ec0ff */
[----:B-1----:R-:W-:-:S04]  /*16d40*/  LOP3.LUT R8, R8, 0x7f, RZ, 0xc0, !PT ;  /* 0x0000007f08087812 */ /* 0x002fc800078ec0ff */
[----:B------:R-:W-:Y:S01]  /*16d50*/  SHF.R.U32.HI R8, RZ, 0x3, R8 ;  /* 0x00000003ff087819 */ /* 0x000fe20000011608 */
[----:B---3--:R-:W-:Y:S02]  /*16d60*/  IMAD.MOV.U32 R3, RZ, RZ, R6 ;  /* 0x000000ffff037224 */ /* 0x008fe400078e0006 */
[----:B------:R-:W0:Y:S01]  /*16d70*/  @P0 LDC R6, c[0x0][0x450] ;  /* 0x00011400ff060b82 */ /* 0x000e220000000800 */
[----:B--2---:R-:W-:Y:S02]  /*16d80*/  IMAD R0, R0, UR4, RZ ;  /* 0x0000000400007c24 */ /* 0x004fe4000f8e02ff */
[----:B------:R-:W-:-:S04]  /*16d90*/  IMAD.WIDE.U32 R2, R18, UR4, R2 ;  /* 0x0000000412027c25 */ /* 0x000fc8000f8e0002 */
[----:B------:R-:W-:Y:S01]  /*16da0*/  IMAD R0, R18, UR5, R0 ;  /* 0x0000000512007c24 */ /* 0x000fe2000f8e0200 */
[----:B------:R-:W-:-:S03]  /*16db0*/  ULDC.64 UR4, c[0x0][0x2e0] ;  /* 0x0000b80000047ab9 */ /* 0x000fc60000000a00 */
[----:B------:R-:W-:Y:S02]  /*16dc0*/  IMAD.IADD R3, R3, 0x1, R0 ;  /* 0x0000000103037824 */ /* 0x000fe400078e0200 */
[----:B----4-:R-:W-:Y:S02]  /*16dd0*/  IMAD R0, R4, UR4, RZ ;  /* 0x0000000404007c24 */ /* 0x010fe4000f8e02ff */
[----:B------:R-:W1:Y:S01]  /*16de0*/  S2R R4, SR_TID.X ;  /* 0x0000000000047919 */ /* 0x000e620000002100 */
[----:B------:R-:W-:-:S04]  /*16df0*/  IMAD.WIDE.U32 R2, R5, UR4, R2 ;  /* 0x0000000405027c25 */ /* 0x000fc8000f8e0002 */
[----:B------:R-:W-:Y:S01]  /*16e00*/  IMAD R0, R5, UR5, R0 ;  /* 0x0000000505007c24 */ /* 0x000fe2000f8e0200 */
[----:B------:R-:W-:-:S03]  /*16e10*/  ULDC.64 UR4, c[0x0][0x2d0] ;  /* 0x0000b40000047ab9 */ /* 0x000fc60000000a00 */
[----:B------:R-:W-:Y:S01]  /*16e20*/  IMAD.IADD R3, R3, 0x1, R0 ;  /* 0x0000000103037824 */ /* 0x000fe200078e0200 */
[----:B-1----:R-:W-:-:S04]  /*16e30*/  LOP3.LUT R4, R4, 0x7f, RZ, 0xc0, !PT ;  /* 0x0000007f04047812 */ /* 0x002fc800078ec0ff */
[----:B------:R-:W-:Y:S02]  /*16e40*/  SHF.R.U32.HI R5, RZ, 0x3, R4 ;  /* 0x00000003ff057819 */ /* 0x000fe40000011604 */
[----:B------:R-:W1:Y:S02]  /*16e50*/  S2R R4, SR_TID.X ;  /* 0x0000000000047919 */ /* 0x000e640000002100 */
[----:B-1----:R-:W-:-:S04]  /*16e60*/  SHF.L.U32 R4, R4, 0x4, RZ ;  /* 0x0000000404047819 */ /* 0x002fc800000006ff */
[----:B------:R-:W-:Y:S02]  /*16e70*/  LOP3.LUT R4, R5, 0x70, R4, 0xf8, !PT ;  /* 0x0000007005047812 */ /* 0x000fe400078ef804 */
[----:B------:R-:W1:Y:S03]  /*16e80*/  @P0 LDC R5, c[0x0][0x44c] ;  /* 0x00011300ff050b82 */ /* 0x000e660000000800 */
[----:B------:R-:W-:-:S04]  /*16e90*/  IMAD R0, R17, 0x40, R4 ;  /* 0x0000004011007824 */ /* 0x000fc800078e0204 */
[----:B------:R-:W-:Y:S02]  /*16ea0*/  IMAD.MOV.U32 R4, RZ, RZ, R0 ;  /* 0x000000ffff047224 */ /* 0x000fe400078e0000 */
[----:B-1----:R-:W-:-:S05]  /*16eb0*/  @P0 IMAD.HI.U32 R5, R0, R5, RZ ;  /* 0x0000000500050227 */ /* 0x002fca00078e00ff */
[----:B0-----:R-:W-:-:S05]  /*16ec0*/  @P0 SHF.R.U32.HI R4, RZ, R6, R5 ;  /* 0x00000006ff040219 */ /* 0x001fca0000011605 */
        /* <DEDUP_REMOVED lines=18> */
[----:B------:R-:W-:Y:S09]  /*16ff0*/  BRA.DIV UR4, `(.L_x_5086) ;  /* 0x0000005e044c7947 */ /* 0x000ff2000b800000 */
        /* <DEDUP_REMOVED lines=34> */
.L_x_5251:
        /* <DEDUP_REMOVED lines=11> */
.L_x_5087:
        /* <DEDUP_REMOVED lines=19> */
.L_x_5252:
[----:B------:R-:W-:Y:S05]  /*17400*/  BSYNC B0 ;  /* 0x0000000000007941 */ /* 0x000fea0003800000 */
.L_x_5088:
[----:B0-----:R-:W2:Y:S01]  /*17410*/  LDL R2, [R1+0x8] ;  /* 0x0000080001027983 */ /* 0x001ea20000100800 */
[----:B------:R-:W-:Y:S01]  /*17420*/  BSSY B0, `(.L_x_5090) ;  /* 0x00000a2000007945 */ /* 0x000fe20003800000 */
[----:B--2---:R-:W-:-:S13]  /*17430*/  LOP3.LUT P0, RZ, R2, 0x1, RZ, 0xc0, !PT ;  /* 0x0000000102ff7812 */ /* 0x004fda000780c0ff */
[----:B------:R-:W-:Y:S05]  /*17440*/  @!P0 BRA `(.L_x_5091) ;  /* 0x00000008007c8947 */ /* 0x000fea0003800000 */
[----:B------:R-:W2:Y:S04]  /*17450*/  LDL R5, [R1+0x4] ;  /* 0x0000040001057983 */ /* 0x000ea80000100800 */
        /* <DEDUP_REMOVED lines=10> */
.L_x_5253:
[----:B------:R-:W-:Y:S05]  /*17500*/  BSYNC B1 ;  /* 0x0000000000017941 */ /* 0x000fea0003800000 */
.L_x_5092:
        /* <DEDUP_REMOVED lines=9> */
.L_x_5095:
[----:B------:R-:W-:Y:S05]  /*175a0*/  BSYNC B1 ;  /* 0x0000000000017941 */ /* 0x000fea0003800000 */
.L_x_5094:
        /* <DEDUP_REMOVED lines=11> */
[----:B--2---:R-:W-:Y:S01]  /*17660*/  LEA R3, R3, R5, 0x6 ;  /* 0x0000000503037211 */ /* 0x004fe200078e30ff */
[----:B---3--:R-:W-:-:S04]  /*17670*/  IMAD R2, R2, 0x10000, R4 ;  /* 0x0001000002027824 */ /* 0x008fc800078e0204 */
[----:B------:R-:W-:-:S07]  /*17680*/  VIADD R4, R2, 0x400 ;  /* 0x0000040002047836 */ /* 0x000fce0000000000 */
.L_x_5096:
        /* <DEDUP_REMOVED lines=16> */
.L_x_5097:
        /* <DEDUP_REMOVED lines=16> */
.L_x_5098:
        /* <DEDUP_REMOVED lines=16> */
.L_x_5099:
        /* <DEDUP_REMOVED lines=16> */
.L_x_5100:
        /* <DEDUP_REMOVED lines=16> */
.L_x_5101:
        /* <DEDUP_REMOVED lines=16> */
.L_x_5102:
        /* <DEDUP_REMOVED lines=16> */
.L_x_5103:
        /* <DEDUP_REMOVED lines=11> */
.L_x_5091:
[----:B------:R-:W-:Y:S05]  /*17e40*/  BSYNC B0 ;  /* 0x0000000000007941 */ /* 0x000fea0003800000 */
.L_x_5090:
        /* <DEDUP_REMOVED lines=14> */
[----:B--2---:R-:W-:Y:S01]  /*17f30*/  LOP3.LUT P2, RZ, R6, 0x1, RZ, 0xc0, !PT ;  /* 0x0000000106ff7812 */ /* 0x004fe2000784c0ff */
        /* <DEDUP_REMOVED lines=33> */
.L_x_5110:
[----:B-1----:R-:W2:Y:S01]  /*18150*/  LDL R2, [R1+0x4] ;  /* 0x0000040001027983 */ /* 0x002ea20000100800 */
[----:B------:R-:W-:Y:S01]  /*18160*/  BSSY B3, `(.L_x_5111) ;  /* 0x0000008000037945 */ /* 0x000fe20003800000 */
[----:B------:R-:W1:Y:S02]  /*18170*/  S2R R5, SR_TID.X ;  /* 0x0000000000057919 */ /* 0x000e640000002100 */
[----:B-1----:R-:W-:-:S04]  /*18180*/  LOP3.LUT R5, R5, 0x7f, RZ, 0xc0, !PT ;  /* 0x0000007f05057812 */ /* 0x002fc800078ec0ff */
[----:B------:R-:W-:Y:S01]  /*18190*/  ISETP.NE.AND P1, PT, R5, RZ, PT ;  /* 0x000000ff0500720c */ /* 0x000fe20003f25270 */
[----:B--2---:R-:W-:Y:S01]  /*181a0*/  IMAD R3, R9, 0x8, R2 ;  /* 0x0000000809037824 */ /* 0x004fe200078e0202 */
[----:B------:R-:W-:-:S04]  /*181b0*/  SHF.L.U32 R2, R8, 0x1f, RZ ;  /* 0x0000001f08027819 */ /* 0x000fc800000006ff */
[----:B------:R-:W1:Y:S02]  /*181c0*/  SYNCS.PHASECHK.TRANS64.TRYWAIT P0, [R3+URZ+0x28c40], R2 ;  /* 0x028c4002030075a7 */ /* 0x000e64000800017f */
[----:B-1----:R-:W-:Y:S05]  /*181d0*/  @!P0 BRA `(.L_x_5112) ;  /* 0x0000005000488947 */ /* 0x002fea0003800000 */
.L_x_5254:
[----:B------:R-:W-:Y:S05]  /*181e0*/  BSYNC B3 ;  /* 0x0000000000037941 */ /* 0x000fea0003800000 */
.L_x_5111:
[----:B------:R-:W-:Y:S04]  /*181f0*/  BSSY B3, `(.L_x_5113) ;  /* 0x0000009000037945 */ /* 0x000fe80003800000 */
[----:B------:R-:W-:Y:S05]  /*18200*/  @P1 BRA `(.L_x_5114) ;  /* 0x00000000001c1947 */ /* 0x000fea0003800000 */
[----:B------:R-:W2:Y:S01]  /*18210*/  S2R R6, SR_TID.X ;  /* 0x0000000000067919 */ /* 0x000ea20000002100 */
[----:B------:R-:W-:-:S04]  /*18220*/  MOV R5, 0x2000 ;  /* 0x0000200000057802 */ /* 0x000fc80000000f00 */
[----:B------:R3:W-:Y:S01]  /*18230*/  SYNCS.ARRIVE.TRANS64 RZ, [R3+URZ+0x28c30], R5 ;  /* 0x028c300503ff79a7 */ /* 0x0007e2000800003f */
[----:B--2---:R-:W-:-:S04]  /*18240*/  LOP3.LUT R6, R6, 0x1f, RZ, 0xc0, !PT ;  /* 0x0000001f06067812 */ /* 0x004fc800078ec0ff */
[----:B------:R-:W-:-:S13]  /*18250*/  ISETP.NE.AND P0, PT, R6, RZ, PT ;  /* 0x000000ff0600720c */ /* 0x000fda0003f05270 */
[----:B---3--:R-:W-:Y:S05]  /*18260*/  @!P0 BRA `(.L_x_5114) ;  /* 0x0000000000048947 */ /* 0x008fea0003800000 */
[----:B------:R-:W-:Y:S01]  /*18270*/  BPT.TRAP 0x1 ;  /* 0x000000040000795c */ /* 0x000fe20000300000 */
.L_x_5114:
[----:B------:R-:W-:Y:S05]  /*18280*/  BSYNC B3 ;  /* 0x0000000000037941 */ /* 0x000fea0003800000 */
.L_x_5113:
        /* <DEDUP_REMOVED lines=14> */
.L_x_5115:
        /* <DEDUP_REMOVED lines=14> */
.L_x_5255:
[----:B------:R-:W-:Y:S05]  /*18450*/  BSYNC B3 ;  /* 0x0000000000037941 */ /* 0x000fea0003800000 */
.L_x_5116:
        /* <DEDUP_REMOVED lines=11> */
.L_x_5119:
[----:B------:R-:W-:Y:S05]  /*18510*/  BSYNC B3 ;  /* 0x0000000000037941 */ /* 0x000fea0003800000 */
.L_x_5118:
        /* <DEDUP_REMOVED lines=11> */
.L_x_5120:
        /* <DEDUP_REMOVED lines=16> */
.L_x_5121:
        /* <DEDUP_REMOVED lines=16> */
.L_x_5122:
        /* <DEDUP_REMOVED lines=16> */
.L_x_5123:
        /* <DEDUP_REMOVED lines=16> */
.L_x_5124:
        /* <DEDUP_REMOVED lines=16> */
.L_x_5125:
        /* <DEDUP_REMOVED lines=16> */
.L_x_5126:
        /* <DEDUP_REMOVED lines=16> */
.L_x_5127:
        /* <DEDUP_REMOVED lines=11> */
.L_x_5109:
[----:B------:R-:W-:Y:S05]  /*18d80*/  BSYNC B1 ;  /* 0x0000000000017941 */ /* 0x000fea0003800000 */
.L_x_5108:
[----:B------:R-:W2:Y:S02]  /*18d90*/  LDL.LU R5, [R1+0x30] ;  /* 0x0000300001057983 */ /* 0x000ea40000300800 */
[----:B--2---:R-:W-:-:S07]  /*18da0*/  IADD3 R0, R5, -0x3, RZ ;  /* 0xfffffffd05007810 */ /* 0x004fce0007ffe0ff */
.L_x_5107:
[----:B------:R-:W-:Y:S05]  /*18db0*/  BSYNC B2 ;  /* 0x0000000000027941 */ /* 0x000fea0003800000 */
.L_x_5106:
[----:B------:R-:W-:-:S13]  /*18dc0*/  ISETP.NE.AND P0, PT, R4, RZ, PT ;  /* 0x000000ff0400720c */ /* 0x000fda0003f05270 */
[----:B------:R-:W-:Y:S05]  /*18dd0*/  @!P0 BRA `(.L_x_5105) ;  /* 0x0000001c00488947 */ /* 0x000fea0003800000 */
.L_x_5168:
[----:B------:R-:W2:Y:S04]  /*18de0*/  LDL R4, [R1+0x8] ;  /* 0x0000080001047983 */ /* 0x000ea80000100800 */
[----:B------:R-:W3:Y:S04]  /*18df0*/  LDL.LU R3, [R1+0xc] ;  /* 0x00000c0001037983 */ /* 0x000ee80000300800 */
[----:B------:R-:W4:Y:S01]  /*18e00*/  LDL.LU R2, [R1+0x18] ;  /* 0x0000180001027983 */ /* 0x000f220000300800 */
[----:B------:R-:W-:Y:S05]  /*18e10*/  YIELD ;  /* 0x0000000000007946 */ /* 0x000fea0003800000 */
[----:B------:R-:W-:Y:S01]  /*18e20*/  BSSY B1, `(.L_x_5128) ;  /* 0x00000e2000017945 */ /* 0x000fe20003800000 */
[----:B--2---:R-:W-:Y:S01]  /*18e30*/  LOP3.LUT P1, RZ, R4, 0x1, RZ, 0xc0, !PT ;  /* 0x0000000104ff7812 */ /* 0x004fe2000782c0ff */
[----:B---3--:R-:W-:-:S05]  /*18e40*/  VIADD R7, R3, 0x1 ;  /* 0x0000000103077836 */ /* 0x008fca0000000000 */
[----:B------:R-:W-:-:S04]  /*18e50*/  ISETP.NE.AND P0, PT, R7, 0x2, PT ;  /* 0x000000020700780c */ /* 0x000fc80003f05270 */
[----:B------:R-:W-:Y:S02]  /*18e60*/  SEL R6, RZ, 0x1, P0 ;  /* 0x00000001ff067807 */ /* 0x000fe40000000000 */
        /* <DEDUP_REMOVED lines=28> */
.L_x_5130:
[----:B0-----:R-:W2:Y:S01]  /*19030*/  LDL R2, [R1+0x4] ;  /* 0x0000040001027983 */ /* 0x001ea20000100800 */
[----:B------:R-:W-:Y:S01]  /*19040*/  BSSY B2, `(.L_x_5131) ;  /* 0x0000008000027945 */ /* 0x000fe20003800000 */
[----:B------:R-:W0:Y:S02]  /*19050*/  S2R R3, SR_TID.X ;  /* 0x0000000000037919 */ /* 0x000e240000002100 */
[----:B0-----:R-:W-:-:S04]  /*19060*/  LOP3.LUT R3, R3, 0x7f, RZ, 0xc0, !PT ;  /* 0x0000007f03037812 */ /* 0x001fc800078ec0ff */
[----:B------:R-:W-:Y:S01]  /*19070*/  ISETP.NE.AND P1, PT, R3, RZ, PT ;  /* 0x000000ff0300720c */ /* 0x000fe20003f25270 */
[----:B--2---:R-:W-:Y:S01]  /*19080*/  IMAD R4, R7, 0x8, R2 ;  /* 0x0000000807047824 */ /* 0x004fe200078e0202 */
[----:B------:R-:W-:-:S04]  /*19090*/  SHF.L.U32 R2, R6, 0x1f, RZ ;  /* 0x0000001f06027819 */ /* 0x000fc800000006ff */
[----:B------:R-:W0:Y:S02]  /*190a0*/  SYNCS.PHASECHK.TRANS64.TRYWAIT P0, [R4+URZ+0x28c40], R2 ;  /* 0x028c4002040075a7 */ /* 0x000e24000800017f */
[----:B0-----:R-:W-:Y:S05]  /*190b0*/  @!P0 BRA `(.L_x_5132) ;  /* 0x0000004000b88947 */ /* 0x001fea0003800000 */
.L_x_5256:
[----:B------:R-:W-:Y:S05]  /*190c0*/  BSYNC B2 ;  /* 0x0000000000027941 */ /* 0x000fea0003800000 */
.L_x_5131:
        /* <DEDUP_REMOVED lines=9> */
.L_x_5134:
[----:B------:R-:W-:Y:S05]  /*19160*/  BSYNC B2 ;  /* 0x0000000000027941 */ /* 0x000fea0003800000 */
.L_x_5133:
        /* <DEDUP_REMOVED lines=13> */
.L_x_5135:
        /* <DEDUP_REMOVED lines=14> */
.L_x_5257:
[----:B------:R-:W-:Y:S05]  /*19320*/  BSYNC B2 ;  /* 0x0000000000027941 */ /* 0x000fea0003800000 */
.L_x_5136:
        /* <DEDUP_REMOVED lines=11> */
.L_x_5139:
[----:B------:R-:W-:Y:S05]  /*193e0*/  BSYNC B2 ;  /* 0x0000000000027941 */ /* 0x000fea0003800000 */
.L_x_5138:
        /* <DEDUP_REMOVED lines=10> */
.L_x_5140:
        /* <DEDUP_REMOVED lines=16> */
.L_x_5141:
        /* <DEDUP_REMOVED lines=16> */
.L_x_5142:
        /* <DEDUP_REMOVED lines=16> */
.L_x_5143:
        /* <DEDUP_REMOVED lines=16> */
.L_x_5144:
        /* <DEDUP_REMOVED lines=16> */
.L_x_5145:
        /* <DEDUP_REMOVED lines=16> */
.L_x_5146:
        /* <DEDUP_REMOVED lines=16> */
.L_x_5147:
        /* <DEDUP_REMOVED lines=11> */
.L_x_5129:
[----:B------:R-:W-:Y:S05]  /*19c40*/  BSYNC B1 ;  /* 0x0000000000017941 */ /* 0x000fea0003800000 */
.L_x_5128:
[----:B------:R-:W2:Y:S01]  /*19c50*/  LDL R2, [R1+0x8] ;  /* 0x0000080001027983 */ /* 0x000ea20000100800 */
[----:B------:R-:W-:Y:S01]  /*19c60*/  VIADD R7, R7, 0x1 ;  /* 0x0000000107077836 */ /* 0x000fe20000000000 */
[----:B------:R-:W-:Y:S04]  /*19c70*/  BSSY B1, `(.L_x_5148) ;  /* 0x00000e5000017945 */ /* 0x000fe80003800000 */
[----:B------:R-:W-:-:S04]  /*19c80*/  ISETP.NE.AND P0, PT, R7, 0x2, PT ;  /* 0x000000020700780c */ /* 0x000fc80003f05270 */
[----:B0-----:R-:W-:Y:S02]  /*19c90*/  SEL R9, R7, RZ, P0 ;  /* 0x000000ff07097207 */ /* 0x001fe40000000000 */
        /* <DEDUP_REMOVED lines=31> */
.L_x_5150:
        /* <DEDUP_REMOVED lines=9> */
.L_x_5258:
[----:B------:R-:W-:Y:S05]  /*19f20*/  BSYNC B2 ;  /* 0x0000000000027941 */ /* 0x000fea0003800000 */
.L_x_5151:
        /* <DEDUP_REMOVED lines=9> */
.L_x_5154:
[----:B------:R-:W-:Y:S05]  /*19fc0*/  BSYNC B2 ;  /* 0x0000000000027941 */ /* 0x000fea0003800000 */
.L_x_5153:
        /* <DEDUP_REMOVED lines=14> */
.L_x_5155:
        /* <DEDUP_REMOVED lines=14> */
.L_x_5259:
[----:B------:R-:W-:Y:S05]  /*1a190*/  BSYNC B2 ;  /* 0x0000000000027941 */ /* 0x000fea0003800000 */
.L_x_5156:
[----:B------:R-:W-:Y:S01]  /*1a1a0*/  BSSY B2, `(.L_x_5158) ;  /* 0x000000b000027945 */ /* 0x000fe20003800000 */
[----:B01----:R-:W-:Y:S01]  /*1a1b0*/  MOV R2, 0x0 ;  /* 0x0000000000027802 */ /* 0x003fe20000000f00 */
[----:B------:R-:W-:Y:S02]  /*1a1c0*/  IMAD.MOV.U32 R3, RZ, RZ, 0x14f00000 ;  /* 0x14f00000ff037424 */ /* 0x000fe400078e00ff */
[----:B------:R-:W-:Y:S05]  /*1a1d0*/  @P1 BRA `(.L_x_5159) ;  /* 0x00000000001c1947 */ /* 0x000fea0003800000 */
[----:B------:R-:W0:Y:S01]  /*1a1e0*/  S2R R8, SR_TID.X ;  /* 0x0000000000087919 */ /* 0x000e220000002100 */
[----:B------:R-:W-:-:S04]  /*1a1f0*/  IMAD.MOV.U32 R5, RZ, RZ, 0x10000 ;  /* 0x00010000ff057424 */ /* 0x000fc800078e00ff */
[----:B------:R1:W-:Y:S01]  /*1a200*/  SYNCS.ARRIVE.TRANS64 RZ, [R4+URZ+0x28c50], R5 ;  /* 0x028c500504ff79a7 */ /* 0x0003e2000800003f */
[----:B0-----:R-:W-:-:S04]  /*1a210*/  LOP3.LUT R8, R8, 0x1f, RZ, 0xc0, !PT ;  /* 0x0000001f08087812 */ /* 0x001fc800078ec0ff */
[----:B------:R-:W-:-:S13]  /*1a220*/  ISETP.NE.AND P0, PT, R8, RZ, PT ;  /* 0x000000ff0800720c */ /* 0x000fda0003f05270 */
[----:B-1----:R-:W-:Y:S05]  /*1a230*/  @!P0 BRA `(.L_x_5159) ;  /* 0x0000000000048947 */ /* 0x002fea0003800000 */
[----:B------:R-:W-:Y:S01]  /*1a240*/  BPT.TRAP 0x1 ;  /* 0x000000040000795c */ /* 0x000fe20000300000 */
.L_x_5159:
[----:B------:R-:W-:Y:S05]  /*1a250*/  BSYNC B2 ;  /* 0x0000000000027941 */ /* 0x000fea0003800000 */
.L_x_5158:
        /* <DEDUP_REMOVED lines=11> */
.L_x_5160:
        /* <DEDUP_REMOVED lines=16> */
.L_x_5161:
        /* <DEDUP_REMOVED lines=16> */
.L_x_5162:
        /* <DEDUP_REMOVED lines=16> */
.L_x_5163:
        /* <DEDUP_REMOVED lines=16> */
.L_x_5164:
        /* <DEDUP_REMOVED lines=16> */
.L_x_5165:
        /* <DEDUP_REMOVED lines=16> */
.L_x_5166:
        /* <DEDUP_REMOVED lines=16> */
.L_x_5167:
        /* <DEDUP_REMOVED lines=11> */
.L_x_5149:
[----:B------:R-:W-:Y:S05]  /*1aac0*/  BSYNC B1 ;  /* 0x0000000000017941 */ /* 0x000fea0003800000 */
.L_x_5148:
[C---:B------:R-:W-:Y:S01]  /*1aad0*/  ISETP.GT.AND P0, PT, R0.reuse, 0x1, PT ;  /* 0x000000010000780c */ /* 0x040fe20003f04270 */
[----:B------:R-:W-:-:S12]  /*1aae0*/  VIADD R0, R0, 0xfffffffe ;  /* 0xfffffffe00007836 */ /* 0x000fd80000000000 */
[----:B------:R-:W-:Y:S05]  /*1aaf0*/  @P0 BRA `(.L_x_5168) ;  /* 0xffffffe000b80947 */ /* 0x000fea000383ffff */
.L_x_5105:
[----:B------:R-:W-:Y:S05]  /*1ab00*/  BSYNC B0 ;  /* 0x0000000000007941 */ /* 0x000fea0003800000 */
.L_x_5104:
        /* <DEDUP_REMOVED lines=23> */
[----:B-1----:R-:W-:-:S07]  /*1ac80*/  IADD3 R16, R4, UR36, R7 ;  /* 0x0000002404107c10 */ /* 0x002fce000fffe007 */
.L_x_5170:
[----:B------:R-:W-:Y:S05]  /*1ac90*/  BSYNC B0 ;  /* 0x0000000000007941 */ /* 0x000fea0003800000 */
.L_x_5169:
[----:B------:R-:W-:-:S05]  /*1aca0*/  SEL R0, R0, RZ, P0 ;  /* 0x000000ff00007207 */ /* 0x000fca0000000000 */
[----:B------:R2:W-:Y:S02]  /*1acb0*/  STL [R1+0xc], R0 ;  /* 0x00000c0001007387 */ /* 0x0005e40000100800 */
.L_x_5072:
[----:B------:R-:W-:Y:S05]  /*1acc0*/  BSYNC B7 ;  /* 0x0000000000077941 */ /* 0x000fea0003800000 */
.L_x_5070:
        /* <DEDUP_REMOVED lines=13> */
.L_x_5171:
        /* <DEDUP_REMOVED lines=13> */
[----:B------:R-:W-:Y:S01]  /*1ae70*/  SHFL.IDX PT, R4, R16, 0x1, 0x1f ;  /* 0x00201f0010047f89 */ /* 0x000fe200000e0000 */
[C---:B------:R-:W-:Y:S02]  /*1ae80*/  ISETP.GE.U32.AND P4, PT, R7.reuse, 0x8, PT ;  /* 0x000000080700780c */ /* 0x040fe40003f86070 */
[C---:B------:R-:W-:Y:S01]  /*1ae90*/  ISETP.GE.U32.AND P5, PT, R7.reuse, 0x10, PT ;  /* 0x000000100700780c */ /* 0x040fe20003fa6070 */
[----:B-1----:R-:W-:Y:S02]  /*1aea0*/  IMAD.MOV.U32 R2, RZ, RZ, RZ ;  /* 0x000000ffff027224 */ /* 0x002fe400078e00ff */
[----:B--2---:R-:W-:Y:S01]  /*1aeb0*/  @!P1 IMAD.MOV.U32 R2, RZ, RZ, R3 ;  /* 0x000000ffff029224 */ /* 0x004fe200078e0003 */
[----:B------:R-:W-:-:S04]  /*1aec0*/  ISETP.NE.AND P1, PT, R7, RZ, PT ;  /* 0x000000ff0700720c */ /* 0x000fc80003f25270 */
[----:B0-----:R-:W0:Y:S02]  /*1aed0*/  SHFL.UP PT, R14, R2, 0x1, RZ ;  /* 0x04200000020e7989 */ /* 0x001e2400000e00ff */
        /* <DEDUP_REMOVED lines=13> */
[----:B------:R-:W-:Y:S02]  /*1afb0*/  IMAD.IADD R3, R3, 0x1, R0 ;  /* 0x0000000103037824 */ /* 0x000fe400078e0200 */
[----:B------:R0:W1:Y:S04]  /*1afc0*/  SHFL.IDX PT, R0, R16, RZ, 0x1f ;  /* 0x00001fff10007589 */ /* 0x00006800000e0000 */
[----:B------:R0:W2:Y:S02]  /*1afd0*/  SHFL.IDX PT, R16, R3, 0x1f, 0x1f ;  /* 0x03e01f0003107f89 */ /* 0x0000a400000e0000 */
.L_x_5269:
[----:B------:R-:W-:Y:S02]  /*1afe0*/  ULDC UR4, c[0x0][0xc38] ;  /* 0x00030e0000047ab9 */ /* 0x000fe40000000800 */
[----:B------:R-:W-:-:S04]  /*1aff0*/  IMAD.U32 R5, RZ, RZ, UR4 ;  /* 0x00000004ff057e24 */ /* 0x000fc8000f8e00ff */
[----:B0-2---:R-:W-:-:S04]  /*1b000*/  IMAD R16, R16, R5, RZ ;  /* 0x0000000510107224 */ /* 0x005fc800078e02ff */
[----:B------:R-:W-:-:S05]  /*1b010*/  IMAD.IADD R4, R4, 0x1, R16 ;  /* 0x0000000104047824 */ /* 0x000fca00078e0210 */
[----:B-1----:R-:W-:-:S13]  /*1b020*/  ISETP.GT.AND P6, PT, R4, R0, PT ;  /* 0x000000000400720c */ /* 0x002fda0003fc4270 */
[----:B------:R-:W-:Y:S05]  /*1b030*/  @P6 BRA `(.L_x_5174) ;  /* 0x00000000009c6947 */ /* 0x000fea0003800000 */
.L_x_5179:
        /* <DEDUP_REMOVED lines=14> */
.L_x_5177:
[----:B------:R-:W-:Y:S05]  /*1b120*/  BSYNC B0 ;  /* 0x0000000000007941 */ /* 0x000fea0003800000 */
.L_x_5176:
        /* <DEDUP_REMOVED lines=18> */
.L_x_5277:
[----:B------:R-:W-:Y:S02]  /*1b250*/  ULDC UR4, c[0x0][0xc38] ;  /* 0x00030e0000047ab9 */ /* 0x000fe40000000800 */
[----:B------:R-:W-:-:S04]  /*1b260*/  IMAD.U32 R5, RZ, RZ, UR4 ;  /* 0x00000004ff057e24 */ /* 0x000fc8000f8e00ff */
[----:B-1----:R-:W-:-:S04]  /*1b270*/  IMAD R16, R16, R5, RZ ;  /* 0x0000000510107224 */ /* 0x002fc800078e02ff */
[----:B------:R-:W-:-:S05]  /*1b280*/  IMAD.IADD R4, R16, 0x1, R4 ;  /* 0x0000000110047824 */ /* 0x000fca00078e0204 */
[----:B------:R-:W-:-:S13]  /*1b290*/  ISETP.GT.AND P6, PT, R4, R0, PT ;  /* 0x000000000400720c */ /* 0x000fda0003fc4270 */
[----:B------:R-:W-:Y:S05]  /*1b2a0*/  @!P6 BRA `(.L_x_5179) ;  /* 0xfffffffc0064e947 */ /* 0x000fea000383ffff */
.L_x_5174:
        /* <DEDUP_REMOVED lines=8> */
.L_x_5281:
[----:B------:R-:W-:Y:S01]  /*1b330*/  ISETP.NE.AND P0, PT, R4, RZ, PT ;  /* 0x000000ff0400720c */ /* 0x000fe20003f05270 */
[----:B------:R-:W-:-:S12]  /*1b340*/  IMAD.MOV.U32 R4, RZ, RZ, RZ ;  /* 0x000000ffff047224 */ /* 0x000fd800078e00ff */
[----:B------:R-:W-:Y:S05]  /*1b350*/  @!P0 BRA `(.L_x_5181) ;  /* 0x0000000000148947 */ /* 0x000fea0003800000 */
[----:B------:R-:W-:Y:S01]  /*1b360*/  UMOV UR4, 0xffffffff ;  /* 0xffffffff00047882 */ /* 0x000fe20000000000 */
[----:B------:R-:W-:Y:S02]  /*1b370*/  IADD3 R12, R6, -0x1, RZ ;  /* 0xffffffff060c7810 */ /* 0x000fe40007ffe0ff */
[----:B------:R-:W-:Y:S05]  /*1b380*/  BRA.DIV UR4, `(.L_x_5182) ;  /* 0x0000002a04987947 */ /* 0x000fea000b800000 */
[----:B0-----:R0:W3:Y:S02]  /*1b390*/  SHFL.IDX PT, R3, R3, R12, 0x1f ;  /* 0x00001f0c03037589 */ /* 0x0010e400000e0000 */
.L_x_5284:
[----:B---3--:R-:W-:-:S07]  /*1b3a0*/  IMAD.MOV.U32 R4, RZ, RZ, R3 ;  /* 0x000000ffff047224 */ /* 0x008fce00078e0003 */
.L_x_5181:
[----:B01----:R-:W0:Y:S01]  /*1b3b0*/  LDC.64 R2, c[0x0][0xc90] ;  /* 0x00032400ff027b82 */ /* 0x003e220000000a00 */
[----:B------:R-:W-:-:S04]  /*1b3c0*/  IMAD.IADD R19, R6, 0x1, R19 ;  /* 0x0000000106137824 */ /* 0x000fc800078e0213 */
[----:B0-----:R-:W-:-:S05]  /*1b3d0*/  IMAD.WIDE R2, R19, 0x4, R2 ;  /* 0x0000000413027825 */ /* 0x001fca00078e0202 */
[----:B------:R-:W2:Y:S01]  /*1b3e0*/  LDG.E R7, desc[UR40][R2.64] ;  /* 0x0000002802077981 */ /* 0x000ea2000c1e1900 */
[----:B------:R-:W-:-:S04]  /*1b3f0*/  IMAD R16, R4, R5, R16 ;  /* 0x0000000504107224 */ /* 0x000fc800078e0210 */
        /* <DEDUP_REMOVED lines=61> */
.L_x_5175:
[----:B------:R-:W-:Y:S01]  /*1b7d0*/  UMOV UR4, URZ ;  /* 0x0000003f00047c82 */ /* 0x000fe20008000000 */
[----:B------:R-:W-:Y:S01]  /*1b7e0*/  UMOV UR5, URZ ;  /* 0x0000003f00057c82 */ /* 0x000fe20008000000 */
[----:B------:R-:W-:Y:S01]  /*1b7f0*/  ULDC UR6, c[0x0][0xc3c] ;  /* 0x00030f0000067ab9 */ /* 0x000fe20000000800 */
[----:B------:R-:W-:Y:S02]  /*1b800*/  IMAD.MOV.U32 R16, RZ, RZ, R0 ;  /* 0x000000ffff107224 */ /* 0x000fe400078e0000 */
[----:B------:R-:W-:Y:S02]  /*1b810*/  IMAD.U32 R17, RZ, RZ, UR4 ;  /* 0x00000004ff117e24 */ /* 0x000fe4000f8e00ff */
[----:B------:R-:W-:Y:S02]  /*1b820*/  IMAD.U32 R18, RZ, RZ, UR5 ;  /* 0x00000005ff127e24 */ /* 0x000fe4000f8e00ff */
[----:B------:R-:W-:-:S07]  /*1b830*/  IMAD.U32 R19, RZ, RZ, UR6 ;  /* 0x00000006ff137e24 */ /* 0x000fce000f8e00ff */
.L_x_5183:
        /* <DEDUP_REMOVED lines=12> */
.L_x_5172:
[----:B------:R-:W-:Y:S02]  /*1b900*/  ULDC UR4, c[0x0][0xc3c] ;  /* 0x00030f0000047ab9 */ /* 0x000fe40000000800 */
[----:B---3--:R-:W-:-:S13]  /*1b910*/  ISETP.GE.AND P0, PT, R19, UR4, PT ;  /* 0x0000000413007c0c */ /* 0x008fda000bf06270 */
[----:B------:R-:W-:Y:S05]  /*1b920*/  @!P0 BRA `(.L_x_5184) ;  /* 0xffffff8000548947 */ /* 0x000fea000383ffff */
[----:B------:R-:W-:Y:S05]  /*1b930*/  BSYNC B8 ;  /* 0x0000000000087941 */ /* 0x000fea0003800000 */
.L_x_5020:
        /* <DEDUP_REMOVED lines=12> */
.L_x_5285:
[----:B------:R-:W-:Y:S05]  /*1ba00*/  BSYNC B0 ;  /* 0x0000000000007941 */ /* 0x000fea0003800000 */
.L_x_5185:
[----:B------:R-:W-:-:S03]  /*1ba10*/  UMOV UR4, 0xffffffff ;  /* 0xffffffff00047882 */ /* 0x000fc60000000000 */
[----:B------:R-:W-:Y:S05]  /*1ba20*/  BRA.DIV UR4, `(.L_x_5187) ;  /* 0x00000026042c7947 */ /* 0x000fea000b800000 */
[----:B------:R-:W1:Y:S02]  /*1ba30*/  S2R R2, SR_TID.X ;  /* 0x0000000000027919 */ /* 0x000e640000002100 */
[----:B-1----:R-:W-:-:S04]  /*1ba40*/  SHF.R.U32.HI R2, RZ, 0x5, R2 ;  /* 0x00000005ff027819 */ /* 0x002fc80000011602 */
[----:B------:R-:W-:-:S05]  /*1ba50*/  LOP3.LUT R2, R2, 0x3, RZ, 0xc0, !PT ;  /* 0x0000000302027812 */ /* 0x000fca00078ec0ff */
[----:B------:R1:W2:Y:S02]  /*1ba60*/  SHFL.IDX PT, R14, R2, RZ, 0x1f ;  /* 0x00001fff020e7589 */ /* 0x0002a400000e0000 */
.L_x_5288:
[----:B--2---:R-:W-:-:S13]  /*1ba70*/  ISETP.NE.AND P0, PT, R14, RZ, PT ;  /* 0x000000ff0e00720c */ /* 0x004fda0003f05270 */
[----:B------:R-:W-:Y:S05]  /*1ba80*/  @P0 BRA `(.L_x_4872) ;  /* 0x0000000000940947 */ /* 0x000fea0003800000 */
[----:B------:R-:W-:-:S03]  /*1ba90*/  UMOV UR4, 0xffffffff ;  /* 0xffffffff00047882 */ /* 0x000fc60000000000 */
[----:B------:R-:W-:Y:S05]  /*1baa0*/  BRA.DIV UR4, `(.L_x_5188) ;  /* 0x0000002604407947 */ /* 0x000fea000b800000 */
[----:B------:R-:W-:-:S13]  /*1bab0*/  ELECT P6, URZ, PT ;  /* 0x00000000003f782f */ /* 0x000fda00038c0000 */
.L_x_5291:
[----:B------:R-:W-:Y:S05]  /*1bac0*/  @!P6 BRA `(.L_x_4872) ;  /* 0x000000000084e947 */ /* 0x000fea0003800000 */
[----:B-1----:R-:W2:Y:S02]  /*1bad0*/  LDL.LU R2, [R1+0x58] ;  /* 0x0000580001027983 */ /* 0x002ea40000300800 */
[----:B--2---:R-:W-:-:S04]  /*1bae0*/  LOP3.LUT R2, R2, 0x2, RZ, 0xfc, !PT ;  /* 0x0000000202027812 */ /* 0x004fc800078efcff */
[----:B------:R-:W-:-:S13]  /*1baf0*/  ISETP.NE.AND P2, PT, R2, 0x3, PT ;  /* 0x000000030200780c */ /* 0x000fda0003f45270 */
[----:B------:R-:W-:Y:S05]  /*1bb00*/  @!P2 BRA `(.L_x_5189) ;  /* 0x000000000004a947 */ /* 0x000fea0003800000 */
[----:B------:R-:W-:Y:S01]  /*1bb10*/  BPT.TRAP 0x1 ;  /* 0x000000040000795c */ /* 0x000fe20000300000 */
.L_x_5189:
        /* <DEDUP_REMOVED lines=14> */
.L_x_5292:
[----:B------:R-:W1:Y:S02]  /*1bc00*/  SYNCS.PHASECHK.TRANS64.TRYWAIT P0, [R7+URZ], R2 ;  /* 0x00000002070075a7 */ /* 0x000e64000800017f */
[----:B-1----:R-:W-:Y:S05]  /*1bc10*/  @!P0 BRA `(.L_x_5191) ;  /* 0x0000002400188947 */ /* 0x002fea0003800000 */
.L_x_5293:
[----:B------:R-:W-:Y:S05]  /*1bc20*/  @!P2 BRA `(.L_x_5192) ;  /* 0x000000000004a947 */ /* 0x000fea0003800000 */
[----:B------:R-:W-:Y:S01]  /*1bc30*/  BPT.TRAP 0x1 ;  /* 0x000000040000795c */ /* 0x000fe20000300000 */
.L_x_5192:
[----:B------:R-:W2:Y:S01]  /*1bc40*/  LDL.LU R4, [R1+0xc] ;  /* 0x00000c0001047983 */ /* 0x000ea20000300800 */
[----:B------:R-:W-:-:S04]  /*1bc50*/  VIADD R0, R0, 0x28c60 ;  /* 0x00028c6000007836 */ /* 0x000fc80000000000 */
[----:B--2---:R-:W-:-:S04]  /*1bc60*/  IMAD R4, R4, 0x8, R0 ;  /* 0x0000000804047824 */ /* 0x004fc800078e0200 */
[----:B------:R-:W2:Y:S02]  /*1bc70*/  SYNCS.PHASECHK.TRANS64.TRYWAIT P0, [R4+URZ], R5 ;  /* 0x00000005040075a7 */ /* 0x000ea4000800017f */
[----:B--2---:R-:W-:Y:S05]  /*1bc80*/  @!P0 BRA `(.L_x_5193) ;  /* 0x0000002400108947 */ /* 0x004fea0003800000 */
.L_x_5294:
[----:B------:R-:W-:-:S07]  /*1bc90*/  IMAD R3, R3, 0x8, R0 ;  /* 0x0000000803037824 */ /* 0x000fce00078e0200 */
.L_x_5194:
[----:B---3--:R3:W4:Y:S02]  /*1bca0*/  SYNCS.PHASECHK.TRANS64.TRYWAIT P0, [R3+URZ], R2 ;  /* 0x00000002030075a7 */ /* 0x008724000800017f */
[----:B----4-:R-:W-:Y:S05]  /*1bcb0*/  @!P0 NANOSLEEP.SYNCS 0x989680 ;  /* 0x009896800000895d */ /* 0x010fea0003900000 */
[----:B------:R-:W4:Y:S02]  /*1bcc0*/  @!P0 SYNCS.PHASECHK.TRANS64 P0, [R3+URZ], R2 ;  /* 0x00000002030085a7 */ /* 0x000f24000800007f */
[----:B----4-:R-:W-:Y:S05]  /*1bcd0*/  @!P0 BRA `(.L_x_5194) ;  /* 0xfffffffc00f08947 */ /* 0x010fea000383ffff */
.L_x_4872:
[----:B------:R-:W-:Y:S05]  /*1bce0*/  BSYNC B9 ;  /* 0x0000000000097941 */ /* 0x000fea0003800000 */
.L_x_4869:
[----:B------:R-:W-:Y:S05]  /*1bcf0*/  EXIT ;  /* 0x000000000000794d */ /* 0x000fea0003800000 */
.L_x_4888:
[----:B0-----:R0:W1:Y:S02]  /*1bd00*/  SYNCS.PHASECHK.TRANS64.TRYWAIT P5, [R68+URZ+0x28c90], R73 ;  /* 0x028c9049440075a7 */ /* 0x00106400080a017f */
[----:B-1----:R-:W-:Y:S05]  /*1bd10*/  @!P5 NANOSLEEP.SYNCS 0x989680 ;  /* 0x009896800000d95d */ /* 0x002fea0003900000 */
[----:B------:R-:W1:Y:S02]  /*1bd20*/  @!P5 SYNCS.PHASECHK.TRANS64 P5, [R68+URZ+0x28c90], R73 ;  /* 0x028c90494400d5a7 */ /* 0x000e6400080a007f */
[----:B-1----:R-:W-:Y:S05]  /*1bd30*/  @!P5 BRA `(.L_x_4888) ;  /* 0xfffffffc00f0d947 */ /* 0x002fea000383ffff */
[----:B------:R-:W-:Y:S05]  /*1bd40*/  BRA `(.L_x_5195) ;  /* 0xfffffe68007c7947 */ /* 0x000fea000383ffff */
.L_x_4898:
[----:B0-----:R0:W1:Y:S02]  /*1bd50*/  SYNCS.PHASECHK.TRANS64.TRYWAIT P5, [R68+URZ+0x28c90], R73 ;  /* 0x028c9049440075a7 */ /* 0x00106400080a017f */
[----:B-1----:R-:W-:Y:S05]  /*1bd60*/  @!P5 NANOSLEEP.SYNCS 0x989680 ;  /* 0x009896800000d95d */ /* 0x002fea0003900000 */
[----:B------:R-:W1:Y:S02]  /*1bd70*/  @!P5 SYNCS.PHASECHK.TRANS64 P5, [R68+URZ+0x28c90], R73 ;  /* 0x028c90494400d5a7 */ /* 0x000e6400080a007f */
[----:B-1----:R-:W-:Y:S05]  /*1bd80*/  @!P5 BRA `(.L_x_4898) ;  /* 0xfffffffc00f0d947 */ /* 0x002fea000383ffff */
[----:B------:R-:W-:Y:S05]  /*1bd90*/  BRA `(.L_x_5196) ;  /* 0xfffffe7000c87947 */ /* 0x000fea000383ffff */
.L_x_4903:
[----:B0-----:R0:W1:Y:S02]  /*1bda0*/  SYNCS.PHASECHK.TRANS64.TRYWAIT P5, [R68+URZ+0x28c90], R73 ;  /* 0x028c9049440075a7 */ /* 0x00106400080a017f */
[----:B-1----:R-:W-:Y:S05]  /*1bdb0*/  @!P5 NANOSLEEP.SYNCS 0x989680 ;  /* 0x009896800000d95d */ /* 0x002fea0003900000 */
[----:B------:R-:W1:Y:S02]  /*1bdc0*/  @!P5 SYNCS.PHASECHK.TRANS64 P5, [R68+URZ+0x28c90], R73 ;  /* 0x028c90494400d5a7 */ /* 0x000e6400080a007f */
[----:B-1----:R-:W-:Y:S05]  /*1bdd0*/  @!P5 BRA `(.L_x_4903) ;  /* 0xfffffffc00f0d947 */ /* 0x002fea000383ffff */
[----:B------:R-:W-:Y:S05]  /*1bde0*/  BRA `(.L_x_5197) ;  /* 0xfffffe7800d87947 */ /* 0x000fea000383ffff */
.L_x_4907:
[----:B------:R0:W0:Y:S02]  /*1bdf0*/  SYNCS.PHASECHK.TRANS64.TRYWAIT P5, [R68+URZ+0x28cb0], R73 ;  /* 0x028cb049440075a7 */ /* 0x00002400080a017f */
[----:B0-----:R-:W-:Y:S05]  /*1be00*/  @!P5 NANOSLEEP.SYNCS 0x989680 ;  /* 0x009896800000d95d */ /* 0x001fea0003900000 */
[----:B------:R-:W0:Y:S02]  /*1be10*/  @!P5 SYNCS.PHASECHK.TRANS64 P5, [R68+URZ+0x28cb0], R73 ;  /* 0x028cb0494400d5a7 */ /* 0x000e2400080a007f */
[----:B0-----:R-:W-:Y:S05]  /*1be20*/  @!P5 BRA `(.L_x_4907) ;  /* 0xfffffffc00f0d947 */ /* 0x001fea000383ffff */
[----:B------:R-:W-:Y:S05]  /*1be30*/  BRA `(.L_x_5198) ;  /* 0xfffffe7c00547947 */ /* 0x000fea000383ffff */
.L_x_4918:
[----:B0-----:R0:W1:Y:S02]  /*1be40*/  SYNCS.PHASECHK.TRANS64.TRYWAIT P1, [R20+URZ+0x28c50], R3 ;  /* 0x028c5003140075a7 */ /* 0x001064000802017f */
[----:B-1----:R-:W-:Y:S05]  /*1be50*/  @!P1 NANOSLEEP.SYNCS 0x989680 ;  /* 0x009896800000995d */ /* 0x002fea0003900000 */
[----:B------:R-:W1:Y:S02]  /*1be60*/  @!P1 SYNCS.PHASECHK.TRANS64 P1, [R20+URZ+0x28c50], R3 ;  /* 0x028c5003140095a7 */ /* 0x000e64000802007f */
[----:B-1----:R-:W-:Y:S05]  /*1be70*/  @!P1 BRA `(.L_x_4918) ;  /* 0xfffffffc00f09947 */ /* 0x002fea000383ffff */
[----:B------:R-:W-:Y:S05]  /*1be80*/  BRA `(.L_x_5199) ;  /* 0xfffffe8800a47947 */ /* 0x000fea000383ffff */
.L_x_4925:
[----:B-1----:R1:W2:Y:S02]  /*1be90*/  SYNCS.PHASECHK.TRANS64.TRYWAIT P2, [R3+URZ+0x28c50], R4 ;  /* 0x028c5004030075a7 */ /* 0x0022a4000804017f */
[----:B--2---:R-:W-:Y:S05]  /*1bea0*/  @!P2 NANOSLEEP.SYNCS 0x989680 ;  /* 0x009896800000a95d */ /* 0x004fea0003900000 */
[----:B------:R-:W2:Y:S02]  /*1beb0*/  @!P2 SYNCS.PHASECHK.TRANS64 P2, [R3+URZ+0x28c50], R4 ;  /* 0x028c50040300a5a7 */ /* 0x000ea4000804007f */
[----:B--2---:R-:W-:Y:S05]  /*1bec0*/  @!P2 BRA `(.L_x_4925) ;  /* 0xfffffffc00f0a947 */ /* 0x004fea000383ffff */
[----:B------:R-:W-:Y:S05]  /*1bed0*/  BRA `(.L_x_4924) ;  /* 0xfffffe9400cc7947 */ /* 0x000fea000383ffff */
.L_x_4938:
        /* <DEDUP_REMOVED lines=8> */
.L_x_5201:
[----:B------:R-:W-:Y:S05]  /*1bf60*/  BSYNC B1 ;  /* 0x0000000000017941 */ /* 0x000fea0003800000 */
.L_x_5200:
        /* <DEDUP_REMOVED lines=8> */
.L_x_5202:
[----:B------:R-:W-:Y:S02]  /*1bff0*/  IMAD.MOV.U32 R13, RZ, RZ, R8 ;  /* 0x000000ffff0d7224 */ /* 0x000fe400078e0008 */
[----:B------:R-:W-:-:S07]  /*1c000*/  IMAD.MOV.U32 R0, RZ, RZ, R14 ;  /* 0x000000ffff007224 */ /* 0x000fce00078e000e */
[----:B------:R-:W-:Y:S05]  /*1c010*/  WARPSYNC.COLLECTIVE R15, `(.L_x_5203) ;  /* 0x000000000f087348 */ /* 0x000fea0003c00000 */
[----:B------:R0:W1:Y:S02]  /*1c020*/  SHFL.IDX P6, R14, R13, R12, R11 ;  /* 0x0000000c0d0e7389 */ /* 0x00006400000c000b */
[----:B01----:R-:W-:Y:S01]  /*1c030*/  ENDCOLLECTIVE ;  /* 0x000000000000791b */ /* 0x003fe20003800000 */
.L_x_5203:
[----:B------:R-:W-:Y:S02]  /*1c040*/  IMAD.MOV.U32 R13, RZ, RZ, R7 ;  /* 0x000000ffff0d7224 */ /* 0x000fe400078e0007 */
[----:B------:R-:W-:-:S07]  /*1c050*/  IMAD.MOV.U32 R5, RZ, RZ, R14 ;  /* 0x000000ffff057224 */ /* 0x000fce00078e000e */
[----:B------:R-:W-:Y:S05]  /*1c060*/  WARPSYNC.COLLECTIVE R15, `(.L_x_5204) ;  /* 0x000000000f087348 */ /* 0x000fea0003c00000 */
[----:B------:R0:W1:Y:S02]  /*1c070*/  SHFL.IDX P6, R14, R13, R12, R11 ;  /* 0x0000000c0d0e7389 */ /* 0x00006400000c000b */
[----:B01----:R-:W-:Y:S01]  /*1c080*/  ENDCOLLECTIVE ;  /* 0x000000000000791b */ /* 0x003fe20003800000 */
.L_x_5204:
[----:B------:R-:W-:Y:S05]  /*1c090*/  BRA `(.L_x_5205) ;  /* 0xfffffeac00747947 */ /* 0x000fea000383ffff */
.L_x_4941:
        /* <DEDUP_REMOVED lines=8> */
.L_x_5207:
[----:B------:R-:W-:Y:S05]  /*1c120*/  BSYNC B1 ;  /* 0x0000000000017941 */ /* 0x000fea0003800000 */
.L_x_5206:
[----:B------:R-:W-:Y:S01]  /*1c130*/  IMAD.MOV.U32 R13, RZ, RZ, R4 ;  /* 0x000000ffff0d7224 */ /* 0x000fe200078e0004 */
[----:B------:R-:W-:Y:S01]  /*1c140*/  MOV R12, 0x1 ;  /* 0x00000001000c7802 */ /* 0x000fe20000000f00 */
[----:B------:R-:W-:Y:S02]  /*1c150*/  IMAD.MOV.U32 R11, RZ, RZ, 0x1c1f ;  /* 0x00001c1fff0b7424 */ /* 0x000fe400078e00ff */
[----:B------:R-:W-:Y:S02]  /*1c160*/  IMAD.MOV.U32 R15, RZ, RZ, -0x1 ;  /* 0xffffffffff0f7424 */ /* 0x000fe400078e00ff */
[----:B------:R-:W-:-:S07]  /*1c170*/  IMAD.MOV.U32 R3, RZ, RZ, R14 ;  /* 0x000000ffff037224 */ /* 0x000fce00078e000e */
[----:B------:R-:W-:Y:S05]  /*1c180*/  WARPSYNC.COLLECTIVE R15, `(.L_x_5208) ;  /* 0x000000000f087348 */ /* 0x000fea0003c00000 */
[----:B------:R0:W1:Y:S02]  /*1c190*/  SHFL.IDX P6, R14, R13, R12, R11 ;  /* 0x0000000c0d0e7389 */ /* 0x00006400000c000b */
[----:B01----:R-:W-:Y:S01]  /*1c1a0*/  ENDCOLLECTIVE ;  /* 0x000000000000791b */ /* 0x003fe20003800000 */
.L_x_5208:
[----:B------:R-:W-:Y:S02]  /*1c1b0*/  IMAD.MOV.U32 R13, RZ, RZ, R8 ;  /* 0x000000ffff0d7224 */ /* 0x000fe400078e0008 */
[----:B------:R-:W-:-:S07]  /*1c1c0*/  IMAD.MOV.U32 R0, RZ, RZ, R14 ;  /* 0x000000ffff007224 */ /* 0x000fce00078e000e */
[----:B------:R-:W-:Y:S05]  /*1c1d0*/  WARPSYNC.COLLECTIVE R15, `(.L_x_5209) ;  /* 0x000000000f087348 */ /* 0x000fea0003c00000 */
[----:B------:R0:W1:Y:S02]  /*1c1e0*/  SHFL.IDX P6, R14, R13, R12, R11 ;  /* 0x0000000c0d0e7389 */ /* 0x00006400000c000b */
[----:B01----:R-:W-:Y:S01]  /*1c1f0*/  ENDCOLLECTIVE ;  /* 0x000000000000791b */ /* 0x003fe20003800000 */
.L_x_5209:
[----:B------:R-:W-:Y:S02]  /*1c200*/  IMAD.MOV.U32 R13, RZ, RZ, R7 ;  /* 0x000000ffff0d7224 */ /* 0x000fe400078e0007 */
[----:B------:R-:W-:-:S07]  /*1c210*/  IMAD.MOV.U32 R5, RZ, RZ, R14 ;  /* 0x000000ffff057224 */ /* 0x000fce00078e000e */
[----:B------:R-:W-:Y:S05]  /*1c220*/  WARPSYNC.COLLECTIVE R15, `(.L_x_5210) ;  /* 0x000000000f087348 */ /* 0x000fea0003c00000 */
[----:B------:R0:W1:Y:S02]  /*1c230*/  SHFL.IDX P6, R14, R13, R12, R11 ;  /* 0x0000000c0d0e7389 */ /* 0x00006400000c000b */
[----:B01----:R-:W-:Y:S01]  /*1c240*/  ENDCOLLECTIVE ;  /* 0x000000000000791b */ /* 0x003fe20003800000 */
.L_x_5210:
[----:B------:R-:W-:Y:S05]  /*1c250*/  BRA `(.L_x_5211) ;  /* 0xfffffeac00d47947 */ /* 0x000fea000383ffff */
.L_x_4945:
[----:B0-----:R0:W1:Y:S02]  /*1c260*/  SYNCS.PHASECHK.TRANS64.TRYWAIT P0, [R2+URZ+0x28c00], R35 ;  /* 0x028c0023020075a7 */ /* 0x001064000800017f */
[----:B-1----:R-:W-:Y:S05]  /*1c270*/  @!P0 NANOSLEEP.SYNCS 0x989680 ;  /* 0x009896800000895d */ /* 0x002fea0003900000 */
[----:B------:R-:W1:Y:S02]  /*1c280*/  @!P0 SYNCS.PHASECHK.TRANS64 P0, [R2+URZ+0x28c00], R35 ;  /* 0x028c0023020085a7 */ /* 0x000e64000800007f */
[----:B-1----:R-:W-:Y:S05]  /*1c290*/  @!P0 BRA `(.L_x_4945) ;  /* 0xfffffffc00f08947 */ /* 0x002fea000383ffff */
[----:B------:R-:W-:Y:S05]  /*1c2a0*/  BRA `(.L_x_5212) ;  /* 0xfffffeb000bc7947 */ /* 0x000fea000383ffff */
.L_x_4953:
        /* <DEDUP_REMOVED lines=8> */
.L_x_5214:
[----:B------:R-:W-:Y:S05]  /*1c330*/  BSYNC B1 ;  /* 0x0000000000017941 */ /* 0x000fea0003800000 */
.L_x_5213:
        /* <DEDUP_REMOVED lines=8> */
.L_x_5215:
[----:B------:R-:W-:Y:S02]  /*1c3c0*/  IMAD.MOV.U32 R13, RZ, RZ, R7 ;  /* 0x000000ffff0d7224 */ /* 0x000fe400078e0007 */
[----:B------:R-:W-:-:S07]  /*1c3d0*/  IMAD.MOV.U32 R0, RZ, RZ, R14 ;  /* 0x000000ffff007224 */ /* 0x000fce00078e000e */
[----:B------:R-:W-:Y:S05]  /*1c3e0*/  WARPSYNC.COLLECTIVE R15, `(.L_x_5216) ;  /* 0x000000000f087348 */ /* 0x000fea0003c00000 */
[----:B------:R0:W1:Y:S02]  /*1c3f0*/  SHFL.IDX P6, R14, R13, R12, R11 ;  /* 0x0000000c0d0e7389 */ /* 0x00006400000c000b */
[----:B01----:R-:W-:Y:S01]  /*1c400*/  ENDCOLLECTIVE ;  /* 0x000000000000791b */ /* 0x003fe20003800000 */
.L_x_5216:
[----:B------:R-:W-:Y:S01]  /*1c410*/  IMAD.MOV.U32 R10, RZ, RZ, R0 ;  /* 0x000000ffff0a7224 */ /* 0x000fe200078e0000 */
[----:B------:R-:W-:Y:S01]  /*1c420*/  MOV R13, R9 ;  /* 0x00000009000d7202 */ /* 0x000fe20000000f00 */
[----:B------:R-:W-:-:S07]  /*1c430*/  IMAD.MOV.U32 R5, RZ, RZ, R14 ;  /* 0x000000ffff057224 */ /* 0x000fce00078e000e */
[----:B------:R-:W-:Y:S05]  /*1c440*/  WARPSYNC.COLLECTIVE R15, `(.L_x_5217) ;  /* 0x000000000f087348 */ /* 0x000fea0003c00000 */
[----:B------:R0:W1:Y:S02]  /*1c450*/  SHFL.IDX P6, R14, R13, R12, R11 ;  /* 0x0000000c0d0e7389 */ /* 0x00006400000c000b */
[----:B01----:R-:W-:Y:S01]  /*1c460*/  ENDCOLLECTIVE ;  /* 0x000000000000791b */ /* 0x003fe20003800000 */
.L_x_5217:
[----:B------:R-:W-:Y:S01]  /*1c470*/  IMAD.MOV.U32 R11, RZ, RZ, R3 ;  /* 0x000000ffff0b7224 */ /* 0x000fe200078e0003 */
[----:B------:R-:W-:Y:S06]  /*1c480*/  BRA `(.L_x_5218) ;  /* 0xfffffebc00d07947 */ /* 0x000fec000383ffff */
.L_x_4956:
        /* <DEDUP_REMOVED lines=8> */
.L_x_5220:
[----:B------:R-:W-:Y:S05]  /*1c510*/  BSYNC B1 ;  /* 0x0000000000017941 */ /* 0x000fea0003800000 */
.L_x_5219:
        /* <DEDUP_REMOVED lines=8> */
.L_x_5221:
[----:B------:R-:W-:Y:S02]  /*1c5a0*/  IMAD.MOV.U32 R13, RZ, RZ, R7 ;  /* 0x000000ffff0d7224 */ /* 0x000fe400078e0007 */
[----:B------:R-:W-:-:S07]  /*1c5b0*/  IMAD.MOV.U32 R0, RZ, RZ, R14 ;  /* 0x000000ffff007224 */ /* 0x000fce00078e000e */
[----:B------:R-:W-:Y:S05]  /*1c5c0*/  WARPSYNC.COLLECTIVE R15, `(.L_x_5222) ;  /* 0x000000000f087348 */ /* 0x000fea0003c00000 */
[----:B------:R0:W1:Y:S02]  /*1c5d0*/  SHFL.IDX P6, R14, R13, R12, R11 ;  /* 0x0000000c0d0e7389 */ /* 0x00006400000c000b */
[----:B01----:R-:W-:Y:S01]  /*1c5e0*/  ENDCOLLECTIVE ;  /* 0x000000000000791b */ /* 0x003fe20003800000 */
.L_x_5222:
[----:B------:R-:W-:Y:S02]  /*1c5f0*/  IMAD.MOV.U32 R13, RZ, RZ, R9 ;  /* 0x000000ffff0d7224 */ /* 0x000fe400078e0009 */
[----:B------:R-:W-:-:S07]  /*1c600*/  IMAD.MOV.U32 R7, RZ, RZ, R14 ;  /* 0x000000ffff077224 */ /* 0x000fce00078e000e */
[----:B------:R-:W-:Y:S05]  /*1c610*/  WARPSYNC.COLLECTIVE R15, `(.L_x_5223) ;  /* 0x000000000f087348 */ /* 0x000fea0003c00000 */
[----:B------:R0:W1:Y:S02]  /*1c620*/  SHFL.IDX P6, R14, R13, R12, R11 ;  /* 0x0000000c0d0e7389 */ /* 0x00006400000c000b */
[----:B01----:R-:W-:Y:S01]  /*1c630*/  ENDCOLLECTIVE ;  /* 0x000000000000791b */ /* 0x003fe20003800000 */
.L_x_5223:
[----:B------:R-:W-:Y:S02]  /*1c640*/  IMAD.MOV.U32 R12, RZ, RZ, R0 ;  /* 0x000000ffff0c7224 */ /* 0x000fe400078e0000 */
[----:B------:R-:W-:Y:S01]  /*1c650*/  IMAD.MOV.U32 R13, RZ, RZ, R3 ;  /* 0x000000ffff0d7224 */ /* 0x000fe200078e0003 */
[----:B------:R-:W-:Y:S06]  /*1c660*/  BRA `(.L_x_5224) ;  /* 0xfffffec000007947 */ /* 0x000fec000383ffff */
.L_x_4960:
[----:B0-----:R0:W1:Y:S02]  /*1c670*/  SYNCS.PHASECHK.TRANS64.TRYWAIT P1, [R2+URZ+0x28c00], R3 ;  /* 0x028c0003020075a7 */ /* 0x001064000802017f */
[----:B-1----:R-:W-:Y:S05]  /*1c680*/  @!P1 NANOSLEEP.SYNCS 0x989680 ;  /* 0x009896800000995d */ /* 0x002fea0003900000 */
[----:B------:R-:W1:Y:S02]  /*1c690*/  @!P1 SYNCS.PHASECHK.TRANS64 P1, [R2+URZ+0x28c00], R3 ;  /* 0x028c0003020095a7 */ /* 0x000e64000802007f */
[----:B-1----:R-:W-:Y:S05]  /*1c6a0*/  @!P1 BRA `(.L_x_4960) ;  /* 0xfffffffc00f09947 */ /* 0x002fea000383ffff */
[----:B------:R-:W-:Y:S05]  /*1c6b0*/  BRA `(.L_x_5225) ;  /* 0xfffffec000907947 */ /* 0x000fea000383ffff */
.L_x_4966:
[----:B0-----:R0:W1:Y:S02]  /*1c6c0*/  SYNCS.PHASECHK.TRANS64.TRYWAIT P2, [R21+URZ+0x28c30], R58 ;  /* 0x028c303a150075a7 */ /* 0x001064000804017f */
[----:B-1----:R-:W-:Y:S05]  /*1c6d0*/  @!P2 NANOSLEEP.SYNCS 0x989680 ;  /* 0x009896800000a95d */ /* 0x002fea0003900000 */
[----:B------:R-:W1:Y:S02]  /*1c6e0*/  @!P2 SYNCS.PHASECHK.TRANS64 P2, [R21+URZ+0x28c30], R58 ;  /* 0x028c303a1500a5a7 */ /* 0x000e64000804007f */
[----:B-1----:R-:W-:Y:S05]  /*1c6f0*/  @!P2 BRA `(.L_x_4966) ;  /* 0xfffffffc00f0a947 */ /* 0x002fea000383ffff */
[----:B------:R-:W-:Y:S05]  /*1c700*/  BRA `(.L_x_4965) ;  /* 0xfffffecc00e07947 */ /* 0x000fea000383ffff */
.L_x_4971:
[----:B--2---:R2:W3:Y:S02]  /*1c710*/  SYNCS.PHASECHK.TRANS64.TRYWAIT P2, [R21+URZ+0x28c50], R58 ;  /* 0x028c503a150075a7 */ /* 0x0044e4000804017f */
[----:B---3--:R-:W-:Y:S05]  /*1c720*/  @!P2 NANOSLEEP.SYNCS 0x989680 ;  /* 0x009896800000a95d */ /* 0x008fea0003900000 */
[----:B------:R-:W3:Y:S02]  /*1c730*/  @!P2 SYNCS.PHASECHK.TRANS64 P2, [R21+URZ+0x28c50], R58 ;  /* 0x028c503a1500a5a7 */ /* 0x000ee4000804007f */
[----:B---3--:R-:W-:Y:S05]  /*1c740*/  @!P2 BRA `(.L_x_4971) ;  /* 0xfffffffc00f0a947 */ /* 0x008fea000383ffff */
[----:B------:R-:W-:Y:S05]  /*1c750*/  BRA `(.L_x_4970) ;  /* 0xfffffee400b47947 */ /* 0x000fea000383ffff */
.L_x_4978:
[----:B-1----:R1:W2:Y:S02]  /*1c760*/  SYNCS.PHASECHK.TRANS64.TRYWAIT P2, [R214+URZ+0x28c30], R219 ;  /* 0x028c30dbd60075a7 */ /* 0x0022a4000804017f */
[----:B--2---:R-:W-:Y:S05]  /*1c770*/  @!P2 NANOSLEEP.SYNCS 0x989680 ;  /* 0x009896800000a95d */ /* 0x004fea0003900000 */
[----:B------:R-:W2:Y:S02]  /*1c780*/  @!P2 SYNCS.PHASECHK.TRANS64 P2, [R214+URZ+0x28c30], R219 ;  /* 0x028c30dbd600a5a7 */ /* 0x000ea4000804007f */
[----:B--2---:R-:W-:Y:S05]  /*1c790*/  @!P2 BRA `(.L_x_4978) ;  /* 0xfffffffc00f0a947 */ /* 0x004fea000383ffff */
[----:B------:R-:W-:Y:S05]  /*1c7a0*/  BRA `(.L_x_4977) ;  /* 0xfffffee800e87947 */ /* 0x000fea000383ffff */
.L_x_4983:
[----:B--2---:R2:W3:Y:S02]  /*1c7b0*/  SYNCS.PHASECHK.TRANS64.TRYWAIT P2, [R214+URZ+0x28c50], R219 ;  /* 0x028c50dbd60075a7 */ /* 0x0044e4000804017f */
[----:B---3--:R-:W-:Y:S05]  /*1c7c0*/  @!P2 NANOSLEEP.SYNCS 0x989680 ;  /* 0x009896800000a95d */ /* 0x008fea0003900000 */
[----:B------:R-:W3:Y:S02]  /*1c7d0*/  @!P2 SYNCS.PHASECHK.TRANS64 P2, [R214+URZ+0x28c50], R219 ;  /* 0x028c50dbd600a5a7 */ /* 0x000ee4000804007f */
[----:B---3--:R-:W-:Y:S05]  /*1c7e0*/  @!P2 BRA `(.L_x_4983) ;  /* 0xfffffffc00f0a947 */ /* 0x008fea000383ffff */
[----:B------:R-:W-:Y:S05]  /*1c7f0*/  BRA `(.L_x_4982) ;  /* 0xffffff0800b87947 */ /* 0x000fea000383ffff */
.L_x_4991:
[----:B-1----:R1:W2:Y:S02]  /*1c800*/  SYNCS.PHASECHK.TRANS64.TRYWAIT P2, [R21+URZ+0x28c30], R193 ;  /* 0x028c30c1150075a7 */ /* 0x0022a4000804017f */
[----:B--2---:R-:W-:Y:S05]  /*1c810*/  @!P2 NANOSLEEP.SYNCS 0x989680 ;  /* 0x009896800000a95d */ /* 0x004fea0003900000 */
[----:B------:R-:W2:Y:S02]  /*1c820*/  @!P2 SYNCS.PHASECHK.TRANS64 P2, [R21+URZ+0x28c30], R193 ;  /* 0x028c30c11500a5a7 */ /* 0x000ea4000804007f */
[----:B--2---:R-:W-:Y:S05]  /*1c830*/  @!P2 BRA `(.L_x_4991) ;  /* 0xfffffffc00f0a947 */ /* 0x004fea000383ffff */
[----:B------:R-:W-:Y:S05]  /*1c840*/  BRA `(.L_x_4990) ;  /* 0xffffff0c00cc7947 */ /* 0x000fea000383ffff */
.L_x_4996:
[----:B---3--:R3:W0:Y:S02]  /*1c850*/  SYNCS.PHASECHK.TRANS64.TRYWAIT P2, [R21+URZ+0x28c50], R193 ;  /* 0x028c50c1150075a7 */ /* 0x008624000804017f */
[----:B0-----:R-:W-:Y:S05]  /*1c860*/  @!P2 NANOSLEEP.SYNCS 0x989680 ;  /* 0x009896800000a95d */ /* 0x001fea0003900000 */
[----:B------:R-:W0:Y:S02]  /*1c870*/  @!P2 SYNCS.PHASECHK.TRANS64 P2, [R21+URZ+0x28c50], R193 ;  /* 0x028c50c11500a5a7 */ /* 0x000e24000804007f */
[----:B0-----:R-:W-:Y:S05]  /*1c880*/  @!P2 BRA `(.L_x_4996) ;  /* 0xfffffffc00f0a947 */ /* 0x001fea000383ffff */
[----:B------:R-:W-:Y:S05]  /*1c890*/  BRA `(.L_x_4995) ;  /* 0xffffff2800247947 */ /* 0x000fea000383ffff */
.L_x_5026:
[----:B------:R-:W2:Y:S01]  /*1c8a0*/  S2R R9, SR_TID.X ;  /* 0x0000000000097919 */ /* 0x000ea20000002100 */
[----:B------:R-:W-:Y:S01]  /*1c8b0*/  BSSY B1, `(.L_x_5226) ;  /* 0x000000a000017945 */ /* 0x000fe20003800000 */
[----:B------:R-:W-:Y:S01]  /*1c8c0*/  MOV R12, RZ ;  /* 0x000000ff000c7202 */ /* 0x000fe20000000f00 */
[----:B-1----:R-:W-:Y:S02]  /*1c8d0*/  IMAD.MOV.U32 R11, RZ, RZ, 0x1f ;  /* 0x0000001fff0b7424 */ /* 0x002fe400078e00ff */
[----:B------:R-:W-:Y:S01]  /*1c8e0*/  IMAD.MOV.U32 R15, RZ, RZ, -0x1 ;  /* 0xffffffffff0f7424 */ /* 0x000fe200078e00ff */
[----:B--2---:R-:W-:-:S04]  /*1c8f0*/  SHF.R.U32.HI R9, RZ, 0x5, R9 ;  /* 0x00000005ff097819 */ /* 0x004fc80000011609 */
[----:B------:R-:W-:-:S05]  /*1c900*/  LOP3.LUT R9, R9, 0x3, RZ, 0xc0, !PT ;  /* 0x0000000309097812 */ /* 0x000fca00078ec0ff */
[----:B------:R-:W-:-:S07]  /*1c910*/  IMAD.MOV.U32 R13, RZ, RZ, R9 ;  /* 0x000000ffff0d7224 */ /* 0x000fce00078e0009 */
[----:B0-----:R-:W-:Y:S05]  /*1c920*/  WARPSYNC.COLLECTIVE R15, `(.L_x_5227) ;  /* 0x000000000f087348 */ /* 0x001fea0003c00000 */
[----:B0-----:R0:W1:Y:S02]  /*1c930*/  SHFL.IDX P6, R14, R13, R12, R11 ;  /* 0x0000000c0d0e7389 */ /* 0x00106400000c000b */
[----:B01----:R-:W-:Y:S01]  /*1c940*/  ENDCOLLECTIVE ;  /* 0x000000000000791b */ /* 0x003fe20003800000 */
.L_x_5227:
[----:B------:R-:W-:Y:S05]  /*1c950*/  BSYNC B1 ;  /* 0x0000000000017941 */ /* 0x000fea0003800000 */
.L_x_5226:
[----:B------:R-:W-:Y:S05]  /*1c960*/  BRA `(.L_x_5228) ;  /* 0xffffff7800407947 */ /* 0x000fea000383ffff */
.L_x_5028:
[----:B------:R-:W-:Y:S01]  /*1c970*/  BSSY B1, `(.L_x_5229) ;  /* 0x0000006000017945 */ /* 0x000fe20003800000 */
[----:B------:R-:W-:-:S07]  /*1c980*/  IMAD.MOV.U32 R15, RZ, RZ, -0x1 ;  /* 0xffffffffff0f7424 */ /* 0x000fce00078e00ff */
[----:B01----:R-:W-:Y:S05]  /*1c990*/  WARPSYNC.COLLECTIVE R15, `(.L_x_5230) ;  /* 0x000000000f0c7348 */ /* 0x003fea0003c00000 */
[----:B------:R-:W-:Y:S02]  /*1c9a0*/  ELECT P6, UR62, PT ;  /* 0x00000000003e782f */ /* 0x000fe400038c0000 */
[----:B------:R-:W-:Y:S01]  /*1c9b0*/  MOV R14, UR62 ;  /* 0x0000003e000e7c02 */ /* 0x000fe20008000f00 */
[----:B01----:R-:W-:Y:S10]  /*1c9c0*/  ENDCOLLECTIVE ;  /* 0x000000000000791b */ /* 0x003ff40003800000 */
.L_x_5230:
[----:B------:R-:W-:Y:S05]  /*1c9d0*/  BSYNC B1 ;  /* 0x0000000000017941 */ /* 0x000fea0003800000 */
.L_x_5229:
[----:B------:R-:W-:Y:S05]  /*1c9e0*/  BRA `(.L_x_5027) ;  /* 0xffffff7800387947 */ /* 0x000fea000383ffff */
.L_x_5030:
[----:B0-----:R-:W2:Y:S02]  /*1c9f0*/  LDL R5, [R1+0x4] ;  /* 0x0000040001057983 */ /* 0x001ea40000100800 */
[----:B--2---:R0:W2:Y:S02]  /*1ca00*/  SYNCS.PHASECHK.TRANS64.TRYWAIT P0, [R5+URZ+0x28c20], R4 ;  /* 0x028c2004050075a7 */ /* 0x0040a4000800017f */
[----:B--2---:R-:W-:Y:S05]  /*1ca10*/  @!P0 NANOSLEEP.SYNCS 0x989680 ;  /* 0x009896800000895d */ /* 0x004fea0003900000 */
[----:B------:R-:W2:Y:S02]  /*1ca20*/  @!P0 SYNCS.PHASECHK.TRANS64 P0, [R5+URZ+0x28c20], R4 ;  /* 0x028c2004050085a7 */ /* 0x000ea4000800007f */
[----:B--2---:R-:W-:Y:S05]  /*1ca30*/  @!P0 BRA `(.L_x_5030) ;  /* 0xfffffffc00ec8947 */ /* 0x004fea000383ffff */
[----:B------:R-:W-:Y:S05]  /*1ca40*/  BRA `(.L_x_5231) ;  /* 0xffffff7800487947 */ /* 0x000fea000383ffff */
.L_x_5034:
[----:B0-----:R0:W2:Y:S02]  /*1ca50*/  SYNCS.PHASECHK.TRANS64.TRYWAIT P0, [R5+URZ+0x28ca0], R9 ;  /* 0x028ca009050075a7 */ /* 0x0010a4000800017f */
[----:B--2---:R-:W-:Y:S05]  /*1ca60*/  @!P0 NANOSLEEP.SYNCS 0x989680 ;  /* 0x009896800000895d */ /* 0x004fea0003900000 */
[----:B------:R-:W2:Y:S02]  /*1ca70*/  @!P0 SYNCS.PHASECHK.TRANS64 P0, [R5+URZ+0x28ca0], R9 ;  /* 0x028ca009050085a7 */ /* 0x000ea4000800007f */
[----:B--2---:R-:W-:Y:S05]  /*1ca80*/  @!P0 BRA `(.L_x_5034) ;  /* 0xfffffffc00f08947 */ /* 0x004fea000383ffff */
[----:B------:R-:W-:Y:S05]  /*1ca90*/  BRA `(.L_x_5232) ;  /* 0xffffff78006c7947 */ /* 0x000fea000383ffff */
.L_x_5039:
[----:B--2---:R2:W3:Y:S02]  /*1caa0*/  SYNCS.PHASECHK.TRANS64.TRYWAIT P0, [R5+URZ+0x28cc0], R9 ;  /* 0x028cc009050075a7 */ /* 0x0044e4000800017f */
[----:B---3--:R-:W-:Y:S05]  /*1cab0*/  @!P0 NANOSLEEP.SYNCS 0x989680 ;  /* 0x009896800000895d */ /* 0x008fea0003900000 */
[----:B------:R-:W3:Y:S02]  /*1cac0*/  @!P0 SYNCS.PHASECHK.TRANS64 P0, [R5+URZ+0x28cc0], R9 ;  /* 0x028cc009050085a7 */ /* 0x000ee4000800007f */
[----:B---3--:R-:W-:Y:S05]  /*1cad0*/  @!P0 BRA `(.L_x_5039) ;  /* 0xfffffffc00f08947 */ /* 0x008fea000383ffff */
[----:B------:R-:W-:Y:S05]  /*1cae0*/  BRA `(.L_x_5233) ;  /* 0xffffff7800f07947 */ /* 0x000fea000383ffff */
.L_x_5053:
[----:B0-----:R0:W2:Y:S02]  /*1caf0*/  SYNCS.PHASECHK.TRANS64.TRYWAIT P1, [R5+URZ+0x28ca0], R6 ;  /* 0x028ca006050075a7 */ /* 0x0010a4000802017f */
[----:B--2---:R-:W-:Y:S05]  /*1cb00*/  @!P1 NANOSLEEP.SYNCS 0x989680 ;  /* 0x009896800000995d */ /* 0x004fea0003900000 */
[----:B------:R-:W2:Y:S02]  /*1cb10*/  @!P1 SYNCS.PHASECHK.TRANS64 P1, [R5+URZ+0x28ca0], R6 ;  /* 0x028ca006050095a7 */ /* 0x000ea4000802007f */
[----:B--2---:R-:W-:Y:S05]  /*1cb20*/  @!P1 BRA `(.L_x_5053) ;  /* 0xfffffffc00f09947 */ /* 0x004fea000383ffff */
[----:B------:R-:W-:Y:S05]  /*1cb30*/  BRA `(.L_x_5234) ;  /* 0xffffff8400787947 */ /* 0x000fea000383ffff */
.L_x_5058:
[----:B--2---:R2:W3:Y:S02]  /*1cb40*/  SYNCS.PHASECHK.TRANS64.TRYWAIT P1, [R5+URZ+0x28cc0], R6 ;  /* 0x028cc006050075a7 */ /* 0x0044e4000802017f */
[----:B---3--:R-:W-:Y:S05]  /*1cb50*/  @!P1 NANOSLEEP.SYNCS 0x989680 ;  /* 0x009896800000995d */ /* 0x008fea0003900000 */
[----:B------:R-:W3:Y:S02]  /*1cb60*/  @!P1 SYNCS.PHASECHK.TRANS64 P1, [R5+URZ+0x28cc0], R6 ;  /* 0x028cc006050095a7 */ /* 0x000ee4000802007f */
[----:B---3--:R-:W-:Y:S05]  /*1cb70*/  @!P1 BRA `(.L_x_5058) ;  /* 0xfffffffc00f09947 */ /* 0x008fea000383ffff */
[----:B------:R-:W-:Y:S05]  /*1cb80*/  BRA `(.L_x_5235) ;  /* 0xffffff8400f87947 */ /* 0x000fea000383ffff */
.L_x_5078:
[----:B------:R-:W2:Y:S01]  /*1cb90*/  S2R R5, SR_TID.X ;  /* 0x0000000000057919 */ /* 0x000ea20000002100 */
[----:B------:R-:W-:Y:S01]  /*1cba0*/  BSSY B0, `(.L_x_5236) ;  /* 0x000000a000007945 */ /* 0x000fe20003800000 */
[----:B------:R-:W-:Y:S02]  /*1cbb0*/  IMAD.MOV.U32 R12, RZ, RZ, RZ ;  /* 0x000000ffff0c7224 */ /* 0x000fe400078e00ff */
        /* <DEDUP_REMOVED lines=8> */
.L_x_5237:
[----:B------:R-:W-:Y:S05]  /*1cc40*/  BSYNC B0 ;  /* 0x0000000000007941 */ /* 0x000fea0003800000 */
.L_x_5236:
[----:B------:R-:W-:Y:S05]  /*1cc50*/  BRA `(.L_x_5238) ;  /* 0xffffff9800087947 */ /* 0x000fea000383ffff */
.L_x_5080:
[----:B------:R-:W-:Y:S01]  /*1cc60*/  BSSY B0, `(.L_x_5239) ;  /* 0x0000006000007945 */ /* 0x000fe20003800000 */
[----:B------:R-:W-:-:S07]  /*1cc70*/  IMAD.MOV.U32 R15, RZ, RZ, -0x1 ;  /* 0xffffffffff0f7424 */ /* 0x000fce00078e00ff */
[----:B01----:R-:W-:Y:S05]  /*1cc80*/  WARPSYNC.COLLECTIVE R15, `(.L_x_5240) ;  /* 0x000000000f0c7348 */ /* 0x003fea0003c00000 */
[----:B------:R-:W-:Y:S02]  /*1cc90*/  ELECT P6, UR62, PT ;  /* 0x00000000003e782f */ /* 0x000fe400038c0000 */
[----:B------:R-:W-:Y:S01]  /*1cca0*/  MOV R14, UR62 ;  /* 0x0000003e000e7c02 */ /* 0x000fe20008000f00 */
[----:B01----:R-:W-:Y:S10]  /*1ccb0*/  ENDCOLLECTIVE ;  /* 0x000000000000791b */ /* 0x003ff40003800000 */
.L_x_5240:
[----:B------:R-:W-:Y:S05]  /*1ccc0*/  BSYNC B0 ;  /* 0x0000000000007941 */ /* 0x000fea0003800000 */
.L_x_5239:
[----:B------:R-:W-:Y:S05]  /*1ccd0*/  BRA `(.L_x_5241) ;  /* 0xffffff9800187947 */ /* 0x000fea000383ffff */
.L_x_5082:
[----:B0-----:R0:W2:Y:S02]  /*1cce0*/  SYNCS.PHASECHK.TRANS64.TRYWAIT P0, [R0+URZ+0x28c40], R2 ;  /* 0x028c4002000075a7 */ /* 0x0010a4000800017f */
[----:B--2---:R-:W-:Y:S05]  /*1ccf0*/  @!P0 NANOSLEEP.SYNCS 0x989680 ;  /* 0x009896800000895d */ /* 0x004fea0003900000 */
[----:B------:R-:W2:Y:S02]  /*1cd00*/  @!P0 SYNCS.PHASECHK.TRANS64 P0, [R0+URZ+0x28c40], R2 ;  /* 0x028c4002000085a7 */ /* 0x000ea4000800007f */
[----:B--2---:R-:W-:Y:S05]  /*1cd10*/  @!P0 BRA `(.L_x_5082) ;  /* 0xfffffffc00f08947 */ /* 0x004fea000383ffff */
[----:B------:R-:W-:Y:S05]  /*1cd20*/  BRA `(.L_x_5242) ;  /* 0xffffff9800847947 */ /* 0x000fea000383ffff */
.L_x_5086:
        /* <DEDUP_REMOVED lines=12> */
.L_x_5243:
[----:B------:R-:W-:Y:S02]  /*1cdf0*/  IMAD.MOV.U32 R13, RZ, RZ, R3 ;  /* 0x000000ffff0d7224 */ /* 0x000fe400078e0003 */
[----:B------:R-:W-:-:S07]  /*1ce00*/  IMAD.MOV.U32 R4, RZ, RZ, R14 ;  /* 0x000000ffff047224 */ /* 0x000fce00078e000e */
[----:B------:R-:W-:Y:S05]  /*1ce10*/  WARPSYNC.COLLECTIVE R15, `(.L_x_5244) ;  /* 0x000000000f087348 */ /* 0x000fea0003c00000 */
[----:B------:R0:W1:Y:S02]  /*1ce20*/  SHFL.IDX P6, R14, R13, R12, R11 ;  /* 0x0000000c0d0e7389 */ /* 0x00006400000c000b */
[----:B01----:R-:W-:Y:S01]  /*1ce30*/  ENDCOLLECTIVE ;  /* 0x000000000000791b */ /* 0x003fe20003800000 */
.L_x_5244:
[----:B------:R-:W-:Y:S01]  /*1ce40*/  MOV R13, R2 ;  /* 0x00000002000d7202 */ /* 0x000fe20000000f00 */
[----:B------:R-:W-:Y:S02]  /*1ce50*/  IMAD.MOV.U32 R12, RZ, RZ, 0x1 ;  /* 0x00000001ff0c7424 */ /* 0x000fe400078e00ff */
[----:B------:R-:W-:-:S07]  /*1ce60*/  IMAD.MOV.U32 R5, RZ, RZ, R14 ;  /* 0x000000ffff057224 */ /* 0x000fce00078e000e */
[----:B------:R-:W-:Y:S05]  /*1ce70*/  WARPSYNC.COLLECTIVE R15, `(.L_x_5245) ;  /* 0x000000000f087348 */ /* 0x000fea0003c00000 */
[----:B------:R0:W1:Y:S02]  /*1ce80*/  SHFL.IDX P6, R14, R13, R12, R11 ;  /* 0x0000000c0d0e7389 */ /* 0x00006400000c000b */
[----:B01----:R-:W-:Y:S01]  /*1ce90*/  ENDCOLLECTIVE ;  /* 0x000000000000791b */ /* 0x003fe20003800000 */
.L_x_5245:
        /* <DEDUP_REMOVED lines=10> */
.L_x_5246:
        /* <DEDUP_REMOVED lines=11> */
.L_x_5247:
        /* <DEDUP_REMOVED lines=10> */
.L_x_5248:
        /* <DEDUP_REMOVED lines=12> */
.L_x_5249:
        /* <DEDUP_REMOVED lines=14> */
.L_x_5250:
[----:B------:R-:W-:Y:S01]  /*1d230*/  IMAD.MOV.U32 R3, RZ, RZ, R14 ;  /* 0x000000ffff037224 */ /* 0x000fe200078e000e */
[----:B------:R-:W-:Y:S06]  /*1d240*/  BRA `(.L_x_5251) ;  /* 0xffffff9c00f47947 */ /* 0x000fec000383ffff */
.L_x_5089:
[----:B0-----:R-:W2:Y:S02]  /*1d250*/  LDL R2, [R1+0x4] ;  /* 0x0000040001027983 */ /* 0x001ea40000100800 */
[----:B--2---:R0:W1:Y:S02]  /*1d260*/  SYNCS.PHASECHK.TRANS64.TRYWAIT P0, [R2+URZ+0x28c20], R0 ;  /* 0x028c2000020075a7 */ /* 0x004064000800017f */
[----:B-1----:R-:W-:Y:S05]  /*1d270*/  @!P0 NANOSLEEP.SYNCS 0x989680 ;  /* 0x009896800000895d */ /* 0x002fea0003900000 */
[----:B------:R-:W1:Y:S02]  /*1d280*/  @!P0 SYNCS.PHASECHK.TRANS64 P0, [R2+URZ+0x28c20], R0 ;  /* 0x028c2000020085a7 */ /* 0x000e64000800007f */
[----:B-1----:R-:W-:Y:S05]  /*1d290*/  @!P0 BRA `(.L_x_5089) ;  /* 0xfffffffc00ec8947 */ /* 0x002fea000383ffff */
[----:B------:R-:W-:Y:S05]  /*1d2a0*/  BRA `(.L_x_5252) ;  /* 0xffffffa000547947 */ /* 0x000fea000383ffff */
.L_x_5093:
[----:B0-----:R0:W1:Y:S02]  /*1d2b0*/  SYNCS.PHASECHK.TRANS64.TRYWAIT P0, [R0+URZ+0x28c60], R2 ;  /* 0x028c6002000075a7 */ /* 0x001064000800017f */
[----:B-1----:R-:W-:Y:S05]  /*1d2c0*/  @!P0 NANOSLEEP.SYNCS 0x989680 ;  /* 0x009896800000895d */ /* 0x002fea0003900000 */
[----:B------:R-:W1:Y:S02]  /*1d2d0*/  @!P0 SYNCS.PHASECHK.TRANS64 P0, [R0+URZ+0x28c60], R2 ;  /* 0x028c6002000085a7 */ /* 0x000e64000800007f */
[----:B-1----:R-:W-:Y:S05]  /*1d2e0*/  @!P0 BRA `(.L_x_5093) ;  /* 0xfffffffc00f08947 */ /* 0x002fea000383ffff */
[----:B------:R-:W-:Y:S05]  /*1d2f0*/  BRA `(.L_x_5253) ;  /* 0xffffffa000807947 */ /* 0x000fea000383ffff */
.L_x_5112:
[----:B-1----:R1:W2:Y:S02]  /*1d300*/  SYNCS.PHASECHK.TRANS64.TRYWAIT P0, [R3+URZ+0x28c40], R2 ;  /* 0x028c4002030075a7 */ /* 0x0022a4000800017f */
[----:B--2---:R-:W-:Y:S05]  /*1d310*/  @!P0 NANOSLEEP.SYNCS 0x989680 ;  /* 0x009896800000895d */ /* 0x004fea0003900000 */
[----:B------:R-:W2:Y:S02]  /*1d320*/  @!P0 SYNCS.PHASECHK.TRANS64 P0, [R3+URZ+0x28c40], R2 ;  /* 0x028c4002030085a7 */ /* 0x000ea4000800007f */
[----:B--2---:R-:W-:Y:S05]  /*1d330*/  @!P0 BRA `(.L_x_5112) ;  /* 0xfffffffc00f08947 */ /* 0x004fea000383ffff */
[----:B------:R-:W-:Y:S05]  /*1d340*/  BRA `(.L_x_5254) ;  /* 0xffffffac00a47947 */ /* 0x000fea000383ffff */
.L_x_5117:
[----:B0-----:R0:W2:Y:S02]  /*1d350*/  SYNCS.PHASECHK.TRANS64.TRYWAIT P0, [R3+URZ+0x28c60], R2 ;  /* 0x028c6002030075a7 */ /* 0x0010a4000800017f */
[----:B--2---:R-:W-:Y:S05]  /*1d360*/  @!P0 NANOSLEEP.SYNCS 0x989680 ;  /* 0x009896800000895d */ /* 0x004fea0003900000 */
[----:B------:R-:W2:Y:S02]  /*1d370*/  @!P0 SYNCS.PHASECHK.TRANS64 P0, [R3+URZ+0x28c60], R2 ;  /* 0x028c6002030085a7 */ /* 0x000ea4000800007f */
[----:B--2---:R-:W-:Y:S05]  /*1d380*/  @!P0 BRA `(.L_x_5117) ;  /* 0xfffffffc00f08947 */ /* 0x004fea000383ffff */
[----:B------:R-:W-:Y:S05]  /*1d390*/  BRA `(.L_x_5255) ;  /* 0xffffffb0002c7947 */ /* 0x000fea000383ffff */
.L_x_5132:
[----:B0-----:R0:W1:Y:S02]  /*1d3a0*/  SYNCS.PHASECHK.TRANS64.TRYWAIT P0, [R4+URZ+0x28c40], R2 ;  /* 0x028c4002040075a7 */ /* 0x001064000800017f */
[----:B-1----:R-:W-:Y:S05]  /*1d3b0*/  @!P0 NANOSLEEP.SYNCS 0x989680 ;  /* 0x009896800000895d */ /* 0x002fea0003900000 */
[----:B------:R-:W1:Y:S02]  /*1d3c0*/  @!P0 SYNCS.PHASECHK.TRANS64 P0, [R4+URZ+0x28c40], R2 ;  /* 0x028c4002040085a7 */ /* 0x000e64000800007f */
[----:B-1----:R-:W-:Y:S05]  /*1d3d0*/  @!P0 BRA `(.L_x_5132) ;  /* 0xfffffffc00f08947 */ /* 0x002fea000383ffff */
[----:B------:R-:W-:Y:S05]  /*1d3e0*/  BRA `(.L_x_5256) ;  /* 0xffffffbc00347947 */ /* 0x000fea000383ffff */
.L_x_5137:
[----:B-1----:R1:W2:Y:S02]  /*1d3f0*/  SYNCS.PHASECHK.TRANS64.TRYWAIT P0, [R4+URZ+0x28c60], R2 ;  /* 0x028c6002040075a7 */ /* 0x0022a4000800017f */
[----:B--2---:R-:W-:Y:S05]  /*1d400*/  @!P0 NANOSLEEP.SYNCS 0x989680 ;  /* 0x009896800000895d */ /* 0x004fea0003900000 */
[----:B------:R-:W2:Y:S02]  /*1d410*/  @!P0 SYNCS.PHASECHK.TRANS64 P0, [R4+URZ+0x28c60], R2 ;  /* 0x028c6002040085a7 */ /* 0x000ea4000800007f */
[----:B--2---:R-:W-:Y:S05]  /*1d420*/  @!P0 BRA `(.L_x_5137) ;  /* 0xfffffffc00f08947 */ /* 0x004fea000383ffff */
[----:B------:R-:W-:Y:S05]  /*1d430*/  BRA `(.L_x_5257) ;  /* 0xffffffbc00b87947 */ /* 0x000fea000383ffff */
.L_x_5152:
[----:B-1----:R1:W2:Y:S02]  /*1d440*/  SYNCS.PHASECHK.TRANS64.TRYWAIT P0, [R4+URZ+0x28c40], R2 ;  /* 0x028c4002040075a7 */ /* 0x0022a4000800017f */
[----:B--2---:R-:W-:Y:S05]  /*1d450*/  @!P0 NANOSLEEP.SYNCS 0x989680 ;  /* 0x009896800000895d */ /* 0x004fea0003900000 */
[----:B------:R-:W2:Y:S02]  /*1d460*/  @!P0 SYNCS.PHASECHK.TRANS64 P0, [R4+URZ+0x28c40], R2 ;  /* 0x028c4002040085a7 */ /* 0x000ea4000800007f */
[----:B--2---:R-:W-:Y:S05]  /*1d470*/  @!P0 BRA `(.L_x_5152) ;  /* 0xfffffffc00f08947 */ /* 0x004fea000383ffff */
[----:B------:R-:W-:Y:S05]  /*1d480*/  BRA `(.L_x_5258) ;  /* 0xffffffc800a47947 */ /* 0x000fea000383ffff */
.L_x_5157:
[----:B0-----:R0:W2:Y:S02]  /*1d490*/  SYNCS.PHASECHK.TRANS64.TRYWAIT P0, [R4+URZ+0x28c60], R2 ;  /* 0x028c6002040075a7 */ /* 0x0010a4000800017f */
[----:B--2---:R-:W-:Y:S05]  /*1d4a0*/  @!P0 NANOSLEEP.SYNCS 0x989680 ;  /* 0x009896800000895d */ /* 0x004fea0003900000 */
[----:B------:R-:W2:Y:S02]  /*1d4b0*/  @!P0 SYNCS.PHASECHK.TRANS64 P0, [R4+URZ+0x28c60], R2 ;  /* 0x028c6002040085a7 */ /* 0x000ea4000800007f */
[----:B--2---:R-:W-:Y:S05]  /*1d4c0*/  @!P0 BRA `(.L_x_5157) ;  /* 0xfffffffc00f08947 */ /* 0x004fea000383ffff */
[----:B------:R-:W-:Y:S05]  /*1d4d0*/  BRA `(.L_x_5259) ;  /* 0xffffffcc002c7947 */ /* 0x000fea000383ffff */
.L_x_5173:
[----:B------:R-:W-:Y:S01]  /*1d4e0*/  BSSY B0, `(.L_x_5260) ;  /* 0x0000008000007945 */ /* 0x000fe20003800000 */
[----:B------:R-:W-:Y:S01]  /*1d4f0*/  IMAD.MOV.U32 R13, RZ, RZ, R16 ;  /* 0x000000ffff0d7224 */ /* 0x000fe200078e0010 */
[----:B------:R-:W-:Y:S01]  /*1d500*/  MOV R12, RZ ;  /* 0x000000ff000c7202 */ /* 0x000fe20000000f00 */
[----:B-1----:R-:W-:Y:S02]  /*1d510*/  IMAD.MOV.U32 R11, RZ, RZ, 0x1f ;  /* 0x0000001fff0b7424 */ /* 0x002fe400078e00ff */
[----:B------:R-:W-:-:S07]  /*1d520*/  IMAD.MOV.U32 R15, RZ, RZ, -0x1 ;  /* 0xffffffffff0f7424 */ /* 0x000fce00078e00ff */
[----:B0----5:R-:W-:Y:S05]  /*1d530*/  WARPSYNC.COLLECTIVE R15, `(.L_x_5261) ;  /* 0x000000000f087348 */ /* 0x021fea0003c00000 */
[----:B0-----:R0:W1:Y:S02]  /*1d540*/  SHFL.IDX P6, R14, R13, R12, R11 ;  /* 0x0000000c0d0e7389 */ /* 0x00106400000c000b */
[----:B01---5:R-:W-:Y:S01]  /*1d550*/  ENDCOLLECTIVE ;  /* 0x000000000000791b */ /* 0x023fe20003800000 */
.L_x_5261:
[----:B------:R-:W-:Y:S05]  /*1d560*/  BSYNC B0 ;  /* 0x0000000000007941 */ /* 0x000fea0003800000 */
.L_x_5260:
        /* <DEDUP_REMOVED lines=9> */
.L_x_5262:
        /* <DEDUP_REMOVED lines=18> */
.L_x_5263:
[----:B------:R-:W-:Y:S01]  /*1d720*/  IMAD.MOV.U32 R12, RZ, RZ, 0x2 ;  /* 0x00000002ff0c7424 */ /* 0x000fe200078e00ff */
[----:B------:R-:W-:-:S05]  /*1d730*/  SEL R5, R14, RZ, P1 ;  /* 0x000000ff0e057207 */ /* 0x000fca0000800000 */
[----:B------:R-:W-:-:S04]  /*1d740*/  IMAD.IADD R3, R2, 0x1, R5 ;  /* 0x0000000102037824 */ /* 0x000fc800078e0205 */
[----:B------:R-:W-:-:S07]  /*1d750*/  IMAD.MOV.U32 R13, RZ, RZ, R3 ;  /* 0x000000ffff0d7224 */ /* 0x000fce00078e0003 */
[----:B------:R-:W-:Y:S05]  /*1d760*/  WARPSYNC.COLLECTIVE R15, `(.L_x_5264) ;  /* 0x000000000f087348 */ /* 0x000fea0003c00000 */
[----:B------:R0:W1:Y:S02]  /*1d770*/  SHFL.UP P6, R14, R13, R12, R11 ;  /* 0x0400000c0d0e7389 */ /* 0x00006400000c000b */
[----:B01----:R-:W-:Y:S01]  /*1d780*/  ENDCOLLECTIVE ;  /* 0x000000000000791b */ /* 0x003fe20003800000 */
.L_x_5264:
[----:B------:R-:W-:Y:S02]  /*1d790*/  IMAD.MOV.U32 R12, RZ, RZ, 0x4 ;  /* 0x00000004ff0c7424 */ /* 0x000fe400078e00ff */
[----:B------:R-:W-:-:S05]  /*1d7a0*/  IMAD.MOV.U32 R5, RZ, RZ, R14 ;  /* 0x000000ffff057224 */ /* 0x000fca00078e000e */
[----:B------:R-:W-:-:S05]  /*1d7b0*/  SEL R6, R5, RZ, P2 ;  /* 0x000000ff05067207 */ /* 0x000fca0001000000 */
[----:B------:R-:W-:-:S05]  /*1d7c0*/  IMAD.IADD R3, R3, 0x1, R6 ;  /* 0x0000000103037824 */ /* 0x000fca00078e0206 */
[----:B------:R-:W-:-:S07]  /*1d7d0*/  MOV R13, R3 ;  /* 0x00000003000d7202 */ /* 0x000fce0000000f00 */
[----:B------:R-:W-:Y:S05]  /*1d7e0*/  WARPSYNC.COLLECTIVE R15, `(.L_x_5265) ;  /* 0x000000000f087348 */ /* 0x000fea0003c00000 */
[----:B------:R0:W1:Y:S02]  /*1d7f0*/  SHFL.UP P6, R14, R13, R12, R11 ;  /* 0x0400000c0d0e7389 */ /* 0x00006400000c000b */
[----:B01----:R-:W-:Y:S01]  /*1d800*/  ENDCOLLECTIVE ;  /* 0x000000000000791b */ /* 0x003fe20003800000 */
.L_x_5265:
        /* <DEDUP_REMOVED lines=8> */
.L_x_5266:
        /* <DEDUP_REMOVED lines=8> */
.L_x_5267:
        /* <DEDUP_REMOVED lines=9> */
.L_x_5268:
[----:B------:R-:W-:Y:S01]  /*1d9a0*/  IMAD.MOV.U32 R16, RZ, RZ, R14 ;  /* 0x000000ffff107224 */ /* 0x000fe200078e000e */
[----:B------:R-:W-:Y:S06]  /*1d9b0*/  BRA `(.L_x_5269) ;  /* 0xffffffd400887947 */ /* 0x000fec000383ffff */
.L_x_5178:
[----:B------:R-:W-:Y:S01]  /*1d9c0*/  BSSY B0, `(.L_x_5270) ;  /* 0x0000008000007945 */ /* 0x000fe20003800000 */
[----:B-----5:R-:W-:Y:S01]  /*1d9d0*/  IMAD.MOV.U32 R13, RZ, RZ, R2 ;  /* 0x000000ffff0d7224 */ /* 0x020fe200078e0002 */
[----:B------:R-:W-:Y:S01]  /*1d9e0*/  MOV R15, 0xffffffff ;  /* 0xffffffff000f7802 */ /* 0x000fe20000000f00 */
[----:B------:R-:W-:Y:S02]  /*1d9f0*/  IMAD.MOV.U32 R12, RZ, RZ, 0x1 ;  /* 0x00000001ff0c7424 */ /* 0x000fe400078e00ff */
[----:B------:R-:W-:-:S07]  /*1da00*/  IMAD.MOV.U32 R11, RZ, RZ, RZ ;  /* 0x000000ffff0b7224 */ /* 0x000fce00078e00ff */
[----:B0-----:R-:W-:Y:S05]  /*1da10*/  WARPSYNC.COLLECTIVE R15, `(.L_x_5271) ;  /* 0x000000000f087348 */ /* 0x001fea0003c00000 */
[----:B------:R1:W2:Y:S02]  /*1da20*/  SHFL.UP P6, R14, R13, R12, R11 ;  /* 0x0400000c0d0e7389 */ /* 0x0002a400000c000b */
[----:B012---:R-:W-:Y:S01]  /*1da30*/  ENDCOLLECTIVE ;  /* 0x000000000000791b */ /* 0x007fe20003800000 */
.L_x_5271:
[----:B------:R-:W-:Y:S05]  /*1da40*/  BSYNC B0 ;  /* 0x0000000000007941 */ /* 0x000fea0003800000 */
.L_x_5270:
        /* <DEDUP_REMOVED lines=9> */
.L_x_5272:
[----:B------:R-:W-:Y:S01]  /*1dae0*/  IMAD.MOV.U32 R12, RZ, RZ, 0x4 ;  /* 0x00000004ff0c7424 */ /* 0x000fe200078e00ff */
[----:B------:R-:W-:-:S05]  /*1daf0*/  SEL R14, R14, RZ, P2 ;  /* 0x000000ff0e0e7207 */ /* 0x000fca0001000000 */
[----:B------:R-:W-:-:S04]  /*1db00*/  IMAD.IADD R3, R3, 0x1, R14 ;  /* 0x0000000103037824 */ /* 0x000fc800078e020e */
[----:B------:R-:W-:-:S07]  /*1db10*/  IMAD.MOV.U32 R13, RZ, RZ, R3 ;  /* 0x000000ffff0d7224 */ /* 0x000fce00078e0003 */
[----:B------:R-:W-:Y:S05]  /*1db20*/  WARPSYNC.COLLECTIVE R15, `(.L_x_5273) ;  /* 0x000000000f087348 */ /* 0x000fea0003c00000 */
[----:B------:R0:W1:Y:S02]  /*1db30*/  SHFL.UP P6, R14, R13, R12, R11 ;  /* 0x0400000c0d0e7389 */ /* 0x00006400000c000b */
[----:B01----:R-:W-:Y:S01]  /*1db40*/  ENDCOLLECTIVE ;  /* 0x000000000000791b */ /* 0x003fe20003800000 */
.L_x_5273:
[----:B------:R-:W-:Y:S01]  /*1db50*/  IMAD.MOV.U32 R12, RZ, RZ, 0x8 ;  /* 0x00000008ff0c7424 */ /* 0x000fe200078e00ff */
[----:B------:R-:W-:-:S05]  /*1db60*/  SEL R14, R14, RZ, P3 ;  /* 0x000000ff0e0e7207 */ /* 0x000fca0001800000 */
[----:B------:R-:W-:-:S04]  /*1db70*/  IMAD.IADD R3, R3, 0x1, R14 ;  /* 0x0000000103037824 */ /* 0x000fc800078e020e */
[----:B------:R-:W-:-:S07]  /*1db80*/  IMAD.MOV.U32 R13, RZ, RZ, R3 ;  /* 0x000000ffff0d7224 */ /* 0x000fce00078e0003 */
[----:B------:R-:W-:Y:S05]  /*1db90*/  WARPSYNC.COLLECTIVE R15, `(.L_x_5274) ;  /* 0x000000000f087348 */ /* 0x000fea0003c00000 */
[----:B------:R0:W1:Y:S02]  /*1dba0*/  SHFL.UP P6, R14, R13, R12, R11 ;  /* 0x0400000c0d0e7389 */ /* 0x00006400000c000b */
[----:B01----:R-:W-:Y:S01]  /*1dbb0*/  ENDCOLLECTIVE ;  /* 0x000000000000791b */ /* 0x003fe20003800000 */
.L_x_5274:
[----:B------:R-:W-:Y:S01]  /*1dbc0*/  IMAD.MOV.U32 R12, RZ, RZ, 0x10 ;  /* 0x00000010ff0c7424 */ /* 0x000fe200078e00ff */
[----:B------:R-:W-:-:S05]  /*1dbd0*/  SEL R14, R14, RZ, P4 ;  /* 0x000000ff0e0e7207 */ /* 0x000fca0002000000 */
[----:B------:R-:W-:-:S04]  /*1dbe0*/  IMAD.IADD R3, R3, 0x1, R14 ;  /* 0x0000000103037824 */ /* 0x000fc800078e020e */
[----:B------:R-:W-:-:S07]  /*1dbf0*/  IMAD.MOV.U32 R13, RZ, RZ, R3 ;  /* 0x000000ffff0d7224 */ /* 0x000fce00078e0003 */
[----:B------:R-:W-:Y:S05]  /*1dc00*/  WARPSYNC.COLLECTIVE R15, `(.L_x_5275) ;  /* 0x000000000f087348 */ /* 0x000fea0003c00000 */
[----:B------:R0:W1:Y:S02]  /*1dc10*/  SHFL.UP P6, R14, R13, R12, R11 ;  /* 0x0400000c0d0e7389 */ /* 0x00006400000c000b */
[----:B01----:R-:W-:Y:S01]  /*1dc20*/  ENDCOLLECTIVE ;  /* 0x000000000000791b */ /* 0x003fe20003800000 */
.L_x_5275:
        /* <DEDUP_REMOVED lines=8> */
.L_x_5276:
[----:B------:R-:W-:Y:S01]  /*1dcb0*/  MOV R16, R14 ;  /* 0x0000000e00107202 */ /* 0x000fe20000000f00 */
[----:B------:R-:W-:Y:S06]  /*1dcc0*/  BRA `(.L_x_5277) ;  /* 0xffffffd400607947 */ /* 0x000fec000383ffff */
.L_x_5180:
[----:B------:R-:W-:Y:S01]  /*1dcd0*/  BSSY B0, `(.L_x_5278) ;  /* 0x0000006000007945 */ /* 0x000fe20003800000 */
[----:B------:R-:W-:Y:S01]  /*1dce0*/  PLOP3.LUT P6, PT, P6, PT, PT, 0x8, 0x0 ;  /* 0x000000000000781c */ /* 0x000fe200037ce170 */
[----:B------:R-:W-:-:S12]  /*1dcf0*/  IMAD.MOV.U32 R15, RZ, RZ, -0x1 ;  /* 0xffffffffff0f7424 */ /* 0x000fd800078e00ff */
[----:B0----5:R-:W-:Y:S05]  /*1dd00*/  WARPSYNC.COLLECTIVE R15, `(.L_x_5279) ;  /* 0x000000000f087348 */ /* 0x021fea0003c00000 */
[----:B------:R-:W-:Y:S01]  /*1dd10*/  VOTE.ANY R14, PT, P6 ;  /* 0x00000000000e7806 */ /* 0x000fe200030e0100 */
[----:B0----5:R-:W-:Y:S06]  /*1dd20*/  ENDCOLLECTIVE ;  /* 0x000000000000791b */ /* 0x021fec0003800000 */
.L_x_5279:
[----:B------:R-:W-:Y:S05]  /*1dd30*/  BSYNC B0 ;  /* 0x0000000000007941 */ /* 0x000fea0003800000 */
.L_x_5278:
        /* <DEDUP_REMOVED lines=9> */
.L_x_5280:
[----:B------:R-:W-:Y:S01]  /*1ddd0*/  IMAD.MOV.U32 R17, RZ, RZ, R14 ;  /* 0x000000ffff117224 */ /* 0x000fe200078e000e */
[----:B------:R-:W-:Y:S06]  /*1dde0*/  BRA `(.L_x_5281) ;  /* 0xffffffd400507947 */ /* 0x000fec000383ffff */
.L_x_5182:
[----:B------:R-:W-:Y:S01]  /*1ddf0*/  BSSY B0, `(.L_x_5282) ;  /* 0x0000007000007945 */ /* 0x000fe20003800000 */
[----:B------:R-:W-:Y:S02]  /*1de00*/  IMAD.MOV.U32 R13, RZ, RZ, R3 ;  /* 0x000000ffff0d7224 */ /* 0x000fe400078e0003 */
[----:B------:R-:W-:Y:S02]  /*1de10*/  IMAD.MOV.U32 R11, RZ, RZ, 0x1f ;  /* 0x0000001fff0b7424 */ /* 0x000fe400078e00ff */
[----:B------:R-:W-:-:S07]  /*1de20*/  IMAD.MOV.U32 R15, RZ, RZ, -0x1 ;  /* 0xffffffffff0f7424 */ /* 0x000fce00078e00ff */
[----:B012--5:R-:W-:Y:S05]  /*1de30*/  WARPSYNC.COLLECTIVE R15, `(.L_x_5283) ;  /* 0x000000000f087348 */ /* 0x027fea0003c00000 */
[----:B------:R3:W4:Y:S02]  /*1de40*/  SHFL.IDX P6, R14, R13, R12, R11 ;  /* 0x0000000c0d0e7389 */ /* 0x00072400000c000b */
[----:B012345:R-:W-:Y:S01]  /*1de50*/  ENDCOLLECTIVE ;  /* 0x000000000000791b */ /* 0x03ffe20003800000 */
.L_x_5283:
[----:B------:R-:W-:Y:S05]  /*1de60*/  BSYNC B0 ;  /* 0x0000000000007941 */ /* 0x000fea0003800000 */
.L_x_5282:
[----:B------:R-:W-:Y:S01]  /*1de70*/  IMAD.MOV.U32 R3, RZ, RZ, R14 ;  /* 0x000000ffff037224 */ /* 0x000fe200078e000e */
[----:B------:R-:W-:Y:S06]  /*1de80*/  BRA `(.L_x_5284) ;  /* 0xffffffd400447947 */ /* 0x000fec000383ffff */
.L_x_5186:
[----:B0-----:R0:W1:Y:S02]  /*1de90*/  SYNCS.PHASECHK.TRANS64.TRYWAIT P0, [R0+URZ+0x28c20], R3 ;  /* 0x028c2003000075a7 */ /* 0x001064000800017f */
[----:B-1----:R-:W-:Y:S05]  /*1dea0*/  @!P0 NANOSLEEP.SYNCS 0x989680 ;  /* 0x009896800000895d */ /* 0x002fea0003900000 */
[----:B------:R-:W1:Y:S02]  /*1deb0*/  @!P0 SYNCS.PHASECHK.TRANS64 P0, [R0+URZ+0x28c20], R3 ;  /* 0x028c2003000085a7 */ /* 0x000e64000800007f */
[----:B-1----:R-:W-:Y:S05]  /*1dec0*/  @!P0 BRA `(.L_x_5186) ;  /* 0xfffffffc00f08947 */ /* 0x002fea000383ffff */
[----:B------:R-:W-:Y:S05]  /*1ded0*/  BRA `(.L_x_5285) ;  /* 0xffffffd800c87947 */ /* 0x000fea000383ffff */
.L_x_5187:
        /* <DEDUP_REMOVED lines=11> */
.L_x_5287:
[----:B------:R-:W-:Y:S05]  /*1df90*/  BSYNC B0 ;  /* 0x0000000000007941 */ /* 0x000fea0003800000 */
.L_x_5286:
[----:B------:R-:W-:Y:S05]  /*1dfa0*/  BRA `(.L_x_5288) ;  /* 0xffffffd800b07947 */ /* 0x000fea000383ffff */
.L_x_5188:
[----:B------:R-:W-:Y:S01]  /*1dfb0*/  BSSY B0, `(.L_x_5289) ;  /* 0x0000006000007945 */ /* 0x000fe20003800000 */
[----:B------:R-:W-:-:S07]  /*1dfc0*/  IMAD.MOV.U32 R15, RZ, RZ, -0x1 ;  /* 0xffffffffff0f7424 */ /* 0x000fce00078e00ff */
[----:B01---5:R-:W-:Y:S05]  /*1dfd0*/  WARPSYNC.COLLECTIVE R15, `(.L_x_5290) ;  /* 0x000000000f0c7348 */ /* 0x023fea0003c00000 */
[----:B------:R-:W-:Y:S02]  /*1dfe0*/  ELECT P6, UR62, PT ;  /* 0x00000000003e782f */ /* 0x000fe400038c0000 */
[----:B------:R-:W-:Y:S01]  /*1dff0*/  MOV R14, UR62 ;  /* 0x0000003e000e7c02 */ /* 0x000fe20008000f00 */
[----:B01---5:R-:W-:Y:S10]  /*1e000*/  ENDCOLLECTIVE ;  /* 0x000000000000791b */ /* 0x023ff40003800000 */
.L_x_5290:
[----:B------:R-:W-:Y:S05]  /*1e010*/  BSYNC B0 ;  /* 0x0000000000007941 */ /* 0x000fea0003800000 */
.L_x_5289:
[----:B------:R-:W-:Y:S05]  /*1e020*/  BRA `(.L_x_5291) ;  /* 0xffffffd800a47947 */ /* 0x000fea000383ffff */
.L_x_5190:
[----:B0-----:R0:W1:Y:S02]  /*1e030*/  SYNCS.PHASECHK.TRANS64.TRYWAIT P0, [R6+URZ], R5 ;  /* 0x00000005060075a7 */ /* 0x001064000800017f */
[----:B-1----:R-:W-:Y:S05]  /*1e040*/  @!P0 NANOSLEEP.SYNCS 0x989680 ;  /* 0x009896800000895d */ /* 0x002fea0003900000 */
[----:B------:R-:W1:Y:S02]  /*1e050*/  @!P0 SYNCS.PHASECHK.TRANS64 P0, [R6+URZ], R5 ;  /* 0x00000005060085a7 */ /* 0x000e64000800007f */
[----:B-1----:R-:W-:Y:S05]  /*1e060*/  @!P0 BRA `(.L_x_5190) ;  /* 0xfffffffc00f08947 */ /* 0x002fea000383ffff */
[----:B------:R-:W-:Y:S05]  /*1e070*/  BRA `(.L_x_5292) ;  /* 0xffffffd800e07947 */ /* 0x000fea000383ffff */
.L_x_5191:
[----:B-1----:R1:W2:Y:S02]  /*1e080*/  SYNCS.PHASECHK.TRANS64.TRYWAIT P0, [R7+URZ], R2 ;  /* 0x00000002070075a7 */ /* 0x0022a4000800017f */
[----:B--2---:R-:W-:Y:S05]  /*1e090*/  @!P0 NANOSLEEP.SYNCS 0x989680 ;  /* 0x009896800000895d */ /* 0x004fea0003900000 */
[----:B------:R-:W2:Y:S02]  /*1e0a0*/  @!P0 SYNCS.PHASECHK.TRANS64 P0, [R7+URZ], R2 ;  /* 0x00000002070085a7 */ /* 0x000ea4000800007f */
[----:B--2---:R-:W-:Y:S05]  /*1e0b0*/  @!P0 BRA `(.L_x_5191) ;  /* 0xfffffffc00f08947 */ /* 0x004fea000383ffff */
[----:B------:R-:W-:Y:S05]  /*1e0c0*/  BRA `(.L_x_5293) ;  /* 0xffffffd800d47947 */ /* 0x000fea000383ffff */
.L_x_5193:
[----:B--2---:R2:W3:Y:S02]  /*1e0d0*/  SYNCS.PHASECHK.TRANS64.TRYWAIT P0, [R4+URZ], R5 ;  /* 0x00000005040075a7 */ /* 0x0044e4000800017f */
[----:B---3--:R-:W-:Y:S05]  /*1e0e0*/  @!P0 NANOSLEEP.SYNCS 0x989680 ;  /* 0x009896800000895d */ /* 0x008fea0003900000 */
[----:B------:R-:W3:Y:S02]  /*1e0f0*/  @!P0 SYNCS.PHASECHK.TRANS64 P0, [R4+URZ], R5 ;  /* 0x00000005040085a7 */ /* 0x000ee4000800007f */
[----:B---3--:R-:W-:Y:S05]  /*1e100*/  @!P0 BRA `(.L_x_5193) ;  /* 0xfffffffc00f08947 */ /* 0x008fea000383ffff */
[----:B------:R-:W-:Y:S05]  /*1e110*/  BRA `(.L_x_5294) ;  /* 0xffffffd800dc7947 */ /* 0x000fea000383ffff */
.L_x_5295:
        /* <DEDUP_REMOVED lines=14> */
.L_x_6037:


//--------------------- .text._ZN7cutlass13device_kernelIN5flash11enable_sm90INS1_16FlashAttnFwdSm90INS1_25CollectiveMainloopFwdSm90ILi2EN4cute5tupleIJNS5_1CILi1EEES8_S8_EEENS6_IJNS7_ILi64EEESA_SA_EEELi512ENS_6half_tEfNS_4arch4Sm90ELb1ELb0ELb1ELb1ELb0ELb0ELb1ELb0ELb0ELb1ELb0ELb0EEENS1_21CollectiveEpilogueFwdINS6_IJSA_NS7_ILi512EEESA_EEES9_SC_SE_Li256ELb1ELb1ELb0ELb0EEENS1_36VarlenDynamicPersistentTileSchedulerILi64ELi64ELi256ELi128ELb0ELb1ELb1ELb1ELb1ELb1EEEEEEEEEvNT_6ParamsE --------------------------
	.section	.text._ZN7cutlass13device_kernelIN5flash11enable_sm90INS1_16FlashAttnFwdSm90INS1_25CollectiveMainloopFwdSm90ILi2EN4cute5tupleIJNS5_1CILi1EEES8_S8_EEENS6_IJNS7_ILi64EEESA_SA_EEELi512ENS_6half_tEfNS_4arch4Sm90ELb1ELb0ELb1ELb1ELb0ELb0ELb1ELb0ELb0ELb1ELb0ELb0EEENS1_21CollectiveEpilogueFwdINS6_IJSA_NS7_ILi512EEESA_EEES9_SC_SE_Li256ELb1ELb1ELb0ELb0EEENS1_36VarlenDynamicPersistentTileSchedulerILi64ELi64ELi256ELi128ELb0ELb1ELb1ELb1ELb1ELb1EEEEEEEEEvNT_6ParamsE,"ax",@progbits
	.align	128
.text._ZN7cutlass13device_kernelIN5flash11enable_sm90INS1_16FlashAttnFwdSm90INS1_25CollectiveMainloopFwdSm90ILi2EN4cute5tupleIJNS5_1CILi1EEES8_S8_EEENS6_IJNS7_ILi64EEESA_SA_EEELi512ENS_6half_tEfNS_4arch4Sm90ELb1ELb0ELb1ELb1ELb0ELb0ELb1ELb0ELb0ELb1ELb0ELb0EEENS1_21CollectiveEpilogueFwdINS6_IJSA_NS7_ILi512EEESA_EEES9_SC_SE_Li256ELb1ELb1ELb0ELb0EEENS1_36VarlenDynamicPersistentTileSchedulerILi64ELi64ELi256ELi128ELb0ELb1ELb1ELb1ELb1ELb1EEEEEEEEEvNT_6ParamsE:
        .type           _ZN7cutlass13device_kernelIN5flash11enable_sm90INS1_16FlashAttnFwdSm90INS1_25CollectiveMainloopFwdSm90ILi2EN4cute5tupleIJNS5_1CILi1EEES8_S8_EEENS6_IJNS7_ILi64EEESA_SA_EEELi512ENS_6half_tEfNS_4arch4Sm90ELb1ELb0ELb1ELb1ELb0ELb0ELb1ELb0ELb0ELb1ELb0ELb0EEENS1_21CollectiveEpilogueFwdINS6_IJSA_NS7_ILi512EEESA_EEES9_SC_SE_Li256ELb1ELb1ELb0ELb0EEENS1_36VarlenDynamicPersistentTileSchedulerILi64ELi64ELi256ELi128ELb0ELb1ELb1ELb1ELb1ELb1EEEEEEEEEvNT_6ParamsE,@function
        .size           _ZN7cutlass13device_kernelIN5flash11enable_sm90INS1_16FlashAttnFwdSm90INS1_25CollectiveMainloopFwdSm90ILi2EN4cute5tupleIJNS5_1CILi1EEES8_S8_EEENS6_IJNS7_ILi64EEESA_SA_EEELi512ENS_6half_tEfNS_4arch4Sm90ELb1ELb0ELb1ELb1ELb0ELb0ELb1ELb0ELb0ELb1ELb0ELb0EEENS1_21CollectiveEpilogueFwdINS6_IJSA_NS7_ILi512EEESA_EEES9_SC_SE_Li256ELb1ELb1ELb0ELb0EEENS1_36VarlenDynamicPersistentTileSchedulerILi64ELi64ELi256ELi128ELb0ELb1ELb1ELb1ELb1ELb1EEEEEEEEEvNT_6ParamsE,(.L_x_6038 - _ZN7cutlass13device_kernelIN5flash11enable_sm90INS1_16FlashAttnFwdSm90INS1_25CollectiveMainloopFwdSm90ILi2EN4cute5tupleIJNS5_1CILi1EEES8_S8_EEENS6_IJNS7_ILi64EEESA_SA_EEELi512ENS_6half_tEfNS_4arch4Sm90ELb1ELb0ELb1ELb1ELb0ELb0ELb1ELb0ELb0ELb1ELb0ELb0EEENS1_21CollectiveEpilogueFwdINS6_IJSA_NS7_ILi512EEESA_EEES9_SC_SE_Li256ELb1ELb1ELb0ELb0EEENS1_36VarlenDynamicPersistentTileSchedulerILi64ELi64ELi256ELi128ELb0ELb1ELb1ELb1ELb1ELb1EEEEEEEEEvNT_6ParamsE)
        .other          _ZN7cutlass13device_kernelIN5flash11enable_sm90INS1_16FlashAttnFwdSm90INS1_25CollectiveMainloopFwdSm90ILi2EN4cute5tupleIJNS5_1CILi1EEES8_S8_EEENS6_IJNS7_ILi64EEESA_SA_EEELi512ENS_6half_tEfNS_4arch4Sm90ELb1ELb0ELb1ELb1ELb0ELb0ELb1ELb0ELb0ELb1ELb0ELb0EEENS1_21CollectiveEpilogueFwdINS6_IJSA_NS7_ILi512EEESA_EEES9_SC_SE_Li256ELb1ELb1ELb0ELb0EEENS1_36VarlenDynamicPersistentTileSchedulerILi64ELi64ELi256ELi128ELb0ELb1ELb1ELb1ELb1ELb1EEEEEEEEEvNT_6ParamsE,@"STO_CUDA_ENTRY STV_DEFAULT"
_ZN7cutlass13device_kernelIN5flash11enable_sm90INS1_16FlashAttnFwdSm90INS1_25CollectiveMainloopFwdSm90ILi2EN4cute5tupleIJNS5_1CILi1EEES8_S8_EEENS6_IJNS7_ILi64EEESA_SA_EEELi512ENS_6half_tEfNS_4arch4Sm90ELb1ELb0ELb1ELb1ELb0ELb0ELb1ELb0ELb0ELb1ELb0ELb0EEENS1_21CollectiveEpilogueFwdINS6_IJSA_NS7_ILi512EEESA_EEES9_SC_SE_Li256ELb1ELb1ELb0ELb0EEENS1_36VarlenDynamicPersistentTileSchedulerILi64ELi64ELi256ELi128ELb0ELb1ELb1ELb1ELb1ELb1EEEEEEEEEvNT_6ParamsE:
        /* <DEDUP_REMOVED lines=18> */
.L_x_5297:
[----:B------:R-:W-:Y:S05]  /*0120*/  BSYNC B0 ;  /* 0x0000000000007941 */ /* 0x000fea0003800000 */
.L_x_5296:
        /* <DEDUP_REMOVED lines=39> */
.L_x_5298:
        /* <DEDUP_REMOVED lines=22> */
.L_x_5299:
        /* <DEDUP_REMOVED lines=18> */
.L_x_5300:
        /* <DEDUP_REMOVED lines=22> */
.L_x_5301:
        /* <DEDUP_REMOVED lines=22> */
.L_x_5302:
[----:B------:R-:W-:Y:S01]  /*08e0*/  PLOP3.LUT P0, PT, PT, PT, UP0, 0x80, 0x0 ;  /* 0x000000000000781c */ /* 0x000fe20003f0f008 */
[----:B------:R-:W-:Y:S01]  /*08f0*/  UMOV UR36, 0x1 ;  /* 0x0000000100247882 */ /* 0x000fe20000000000 */
[----:B------:R-:W-:Y:S01]  /*0900*/  NOP ;  /* 0x0000000000007918 */ /* 0x000fe20000000000 */
[----:B------:R-:W-:Y:S01]  /*0910*/  USEL UR36, UR36, 0x2, !UP0 ;  /* 0x0000000224247887 */ /* 0x000fe2000c000000 */
[----:B------:R-:W-:Y:S01]  /*0920*/  ULDC.64 UR44, c[0x0][0x208] ;  /* 0x00008200002c7ab9 */ /* 0x000fe20000000a00 */
[----:B0123--:R-:W-:Y:S08]  /*0930*/  BAR.SYNC.DEFER_BLOCKING 0x0 ;  /* 0x0000000000007b1d */ /* 0x00fff00000010000 */
[----:B------:R-:W-:Y:S05]  /*0940*/  @!P0 BRA `(.L_x_5303) ;  /* 0x00000100005c8947 */ /* 0x000fea0003800000 */
.L_x_5304:
        /* <DEDUP_REMOVED lines=9> */
[----:B0-----:R-:W-:Y:S01]  /*09e0*/  LOP3.LUT R0, R2, 0xffffff80, RZ, 0xc0, !PT ;  /* 0xffffff8002007812 */ /* 0x001fe200078ec0ff */
        /* <DEDUP_REMOVED lines=16> */
[----:B------:R-:W-:Y:S01]  /*0af0*/  ULOP3.LUT UR42, UR36, 0x1, URZ, 0xfc, !UPT ;  /* 0x00000001242a7892 */ /* 0x000fe2000f8efc3f */
[----:B------:R-:W-:Y:S02]  /*0b00*/  UMOV UR37, URZ ;  /* 0x0000003f00257c82 */ /* 0x000fe40008000000 */
[CC--:B------:R-:W-:Y:S02]  /*0b10*/  LEA.HI R3, R0.reuse, R203.reuse, RZ, 0x4 ;  /* 0x000000cb00037211 */ /* 0x0c0fe400078f20ff */
[----:B------:R-:W-:-:S02]  /*0b20*/  LEA.HI R198, R0, R203, RZ, 0x3 ;  /* 0x000000cb00c67211 */ /* 0x000fc400078f18ff */
[----:B------:R-:W-:Y:S02]  /*0b30*/  SHF.R.S32.HI R2, RZ, 0x4, R3 ;  /* 0x00000004ff027819 */ /* 0x000fe40000011403 */
[C---:B------:R-:W-:Y:S02]  /*0b40*/  LOP3.LUT R6, R3.reuse, 0xfffffff0, RZ, 0xc0, !PT ;  /* 0xfffffff003067812 */ /* 0x040fe400078ec0ff */
[----:B------:R-:W-:-:S03]  /*0b50*/  LEA.HI R4, R3, R2, RZ, 0x1 ;  /* 0x0000000203047211 */ /* 0x000fc600078f08ff */
[----:B------:R-:W-:Y:S01]  /*0b60*/  IMAD.IADD R6, R203, 0x1, -R6 ;  /* 0x00000001cb067824 */ /* 0x000fe200078e0a06 */
[----:B------:R-:W-:Y:S02]  /*0b70*/  LOP3.LUT R5, R4, 0x1ffffffe, RZ, 0xc0, !PT ;  /* 0x1ffffffe04057812 */ /* 0x000fe400078ec0ff */
[----:B------:R-:W-:-:S03]  /*0b80*/  LEA.HI R4, R0, R203, RZ, 0x5 ;  /* 0x000000cb00047211 */ /* 0x000fc600078f28ff */
[----:B------:R-:W-:Y:S01]  /*0b90*/  IMAD.IADD R8, R2, 0x1, -R5 ;  /* 0x0000000102087824 */ /* 0x000fe200078e0a05 */
[-C--:B------:R-:W-:Y:S02]  /*0ba0*/  LEA.HI R2, R0, R203.reuse, RZ, 0x7 ;  /* 0x000000cb00027211 */ /* 0x080fe400078f38ff */
[--C-:B------:R-:W-:Y:S01]  /*0bb0*/  SHF.R.S32.HI R10, RZ, 0x5, R4.reuse ;  /* 0x00000005ff0a7819 */ /* 0x100fe20000011404 */
[----:B------:R-:W-:Y:S01]  /*0bc0*/  IMAD.SHL.U32 R8, R8, 0x8, RZ ;  /* 0x0000000808087824 */ /* 0x000fe200078e00ff */
[----:B------:R-:W-:Y:S02]  /*0bd0*/  SHF.R.S32.HI R3, RZ, 0x1f, R4 ;  /* 0x0000001fff037819 */ /* 0x000fe40000011404 */
[----:B------:R-:W-:Y:S02]  /*0be0*/  LOP3.LUT R4, R2, 0xffffff80, RZ, 0xc0, !PT ;  /* 0xffffff8002047812 */ /* 0x000fe400078ec0ff */
[----:B------:R-:W-:Y:S02]  /*0bf0*/  LEA.HI R5, R0, R203, RZ, 0x2 ;  /* 0x000000cb00057211 */ /* 0x000fe400078f10ff */
[----:B------:R-:W-:Y:S01]  /*0c00*/  LEA.HI R3, R3, R10, RZ, 0x2 ;  /* 0x0000000a03037211 */ /* 0x000fe200078f10ff */
[----:B------:R-:W-:Y:S01]  /*0c10*/  IMAD.IADD R4, R203, 0x1, -R4 ;  /* 0x00000001cb047824 */ /* 0x000fe200078e0a04 */
[----:B------:R-:W-:-:S02]  /*0c20*/  LOP3.LUT R12, R5, 0xfffffffc, RZ, 0xc0, !PT ;  /* 0xfffffffc050c7812 */ /* 0x000fc400078ec0ff */
[----:B------:R-:W-:Y:S02]  /*0c30*/  SHF.R.S32.HI R199, RZ, 0x7, R2 ;  /* 0x00000007ffc77819 */ /* 0x000fe40000011402 */
[----:B------:R-:W-:Y:S01]  /*0c40*/  LOP3.LUT R9, R3, 0x3ffffc, RZ, 0xc0, !PT ;  /* 0x003ffffc03097812 */ /* 0x000fe200078ec0ff */
[----:B------:R-:W-:Y:S01]  /*0c50*/  IMAD.IADD R12, R203, 0x1, -R12 ;  /* 0x00000001cb0c7824 */ /* 0x000fe200078e0a0c */
[--C-:B------:R-:W-:Y:S01]  /*0c60*/  SHF.R.S32.HI R5, RZ, 0x1f, R6.reuse ;  /* 0x0000001fff057819 */ /* 0x100fe20000011406 */
[----:B------:R-:W-:Y:S01]  /*0c70*/  IMAD R14, R199, 0x100, R6 ;  /* 0x00000100c70e7824 */ /* 0x000fe200078e0206 */
[----:B------:R-:W-:Y:S01]  /*0c80*/  SHF.R.S32.HI R3, RZ, 0x1f, R4 ;  /* 0x0000001fff037819 */ /* 0x000fe20000011404 */
[----:B------:R-:W-:Y:S01]  /*0c90*/  IMAD.IADD R11, R10, 0x1, -R9 ;  /* 0x000000010a0b7824 */ /* 0x000fe200078e0a09 */
[----:B------:R-:W-:Y:S02]  /*0ca0*/  LEA.HI R7, R5, R6, RZ, 0x3 ;  /* 0x0000000605077211 */ /* 0x000fe400078f18ff */
[-C--:B------:R-:W-:Y:S01]  /*0cb0*/  LEA.HI R5, R3, R4.reuse, RZ, 0x2 ;  /* 0x0000000403057211 */ /* 0x080fe200078f10ff */
[----:B------:R-:W-:Y:S01]  /*0cc0*/  IMAD R19, R11, 0x10, R14 ;  /* 0x000000100b137824 */ /* 0x000fe200078e020e */
[C---:B------:R-:W-:Y:S01]  /*0cd0*/  LOP3.LUT R9, R7.reuse, 0xfffffff8, RZ, 0xc0, !PT ;  /* 0xfffffff807097812 */ /* 0x040fe200078ec0ff */
[----:B------:R-:W-:Y:S01]  /*0ce0*/  IMAD.SHL.U32 R7, R7, 0x40, RZ ;  /* 0x0000004007077824 */ /* 0x000fe200078e00ff */
[----:B------:R-:W-:Y:S01]  /*0cf0*/  LOP3.LUT R11, R5, 0x7ffffffc, RZ, 0xc0, !PT ;  /* 0x7ffffffc050b7812 */ /* 0x000fe200078ec0ff */
[----:B------:R-:W-:Y:S01]  /*0d00*/  IMAD.U32 R202, R19, 0x40, R8 ;  /* 0x0000004013ca7824 */ /* 0x000fe200078e0008 */
[----:B------:R-:W-:Y:S01]  /*0d10*/  LOP3.LUT R0, R198, 0xfffffff8, RZ, 0xc0, !PT ;  /* 0xfffffff8c6007812 */ /* 0x000fe200078ec0ff */
[----:B------:R-:W-:Y:S01]  /*0d20*/  IMAD.IADD R9, R6, 0x1, -R9 ;  /* 0x0000000106097824 */ /* 0x000fe200078e0a09 */
[----:B------:R-:W-:Y:S01]  /*0d30*/  LEA.HI R6, R3, R4, RZ, 0x5 ;  /* 0x0000000403067211 */ /* 0x000fe200078f28ff */
[----:B------:R-:W-:Y:S01]  /*0d40*/  IMAD.IADD R11, R4, 0x1, -R11 ;  /* 0x00000001040b7824 */ /* 0x000fe200078e0a0b */
[--C-:B------:R-:W-:Y:S01]  /*0d50*/  SHF.R.S32.HI R3, RZ, 0x2, R5.reuse ;  /* 0x00000002ff037819 */ /* 0x100fe20000011405 */
        /* <DEDUP_REMOVED lines=15> */
[----:B------:R-:W-:Y:S01]  /*0e50*/  LEA.HI R13, R12, R12, RZ, 0x1 ;  /* 0x0000000c0c0d7211 */ /* 0x000fe200078f08ff */
[C---:B------:R-:W-:Y:S01]  /*0e60*/  VIADD R193, R23.reuse, 0x100 ;  /* 0x0000010017c17836 */ /* 0x040fe20000000000 */
[----:B------:R-:W-:Y:S01]  /*0e70*/  LOP3.LUT R8, R8, R5, RZ, 0x3c, !PT ;  /* 0x0000000508087212 */ /* 0x000fe200078e3cff */
[C---:B------:R-:W-:Y:S01]  /*0e80*/  VIADD R192, R23.reuse, 0x140 ;  /* 0x0000014017c07836 */ /* 0x040fe20000000000 */
[----:B------:R-:W-:Y:S01]  /*0e90*/  LOP3.LUT R4, R4, 0xfffffff8, RZ, 0xc0, !PT ;  /* 0xfffffff804047812 */ /* 0x000fe200078ec0ff */
[----:B------:R-:W-:Y:S01]  /*0ea0*/  VIADD R201, R23, 0x180 ;  /* 0x0000018017c97836 */ /* 0x000fe20000000000 */
[----:B------:R-:W-:Y:S01]  /*0eb0*/  LEA.HI R2, R2, R199, RZ, 0x1 ;  /* 0x000000c702027211 */ /* 0x000fe200078f08ff */
[----:B------:R-:W-:Y:S01]  /*0ec0*/  IMAD.IADD R8, R7, 0x1, R8 ;  /* 0x0000000107087824 */ /* 0x000fe200078e0208 */
[----:B------:R-:W-:Y:S01]  /*0ed0*/  LOP3.LUT R13, R13, 0x1ffffffe, RZ, 0xc0, !PT ;  /* 0x1ffffffe0d0d7812 */ /* 0x000fe200078ec0ff */
[----:B------:R-:W-:Y:S01]  /*0ee0*/  IMAD.IADD R3, R3, 0x1, -R4 ;  /* 0x0000000103037824 */ /* 0x000fe200078e0a04 */
[----:B------:R-:W-:Y:S01]  /*0ef0*/  SHF.R.S32.HI R6, RZ, 0x5, R6 ;  /* 0x00000005ff067819 */ /* 0x000fe20000011406 */
[----:B------:R-:W-:Y:S01]  /*0f00*/  IMAD R185, R8, 0x2, R17 ;  /* 0x0000000208b97824 */ /* 0x000fe200078e0211 */
[----:B------:R-:W-:Y:S01]  /*0f10*/  LOP3.LUT R0, R2, 0xfffffe, RZ, 0xc0, !PT ;  /* 0x00fffffe02007812 */ /* 0x000fe200078ec0ff */
[----:B------:R-:W-:Y:S01]  /*0f20*/  VIADD R200, R23, 0x1c0 ;  /* 0x000001c017c87836 */ /* 0x000fe20000000000 */
[----:B------:R-:W-:Y:S01]  /*0f30*/  SEL R187, R187, 0xffffffc0, !P2 ;  /* 0xffffffc0bbbb7807 */ /* 0x000fe20005000000 */
[C---:B------:R-:W-:Y:S01]  /*0f40*/  VIADD R190, R185.reuse, 0x36400 ;  /* 0x00036400b9be7836 */ /* 0x040fe20000000000 */
[----:B------:R-:W-:Y:S01]  /*0f50*/  SHF.R.S32.HI R198, RZ, 0x3, R198 ;  /* 0x00000003ffc67819 */ /* 0x000fe200000114c6 */
[----:B------:R-:W-:Y:S01]  /*0f60*/  VIADD R186, R185, 0x36420 ;  /* 0x00036420b9ba7836 */ /* 0x000fe20000000000 */
[----:B------:R-:W-:Y:S01]  /*0f70*/  SHF.R.S32.HI R210, RZ, 0x1f, R196 ;  /* 0x0000001fffd27819 */ /* 0x000fe200000114c4 */
[----:B------:R-:W-:Y:S01]  /*0f80*/  IMAD.IADD R13, R12, 0x1, -R13 ;  /* 0x000000010c0d7824 */ /* 0x000fe200078e0a0d */
[----:B------:R-:W-:Y:S01]  /*0f90*/  SHF.R.S32.HI R209, RZ, 0x1f, R195 ;  /* 0x0000001fffd17819 */ /* 0x000fe200000114c3 */
[----:B------:R-:W-:Y:S01]  /*0fa0*/  IMAD R22, R6, 0x10, R3 ;  /* 0x0000001006167824 */ /* 0x000fe200078e0203 */
[----:B------:R-:W-:Y:S01]  /*0fb0*/  SHF.R.S32.HI R208, RZ, 0x1f, R194 ;  /* 0x0000001fffd07819 */ /* 0x000fe200000114c2 */
[----:B------:R-:W-:Y:S01]  /*0fc0*/  IMAD.IADD R0, R199, 0x1, -R0 ;  /* 0x00000001c7007824 */ /* 0x000fe200078e0a00 */
[----:B------:R-:W-:Y:S01]  /*0fd0*/  SHF.R.S32.HI R207, RZ, 0x1f, R193 ;  /* 0x0000001fffcf7819 */ /* 0x000fe200000114c1 */
[C---:B------:R-:W-:Y:S01]  /*0fe0*/  @P1 VIADD R186, R190.reuse, 0xffffffe0 ;  /* 0xffffffe0beba1836 */ /* 0x040fe20000000000 */
[----:B------:R-:W-:Y:S01]  /*0ff0*/  SHF.R.S32.HI R206, RZ, 0x1f, R192 ;  /* 0x0000001fffce7819 */ /* 0x000fe200000114c0 */
[----:B------:R-:W-:Y:S01]  /*1000*/  IMAD.IADD R190, R190, 0x1, R187 ;  /* 0x00000001bebe7824 */ /* 0x000fe200078e02bb */
[----:B------:R-:W-:Y:S01]  /*1010*/  SHF.R.S32.HI R205, RZ, 0x1f, R201 ;  /* 0x0000001fffcd7819 */ /* 0x000fe200000114c9 */
[----:B------:R-:W-:Y:S01]  /*1020*/  IMAD.MOV.U32 R7, RZ, RZ, R15 ;  /* 0x000000ffff077224 */ /* 0x000fe200078e000f */
[----:B------:R-:W-:Y:S01]  /*1030*/  SHF.R.S32.HI R204, RZ, 0x1f, R200 ;  /* 0x0000001fffcc7819 */ /* 0x000fe200000114c8 */
[----:B------:R-:W-:-:S02]  /*1040*/  IMAD.MOV.U32 R2, RZ, RZ, RZ ;  /* 0x000000ffff027224 */ /* 0x000fc400078e00ff */
[----:B------:R-:W-:Y:S02]  /*1050*/  IMAD.SHL.U32 R184, R0, 0x100, RZ ;  /* 0x0000010000b87824 */ /* 0x000fe400078e00ff */
[----:B------:R-:W-:Y:S02]  /*1060*/  IMAD R191, R13, 0x8, R22 ;  /* 0x000000080dbf7824 */ /* 0x000fe400078e0216 */
[----:B------:R-:W-:-:S07]  /*1070*/  IMAD.IADD R187, R187, 0x1, R186 ;  /* 0x00000001bbbb7824 */ /* 0x000fce00078e02ba */
.L_x_5355:
[----:B012---:R-:W0:Y:S01]  /*1080*/  LDC.64 R4, c[0x0][0xd88] ;  /* 0x00036200ff047b82 */ /* 0x007e220000000a00 */
[----:B------:R-:W-:Y:S01]  /*1090*/  ULDC.64 UR8, c[0x0][0xb20] ;  /* 0x0002c80000087ab9 */ /* 0x000fe20000000a00 */
[----:B------:R-:W-:-:S06]  /*10a0*/  ULDC.64 UR10, c[0x0][0xb10] ;  /* 0x0002c400000a7ab9 */ /* 0x000fcc0000000a00 */
[----:B------:R-:W1:Y:S08]  /*10b0*/  LDC R188, c[0x0][0x288] ;  /* 0x0000a200ffbc7b82 */ /* 0x000e700000000800 */
[----:B------:R-:W2:Y:S01]  /*10c0*/  LDC.64 R10, c[0x0][0x418] ;  /* 0x00010600ff0a7b82 */ /* 0x000ea20000000a00 */
[----:B0-----:R-:W-:-:S07]  /*10d0*/  IMAD.WIDE R4, R7, 0x4, R4 ;  /* 0x0000000407047825 */ /* 0x001fce00078e0204 */
[----:B------:R-:W0:Y:S01]  /*10e0*/  LDC R0, c[0x0][0x424] ;  /* 0x00010900ff007b82 */ /* 0x000e220000000800 */
[----:B---3--:R-:W3:Y:S01]  /*10f0*/  LDG.E R4, desc[UR44][R4.64] ;  /* 0x0000002c04047981 */ /* 0x008ee2000c1e1900 */
[----:B------:R-:W-:Y:S01]  /*1100*/  UISETP.NE.U32.AND UP0, UPT, UR8, URZ, UPT ;  /* 0x0000003f0800728c */ /* 0x000fe2000bf05070 */
[----:B----4-:R-:W-:Y:S01]  /*1110*/  IMAD.MOV.U32 R8, RZ, RZ, RZ ;  /* 0x000000ffff087224 */ /* 0x010fe200078e00ff */
[----:B------:R-:W-:-:S04]  /*1120*/  UISETP.NE.U32.AND UP1, UPT, UR10, URZ, UPT ;  /* 0x0000003f0a00728c */ /* 0x000fc8000bf25070 */
[----:B------:R-:W4:Y:S01]  /*1130*/  LDC R189, c[0x0][0x2f0] ;  /* 0x0000bc00ffbd7b82 */ /* 0x000f220000000800 */
[----:B------:R-:W-:Y:S02]  /*1140*/  UISETP.NE.AND.EX UP0, UPT, UR9, URZ, UPT, UP0 ;  /* 0x0000003f0900728c */ /* 0x000fe4000bf05300 */
[----:B------:R-:W-:-:S04]  /*1150*/  UISETP.NE.AND.EX UP1, UPT, UR11, URZ, UPT, UP1 ;  /* 0x0000003f0b00728c */ /* 0x000fc8000bf25310 */
[----:B------:R-:W-:Y:S02]  /*1160*/  PLOP3.LUT P0, PT, PT, PT, UP0, 0x80, 0x0 ;  /* 0x000000000000781c */ /* 0x000fe40003f0f008 */
[----:B------:R-:W-:Y:S02]  /*1170*/  PLOP3.LUT P2, PT, PT, PT, UP1, 0x80, 0x0 ;  /* 0x000000000000781c */ /* 0x000fe40003f4f018 */
[----:B---3--:R-:W-:-:S13]  /*1180*/  R2UR UR41, R4 ;  /* 0x00000000042972ca */ /* 0x008fda00000e0000 */
        /* <DEDUP_REMOVED lines=8> */
[----:B------:R-:W-:-:S03]  /*1210*/  IMAD.U32 R6, RZ, RZ, UR10 ;  /* 0x0000000aff067e24 */ /* 0x000fc6000f8e00ff */
[----:B------:R-:W-:Y:S01]  /*1220*/  IMAD.U32 R7, RZ, RZ, UR11 ;  /* 0x0000000bff077e24 */ /* 0x000fe2000f8e00ff */
[----:B------:R3:W5:Y:S04]  /*1230*/  @P0 LDG.E R8, desc[UR44][R4.64] ;  /* 0x0000002c04080981 */ /* 0x000768000c1e1900 */
[----:B-1----:R3:W5:Y:S01]  /*1240*/  @P2 LDG.E R188, desc[UR44][R6.64] ;  /* 0x0000002c06bc2981 */ /* 0x002762000c1e1900 */
[----:B--2---:R-:W-:Y:S01]  /*1250*/  ISETP.NE.U32.AND P0, PT, R10, RZ, PT ;  /* 0x000000ff0a00720c */ /* 0x004fe20003f05070 */
[----:B------:R-:W-:Y:S01]  /*1260*/  UMOV UR39, UR6 ;  /* 0x0000000600277c82 */ /* 0x000fe20008000000 */
[----:B------:R-:W-:Y:S02]  /*1270*/  ISETP.NE.U32.AND P1, PT, RZ, UR8, PT ;  /* 0x00000008ff007c0c */ /* 0x000fe4000bf25070 */
[----:B------:R-:W-:-:S02]  /*1280*/  ISETP.NE.AND.EX P0, PT, R11, RZ, PT, P0 ;  /* 0x000000ff0b00720c */ /* 0x000fc40003f05300 */
[----:B------:R-:W-:Y:S02]  /*1290*/  ISETP.NE.AND.EX P1, PT, RZ, UR9, PT, P1 ;  /* 0x00000009ff007c0c */ /* 0x000fe4000bf25310 */
[----:B0-----:R-:W-:Y:S01]  /*12a0*/  SEL R0, R0, 0x1, P0 ;  /* 0x0000000100007807 */ /* 0x001fe20000000000 */
[----:B---34-:R-:W-:Y:S10]  /*12b0*/  @P2 BRA `(.L_x_5305) ;  /* 0x00000000002c2947 */ /* 0x018ff40003800000 */
        /* <DEDUP_REMOVED lines=8> */
[----:B-----5:R-:W2:Y:S04]  /*1340*/  LDG.E R188, desc[UR44][R4.64] ;  /* 0x0000002c04bc7981 */ /* 0x020ea8000c1e1900 */
[----:B------:R-:W2:Y:S02]  /*1350*/  LDG.E R3, desc[UR44][R4.64+0x4] ;  /* 0x0000042c04037981 */ /* 0x000ea4000c1e1900 */
[----:B--2---:R-:W-:-:S07]  /*1360*/  IMAD.IADD R188, R3, 0x1, -R188 ;  /* 0x0000000103bc7824 */ /* 0x004fce00078e0abc */
.L_x_5305:
[----:B------:R-:W-:Y:S01]  /*1370*/  IMAD R189, R0, R189, RZ ;  /* 0x000000bd00bd7224 */ /* 0x000fe200078e02ff */
[----:B------:R-:W-:Y:S06]  /*1380*/  @!P1 BRA `(.L_x_5306) ;  /* 0x0000000000189947 */ /* 0x000fec0003800000 */
[----:B------:R-:W-:-:S04]  /*1390*/  ULEA UR4, UP0, UR41, UR8, 0x2 ;  /* 0x0000000829047291 */ /* 0x000fc8000f80103f */
[----:B------:R-:W-:Y:S02]  /*13a0*/  ULEA.HI.X UR6, UR41, UR9, UR40, 0x2, UP0 ;  /* 0x0000000929067291 */ /* 0x000fe400080f1428 */
[----:B------:R-:W-:-:S04]  /*13b0*/  IMAD.U32 R4, RZ, RZ, UR4 ;  /* 0x00000004ff047e24 */ /* 0x000fc8000f8e00ff */
[----:B------:R-:W-:-:S05]  /*13c0*/  IMAD.U32 R5, RZ, RZ, UR6 ;  /* 0x00000006ff057e24 */ /* 0x000fca000f8e00ff */
[----:B------:R0:W5:Y:S01]  /*13d0*/  LDG.E R189, desc[UR44][R4.64] ;  /* 0x0000002c04bd7981 */ /* 0x000162000c1e1900 */
[----:B------:R-:W-:Y:S05]  /*13e0*/  BRA `(.L_x_5307) ;  /* 0x00000000002c7947 */ /* 0x000fea0003800000 */
.L_x_5306:
        /* <DEDUP_REMOVED lines=9> */
[----:B------:R-:W2:Y:S02]  /*1480*/  LDG.E R0, desc[UR44][R4.64+0x4] ;  /* 0x0000042c04007981 */ /* 0x000ea4000c1e1900 */
[----:B--2---:R-:W-:-:S07]  /*1490*/  IMAD.IADD R189, R0, 0x1, -R189 ;  /* 0x0000000100bd7824 */ /* 0x004fce00078e0abd */
.L_x_5307:
[----:B------:R-:W-:Y:S01]  /*14a0*/  UISETP.NE.AND UP0, UPT, UR43, 0x1, UPT ;  /* 0x000000012b00788c */ /* 0x000fe2000bf05270 */
[----:B-----5:R-:W-:Y:S01]  /*14b0*/  IMAD.IADD R189, R189, 0x1, -R8 ;  /* 0x00000001bdbd7824 */ /* 0x020fe200078e0a08 */
[----:B------:R-:W-:-:S03]  /*14c0*/  USHF.L.U32 UR38, UR5, 0x6, URZ ;  /* 0x0000000605267899 */ /* 0x000fc6000800063f */
[----:B------:R-:W-:Y:S01]  /*14d0*/  VIADD R0, R189, 0x3f ;  /* 0x0000003fbd007836 */ /* 0x000fe20000000000 */
[----:B------:R-:W-:-:S04]  /*14e0*/  PLOP3.LUT P0, PT, PT, PT, UP0, 0x80, 0x0 ;  /* 0x000000000000781c */ /* 0x000fc80003f0f008 */
[----:B------:R-:W-:-:S04]  /*14f0*/  SHF.R.S32.HI R3, RZ, 0x1f, R0 ;  /* 0x0000001fff037819 */ /* 0x000fc80000011400 */
[----:B------:R-:W-:-:S04]  /*1500*/  LEA.HI R3, R3, R0, RZ, 0x6 ;  /* 0x0000000003037211 */ /* 0x000fc800078f30ff */
[----:B------:R-:W-:Y:S01]  /*1510*/  SHF.R.S32.HI R168, RZ, 0x6, R3 ;  /* 0x00000006ffa87819 */ /* 0x000fe20000011403 */
[----:B------:R-:W-:Y:S06]  /*1520*/  @!P0 BRA `(.L_x_5308) ;  /* 0x0000001c003c8947 */ /* 0x000fec0003800000 */
[----:B------:R-:W1:Y:S01]  /*1530*/  LDC R0, c[0x0][0x448] ;  /* 0x00011200ff007b82 */ /* 0x000e620000000800 */
[----:B------:R-:W-:Y:S01]  /*1540*/  UIADD3 UR4, UR38, 0x3f, URZ ;  /* 0x0000003f26047890 */ /* 0x000fe2000fffe03f */
[----:B------:R-:W-:Y:S02]  /*1550*/  IADD3 R189, R189, 0x40, -R188 ;  /* 0x00000040bdbd7810 */ /* 0x000fe40007ffe8bc */
        /* <DEDUP_REMOVED lines=21> */
[----:B-1----:R-:W-:Y:S01]  /*16b0*/  ISETP.NE.AND P0, PT, R0, 0x1, PT ;  /* 0x000000010000780c */ /* 0x002fe20003f05270 */
        /* <DEDUP_REMOVED lines=13> */
[----:B------:R-:W-:Y:S01]  /*1790*/  IMAD.MOV.U32 R19, RZ, RZ, RZ ;  /* 0x000000ffff137224 */ /* 0x000fe200078e00ff */
[----:B------:R-:W-:Y:S02]  /*17a0*/  CS2R R92, SRZ ;  /* 0x00000000005c7805 */ /* 0x000fe4000001ff00 */
[----:B------:R-:W-:-:S02]  /*17b0*/  CS2R R90, SRZ ;  /* 0x00000000005a7805 */ /* 0x000fc4000001ff00 */
[----:B------:R-:W-:Y:S02]  /*17c0*/  CS2R R88, SRZ ;  /* 0x0000000000587805 */ /* 0x000fe4000001ff00 */
[----:B------:R-:W-:Y:S02]  /*17d0*/  CS2R R86, SRZ ;  /* 0x0000000000567805 */ /* 0x000fe4000001ff00 */
[----:B------:R-:W-:Y:S02]  /*17e0*/  CS2R R84, SRZ ;  /* 0x0000000000547805 */ /* 0x000fe4000001ff00 */
[----:B------:R-:W-:Y:S01]  /*17f0*/  CS2R R82, SRZ ;  /* 0x0000000000527805 */ /* 0x000fe2000001ff00 */
[----:B0-----:R-:W0:Y:S01]  /*1800*/  @P0 LDC R4, c[0x0][0x450] ;  /* 0x00011400ff040b82 */ /* 0x001e220000000800 */
        /* <DEDUP_REMOVED lines=15> */
[----:B-1----:R-:W-:Y:S01]  /*1900*/  @P0 IMAD.HI.U32 R3, R3, UR4, RZ ;  /* 0x0000000403030c27 */ /* 0x002fe2000f8e00ff */
[----:B------:R-:W-:Y:S02]  /*1910*/  CS2R R14, SRZ ;  /* 0x00000000000e7805 */ /* 0x000fe4000001ff00 */
[----:B------:R-:W-:Y:S02]  /*1920*/  CS2R R12, SRZ ;  /* 0x00000000000c7805 */ /* 0x000fe4000001ff00 */
[----:B------:R-:W-:Y:S02]  /*1930*/  CS2R R170, SRZ ;  /* 0x0000000000aa7805 */ /* 0x000fe4000001ff00 */
[----:B------:R-:W-:Y:S01]  /*1940*/  CS2R R38, SRZ ;  /* 0x0000000000267805 */ /* 0x000fe2000001ff00 */
[----:B------:R-:W-:Y:S01]  /*1950*/  IMAD.MOV.U32 R169, RZ, RZ, RZ ;  /* 0x000000ffffa97224 */ /* 0x000fe200078e00ff */
[----:B------:R-:W-:-:S02]  /*1960*/  CS2R R172, SRZ ;  /* 0x0000000000ac7805 */ /* 0x000fc4000001ff00 */
[----:B------:R-:W-:Y:S02]  /*1970*/  CS2R R34, SRZ ;  /* 0x0000000000227805 */ /* 0x000fe4000001ff00 */
[----:B0-----:R-:W-:Y:S01]  /*1980*/  @P0 SHF.R.U32.HI R0, RZ, R4, R3 ;  /* 0x00000004ff000219 */ /* 0x001fe20000011603 */
[----:B------:R-:W-:Y:S01]  /*1990*/  IMAD.MOV.U32 R31, RZ, RZ, RZ ;  /* 0x000000ffff1f7224 */ /* 0x000fe200078e00ff */
[----:B------:R-:W-:Y:S02]  /*19a0*/  PLOP3.LUT P0, PT, PT, PT, PT, 0x80, 0x0 ;  /* 0x000000000000781c */ /* 0x000fe40003f0f070 */
[----:B------:R-:W-:Y:S02]  /*19b0*/  CS2R R10, SRZ ;  /* 0x00000000000a7805 */ /* 0x000fe4000001ff00 */
[----:B------:R-:W-:Y:S01]  /*19c0*/  CS2R R174, SRZ ;  /* 0x0000000000ae7805 */ /* 0x000fe2000001ff00 */
[----:B------:R-:W-:Y:S02]  /*19d0*/  IMAD.IADD R0, R189, 0x1, R0 ;  /* 0x00000001bd007824 */ /* 0x000fe400078e0200 */
[----:B------:R-:W-:-:S02]  /*19e0*/  IMAD.MOV.U32 R27, RZ, RZ, RZ ;  /* 0x000000ffff1b7224 */ /* 0x000fc400078e00ff */
[----:B------:R-:W-:Y:S01]  /*19f0*/  IMAD.MOV.U32 R9, RZ, RZ, RZ ;  /* 0x000000ffff097224 */ /* 0x000fe200078e00ff */
[----:B------:R-:W-:Y:S01]  /*1a00*/  SHF.R.S32.HI R3, RZ, 0x1f, R0 ;  /* 0x0000001fff037819 */ /* 0x000fe20000011400 */
[----:B------:R-:W-:-:S03]  /*1a10*/  IMAD.MOV.U32 R20, RZ, RZ, RZ ;  /* 0x000000ffff147224 */ /* 0x000fc600078e00ff */
        /* <DEDUP_REMOVED lines=69> */
.L_x_5311:
        /* <DEDUP_REMOVED lines=172> */
.L_x_5310:
        /* <DEDUP_REMOVED lines=143> */
.L_x_5308:
[----:B------:R-:W1:Y:S01]  /*3220*/  LDC R0, c[0x0][0x448] ;  /* 0x00011200ff007b82 */ /* 0x000e620000000800 */
[----:B------:R-:W-:Y:S01]  /*3230*/  UIADD3 UR4, UR38, 0x3f, URZ ;  /* 0x0000003f26047890 */ /* 0x000fe2000fffe03f */
[----:B0-----:R-:W-:Y:S02]  /*3240*/  IADD3 R5, R189, 0x40, -R188 ;  /* 0x00000040bd057810 */ /* 0x001fe40007ffe8bc */
        /* <DEDUP_REMOVED lines=21> */
[----:B-1----:R-:W-:-:S02]  /*33a0*/  ISETP.NE.AND P0, PT, R0, 0x1, PT ;  /* 0x000000010000780c */ /* 0x002fc40003f05270 */
        /* <DEDUP_REMOVED lines=12> */
[----:B------:R-:W0:Y:S01]  /*3470*/  @P0 LDC R0, c[0x0][0x44c] ;  /* 0x00011300ff000b82 */ /* 0x000e220000000800 */
[----:B------:R-:W-:-:S02]  /*3480*/  CS2R R92, SRZ ;  /* 0x00000000005c7805 */ /* 0x000fc4000001ff00 */
[----:B------:R-:W-:Y:S02]  /*3490*/  CS2R R90, SRZ ;  /* 0x00000000005a7805 */ /* 0x000fe4000001ff00 */
        /* <DEDUP_REMOVED lines=24> */
[----:B------:R-:W-:Y:S01]  /*3620*/  CS2R R38, SRZ ;  /* 0x0000000000267805 */ /* 0x000fe2000001ff00 */
[----:B------:R-:W-:Y:S01]  /*3630*/  IMAD.U32 R0, RZ, RZ, UR4 ;  /* 0x00000004ff007e24 */ /* 0x000fe2000f8e00ff */
[----:B------:R-:W-:Y:S01]  /*3640*/  CS2R R172, SRZ ;  /* 0x0000000000ac7805 */ /* 0x000fe2000001ff00 */
[----:B------:R-:W-:Y:S01]  /*3650*/  IMAD.MOV.U32 R169, RZ, RZ, RZ ;  /* 0x000000ffffa97224 */ /* 0x000fe200078e00ff */
[----:B------:R-:W-:-:S02]  /*3660*/  CS2R R34, SRZ ;  /* 0x0000000000227805 */ /* 0x000fc4000001ff00 */
[----:B-1----:R-:W-:Y:S01]  /*3670*/  @P0 SHF.R.U32.HI R0, RZ, R4, R3 ;  /* 0x00000004ff000219 */ /* 0x002fe20000011603 */
[----:B------:R-:W-:Y:S01]  /*3680*/  IMAD.MOV.U32 R31, RZ, RZ, RZ ;  /* 0x000000ffff1f7224 */ /* 0x000fe200078e00ff */
[----:B------:R-:W-:Y:S02]  /*3690*/  PLOP3.LUT P0, PT, PT, PT, PT, 0x80, 0x0 ;  /* 0x000000000000781c */ /* 0x000fe40003f0f070 */
[----:B------:R-:W-:Y:S02]  /*36a0*/  CS2R R10, SRZ ;  /* 0x00000000000a7805 */ /* 0x000fe4000001ff00 */
[----:B------:R-:W-:Y:S01]  /*36b0*/  CS2R R174, SRZ ;  /* 0x0000000000ae7805 */ /* 0x000fe2000001ff00 */
[----:B------:R-:W-:Y:S02]  /*36c0*/  IMAD.IADD R0, R5, 0x1, R0 ;  /* 0x0000000105007824 */ /* 0x000fe400078e0200 */
[----:B------:R-:W-:Y:S02]  /*36d0*/  IMAD.MOV.U32 R27, RZ, RZ, RZ ;  /* 0x000000ffff1b7224 */ /* 0x000fe400078e00ff */
        /* <DEDUP_REMOVED lines=38> */
.L_x_5312:
        /* <DEDUP_REMOVED lines=9> */
.L_x_5502:
[----:B------:R-:W-:Y:S05]  /*39d0*/  @!P0 BRA `(.L_x_5314) ;  /* 0x0000000000048947 */ /* 0x000fea0003800000 */
[----:B------:R-:W-:Y:S01]  /*39e0*/  BPT.TRAP 0x1 ;  /* 0x000000040000795c */ /* 0x000fe20000300000 */
.L_x_5314:
[----:B------:R-:W-:Y:S01]  /*39f0*/  IMAD R5, R2, 0x8, R17 ;  /* 0x0000000802057824 */ /* 0x000fe200078e0211 */
[----:B------:R-:W-:-:S04]  /*3a00*/  SHF.L.U32 R8, R16, 0x1f, RZ ;  /* 0x0000001f10087819 */ /* 0x000fc800000006ff */
[----:B------:R1:W2:Y:S01]  /*3a10*/  SYNCS.PHASECHK.TRANS64.TRYWAIT P1, [R5+URZ+0x38830], R8 ;  /* 0x03883008050075a7 */ /* 0x0002a2000802017f */
[----:B------:R-:W-:Y:S05]  /*3a20*/  @!P0 BRA `(.L_x_5315) ;  /* 0x0000000000048947 */ /* 0x000fea0003800000 */
[----:B------:R-:W-:Y:S01]  /*3a30*/  BPT.TRAP 0x1 ;  /* 0x000000040000795c */ /* 0x000fe20000300000 */
.L_x_5315:
[----:B------:R-:W-:-:S05]  /*3a40*/  VIADD R0, R17, 0x22400 ;  /* 0x0002240011007836 */ /* 0x000fca0000000000 */
[----:B------:R-:W-:-:S04]  /*3a50*/  SHF.R.U32.HI R0, RZ, 0x4, R0 ;  /* 0x00000004ff007819 */ /* 0x000fc80000011600 */
[----:B------:R-:W-:Y:S01]  /*3a60*/  LOP3.LUT R0, R0, 0x3fff, RZ, 0xc0, !PT ;  /* 0x00003fff00007812 */ /* 0x000fe200078ec0ff */
[----:B--2---:R-:W-:Y:S06]  /*3a70*/  @P1 BRA `(.L_x_5316) ;  /* 0x0000000000081947 */ /* 0x004fec0003800000 */
[----:B------:R-:W2:Y:S02]  /*3a80*/  SYNCS.PHASECHK.TRANS64.TRYWAIT P1, [R5+URZ+0x38830], R8 ;  /* 0x03883008050075a7 */ /* 0x000ea4000802017f */
[----:B--2---:R-:W-:Y:S05]  /*3a90*/  @!P1 BRA `(.L_x_5317) ;  /* 0x0000015000dc9947 */ /* 0x004fea0003800000 */
.L_x_5316:
        /* <DEDUP_REMOVED lines=40> */
.L_x_5503:
[----:B------:R-:W-:Y:S05]  /*3d20*/  @!P0 BRA `(.L_x_5319) ;  /* 0x0000000000048947 */ /* 0x000fea0003800000 */
[----:B------:R-:W-:Y:S01]  /*3d30*/  BPT.TRAP 0x1 ;  /* 0x000000040000795c */ /* 0x000fe20000300000 */
.L_x_5319:
[----:B------:R4:W0:Y:S01]  /*3d40*/  SYNCS.PHASECHK.TRANS64.TRYWAIT P1, [R5+URZ+0x38850], R8 ;  /* 0x03885008050075a7 */ /* 0x000822000802017f */
[----:B------:R-:W-:Y:S05]  /*3d50*/  @!P0 BRA `(.L_x_5320) ;  /* 0x0000000000048947 */ /* 0x000fea0003800000 */
[----:B------:R-:W-:Y:S01]  /*3d60*/  BPT.TRAP 0x1 ;  /* 0x000000040000795c */ /* 0x000fe20000300000 */
.L_x_5320:
        /* <DEDUP_REMOVED lines=12> */
.L_x_5321:
        /* <DEDUP_REMOVED lines=17> */
[----:B------:R-:W-:Y:S01]  /*3f40*/  ULDC UR28, c[0x0][0xa80] ;  /* 0x0002a000001c7ab9 */ /* 0x000fe20000000800 */
[----:B------:R-:W-:Y:S01]  /*3f50*/  IMAD.MOV.U32 R15, RZ, RZ, 0x40 ;  /* 0x00000040ff0f7424 */ /* 0x000fe200078e00ff */
[----:B------:R-:W1:Y:S01]  /*3f60*/  S2R R56, SR_TID.X ;  /* 0x0000000000387919 */ /* 0x000e620000002100 */
[----:B------:R-:W-:Y:S01]  /*3f70*/  IMAD R217, R2, 0x1000, R19 ;  /* 0x0000100002d97824 */ /* 0x000fe200078e0213 */
[----:B------:R-:W-:-:S03]  /*3f80*/  UMOV UR7, 0x40000040 ;  /* 0x4000004000077882 */ /* 0x000fc60000000000 */
[----:B------:R-:W-:Y:S01]  /*3f90*/  VIADD R219, R217, 0x80 ;  /* 0x00000080d9db7836 */ /* 0x000fe20000000000 */
        /* <DEDUP_REMOVED lines=295> */
[----:B------:R-:W-:-:S04]  /*5210*/  SEL R8, R8, 0xf80, P1 ;  /* 0x00000f8008087807 */ /* 0x000fc80000800000 */
        /* <DEDUP_REMOVED lines=10> */
[----:B------:R-:W0:Y:S02]  /*52c0*/  LDC R6, c[0x0][0x448] ;  /* 0x00011200ff067b82 */ /* 0x000e240000000800 */
[----:B0-----:R-:W-:Y:S01]  /*52d0*/  ISETP.NE.AND P1, PT, R6, 0x1, PT ;  /* 0x000000010600780c */ /* 0x001fe20003f25270 */
[----:B------:R-:W-:-:S12]  /*52e0*/  VIADD R6, R191, UR38 ;  /* 0x00000026bf067c36 */ /* 0x000fd80008000000 */
[----:B------:R-:W0:Y:S08]  /*52f0*/  @P1 LDC R7, c[0x0][0x44c] ;  /* 0x00011300ff071b82 */ /* 0x000e300000000800 */
[----:B------:R-:W1:Y:S01]  /*5300*/  @P1 LDC R8, c[0x0][0x450] ;  /* 0x00011400ff081b82 */ /* 0x000e620000000800 */
[----:B0-----:R-:W-:-:S05]  /*5310*/  @P1 IMAD.HI.U32 R7, R6, R7, RZ ;  /* 0x0000000706071227 */ /* 0x001fca00078e00ff */
[----:B-1----:R-:W-:Y:S01]  /*5320*/  @P1 SHF.R.U32.HI R6, RZ, R8, R7 ;  /* 0x00000008ff061219 */ /* 0x002fe20000011607 */
[C---:B------:R-:W-:Y:S01]  /*5330*/  IMAD R8, R168.reuse, -0x40, R15 ;  /* 0xffffffc0a8087824 */ /* 0x040fe200078e020f */
[----:B------:R-:W-:Y:S02]  /*5340*/  WARPGROUP.DEPBAR.LE gsb0, 0x0 ;  /* 0x00008000000079c5 */ /* 0x000fe40000010000 */
[----:B------:R-:W-:Y:S01]  /*5350*/  WARPGROUP.ARRIVE ;  /* 0x00000000000079c5 */ /* 0x000fe20000000000 */
[----:B------:R-:W0:Y:S01]  /*5360*/  SHFL.IDX PT, R9, R6, RZ, 0x1c1f ;  /* 0x001c1fff06097589 */ /* 0x000e2200000e0000 */
[----:B------:R-:W-:Y:S01]  /*5370*/  IADD3 R7, R189, 0x1, R8 ;  /* 0x00000001bd077810 */ /* 0x000fe20007ffe008 */
[----:B------:R-:W-:Y:S01]  /*5380*/  VIADD R168, R168, 0xfffffffe ;  /* 0xfffffffea8a87836 */ /* 0x000fe20000000000 */
[----:B------:R-:W-:Y:S01]  /*5390*/  IADD3 R8, -R18, R8, R189 ;  /* 0x0000000812087210 */ /* 0x000fe20007ffe1bd */
[----:B------:R-:W1:Y:S01]  /*53a0*/  SHFL.IDX PT, R6, R6, 0x1, 0x1c1f ;  /* 0x003c1f0006067f89 */ /* 0x000e6200000e0000 */
[----:B------:R-:W-:Y:S01]  /*53b0*/  HGMMA.64x64x16.F32 R24, gdesc[UR24], R24, gsb0 ;  /* 0x00e00000181879f0 */ /* 0x000fe20008000818 */
[----:B------:R-:W-:-:S02]  /*53c0*/  IADD3 R7, -R188, R7, -R18 ;  /* 0x00000007bc077210 */ /* 0x000fc40007ffe912 */
[----:B------:R-:W-:Y:S02]  /*53d0*/  R2UR UR31, R168 ;  /* 0x00000000a81f72ca */ /* 0x000fe400000e0000 */
[----:B0-----:R-:W-:-:S04]  /*53e0*/  VIADDMNMX R9, R9, R7, R8, PT ;  /* 0x0000000709097246 */ /* 0x001fc80003800108 */
[C---:B------:R-:W-:Y:S02]  /*53f0*/  ISETP.GT.AND P2, PT, R9.reuse, RZ, PT ;  /* 0x000000ff0900720c */ /* 0x040fe40003f44270 */
[C---:B------:R-:W-:Y:S02]  /*5400*/  ISETP.GT.AND P3, PT, R9.reuse, 0x1, PT ;  /* 0x000000010900780c */ /* 0x040fe40003f64270 */
[----:B------:R-:W-:Y:S02]  /*5410*/  ISETP.GT.AND P4, PT, R9, 0x8, PT ;  /* 0x000000080900780c */ /* 0x000fe40003f84270 */
[----:B-1----:R-:W-:-:S04]  /*5420*/  VIADDMNMX R8, R6, R7, R8, PT ;  /* 0x0000000706087246 */ /* 0x002fc80003800108 */
[----:B------:R-:W-:Y:S01]  /*5430*/  ISETP.GT.AND P5, PT, R8, 0x28, PT ;  /* 0x000000280800780c */ /* 0x000fe20003fa4270 */
[----:B------:R-:W-:Y:S02]  /*5440*/  WARPGROUP.DEPBAR.LE gsb0, 0x0 ;  /* 0x00008000000079c5 */ /* 0x000fe40000010000 */
        /* <DEDUP_REMOVED lines=46> */
[----:B------:R-:W-:Y:S01]  /*5730*/  FMUL.FTZ R55, R55, UR6 ;  /* 0x0000000637377c20 */ /* 0x000fe20008410000 */
[----:B------:R-:W-:-:S02]  /*5740*/  ISETP.GT.AND P2, PT, R9, 0x11, PT ;  /* 0x000000110900780c */ /* 0x000fc40003f44270 */
[----:B------:R-:W-:Y:S02]  /*5750*/  FMNMX.FTZ R21, R13, R20, !PT ;  /* 0x000000140d157209 */ /* 0x000fe40007810000 */
[----:B------:R-:W-:Y:S01]  /*5760*/  R2UR UR6, R217 ;  /* 0x00000000d90672ca */ /* 0x000fe200000e0000 */
        /* <DEDUP_REMOVED lines=40> */
[----:B------:R-:W-:Y:S01]  /*59f0*/  MUFU.TANH R41, R30 ;  /* 0x0000001e00297308 */ /* 0x000fe20000002400 */
[----:B--2---:R-:W-:Y:S02]  /*5a00*/  FSEL R36, R52, -INF , P3 ;  /* 0xff80000034247808 */ /* 0x004fe40001800000 */
[----:B------:R-:W-:Y:S02]  /*5a10*/  ISETP.GT.AND P3, PT, R8, 0x1, PT ;  /* 0x000000010800780c */ /* 0x000fe40003f64270 */
[----:B------:R-:W-:-:S03]  /*5a20*/  FMNMX.FTZ R40, R36, R9, !PT ;  /* 0x0000000924287209 */ /* 0x000fc60007810000 */
[----:B------:R-:W1:Y:S01]  /*5a30*/  MUFU.TANH R26, R26 ;  /* 0x0000001a001a7308 */ /* 0x000e620000002400 */
[----:B0-----:R-:W-:Y:S02]  /*5a40*/  FSEL R37, R53, -INF , P2 ;  /* 0xff80000035257808 */ /* 0x001fe40001000000 */
[----:B------:R-:W-:Y:S02]  /*5a50*/  ISETP.GT.AND P2, PT, R8, RZ, PT ;  /* 0x000000ff0800720c */ /* 0x000fe40003f44270 */
[----:B------:R-:W-:-:S03]  /*5a60*/  FMNMX.FTZ R40, R37, R40, !PT ;  /* 0x0000002825287209 */ /* 0x000fc60007810000 */
[----:B------:R-:W0:Y:S02]  /*5a70*/  MUFU.TANH R27, R27 ;  /* 0x0000001b001b7308 */ /* 0x000e240000002400 */
[----:B------:R-:W2:Y:S06]  /*5a80*/  SHFL.BFLY PT, R9, R40, 0x2, 0x1f ;  /* 0x0c401f0028097f89 */ /* 0x000eac00000e0000 */
[----:B------:R-:W3:Y:S01]  /*5a90*/  MUFU.TANH R31, R31 ;  /* 0x0000001f001f7308 */ /* 0x000ee20000002400 */
[----:B-1----:R-:W-:Y:S02]  /*5aa0*/  FSEL R26, R26, -INF , P2 ;  /* 0xff8000001a1a7808 */ /* 0x002fe40001000000 */
[----:B------:R-:W-:-:S05]  /*5ab0*/  ISETP.GT.AND P2, PT, R8, 0x9, PT ;  /* 0x000000090800780c */ /* 0x000fca0003f44270 */
[----:B------:R-:W1:Y:S01]  /*5ac0*/  MUFU.TANH R34, R34 ;  /* 0x0000002200227308 */ /* 0x000e620000002400 */
[----:B0-----:R-:W-:Y:S02]  /*5ad0*/  FSEL R27, R27, -INF , P3 ;  /* 0xff8000001b1b7808 */ /* 0x001fe40001800000 */
[----:B------:R-:W-:-:S05]  /*5ae0*/  ISETP.GT.AND P3, PT, R8, 0x10, PT ;  /* 0x000000100800780c */ /* 0x000fca0003f64270 */
[----:B------:R-:W0:Y:S01]  /*5af0*/  MUFU.TANH R35, R35 ;  /* 0x0000002300237308 */ /* 0x000e220000002400 */
[----:B---3--:R-:W-:Y:S02]  /*5b00*/  FSEL R31, R31, -INF , P2 ;  /* 0xff8000001f1f7808 */ /* 0x008fe40001000000 */
[----:B--2---:R-:W-:Y:S02]  /*5b10*/  FMNMX.FTZ R9, R40, R9, !PT ;  /* 0x0000000928097209 */ /* 0x004fe40007810000 */
[----:B------:R-:W-:-:S03]  /*5b20*/  ISETP.GT.AND P2, PT, R8, 0x11, PT ;  /* 0x000000110800780c */ /* 0x000fc60003f44270 */
[----:B------:R-:W2:Y:S01]  /*5b30*/  SHFL.BFLY PT, R30, R9, 0x1, 0x1f ;  /* 0x0c201f00091e7f89 */ /* 0x000ea200000e0000 */
        /* <DEDUP_REMOVED lines=8> */
[----:B------:R-:W-:Y:S02]  /*5bc0*/  ISETP.GT.AND P3, PT, R8, 0x21, PT ;  /* 0x000000210800780c */ /* 0x000fe40003f64270 */
[----:B--2---:R-:W-:-:S03]  /*5bd0*/  FMNMX.FTZ R7, R9, R30, !PT ;  /* 0x0000001e09077209 */ /* 0x004fc60007810000 */
[----:B------:R-:W2:Y:S01]  /*5be0*/  MUFU.TANH R43, R43 ;  /* 0x0000002b002b7308 */ /* 0x000ea20000002400 */
[----:B------:R-:W-:Y:S02]  /*5bf0*/  FSEL R30, R41, -INF , P4 ;  /* 0xff800000291e7808 */ /* 0x000fe40002000000 */
[----:B------:R-:W-:Y:S02]  /*5c00*/  FMNMX.FTZ R9, R26, R27, !PT ;  /* 0x0000001b1a097209 */ /* 0x000fe40007810000 */
[----:B------:R-:W-:Y:S02]  /*5c10*/  ISETP.GT.AND P4, PT, R8, 0x19, PT ;  /* 0x000000190800780c */ /* 0x000fe40003f84270 */
[----:B------:R-:W-:Y:S01]  /*5c20*/  FMNMX.FTZ R6, R30, R9, !PT ;  /* 0x000000091e067209 */ /* 0x000fe20007810000 */
[----:B------:R-:W3:Y:S01]  /*5c30*/  MUFU.TANH R42, R46 ;  /* 0x0000002e002a7308 */ /* 0x000ee20000002400 */
[----:B-1----:R-:W-:Y:S02]  /*5c40*/  FSEL R39, R39, -INF , P4 ;  /* 0xff80000027277808 */ /* 0x002fe40002000000 */
[----:B------:R-:W-:-:S02]  /*5c50*/  FMNMX.FTZ R9, R31, R6, !PT ;  /* 0x000000061f097209 */ /* 0x000fc40007810000 */
[----:B0-----:R-:W-:Y:S02]  /*5c60*/  FSEL R40, R40, -INF , P2 ;  /* 0xff80000028287808 */ /* 0x001fe40001000000 */
[----:B------:R-:W-:Y:S01]  /*5c70*/  FMNMX.FTZ R6, R34, R9, !PT ;  /* 0x0000000922067209 */ /* 0x000fe20007810000 */
[----:B------:R-:W0:Y:S01]  /*5c80*/  MUFU.TANH R47, R47 ;  /* 0x0000002f002f7308 */ /* 0x000e220000002400 */
[----:B--2---:R-:W-:Y:S01]  /*5c90*/  FSEL R41, R43, -INF , P3 ;  /* 0xff8000002b297808 */ /* 0x004fe20001800000 */
[----:B------:R-:W-:Y:S01]  /*5ca0*/  FMUL.FTZ R43, R7, UR28 ;  /* 0x0000001c072b7c20 */ /* 0x000fe20008410000 */
[----:B------:R-:W-:Y:S02]  /*5cb0*/  FMNMX.FTZ R9, R35, R6, !PT ;  /* 0x0000000623097209 */ /* 0x000fe40007810000 */
[----:B------:R-:W-:Y:S02]  /*5cc0*/  FSETP.NEU.FTZ.AND P3, PT, R7, -INF , PT ;  /* 0xff8000000700780b */ /* 0x000fe40003f7d000 */
[----:B------:R-:W-:Y:S01]  /*5cd0*/  FMNMX.FTZ R6, R38, R9, !PT ;  /* 0x0000000926067209 */ /* 0x000fe20007810000 */
[----:B------:R-:W1:Y:S01]  /*5ce0*/  MUFU.TANH R44, R50 ;  /* 0x00000032002c7308 */ /* 0x000e620000002400 */
[----:B------:R-:W-:-:S02]  /*5cf0*/  ISETP.GT.AND P4, PT, R8, 0x29, PT ;  /* 0x000000290800780c */ /* 0x000fc40003f84270 */
[----:B------:R-:W-:Y:S02]  /*5d00*/  FMNMX.FTZ R9, R39, R6, !PT ;  /* 0x0000000627097209 */ /* 0x000fe40007810000 */
[----:B---3--:R-:W-:Y:S02]  /*5d10*/  FSEL R42, R42, -INF , P5 ;  /* 0xff8000002a2a7808 */ /* 0x008fe40002800000 */
[----:B------:R-:W-:Y:S01]  /*5d20*/  FMNMX.FTZ R6, R40, R9, !PT ;  /* 0x0000000928067209 */ /* 0x000fe20007810000 */
[----:B------:R-:W2:Y:S01]  /*5d30*/  MUFU.TANH R45, R51 ;  /* 0x00000033002d7308 */ /* 0x000ea20000002400 */
[----:B------:R-:W-:Y:S02]  /*5d40*/  FSEL R48, R43, RZ, P3 ;  /* 0x000000ff2b307208 */ /* 0x000fe40001800000 */
[----:B------:R-:W-:Y:S02]  /*5d50*/  FMNMX.FTZ R9, R41, R6, !PT ;  /* 0x0000000629097209 */ /* 0x000fe40007810000 */
[----:B------:R-:W-:Y:S01]  /*5d60*/  ISETP.GT.AND P2, PT, R8, 0x30, PT ;  /* 0x000000300800780c */ /* 0x000fe20003f44270 */
[--C-:B------:R-:W-:Y:S01]  /*5d70*/  FFMA.FTZ R49, R10, UR28, -R48.reuse ;  /* 0x0000001c0a317c23 */ /* 0x100fe20008010830 */
[----:B0-----:R-:W-:Y:S01]  /*5d80*/  FSEL R43, R47, -INF , P4 ;  /* 0xff8000002f2b7808 */ /* 0x001fe20002000000 */
[----:B------:R-:W0:Y:S01]  /*5d90*/  MUFU.TANH R46, R54 ;  /* 0x00000036002e7308 */ /* 0x000e220000002400 */
[----:B------:R-:W-:Y:S01]  /*5da0*/  FMNMX.FTZ R6, R42, R9, !PT ;  /* 0x000000092a067209 */ /* 0x000fe20007810000 */
[--C-:B------:R-:W-:Y:S01]  /*5db0*/  FFMA.FTZ R169, R28, UR28, -R48.reuse ;  /* 0x0000001c1ca97c23 */ /* 0x100fe20008010830 */
[----:B------:R-:W-:Y:S01]  /*5dc0*/  ISETP.GT.AND P3, PT, R8, 0x31, PT ;  /* 0x000000310800780c */ /* 0x000fe20003f64270 */
[--C-:B------:R-:W-:Y:S01]  /*5dd0*/  FFMA.FTZ R170, R29, UR28, -R48.reuse ;  /* 0x0000001c1daa7c23 */ /* 0x100fe20008010830 */
[----:B-1----:R-:W-:Y:S01]  /*5de0*/  FSEL R44, R44, -INF , P2 ;  /* 0xff8000002c2c7808 */ /* 0x002fe20001000000 */
[--C-:B------:R-:W-:Y:S01]  /*5df0*/  FFMA.FTZ R171, R32, UR28, -R48.reuse ;  /* 0x0000001c20ab7c23 */ /* 0x100fe20008010830 */
[----:B------:R-:W-:Y:S01]  /*5e00*/  FMNMX.FTZ R9, R43, R6, !PT ;  /* 0x000000062b097209 */ /* 0x000fe20007810000 */
[----:B------:R-:W1:Y:S01]  /*5e10*/  MUFU.TANH R55, R55 ;  /* 0x0000003700377308 */ /* 0x000e620000002400 */
[----:B------:R-:W-:Y:S01]  /*5e20*/  ISETP.GT.AND P2, PT, R8, 0x38, PT ;  /* 0x000000380800780c */ /* 0x000fe20003f44270 */
[--C-:B------:R-:W-:Y:S01]  /*5e30*/  FFMA.FTZ R172, R33, UR28, -R48.reuse ;  /* 0x0000001c21ac7c23 */ /* 0x100fe20008010830 */
[----:B--2---:R-:W-:Y:S01]  /*5e40*/  FSEL R45, R45, -INF , P3 ;  /* 0xff8000002d2d7808 */ /* 0x004fe20001800000 */
[--C-:B------:R-:W-:Y:S01]  /*5e50*/  FFMA.FTZ R173, R36, UR28, -R48.reuse ;  /* 0x0000001c24ad7c23 */ /* 0x100fe20008010830 */
[----:B------:R-:W-:Y:S01]  /*5e60*/  FMNMX.FTZ R10, R44, R9, !PT ;  /* 0x000000092c0a7209 */ /* 0x000fe20007810000 */
[--C-:B------:R-:W-:Y:S01]  /*5e70*/  FFMA.FTZ R9, R11, UR28, -R48.reuse ;  /* 0x0000001c0b097c23 */ /* 0x100fe20008010830 */
[----:B------:R-:W-:Y:S01]  /*5e80*/  ISETP.GT.AND P3, PT, R8, 0x39, PT ;  /* 0x000000390800780c */ /* 0x000fe20003f64270 */
[----:B------:R2:W-:Y:S01]  /*5e90*/  MUFU.EX2 R6, R49 ;  /* 0x0000003100067308 */ /* 0x0005e20000000800 */
[----:B0-----:R-:W-:Y:S01]  /*5ea0*/  FSEL R46, R46, -INF , P2 ;  /* 0xff8000002e2e7808 */ /* 0x001fe20001000000 */
        /* <DEDUP_REMOVED lines=12> */
[----:B------:R-:W-:Y:S01]  /*5f70*/  FFMA.FTZ R21, R25, UR28, -R48 ;  /* 0x0000001c19157c23 */ /* 0x000fe20008010830 */
[----:B------:R-:W0:Y:S03]  /*5f80*/  MUFU.EX2 R9, R9 ;  /* 0x0000000900097308 */ /* 0x000e260000000800 */
[----:B--2---:R-:W1:Y:S05]  /*5f90*/  SHFL.BFLY PT, R49, R8, 0x2, 0x1f ;  /* 0x0c401f0008317f89 */ /* 0x004e6a00000e0000 */
[----:B------:R-:W-:Y:S08]  /*5fa0*/  MUFU.EX2 R10, R10 ;  /* 0x0000000a000a7308 */ /* 0x000ff00000000800 */
[----:B------:R-:W2:Y:S01]  /*5fb0*/  MUFU.EX2 R11, R11 ;  /* 0x0000000b000b7308 */ /* 0x000ea20000000800 */
[----:B0-----:R-:W-:Y:S01]  /*5fc0*/  F2FP.F16.F32.PACK_AB R152, R9, R6 ;  /* 0x000000060998723e */ /* 0x001fe200000000ff */
[----:B------:R-:W-:Y:S01]  /*5fd0*/  FADD.FTZ R9, R6, R9 ;  /* 0x0000000906097221 */ /* 0x000fe20000010000 */
[----:B------:R-:W-:-:S05]  /*5fe0*/  IMAD.U32 R6, RZ, RZ, UR38 ;  /* 0x00000026ff067e24 */ /* 0x000fca000f8e00ff */
[----:B------:R-:W-:Y:S01]  /*5ff0*/  MUFU.EX2 R12, R12 ;  /* 0x0000000c000c7308 */ /* 0x000fe20000000800 */
[----:B-1----:R-:W-:-:S05]  /*6000*/  FMNMX.FTZ R49, R8, R49, !PT ;  /* 0x0000003108317209 */ /* 0x002fca0007810000 */
[----:B------:R-:W0:Y:S02]  /*6010*/  SHFL.BFLY PT, R8, R49, 0x1, 0x1f ;  /* 0x0c201f0031087f89 */ /* 0x000e2400000e0000 */
[----:B------:R-:W1:Y:S01]  /*6020*/  MUFU.EX2 R13, R13 ;  /* 0x0000000d000d7308 */ /* 0x000e620000000800 */
[----:B--2---:R-:W-:Y:S01]  /*6030*/  F2FP.F16.F32.PACK_AB R154, R11, R10 ;  /* 0x0000000a0b9a723e */ /* 0x004fe200000000ff */
[----:B------:R-:W-:-:S04]  /*6040*/  FADD.FTZ R10, R10, R9 ;  /* 0x000000090a0a7221 */ /* 0x000fc80000010000 */
[----:B------:R-:W-:Y:S02]  /*6050*/  FADD.FTZ R11, R11, R10 ;  /* 0x0000000a0b0b7221 */ /* 0x000fe40000010000 */
[----:B------:R-:W-:Y:S08]  /*6060*/  MUFU.EX2 R14, R14 ;  /* 0x0000000e000e7308 */ /* 0x000ff00000000800 */
[----:B------:R-:W2:Y:S01]  /*6070*/  MUFU.EX2 R15, R15 ;  /* 0x0000000f000f7308 */ /* 0x000ea20000000800 */
[----:B-1----:R-:W-:Y:S01]  /*6080*/  F2FP.F16.F32.PACK_AB R156, R13, R12 ;  /* 0x0000000c0d9c723e */ /* 0x002fe200000000ff */
[----:B------:R-:W-:-:S04]  /*6090*/  FADD.FTZ R12, R12, R11 ;  /* 0x0000000b0c0c7221 */ /* 0x000fc80000010000 */
[----:B------:R-:W-:Y:S01]  /*60a0*/  FADD.FTZ R13, R13, R12 ;  /* 0x0000000c0d0d7221 */ /* 0x000fe20000010000 */
[----:B0-----:R-:W-:Y:S01]  /*60b0*/  FMNMX.FTZ R8, R49, R8, !PT ;  /* 0x0000000831087209 */ /* 0x001fe20007810000 */
[----:B------:R-:W-:Y:S03]  /*60c0*/  MUFU.EX2 R20, R20 ;  /* 0x0000001400147308 */ /* 0x000fe60000000800 */
[C---:B------:R-:W-:Y:S01]  /*60d0*/  FSETP.NEU.FTZ.AND P2, PT, R8.reuse, -INF , PT ;  /* 0xff8000000800780b */ /* 0x040fe20003f5d000 */
[----:B------:R-:W-:-:S04]  /*60e0*/  FMUL.FTZ R24, R8, UR28 ;  /* 0x0000001c08187c20 */ /* 0x000fc80008410000 */
[----:B------:R-:W0:Y:S01]  /*60f0*/  MUFU.EX2 R21, R21 ;  /* 0x0000001500157308 */ /* 0x000e220000000800 */
[----:B------:R-:W-:Y:S02]  /*6100*/  FSEL R25, R24, RZ, P2 ;  /* 0x000000ff18197208 */ /* 0x000fe40001000000 */
[----:B------:R-:W-:Y:S02]  /*6110*/  ISETP.NE.AND P2, PT, R56, RZ, PT ;  /* 0x000000ff3800720c */ /* 0x000fe40003f45270 */
[----:B--2---:R-:W-:Y:S01]  /*6120*/  F2FP.F16.F32.PACK_AB R158, R15, R14 ;  /* 0x0000000e0f9e723e */ /* 0x004fe200000000ff */
        /* <DEDUP_REMOVED lines=25> */
[----:B------:R-:W-:Y:S02]  /*62c0*/  @!P2 PRMT R5, RZ, 0x654, R5 ;  /* 0x00000654ff05a816 */ /* 0x000fe40000000005 */
        /* <DEDUP_REMOVED lines=25> */
[----:B------:R-:W4:Y:S01]  /*6460*/  MUFU.EX2 R212, R212 ;  /* 0x000000d400d47308 */ /* 0x000f220000000800 */
[----:B---3--:R-:W-:Y:S01]  /*6470*/  F2FP.F16.F32.PACK_AB R162, R170, R169 ;  /* 0x000000a9aaa2723e */ /* 0x008fe200000000ff */
[----:B------:R-:W-:-:S04]  /*6480*/  FADD.FTZ R169, R169, R20 ;  /* 0x00000014a9a97221 */ /* 0x000fc80000010000 */
[----:B------:R-:W-:Y:S02]  /*6490*/  FADD.FTZ R170, R170, R169 ;  /* 0x000000a9aaaa7221 */ /* 0x000fe40000010000 */
[----:B------:R-:W-:Y:S08]  /*64a0*/  MUFU.EX2 R211, R211 ;  /* 0x000000d300d37308 */ /* 0x000ff00000000800 */
[----:B------:R-:W3:Y:S01]  /*64b0*/  MUFU.EX2 R214, R214 ;  /* 0x000000d600d67308 */ /* 0x000ee20000000800 */
[----:B----4-:R-:W-:Y:S01]  /*64c0*/  F2FP.F16.F32.PACK_AB R161, R212, R183 ;  /* 0x000000b7d4a1723e */ /* 0x010fe200000000ff */
[----:B------:R-:W-:-:S04]  /*64d0*/  FADD.FTZ R183, R183, R182 ;  /* 0x000000b6b7b77221 */ /* 0x000fc80000010000 */
[----:B------:R-:W-:Y:S02]  /*64e0*/  FADD.FTZ R212, R212, R183 ;  /* 0x000000b7d4d47221 */ /* 0x000fe40000010000 */
[----:B------:R-:W-:Y:S08]  /*64f0*/  MUFU.EX2 R171, R171 ;  /* 0x000000ab00ab7308 */ /* 0x000ff00000000800 */
[----:B------:R-:W4:Y:S01]  /*6500*/  MUFU.EX2 R172, R172 ;  /* 0x000000ac00ac7308 */ /* 0x000f220000000800 */
[----:B---3--:R-:W-:Y:S01]  /*6510*/  F2FP.F16.F32.PACK_AB R163, R214, R211 ;  /* 0x000000d3d6a3723e */ /* 0x008fe200000000ff */
[----:B------:R-:W-:-:S04]  /*6520*/  FADD.FTZ R211, R211, R212 ;  /* 0x000000d4d3d37221 */ /* 0x000fc80000010000 */
[----:B------:R2:W-:Y:S01]  /*6530*/  STSM.16.M88.4 [R190], R160 ;  /* 0x000000a0be007844 */ /* 0x0005e20000000200 */
[----:B------:R-:W-:Y:S01]  /*6540*/  FADD.FTZ R214, R214, R211 ;  /* 0x000000d3d6d67221 */ /* 0x000fe20000010000 */
[----:B------:R-:W-:Y:S08]  /*6550*/  MUFU.EX2 R173, R173 ;  /* 0x000000ad00ad7308 */ /* 0x000ff00000000800 */
[----:B------:R-:W3:Y:S01]  /*6560*/  MUFU.EX2 R174, R174 ;  /* 0x000000ae00ae7308 */ /* 0x000ee20000000800 */
[----:B----4-:R-:W-:Y:S01]  /*6570*/  F2FP.F16.F32.PACK_AB R164, R172, R171 ;  /* 0x000000abaca4723e */ /* 0x010fe200000000ff */
[----:B------:R-:W-:-:S04]  /*6580*/  FADD.FTZ R171, R171, R170 ;  /* 0x000000aaabab7221 */ /* 0x000fc80000010000 */
[----:B------:R-:W-:Y:S02]  /*6590*/  FADD.FTZ R172, R172, R171 ;  /* 0x000000abacac7221 */ /* 0x000fe40000010000 */
[----:B------:R-:W-:Y:S08]  /*65a0*/  MUFU.EX2 R213, R213 ;  /* 0x000000d500d57308 */ /* 0x000ff00000000800 */
[----:B------:R-:W4:Y:S01]  /*65b0*/  MUFU.EX2 R216, R216 ;  /* 0x000000d800d87308 */ /* 0x000f220000000800 */
[----:B---3--:R-:W-:-:S07]  /*65c0*/  F2FP.F16.F32.PACK_AB R166, R174, R173 ;  /* 0x000000adaea6723e */ /* 0x008fce00000000ff */
[----:B------:R-:W-:Y:S08]  /*65d0*/  MUFU.EX2 R215, R215 ;  /* 0x000000d700d77308 */ /* 0x000ff00000000800 */
[----:B------:R-:W3:Y:S01]  /*65e0*/  MUFU.EX2 R218, R218 ;  /* 0x000000da00da7308 */ /* 0x000ee20000000800 */
[----:B----4-:R-:W-:Y:S01]  /*65f0*/  F2FP.F16.F32.PACK_AB R165, R216, R213 ;  /* 0x000000d5d8a5723e */ /* 0x010fe200000000ff */
[----:B------:R-:W-:-:S04]  /*6600*/  FADD.FTZ R213, R213, R214 ;  /* 0x000000d6d5d57221 */ /* 0x000fc80000010000 */
[----:B------:R-:W-:Y:S01]  /*6610*/  FADD.FTZ R216, R216, R213 ;  /* 0x000000d5d8d87221 */ /* 0x000fe20000010000 */
[----:B---3--:R-:W-:-:S03]  /*6620*/  F2FP.F16.F32.PACK_AB R167, R218, R215 ;  /* 0x000000d7daa7723e */ /* 0x008fc600000000ff */
        /* <DEDUP_REMOVED lines=9> */
[----:B------:R-:W-:Y:S01]  /*66c0*/  WARPGROUP.ARRIVE ;  /* 0x00000000000079c5 */ /* 0x000fe20000000000 */
[----:B0-----:R-:W0:-:S15]  /*66d0*/  @P1 LDC R152, c[0x0][0x44c] ;  /* 0x00011300ff981b82 */ /* 0x001e1e0000000800 */
[----:B------:R-:W-:-:S04]  /*66e0*/  NOP ;  /* 0x0000000000007918 */ /* 0x000fc80000000000 */
[----:B------:R-:W-:Y:S01]  /*66f0*/  HGMMA.64x256x16.F32 R24, R156, gdesc[UR4].tnspB, R24, gsb0 ;  /* 0x43e000049c187df0 */ /* 0x000fe20008000818 */
[----:B------:R-:W-:Y:S01]  /*6700*/  R2UR UR6, R219 ;  /* 0x00000000db0672ca */ /* 0x000fe200000e0000 */
[----:B------:R-:W-:Y:S01]  /*6710*/  UMOV UR7, 0x40000040 ;  /* 0x4000004000077882 */ /* 0x000fe20000000000 */
[----:B------:R-:W1:Y:S01]  /*6720*/  @P1 LDC R154, c[0x0][0x450] ;  /* 0x00011400ff9a1b82 */ /* 0x000e620000000800 */
[----:B0-----:R-:W-:-:S05]  /*6730*/  @P1 IMAD.HI.U32 R9, R152, UR38, RZ ;  /* 0x0000002698091c27 */ /* 0x001fca000f8e00ff */
[----:B-1----:R-:W-:-:S04]  /*6740*/  @P1 SHF.R.U32.HI R6, RZ, R154, R9 ;  /* 0x0000009aff061219 */ /* 0x002fc80000011609 */
[----:B------:R-:W-:-:S04]  /*6750*/  IADD3 R6, R6, R189, -R188 ;  /* 0x000000bd06067210 */ /* 0x000fc80007ffe8bc */
[----:B------:R-:W-:-:S04]  /*6760*/  SHF.R.S32.HI R9, RZ, 0x1f, R6 ;  /* 0x0000001fff097819 */ /* 0x000fc80000011406 */
[----:B------:R-:W-:Y:S01]  /*6770*/  LEA.HI R9, R9, R6, RZ, 0x6 ;  /* 0x0000000609097211 */ /* 0x000fe200078f30ff */
[----:B------:R-:W-:-:S03]  /*6780*/  FADD.FTZ R6, R218, R215 ;  /* 0x000000d7da067221 */ /* 0x000fc60000010000 */
[----:B------:R-:W-:-:S04]  /*6790*/  SHF.R.S32.HI R9, RZ, 0x6, R9 ;  /* 0x00000006ff097819 */ /* 0x000fc80000011409 */
[----:B------:R-:W-:-:S13]  /*67a0*/  R2UR UR30, R9 ;  /* 0x00000000091e72ca */ /* 0x000fda00000e0000 */
[----:B------:R-:W-:-:S04]  /*67b0*/  UISETP.LT.AND UP0, UPT, URZ, UR30, UPT ;  /* 0x0000001e3f00728c */ /* 0x000fc8000bf01270 */
[----:B------:R-:W-:-:S04]  /*67c0*/  USEL UR30, URZ, UR30, !UP0 ;  /* 0x0000001e3f1e7287 */ /* 0x000fc8000c000000 */
[----:B------:R-:W-:-:S06]  /*67d0*/  UISETP.GE.AND UP0, UPT, UR31, UR30, UPT ;  /* 0x0000001e1f00728c */ /* 0x000fcc000bf06270 */
[----:B------:R-:W-:Y:S01]  /*67e0*/  PLOP3.LUT P3, PT, PT, PT, UP0, 0x80, 0x0 ;  /* 0x000000000000781c */ /* 0x000fe20003f6f008 */
        /* <DEDUP_REMOVED lines=19> */
[----:B0-----:R-:W-:-:S04]  /*6920*/  FADD.FTZ R5, R173, R172 ;  /* 0x000000acad057221 */ /* 0x001fc80000010000 */
[----:B------:R-:W-:Y:S01]  /*6930*/  FADD.FTZ R5, R174, R5 ;  /* 0x00000005ae057221 */ /* 0x000fe20000010000 */
[----:B--2---:R-:W-:Y:S06]  /*6940*/  @!P3 BRA `(.L_x_5323) ;  /* 0x00000034008cb947 */ /* 0x004fec0003800000 */
[----:B------:R-:W-:Y:S01]  /*6950*/  IMAD.MOV.U32 R10, RZ, RZ, R8 ;  /* 0x000000ffff0a7224 */ /* 0x000fe200078e0008 */
[----:B------:R-:W-:Y:S01]  /*6960*/  ULDC UR29, c[0x0][0xad0] ;  /* 0x0002b400001d7ab9 */ /* 0x000fe20000000800 */
[----:B------:R-:W-:Y:S01]  /*6970*/  IMAD.MOV.U32 R11, RZ, RZ, R7 ;  /* 0x000000ffff0b7224 */ /* 0x000fe200078e0007 */
[----:B------:R-:W-:Y:S01]  /*6980*/  ULDC UR28, c[0x0][0xa80] ;  /* 0x0002a000001c7ab9 */ /* 0x000fe20000000800 */
[----:B------:R-:W-:-:S07]  /*6990*/  IMAD.MOV.U32 R13, RZ, RZ, R2 ;  /* 0x000000ffff0d7224 */ /* 0x000fce00078e0002 */
.L_x_5332:
[----:B------:R-:W-:-:S05]  /*69a0*/  VIADD R2, R13, 0x1 ;  /* 0x000000010d027836 */ /* 0x000fca0000000000 */
[----:B------:R-:W-:-:S04]  /*69b0*/  ISETP.NE.AND P3, PT, R2, 0x2, PT ;  /* 0x000000020200780c */ /* 0x000fc80003f65270 */
[----:B------:R-:W-:Y:S02]  /*69c0*/  SEL R7, RZ, 0x1, P3 ;  /* 0x00000001ff077807 */ /* 0x000fe40001800000 */
[----:B------:R-:W-:Y:S02]  /*69d0*/  SEL R2, R2, RZ, P3 ;  /* 0x000000ff02027207 */ /* 0x000fe40001800000 */
[----:B------:R-:W-:Y:S01]  /*69e0*/  LOP3.LUT R16, R16, R7, RZ, 0x3c, !PT ;  /* 0x0000000710107212 */ /* 0x000fe200078e3cff */
[----:B-1----:R-:W-:Y:S06]  /*69f0*/  @!P0 BRA `(.L_x_5324) ;  /* 0x0000000000048947 */ /* 0x002fec0003800000 */
[----:B------:R-:W-:Y:S01]  /*6a00*/  BPT.TRAP 0x1 ;  /* 0x000000040000795c */ /* 0x000fe20000300000 */
.L_x_5324:
[----:B------:R-:W-:Y:S01]  /*6a10*/  IMAD R9, R2, 0x8, R17 ;  /* 0x0000000802097824 */ /* 0x000fe200078e0211 */
[----:B------:R-:W-:-:S04]  /*6a20*/  SHF.L.U32 R8, R16, 0x1f, RZ ;  /* 0x0000001f10087819 */ /* 0x000fc800000006ff */
[----:B------:R0:W1:Y:S01]  /*6a30*/  SYNCS.PHASECHK.TRANS64.TRYWAIT P3, [R9+URZ+0x38830], R8 ;  /* 0x03883008090075a7 */ /* 0x000062000806017f */
[----:B------:R-:W-:Y:S05]  /*6a40*/  @!P0 BRA `(.L_x_5325) ;  /* 0x0000000000048947 */ /* 0x000fea0003800000 */
[----:B------:R-:W-:Y:S01]  /*6a50*/  BPT.TRAP 0x1 ;  /* 0x000000040000795c */ /* 0x000fe20000300000 */
.L_x_5325:
[----:B------:R-:W-:Y:S01]  /*6a60*/  IMAD R7, R2, 0x200, R0 ;  /* 0x0000020002077824 */ /* 0x000fe200078e0200 */
[----:B-1----:R-:W-:Y:S06]  /*6a70*/  @P3 BRA `(.L_x_5326) ;  /* 0x0000000000083947 */ /* 0x002fec0003800000 */
[----:B------:R-:W1:Y:S02]  /*6a80*/  SYNCS.PHASECHK.TRANS64.TRYWAIT P3, [R9+URZ+0x38830], R8 ;  /* 0x03883008090075a7 */ /* 0x000e64000806017f */
[----:B-1----:R-:W-:Y:S05]  /*6a90*/  @!P3 BRA `(.L_x_5327) ;  /* 0x000001240018b947 */ /* 0x002fea0003800000 */
.L_x_5326:
        /* <DEDUP_REMOVED lines=22> */
.L_x_5328:
[----:B------:R2:W3:Y:S01]  /*6c00*/  SYNCS.PHASECHK.TRANS64.TRYWAIT P3, [R9+URZ+0x38850], R8 ;  /* 0x03885008090075a7 */ /* 0x0004e2000806017f */
[----:B------:R-:W-:Y:S05]  /*6c10*/  @!P0 BRA `(.L_x_5329) ;  /* 0x0000000000048947 */ /* 0x000fea0003800000 */
[----:B------:R-:W-:Y:S01]  /*6c20*/  BPT.TRAP 0x1 ;  /* 0x000000040000795c */ /* 0x000fe20000300000 */
.L_x_5329:
[----:B---3--:R-:W-:Y:S05]  /*6c30*/  @P3 BRA `(.L_x_5330) ;  /* 0x0000000000083947 */ /* 0x008fea0003800000 */
[----:B------:R-:W3:Y:S02]  /*6c40*/  SYNCS.PHASECHK.TRANS64.TRYWAIT P3, [R9+URZ+0x38850], R8 ;  /* 0x03885008090075a7 */ /* 0x000ee4000806017f */
[----:B---3--:R-:W-:Y:S05]  /*6c50*/  @!P3 BRA `(.L_x_5331) ;  /* 0x0000012000bcb947 */ /* 0x008fea0003800000 */
.L_x_5330:
        /* <DEDUP_REMOVED lines=13> */
[----:B------:R-:W-:Y:S01]  /*6d30*/  UMOV UR6, 0xffffffc0 ;  /* 0xffffffc000067882 */ /* 0x000fe20000000000 */
[----:B------:R-:W-:Y:S01]  /*6d40*/  VIADD R21, R4, 0x800 ;  /* 0x0000080004157836 */ /* 0x000fe20000000000 */
[----:B------:R-:W-:Y:S01]  /*6d50*/  UIMAD UR6, UR31, UR6, 0x1 ;  /* 0x000000011f0674a4 */ /* 0x000fe2000f8e0206 */
[----:B------:R-:W-:Y:S01]  /*6d60*/  VIADD R15, R7, 0x800 ;  /* 0x00000800070f7836 */ /* 0x000fe20000000000 */
[----:B------:R-:W-:Y:S01]  /*6d70*/  UMOV UR7, 0x40000040 ;  /* 0x4000004000077882 */ /* 0x000fe20000000000 */
[----:B------:R-:W-:Y:S01]  /*6d80*/  HGMMA.64x64x16.F32 R152, gdesc[UR20], R152, gsb0 ;  /* 0x00e00000149879f0 */ /* 0x000fe20008000898 */
[----:B------:R-:W-:Y:S01]  /*6d90*/  IMAD R221, R2, 0x1000, R19 ;  /* 0x0000100002dd7824 */ /* 0x000fe200078e0213 */
[----:B------:R-:W-:-:S02]  /*6da0*/  UISETP.GT.AND UP0, UPT, UR31, UR30, UPT ;  /* 0x0000001e1f00728c */ /* 0x000fc4000bf04270 */
[----:B------:R-:W-:Y:S01]  /*6db0*/  UIADD3 UR31, UR31, -0x1, URZ ;  /* 0xffffffff1f1f7890 */ /* 0x000fe2000fffe03f */
        /* <DEDUP_REMOVED lines=284> */
[----:B------:R-:W0:Y:S01]  /*7f80*/  @P1 LDC R21, c[0x0][0x450] ;  /* 0x00011400ff151b82 */ /* 0x000e220000000800 */
        /* <DEDUP_REMOVED lines=14> */
[----:B------:R-:W-:Y:S02]  /*8070*/  IADD3 R7, R8, R15, R7 ;  /* 0x0000000f08077210 */ /* 0x000fe40007ffe007 */
[----:B------:R-:W1:Y:S01]  /*8080*/  @P1 LDC R8, c[0x0][0x44c] ;  /* 0x00011300ff081b82 */ /* 0x000e620000000800 */
        /* <DEDUP_REMOVED lines=8> */
[----:B-1----:R-:W-:-:S05]  /*8110*/  @P1 IMAD.HI.U32 R8, R7, R8, RZ ;  /* 0x0000000807081227 */ /* 0x002fca00078e00ff */
[----:B0-----:R-:W-:Y:S02]  /*8120*/  @P1 SHF.R.U32.HI R7, RZ, R21, R8 ;  /* 0x00000015ff071219 */ /* 0x001fe40000011608 */
[----:B------:R-:W-:Y:S02]  /*8130*/  IADD3 R21, R189, UR6, -R18 ;  /* 0x00000006bd157c10 */ /* 0x000fe4000fffe812 */
[----:B------:R-:W-:-:S03]  /*8140*/  R2UR UR6, R221 ;  /* 0x00000000dd0672ca */ /* 0x000fc600000e0000 */
[----:B------:R-:W-:Y:S01]  /*8150*/  IMAD.IADD R21, R21, 0x1, -R188 ;  /* 0x0000000115157824 */ /* 0x000fe200078e0abc */
        /* <DEDUP_REMOVED lines=32> */
[----:B------:R-:W4:Y:S08]  /*8360*/  MUFU.TANH R20, R157 ;  /* 0x0000009d00147308 */ /* 0x000f300000002400 */
[----:B------:R-:W-:Y:S01]  /*8370*/  MUFU.TANH R160, R160 ;  /* 0x000000a000a07308 */ /* 0x000fe20000002400 */
[----:B0-----:R-:W-:-:S05]  /*8380*/  IMAD.IADD R152, R21, 0x1, R152 ;  /* 0x0000000115987824 */ /* 0x001fca00078e0298 */
[C---:B------:R-:W-:Y:S02]  /*8390*/  ISETP.GT.AND P3, PT, R152.reuse, RZ, PT ;  /* 0x000000ff9800720c */ /* 0x040fe40003f64270 */
[----:B------:R-:W-:Y:S01]  /*83a0*/  ISETP.GT.AND P4, PT, R152, 0x1, PT ;  /* 0x000000019800780c */ /* 0x000fe20003f84270 */
[----:B------:R-:W0:Y:S01]  /*83b0*/  MUFU.TANH R161, R161 ;  /* 0x000000a100a17308 */ /* 0x000e220000002400 */
[----:B-1----:R-:W-:Y:S02]  /*83c0*/  FSEL R12, R12, -INF , P3 ;  /* 0xff8000000c0c7808 */ /* 0x002fe40001800000 */
[C---:B------:R-:W-:Y:S02]  /*83d0*/  ISETP.GT.AND P3, PT, R152.reuse, 0x8, PT ;  /* 0x000000089800780c */ /* 0x040fe40003f64270 */
[----:B--2---:R-:W-:Y:S02]  /*83e0*/  FSEL R15, R15, -INF , P4 ;  /* 0xff8000000f0f7808 */ /* 0x004fe40002000000 */
[----:B------:R-:W-:Y:S01]  /*83f0*/  ISETP.GT.AND P4, PT, R152, 0x9, PT ;  /* 0x000000099800780c */ /* 0x000fe20003f84270 */
[----:B------:R1:W-:Y:S01]  /*8400*/  MUFU.TANH R156, R8 ;  /* 0x00000008009c7308 */ /* 0x0003e20000002400 */
[----:B---3--:R-:W-:-:S02]  /*8410*/  FSEL R14, R14, -INF , P3 ;  /* 0xff8000000e0e7808 */ /* 0x008fc40001800000 */
[----:B------:R-:W-:Y:S02]  /*8420*/  ISETP.GT.AND P3, PT, R152, 0x10, PT ;  /* 0x000000109800780c */ /* 0x000fe40003f64270 */
[----:B----4-:R-:W-:Y:S02]  /*8430*/  FSEL R20, R20, -INF , P4 ;  /* 0xff80000014147808 */ /* 0x010fe40002000000 */
[----:B------:R-:W-:Y:S01]  /*8440*/  ISETP.GT.AND P4, PT, R152, 0x11, PT ;  /* 0x000000119800780c */ /* 0x000fe20003f84270 */
[----:B------:R0:W2:Y:S01]  /*8450*/  MUFU.TANH R157, R165 ;  /* 0x000000a5009d7308 */ /* 0x0000a20000002400 */
[----:B-1----:R-:W-:-:S04]  /*8460*/  FMNMX.FTZ R8, R12, R11, !PT ;  /* 0x0000000b0c087209 */ /* 0x002fc80007810000 */
[----:B------:R-:W-:-:S03]  /*8470*/  FMNMX.FTZ R153, R15, R8, !PT ;  /* 0x000000080f997209 */ /* 0x000fc60007810000 */
[----:B------:R-:W1:Y:S01]  /*8480*/  MUFU.TANH R164, R164 ;  /* 0x000000a400a47308 */ /* 0x000e620000002400 */
[----:B------:R-:W-:Y:S02]  /*8490*/  FMNMX.FTZ R153, R14, R153, !PT ;  /* 0x000000990e997209 */ /* 0x000fe40007810000 */
[----:B0-----:R-:W-:Y:S02]  /*84a0*/  FSEL R165, R161, -INF , P4 ;  /* 0xff800000a1a57808 */ /* 0x001fe40002000000 */
[----:B------:R-:W-:Y:S02]  /*84b0*/  FMNMX.FTZ R8, R20, R153, !PT ;  /* 0x0000009914087209 */ /* 0x000fe40007810000 */
[----:B------:R-:W-:Y:S01]  /*84c0*/  ISETP.GT.AND P4, PT, R152, 0x19, PT ;  /* 0x000000199800780c */ /* 0x000fe20003f84270 */
[----:B------:R0:W3:Y:S03]  /*84d0*/  MUFU.TANH R211, R169 ;  /* 0x000000a900d37308 */ /* 0x0000e60000002400 */
[----:B--2---:R-:W-:-:S02]  /*84e0*/  FSEL R161, R157, -INF , P4 ;  /* 0xff8000009da17808 */ /* 0x004fc40002000000 */
[----:B------:R-:W-:-:S03]  /*84f0*/  ISETP.GT.AND P4, PT, R152, 0x21, PT ;  /* 0x000000219800780c */ /* 0x000fc60003f84270 */
[----:B------:R-:W2:Y:S01]  /*8500*/  MUFU.TANH R212, R173 ;  /* 0x000000ad00d47308 */ /* 0x000ea20000002400 */
        /* <DEDUP_REMOVED lines=8> */
[----:B-1----:R-:W-:Y:S01]  /*8590*/  FSEL R164, R164, -INF , P3 ;  /* 0xff800000a4a47808 */ /* 0x002fe20001800000 */
[----:B------:R-:W1:Y:S01]  /*85a0*/  MUFU.TANH R177, R177 ;  /* 0x000000b100b17308 */ /* 0x000e620000002400 */
[----:B------:R-:W-:Y:S02]  /*85b0*/  FMNMX.FTZ R153, R161, R8, !PT ;  /* 0x00000008a1997209 */ /* 0x000fe40007810000 */
[----:B---3--:R-:W-:Y:S02]  /*85c0*/  FSEL R157, R211, -INF , P4 ;  /* 0xff800000d39d7808 */ /* 0x008fe40002000000 */
[----:B------:R-:W-:Y:S01]  /*85d0*/  FMNMX.FTZ R8, R164, R153, !PT ;  /* 0x00000099a4087209 */ /* 0x000fe20007810000 */
[----:B------:R-:W-:Y:S01]  /*85e0*/  FMUL.FTZ R153, R181, UR29 ;  /* 0x0000001db5997c20 */ /* 0x000fe20008410000 */
[C---:B------:R-:W-:Y:S01]  /*85f0*/  ISETP.GT.AND P4, PT, R152.reuse, 0x29, PT ;  /* 0x000000299800780c */ /* 0x040fe20003f84270 */
[----:B------:R-:W3:Y:S01]  /*8600*/  MUFU.TANH R176, R176 ;  /* 0x000000b000b07308 */ /* 0x000ee20000002400 */
[----:B------:R-:W-:Y:S01]  /*8610*/  ISETP.GT.AND P3, PT, R152, 0x28, PT ;  /* 0x000000289800780c */ /* 0x000fe20003f64270 */
[----:B------:R-:W-:Y:S01]  /*8620*/  FMUL.FTZ R181, R154, UR29 ;  /* 0x0000001d9ab57c20 */ /* 0x000fe20008410000 */
[----:B--2---:R-:W-:Y:S01]  /*8630*/  FSEL R156, R212, -INF , P4 ;  /* 0xff800000d49c7808 */ /* 0x004fe20002000000 */
[----:B------:R-:W-:Y:S01]  /*8640*/  FMUL.FTZ R212, R163, UR29 ;  /* 0x0000001da3d47c20 */ /* 0x000fe20008410000 */
[----:B0-----:R-:W-:-:S02]  /*8650*/  FSEL R160, R172, -INF , P3 ;  /* 0xff800000aca07808 */ /* 0x001fc40001800000 */
[----:B------:R-:W-:Y:S01]  /*8660*/  FMNMX.FTZ R173, R157, R8, !PT ;  /* 0x000000089dad7209 */ /* 0x000fe20007810000 */
[----:B------:R-:W0:Y:S01]  /*8670*/  MUFU.TANH R211, R153 ;  /* 0x0000009900d37308 */ /* 0x000e220000002400 */
[C---:B------:R-:W-:Y:S02]  /*8680*/  ISETP.GT.AND P4, PT, R152.reuse, 0x31, PT ;  /* 0x000000319800780c */ /* 0x040fe40003f84270 */
[----:B------:R-:W-:Y:S02]  /*8690*/  ISETP.GT.AND P3, PT, R152, 0x30, PT ;  /* 0x000000309800780c */ /* 0x000fe40003f64270 */
[----:B------:R-:W-:Y:S02]  /*86a0*/  FMNMX.FTZ R173, R160, R173, !PT ;  /* 0x000000ada0ad7209 */ /* 0x000fe40007810000 */
[----:B-1----:R-:W-:Y:S01]  /*86b0*/  FSEL R8, R177, -INF , P4 ;  /* 0xff800000b1087808 */ /* 0x002fe20002000000 */
[----:B------:R-:W1:Y:S01]  /*86c0*/  MUFU.TANH R180, R180 ;  /* 0x000000b400b47308 */ /* 0x000e620000002400 */
[----:B------:R-:W-:-:S02]  /*86d0*/  ISETP.GT.AND P4, PT, R152, 0x39, PT ;  /* 0x000000399800780c */ /* 0x000fc40003f84270 */
[----:B---3--:R-:W-:Y:S02]  /*86e0*/  FSEL R154, R176, -INF , P3 ;  /* 0xff800000b09a7808 */ /* 0x008fe40001800000 */
[----:B------:R-:W-:Y:S02]  /*86f0*/  FMNMX.FTZ R173, R156, R173, !PT ;  /* 0x000000ad9cad7209 */ /* 0x000fe40007810000 */
[----:B------:R-:W-:Y:S01]  /*8700*/  ISETP.GT.AND P3, PT, R152, 0x38, PT ;  /* 0x000000389800780c */ /* 0x000fe20003f64270 */
[----:B------:R-:W2:Y:S01]  /*8710*/  MUFU.TANH R181, R181 ;  /* 0x000000b500b57308 */ /* 0x000ea20000002400 */
[----:B0-----:R-:W-:Y:S01]  /*8720*/  FSEL R152, R211, -INF , P4 ;  /* 0xff800000d3987808 */ /* 0x001fe20002000000 */
[----:B------:R-:W-:Y:S01]  /*8730*/  FMUL.FTZ R211, R162, UR29 ;  /* 0x0000001da2d37c20 */ /* 0x000fe20008410000 */
[----:B------:R-:W-:Y:S01]  /*8740*/  FMNMX.FTZ R173, R154, R173, !PT ;  /* 0x000000ad9aad7209 */ /* 0x000fe20007810000 */
[----:B------:R-:W0:Y:S03]  /*8750*/  SHFL.IDX PT, R162, R7, 0x1, 0x1c1f ;  /* 0x003c1f0007a27f89 */ /* 0x000e2600000e0000 */
[----:B------:R-:W-:Y:S01]  /*8760*/  FMNMX.FTZ R172, R8, R173, !PT ;  /* 0x000000ad08ac7209 */ /* 0x000fe20007810000 */
[----:B------:R-:W3:Y:S01]  /*8770*/  MUFU.TANH R155, R155 ;  /* 0x0000009b009b7308 */ /* 0x000ee20000002400 */
[----:B-1----:R-:W-:Y:S01]  /*8780*/  FSEL R153, R180, -INF , P3 ;  /* 0xff800000b4997808 */ /* 0x002fe20001800000 */
[----:B------:R-:W-:Y:S01]  /*8790*/  FMUL.FTZ R180, R158, UR29 ;  /* 0x0000001d9eb47c20 */ /* 0x000fe20008410000 */
[----:B------:R-:W-:Y:S01]  /*87a0*/  FMUL.FTZ R158, R159, UR29 ;  /* 0x0000001d9f9e7c20 */ /* 0x000fe20008410000 */
[----:B------:R-:W-:Y:S01]  /*87b0*/  FMUL.FTZ R159, R178, UR29 ;  /* 0x0000001db29f7c20 */ /* 0x000fe20008410000 */
[----:B------:R-:W-:-:S03]  /*87c0*/  FMNMX.FTZ R173, R153, R172, !PT ;  /* 0x000000ac99ad7209 */ /* 0x000fc60007810000 */
[----:B------:R-:W1:Y:S01]  /*87d0*/  MUFU.TANH R180, R180 ;  /* 0x000000b400b47308 */ /* 0x000e620000002400 */
[----:B------:R-:W-:-:S05]  /*87e0*/  FMNMX.FTZ R173, R152, R173, !PT ;  /* 0x000000ad98ad7209 */ /* 0x000fca0007810000 */
[----:B------:R-:W4:Y:S02]  /*87f0*/  SHFL.BFLY PT, R172, R173, 0x2, 0x1f ;  /* 0x0c401f00adac7f89 */ /* 0x000f2400000e0000 */
[----:B------:R-:W5:Y:S01]  /*8800*/  MUFU.TANH R158, R158 ;  /* 0x0000009e009e7308 */ /* 0x000f620000002400 */
[----:B0-----:R-:W-:Y:S02]  /*8810*/  IMAD.IADD R21, R21, 0x1, R162 ;  /* 0x0000000115157824 */ /* 0x001fe400078e02a2 */
[----:B------:R-:W-:-:S05]  /*8820*/  FMUL.FTZ R162, R182, UR29 ;  /* 0x0000001db6a27c20 */ /* 0x000fca0008410000 */
[----:B------:R-:W0:Y:S01]  /*8830*/  MUFU.TANH R211, R211 ;  /* 0x000000d300d37308 */ /* 0x000e220000002400 */
[C---:B------:R-:W-:Y:S02]  /*8840*/  ISETP.GT.AND P3, PT, R21.reuse, RZ, PT ;  /* 0x000000ff1500720c */ /* 0x040fe40003f64270 */
[----:B------:R-:W-:Y:S02]  /*8850*/  ISETP.GT.AND P4, PT, R21, 0x1, PT ;  /* 0x000000011500780c */ /* 0x000fe40003f84270 */
[----:B--2---:R-:W-:Y:S02]  /*8860*/  FSEL R181, R181, -INF , P3 ;  /* 0xff800000b5b57808 */ /* 0x004fe40001800000 */
[----:B---3--:R-:W-:Y:S01]  /*8870*/  FSEL R178, R155, -INF , P4 ;  /* 0xff8000009bb27808 */ /* 0x008fe20002000000 */
[----:B------:R-:W2:Y:S01]  /*8880*/  MUFU.TANH R212, R212 ;  /* 0x000000d400d47308 */ /* 0x000ea20000002400 */
[----:B------:R-:W-:Y:S02]  /*8890*/  ISETP.GT.AND P3, PT, R21, 0x8, PT ;  /* 0x000000081500780c */ /* 0x000fe40003f64270 */
[----:B------:R-:W-:-:S02]  /*88a0*/  FMNMX.FTZ R155, R181, R10, !PT ;  /* 0x0000000ab59b7209 */ /* 0x000fc40007810000 */
[----:B------:R-:W-:Y:S02]  /*88b0*/  ISETP.GT.AND P4, PT, R21, 0x9, PT ;  /* 0x000000091500780c */ /* 0x000fe40003f84270 */
[----:B-1----:R-:W-:Y:S01]  /*88c0*/  FSEL R180, R180, -INF , P3 ;  /* 0xff800000b4b47808 */ /* 0x002fe20001800000 */
[----:B------:R-:W1:Y:S01]  /*88d0*/  MUFU.TANH R213, R213 ;  /* 0x000000d500d57308 */ /* 0x000e620000002400 */
[----:B------:R-:W-:Y:S02]  /*88e0*/  FMNMX.FTZ R155, R178, R155, !PT ;  /* 0x0000009bb29b7209 */ /* 0x000fe40007810000 */
[----:B----4-:R-:W-:Y:S02]  /*88f0*/  FMNMX.FTZ R172, R173, R172, !PT ;  /* 0x000000acadac7209 */ /* 0x010fe40007810000 */
[C---:B------:R-:W-:Y:S02]  /*8900*/  ISETP.GT.AND P3, PT, R21.reuse, 0x10, PT ;  /* 0x000000101500780c */ /* 0x040fe40003f64270 */
[----:B-----5:R-:W-:Y:S01]  /*8910*/  FSEL R182, R158, -INF , P4 ;  /* 0xff8000009eb67808 */ /* 0x020fe20002000000 */
[----:B------:R-:W3:Y:S01]  /*8920*/  MUFU.TANH R214, R214 ;  /* 0x000000d600d67308 */ /* 0x000ee20000002400 */
[----:B------:R-:W-:Y:S01]  /*8930*/  FMNMX.FTZ R155, R180, R155, !PT ;  /* 0x0000009bb49b7209 */ /* 0x000fe20007810000 */
[----:B------:R-:W4:Y:S01]  /*8940*/  SHFL.BFLY PT, R163, R172, 0x1, 0x1f ;  /* 0x0c201f00aca37f89 */ /* 0x000f2200000e0000 */
[----:B------:R-:W-:-:S02]  /*8950*/  ISETP.GT.AND P4, PT, R21, 0x11, PT ;  /* 0x000000111500780c */ /* 0x000fc40003f84270 */
[----:B0-----:R-:W-:Y:S02]  /*8960*/  FSEL R211, R211, -INF , P3 ;  /* 0xff800000d3d37808 */ /* 0x001fe40001800000 */
[----:B------:R-:W-:Y:S01]  /*8970*/  FMNMX.FTZ R158, R182, R155, !PT ;  /* 0x0000009bb69e7209 */ /* 0x000fe20007810000 */
[----:B------:R-:W0:Y:S01]  /*8980*/  MUFU.TANH R215, R215 ;  /* 0x000000d700d77308 */ /* 0x000e220000002400 */
[----:B------:R-:W-:Y:S02]  /*8990*/  ISETP.GT.AND P3, PT, R21, 0x18, PT ;  /* 0x000000181500780c */ /* 0x000fe40003f64270 */
[----:B--2---:R-:W-:Y:S02]  /*89a0*/  FSEL R212, R212, -INF , P4 ;  /* 0xff800000d4d47808 */ /* 0x004fe40002000000 */
[----:B------:R-:W-:Y:S02]  /*89b0*/  FMNMX.FTZ R155, R211, R158, !PT ;  /* 0x0000009ed39b7209 */ /* 0x000fe40007810000 */
[----:B------:R-:W-:Y:S01]  /*89c0*/  ISETP.GT.AND P4, PT, R21, 0x19, PT ;  /* 0x000000191500780c */ /* 0x000fe20003f84270 */
[----:B------:R-:W2:Y:S01]  /*89d0*/  MUFU.TANH R167, R167 ;  /* 0x000000a700a77308 */ /* 0x000ea20000002400 */
[----:B-1----:R-:W-:-:S02]  /*89e0*/  FSEL R213, R213, -INF , P3 ;  /* 0xff800000d5d57808 */ /* 0x002fc40001800000 */
[----:B------:R-:W-:Y:S02]  /*89f0*/  FMNMX.FTZ R158, R212, R155, !PT ;  /* 0x0000009bd49e7209 */ /* 0x000fe40007810000 */
[----:B------:R-:W-:Y:S02]  /*8a00*/  ISETP.GT.AND P6, PT, R21, 0x20, PT ;  /* 0x000000201500780c */ /* 0x000fe40003fc4270 */
[----:B---3--:R-:W-:Y:S01]  /*8a10*/  FSEL R214, R214, -INF , P4 ;  /* 0xff800000d6d67808 */ /* 0x008fe20002000000 */
        /* <DEDUP_REMOVED lines=9> */
[----:B----4-:R-:W-:Y:S01]  /*8ab0*/  FMNMX.FTZ R7, R172, R163, !PT ;  /* 0x000000a3ac077209 */ /* 0x010fe20007810000 */
[----:B------:R0:W2:Y:S01]  /*8ac0*/  MUFU.TANH R166, R159 ;  /* 0x0000009f00a67308 */ /* 0x0000a20000002400 */
[----:B------:R-:W-:-:S02]  /*8ad0*/  ISETP.GT.AND P5, PT, R21, 0x29, PT ;  /* 0x000000291500780c */ /* 0x000fc40003fa4270 */
[----:B-1----:R-:W-:Y:S02]  /*8ae0*/  FSEL R163, R174, -INF , P4 ;  /* 0xff800000aea37808 */ /* 0x002fe40002000000 */
[----:B------:R-:W-:Y:S02]  /*8af0*/  FMNMX.FTZ R158, R167, R158, !PT ;  /* 0x0000009ea79e7209 */ /* 0x000fe40007810000 */
[----:B------:R-:W-:Y:S01]  /*8b00*/  ISETP.GT.AND P6, PT, R21, 0x30, PT ;  /* 0x000000301500780c */ /* 0x000fe20003fc4270 */
[----:B------:R1:W3:Y:S01]  /*8b10*/  MUFU.TANH R170, R179 ;  /* 0x000000b300aa7308 */ /* 0x0002e20000002400 */
[----:B0-----:R-:W-:Y:S02]  /*8b20*/  FSEL R159, R175, -INF , P5 ;  /* 0xff800000af9f7808 */ /* 0x001fe40002800000 */
[----:B------:R-:W-:Y:S02]  /*8b30*/  FMNMX.FTZ R158, R163, R158, !PT ;  /* 0x0000009ea39e7209 */ /* 0x000fe40007810000 */
[----:B------:R-:W-:-:S02]  /*8b40*/  ISETP.GT.AND P4, PT, R21, 0x31, PT ;  /* 0x000000311500780c */ /* 0x000fc40003f84270 */
[----:B------:R-:W-:Y:S01]  /*8b50*/  ISETP.GT.AND P5, PT, R21, 0x38, PT ;  /* 0x000000381500780c */ /* 0x000fe20003fa4270 */
[----:B------:R0:W4:Y:S01]  /*8b60*/  MUFU.TANH R172, R162 ;  /* 0x000000a200ac7308 */ /* 0x0001220000002400 */
[----:B--2---:R-:W-:Y:S01]  /*8b70*/  FSEL R155, R166, -INF , P6 ;  /* 0xff800000a69b7808 */ /* 0x004fe20003000000 */
[C---:B-1----:R-:W-:Y:S01]  /*8b80*/  FMUL.FTZ R179, R7.reuse, UR28 ;  /* 0x0000001c07b37c20 */ /* 0x042fe20008410000 */
[----:B------:R-:W-:-:S04]  /*8b90*/  FSETP.NEU.FTZ.AND P3, PT, R7, -INF , PT ;  /* 0xff8000000700780b */ /* 0x000fc80003f7d000 */
        /* <DEDUP_REMOVED lines=23> */
[----:B------:R-:W-:Y:S01]  /*8d10*/  FFMA.FTZ R174, R154, UR28, -R179 ;  /* 0x0000001c9aae7c23 */ /* 0x000fe200080108b3 */
[----:B------:R-:W-:Y:S01]  /*8d20*/  FSEL R154, R7, RZ, P3 ;  /* 0x000000ff079a7208 */ /* 0x000fe20001800000 */
[----:B------:R-:W-:Y:S01]  /*8d30*/  MUFU.EX2 R12, R12 ;  /* 0x0000000c000c7308 */ /* 0x000fe20000000800 */
[----:B------:R-:W0:Y:S03]  /*8d40*/  SHFL.BFLY PT, R173, R170, 0x2, 0x1f ;  /* 0x0c401f00aaad7f89 */ /* 0x000e2600000e0000 */
[----:B------:R-:W-:-:S04]  /*8d50*/  FADD.FTZ R154, -R154, R11 ;  /* 0x0000000b9a9a7221 */ /* 0x000fc80000010100 */
[----:B------:R-:W-:Y:S01]  /*8d60*/  FMUL.FTZ R154, R154, UR28 ;  /* 0x0000001c9a9a7c20 */ /* 0x000fe20008410000 */
[----:B------:R-:W-:Y:S08]  /*8d70*/  MUFU.EX2 R15, R15 ;  /* 0x0000000f000f7308 */ /* 0x000ff00000000800 */
[----:B------:R-:W1:Y:S01]  /*8d80*/  MUFU.EX2 R219, R154 ;  /* 0x0000009a00db7308 */ /* 0x000e620000000800 */
[----:B0-----:R-:W-:Y:S01]  /*8d90*/  FMNMX.FTZ R161, R170, R173, !PT ;  /* 0x000000adaaa17209 */ /* 0x001fe20007810000 */
[--C-:B------:R-:W-:Y:S01]  /*8da0*/  FFMA.FTZ R170, R164, UR28, -R179.reuse ;  /* 0x0000001ca4aa7c23 */ /* 0x100fe200080108b3 */
[--C-:B------:R-:W-:Y:S01]  /*8db0*/  FFMA.FTZ R173, R157, UR28, -R179.reuse ;  /* 0x0000001c9dad7c23 */ /* 0x100fe200080108b3 */
[----:B------:R-:W-:Y:S01]  /*8dc0*/  FFMA.FTZ R179, R152, UR28, -R179 ;  /* 0x0000001c98b37c23 */ /* 0x000fe200080108b3 */
[----:B------:R-:W-:Y:S01]  /*8dd0*/  IMAD.MOV R157, RZ, RZ, -R184 ;  /* 0x000000ffff9d7224 */ /* 0x000fe200078e0ab8 */
[----:B------:R-:W0:Y:S02]  /*8de0*/  SHFL.BFLY PT, R164, R161, 0x1, 0x1f ;  /* 0x0c201f00a1a47f89 */ /* 0x000e2400000e0000 */
[----:B------:R-:W-:Y:S02]  /*8df0*/  MUFU.EX2 R14, R14 ;  /* 0x0000000e000e7308 */ /* 0x000fe40000000800 */
[----:B------:R-:W-:Y:S01]  /*8e00*/  ISETP.NE.AND P3, PT, R18, R157, PT ;  /* 0x0000009d1200720c */ /* 0x000fe20003f65270 */
[-C--:B-1----:R-:W-:Y:S01]  /*8e10*/  FMUL.FTZ R24, R24, R219.reuse ;  /* 0x000000db18187220 */ /* 0x082fe20000410000 */
[-C--:B------:R-:W-:Y:S01]  /*8e20*/  FMUL.FTZ R25, R25, R219.reuse ;  /* 0x000000db19197220 */ /* 0x080fe20000410000 */
[-C--:B------:R-:W-:Y:S01]  /*8e30*/  FMUL.FTZ R28, R28, R219.reuse ;  /* 0x000000db1c1c7220 */ /* 0x080fe20000410000 */
[----:B------:R-:W-:-:S02]  /*8e40*/  FMUL.FTZ R29, R29, R219 ;  /* 0x000000db1d1d7220 */ /* 0x000fc40000410000 */
        /* <DEDUP_REMOVED lines=8> */
[----:B------:R-:W-:Y:S01]  /*8ed0*/  @!P3 IMAD R156, R13, 0x40, R22 ;  /* 0x000000400d9cb824 */ /* 0x000fe200078e0216 */
[----:B------:R-:W-:Y:S01]  /*8ee0*/  MUFU.EX2 R20, R20 ;  /* 0x0000001400147308 */ /* 0x000fe20000000800 */
[-C--:B------:R-:W-:Y:S01]  /*8ef0*/  FMUL.FTZ R45, R45, R219.reuse ;  /* 0x000000db2d2d7220 */ /* 0x080fe20000410000 */
[----:B------:R-:W-:Y:S01]  /*8f00*/  FMUL.FTZ R48, R48, R219 ;  /* 0x000000db30307220 */ /* 0x000fe20000410000 */
[----:B------:R-:W-:-:S02]  /*8f10*/  @!P3 IMAD R160, R156, 0x4, R17 ;  /* 0x000000049ca0b824 */ /* 0x000fc400078e0211 */
[-C--:B------:R-:W-:Y:S01]  /*8f20*/  FMUL.FTZ R49, R49, R219.reuse ;  /* 0x000000db31317220 */ /* 0x080fe20000410000 */
[-C--:B------:R-:W-:Y:S01]  /*8f30*/  FMUL.FTZ R52, R52, R219.reuse ;  /* 0x000000db34347220 */ /* 0x080fe20000410000 */
[----:B0-----:R-:W-:Y:S01]  /*8f40*/  FMNMX.FTZ R8, R161, R164, !PT ;  /* 0x000000a4a1087209 */ /* 0x001fe20007810000 */
[-C--:B------:R-:W-:Y:S01]  /*8f50*/  FMUL.FTZ R53, R53, R219.reuse ;  /* 0x000000db35357220 */ /* 0x080fe20000410000 */
[----:B------:R-:W0:Y:S01]  /*8f60*/  MUFU.EX2 R169, R169 ;  /* 0x000000a900a97308 */ /* 0x000e220000000800 */
[----:B-1----:R-:W-:Y:S01]  /*8f70*/  F2FP.F16.F32.PACK_AB R154, R21, R14 ;  /* 0x0000000e159a723e */ /* 0x002fe200000000ff */
[-C--:B------:R-:W-:Y:S01]  /*8f80*/  FMUL.FTZ R56, R56, R219.reuse ;  /* 0x000000db38387220 */ /* 0x080fe20000410000 */
[C---:B------:R-:W-:Y:S01]  /*8f90*/  FMUL.FTZ R153, R8.reuse, UR28 ;  /* 0x0000001c08997c20 */ /* 0x040fe20008410000 */
[----:B------:R-:W-:Y:S01]  /*8fa0*/  FSETP.NEU.FTZ.AND P4, PT, R8, -INF , PT ;  /* 0xff8000000800780b */ /* 0x000fe20003f9d000 */
[-C--:B------:R-:W-:Y:S01]  /*8fb0*/  FMUL.FTZ R57, R57, R219.reuse ;  /* 0x000000db39397220 */ /* 0x080fe20000410000 */
[-C--:B------:R-:W-:Y:S01]  /*8fc0*/  FMUL.FTZ R60, R60, R219.reuse ;  /* 0x000000db3c3c7220 */ /* 0x080fe20000410000 */
[-C--:B------:R-:W-:Y:S01]  /*8fd0*/  FMUL.FTZ R61, R61, R219.reuse ;  /* 0x000000db3d3d7220 */ /* 0x080fe20000410000 */
[----:B------:R-:W-:Y:S01]  /*8fe0*/  FSEL R152, R153, RZ, P4 ;  /* 0x000000ff99987208 */ /* 0x000fe20002000000 */
[----:B------:R-:W-:Y:S01]  /*8ff0*/  MUFU.EX2 R168, R168 ;  /* 0x000000a800a87308 */ /* 0x000fe20000000800 */
[----:B------:R-:W-:Y:S01]  /*9000*/  FSEL R153, R8, RZ, P4 ;  /* 0x000000ff08997208 */ /* 0x000fe20002000000 */
[-C--:B------:R-:W-:Y:S01]  /*9010*/  FMUL.FTZ R64, R64, R219.reuse ;  /* 0x000000db40407220 */ /* 0x080fe20000410000 */
[----:B------:R-:W-:Y:S01]  /*9020*/  FMUL.FTZ R65, R65, R219 ;  /* 0x000000db41417220 */ /* 0x000fe20000410000 */
[--C-:B------:R-:W-:Y:S01]  /*9030*/  FFMA.FTZ R183, R182, UR28, -R152.reuse ;  /* 0x0000001cb6b77c23 */ /* 0x100fe20008010898 */
[----:B------:R-:W-:Y:S01]  /*9040*/  FFMA.FTZ R182, R211, UR28, -R152 ;  /* 0x0000001cd3b67c23 */ /* 0x000fe20008010898 */
[----:B------:R-:W-:Y:S01]  /*9050*/  FADD.FTZ R153, -R153, R10 ;  /* 0x0000000a99997221 */ /* 0x000fe20000010100 */
[--C-:B------:R-:W-:Y:S01]  /*9060*/  FFMA.FTZ R211, R212, UR28, -R152.reuse ;  /* 0x0000001cd4d37c23 */ /* 0x100fe20008010898 */
[--C-:B------:R-:W-:Y:S01]  /*9070*/  FFMA.FTZ R212, R213, UR28, -R152.reuse ;  /* 0x0000001cd5d47c23 */ /* 0x100fe20008010898 */
[----:B------:R-:W-:Y:S01]  /*9080*/  FFMA.FTZ R181, R181, UR28, -R152 ;  /* 0x0000001cb5b57c23 */ /* 0x000fe20008010898 */
[----:B------:R-:W-:Y:S01]  /*9090*/  FMUL.FTZ R10, R153, UR28 ;  /* 0x0000001c990a7c20 */ /* 0x000fe20008410000 */
[----:B------:R-:W-:-:S02]  /*90a0*/  @!P2 VIADD R153, R9, 0x38840 ;  /* 0x000388400999a836 */ /* 0x000fc40000000000 */
[--C-:B------:R-:W-:Y:S01]  /*90b0*/  FFMA.FTZ R178, R178, UR28, -R152.reuse ;  /* 0x0000001cb2b27c23 */ /* 0x100fe20008010898 */
[--C-:B------:R-:W-:Y:S01]  /*90c0*/  FFMA.FTZ R180, R180, UR28, -R152.reuse ;  /* 0x0000001cb4b47c23 */ /* 0x100fe20008010898 */
[--C-:B------:R-:W-:Y:S01]  /*90d0*/  FFMA.FTZ R213, R214, UR28, -R152.reuse ;  /* 0x0000001cd6d57c23 */ /* 0x100fe20008010898 */
[--C-:B------:R-:W-:Y:S01]  /*90e0*/  FFMA.FTZ R214, R215, UR28, -R152.reuse ;  /* 0x0000001cd7d67c23 */ /* 0x100fe20008010898 */
[----:B------:R-:W1:Y:S01]  /*90f0*/  MUFU.EX2 R10, R10 ;  /* 0x0000000a000a7308 */ /* 0x000e620000000800 */
[----:B------:R-:W-:Y:S01]  /*9100*/  @!P2 PRMT R153, RZ, 0x654, R153 ;  /* 0x00000654ff99a816 */ /* 0x000fe20000000099 */
[--C-:B------:R-:W-:Y:S01]  /*9110*/  FFMA.FTZ R215, R167, UR28, -R152.reuse ;  /* 0x0000001ca7d77c23 */ /* 0x100fe20008010898 */
[--C-:B------:R-:W-:Y:S01]  /*9120*/  FFMA.FTZ R216, R163, UR28, -R152.reuse ;  /* 0x0000001ca3d87c23 */ /* 0x100fe20008010898 */
[--C-:B------:R-:W-:Y:S01]  /*9130*/  FFMA.FTZ R217, R159, UR28, -R152.reuse ;  /* 0x0000001c9fd97c23 */ /* 0x100fe20008010898 */
[----:B------:R2:W-:Y:S01]  /*9140*/  @!P2 SYNCS.ARRIVE.TRANS64.RED.A1T0 RZ, [R153+URZ], RZ ;  /* 0x000000ff99ffa9a7 */ /* 0x0005e2000810043f */
[--C-:B------:R-:W-:Y:S01]  /*9150*/  FFMA.FTZ R218, R158, UR28, -R152.reuse ;  /* 0x0000001c9eda7c23 */ /* 0x100fe20008010898 */
[--C-:B------:R-:W-:Y:S01]  /*9160*/  FFMA.FTZ R13, R162, UR28, -R152.reuse ;  /* 0x0000001ca20d7c23 */ /* 0x100fe20008010898 */
[--C-:B------:R-:W-:Y:S01]  /*9170*/  FFMA.FTZ R220, R166, UR28, -R152.reuse ;  /* 0x0000001ca6dc7c23 */ /* 0x100fe20008010898 */
[----:B------:R-:W-:Y:S01]  /*9180*/  @!P3 STS [R160+0x38400], R219 ;  /* 0x038400dba000b388 */ /* 0x000fe20000000800 */
[----:B------:R-:W-:Y:S01]  /*9190*/  FFMA.FTZ R155, R155, UR28, -R152 ;  /* 0x0000001c9b9b7c23 */ /* 0x000fe20008010898 */
[----:B------:R-:W-:Y:S01]  /*91a0*/  MUFU.EX2 R181, R181 ;  /* 0x000000b500b57308 */ /* 0x000fe20000000800 */
[----:B------:R-:W-:Y:S01]  /*91b0*/  F2FP.F16.F32.PACK_AB R152, R15, R12 ;  /* 0x0000000c0f98723e */ /* 0x000fe200000000ff */
[-C--:B------:R-:W-:Y:S01]  /*91c0*/  FMUL.FTZ R68, R68, R219.reuse ;  /* 0x000000db44447220 */ /* 0x080fe20000410000 */
[----:B0-----:R-:W-:Y:S01]  /*91d0*/  F2FP.F16.F32.PACK_AB R156, R169, R20 ;  /* 0x00000014a99c723e */ /* 0x001fe200000000ff */
[-C--:B------:R-:W-:Y:S01]  /*91e0*/  FMUL.FTZ R69, R69, R219.reuse ;  /* 0x000000db45457220 */ /* 0x080fe20000410000 */
[----:B------:R-:W-:Y:S01]  /*91f0*/  FMUL.FTZ R72, R72, R219 ;  /* 0x000000db48487220 */ /* 0x000fe20000410000 */
[----:B-1----:R0:W-:Y:S01]  /*9200*/  @!P3 STS [R160+0x38420], R10 ;  /* 0x0384200aa000b388 */ /* 0x0021e20000000800 */
[-C--:B------:R-:W-:Y:S01]  /*9210*/  FMUL.FTZ R26, R26, R10.reuse ;  /* 0x0000000a1a1a7220 */ /* 0x080fe20000410000 */
        /* <DEDUP_REMOVED lines=17> */
[----:B--2---:R-:W-:Y:S01]  /*9330*/  F2FP.F16.F32.PACK_AB R153, R178, R181 ;  /* 0x000000b5b299723e */ /* 0x004fe200000000ff */
        /* <DEDUP_REMOVED lines=105> */
[-C--:B------:R-:W-:Y:S01]  /*99d0*/  FMUL.FTZ R150, R150, R10.reuse ;  /* 0x0000000a96967220 */ /* 0x080fe20000410000 */
[----:B------:R-:W-:Y:S01]  /*99e0*/  FMUL.FTZ R151, R151, R10 ;  /* 0x0000000a97977220 */ /* 0x000fe20000410000 */
[----:B------:R-:W-:Y:S01]  /*99f0*/  FFMA.FTZ R181, R10, R6, R181 ;  /* 0x000000060ab57223 */ /* 0x000fe200000100b5 */
[----:B------:R-:W-:Y:S01]  /*9a00*/  FFMA.FTZ R12, R219, R5, R12 ;  /* 0x00000005db0c7223 */ /* 0x000fe2000001000c */
[----:B------:R-:W-:Y:S01]  /*9a10*/  PLOP3.LUT P3, PT, PT, PT, UP0, 0x80, 0x0 ;  /* 0x000000000000781c */ /* 0x000fe20003f6f008 */
[----:B------:R-:W-:Y:S01]  /*9a20*/  MUFU.EX2 R174, R174 ;  /* 0x000000ae00ae7308 */ /* 0x000fe20000000800 */
[----:B------:R-:W-:Y:S01]  /*9a30*/  FADD.FTZ R181, R178, R181 ;  /* 0x000000b5b2b57221 */ /* 0x000fe20000010000 */
[----:B------:R-:W-:Y:S01]  /*9a40*/  FADD.FTZ R15, R15, R12 ;  /* 0x0000000c0f0f7221 */ /* 0x000fe20000010000 */
[----:B------:R-:W-:-:S02]  /*9a50*/  @!P2 VIADD R9, R9, 0x38860 ;  /* 0x000388600909a836 */ /* 0x000fc40000000000 */
[----:B------:R-:W-:Y:S02]  /*9a60*/  IMAD.MOV.U32 R10, RZ, RZ, R8 ;  /* 0x000000ffff0a7224 */ /* 0x000fe400078e0008 */
[----:B------:R-:W-:Y:S01]  /*9a70*/  FADD.FTZ R14, R14, R15 ;  /* 0x0000000f0e0e7221 */ /* 0x000fe20000010000 */
[----:B------:R-:W0:Y:S01]  /*9a80*/  MUFU.EX2 R177, R177 ;  /* 0x000000b100b17308 */ /* 0x000e220000000800 */
[----:B-1----:R-:W-:Y:S02]  /*9a90*/  F2FP.F16.F32.PACK_AB R163, R217, R216 ;  /* 0x000000d8d9a3723e */ /* 0x002fe400000000ff */
[----:B------:R-:W-:Y:S01]  /*9aa0*/  FADD.FTZ R21, R21, R14 ;  /* 0x0000000e15157221 */ /* 0x000fe20000010000 */
[----:B------:R-:W-:-:S03]  /*9ab0*/  @!P2 PRMT R9, RZ, 0x654, R9 ;  /* 0x00000654ff09a816 */ /* 0x000fc60000000009 */
[----:B------:R-:W-:Y:S01]  /*9ac0*/  FADD.FTZ R20, R20, R21 ;  /* 0x0000001514147221 */ /* 0x000fe20000010000 */
[----:B------:R-:W-:Y:S03]  /*9ad0*/  MUFU.EX2 R176, R176 ;  /* 0x000000b000b07308 */ /* 0x000fe60000000800 */
[----:B------:R-:W-:-:S04]  /*9ae0*/  FADD.FTZ R169, R169, R20 ;  /* 0x00000014a9a97221 */ /* 0x000fc80000010000 */
[----:B------:R-:W-:Y:S01]  /*9af0*/  FADD.FTZ R168, R168, R169 ;  /* 0x000000a9a8a87221 */ /* 0x000fe20000010000 */
[----:B------:R-:W1:Y:S01]  /*9b00*/  MUFU.EX2 R179, R179 ;  /* 0x000000b300b37308 */ /* 0x000e620000000800 */
[----:B0-----:R-:W-:Y:S02]  /*9b10*/  F2FP.F16.F32.PACK_AB R164, R177, R174 ;  /* 0x000000aeb1a4723e */ /* 0x001fe400000000ff */
[----:B------:R-:W-:-:S04]  /*9b20*/  FADD.FTZ R171, R171, R168 ;  /* 0x000000a8abab7221 */ /* 0x000fc80000010000 */
[----:B------:R-:W-:Y:S01]  /*9b30*/  FADD.FTZ R170, R170, R171 ;  /* 0x000000abaaaa7221 */ /* 0x000fe20000010000 */
[----:B------:R0:W-:Y:S03]  /*9b40*/  MUFU.EX2 R11, R155 ;  /* 0x0000009b000b7308 */ /* 0x0001e60000000800 */
[----:B------:R-:W-:-:S04]  /*9b50*/  FADD.FTZ R173, R173, R170 ;  /* 0x000000aaadad7221 */ /* 0x000fc80000010000 */
[----:B------:R-:W-:Y:S01]  /*9b60*/  FADD.FTZ R172, R172, R173 ;  /* 0x000000adacac7221 */ /* 0x000fe20000010000 */
[----:B------:R-:W2:Y:S01]  /*9b70*/  MUFU.EX2 R218, R218 ;  /* 0x000000da00da7308 */ /* 0x000ea20000000800 */
[----:B0-----:R-:W-:Y:S01]  /*9b80*/  F2FP.F16.F32.PACK_AB R155, R183, R180 ;  /* 0x000000b4b79b723e */ /* 0x001fe200000000ff */
[----:B------:R-:W-:Y:S01]  /*9b90*/  BAR.SYNC.DEFER_BLOCKING 0xf, 0x100 ;  /* 0x03c4000000007b1d */ /* 0x000fe20000010000 */
[----:B-1----:R-:W-:Y:S01]  /*9ba0*/  F2FP.F16.F32.PACK_AB R166, R179, R176 ;  /* 0x000000b0b3a6723e */ /* 0x002fe200000000ff */
[----:B------:R-:W-:Y:S01]  /*9bb0*/  FADD.FTZ R180, R180, R181 ;  /* 0x000000b5b4b47221 */ /* 0x000fe20000010000 */
[----:B------:R-:W-:-:S03]  /*9bc0*/  FADD.FTZ R175, R175, R172 ;  /* 0x000000acafaf7221 */ /* 0x000fc60000010000 */
[----:B------:R-:W-:Y:S01]  /*9bd0*/  MUFU.EX2 R13, R13 ;  /* 0x0000000d000d7308 */ /* 0x000fe20000000800 */
[----:B------:R-:W-:Y:S01]  /*9be0*/  FADD.FTZ R183, R183, R180 ;  /* 0x000000b4b7b77221 */ /* 0x000fe20000010000 */
[----:B------:R-:W-:-:S03]  /*9bf0*/  FADD.FTZ R174, R174, R175 ;  /* 0x000000afaeae7221 */ /* 0x000fc60000010000 */
[----:B------:R-:W-:Y:S01]  /*9c00*/  FADD.FTZ R182, R182, R183 ;  /* 0x000000b7b6b67221 */ /* 0x000fe20000010000 */
[----:B------:R-:W-:Y:S02]  /*9c10*/  FADD.FTZ R177, R177, R174 ;  /* 0x000000aeb1b17221 */ /* 0x000fe40000010000 */
[----:B------:R-:W0:Y:S01]  /*9c20*/  MUFU.EX2 R220, R220 ;  /* 0x000000dc00dc7308 */ /* 0x000e220000000800 */
[----:B--2---:R-:W-:Y:S01]  /*9c30*/  F2FP.F16.F32.PACK_AB R165, R218, R11 ;  /* 0x0000000bdaa5723e */ /* 0x004fe200000000ff */
[----:B------:R-:W-:Y:S01]  /*9c40*/  FADD.FTZ R211, R211, R182 ;  /* 0x000000b6d3d37221 */ /* 0x000fe20000010000 */
[----:B------:R-:W-:-:S03]  /*9c50*/  FADD.FTZ R176, R176, R177 ;  /* 0x000000b1b0b07221 */ /* 0x000fc60000010000 */
[----:B------:R-:W-:Y:S01]  /*9c60*/  FADD.FTZ R212, R212, R211 ;  /* 0x000000d3d4d47221 */ /* 0x000fe20000010000 */
[----:B------:R-:W-:Y:S01]  /*9c70*/  FADD.FTZ R5, R179, R176 ;  /* 0x000000b0b3057221 */ /* 0x000fe20000010000 */
[----:B------:R1:W-:Y:S02]  /*9c80*/  STSM.16.M88.4 [R185+0x36400], R152 ;  /* 0x03640098b9007844 */ /* 0x0003e40000000200 */
[----:B------:R-:W-:Y:S02]  /*9c90*/  FADD.FTZ R213, R213, R212 ;  /* 0x000000d4d5d57221 */ /* 0x000fe40000010000 */
[----:B------:R1:W-:Y:S02]  /*9ca0*/  STSM.16.M88.4 [R186], R156 ;  /* 0x0000009cba007844 */ /* 0x0003e40000000200 */
[----:B------:R-:W-:Y:S01]  /*9cb0*/  FADD.FTZ R214, R214, R213 ;  /* 0x000000d5d6d67221 */ /* 0x000fe20000010000 */
[----:B0-----:R-:W-:Y:S01]  /*9cc0*/  F2FP.F16.F32.PACK_AB R167, R220, R13 ;  /* 0x0000000ddca7723e */ /* 0x001fe200000000ff */
[----:B------:R1:W-:Y:S02]  /*9cd0*/  STSM.16.M88.4 [R190], R160 ;  /* 0x000000a0be007844 */ /* 0x0003e40000000200 */
[----:B------:R-:W-:-:S02]  /*9ce0*/  FADD.FTZ R215, R215, R214 ;  /* 0x000000d6d7d77221 */ /* 0x000fc40000010000 */
[----:B------:R1:W-:Y:S01]  /*9cf0*/  STSM.16.M88.4 [R187], R164 ;  /* 0x000000a4bb007844 */ /* 0x0003e20000000200 */
[----:B------:R-:W-:Y:S01]  /*9d00*/  WARPGROUP.ARRIVE ;  /* 0x00000000000079c5 */ /* 0x000fe20000000000 */
[----:B------:R-:W-:-:S04]  /*9d10*/  FADD.FTZ R216, R216, R215 ;  /* 0x000000d7d8d87221 */ /* 0x000fc80000010000 */
[----:B------:R-:W-:Y:S01]  /*9d20*/  FADD.FTZ R216, R217, R216 ;  /* 0x000000d8d9d87221 */ /* 0x000fe20000010000 */
[----:B------:R-:W-:Y:S01]  /*9d30*/  HGMMA.64x256x16.F32 R24, R152, gdesc[UR4].tnspB, R24, gsb0 ;  /* 0x43e0000498187df0 */ /* 0x000fe20008000818 */
[----:B------:R-:W-:Y:S01]  /*9d40*/  R2UR UR6, R222 ;  /* 0x00000000de0672ca */ /* 0x000fe200000e0000 */
[----:B------:R-:W-:Y:S01]  /*9d50*/  UMOV UR7, 0x40000040 ;  /* 0x4000004000077882 */ /* 0x000fe20000000000 */
[----:B------:R-:W-:Y:S02]  /*9d60*/  VIADD R222, R221, 0x100 ;  /* 0x00000100ddde7836 */ /* 0x000fe40000000000 */
[----:B------:R-:W-:Y:S01]  /*9d70*/  FADD.FTZ R11, R11, R216 ;  /* 0x000000d80b0b7221 */ /* 0x000fe20000010000 */
[----:B------:R-:W-:-:S03]  /*9d80*/  VIADD R221, R221, 0x180 ;  /* 0x00000180dddd7836 */ /* 0x000fc60000000000 */
[----:B------:R-:W-:Y:S01]  /*9d90*/  FADD.FTZ R218, R218, R11 ;  /* 0x0000000bdada7221 */ /* 0x000fe20000010000 */
[----:B------:R-:W-:-:S03]  /*9da0*/  IMAD.MOV.U32 R11, RZ, RZ, R7 ;  /* 0x000000ffff0b7224 */ /* 0x000fc600078e0007 */
[----:B------:R-:W-:-:S04]  /*9db0*/  FADD.FTZ R13, R13, R218 ;  /* 0x000000da0d0d7221 */ /* 0x000fc80000010000 */
[----:B------:R-:W-:Y:S01]  /*9dc0*/  FADD.FTZ R6, R220, R13 ;  /* 0x0000000ddc067221 */ /* 0x000fe20000010000 */
[----:B------:R-:W-:Y:S01]  /*9dd0*/  IMAD.MOV.U32 R13, RZ, RZ, R2 ;  /* 0x000000ffff0d7224 */ /* 0x000fe200078e0002 */
[----:B------:R-:W-:Y:S02]  /*9de0*/  WARPGROUP.DEPBAR.LE gsb0, 0x0 ;  /* 0x00008000000079c5 */ /* 0x000fe40000010000 */
[----:B------:R-:W-:-:S07]  /*9df0*/  WARPGROUP.ARRIVE ;  /* 0x00000000000079c5 */ /* 0x000fce0000000000 */
        /* <DEDUP_REMOVED lines=24> */
.L_x_5323:
[----:B------:R-:W-:-:S13]  /*9f80*/  ISETP.LE.AND P1, PT, RZ, UR31, PT ;  /* 0x0000001fff007c0c */ /* 0x000fda000bf23270 */
[----:B------:R-:W-:Y:S05]  /*9f90*/  @!P1 BRA `(.L_x_5333) ;  /* 0x0000003000409947 */ /* 0x000fea0003800000 */
[----:B------:R-:W-:Y:S01]  /*9fa0*/  IMAD.MOV.U32 R11, RZ, RZ, R8 ;  /* 0x000000ffff0b7224 */ /* 0x000fe200078e0008 */
[----:B------:R-:W-:Y:S01]  /*9fb0*/  ULDC UR29, c[0x0][0xad0] ;  /* 0x0002b400001d7ab9 */ /* 0x000fe20000000800 */
[----:B------:R-:W-:Y:S01]  /*9fc0*/  IMAD.MOV.U32 R20, RZ, RZ, R7 ;  /* 0x000000ffff147224 */ /* 0x000fe200078e0007 */
[----:B------:R-:W-:Y:S01]  /*9fd0*/  ULDC UR28, c[0x0][0xa80] ;  /* 0x0002a000001c7ab9 */ /* 0x000fe20000000800 */
[----:B------:R-:W-:-:S07]  /*9fe0*/  IMAD.MOV.U32 R13, RZ, RZ, R2 ;  /* 0x000000ffff0d7224 */ /* 0x000fce00078e0002 */
.L_x_5342:
[----:B------:R-:W-:-:S05]  /*9ff0*/  VIADD R2, R13, 0x1 ;  /* 0x000000010d027836 */ /* 0x000fca0000000000 */
[----:B------:R-:W-:-:S04]  /*a000*/  ISETP.NE.AND P1, PT, R2, 0x2, PT ;  /* 0x000000020200780c */ /* 0x000fc80003f25270 */
[----:B------:R-:W-:Y:S02]  /*a010*/  SEL R7, RZ, 0x1, P1 ;  /* 0x00000001ff077807 */ /* 0x000fe40000800000 */
[----:B------:R-:W-:Y:S02]  /*a020*/  SEL R2, R2, RZ, P1 ;  /* 0x000000ff02027207 */ /* 0x000fe40000800000 */
[----:B------:R-:W-:Y:S01]  /*a030*/  LOP3.LUT R16, R16, R7, RZ, 0x3c, !PT ;  /* 0x0000000710107212 */ /* 0x000fe200078e3cff */
[----:B0-----:R-:W-:Y:S06]  /*a040*/  @!P0 BRA `(.L_x_5334) ;  /* 0x0000000000048947 */ /* 0x001fec0003800000 */
[----:B------:R-:W-:Y:S01]  /*a050*/  BPT.TRAP 0x1 ;  /* 0x000000040000795c */ /* 0x000fe20000300000 */
.L_x_5334:
[----:B-1----:R-:W-:Y:S01]  /*a060*/  IMAD R9, R2, 0x8, R17 ;  /* 0x0000000802097824 */ /* 0x002fe200078e0211 */
[----:B------:R-:W-:-:S04]  /*a070*/  SHF.L.U32 R8, R16, 0x1f, RZ ;  /* 0x0000001f10087819 */ /* 0x000fc800000006ff */
[----:B------:R0:W1:Y:S01]  /*a080*/  SYNCS.PHASECHK.TRANS64.TRYWAIT P1, [R9+URZ+0x38830], R8 ;  /* 0x03883008090075a7 */ /* 0x000062000802017f */
[----:B------:R-:W-:Y:S05]  /*a090*/  @!P0 BRA `(.L_x_5335) ;  /* 0x0000000000048947 */ /* 0x000fea0003800000 */
[----:B------:R-:W-:Y:S01]  /*a0a0*/  BPT.TRAP 0x1 ;  /* 0x000000040000795c */ /* 0x000fe20000300000 */
.L_x_5335:
[----:B------:R-:W-:Y:S01]  /*a0b0*/  IMAD R7, R2, 0x200, R0 ;  /* 0x0000020002077824 */ /* 0x000fe200078e0200 */
[----:B-1----:R-:W-:Y:S06]  /*a0c0*/  @P1 BRA `(.L_x_5336) ;  /* 0x0000000000081947 */ /* 0x002fec0003800000 */
[----:B------:R-:W1:Y:S02]  /*a0d0*/  SYNCS.PHASECHK.TRANS64.TRYWAIT P1, [R9+URZ+0x38830], R8 ;  /* 0x03883008090075a7 */ /* 0x000e64000802017f */
[----:B-1----:R-:W-:Y:S05]  /*a0e0*/  @!P1 BRA `(.L_x_5337) ;  /* 0x000000ec00ac9947 */ /* 0x002fea0003800000 */
.L_x_5336:
        /* <DEDUP_REMOVED lines=22> */
.L_x_5338:
[----:B------:R2:W3:Y:S01]  /*a250*/  SYNCS.PHASECHK.TRANS64.TRYWAIT P1, [R9+URZ+0x38850], R8 ;  /* 0x03885008090075a7 */ /* 0x0004e2000802017f */
[----:B------:R-:W-:Y:S05]  /*a260*/  @!P0 BRA `(.L_x_5339) ;  /* 0x0000000000048947 */ /* 0x000fea0003800000 */
[----:B------:R-:W-:Y:S01]  /*a270*/  BPT.TRAP 0x1 ;  /* 0x000000040000795c */ /* 0x000fe20000300000 */
.L_x_5339:
[----:B---3--:R-:W-:Y:S05]  /*a280*/  @P1 BRA `(.L_x_5340) ;  /* 0x0000000000081947 */ /* 0x008fea0003800000 */
[----:B------:R-:W3:Y:S02]  /*a290*/  SYNCS.PHASECHK.TRANS64.TRYWAIT P1, [R9+URZ+0x38850], R8 ;  /* 0x03885008090075a7 */ /* 0x000ee4000802017f */
[----:B---3--:R-:W-:Y:S05]  /*a2a0*/  @!P1 BRA `(.L_x_5341) ;  /* 0x000000ec00509947 */ /* 0x008fea0003800000 */
.L_x_5340:
        /* <DEDUP_REMOVED lines=12> */
[----:B------:R-:W-:Y:S01]  /*a370*/  VIADD R8, R7, 0x4 ;  /* 0x0000000407087836 */ /* 0x000fe20000000000 */
[----:B------:R-:W-:Y:S01]  /*a380*/  UMOV UR7, 0x40000040 ;  /* 0x4000004000077882 */ /* 0x000fe20000000000 */
[----:B------:R-:W-:-:S02]  /*a390*/  VIADD R21, R4, 0x800 ;  /* 0x0000080004157836 */ /* 0x000fc40000000000 */
[----:B------:R-:W-:Y:S02]  /*a3a0*/  VIADD R15, R7, 0x800 ;  /* 0x00000800070f7836 */ /* 0x000fe40000000000 */
        /* <DEDUP_REMOVED lines=398> */
[----:B---3--:R-:W-:-:S03]  /*bc90*/  FMNMX.FTZ R167, R155, R20, !PT ;  /* 0x000000149ba77209 */ /* 0x008fc60007810000 */
        /* <DEDUP_REMOVED lines=17> */
[----:B-1----:R-:W-:Y:S01]  /*bdb0*/  FMNMX.FTZ R168, R158, R167, !PT ;  /* 0x000000a79ea87209 */ /* 0x002fe20007810000 */
[--C-:B------:R-:W-:Y:S01]  /*bdc0*/  FFMA.FTZ R179, R218, UR28, -R166.reuse ;  /* 0x0000001cdab37c23 */ /* 0x100fe200080108a6 */
[--C-:B------:R-:W-:Y:S01]  /*bdd0*/  FFMA.FTZ R180, R219, UR28, -R166.reuse ;  /* 0x0000001cdbb47c23 */ /* 0x100fe200080108a6 */
[--C-:B------:R-:W-:Y:S01]  /*bde0*/  FFMA.FTZ R181, R220, UR28, -R166.reuse ;  /* 0x0000001cdcb57c23 */ /* 0x100fe200080108a6 */
[----:B------:R-:W-:Y:S01]  /*bdf0*/  FFMA.FTZ R182, R164, UR28, -R166 ;  /* 0x0000001ca4b67c23 */ /* 0x000fe200080108a6 */
[----:B------:R-:W-:-:S02]  /*be00*/  IMAD R219, R2, 0x1000, R19 ;  /* 0x0000100002db7824 */ /* 0x000fc400078e0213 */
[----:B------:R-:W1:Y:S01]  /*be10*/  MUFU.TANH R161, R161 ;  /* 0x000000a100a17308 */ /* 0x000e620000002400 */
[----:B--2---:R-:W-:Y:S01]  /*be20*/  FMNMX.FTZ R167, R159, R168, !PT ;  /* 0x000000a89fa77209 */ /* 0x004fe20007810000 */
[C---:B------:R-:W-:Y:S01]  /*be30*/  VIADD R220, R219.reuse, 0x80 ;  /* 0x00000080dbdc7836 */ /* 0x040fe20000000000 */
[----:B------:R-:W-:-:S05]  /*be40*/  R2UR UR6, R219 ;  /* 0x00000000db0672ca */ /* 0x000fca00000e0000 */
[----:B------:R-:W2:Y:S01]  /*be50*/  MUFU.TANH R162, R162 ;  /* 0x000000a200a27308 */ /* 0x000ea20000002400 */
[----:B0-----:R-:W-:-:S07]  /*be60*/  FMNMX.FTZ R8, R160, R167, !PT ;  /* 0x000000a7a0087209 */ /* 0x001fce0007810000 */
[----:B------:R-:W0:Y:S01]  /*be70*/  MUFU.TANH R163, R163 ;  /* 0x000000a300a37308 */ /* 0x000e220000002400 */
[----:B-1----:R-:W-:-:S07]  /*be80*/  FMNMX.FTZ R167, R161, R8, !PT ;  /* 0x00000008a1a77209 */ /* 0x002fce0007810000 */
[----:B------:R-:W1:Y:S01]  /*be90*/  MUFU.EX2 R20, R169 ;  /* 0x000000a900147308 */ /* 0x000e620000000800 */
[----:B--2---:R-:W-:-:S07]  /*bea0*/  FMNMX.FTZ R8, R162, R167, !PT ;  /* 0x000000a7a2087209 */ /* 0x004fce0007810000 */
[----:B------:R2:W-:Y:S01]  /*beb0*/  MUFU.EX2 R169, R188 ;  /* 0x000000bc00a97308 */ /* 0x0005e20000000800 */
[----:B0-----:R-:W-:-:S05]  /*bec0*/  FMNMX.FTZ R8, R163, R8, !PT ;  /* 0x00000008a3087209 */ /* 0x001fca0007810000 */
[----:B------:R-:W0:Y:S02]  /*bed0*/  SHFL.BFLY PT, R167, R8, 0x2, 0x1f ;  /* 0x0c401f0008a77f89 */ /* 0x000e2400000e0000 */
        /* <DEDUP_REMOVED lines=19> */
[-C--:B------:R-:W-:Y:S01]  /*c010*/  FMUL.FTZ R56, R56, R20.reuse ;  /* 0x0000001438387220 */ /* 0x080fe20000410000 */
[-C--:B------:R-:W-:Y:S01]  /*c020*/  FMUL.FTZ R57, R57, R20.reuse ;  /* 0x0000001439397220 */ /* 0x080fe20000410000 */
[-C--:B------:R-:W-:Y:S01]  /*c030*/  FMUL.FTZ R60, R60, R20.reuse ;  /* 0x000000143c3c7220 */ /* 0x080fe20000410000 */
        /* <DEDUP_REMOVED lines=45> */
[--C-:B--2---:R-:W-:Y:S01]  /*c310*/  FFMA.FTZ R188, R154, UR28, -R165.reuse ;  /* 0x0000001c9abc7c23 */ /* 0x104fe200080108a5 */
[----:B------:R-:W0:Y:S01]  /*c320*/  MUFU.EX2 R11, R11 ;  /* 0x0000000b000b7308 */ /* 0x000e220000000800 */
[----:B------:R-:W-:Y:S02]  /*c330*/  @!P2 VIADD R152, R9, 0x38840 ;  /* 0x000388400998a836 */ /* 0x000fe40000000000 */
[--C-:B------:R-:W-:Y:S01]  /*c340*/  FFMA.FTZ R10, R10, UR28, -R165.reuse ;  /* 0x0000001c0a0a7c23 */ /* 0x100fe200080108a5 */
[--C-:B------:R-:W-:Y:S01]  /*c350*/  FFMA.FTZ R15, R15, UR28, -R165.reuse ;  /* 0x0000001c0f0f7c23 */ /* 0x100fe200080108a5 */
[--C-:B-1----:R-:W-:Y:S01]  /*c360*/  FFMA.FTZ R211, R155, UR28, -R165.reuse ;  /* 0x0000001c9bd37c23 */ /* 0x102fe200080108a5 */
        /* <DEDUP_REMOVED lines=13> */
[----:B---3--:R-:W-:Y:S01]  /*c440*/  F2FP.F16.F32.PACK_AB R152, R168, R21 ;  /* 0x00000015a898723e */ /* 0x008fe200000000ff */
        /* <DEDUP_REMOVED lines=109> */
[----:B------:R-:W-:Y:S01]  /*cb20*/  ISETP.LT.AND P1, PT, RZ, UR31, PT ;  /* 0x0000001fff007c0c */ /* 0x000fe2000bf21270 */
[----:B------:R-:W2:Y:S01]  /*cb30*/  MUFU.EX2 R215, R215 ;  /* 0x000000d700d77308 */ /* 0x000ea20000000800 */
[----:B-1----:R-:W-:Y:S01]  /*cb40*/  F2FP.F16.F32.PACK_AB R161, R213, R212 ;  /* 0x000000d4d5a1723e */ /* 0x002fe200000000ff */
[----:B------:R0:W-:Y:S01]  /*cb50*/  STSM.16.M88.4 [R186], R156 ;  /* 0x0000009cba007844 */ /* 0x0001e20000000200 */
[----:B------:R-:W-:Y:S01]  /*cb60*/  FADD.FTZ R183, R183, R6 ;  /* 0x00000006b7b77221 */ /* 0x000fe20000010000 */
[----:B------:R-:W-:Y:S01]  /*cb70*/  FADD.FTZ R168, R168, R5 ;  /* 0x00000005a8a87221 */ /* 0x000fe20000010000 */
[----:B------:R-:W-:Y:S01]  /*cb80*/  @!P2 VIADD R9, R9, 0x38860 ;  /* 0x000388600909a836 */ /* 0x000fe20000000000 */
[----:B------:R-:W-:Y:S01]  /*cb90*/  UIADD3 UR31, UR31, -0x1, URZ ;  /* 0xffffffff1f1f7890 */ /* 0x000fe2000fffe03f */
[----:B------:R-:W-:Y:S01]  /*cba0*/  FADD.FTZ R12, R12, R183 ;  /* 0x000000b70c0c7221 */ /* 0x000fe20000010000 */
[----:B------:R-:W-:Y:S01]  /*cbb0*/  MUFU.EX2 R179, R179 ;  /* 0x000000b300b37308 */ /* 0x000fe20000000800 */
[----:B------:R-:W-:Y:S01]  /*cbc0*/  FADD.FTZ R169, R169, R168 ;  /* 0x000000a8a9a97221 */ /* 0x000fe20000010000 */
[----:B------:R-:W-:Y:S01]  /*cbd0*/  @!P2 PRMT R9, RZ, 0x654, R9 ;  /* 0x00000654ff09a816 */ /* 0x000fe20000000009 */
[----:B------:R-:W-:Y:S01]  /*cbe0*/  FADD.FTZ R15, R15, R12 ;  /* 0x0000000c0f0f7221 */ /* 0x000fe20000010000 */
[----:B------:R-:W-:-:S02]  /*cbf0*/  IMAD.MOV.U32 R11, RZ, RZ, R8 ;  /* 0x000000ffff0b7224 */ /* 0x000fc400078e0008 */
[----:B------:R-:W-:Y:S01]  /*cc00*/  FADD.FTZ R170, R170, R169 ;  /* 0x000000a9aaaa7221 */ /* 0x000fe20000010000 */
[----:B------:R-:W-:Y:S02]  /*cc10*/  IMAD.MOV.U32 R20, RZ, RZ, R7 ;  /* 0x000000ffff147224 */ /* 0x000fe400078e0007 */
[----:B------:R-:W-:Y:S01]  /*cc20*/  FADD.FTZ R14, R14, R15 ;  /* 0x0000000f0e0e7221 */ /* 0x000fe20000010000 */
[----:B------:R-:W1:Y:S01]  /*cc30*/  MUFU.EX2 R180, R180 ;  /* 0x000000b400b47308 */ /* 0x000e620000000800 */
[----:B--2---:R-:W-:Y:S01]  /*cc40*/  F2FP.F16.F32.PACK_AB R163, R215, R214 ;  /* 0x000000d6d7a3723e */ /* 0x004fe200000000ff */
[----:B------:R-:W-:Y:S01]  /*cc50*/  FADD.FTZ R171, R171, R170 ;  /* 0x000000aaabab7221 */ /* 0x000fe20000010000 */
[----:B------:R-:W-:-:S03]  /*cc60*/  FADD.FTZ R189, R189, R14 ;  /* 0x0000000ebdbd7221 */ /* 0x000fc60000010000 */
[----:B------:R0:W-:Y:S01]  /*cc70*/  STSM.16.M88.4 [R190], R160 ;  /* 0x000000a0be007844 */ /* 0x0001e20000000200 */
[----:B------:R-:W-:Y:S01]  /*cc80*/  FADD.FTZ R172, R172, R171 ;  /* 0x000000abacac7221 */ /* 0x000fe20000010000 */
[----:B------:R-:W-:Y:S01]  /*cc90*/  MUFU.EX2 R181, R181 ;  /* 0x000000b500b57308 */ /* 0x000fe20000000800 */
[----:B------:R-:W-:Y:S02]  /*cca0*/  FADD.FTZ R188, R188, R189 ;  /* 0x000000bdbcbc7221 */ /* 0x000fe40000010000 */
[----:B------:R-:W-:Y:S02]  /*ccb0*/  FADD.FTZ R173, R173, R172 ;  /* 0x000000acadad7221 */ /* 0x000fe40000010000 */
[----:B------:R-:W-:Y:S02]  /*ccc0*/  FADD.FTZ R211, R211, R188 ;  /* 0x000000bcd3d37221 */ /* 0x000fe40000010000 */
        /* <DEDUP_REMOVED lines=10> */
[----:B------:R-:W-:Y:S01]  /*cd70*/  FADD.FTZ R215, R215, R214 ;  /* 0x000000d6d7d77221 */ /* 0x000fe20000010000 */
[----:B------:R-:W-:Y:S01]  /*cd80*/  FADD.FTZ R178, R178, R177 ;  /* 0x000000b1b2b27221 */ /* 0x000fe20000010000 */
[----:B------:R-:W1:Y:S01]  /*cd90*/  MUFU.EX2 R217, R217 ;  /* 0x000000d900d97308 */ /* 0x000e620000000800 */
[----:B--2---:R-:W-:Y:S02]  /*cda0*/  F2FP.F16.F32.PACK_AB R166, R182, R181 ;  /* 0x000000b5b6a6723e */ /* 0x004fe400000000ff */
[----:B------:R-:W-:-:S04]  /*cdb0*/  FADD.FTZ R179, R179, R178 ;  /* 0x000000b2b3b37221 */ /* 0x000fc80000010000 */
[----:B------:R-:W-:Y:S01]  /*cdc0*/  FADD.FTZ R180, R180, R179 ;  /* 0x000000b3b4b47221 */ /* 0x000fe20000010000 */
[----:B------:R-:W-:Y:S03]  /*cdd0*/  MUFU.EX2 R13, R13 ;  /* 0x0000000d000d7308 */ /* 0x000fe60000000800 */
[----:B------:R-:W-:-:S04]  /*cde0*/  FADD.FTZ R5, R181, R180 ;  /* 0x000000b4b5057221 */ /* 0x000fc80000010000 */
[----:B------:R-:W-:Y:S01]  /*cdf0*/  FADD.FTZ R5, R182, R5 ;  /* 0x00000005b6057221 */ /* 0x000fe20000010000 */
        /* <DEDUP_REMOVED lines=42> */
.L_x_5333:
[----:B------:R-:W2:Y:S01]  /*d0a0*/  SHFL.BFLY PT, R0, R5, 0x2, 0x1f ;  /* 0x0c401f0005007f89 */ /* 0x000ea200000e0000 */
[----:B01----:R-:W-:Y:S01]  /*d0b0*/  IMAD.MOV R9, RZ, RZ, -R184 ;  /* 0x000000ffff097224 */ /* 0x003fe200078e0ab8 */
[----:B------:R-:W-:Y:S02]  /*d0c0*/  UIADD3 UR37, UR37, 0x1, URZ ;  /* 0x0000000125257890 */ /* 0x000fe4000fffe03f */
[----:B------:R-:W0:Y:S01]  /*d0d0*/  SHFL.BFLY PT, R3, R6, 0x2, 0x1f ;  /* 0x0c401f0006037f89 */ /* 0x000e2200000e0000 */
[----:B------:R-:W-:Y:S08]  /*d0e0*/  BAR.ARV 0x8, 0x100 ;  /* 0x0204000000007b1d */ /* 0x000ff00000002000 */
[----:B------:R-:W-:Y:S01]  /*d0f0*/  BAR.SYNC.DEFER_BLOCKING 0xf, 0x100 ;  /* 0x03c4000000007b1d */ /* 0x000fe20000010000 */
[----:B------:R-:W-:Y:S01]  /*d100*/  ISETP.NE.AND P0, PT, R18, R9, PT ;  /* 0x000000091200720c */ /* 0x000fe20003f05270 */
[----:B--2---:R-:W-:Y:S01]  /*d110*/  FADD.FTZ R0, R0, R5 ;  /* 0x0000000500007221 */ /* 0x004fe20000010000 */
[----:B------:R-:W-:-:S02]  /*d120*/  VIADD R5, R2, 0x1 ;  /* 0x0000000102057836 */ /* 0x000fc40000000000 */
[----:B0-----:R-:W-:Y:S02]  /*d130*/  FADD.FTZ R3, R3, R6 ;  /* 0x0000000603037221 */ /* 0x001fe40000010000 */
[----:B------:R-:W0:Y:S01]  /*d140*/  SHFL.BFLY PT, R11, R0, 0x1, 0x1f ;  /* 0x0c201f00000b7f89 */ /* 0x000e2200000e0000 */
[----:B------:R-:W-:Y:S01]  /*d150*/  IMAD.MOV.U32 R6, RZ, RZ, RZ ;  /* 0x000000ffff067224 */ /* 0x000fe200078e00ff */
[----:B------:R-:W-:-:S05]  /*d160*/  ISETP.NE.AND P1, PT, R5, 0x2, PT ;  /* 0x000000020500780c */ /* 0x000fca0003f25270 */
[----:B------:R-:W-:Y:S01]  /*d170*/  @!P0 IMAD R2, R2, 0x40, R22 ;  /* 0x0000004002028824 */ /* 0x000fe200078e0216 */
[----:B------:R-:W1:Y:S03]  /*d180*/  SHFL.BFLY PT, R4, R3, 0x1, 0x1f ;  /* 0x0c201f0003047f89 */ /* 0x000e6600000e0000 */
[----:B------:R-:W-:Y:S02]  /*d190*/  @!P0 IMAD R17, R2, 0x4, R17 ;  /* 0x0000000402118824 */ /* 0x000fe400078e0211 */
[----:B------:R-:W-:Y:S02]  /*d1a0*/  IMAD.U32 R2, RZ, RZ, UR28 ;  /* 0x0000001cff027e24 */ /* 0x000fe4000f8e00ff */
[----:B0-----:R-:W-:Y:S01]  /*d1b0*/  FADD.FTZ R11, R0, R11 ;  /* 0x0000000b000b7221 */ /* 0x001fe20000010000 */
[----:B------:R-:W-:Y:S02]  /*d1c0*/  IMAD.MOV.U32 R0, RZ, RZ, -0x800000 ;  /* 0xff800000ff007424 */ /* 0x000fe400078e00ff */
[----:B-1----:R-:W-:-:S02]  /*d1d0*/  FADD.FTZ R15, R3, R4 ;  /* 0x00000004030f7221 */ /* 0x002fc40000010000 */
[----:B------:R-:W-:Y:S01]  /*d1e0*/  FSETP.NE.FTZ.AND P2, PT, R11, RZ, PT ;  /* 0x000000ff0b00720b */ /* 0x000fe20003f55000 */
[----:B------:R-:W-:Y:S01]  /*d1f0*/  IMAD.MOV.U32 R4, RZ, RZ, RZ ;  /* 0x000000ffff047224 */ /* 0x000fe200078e00ff */
[----:B------:R-:W-:Y:S02]  /*d200*/  SEL R3, RZ, 0x1, P1 ;  /* 0x00000001ff037807 */ /* 0x000fe40000800000 */
[----:B------:R-:W-:Y:S02]  /*d210*/  FSETP.NE.FTZ.AND P3, PT, R15, RZ, PT ;  /* 0x000000ff0f00720b */ /* 0x000fe40003f75000 */
[----:B------:R-:W-:Y:S01]  /*d220*/  LOP3.LUT R16, R16, R3, RZ, 0x3c, !PT ;  /* 0x0000000310107212 */ /* 0x000fe200078e3cff */
[----:B------:R-:W-:-:S06]  /*d230*/  IMAD.MOV.U32 R3, RZ, RZ, -0x800000 ;  /* 0xff800000ff037424 */ /* 0x000fcc00078e00ff */
[----:B------:R-:W0:Y:S01]  /*d240*/  @P2 MUFU.RCP R6, R11 ;  /* 0x0000000b00062308 */ /* 0x000e220000001000 */
[----:B------:R-:W-:-:S07]  /*d250*/  @P2 FMUL.FTZ R2, R2, 0.69314718246459960938 ;  /* 0x3f31721802022820 */ /* 0x000fce0000410000 */
[----:B------:R-:W1:Y:S08]  /*d260*/  @P3 MUFU.RCP R4, R15 ;  /* 0x0000000f00043308 */ /* 0x000e700000001000 */
[----:B------:R-:W2:Y:S01]  /*d270*/  @P3 MUFU.LG2 R21, R15 ;  /* 0x0000000f00153308 */ /* 0x000ea20000000c00 */
[-C--:B0-----:R-:W-:Y:S01]  /*d280*/  FMUL.FTZ R175, R24, R6.reuse ;  /* 0x0000000618af7220 */ /* 0x081fe20000410000 */
[-C--:B------:R-:W-:Y:S01]  /*d290*/  FMUL.FTZ R174, R28, R6.reuse ;  /* 0x000000061cae7220 */ /* 0x080fe20000410000 */
[----:B------:R0:W-:Y:S01]  /*d2a0*/  @!P0 STS [R17+0x38400], R6 ;  /* 0x0384000611008388 */ /* 0x0001e20000000800 */
        /* <DEDUP_REMOVED lines=62> */
[----:B-1----:R1:W-:Y:S01]  /*d690*/  @!P0 STS [R17+0x38420], R4 ;  /* 0x0384200411008388 */ /* 0x0023e20000000800 */
[----:B0-----:R0:W1:Y:S01]  /*d6a0*/  @P2 MUFU.LG2 R6, R11 ;  /* 0x0000000b00062308 */ /* 0x0010620000000c00 */
[----:B------:R-:W-:-:S02]  /*d6b0*/  IMAD.U32 R32, RZ, RZ, UR28 ;  /* 0x0000001cff207e24 */ /* 0x000fc4000f8e00ff */
[----:B--2---:R-:W-:Y:S01]  /*d6c0*/  @P3 FMUL.FTZ R21, R21, 0.69314718246459960938 ;  /* 0x3f31721815153820 */ /* 0x004fe20000410000 */
[-C--:B------:R-:W-:Y:S01]  /*d6d0*/  FMUL.FTZ R13, R42, R4.reuse ;  /* 0x000000042a0d7220 */ /* 0x080fe20000410000 */
[-C--:B------:R-:W-:Y:S01]  /*d6e0*/  FMUL.FTZ R15, R46, R4.reuse ;  /* 0x000000042e0f7220 */ /* 0x080fe20000410000 */
[----:B------:R-:W-:Y:S01]  /*d6f0*/  @P3 FMUL.FTZ R32, R32, 0.69314718246459960938 ;  /* 0x3f31721820203820 */ /* 0x000fe20000410000 */
[-C--:B------:R-:W-:Y:S01]  /*d700*/  FMUL.FTZ R25, R50, R4.reuse ;  /* 0x0000000432197220 */ /* 0x080fe20000410000 */
[-C--:B------:R-:W-:Y:S01]  /*d710*/  FMUL.FTZ R29, R58, R4.reuse ;  /* 0x000000043a1d7220 */ /* 0x080fe20000410000 */
[----:B------:R-:W-:Y:S01]  /*d720*/  PLOP3.LUT P0, PT, PT, PT, PT, 0x8, 0x0 ;  /* 0x000000000000781c */ /* 0x000fe20003f0e170 */
        /* <DEDUP_REMOVED lines=12> */
[----:B------:R-:W-:Y:S01]  /*d7f0*/  @P2 FFMA.FTZ R3, R2, R7, R17 ;  /* 0x0000000702032223 */ /* 0x000fe20000010011 */
        /* <DEDUP_REMOVED lines=52> */
.L_x_5309:
[----:B------:R-:W0:Y:S01]  /*db40*/  S2R R4, SR_CgaCtaId ;  /* 0x0000000000047919 */ /* 0x000e220000008800 */
[----:B------:R-:W-:Y:S01]  /*db50*/  MOV R17, 0x400 ;  /* 0x0000040000117802 */ /* 0x000fe20000000f00 */
[----:B------:R-:W-:Y:S01]  /*db60*/  BSSY B0, `(.L_x_5343) ;  /* 0x00002f1000007945 */ /* 0x000fe20003800000 */
[----:B------:R-:W-:Y:S02]  /*db70*/  BAR.SYNC.DEFER_BLOCKING 0x5, 0x180 ;  /* 0x0146000000007b1d */ /* 0x000fe40000010000 */
[----:B0-----:R-:W-:-:S05]  /*db80*/  LEA R17, R4, R17, 0x18 ;  /* 0x0000001104117211 */ /* 0x001fca00078ec0ff */
[----:B------:R-:W0:Y:S02]  /*db90*/  LDS.128 R4, [R17+0x388d0] ;  /* 0x0388d00011047984 */ /* 0x000e240000000c00 */
[----:B0-----:R-:W-:Y:S02]  /*dba0*/  R2UR UR5, R5 ;  /* 0x00000000050572ca */ /* 0x001fe400000e0000 */
[----:B------:R-:W-:Y:S01]  /*dbb0*/  R2UR UR6, R6 ;  /* 0x00000000060672ca */ /* 0x000fe200000e0000 */
[----:B------:R-:W-:Y:S06]  /*dbc0*/  BAR.ARV 0x4, 0x180 ;  /* 0x0106000000007b1d */ /* 0x000fec0000002000 */
[----:B------:R-:W-:Y:S08]  /*dbd0*/  @P0 BRA `(.L_x_5344) ;  /* 0x0000002000240947 */ /* 0x000ff00003800000 */
[----:B------:R-:W0:Y:S01]  /*dbe0*/  S2R R6, SR_SWINHI ;  /* 0x0000000000067919 */ /* 0x000e220000002f00 */
[----:B------:R-:W-:Y:S01]  /*dbf0*/  F2FP.F16.F32.PACK_AB R9, R27, R9 ;  /* 0x000000091b09723e */ /* 0x000fe200000000ff */
[----:B------:R-:W-:Y:S01]  /*dc00*/  USHF.L.U32 UR10, UR41, 0x2, URZ ;  /* 0x00000002290a7899 */ /* 0x000fe2000800063f */
[----:B------:R-:W-:Y:S01]  /*dc10*/  F2FP.F16.F32.PACK_AB R10, R10, R174 ;  /* 0x000000ae0a0a723e */ /* 0x000fe200000000ff */
[----:B------:R-:W-:Y:S01]  /*dc20*/  BAR.SYNC.DEFER_BLOCKING 0x1, 0x100 ;  /* 0x0044000000007b1d */ /* 0x000fe20000010000 */
[----:B------:R-:W-:Y:S01]  /*dc30*/  F2FP.F16.F32.PACK_AB R11, R31, R11 ;  /* 0x0000000b1f0b723e */ /* 0x000fe200000000ff */
[----:B------:R-:W-:Y:S01]  /*dc40*/  USHF.L.U64.HI UR11, UR41, 0x2, UR40 ;  /* 0x00000002290b7899 */ /* 0x000fe20008010228 */
[----:B------:R-:W-:Y:S02]  /*dc50*/  F2FP.F16.F32.PACK_AB R12, R12, R170 ;  /* 0x000000aa0c0c723e */ /* 0x000fe400000000ff */
[----:B------:R-:W-:Y:S01]  /*dc60*/  F2FP.F16.F32.PACK_AB R13, R43, R13 ;  /* 0x0000000d2b0d723e */ /* 0x000fe200000000ff */
[----:B------:R-:W-:Y:S01]  /*dc70*/  ULDC.64 UR8, c[0x0][0xd00] ;  /* 0x0003400000087ab9 */ /* 0x000fe20000000a00 */
[----:B------:R-:W-:Y:S01]  /*dc80*/  F2FP.F16.F32.PACK_AB R14, R14, R167 ;  /* 0x000000a70e0e723e */ /* 0x000fe200000000ff */
[----:B------:R-:W-:Y:S01]  /*dc90*/  UISETP.NE.U32.AND UP0, UPT, UR8, URZ, UPT ;  /* 0x0000003f0800728c */ /* 0x000fe2000bf05070 */
[----:B------:R-:W-:Y:S01]  /*dca0*/  F2FP.F16.F32.PACK_AB R15, R47, R15 ;  /* 0x0000000f2f0f723e */ /* 0x000fe200000000ff */
[----:B------:R-:W-:Y:S01]  /*dcb0*/  UIADD3 UR4, UP1, UR10, UR8, URZ ;  /* 0x000000080a047290 */ /* 0x000fe2000ff3e03f */
[----:B------:R-:W-:Y:S01]  /*dcc0*/  F2FP.F16.F32.PACK_AB R24, R24, R166 ;  /* 0x000000a61818723e */ /* 0x000fe200000000ff */
[----:B------:R-:W-:Y:S01]  /*dcd0*/  UISETP.NE.AND.EX UP0, UPT, UR9, URZ, UPT, UP0 ;  /* 0x0000003f0900728c */ /* 0x000fe2000bf05300 */
[----:B------:R-:W-:Y:S01]  /*dce0*/  F2FP.F16.F32.PACK_AB R25, R51, R25 ;  /* 0x000000193319723e */ /* 0x000fe200000000ff */
[----:B------:R-:W-:Y:S01]  /*dcf0*/  UIADD3.X UR7, UR11, UR9, URZ, UP1, !UPT ;  /* 0x000000090b077290 */ /* 0x000fe20008ffe43f */
[----:B------:R-:W-:-:S02]  /*dd00*/  F2FP.F16.F32.PACK_AB R64, R65, R64 ;  /* 0x000000404140723e */ /* 0x000fc400000000ff */
[----:B------:R-:W-:Y:S01]  /*dd10*/  F2FP.F16.F32.PACK_AB R29, R59, R29 ;  /* 0x0000001d3b1d723e */ /* 0x000fe200000000ff */
[----:B------:R-:W-:Y:S01]  /*dd20*/  ULDC.64 UR8, c[0x0][0xd08] ;  /* 0x0003420000087ab9 */ /* 0x000fe20000000a00 */
[----:B------:R-:W-:Y:S02]  /*dd30*/  F2FP.F16.F32.PACK_AB R31, R63, R62 ;  /* 0x0000003e3f1f723e */ /* 0x000fe400000000ff */
[----:B------:R-:W-:Y:S02]  /*dd40*/  F2FP.F16.F32.PACK_AB R65, R67, R66 ;  /* 0x000000424341723e */ /* 0x000fe400000000ff */
[----:B------:R-:W-:Y:S02]  /*dd50*/  F2FP.F16.F32.PACK_AB R72, R73, R72 ;  /* 0x000000484948723e */ /* 0x000fe400000000ff */
[----:B------:R-:W-:Y:S02]  /*dd60*/  F2FP.F16.F32.PACK_AB R66, R69, R68 ;  /* 0x000000444542723e */ /* 0x000fe400000000ff */
[----:B------:R-:W-:-:S02]  /*dd70*/  F2FP.F16.F32.PACK_AB R67, R71, R70 ;  /* 0x000000464743723e */ /* 0x000fc400000000ff */
[----:B------:R-:W-:Y:S02]  /*dd80*/  MOV R4, R17 ;  /* 0x0000001100047202 */ /* 0x000fe40000000f00 */
[----:B0-----:R-:W-:Y:S02]  /*dd90*/  MOV R5, R6 ;  /* 0x0000000600057202 */ /* 0x001fe40000000f00 */
[----:B------:R-:W-:Y:S02]  /*dda0*/  F2FP.F16.F32.PACK_AB R73, R75, R74 ;  /* 0x0000004a4b49723e */ /* 0x000fe400000000ff */
[----:B------:R-:W-:Y:S01]  /*ddb0*/  F2FP.F16.F32.PACK_AB R80, R81, R80 ;  /* 0x000000505150723e */ /* 0x000fe200000000ff */
[----:B------:R-:W-:Y:S01]  /*ddc0*/  IMAD.WIDE R126, R202, 0x2, R4 ;  /* 0x00000002ca7e7825 */ /* 0x000fe200078e0204 */
[----:B------:R-:W-:Y:S02]  /*ddd0*/  F2FP.F16.F32.PACK_AB R74, R77, R76 ;  /* 0x0000004c4d4a723e */ /* 0x000fe400000000ff */
[----:B------:R-:W-:-:S02]  /*dde0*/  F2FP.F16.F32.PACK_AB R75, R79, R78 ;  /* 0x0000004e4f4b723e */ /* 0x000fc400000000ff */
[C---:B------:R-:W-:Y:S02]  /*ddf0*/  IADD3 R177, P1, R126.reuse, 0x20, RZ ;  /* 0x000000207eb17810 */ /* 0x040fe40007f3e0ff */
[C---:B------:R-:W-:Y:S02]  /*de00*/  IADD3 R179, P0, R126.reuse, 0x40, RZ ;  /* 0x000000407eb37810 */ /* 0x040fe40007f1e0ff */
[----:B------:R-:W-:Y:S01]  /*de10*/  LOP3.LUT R32, R177, 0x380, RZ, 0xc0, !PT ;  /* 0x00000380b1207812 */ /* 0x000fe200078ec0ff */
[--C-:B------:R-:W-:Y:S01]  /*de20*/  IMAD.X R33, RZ, RZ, R127.reuse, P1 ;  /* 0x000000ffff217224 */ /* 0x100fe200008e067f */
[----:B------:R-:W-:Y:S01]  /*de30*/  LOP3.LUT R21, R126, 0x380, RZ, 0xc0, !PT ;  /* 0x000003807e157812 */ /* 0x000fe200078ec0ff */
[----:B------:R-:W-:Y:S01]  /*de40*/  IMAD.X R37, RZ, RZ, R127, P0 ;  /* 0x000000ffff257224 */ /* 0x000fe200000e067f */
[----:B------:R-:W-:Y:S02]  /*de50*/  SHF.R.U64 R32, R32, 0x3, RZ ;  /* 0x0000000320207819 */ /* 0x000fe400000012ff */
        /* <DEDUP_REMOVED lines=16> */
[----:B------:R-:W-:-:S02]  /*df60*/  SHF.R.U64 R21, R21, 0x3, RZ ;  /* 0x0000000315157819 */ /* 0x000fc400000012ff */
        /* <DEDUP_REMOVED lines=12> */
[----:B------:R-:W-:Y:S01]  /*e030*/  IMAD.X R123, RZ, RZ, R127, P2 ;  /* 0x000000ffff7b7224 */ /* 0x000fe200010e067f */
[----:B------:R-:W-:-:S02]  /*e040*/  LOP3.LUT R40, R181, 0x380, RZ, 0xc0, !PT ;  /* 0x00000380b5287812 */ /* 0x000fc400078ec0ff */
[----:B------:R-:W-:Y:S01]  /*e050*/  LOP3.LUT R126, R21, R126, RZ, 0x3c, !PT ;  /* 0x0000007e157e7212 */ /* 0x000fe200078e3cff */
[----:B------:R-:W-:Y:S01]  /*e060*/  IMAD.X R21, RZ, RZ, R127, P1 ;  /* 0x000000ffff157224 */ /* 0x000fe200008e067f */
[----:B------:R-:W-:Y:S02]  /*e070*/  LOP3.LUT R44, R183, 0x380, RZ, 0xc0, !PT ;  /* 0x00000380b72c7812 */ /* 0x000fe400078ec0ff */
[----:B------:R-:W-:Y:S02]  /*e080*/  SHF.R.U64 R36, R36, 0x3, RZ ;  /* 0x0000000324247819 */ /* 0x000fe400000012ff */
[----:B------:R-:W-:Y:S02]  /*e090*/  LOP3.LUT R48, R189, 0x380, RZ, 0xc0, !PT ;  /* 0x00000380bd307812 */ /* 0x000fe400078ec0ff */
[----:B------:R-:W-:Y:S02]  /*e0a0*/  LOP3.LUT R102, R177, R8, RZ, 0x3c, !PT ;  /* 0x00000008b1667212 */ /* 0x000fe400078e3cff */
[----:B------:R-:W-:-:S02]  /*e0b0*/  SHF.R.U64 R40, R40, 0x3, RZ ;  /* 0x0000000328287819 */ /* 0x000fc400000012ff */
[----:B------:R-:W-:Y:S02]  /*e0c0*/  LOP3.LUT R52, R211, 0x380, RZ, 0xc0, !PT ;  /* 0x00000380d3347812 */ /* 0x000fe400078ec0ff */
[----:B------:R-:W-:Y:S02]  /*e0d0*/  F2FP.F16.F32.PACK_AB R8, R20, R175 ;  /* 0x000000af1408723e */ /* 0x000fe400000000ff */
[----:B------:R-:W-:Y:S02]  /*e0e0*/  LOP3.LUT R27, R6, 0x380, RZ, 0xc0, !PT ;  /* 0x00000380061b7812 */ /* 0x000fe400078ec0ff */
[----:B------:R-:W-:Y:S02]  /*e0f0*/  LOP3.LUT R177, R26, 0x380, RZ, 0xc0, !PT ;  /* 0x000003801ab17812 */ /* 0x000fe400078ec0ff */
[----:B------:R-:W-:Y:S02]  /*e100*/  SHF.R.U64 R44, R44, 0x3, RZ ;  /* 0x000000032c2c7819 */ /* 0x000fe400000012ff */
[----:B------:R-:W-:-:S02]  /*e110*/  LOP3.LUT R94, R213, 0x380, RZ, 0xc0, !PT ;  /* 0x00000380d55e7812 */ /* 0x000fc400078ec0ff */
[----:B------:R-:W-:Y:S02]  /*e120*/  MOV R127, R126 ;  /* 0x0000007e007f7202 */ /* 0x000fe40000000f00 */
[----:B------:R-:W-:Y:S02]  /*e130*/  LOP3.LUT R175, R30, 0x380, RZ, 0xc0, !PT ;  /* 0x000003801eaf7812 */ /* 0x000fe400078ec0ff */
[----:B------:R-:W-:Y:S01]  /*e140*/  LOP3.LUT R36, R36, R179, RZ, 0x3c, !PT ;  /* 0x000000b324247212 */ /* 0x000fe200078e3cff */
[----:B------:R0:W-:Y:S01]  /*e150*/  STSM.16.M88.4 [R127], R8 ;  /* 0x000000087f007844 */ /* 0x0001e20000000200 */
[----:B------:R-:W-:Y:S02]  /*e160*/  LOP3.LUT R98, R215, 0x380, RZ, 0xc0, !PT ;  /* 0x00000380d7627812 */ /* 0x000fe400078ec0ff */
[----:B------:R-:W-:Y:S02]  /*e170*/  SHF.R.U64 R48, R48, 0x3, RZ ;  /* 0x0000000330307819 */ /* 0x000fe400000012ff */
[----:B------:R-:W-:-:S02]  /*e180*/  LOP3.LUT R179, R106, 0x380, RZ, 0xc0, !PT ;  /* 0x000003806ab37812 */ /* 0x000fc400078ec0ff */
[----:B------:R-:W-:Y:S02]  /*e190*/  LOP3.LUT R40, R40, R181, RZ, 0x3c, !PT ;  /* 0x000000b528287212 */ /* 0x000fe400078e3cff */
[----:B------:R-:W-:Y:S02]  /*e1a0*/  SHF.R.U64 R52, R52, 0x3, RZ ;  /* 0x0000000334347819 */ /* 0x000fe400000012ff */
[----:B------:R-:W-:Y:S02]  /*e1b0*/  SHF.R.U64 R27, R27, 0x3, RZ ;  /* 0x000000031b1b7819 */ /* 0x000fe400000012ff */
[----:B------:R-:W-:Y:S02]  /*e1c0*/  SHF.R.U64 R177, R177, 0x3, RZ ;  /* 0x00000003b1b17819 */ /* 0x000fe400000012ff */
[----:B------:R-:W-:Y:S02]  /*e1d0*/  LOP3.LUT R44, R44, R183, RZ, 0x3c, !PT ;  /* 0x000000b72c2c7212 */ /* 0x000fe400078e3cff */
[----:B------:R-:W-:-:S02]  /*e1e0*/  SHF.R.U64 R94, R94, 0x3, RZ ;  /* 0x000000035e5e7819 */ /* 0x000fc400000012ff */
[----:B------:R-:W-:Y:S02]  /*e1f0*/  LOP3.LUT R181, R110, 0x380, RZ, 0xc0, !PT ;  /* 0x000003806eb57812 */ /* 0x000fe400078ec0ff */
[----:B------:R-:W-:Y:S02]  /*e200*/  SHF.R.U64 R175, R175, 0x3, RZ ;  /* 0x00000003afaf7819 */ /* 0x000fe400000012ff */
[----:B------:R-:W-:Y:S02]  /*e210*/  SHF.R.U64 R98, R98, 0x3, RZ ;  /* 0x0000000362627819 */ /* 0x000fe400000012ff */
[----:B------:R-:W-:Y:S02]  /*e220*/  LOP3.LUT R183, R114, 0x380, RZ, 0xc0, !PT ;  /* 0x0000038072b77812 */ /* 0x000fe400078ec0ff */
[----:B------:R-:W-:Y:S02]  /*e230*/  LOP3.LUT R48, R48, R189, RZ, 0x3c, !PT ;  /* 0x000000bd30307212 */ /* 0x000fe400078e3cff */
[----:B------:R-:W-:-:S02]  /*e240*/  SHF.R.U64 R179, R179, 0x3, RZ ;  /* 0x00000003b3b37819 */ /* 0x000fc400000012ff */
[----:B------:R-:W-:Y:S02]  /*e250*/  MOV R126, R32 ;  /* 0x00000020007e7202 */ /* 0x000fe40000000f00 */
[----:B0-----:R-:W-:Y:S02]  /*e260*/  F2FP.F16.F32.PACK_AB R8, R171, R173 ;  /* 0x000000adab08723e */ /* 0x001fe400000000ff */
[----:B------:R-:W-:Y:S02]  /*e270*/  F2FP.F16.F32.PACK_AB R9, R35, R34 ;  /* 0x000000222309723e */ /* 0x000fe400000000ff */
[----:B------:R-:W-:Y:S02]  /*e280*/  F2FP.F16.F32.PACK_AB R10, R169, R172 ;  /* 0x000000aca90a723e */ /* 0x000fe400000000ff */
[----:B------:R-:W-:Y:S02]  /*e290*/  F2FP.F16.F32.PACK_AB R11, R39, R38 ;  /* 0x00000026270b723e */ /* 0x000fe400000000ff */
[----:B------:R-:W-:-:S02]  /*e2a0*/  LOP3.LUT R52, R52, R211, RZ, 0x3c, !PT ;  /* 0x000000d334347212 */ /* 0x000fc400078e3cff */
[----:B------:R-:W-:Y:S01]  /*e2b0*/  LOP3.LUT R118, R27, R6, RZ, 0x3c, !PT ;  /* 0x000000061b767212 */ /* 0x000fe200078e3cff */
[----:B------:R0:W-:Y:S01]  /*e2c0*/  STSM.16.M88.4 [R126], R8 ;  /* 0x000000087e007844 */ /* 0x0001e20000000200 */
[----:B------:R-:W-:Y:S02]  /*e2d0*/  LOP3.LUT R20, R177, R26, RZ, 0x3c, !PT ;  /* 0x0000001ab1147212 */ /* 0x000fe400078e3cff */
[----:B------:R-:W-:Y:S02]  /*e2e0*/  MOV R36, R36 ;  /* 0x0000002400247202 */ /* 0x000fe40000000f00 */
[----:B------:R-:W-:Y:S02]  /*e2f0*/  LOP3.LUT R94, R94, R213, RZ, 0x3c, !PT ;  /* 0x000000d55e5e7212 */ /* 0x000fe400078e3cff */
[----:B------:R-:W-:Y:S01]  /*e300*/  SHF.R.U64 R181, R181, 0x3, RZ ;  /* 0x00000003b5b57819 */ /* 0x000fe200000012ff */
[----:B------:R1:W-:Y:S01]  /*e310*/  STSM.16.M88.4 [R36], R12 ;  /* 0x0000000c24007844 */ /* 0x0003e20000000200 */
[----:B------:R-:W-:-:S02]  /*e320*/  LOP3.LUT R122, R175, R30, RZ, 0x3c, !PT ;  /* 0x0000001eaf7a7212 */ /* 0x000fc400078e3cff */
[----:B------:R-:W-:Y:S02]  /*e330*/  MOV R40, R40 ;  /* 0x0000002800287202 */ /* 0x000fe40000000f00 */
[----:B------:R-:W-:Y:S02]  /*e340*/  F2FP.F16.F32.PACK_AB R26, R28, R161 ;  /* 0x000000a11c1a723e */ /* 0x000fe400000000ff */
[----:B------:R-:W-:Y:S02]  /*e350*/  F2FP.F16.F32.PACK_AB R27, R55, R54 ;  /* 0x00000036371b723e */ /* 0x000fe400000000ff */
[----:B------:R-:W-:Y:S02]  /*e360*/  F2FP.F16.F32.PACK_AB R88, R89, R88 ;  /* 0x000000585958723e */ /* 0x000fe400000000ff */
[----:B------:R-:W-:Y:S01]  /*e370*/  F2FP.F16.F32.PACK_AB R96, R97, R96 ;  /* 0x000000606160723e */ /* 0x000fe200000000ff */
[----:B------:R2:W-:Y:S01]  /*e380*/  STSM.16.M88.4 [R40], R24 ;  /* 0x0000001828007844 */ /* 0x0005e20000000200 */
[----:B------:R-:W-:-:S02]  /*e390*/  LOP3.LUT R98, R98, R215, RZ, 0x3c, !PT ;  /* 0x000000d762627212 */ /* 0x000fc400078e3cff */
        /* <DEDUP_REMOVED lines=8> */
[----:B------:R-:W-:Y:S01]  /*e420*/  SHF.R.U64 R183, R183, 0x3, RZ ;  /* 0x00000003b7b77819 */ /* 0x000fe200000012ff */
[----:B0-----:R-:W-:Y:S01]  /*e430*/  IMAD.U32 R10, RZ, RZ, UR4 ;  /* 0x00000004ff0a7e24 */ /* 0x001fe2000f8e00ff */
[----:B------:R-:W-:Y:S01]  /*e440*/  MOV R44, R44 ;  /* 0x0000002c002c7202 */ /* 0x000fe20000000f00 */
[----:B------:R-:W-:Y:S01]  /*e450*/  IMAD.U32 R11, RZ, RZ, UR7 ;  /* 0x00000007ff0b7e24 */ /* 0x000fe2000f8e00ff */
[----:B------:R-:W-:Y:S02]  /*e460*/  F2FP.F16.F32.PACK_AB R28, R57, R153 ;  /* 0x00000099391c723e */ /* 0x000fe400000000ff */
[----:B------:R-:W-:Y:S02]  /*e470*/  F2FP.F16.F32.PACK_AB R30, R61, R60 ;  /* 0x0000003c3d1e723e */ /* 0x000fe400000000ff */
[----:B------:R-:W-:-:S02]  /*e480*/  LOP3.LUT R106, R179, R106, RZ, 0x3c, !PT ;  /* 0x0000006ab36a7212 */ /* 0x000fc400078e3cff */
[----:B------:R-:W-:Y:S01]  /*e490*/  MOV R48, R48 ;  /* 0x0000003000307202 */ /* 0x000fe20000000f00 */
[----:B------:R-:W-:Y:S01]  /*e4a0*/  STSM.16.M88.4 [R44], R28 ;  /* 0x0000001c2c007844 */ /* 0x000fe20000000200 */
[----:B------:R-:W-:Y:S02]  /*e4b0*/  MOV R52, R52 ;  /* 0x0000003400347202 */ /* 0x000fe40000000f00 */
[----:B------:R-:W-:Y:S01]  /*e4c0*/  F2FP.F16.F32.PACK_AB R81, R83, R82 ;  /* 0x000000525351723e */ /* 0x000fe200000000ff */
[----:B------:R-:W-:Y:S01]  /*e4d0*/  STSM.16.M88.4 [R48], R64 ;  /* 0x0000004030007844 */ /* 0x000fe20000000200 */
[----:B------:R-:W-:Y:S02]  /*e4e0*/  LOP3.LUT R110, R181, R110, RZ, 0x3c, !PT ;  /* 0x0000006eb56e7212 */ /* 0x000fe400078e3cff */
[----:B------:R-:W-:Y:S01]  /*e4f0*/  MOV R94, R94 ;  /* 0x0000005e005e7202 */ /* 0x000fe20000000f00 */
[----:B------:R-:W-:Y:S01]  /*e500*/  STSM.16.M88.4 [R52], R72 ;  /* 0x0000004834007844 */ /* 0x000fe20000000200 */
[----:B------:R-:W-:-:S02]  /*e510*/  F2FP.F16.F32.PACK_AB R82, R85, R84 ;  /* 0x000000545552723e */ /* 0x000fc400000000ff */
[----:B------:R-:W-:Y:S02]  /*e520*/  F2FP.F16.F32.PACK_AB R83, R87, R86 ;  /* 0x000000565753723e */ /* 0x000fe400000000ff */
[----:B------:R-:W-:Y:S02]  /*e530*/  F2FP.F16.F32.PACK_AB R89, R91, R90 ;  /* 0x0000005a5b59723e */ /* 0x000fe400000000ff */
[----:B------:R-:W-:Y:S01]  /*e540*/  LOP3.LUT R114, R183, R114, RZ, 0x3c, !PT ;  /* 0x00000072b7727212 */ /* 0x000fe200078e3cff */
[----:B------:R-:W-:Y:S01]  /*e550*/  STSM.16.M88.4 [R94], R80 ;  /* 0x000000505e007844 */ /* 0x000fe20000000200 */
[----:B------:R-:W-:Y:S02]  /*e560*/  MOV R33, R98 ;  /* 0x0000006200217202 */ /* 0x000fe40000000f00 */
[----:B------:R-:W-:Y:S02]  /*e570*/  F2FP.F16.F32.PACK_AB R90, R93, R92 ;  /* 0x0000005c5d5a723e */ /* 0x000fe400000000ff */
[----:B------:R-:W-:-:S02]  /*e580*/  F2FP.F16.F32.PACK_AB R91, R42, R19 ;  /* 0x000000132a5b723e */ /* 0x000fc400000000ff */
[----:B------:R-:W-:Y:S02]  /*e590*/  MOV R102, R102 ;  /* 0x0000006600667202 */ /* 0x000fe40000000f00 */
[----:B------:R-:W-:Y:S01]  /*e5a0*/  MOV R32, R106 ;  /* 0x0000006a00207202 */ /* 0x000fe20000000f00 */
[----:B------:R-:W-:Y:S01]  /*e5b0*/  STSM.16.M88.4 [R33], R88 ;  /* 0x0000005821007844 */ /* 0x000fe20000000200 */
[----:B------:R-:W-:Y:S02]  /*e5c0*/  F2FP.F16.F32.PACK_AB R97, R50, R46 ;  /* 0x0000002e3261723e */ /* 0x000fe400000000ff */
[----:B------:R-:W-:Y:S02]  /*e5d0*/  F2FP.F16.F32.PACK_AB R98, R101, R100 ;  /* 0x000000646562723e */ /* 0x000fe400000000ff */
[----:B------:R-:W-:Y:S02]  /*e5e0*/  F2FP.F16.F32.PACK_AB R99, R58, R56 ;  /* 0x000000383a63723e */ /* 0x000fe400000000ff */
[----:B------:R-:W-:-:S02]  /*e5f0*/  F2FP.F16.F32.PACK_AB R105, R154, R152 ;  /* 0x000000989a69723e */ /* 0x000fc400000000ff */
[----:B------:R-:W-:Y:S01]  /*e600*/  F2FP.F16.F32.PACK_AB R106, R109, R108 ;  /* 0x0000006c6d6a723e */ /* 0x000fe200000000ff */
[----:B------:R-:W-:Y:S01]  /*e610*/  STSM.16.M88.4 [R102], R96 ;  /* 0x0000006066007844 */ /* 0x000fe20000000200 */
[----:B------:R-:W-:Y:S02]  /*e620*/  F2FP.F16.F32.PACK_AB R107, R156, R155 ;  /* 0x0000009b9c6b723e */ /* 0x000fe400000000ff */
[----:B------:R-:W-:Y:S02]  /*e630*/  MOV R110, R110 ;  /* 0x0000006e006e7202 */ /* 0x000fe40000000f00 */
[----:B------:R-:W-:Y:S01]  /*e640*/  MOV R6, R122 ;  /* 0x0000007a00067202 */ /* 0x000fe20000000f00 */
[----:B------:R-:W-:Y:S01]  /*e650*/  STSM.16.M88.4 [R32], R104 ;  /* 0x0000006820007844 */ /* 0x000fe20000000200 */
[----:B------:R-:W-:Y:S02]  /*e660*/  F2FP.F16.F32.PACK_AB R156, R113, R112 ;  /* 0x00000070719c723e */ /* 0x000fe400000000ff */
[----:B------:R-:W-:-:S02]  /*e670*/  F2FP.F16.F32.PACK_AB R158, R117, R116 ;  /* 0x00000074759e723e */ /* 0x000fc400000000ff */
[----:B------:R-:W-:Y:S02]  /*e680*/  MOV R114, R114 ;  /* 0x0000007200727202 */ /* 0x000fe40000000f00 */
[----:B------:R-:W-:Y:S01]  /*e690*/  F2FP.F16.F32.PACK_AB R121, R163, R162 ;  /* 0x000000a2a379723e */ /* 0x000fe200000000ff */
[----:B------:R-:W-:Y:S01]  /*e6a0*/  STSM.16.M88.4 [R110], R156 ;  /* 0x0000009c6e007844 */ /* 0x000fe20000000200 */
        /* <DEDUP_REMOVED lines=13> */
[----:B------:R0:W-:Y:S01]  /*e780*/  STSM.16.M88.4 [R6], R136 ;  /* 0x0000008806007844 */ /* 0x0001e20000000200 */
[----:B------:R-:W-:-:S02]  /*e790*/  F2FP.F16.F32.PACK_AB R146, R149, R148 ;  /* 0x000000949592723e */ /* 0x000fc400000000ff */
        /* <DEDUP_REMOVED lines=9> */
[----:B------:R-:W-:Y:S01]  /*e830*/  IMAD.WIDE R8, R9, 0x2, R4 ;  /* 0x0000000209087825 */ /* 0x000fe200078e0204 */
[----:B------:R-:W-:-:S03]  /*e840*/  ULDC UR4, c[0x0][0xb88] ;  /* 0x0002e20000047ab9 */ /* 0x000fc60000000800 */
[----:B------:R-:W-:Y:S01]  /*e850*/  IMAD.U32 R4, RZ, RZ, UR4 ;  /* 0x00000004ff047e24 */ /* 0x000fe2000f8e00ff */
[----:B-1----:R-:W4:Y:S01]  /*e860*/  @P0 LDG.E R13, desc[UR44][R10.64] ;  /* 0x0000002c0a0d0981 */ /* 0x002f22000c1e1900 */
[----:B------:R-:W-:Y:S01]  /*e870*/  IMAD.U32 R14, RZ, RZ, UR8 ;  /* 0x00000008ff0e7e24 */ /* 0x000fe2000f8e00ff */
[C---:B------:R-:W-:Y:S01]  /*e880*/  IADD3 R5, P2, R8.reuse, 0x1000, RZ ;  /* 0x0000100008057810 */ /* 0x040fe20007f5e0ff */
[----:B------:R-:W-:Y:S01]  /*e890*/  IMAD.U32 R15, RZ, RZ, UR9 ;  /* 0x00000009ff0f7e24 */ /* 0x000fe2000f8e00ff */
[C---:B--2---:R-:W-:Y:S02]  /*e8a0*/  IADD3 R25, P1, R8.reuse, 0x2000, RZ ;  /* 0x0000200008197810 */ /* 0x044fe40007f3e0ff */
[----:B0-----:R-:W-:Y:S02]  /*e8b0*/  P2R R6, PR, RZ, 0x4 ;  /* 0x00000004ff067803 */ /* 0x001fe40000000000 */
        /* <DEDUP_REMOVED lines=24> */
[----:B----4-:R-:W-:Y:S01]  /*ea40*/  @P0 R2UR UR4, R13 ;  /* 0x000000000d0402ca */ /* 0x010fe200000e0000 */
[----:B---3--:R-:W-:-:S14]  /*ea50*/  @P6 BRA `(.L_x_5345) ;  /* 0x0000000000106947 */ /* 0x008fdc0003800000 */
[----:B------:R-:W-:Y:S05]  /*ea60*/  @!P0 BRA `(.L_x_5345) ;  /* 0x00000000000c8947 */ /* 0x000fea0003800000 */
[----:B------:R-:W2:Y:S04]  /*ea70*/  LDG.E R5, desc[UR44][R10.64] ;  /* 0x0000002c0a057981 */ /* 0x000ea8000c1e1900 */
[----:B-----5:R-:W2:Y:S02]  /*ea80*/  LDG.E R4, desc[UR44][R10.64+0x4] ;  /* 0x0000042c0a047981 */ /* 0x020ea4000c1e1900 */
[----:B--2---:R-:W-:-:S07]  /*ea90*/  IMAD.IADD R4, R4, 0x1, -R5 ;  /* 0x0000000104047824 */ /* 0x004fce00078e0a05 */
.L_x_5345:
        /* <DEDUP_REMOVED lines=72> */
[----:B------:R-:W-:Y:S01]  /*ef20*/  VIADD R21, R22, UR38 ;  /* 0x0000002616157c36 */ /* 0x000fe20008000000 */
[----:B------:R-:W-:-:S02]  /*ef30*/  UIMAD UR7, UR39, UR11, UR7 ;  /* 0x0000000b270772a4 */ /* 0x000fc4000f8e0207 */
[----:B------:R-:W-:Y:S02]  /*ef40*/  UIMAD UR10, UR40, UR12, URZ ;  /* 0x0000000c280a72a4 */ /* 0x000fe4000f8e023f */
[----:B------:R-:W-:Y:S02]  /*ef50*/  UIADD3 UR9, UR9, UR7, URZ ;  /* 0x0000000709097290 */ /* 0x000fe4000fffe03f */
        /* <DEDUP_REMOVED lines=34> */
.L_x_5346:
        /* <DEDUP_REMOVED lines=20> */
[----:B------:R-:W0:Y:S01]  /*f2c0*/  @P2 LDC R19, c[0x0][0xcec] ;  /* 0x00033b00ff132b82 */ /* 0x000e220000000800 */
[----:B------:R-:W-:Y:S01]  /*f2d0*/  IMAD.SHL.U32 R3, R3, 0x4, RZ ;  /* 0x0000000403037824 */ /* 0x000fe200078e00ff */
[----:B------:R-:W-:Y:S01]  /*f2e0*/  ISETP.GE.AND P0, PT, R194, UR12, PT ;  /* 0x0000000cc2007c0c */ /* 0x000fe2000bf06270 */
[----:B------:R-:W-:Y:S01]  /*f2f0*/  UIMAD UR7, UR14, UR10, URZ ;  /* 0x0000000a0e0772a4 */ /* 0x000fe2000f8e023f */
[----:B------:R-:W5:Y:S04]  /*f300*/  LD.E.128 R48, desc[UR44][R48.64] ;  /* 0x0000002c30307980 */ /* 0x000f68000c101d00 */
[----:B------:R-:W1:Y:S01]  /*f310*/  @P2 LDC R21, c[0x0][0xcf0] ;  /* 0x00033c00ff152b82 */ /* 0x000e620000000800 */
        /* <DEDUP_REMOVED lines=8> */
[----:B------:R-:W-:Y:S01]  /*f3a0*/  IMAD.SHL.U32 R6, R5, 0x8, RZ ;  /* 0x0000000805067824 */ /* 0x000fe200078e00ff */
[----:B------:R-:W-:Y:S01]  /*f3b0*/  UIMAD UR4, UR15, UR10, URZ ;  /* 0x0000000a0f0472a4 */ /* 0x000fe2000f8e023f */
[----:B------:R-:W-:Y:S01]  /*f3c0*/  VIADD R82, R0, UR38 ;  /* 0x0000002600527c36 */ /* 0x000fe20008000000 */
[----:B------:R-:W-:Y:S01]  /*f3d0*/  SEL R0, RZ, 0xffffffff, P0 ;  /* 0xffffffffff007807 */ /* 0x000fe20000000000 */
[----:B------:R-:W-:Y:S01]  /*f3e0*/  UIMAD.WIDE.U32 UR8, UR39, UR10, UR8 ;  /* 0x0000000a270872a5 */ /* 0x000fe2000f8e0008 */
[----:B------:R-:W-:Y:S01]  /*f3f0*/  LOP3.LUT R5, R6, 0x8, R3, 0xe2, !PT ;  /* 0x0000000806057812 */ /* 0x000fe200078ee203 */
[----:B------:R-:W-:Y:S01]  /*f400*/  UIMAD UR4, UR39, UR11, UR4 ;  /* 0x0000000b270472a4 */ /* 0x000fe2000f8e0204 */
[----:B------:R-:W5:Y:S01]  /*f410*/  LD.E.128 R52, desc[UR44][R52.64] ;  /* 0x0000002c34347980 */ /* 0x000f62000c101d00 */
[----:B------:R-:W-:Y:S01]  /*f420*/  IMAD.SHL.U32 R6, R0, 0x10, RZ ;  /* 0x0000001000067824 */ /* 0x000fe200078e00ff */
[----:B------:R-:W-:Y:S01]  /*f430*/  ULDC.64 UR10, c[0x0][0xbf0] ;  /* 0x0002fc00000a7ab9 */ /* 0x000fe20000000a00 */
[----:B0-----:R-:W-:Y:S01]  /*f440*/  @P2 IMAD.HI.U32 R0, R82, R19, RZ ;  /* 0x0000001352002227 */ /* 0x001fe200078e00ff */
[----:B------:R-:W-:Y:S01]  /*f450*/  UIADD3 UR9, UR9, UR4, URZ ;  /* 0x0000000409097290 */ /* 0x000fe2000fffe03f */
[----:B------:R-:W5:Y:S01]  /*f460*/  LD.E.128 R56, desc[UR44][R56.64] ;  /* 0x0000002c38387980 */ /* 0x000f62000c101d00 */
[----:B------:R-:W-:Y:S01]  /*f470*/  UIMAD UR4, UR40, UR10, URZ ;  /* 0x0000000a280472a4 */ /* 0x000fe2000f8e023f */
[----:B------:R-:W-:Y:S01]  /*f480*/  IMAD.MOV.U32 R3, RZ, RZ, R82 ;  /* 0x000000ffff037224 */ /* 0x000fe200078e0052 */
[----:B------:R-:W-:Y:S01]  /*f490*/  UIMAD.WIDE.U32 UR8, UR41, UR10, UR8 ;  /* 0x0000000a290872a5 */ /* 0x000fe2000f8e0008 */
[----:B-1----:R-:W-:Y:S01]  /*f4a0*/  @P2 SHF.R.U32.HI R3, RZ, R21, R0 ;  /* 0x00000015ff032219 */ /* 0x002fe20000011600 */
        /* <DEDUP_REMOVED lines=20> */
[----:B------:R-:W-:Y:S01]  /*f5f0*/  IMAD R19, R3, UR9, R80 ;  /* 0x0000000903137c24 */ /* 0x000fe2000f8e0250 */
[----:B------:R-:W-:Y:S01]  /*f600*/  ISETP.GE.AND P0, PT, R201, UR12, PT ;  /* 0x0000000cc9007c0c */ /* 0x000fe2000bf06270 */
[----:B------:R-:W-:Y:S01]  /*f610*/  IMAD.WIDE.U32 R20, R3, UR8, R20 ;  /* 0x0000000803147c25 */ /* 0x000fe2000f8e0014 */
[----:B------:R-:W-:Y:S01]  /*f620*/  @!PT LDS RZ, [RZ] ;  /* 0x00000000fffff984 */ /* 0x000fe20000000800 */
[----:B------:R-:W-:Y:S01]  /*f630*/  @!PT LDS RZ, [RZ] ;  /* 0x00000000fffff984 */ /* 0x000fe20000000800 */
[----:B------:R-:W-:Y:S01]  /*f640*/  @!PT LDS RZ, [RZ] ;  /* 0x00000000fffff984 */ /* 0x000fe20000000800 */
[----:B------:R-:W-:Y:S01]  /*f650*/  @!PT LDS RZ, [RZ] ;  /* 0x00000000fffff984 */ /* 0x000fe20000000800 */
[----:B------:R0:W-:Y:S06]  /*f660*/  MEMBAR.ALL.CTA ;  /* 0x0000000000007992 */ /* 0x0001ec0000008000 */
[----:B0-----:R-:W0:Y:S01]  /*f670*/  FENCE.VIEW.ASYNC.S ;  /* 0x00000000000073c6 */ /* 0x001e220000000000 */
[----:B------:R-:W-:Y:S01]  /*f680*/  ULDC.64 UR8, c[0x0][0xbd8] ;  /* 0x0002f60000087ab9 */ /* 0x000fe20000000a00 */
[----:B------:R-:W-:Y:S01]  /*f690*/  LOP3.LUT R6, R83, 0x20, R6, 0xe2, !PT ;  /* 0x0000002053067812 */ /* 0x000fe200078ee206 */
[----:B------:R-:W-:Y:S01]  /*f6a0*/  IMAD R0, R0, UR8, RZ ;  /* 0x0000000800007c24 */ /* 0x000fe2000f8e02ff */
[----:B------:R-:W-:Y:S01]  /*f6b0*/  SEL R3, RZ, 0x40, P0 ;  /* 0x00000040ff037807 */ /* 0x000fe20000000000 */
[----:B------:R-:W-:Y:S01]  /*f6c0*/  IMAD.IADD R21, R21, 0x1, R19 ;  /* 0x0000000115157824 */ /* 0x000fe200078e0213 */
[----:B------:R-:W-:Y:S01]  /*f6d0*/  ISETP.GE.AND P0, PT, R200, UR12, PT ;  /* 0x0000000cc8007c0c */ /* 0x000fe2000bf06270 */
[----:B-----5:R-:W-:Y:S01]  /*f6e0*/  IMAD R88, R4, R81, RZ ;  /* 0x0000005104587224 */ /* 0x020fe200078e02ff */
[----:B------:R-:W-:Y:S01]  /*f6f0*/  LOP3.LUT R3, R6, R3, RZ, 0xfc, !PT ;  /* 0x0000000306037212 */ /* 0x000fe200078efcff */
[----:B------:R-:W-:Y:S01]  /*f700*/  VIADD R87, R198, UR38 ;  /* 0x00000026c6577c36 */ /* 0x000fe20008000000 */
[----:B------:R-:W-:Y:S01]  /*f710*/  SEL R6, RZ, 0x80, P0 ;  /* 0x00000080ff067807 */ /* 0x000fe20000000000 */
[C---:B------:R-:W-:Y:S01]  /*f720*/  IMAD R19, R5.reuse, UR9, R0 ;  /* 0x0000000905137c24 */ /* 0x040fe2000f8e0200 */
[----:B------:R-:W-:Y:S01]  /*f730*/  BSSY B1, `(.L_x_5347) ;  /* 0x000002d000017945 */ /* 0x000fe20003800000 */
[----:B------:R-:W-:Y:S01]  /*f740*/  IMAD.WIDE.U32 R4, R5, UR8, R20 ;  /* 0x0000000805047c25 */ /* 0x000fe2000f8e0014 */
[----:B------:R-:W-:Y:S01]  /*f750*/  ISETP.GE.AND P1, PT, R87, R88, PT ;  /* 0x000000585700720c */ /* 0x000fe20003f26270 */
[----:B------:R-:W-:Y:S01]  /*f760*/  ULDC.64 UR8, c[0x0][0xb80] ;  /* 0x0002e00000087ab9 */ /* 0x000fe20000000a00 */
[----:B------:R-:W-:Y:S01]  /*f770*/  LOP3.LUT R6, R3, R6, RZ, 0xfc, !PT ;  /* 0x0000000603067212 */ /* 0x000fe200078efcff */
[----:B------:R-:W-:Y:S01]  /*f780*/  IMAD.IADD R5, R5, 0x1, R19 ;  /* 0x0000000105057824 */ /* 0x000fe200078e0213 */
[----:B------:R-:W-:Y:S01]  /*f790*/  LEA R19, P2, R4, UR8, 0x1 ;  /* 0x0000000804137c11 */ /* 0x000fe2000f8408ff */
[----:B------:R-:W-:-:S03]  /*f7a0*/  VIADD R0, R17, 0x38820 ;  /* 0x0003882011007836 */ /* 0x000fc60000000000 */
[----:B------:R-:W-:Y:S01]  /*f7b0*/  LEA.HI.X R86, R4, UR9, R5, 0x1, P2 ;  /* 0x0000000904567c11 */ /* 0x000fe200090f0c05 */
[----:B0-----:R0:W1:Y:S01]  /*f7c0*/  SHFL.IDX PT, R20, R19, RZ, 0x181f ;  /* 0x00181fff13147589 */ /* 0x00106200000e0000 */
[----:B------:R-:W-:-:S03]  /*f7d0*/  PRMT R0, RZ, 0x654, R0 ;  /* 0x00000654ff007816 */ /* 0x000fc60000000000 */
[----:B------:R0:W2:Y:S01]  /*f7e0*/  SHFL.IDX PT, R21, R86, RZ, 0x181f ;  /* 0x00181fff56157589 */ /* 0x0000a200000e0000 */
[----:B------:R0:W-:Y:S01]  /*f7f0*/  SYNCS.ARRIVE.TRANS64.RED.A1T0 RZ, [R0+URZ], RZ ;  /* 0x000000ff00ff79a7 */ /* 0x0001e2000810043f */
        /* <DEDUP_REMOVED lines=32> */
.L_x_5348:
[----:B------:R-:W-:Y:S05]  /*fa00*/  BSYNC B1 ;  /* 0x0000000000017941 */ /* 0x000fea0003800000 */
.L_x_5347:
[----:B0-----:R-:W-:Y:S01]  /*fa10*/  VIADD R0, R87, 0x20 ;  /* 0x0000002057007836 */ /* 0x001fe20000000000 */
[----:B---3--:R0:W3:Y:S04]  /*fa20*/  SHFL.IDX PT, R9, R86, 0x1, 0x181f ;  /* 0x00381f0056097f89 */ /* 0x0080e800000e0000 */
[----:B------:R-:W-:Y:S01]  /*fa30*/  ISETP.GE.AND P0, PT, R0, R88, PT ;  /* 0x000000580000720c */ /* 0x000fe20003f06270 */
[----:B------:R0:W4:-:S12]  /*fa40*/  SHFL.IDX PT, R8, R19, 0x1, 0x181f ;  /* 0x00381f0013087f89 */ /* 0x00011800000e0000 */
[----:B0-----:R-:W-:Y:S05]  /*fa50*/  @P0 BRA `(.L_x_5349) ;  /* 0x0000001000040947 */ /* 0x001fea0003800000 */
[----:B------:R-:W-:Y:S02]  /*fa60*/  ISETP.GE.AND P0, PT, R23, UR12, PT ;  /* 0x0000000c17007c0c */ /* 0x000fe4000bf06270 */
[----:B------:R-:W-:Y:S02]  /*fa70*/  ISETP.GE.AND P5, PT, R196, UR12, PT ;  /* 0x0000000cc4007c0c */ /* 0x000fe4000bfa6270 */
[----:B------:R-:W-:Y:S02]  /*fa80*/  ISETP.GE.AND P3, PT, R195, UR12, PT ;  /* 0x0000000cc3007c0c */ /* 0x000fe4000bf66270 */
[----:B------:R-:W-:Y:S02]  /*fa90*/  ISETP.GE.AND P2, PT, R194, UR12, PT ;  /* 0x0000000cc2007c0c */ /* 0x000fe4000bf46270 */
[----:B------:R-:W-:-:S05]  /*faa0*/  ISETP.GE.AND P1, PT, R193, UR12, PT ;  /* 0x0000000cc1007c0c */ /* 0x000fca000bf26270 */
[----:B---34-:R-:W-:Y:S02]  /*fab0*/  @!P0 IMAD.WIDE R4, R23, 0x2, R8 ;  /* 0x0000000217048825 */ /* 0x018fe400078e0208 */
        /* <DEDUP_REMOVED lines=27> */
.L_x_5344:
        /* <DEDUP_REMOVED lines=31> */
.L_x_5350:
        /* <DEDUP_REMOVED lines=45> */
.L_x_5352:
[----:B------:R-:W-:Y:S05]  /*10130*/  BSYNC B1 ;  /* 0x0000000000017941 */ /* 0x000fea0003800000 */
.L_x_5351:
        /* <DEDUP_REMOVED lines=110> */
.L_x_5354:
[----:B------:R-:W-:Y:S05]  /*10820*/  BSYNC B1 ;  /* 0x0000000000017941 */ /* 0x000fea0003800000 */
.L_x_5353:
        /* <DEDUP_REMOVED lines=36> */
.L_x_5349:
[----:B------:R-:W-:Y:S05]  /*10a70*/  BSYNC B0 ;  /* 0x0000000000007941 */ /* 0x000fea0003800000 */
.L_x_5343:
[----:B------:R-:W-:Y:S02]  /*10a80*/  ULDC UR4, c[0x0][0xd3c] ;  /* 0x00034f0000047ab9 */ /* 0x000fe40000000800 */
[----:B------:R-:W-:-:S13]  /*10a90*/  ISETP.GE.AND P0, PT, R7, UR4, PT ;  /* 0x0000000407007c0c */ /* 0x000fda000bf06270 */
[----:B------:R-:W-:Y:S05]  /*10aa0*/  @!P0 BRA `(.L_x_5355) ;  /* 0xffffff0400748947 */ /* 0x000fea000383ffff */
[----:B------:R-:W-:Y:S05]  /*10ab0*/  EXIT ;  /* 0x000000000000794d */ /* 0x000fea0003800000 */
.L_x_5303:
        /* <DEDUP_REMOVED lines=18> */
.L_x_5356:
        /* <DEDUP_REMOVED lines=42> */
.L_x_5362:
        /* <DEDUP_REMOVED lines=12> */
.L_x_5361:
[----:B------:R-:W-:Y:S05]  /*10f40*/  BSYNC B0 ;  /* 0x0000000000007941 */ /* 0x000fea0003800000 */
.L_x_5360:
        /* <DEDUP_REMOVED lines=21> */
.L_x_5358:
        /* <DEDUP_REMOVED lines=20> */
.L_x_5363:
        /* <DEDUP_REMOVED lines=56> */
.L_x_5359:
[----:B------:R-:W-:Y:S02]  /*11560*/  IMAD.MOV.U32 R17, RZ, RZ, RZ ;  /* 0x000000ffff117224 */ /* 0x000fe400078e00ff */
[----:B------:R-:W-:Y:S02]  /*11570*/  IMAD.U32 R16, RZ, RZ, UR6 ;  /* 0x00000006ff107e24 */ /* 0x000fe4000f8e00ff */
[----:B------:R-:W-:-:S07]  /*11580*/  IMAD.MOV.U32 R18, RZ, RZ, RZ ;  /* 0x000000ffff127224 */ /* 0x000fce00078e00ff */
.L_x_5364:
[----:B------:R-:W-:-:S13]  /*11590*/  ISETP.NE.AND P0, PT, R0, RZ, PT ;  /* 0x000000ff0000720c */ /* 0x000fda0003f05270 */
[----:B------:R-:W1:Y:S01]  /*115a0*/  @!P0 S2R R3, SR_CgaCtaId ;  /* 0x0000000000038919 */ /* 0x000e620000008800 */
[----:B------:R-:W-:-:S04]  /*115b0*/  @!P0 MOV R0, 0x400 ;  /* 0x0000040000008802 */ /* 0x000fc80000000f00 */
[----:B-1----:R-:W-:-:S05]  /*115c0*/  @!P0 LEA R0, R3, R0, 0x18 ;  /* 0x0000000003008211 */ /* 0x002fca00078ec0ff */
[----:B------:R2:W-:Y:S01]  /*115d0*/  @!P0 STS.128 [R0+0x388d0], R16 ;  /* 0x0388d01000008388 */ /* 0x0005e20000000c00 */
[----:B------:R-:W-:Y:S06]  /*115e0*/  BAR.ARV 0x5, 0x180 ;  /* 0x0146000000007b1d */ /* 0x000fec0000002000 */
.L_x_5357:
        /* <DEDUP_REMOVED lines=11> */
[----:B------:R-:W-:Y:S01]  /*116a0*/  ULDC UR37, c[0x0][0xc] ;  /* 0x0000030000257ab9 */ /* 0x000fe20000000800 */
[----:B------:R-:W-:Y:S01]  /*116b0*/  ULDC.64 UR38, c[0x0][0x198] ;  /* 0x0000660000267ab9 */ /* 0x000fe20000000a00 */
        /* <DEDUP_REMOVED lines=26> */
.L_x_5489:
        /* <DEDUP_REMOVED lines=56> */
.L_x_5366:
        /* <DEDUP_REMOVED lines=12> */
.L_x_5367:
[----:B------:R-:W-:Y:S05]  /*11ca0*/  @!P0 BRA `(.L_x_5368) ;  /* 0x00000000000c8947 */ /* 0x000fea0003800000 */
[----:B------:R-:W2:Y:S04]  /*11cb0*/  LDG.E R6, desc[UR44][R4.64] ;  /* 0x0000002c04067981 */ /* 0x000ea8000c1e1900 */
[----:B------:R-:W2:Y:S02]  /*11cc0*/  LDG.E R4, desc[UR44][R4.64+0x4] ;  /* 0x0000042c04047981 */ /* 0x000ea4000c1e1900 */
[----:B--2---:R-:W-:-:S07]  /*11cd0*/  IMAD.IADD R6, R4, 0x1, -R6 ;  /* 0x0000000104067824 */ /* 0x004fce00078e0a06 */
.L_x_5368:
        /* <DEDUP_REMOVED lines=9> */
[----:B----4-:R-:W-:Y:S01]  /*11d70*/  @P0 SHF.R.U32.HI R0, RZ, R3, R2 ;  /* 0x00000003ff000219 */ /* 0x010fe20000011602 */
[C---:B------:R-:W-:Y:S01]  /*11d80*/  VIADD R3, R6.reuse, 0x3f ;  /* 0x0000003f06037836 */ /* 0x040fe20000000000 */
[----:B------:R-:W-:-:S05]  /*11d90*/  IADD3 R2, R6, 0x40, -R9 ;  /* 0x0000004006027810 */ /* 0x000fca0007ffe809 */
[----:B------:R-:W-:Y:S01]  /*11da0*/  IMAD.IADD R0, R2, 0x1, R0 ;  /* 0x0000000102007824 */ /* 0x000fe200078e0200 */
[----:B------:R-:W-:-:S04]  /*11db0*/  SHF.R.S32.HI R2, RZ, 0x1f, R3 ;  /* 0x0000001fff027819 */ /* 0x000fc80000011403 */
[----:B------:R-:W-:Y:S02]  /*11dc0*/  LEA.HI R3, R2, R3, RZ, 0x6 ;  /* 0x0000000302037211 */ /* 0x000fe400078f30ff */
[----:B------:R-:W-:Y:S02]  /*11dd0*/  SHF.R.S32.HI R2, RZ, 0x1f, R0 ;  /* 0x0000001fff027819 */ /* 0x000fe40000011400 */
[----:B------:R-:W-:Y:S02]  /*11de0*/  SHF.R.S32.HI R3, RZ, 0x6, R3 ;  /* 0x00000006ff037819 */ /* 0x000fe40000011403 */
[----:B------:R-:W-:-:S04]  /*11df0*/  LEA.HI R2, R2, R0, RZ, 0x6 ;  /* 0x0000000002027211 */ /* 0x000fc800078f30ff */
        /* <DEDUP_REMOVED lines=22> */
.L_x_5370:
        /* <DEDUP_REMOVED lines=21> */
.L_x_5373:
[----:B------:R-:W-:Y:S05]  /*120b0*/  BSYNC B6 ;  /* 0x0000000000067941 */ /* 0x000fea0003800000 */
.L_x_5372:
        /* <DEDUP_REMOVED lines=21> */
.L_x_5376:
        /* <DEDUP_REMOVED lines=16> */
.L_x_5375:
[----:B------:R-:W-:Y:S05]  /*12310*/  BSYNC B6 ;  /* 0x0000000000067941 */ /* 0x000fea0003800000 */
.L_x_5374:
        /* <DEDUP_REMOVED lines=25> */
.L_x_5506:
[----:B--2---:R-:W2:Y:S01]  /*124b0*/  LDL.LU R5, [R1+0x8] ;  /* 0x0000080001057983 */ /* 0x004ea20000300800 */
[----:B------:R-:W-:Y:S02]  /*124c0*/  PLOP3.LUT P1, PT, PT, PT, PT, 0x8, 0x0 ;  /* 0x000000000000781c */ /* 0x000fe40003f2e170 */
[----:B---3--:R-:W-:Y:S01]  /*124d0*/  ISETP.NE.AND P0, PT, R14, RZ, PT ;  /* 0x000000ff0e00720c */ /* 0x008fe20003f05270 */
[----:B------:R3:W-:Y:S04]  /*124e0*/  STL [R1], R0 ;  /* 0x0000000001007387 */ /* 0x0007e80000100800 */
[----:B------:R3:W-:Y:S01]  /*124f0*/  STL [R1+0x2c], R4 ;  /* 0x00002c0401007387 */ /* 0x0007e20000100800 */
[----:B--2---:R-:W-:-:S05]  /*12500*/  LOP3.LUT R5, R5, 0xfffffffe, RZ, 0xc0, !PT ;  /* 0xfffffffe05057812 */ /* 0x004fca00078ec0ff */
[----:B------:R-:W-:-:S05]  /*12510*/  @P1 LOP3.LUT R5, R5, 0x1, RZ, 0xfc, !PT ;  /* 0x0000000105051812 */ /* 0x000fca00078efcff */
[----:B------:R3:W-:Y:S01]  /*12520*/  STL [R1+0x8], R5 ;  /* 0x0000080501007387 */ /* 0x0007e20000100800 */
[----:B------:R-:W-:Y:S05]  /*12530*/  @P0 BRA `(.L_x_5378) ;  /* 0x0000000400240947 */ /* 0x000fea0003800000 */
[----:B------:R-:W-:-:S03]  /*12540*/  UMOV UR4, 0xffffffff ;  /* 0xffffffff00047882 */ /* 0x000fc60000000000 */
[----:B------:R-:W-:Y:S05]  /*12550*/  BRA.DIV UR4, `(.L_x_5379) ;  /* 0x0000006a04ec7947 */ /* 0x000fea000b800000 */
[----:B------:R-:W-:-:S13]  /*12560*/  ELECT P6, URZ, PT ;  /* 0x00000000003f782f */ /* 0x000fda00038c0000 */
.L_x_5509:
[----:B------:R-:W-:Y:S05]  /*12570*/  @!P6 BRA `(.L_x_5378) ;  /* 0x000000040014e947 */ /* 0x000fea0003800000 */
[----:B------:R-:W-:-:S04]  /*12580*/  ISETP.NE.U32.AND P0, PT, R2, RZ, PT ;  /* 0x000000ff0200720c */ /* 0x000fc80003f05070 */
[----:B------:R-:W-:-:S13]  /*12590*/  ISETP.NE.AND.EX P0, PT, R3, RZ, PT, P0 ;  /* 0x000000ff0300720c */ /* 0x000fda0003f05300 */
[----:B------:R-:W-:Y:S05]  /*125a0*/  @!P0 BRA `(.L_x_5380) ;  /* 0x0000000000548947 */ /* 0x000fea0003800000 */
[----:B------:R-:W2:Y:S01]  /*125b0*/  LDC R6, c[0x0][0x43c] ;  /* 0x00010f00ff067b82 */ /* 0x000ea20000000800 */
[----:B01----:R-:W-:Y:S01]  /*125c0*/  IMAD.MOV.U32 R9, RZ, RZ, R4 ;  /* 0x000000ffff097224 */ /* 0x003fe200078e0004 */
[----:B------:R-:W-:-:S03]  /*125d0*/  ULDC.64 UR4, c[0x0][0x428] ;  /* 0x00010a0000047ab9 */ /* 0x000fc60000000a00 */
[----:B---3--:R-:W-:Y:S01]  /*125e0*/  IMAD.MOV.U32 R0, RZ, RZ, R9 ;  /* 0x000000ffff007224 */ /* 0x008fe200078e0009 */
[----:B--2---:R-:W-:-:S13]  /*125f0*/  ISETP.NE.AND P0, PT, R6, 0x1, PT ;  /* 0x000000010600780c */ /* 0x004fda0003f05270 */
        /* <DEDUP_REMOVED lines=14> */
[----:B------:R-:W3:Y:S04]  /*126e0*/  LDG.E R0, desc[UR44][R2.64] ;  /* 0x0000002c02007981 */ /* 0x000ee8000c1e1900 */
[----:B---3--:R2:W-:Y:S02]  /*126f0*/  STL [R1], R0 ;  /* 0x0000000001007387 */ /* 0x0085e40000100800 */
.L_x_5380:
[----:B------:R-:W4:Y:S04]  /*12700*/  LDL R7, [R1+0x4] ;  /* 0x0000040001077983 */ /* 0x000f280000100800 */
[----:B--23--:R-:W4:Y:S04]  /*12710*/  LDL R0, [R1+0xc] ;  /* 0x00000c0001007983 */ /* 0x00cf280000100800 */
[----:B------:R-:W2:Y:S01]  /*12720*/  LDL R2, [R1+0x18] ;  /* 0x0000180001027983 */ /* 0x000ea20000100800 */
[----:B----4-:R-:W-:Y:S01]  /*12730*/  IMAD R0, R0, 0x8, R7 ;  /* 0x0000000800007824 */ /* 0x010fe200078e0207 */
[----:B--2---:R-:W-:-:S04]  /*12740*/  SHF.L.U32 R2, R2, 0x1f, RZ ;  /* 0x0000001f02027819 */ /* 0x004fc800000006ff */
[----:B------:R-:W2:Y:S02]  /*12750*/  SYNCS.PHASECHK.TRANS64.TRYWAIT P0, [R0+URZ+0x38840], R2 ;  /* 0x03884002000075a7 */ /* 0x000ea4000800017f */
[----:B--2---:R-:W-:Y:S05]  /*12760*/  @!P0 BRA `(.L_x_5381) ;  /* 0x0000006800888947 */ /* 0x004fea0003800000 */
.L_x_5510:
        /* <DEDUP_REMOVED lines=11> */
.L_x_5382:
[----:B------:R-:W3:Y:S04]  /*12820*/  LDL R6, [R1+0x4] ;  /* 0x0000040001067983 */ /* 0x000ee80000100800 */
[----:B------:R-:W3:Y:S04]  /*12830*/  LDL R5, [R1+0xc] ;  /* 0x00000c0001057983 */ /* 0x000ee80000100800 */
[----:B------:R-:W4:Y:S04]  /*12840*/  LDL R7, [R1+0x2c] ;  /* 0x00002c0001077983 */ /* 0x000f280000100800 */
[----:B------:R-:W5:Y:S04]  /*12850*/  LDL R4, [R1+0x20] ;  /* 0x0000200001047983 */ /* 0x000f680000100800 */
[----:B------:R-:W5:Y:S04]  /*12860*/  LDL R3, [R1] ;  /* 0x0000000001037983 */ /* 0x000f680000100800 */
[----:B--2---:R-:W2:Y:S01]  /*12870*/  LDL.LU R2, [R1+0x8] ;  /* 0x0000080001027983 */ /* 0x004ea20000300800 */
        /* <DEDUP_REMOVED lines=8> */
[----:B---3--:R-:W-:Y:S01]  /*12900*/  IMAD R0, R5, 0x2000, R6 ;  /* 0x0000200005007824 */ /* 0x008fe200078e0206 */
[----:B----4-:R-:W-:-:S04]  /*12910*/  R2UR UR11, R7 ;  /* 0x00000000070b72ca */ /* 0x010fc800000e0000 */
[----:B------:R-:W-:Y:S02]  /*12920*/  R2UR UR8, R0 ;  /* 0x00000000000872ca */ /* 0x000fe400000e0000 */
[----:B-----5:R-:W-:Y:S02]  /*12930*/  R2UR UR4, R4 ;  /* 0x00000000040472ca */ /* 0x020fe400000e0000 */
[----:B------:R-:W-:Y:S02]  /*12940*/  R2UR UR13, R3 ;  /* 0x00000000030d72ca */ /* 0x000fe400000e0000 */
[----:B--2---:R-:W-:-:S07]  /*12950*/  LOP3.LUT R2, R2, 0xfffffffe, RZ, 0xc0, !PT ;  /* 0xfffffffe02027812 */ /* 0x004fce00078ec0ff */
[----:B------:R-:W-:Y:S02]  /*12960*/  UIADD3 UR8, UR8, 0x22400, URZ ;  /* 0x0002240008087890 */ /* 0x000fe4000fffe03f */
[----:B------:R-:W-:Y:S01]  /*12970*/  ULEA UR11, UR11, UR4, 0x6 ;  /* 0x000000040b0b7291 */ /* 0x000fe2000f8e303f */
[----:B------:R-:W-:Y:S02]  /*12980*/  @P0 LOP3.LUT R2, R2, 0x1, RZ, 0xfc, !PT ;  /* 0x0000000102020812 */ /* 0x000fe400078efcff */
[----:B------:R-:W-:-:S03]  /*12990*/  UMOV UR4, 0x0 ;  /* 0x0000000000047882 */ /* 0x000fc60000000000 */
[----:B------:R2:W-:Y:S03]  /*129a0*/  STL [R1+0x8], R2 ;  /* 0x0000080201007387 */ /* 0x0005e60000100800 */
[----:B------:R2:W-:Y:S01]  /*129b0*/  UTMALDG.4D [UR8], [UR6], desc[UR4] ;  /* 0x00000408060075b4 */ /* 0x0005e20008019000 */
[----:B------:R-:W-:Y:S02]  /*129c0*/  NOP ;  /* 0x0000000000007918 */ /* 0x000fe40000000000 */
.L_x_5378:
[----:B---3--:R-:W3:Y:S04]  /*129d0*/  LDL R0, [R1+0x4] ;  /* 0x0000040001007983 */ /* 0x008ee80000100800 */
        /* <DEDUP_REMOVED lines=16> */
[----:B---3--:R-:W-:-:S05]  /*12ae0*/  SHF.R.S32.HI R0, RZ, 0x1f, R18 ;  /* 0x0000001fff007819 */ /* 0x008fca0000011412 */
        /* <DEDUP_REMOVED lines=19> */
.L_x_5384:
[----:B------:R-:W-:Y:S05]  /*12c20*/  BSYNC B6 ;  /* 0x0000000000067941 */ /* 0x000fea0003800000 */
.L_x_5383:
[----:B------:R-:W3:Y:S01]  /*12c30*/  LDL R4, [R1+0x40] ;  /* 0x0000400001047983 */ /* 0x000ee20000100800 */
[----:B------:R-:W4:Y:S01]  /*12c40*/  LDC R7, c[0x0][0x448] ;  /* 0x00011200ff077b82 */ /* 0x000f220000000800 */
[----:B------:R-:W-:Y:S01]  /*12c50*/  ULDC.64 UR4, c[0x0][0x298] ;  /* 0x0000a60000047ab9 */ /* 0x000fe20000000a00 */
[----:B------:R-:W-:Y:S01]  /*12c60*/  ULDC.64 UR6, c[0x0][0x280] ;  /* 0x0000a00000067ab9 */ /* 0x000fe20000000a00 */
[----:B------:R-:W3:Y:S04]  /*12c70*/  LDL R10, [R1+0x28] ;  /* 0x00002800010a7983 */ /* 0x000ee80000100800 */
[----:B01----:R-:W3:Y:S01]  /*12c80*/  LDL R9, [R1+0x4c] ;  /* 0x00004c0001097983 */ /* 0x003ee20000100800 */
[----:B--2---:R-:W0:Y:S01]  /*12c90*/  S2R R2, SR_TID.X ;  /* 0x0000000000027919 */ /* 0x004e220000002100 */
[----:B------:R-:W1:Y:S02]  /*12ca0*/  S2R R0, SR_TID.X ;  /* 0x0000000000007919 */ /* 0x000e640000002100 */
[----:B------:R-:W2:Y:S04]  /*12cb0*/  LDL R8, [R1+0x50] ;  /* 0x0000500001087983 */ /* 0x000ea80000100800 */
[----:B------:R-:W2:Y:S01]  /*12cc0*/  LDL R6, [R1+0x38] ;  /* 0x0000380001067983 */ /* 0x000ea20000100800 */
[----:B----4-:R-:W-:-:S13]  /*12cd0*/  ISETP.NE.AND P0, PT, R7, 0x1, PT ;  /* 0x000000010700780c */ /* 0x010fda0003f05270 */
[----:B------:R-:W4:Y:S01]  /*12ce0*/  @P0 LDC R3, c[0x0][0x450] ;  /* 0x00011400ff030b82 */ /* 0x000f220000000800 */
[----:B0-----:R-:W-:-:S04]  /*12cf0*/  LOP3.LUT R2, R2, 0x7f, RZ, 0xc0, !PT ;  /* 0x0000007f02027812 */ /* 0x001fc800078ec0ff */
[----:B------:R-:W-:Y:S01]  /*12d00*/  SHF.R.U32.HI R2, RZ, 0x3, R2 ;  /* 0x00000003ff027819 */ /* 0x000fe20000011602 */
[----:B-1----:R-:W-:-:S05]  /*12d10*/  IMAD.SHL.U32 R0, R0, 0x10, RZ ;  /* 0x0000001000007824 */ /* 0x002fca00078e00ff */
[----:B------:R-:W-:Y:S02]  /*12d20*/  LOP3.LUT R0, R2, 0x70, R0, 0xf8, !PT ;  /* 0x0000007002007812 */ /* 0x000fe400078ef800 */
[----:B------:R-:W0:Y:S03]  /*12d30*/  @P0 LDC R2, c[0x0][0x44c] ;  /* 0x00011300ff020b82 */ /* 0x000e260000000800 */
[----:B------:R-:W-:-:S04]  /*12d40*/  IMAD R5, R17, 0x40, R0 ;  /* 0x0000004011057824 */ /* 0x000fc800078e0200 */
[----:B------:R-:W-:Y:S01]  /*12d50*/  IMAD.MOV.U32 R0, RZ, RZ, R5 ;  /* 0x000000ffff007224 */ /* 0x000fe200078e0005 */
[----:B------:R1:W-:Y:S01]  /*12d60*/  STL [R1+0x24], R5 ;  /* 0x0000240501007387 */ /* 0x0003e20000100800 */
[----:B0-----:R-:W-:-:S05]  /*12d70*/  @P0 IMAD.HI.U32 R2, R5, R2, RZ ;  /* 0x0000000205020227 */ /* 0x001fca00078e00ff */
[----:B----4-:R-:W-:Y:S01]  /*12d80*/  @P0 SHF.R.U32.HI R0, RZ, R3, R2 ;  /* 0x00000003ff000219 */ /* 0x010fe20000011602 */
[----:B---3--:R-:W-:-:S04]  /*12d90*/  IMAD R2, R4, UR4, RZ ;  /* 0x0000000404027c24 */ /* 0x008fc8000f8e02ff */
        /* <DEDUP_REMOVED lines=10> */
[----:B--2---:R-:W-:Y:S02]  /*12e40*/  IMAD R4, R8, UR4, RZ ;  /* 0x0000000408047c24 */ /* 0x004fe4000f8e02ff */
[----:B------:R-:W2:Y:S01]  /*12e50*/  S2R R8, SR_TID.X ;  /* 0x0000000000087919 */ /* 0x000ea20000002100 */
        /* <DEDUP_REMOVED lines=13> */
[----:B--2---:R-:W-:Y:S02]  /*12f30*/  IMAD.SHL.U32 R10, R8, 0x8, RZ ;  /* 0x00000008080a7824 */ /* 0x004fe400078e00ff */
[----:B------:R-:W-:Y:S02]  /*12f40*/  IMAD R6, R6, UR4, RZ ;  /* 0x0000000406067c24 */ /* 0x000fe4000f8e02ff */
[----:B-1----:R-:W-:Y:S01]  /*12f50*/  IMAD.WIDE.U32 R4, R0, UR4, R2 ;  /* 0x0000000400047c25 */ /* 0x002fe2000f8e0002 */
        /* <DEDUP_REMOVED lines=47> */
.L_x_5519:
        /* <DEDUP_REMOVED lines=12> */
.L_x_5386:
        /* <DEDUP_REMOVED lines=38> */
.L_x_5388:
[----:B------:R-:W-:Y:S05]  /*13570*/  BSYNC B6 ;  /* 0x0000000000067941 */ /* 0x000fea0003800000 */
.L_x_5387:
        /* <DEDUP_REMOVED lines=188> */
.L_x_5529:
        /* <DEDUP_REMOVED lines=31> */
.L_x_5391:
[----:B------:R-:W-:Y:S05]  /*14330*/  BSYNC B0 ;  /* 0x0000000000007941 */ /* 0x000fea0003800000 */
.L_x_5390:
[----:B--2---:R2:W5:Y:S01]  /*14340*/  LDL R0, [R1+0x4] ;  /* 0x0000040001007983 */ /* 0x0045620000100800 */
[----:B------:R-:W-:Y:S01]  /*14350*/  PLOP3.LUT P0, PT, PT, PT, PT, 0x80, 0x0 ;  /* 0x000000000000781c */ /* 0x000fe20003f0f070 */
[----:B------:R-:W-:-:S12]  /*14360*/  NOP ;  /* 0x0000000000007918 */ /* 0x000fd80000000000 */
.L_x_5392:
        /* <DEDUP_REMOVED lines=19> */
.L_x_5530:
[----:B------:R-:W-:Y:S05]  /*144a0*/  BSYNC B0 ;  /* 0x0000000000007941 */ /* 0x000fea0003800000 */
.L_x_5393:
        /* <DEDUP_REMOVED lines=16> */
.L_x_5531:
[----:B------:R-:W-:Y:S05]  /*145b0*/  BSYNC B1 ;  /* 0x0000000000017941 */ /* 0x000fea0003800000 */
.L_x_5397:
        /* <DEDUP_REMOVED lines=9> */
.L_x_5400:
[----:B------:R-:W-:Y:S05]  /*14650*/  BSYNC B1 ;  /* 0x0000000000017941 */ /* 0x000fea0003800000 */
.L_x_5399:
[----:B------:R-:W3:Y:S04]  /*14660*/  LDL R5, [R1+0x20] ;  /* 0x0000200001057983 */ /* 0x000ee80000100800 */
[----:B------:R-:W3:Y:S04]  /*14670*/  LDL.LU R3, [R1+0x2c] ;  /* 0x00002c0001037983 */ /* 0x000ee80000300800 */
[----:B------:R-:W4:Y:S04]  /*14680*/  LDL R4, [R1+0x4] ;  /* 0x0000040001047983 */ /* 0x000f280000100800 */
[----:B0-----:R-:W4:Y:S01]  /*14690*/  LDL R2, [R1+0xc] ;  /* 0x00000c0001027983 */ /* 0x001f220000100800 */
[----:B------:R-:W-:Y:S01]  /*146a0*/  UIADD3 UR4, UP0, UR38, 0x470, URZ ;  /* 0x0000047026047890 */ /* 0x000fe2000ff1e03f */
[----:B------:R-:W-:Y:S01]  /*146b0*/  PLOP3.LUT P0, PT, PT, PT, PT, 0x80, 0x0 ;  /* 0x000000000000781c */ /* 0x000fe20003f0f070 */
[----:B------:R-:W-:Y:S01]  /*146c0*/  VIADD R0, R0, 0x38850 ;  /* 0x0003885000007836 */ /* 0x000fe20000000000 */
[----:B------:R-:W-:Y:S01]  /*146d0*/  UMOV UR6, 0x0 ;  /* 0x0000000000067882 */ /* 0x000fe20000000000 */
[----:B------:R-:W-:Y:S01]  /*146e0*/  UIADD3.X UR5, URZ, UR39, URZ, UP0, !UPT ;  /* 0x000000273f057290 */ /* 0x000fe200087fe43f */
[----:B------:R-:W-:Y:S01]  /*146f0*/  UMOV UR7, 0x14f00000 ;  /* 0x14f0000000077882 */ /* 0x000fe20000000000 */
[----:B------:R-:W-:Y:S01]  /*14700*/  UMOV UR10, URZ ;  /* 0x0000003f000a7c82 */ /* 0x000fe20008000000 */
[----:B---3--:R-:W-:-:S02]  /*14710*/  IMAD R3, R3, 0x40, R5 ;  /* 0x0000004003037824 */ /* 0x008fc400078e0205 */
[----:B----4-:R-:W-:-:S04]  /*14720*/  IMAD R2, R2, 0x10000, R4 ;  /* 0x0001000002027824 */ /* 0x010fc800078e0204 */
[----:B------:R-:W-:-:S07]  /*14730*/  VIADD R4, R2, 0x400 ;  /* 0x0000040002047836 */ /* 0x000fce0000000000 */
.L_x_5401:
        /* <DEDUP_REMOVED lines=16> */
.L_x_5402:
        /* <DEDUP_REMOVED lines=16> */
.L_x_5403:
        /* <DEDUP_REMOVED lines=16> */
.L_x_5404:
        /* <DEDUP_REMOVED lines=16> */
.L_x_5405:
        /* <DEDUP_REMOVED lines=16> */
.L_x_5406:
        /* <DEDUP_REMOVED lines=16> */
.L_x_5407:
        /* <DEDUP_REMOVED lines=16> */
.L_x_5408:
        /* <DEDUP_REMOVED lines=11> */
.L_x_5396:
[----:B------:R-:W-:Y:S05]  /*14ef0*/  BSYNC B0 ;  /* 0x0000000000007941 */ /* 0x000fea0003800000 */
.L_x_5395:
[----:B-1----:R-:W3:Y:S01]  /*14f00*/  LDL R4, [R1+0x30] ;  /* 0x0000300001047983 */ /* 0x002ee20000100800 */
[----:B------:R-:W-:Y:S01]  /*14f10*/  BSSY B0, `(.L_x_5409) ;  /* 0x00002ca000007945 */ /* 0x000fe20003800000 */
[----:B---3--:R-:W-:-:S13]  /*14f20*/  ISETP.GE.AND P0, PT, R4, 0x2, PT ;  /* 0x000000020400780c */ /* 0x008fda0003f06270 */
[----:B------:R-:W-:Y:S05]  /*14f30*/  @!P0 BRA `(.L_x_5410) ;  /* 0x0000002c001c8947 */ /* 0x000fea0003800000 */
[C---:B------:R-:W-:Y:S01]  /*14f40*/  LOP3.LUT R0, R4.reuse, 0x1, RZ, 0xc0, !PT ;  /* 0x0000000104007812 */ /* 0x040fe200078ec0ff */
[----:B------:R-:W-:Y:S01]  /*14f50*/  VIADD R4, R4, 0xfffffffe ;  /* 0xfffffffe04047836 */ /* 0x000fe20000000000 */
[----:B------:R-:W-:Y:S02]  /*14f60*/  BSSY B2, `(.L_x_5411) ;  /* 0x00000f0000027945 */ /* 0x000fe40003800000 */
[----:B------:R-:W-:Y:S01]  /*14f70*/  ISETP.NE.U32.AND P0, PT, R0, 0x1, PT ;  /* 0x000000010000780c */ /* 0x000fe20003f05070 */
[----:B------:R-:W-:-:S12]  /*14f80*/  IMAD.MOV.U32 R0, RZ, RZ, R4 ;  /* 0x000000ffff007224 */ /* 0x000fd800078e0004 */
[----:B------:R-:W-:Y:S05]  /*14f90*/  @!P0 BRA `(.L_x_5412) ;  /* 0x0000000c00b08947 */ /* 0x000fea0003800000 */
        /* <DEDUP_REMOVED lines=38> */
.L_x_5415:
        /* <DEDUP_REMOVED lines=9> */
.L_x_5532:
[----:B------:R-:W-:Y:S05]  /*15290*/  BSYNC B3 ;  /* 0x0000000000037941 */ /* 0x000fea0003800000 */
.L_x_5416:
        /* <DEDUP_REMOVED lines=9> */
.L_x_5419:
[----:B------:R-:W-:Y:S05]  /*15330*/  BSYNC B3 ;  /* 0x0000000000037941 */ /* 0x000fea0003800000 */
.L_x_5418:
[----:B------:R-:W3:Y:S04]  /*15340*/  LDL R7, [R1+0x4] ;  /* 0x0000040001077983 */ /* 0x000ee80000100800 */
[----:B------:R-:W3:Y:S04]  /*15350*/  LDL R5, [R1+0xc] ;  /* 0x00000c0001057983 */ /* 0x000ee80000100800 */
[----:B------:R-:W4:Y:S01]  /*15360*/  LDL R6, [R1+0x20] ;  /* 0x0000200001067983 */ /* 0x000f220000100800 */
[----:B0-----:R-:W-:Y:S01]  /*15370*/  IMAD.MOV.U32 R8, RZ, RZ, RZ ;  /* 0x000000ffff087224 */ /* 0x001fe200078e00ff */
        /* <DEDUP_REMOVED lines=10> */
.L_x_5420:
        /* <DEDUP_REMOVED lines=14> */
.L_x_5533:
[----:B------:R-:W-:Y:S05]  /*15500*/  BSYNC B3 ;  /* 0x0000000000037941 */ /* 0x000fea0003800000 */
.L_x_5421:
        /* <DEDUP_REMOVED lines=11> */
.L_x_5424:
[----:B------:R-:W-:Y:S05]  /*155c0*/  BSYNC B3 ;  /* 0x0000000000037941 */ /* 0x000fea0003800000 */
.L_x_5423:
        /* <DEDUP_REMOVED lines=11> */
.L_x_5425:
        /* <DEDUP_REMOVED lines=16> */
.L_x_5426:
        /* <DEDUP_REMOVED lines=16> */
.L_x_5427:
        /* <DEDUP_REMOVED lines=16> */
.L_x_5428:
        /* <DEDUP_REMOVED lines=16> */
.L_x_5429:
        /* <DEDUP_REMOVED lines=16> */
.L_x_5430:
        /* <DEDUP_REMOVED lines=16> */
.L_x_5431:
        /* <DEDUP_REMOVED lines=16> */
.L_x_5432:
        /* <DEDUP_REMOVED lines=11> */
.L_x_5414:
[----:B------:R-:W-:Y:S05]  /*15e30*/  BSYNC B1 ;  /* 0x0000000000017941 */ /* 0x000fea0003800000 */
.L_x_5413:
[----:B------:R-:W3:Y:S02]  /*15e40*/  LDL.LU R5, [R1+0x30] ;  /* 0x0000300001057983 */ /* 0x000ee40000300800 */
[----:B---3--:R-:W-:-:S07]  /*15e50*/  VIADD R0, R5, 0xfffffffd ;  /* 0xfffffffd05007836 */ /* 0x008fce0000000000 */
.L_x_5412:
[----:B------:R-:W-:Y:S05]  /*15e60*/  BSYNC B2 ;  /* 0x0000000000027941 */ /* 0x000fea0003800000 */
.L_x_5411:
[----:B------:R-:W-:-:S13]  /*15e70*/  ISETP.NE.AND P0, PT, R4, RZ, PT ;  /* 0x000000ff0400720c */ /* 0x000fda0003f05270 */
[----:B------:R-:W-:Y:S05]  /*15e80*/  @!P0 BRA `(.L_x_5410) ;  /* 0x0000001c00488947 */ /* 0x000fea0003800000 */
.L_x_5473:
        /* <DEDUP_REMOVED lines=13> */
[----:B0-----:R-:W-:Y:S01]  /*15f60*/  IMAD.MOV.U32 R8, RZ, RZ, R0 ;  /* 0x000000ffff087224 */ /* 0x001fe200078e0000 */
        /* <DEDUP_REMOVED lines=23> */
.L_x_5435:
        /* <DEDUP_REMOVED lines=9> */
.L_x_5534:
[----:B------:R-:W-:Y:S05]  /*16170*/  BSYNC B2 ;  /* 0x0000000000027941 */ /* 0x000fea0003800000 */
.L_x_5436:
        /* <DEDUP_REMOVED lines=9> */
.L_x_5439:
[----:B------:R-:W-:Y:S05]  /*16210*/  BSYNC B2 ;  /* 0x0000000000027941 */ /* 0x000fea0003800000 */
.L_x_5438:
        /* <DEDUP_REMOVED lines=13> */
.L_x_5440:
        /* <DEDUP_REMOVED lines=14> */
.L_x_5535:
[----:B------:R-:W-:Y:S05]  /*163d0*/  BSYNC B2 ;  /* 0x0000000000027941 */ /* 0x000fea0003800000 */
.L_x_5441:
        /* <DEDUP_REMOVED lines=11> */
.L_x_5444:
[----:B------:R-:W-:Y:S05]  /*16490*/  BSYNC B2 ;  /* 0x0000000000027941 */ /* 0x000fea0003800000 */
.L_x_5443:
        /* <DEDUP_REMOVED lines=10> */
.L_x_5445:
        /* <DEDUP_REMOVED lines=16> */
.L_x_5446:
        /* <DEDUP_REMOVED lines=16> */
.L_x_5447:
        /* <DEDUP_REMOVED lines=16> */
.L_x_5448:
        /* <DEDUP_REMOVED lines=16> */
.L_x_5449:
        /* <DEDUP_REMOVED lines=16> */
.L_x_5450:
        /* <DEDUP_REMOVED lines=16> */
.L_x_5451:
        /* <DEDUP_REMOVED lines=16> */
.L_x_5452:
        /* <DEDUP_REMOVED lines=11> */
.L_x_5434:
[----:B------:R-:W-:Y:S05]  /*16cf0*/  BSYNC B1 ;  /* 0x0000000000017941 */ /* 0x000fea0003800000 */
.L_x_5433:
[----:B------:R-:W3:Y:S01]  /*16d00*/  LDL R2, [R1+0x8] ;  /* 0x0000080001027983 */ /* 0x000ee20000100800 */
[----:B------:R-:W-:Y:S01]  /*16d10*/  VIADD R7, R7, 0x1 ;  /* 0x0000000107077836 */ /* 0x000fe20000000000 */
[----:B------:R-:W-:Y:S04]  /*16d20*/  BSSY B1, `(.L_x_5453) ;  /* 0x00000e5000017945 */ /* 0x000fe80003800000 */
[----:B------:R-:W-:-:S04]  /*16d30*/  ISETP.NE.AND P0, PT, R7, 0x2, PT ;  /* 0x000000020700780c */ /* 0x000fc80003f05270 */
[----:B0-----:R-:W-:Y:S02]  /*16d40*/  SEL R9, R7, RZ, P0 ;  /* 0x000000ff07097207 */ /* 0x001fe40000000000 */
        /* <DEDUP_REMOVED lines=31> */
.L_x_5455:
        /* <DEDUP_REMOVED lines=9> */
.L_x_5536:
[----:B------:R-:W-:Y:S05]  /*16fd0*/  BSYNC B2 ;  /* 0x0000000000027941 */ /* 0x000fea0003800000 */
.L_x_5456:
        /* <DEDUP_REMOVED lines=9> */
.L_x_5459:
[----:B------:R-:W-:Y:S05]  /*17070*/  BSYNC B2 ;  /* 0x0000000000027941 */ /* 0x000fea0003800000 */
.L_x_5458:
        /* <DEDUP_REMOVED lines=14> */
.L_x_5460:
        /* <DEDUP_REMOVED lines=14> */
.L_x_5537:
[----:B------:R-:W-:Y:S05]  /*17240*/  BSYNC B2 ;  /* 0x0000000000027941 */ /* 0x000fea0003800000 */
.L_x_5461:
        /* <DEDUP_REMOVED lines=11> */
.L_x_5464:
[----:B------:R-:W-:Y:S05]  /*17300*/  BSYNC B2 ;  /* 0x0000000000027941 */ /* 0x000fea0003800000 */
.L_x_5463:
        /* <DEDUP_REMOVED lines=11> */
.L_x_5465:
        /* <DEDUP_REMOVED lines=16> */
.L_x_5466:
        /* <DEDUP_REMOVED lines=16> */
.L_x_5467:
        /* <DEDUP_REMOVED lines=16> */
.L_x_5468:
        /* <DEDUP_REMOVED lines=16> */
.L_x_5469:
        /* <DEDUP_REMOVED lines=16> */
.L_x_5470:
        /* <DEDUP_REMOVED lines=16> */
.L_x_5471:
        /* <DEDUP_REMOVED lines=16> */
.L_x_5472:
        /* <DEDUP_REMOVED lines=11> */
.L_x_5454:
[----:B------:R-:W-:Y:S05]  /*17b70*/  BSYNC B1 ;  /* 0x0000000000017941 */ /* 0x000fea0003800000 */
.L_x_5453:
[C---:B------:R-:W-:Y:S01]  /*17b80*/  ISETP.GT.AND P0, PT, R0.reuse, 0x1, PT ;  /* 0x000000010000780c */ /* 0x040fe20003f04270 */
[----:B------:R-:W-:-:S12]  /*17b90*/  VIADD R0, R0, 0xfffffffe ;  /* 0xfffffffe00007836 */ /* 0x000fd80000000000 */
[----:B------:R-:W-:Y:S05]  /*17ba0*/  @P0 BRA `(.L_x_5473) ;  /* 0xffffffe000b80947 */ /* 0x000fea000383ffff */
.L_x_5410:
[----:B------:R-:W-:Y:S05]  /*17bb0*/  BSYNC B0 ;  /* 0x0000000000007941 */ /* 0x000fea0003800000 */
.L_x_5409:
        /* <DEDUP_REMOVED lines=24> */
.L_x_5475:
[----:B------:R-:W-:Y:S05]  /*17d40*/  BSYNC B0 ;  /* 0x0000000000007941 */ /* 0x000fea0003800000 */
.L_x_5474:
[----:B------:R-:W-:-:S05]  /*17d50*/  SEL R0, R0, RZ, P0 ;  /* 0x000000ff00007207 */ /* 0x000fca0000000000 */
[----:B------:R3:W-:Y:S02]  /*17d60*/  STL [R1+0xc], R0 ;  /* 0x00000c0001007387 */ /* 0x0007e40000100800 */
.L_x_5371:
[----:B------:R-:W-:Y:S05]  /*17d70*/  BSYNC B7 ;  /* 0x0000000000077941 */ /* 0x000fea0003800000 */
.L_x_5369:
        /* <DEDUP_REMOVED lines=13> */
.L_x_5476:
        /* <DEDUP_REMOVED lines=36> */
.L_x_5547:
[----:B------:R-:W-:Y:S02]  /*18090*/  ULDC UR4, c[0x0][0xd38] ;  /* 0x00034e0000047ab9 */ /* 0x000fe40000000800 */
[----:B------:R-:W-:-:S04]  /*180a0*/  IMAD.U32 R4, RZ, RZ, UR4 ;  /* 0x00000004ff047e24 */ /* 0x000fc8000f8e00ff */
[----:B---3--:R-:W-:-:S04]  /*180b0*/  IMAD R16, R16, R4, RZ ;  /* 0x0000000410107224 */ /* 0x008fc800078e02ff */
[----:B------:R-:W-:-:S05]  /*180c0*/  IMAD.IADD R5, R5, 0x1, R16 ;  /* 0x0000000105057824 */ /* 0x000fca00078e0210 */
[----:B------:R-:W-:-:S13]  /*180d0*/  ISETP.GT.AND P6, PT, R5, R0, PT ;  /* 0x000000000500720c */ /* 0x000fda0003fc4270 */
[----:B------:R-:W-:Y:S05]  /*180e0*/  @P6 BRA `(.L_x_5479) ;  /* 0x00000000009c6947 */ /* 0x000fea0003800000 */
.L_x_5484:
        /* <DEDUP_REMOVED lines=14> */
.L_x_5482:
[----:B------:R-:W-:Y:S05]  /*181d0*/  BSYNC B0 ;  /* 0x0000000000007941 */ /* 0x000fea0003800000 */
.L_x_5481:
        /* <DEDUP_REMOVED lines=18> */
.L_x_5555:
[----:B------:R-:W-:Y:S02]  /*18300*/  ULDC UR4, c[0x0][0xd38] ;  /* 0x00034e0000047ab9 */ /* 0x000fe40000000800 */
[----:B------:R-:W-:-:S04]  /*18310*/  IMAD.U32 R4, RZ, RZ, UR4 ;  /* 0x00000004ff047e24 */ /* 0x000fc8000f8e00ff */
[----:B---3--:R-:W-:-:S04]  /*18320*/  IMAD R16, R16, R4, RZ ;  /* 0x0000000410107224 */ /* 0x008fc800078e02ff */
[----:B------:R-:W-:-:S05]  /*18330*/  IMAD.IADD R5, R16, 0x1, R5 ;  /* 0x0000000110057824 */ /* 0x000fca00078e0205 */
[----:B------:R-:W-:-:S13]  /*18340*/  ISETP.GT.AND P6, PT, R5, R0, PT ;  /* 0x000000000500720c */ /* 0x000fda0003fc4270 */
[----:B------:R-:W-:Y:S05]  /*18350*/  @!P6 BRA `(.L_x_5484) ;  /* 0xfffffffc0064e947 */ /* 0x000fea000383ffff */
.L_x_5479:
        /* <DEDUP_REMOVED lines=8> */
.L_x_5559:
[----:B------:R-:W-:Y:S01]  /*183e0*/  ISETP.NE.AND P0, PT, R5, RZ, PT ;  /* 0x000000ff0500720c */ /* 0x000fe20003f05270 */
[----:B------:R-:W-:-:S12]  /*183f0*/  IMAD.MOV.U32 R5, RZ, RZ, RZ ;  /* 0x000000ffff057224 */ /* 0x000fd800078e00ff */
[----:B------:R-:W-:Y:S05]  /*18400*/  @!P0 BRA `(.L_x_5486) ;  /* 0x0000000000148947 */ /* 0x000fea0003800000 */
[----:B------:R-:W-:Y:S01]  /*18410*/  UMOV UR4, 0xffffffff ;  /* 0xffffffff00047882 */ /* 0x000fe20000000000 */
[----:B------:R-:W-:Y:S02]  /*18420*/  VIADD R12, R6, 0xffffffff ;  /* 0xffffffff060c7836 */ /* 0x000fe40000000000 */
[----:B------:R-:W-:Y:S05]  /*18430*/  BRA.DIV UR4, `(.L_x_5487) ;  /* 0x0000002a049c7947 */ /* 0x000fea000b800000 */
[----:B-1----:R1:W0:Y:S02]  /*18440*/  SHFL.IDX PT, R3, R3, R12, 0x1f ;  /* 0x00001f0c03037589 */ /* 0x00222400000e0000 */
.L_x_5562:
[----:B0-----:R-:W-:-:S07]  /*18450*/  IMAD.MOV.U32 R5, RZ, RZ, R3 ;  /* 0x000000ffff057224 */ /* 0x001fce00078e0003 */
.L_x_5486:
        /* <DEDUP_REMOVED lines=66> */
.L_x_5480:
[----:B------:R-:W-:Y:S01]  /*18880*/  UMOV UR4, URZ ;  /* 0x0000003f00047c82 */ /* 0x000fe20008000000 */
[----:B------:R-:W-:Y:S01]  /*18890*/  UMOV UR5, URZ ;  /* 0x0000003f00057c82 */ /* 0x000fe20008000000 */
[----:B------:R-:W-:Y:S01]  /*188a0*/  ULDC UR6, c[0x0][0xd3c] ;  /* 0x00034f0000067ab9 */ /* 0x000fe20000000800 */
[----:B------:R-:W-:Y:S02]  /*188b0*/  IMAD.MOV.U32 R16, RZ, RZ, R0 ;  /* 0x000000ffff107224 */ /* 0x000fe400078e0000 */
[----:B------:R-:W-:Y:S02]  /*188c0*/  IMAD.U32 R17, RZ, RZ, UR4 ;  /* 0x00000004ff117e24 */ /* 0x000fe4000f8e00ff */
[----:B------:R-:W-:Y:S02]  /*188d0*/  IMAD.U32 R18, RZ, RZ, UR5 ;  /* 0x00000005ff127e24 */ /* 0x000fe4000f8e00ff */
[----:B------:R-:W-:-:S07]  /*188e0*/  IMAD.U32 R19, RZ, RZ, UR6 ;  /* 0x00000006ff137e24 */ /* 0x000fce000f8e00ff */
.L_x_5488:
        /* <DEDUP_REMOVED lines=12> */
.L_x_5477:
[----:B------:R-:W-:Y:S02]  /*189b0*/  ULDC UR4, c[0x0][0xd3c] ;  /* 0x00034f0000047ab9 */ /* 0x000fe40000000800 */
[----:B----4-:R-:W-:-:S13]  /*189c0*/  ISETP.GE.AND P0, PT, R19, UR4, PT ;  /* 0x0000000413007c0c */ /* 0x010fda000bf06270 */
[----:B------:R-:W-:Y:S05]  /*189d0*/  @!P0 BRA `(.L_x_5489) ;  /* 0xffffff8c00a08947 */ /* 0x000fea000383ffff */
[----:B------:R-:W-:Y:S05]  /*189e0*/  BSYNC B8 ;  /* 0x0000000000087941 */ /* 0x000fea0003800000 */
.L_x_5365:
        /* <DEDUP_REMOVED lines=12> */
.L_x_5563:
[----:B------:R-:W-:Y:S05]  /*18ab0*/  BSYNC B0 ;  /* 0x0000000000007941 */ /* 0x000fea0003800000 */
.L_x_5490:
[----:B------:R-:W-:-:S03]  /*18ac0*/  UMOV UR4, 0xffffffff ;  /* 0xffffffff00047882 */ /* 0x000fc60000000000 */
[----:B------:R-:W-:Y:S05]  /*18ad0*/  BRA.DIV UR4, `(.L_x_5492) ;  /* 0x0000002604307947 */ /* 0x000fea000b800000 */
[----:B------:R-:W1:Y:S02]  /*18ae0*/  S2R R2, SR_TID.X ;  /* 0x0000000000027919 */ /* 0x000e640000002100 */
[----:B-1----:R-:W-:-:S04]  /*18af0*/  SHF.R.U32.HI R2, RZ, 0x5, R2 ;  /* 0x00000005ff027819 */ /* 0x002fc80000011602 */
[----:B------:R-:W-:-:S05]  /*18b00*/  LOP3.LUT R2, R2, 0x3, RZ, 0xc0, !PT ;  /* 0x0000000302027812 */ /* 0x000fca00078ec0ff */
[----:B------:R1:W3:Y:S02]  /*18b10*/  SHFL.IDX PT, R14, R2, RZ, 0x1f ;  /* 0x00001fff020e7589 */ /* 0x0002e400000e0000 */
.L_x_5566:
[----:B---3--:R-:W-:Y:S01]  /*18b20*/  ISETP.NE.AND P0, PT, R14, RZ, PT ;  /* 0x000000ff0e00720c */ /* 0x008fe20003f05270 */
[----:B------:R-:W-:-:S12]  /*18b30*/  BSSY B0, `(.L_x_5493) ;  /* 0x0000027000007945 */ /* 0x000fd80003800000 */
[----:B------:R-:W-:Y:S05]  /*18b40*/  @P0 BRA `(.L_x_5494) ;  /* 0x0000000000940947 */ /* 0x000fea0003800000 */
[----:B------:R-:W-:-:S03]  /*18b50*/  UMOV UR4, 0xffffffff ;  /* 0xffffffff00047882 */ /* 0x000fc60000000000 */
[----:B------:R-:W-:Y:S05]  /*18b60*/  BRA.DIV UR4, `(.L_x_5495) ;  /* 0x0000002604407947 */ /* 0x000fea000b800000 */
[----:B------:R-:W-:-:S13]  /*18b70*/  ELECT P6, URZ, PT ;  /* 0x00000000003f782f */ /* 0x000fda00038c0000 */
.L_x_5569:
[----:B------:R-:W-:Y:S05]  /*18b80*/  @!P6 BRA `(.L_x_5494) ;  /* 0x000000000084e947 */ /* 0x000fea0003800000 */
[----:B------:R-:W-:-:S06]  /*18b90*/  ULOP3.LUT UR4, UR36, 0x2, URZ, 0xfc, !UPT ;  /* 0x0000000224047892 */ /* 0x000fcc000f8efc3f */
[----:B-1----:R-:W-:-:S05]  /*18ba0*/  IMAD.U32 R2, RZ, RZ, UR4 ;  /* 0x00000004ff027e24 */ /* 0x002fca000f8e00ff */
[----:B------:R-:W-:-:S13]  /*18bb0*/  ISETP.NE.AND P2, PT, R2, 0x3, PT ;  /* 0x000000030200780c */ /* 0x000fda0003f45270 */
[----:B------:R-:W-:Y:S05]  /*18bc0*/  @!P2 BRA `(.L_x_5496) ;  /* 0x000000000004a947 */ /* 0x000fea0003800000 */
[----:B------:R-:W-:Y:S01]  /*18bd0*/  BPT.TRAP 0x1 ;  /* 0x000000040000795c */ /* 0x000fe20000300000 */
.L_x_5496:
[----:B0-----:R-:W3:Y:S04]  /*18be0*/  LDL R3, [R1+0xc] ;  /* 0x00000c0001037983 */ /* 0x001ee80000100800 */
[----:B--2---:R-:W2:Y:S01]  /*18bf0*/  LDL.LU R7, [R1+0x18] ;  /* 0x0000180001077983 */ /* 0x004ea20000300800 */
[----:B------:R-:W-:-:S04]  /*18c00*/  VIADD R2, R0, 0x38840 ;  /* 0x0003884000027836 */ /* 0x000fc80000000000 */
[C---:B---3--:R-:W-:Y:S02]  /*18c10*/  IMAD R6, R3.reuse, 0x8, R2 ;  /* 0x0000000803067824 */ /* 0x048fe400078e0202 */
[----:B------:R-:W-:Y:S01]  /*18c20*/  VIADD R3, R3, 0x1 ;  /* 0x0000000103037836 */ /* 0x000fe20000000000 */
[----:B--2---:R-:W-:-:S04]  /*18c30*/  SHF.L.U32 R5, R7, 0x1f, RZ ;  /* 0x0000001f07057819 */ /* 0x004fc800000006ff */
        /* <DEDUP_REMOVED lines=8> */
.L_x_5570:
[----:B------:R-:W1:Y:S02]  /*18cc0*/  SYNCS.PHASECHK.TRANS64.TRYWAIT P0, [R7+URZ], R2 ;  /* 0x00000002070075a7 */ /* 0x000e64000800017f */
[----:B-1----:R-:W-:Y:S05]  /*18cd0*/  @!P0 BRA `(.L_x_5498) ;  /* 0x0000002400188947 */ /* 0x002fea0003800000 */
.L_x_5571:
[----:B------:R-:W-:Y:S05]  /*18ce0*/  @!P2 BRA `(.L_x_5499) ;  /* 0x000000000004a947 */ /* 0x000fea0003800000 */
[----:B------:R-:W-:Y:S01]  /*18cf0*/  BPT.TRAP 0x1 ;  /* 0x000000040000795c */ /* 0x000fe20000300000 */
.L_x_5499:
[----:B------:R-:W2:Y:S01]  /*18d00*/  LDL.LU R4, [R1+0xc] ;  /* 0x00000c0001047983 */ /* 0x000ea20000300800 */
[----:B------:R-:W-:-:S04]  /*18d10*/  VIADD R0, R0, 0x38860 ;  /* 0x0003886000007836 */ /* 0x000fc80000000000 */
[----:B--2---:R-:W-:-:S04]  /*18d20*/  IMAD R4, R4, 0x8, R0 ;  /* 0x0000000804047824 */ /* 0x004fc800078e0200 */
[----:B------:R-:W2:Y:S02]  /*18d30*/  SYNCS.PHASECHK.TRANS64.TRYWAIT P0, [R4+URZ], R5 ;  /* 0x00000005040075a7 */ /* 0x000ea4000800017f */
[----:B--2---:R-:W-:Y:S05]  /*18d40*/  @!P0 BRA `(.L_x_5500) ;  /* 0x0000002400108947 */ /* 0x004fea0003800000 */
.L_x_5572:
[----:B------:R-:W-:-:S07]  /*18d50*/  IMAD R3, R3, 0x8, R0 ;  /* 0x0000000803037824 */ /* 0x000fce00078e0200 */
.L_x_5501:
[----:B---3--:R3:W4:Y:S02]  /*18d60*/  SYNCS.PHASECHK.TRANS64.TRYWAIT P0, [R3+URZ], R2 ;  /* 0x00000002030075a7 */ /* 0x008724000800017f */
[----:B----4-:R-:W-:Y:S05]  /*18d70*/  @!P0 NANOSLEEP.SYNCS 0x989680 ;  /* 0x009896800000895d */ /* 0x010fea0003900000 */
[----:B------:R-:W4:Y:S02]  /*18d80*/  @!P0 SYNCS.PHASECHK.TRANS64 P0, [R3+URZ], R2 ;  /* 0x00000002030085a7 */ /* 0x000f24000800007f */
[----:B----4-:R-:W-:Y:S05]  /*18d90*/  @!P0 BRA `(.L_x_5501) ;  /* 0xfffffffc00f08947 */ /* 0x010fea000383ffff */
.L_x_5494:
[----:B------:R-:W-:Y:S05]  /*18da0*/  BSYNC B0 ;  /* 0x0000000000007941 */ /* 0x000fea0003800000 */
.L_x_5493:
[----:B------:R-:W-:Y:S05]  /*18db0*/  EXIT ;  /* 0x000000000000794d */ /* 0x000fea0003800000 */
.L_x_5313:
[----:B0-----:R0:W1:Y:S02]  /*18dc0*/  SYNCS.PHASECHK.TRANS64.TRYWAIT P1, [R17+URZ+0x38800], R4 ;  /* 0x03880004110075a7 */ /* 0x001064000802017f */
[----:B-1----:R-:W-:Y:S05]  /*18dd0*/  @!P1 NANOSLEEP.SYNCS 0x989680 ;  /* 0x009896800000995d */ /* 0x002fea0003900000 */
[----:B------:R-:W1:Y:S02]  /*18de0*/  @!P1 SYNCS.PHASECHK.TRANS64 P1, [R17+URZ+0x38800], R4 ;  /* 0x03880004110095a7 */ /* 0x000e64000802007f */
[----:B-1----:R-:W-:Y:S05]  /*18df0*/  @!P1 BRA `(.L_x_5313) ;  /* 0xfffffffc00f09947 */ /* 0x002fea000383ffff */
[----:B------:R-:W-:Y:S05]  /*18e00*/  BRA `(.L_x_5502) ;  /* 0xfffffea800f07947 */ /* 0x000fea000383ffff */
.L_x_5317:
[----:B--2---:R2:W3:Y:S02]  /*18e10*/  SYNCS.PHASECHK.TRANS64.TRYWAIT P1, [R5+URZ+0x38830], R8 ;  /* 0x03883008050075a7 */ /* 0x0044e4000802017f */
[----:B---3--:R-:W-:Y:S05]  /*18e20*/  @!P1 NANOSLEEP.SYNCS 0x989680 ;  /* 0x009896800000995d */ /* 0x008fea0003900000 */
[----:B------:R-:W3:Y:S02]  /*18e30*/  @!P1 SYNCS.PHASECHK.TRANS64 P1, [R5+URZ+0x38830], R8 ;  /* 0x03883008050095a7 */ /* 0x000ee4000802007f */
[----:B---3--:R-:W-:Y:S05]  /*18e40*/  @!P1 BRA `(.L_x_5317) ;  /* 0xfffffffc00f09947 */ /* 0x008fea000383ffff */
[----:B------:R-:W-:Y:S05]  /*18e50*/  BRA `(.L_x_5316) ;  /* 0xfffffeac00107947 */ /* 0x000fea000383ffff */
.L_x_5318:
[----:B---3--:R3:W4:Y:S02]  /*18e60*/  SYNCS.PHASECHK.TRANS64.TRYWAIT P1, [R17+URZ+0x38810], R4 ;  /* 0x03881004110075a7 */ /* 0x008724000802017f */
[----:B----4-:R-:W-:Y:S05]  /*18e70*/  @!P1 NANOSLEEP.SYNCS 0x989680 ;  /* 0x009896800000995d */ /* 0x010fea0003900000 */
[----:B------:R-:W4:Y:S02]  /*18e80*/  @!P1 SYNCS.PHASECHK.TRANS64 P1, [R17+URZ+0x38810], R4 ;  /* 0x03881004110095a7 */ /* 0x000f24000802007f */
[----:B----4-:R-:W-:Y:S05]  /*18e90*/  @!P1 BRA `(.L_x_5318) ;  /* 0xfffffffc00f09947 */ /* 0x010fea000383ffff */
[----:B------:R-:W-:Y:S05]  /*18ea0*/  BRA `(.L_x_5503) ;  /* 0xfffffeac009c7947 */ /* 0x000fea000383ffff */
.L_x_5322:
[----:B0-----:R0:W3:Y:S02]  /*18eb0*/  SYNCS.PHASECHK.TRANS64.TRYWAIT P1, [R5+URZ+0x38850], R8 ;  /* 0x03885008050075a7 */ /* 0x0010e4000802017f */
[----:B---3--:R-:W-:Y:S05]  /*18ec0*/  @!P1 NANOSLEEP.SYNCS 0x989680 ;  /* 0x009896800000995d */ /* 0x008fea0003900000 */
[----:B------:R-:W3:Y:S02]  /*18ed0*/  @!P1 SYNCS.PHASECHK.TRANS64 P1, [R5+URZ+0x38850], R8 ;  /* 0x03885008050095a7 */ /* 0x000ee4000802007f */
[----:B---3--:R-:W-:Y:S05]  /*18ee0*/  @!P1 BRA `(.L_x_5322) ;  /* 0xfffffffc00f09947 */ /* 0x008fea000383ffff */
[----:B------:R-:W-:Y:S05]  /*18ef0*/  BRA `(.L_x_5321) ;  /* 0xfffffeac00cc7947 */ /* 0x000fea000383ffff */
.L_x_5327:
[----:B-1----:R1:W2:Y:S02]  /*18f00*/  SYNCS.PHASECHK.TRANS64.TRYWAIT P3, [R9+URZ+0x38830], R8 ;  /* 0x03883008090075a7 */ /* 0x0022a4000806017f */
[----:B--2---:R-:W-:Y:S05]  /*18f10*/  @!P3 NANOSLEEP.SYNCS 0x989680 ;  /* 0x009896800000b95d */ /* 0x004fea0003900000 */
[----:B------:R-:W2:Y:S02]  /*18f20*/  @!P3 SYNCS.PHASECHK.TRANS64 P3, [R9+URZ+0x38830], R8 ;  /* 0x038830080900b5a7 */ /* 0x000ea4000806007f */
[----:B--2---:R-:W-:Y:S05]  /*18f30*/  @!P3 BRA `(.L_x_5327) ;  /* 0xfffffffc00f0b947 */ /* 0x004fea000383ffff */
[----:B------:R-:W-:Y:S05]  /*18f40*/  BRA `(.L_x_5326) ;  /* 0xfffffed800d47947 */ /* 0x000fea000383ffff */
.L_x_5331:
[----:B---3--:R3:W4:Y:S02]  /*18f50*/  SYNCS.PHASECHK.TRANS64.TRYWAIT P3, [R9+URZ+0x38850], R8 ;  /* 0x03885008090075a7 */ /* 0x008724000806017f */
[----:B----4-:R-:W-:Y:S05]  /*18f60*/  @!P3 NANOSLEEP.SYNCS 0x989680 ;  /* 0x009896800000b95d */ /* 0x010fea0003900000 */
[----:B------:R-:W4:Y:S02]  /*18f70*/  @!P3 SYNCS.PHASECHK.TRANS64 P3, [R9+URZ+0x38850], R8 ;  /* 0x038850080900b5a7 */ /* 0x000f24000806007f */
[----:B----4-:R-:W-:Y:S05]  /*18f80*/  @!P3 BRA `(.L_x_5331) ;  /* 0xfffffffc00f0b947 */ /* 0x010fea000383ffff */
[----:B------:R-:W-:Y:S05]  /*18f90*/  BRA `(.L_x_5330) ;  /* 0xfffffedc00307947 */ /* 0x000fea000383ffff */
.L_x_5337:
[----:B-1----:R1:W2:Y:S02]  /*18fa0*/  SYNCS.PHASECHK.TRANS64.TRYWAIT P1, [R9+URZ+0x38830], R8 ;  /* 0x03883008090075a7 */ /* 0x0022a4000802017f */
[----:B--2---:R-:W-:Y:S05]  /*18fb0*/  @!P1 NANOSLEEP.SYNCS 0x989680 ;  /* 0x009896800000995d */ /* 0x004fea0003900000 */
[----:B------:R-:W2:Y:S02]  /*18fc0*/  @!P1 SYNCS.PHASECHK.TRANS64 P1, [R9+URZ+0x38830], R8 ;  /* 0x03883008090095a7 */ /* 0x000ea4000802007f */
[----:B--2---:R-:W-:Y:S05]  /*18fd0*/  @!P1 BRA `(.L_x_5337) ;  /* 0xfffffffc00f09947 */ /* 0x004fea000383ffff */
[----:B------:R-:W-:Y:S05]  /*18fe0*/  BRA `(.L_x_5336) ;  /* 0xffffff1000407947 */ /* 0x000fea000383ffff */
.L_x_5341:
[----:B---3--:R3:W4:Y:S02]  /*18ff0*/  SYNCS.PHASECHK.TRANS64.TRYWAIT P1, [R9+URZ+0x38850], R8 ;  /* 0x03885008090075a7 */ /* 0x008724000802017f */
[----:B----4-:R-:W-:Y:S05]  /*19000*/  @!P1 NANOSLEEP.SYNCS 0x989680 ;  /* 0x009896800000995d */ /* 0x010fea0003900000 */
[----:B------:R-:W4:Y:S02]  /*19010*/  @!P1 SYNCS.PHASECHK.TRANS64 P1, [R9+URZ+0x38850], R8 ;  /* 0x03885008090095a7 */ /* 0x000f24000802007f */
[----:B----4-:R-:W-:Y:S05]  /*19020*/  @!P1 BRA `(.L_x_5341) ;  /* 0xfffffffc00f09947 */ /* 0x010fea000383ffff */
[----:B------:R-:W-:Y:S05]  /*19030*/  BRA `(.L_x_5340) ;  /* 0xffffff10009c7947 */ /* 0x000fea000383ffff */
.L_x_5377:
        /* <DEDUP_REMOVED lines=11> */
.L_x_5505:
[----:B------:R-:W-:Y:S05]  /*190f0*/  BSYNC B0 ;  /* 0x0000000000007941 */ /* 0x000fea0003800000 */
.L_x_5504:
[----:B------:R-:W-:Y:S05]  /*19100*/  BRA `(.L_x_5506) ;  /* 0xffffff9000e87947 */ /* 0x000fea000383ffff */
.L_x_5379:
[----:B------:R-:W-:Y:S01]  /*19110*/  BSSY B0, `(.L_x_5507) ;  /* 0x0000006000007945 */ /* 0x000fe20003800000 */
[----:B------:R-:W-:-:S07]  /*19120*/  IMAD.MOV.U32 R15, RZ, RZ, -0x1 ;  /* 0xffffffffff0f7424 */ /* 0x000fce00078e00ff */
[----:B01-3--:R-:W-:Y:S05]  /*19130*/  WARPSYNC.COLLECTIVE R15, `(.L_x_5508) ;  /* 0x000000000f0c7348 */ /* 0x00bfea0003c00000 */
[----:B------:R-:W-:Y:S02]  /*19140*/  ELECT P6, UR62, PT ;  /* 0x00000000003e782f */ /* 0x000fe400038c0000 */
[----:B------:R-:W-:Y:S01]  /*19150*/  MOV R14, UR62 ;  /* 0x0000003e000e7c02 */ /* 0x000fe20008000f00 */
[----:B01-3--:R-:W-:Y:S10]  /*19160*/  ENDCOLLECTIVE ;  /* 0x000000000000791b */ /* 0x00bff40003800000 */
.L_x_5508:
[----:B------:R-:W-:Y:S05]  /*19170*/  BSYNC B0 ;  /* 0x0000000000007941 */ /* 0x000fea0003800000 */
.L_x_5507:
[----:B------:R-:W-:Y:S05]  /*19180*/  BRA `(.L_x_5509) ;  /* 0xffffff9000f87947 */ /* 0x000fea000383ffff */
.L_x_5381:
[----:B--2---:R2:W3:Y:S02]  /*19190*/  SYNCS.PHASECHK.TRANS64.TRYWAIT P0, [R0+URZ+0x38840], R2 ;  /* 0x03884002000075a7 */ /* 0x0044e4000800017f */
[----:B---3--:R-:W-:Y:S05]  /*191a0*/  @!P0 NANOSLEEP.SYNCS 0x989680 ;  /* 0x009896800000895d */ /* 0x008fea0003900000 */
[----:B------:R-:W3:Y:S02]  /*191b0*/  @!P0 SYNCS.PHASECHK.TRANS64 P0, [R0+URZ+0x38840], R2 ;  /* 0x03884002000085a7 */ /* 0x000ee4000800007f */
[----:B---3--:R-:W-:Y:S05]  /*191c0*/  @!P0 BRA `(.L_x_5381) ;  /* 0xfffffffc00f08947 */ /* 0x008fea000383ffff */
[----:B------:R-:W-:Y:S05]  /*191d0*/  BRA `(.L_x_5510) ;  /* 0xffffff9400647947 */ /* 0x000fea000383ffff */
.L_x_5385:
        /* <DEDUP_REMOVED lines=9> */
.L_x_5511:
[----:B------:R-:W-:Y:S02]  /*19270*/  IMAD.MOV.U32 R13, RZ, RZ, R3 ;  /* 0x000000ffff0d7224 */ /* 0x000fe400078e0003 */
[----:B------:R-:W-:-:S07]  /*19280*/  IMAD.MOV.U32 R4, RZ, RZ, R14 ;  /* 0x000000ffff047224 */ /* 0x000fce00078e000e */
[----:B------:R-:W-:Y:S05]  /*19290*/  WARPSYNC.COLLECTIVE R15, `(.L_x_5512) ;  /* 0x000000000f087348 */ /* 0x000fea0003c00000 */
[----:B------:R0:W1:Y:S02]  /*192a0*/  SHFL.IDX P6, R14, R13, R12, R11 ;  /* 0x0000000c0d0e7389 */ /* 0x00006400000c000b */
[----:B01----:R-:W-:Y:S01]  /*192b0*/  ENDCOLLECTIVE ;  /* 0x000000000000791b */ /* 0x003fe20003800000 */
.L_x_5512:
[----:B------:R-:W-:Y:S02]  /*192c0*/  IMAD.MOV.U32 R13, RZ, RZ, R2 ;  /* 0x000000ffff0d7224 */ /* 0x000fe400078e0002 */
[----:B------:R-:W-:Y:S02]  /*192d0*/  IMAD.MOV.U32 R12, RZ, RZ, 0x1 ;  /* 0x00000001ff0c7424 */ /* 0x000fe400078e00ff */
[----:B------:R-:W-:-:S07]  /*192e0*/  IMAD.MOV.U32 R5, RZ, RZ, R14 ;  /* 0x000000ffff057224 */ /* 0x000fce00078e000e */
[----:B------:R-:W-:Y:S05]  /*192f0*/  WARPSYNC.COLLECTIVE R15, `(.L_x_5513) ;  /* 0x000000000f087348 */ /* 0x000fea0003c00000 */
[----:B------:R0:W1:Y:S02]  /*19300*/  SHFL.IDX P6, R14, R13, R12, R11 ;  /* 0x0000000c0d0e7389 */ /* 0x00006400000c000b */
[----:B01----:R-:W-:Y:S01]  /*19310*/  ENDCOLLECTIVE ;  /* 0x000000000000791b */ /* 0x003fe20003800000 */
.L_x_5513:
[----:B------:R-:W-:Y:S02]  /*19320*/  IMAD.MOV.U32 R13, RZ, RZ, R3 ;  /* 0x000000ffff0d7224 */ /* 0x000fe400078e0003 */
[----:B------:R-:W-:Y:S02]  /*19330*/  IMAD R0, R6, R7, RZ ;  /* 0x0000000706007224 */ /* 0x000fe400078e02ff */
[----:B------:R-:W-:-:S07]  /*19340*/  IMAD.MOV.U32 R6, RZ, RZ, R14 ;  /* 0x000000ffff067224 */ /* 0x000fce00078e000e */
[----:B------:R-:W-:Y:S05]  /*19350*/  WARPSYNC.COLLECTIVE R15, `(.L_x_5514) ;  /* 0x000000000f087348 */ /* 0x000fea0003c00000 */
[----:B------:R0:W1:Y:S02]  /*19360*/  SHFL.IDX P6, R14, R13, R12, R11 ;  /* 0x0000000c0d0e7389 */ /* 0x00006400000c000b */
[----:B01----:R-:W-:Y:S01]  /*19370*/  ENDCOLLECTIVE ;  /* 0x000000000000791b */ /* 0x003fe20003800000 */
.L_x_5514:
        /* <DEDUP_REMOVED lines=21> */
.L_x_5515:
        /* <DEDUP_REMOVED lines=10> */
.L_x_5516:
        /* <DEDUP_REMOVED lines=11> */
.L_x_5517:
        /* <DEDUP_REMOVED lines=14> */
.L_x_5518:
[----:B------:R-:W-:Y:S01]  /*19700*/  IMAD.MOV.U32 R3, RZ, RZ, R14 ;  /* 0x000000ffff037224 */ /* 0x000fe200078e000e */
[----:B------:R-:W-:Y:S06]  /*19710*/  BRA `(.L_x_5519) ;  /* 0xffffff9800cc7947 */ /* 0x000fec000383ffff */
.L_x_5389:
        /* <DEDUP_REMOVED lines=27> */
.L_x_5521:
[----:B------:R-:W-:Y:S05]  /*198d0*/  BSYNC B0 ;  /* 0x0000000000007941 */ /* 0x000fea0003800000 */
.L_x_5520:
        /* <DEDUP_REMOVED lines=11> */
.L_x_5522:
        /* <DEDUP_REMOVED lines=43> */
.L_x_5523:
        /* <DEDUP_REMOVED lines=18> */
.L_x_5524:
        /* <DEDUP_REMOVED lines=29> */
.L_x_5525:
        /* <DEDUP_REMOVED lines=13> */
.L_x_5526:
        /* <DEDUP_REMOVED lines=32> */
.L_x_5527:
        /* <DEDUP_REMOVED lines=9> */
.L_x_5528:
[----:B------:R-:W-:Y:S01]  /*1a290*/  IMAD.MOV.U32 R0, RZ, RZ, R14 ;  /* 0x000000ffff007224 */ /* 0x000fe200078e000e */
[----:B------:R-:W-:Y:S06]  /*1a2a0*/  BRA `(.L_x_5529) ;  /* 0xffffff9c00a47947 */ /* 0x000fec000383ffff */
.L_x_5394:
[----:B0-----:R-:W3:Y:S02]  /*1a2b0*/  LDL R2, [R1+0x4] ;  /* 0x0000040001027983 */ /* 0x001ee40000100800 */
[----:B---3--:R0:W3:Y:S02]  /*1a2c0*/  SYNCS.PHASECHK.TRANS64.TRYWAIT P0, [R2+URZ+0x38820], R0 ;  /* 0x03882000020075a7 */ /* 0x0080e4000800017f */
[----:B---3--:R-:W-:Y:S05]  /*1a2d0*/  @!P0 NANOSLEEP.SYNCS 0x989680 ;  /* 0x009896800000895d */ /* 0x008fea0003900000 */
[----:B------:R-:W3:Y:S02]  /*1a2e0*/  @!P0 SYNCS.PHASECHK.TRANS64 P0, [R2+URZ+0x38820], R0 ;  /* 0x03882000020085a7 */ /* 0x000ee4000800007f */
[----:B---3--:R-:W-:Y:S05]  /*1a2f0*/  @!P0 BRA `(.L_x_5394) ;  /* 0xfffffffc00ec8947 */ /* 0x008fea000383ffff */
[----:B------:R-:W-:Y:S05]  /*1a300*/  BRA `(.L_x_5530) ;  /* 0xffffffa000647947 */ /* 0x000fea000383ffff */
.L_x_5398:
[----:B0-----:R0:W1:Y:S02]  /*1a310*/  SYNCS.PHASECHK.TRANS64.TRYWAIT P0, [R0+URZ+0x38860], R2 ;  /* 0x03886002000075a7 */ /* 0x001064000800017f */
[----:B-1----:R-:W-:Y:S05]  /*1a320*/  @!P0 NANOSLEEP.SYNCS 0x989680 ;  /* 0x009896800000895d */ /* 0x002fea0003900000 */
[----:B------:R-:W1:Y:S02]  /*1a330*/  @!P0 SYNCS.PHASECHK.TRANS64 P0, [R0+URZ+0x38860], R2 ;  /* 0x03886002000085a7 */ /* 0x000e64000800007f */
[----:B-1----:R-:W-:Y:S05]  /*1a340*/  @!P0 BRA `(.L_x_5398) ;  /* 0xfffffffc00f08947 */ /* 0x002fea000383ffff */
[----:B------:R-:W-:Y:S05]  /*1a350*/  BRA `(.L_x_5531) ;  /* 0xffffffa000947947 */ /* 0x000fea000383ffff */
.L_x_5417:
[----:B-1----:R1:W3:Y:S02]  /*1a360*/  SYNCS.PHASECHK.TRANS64.TRYWAIT P0, [R3+URZ+0x38840], R2 ;  /* 0x03884002030075a7 */ /* 0x0022e4000800017f */
[----:B---3--:R-:W-:Y:S05]  /*1a370*/  @!P0 NANOSLEEP.SYNCS 0x989680 ;  /* 0x009896800000895d */ /* 0x008fea0003900000 */
[----:B------:R-:W3:Y:S02]  /*1a380*/  @!P0 SYNCS.PHASECHK.TRANS64 P0, [R3+URZ+0x38840], R2 ;  /* 0x03884002030085a7 */ /* 0x000ee4000800007f */
[----:B---3--:R-:W-:Y:S05]  /*1a390*/  @!P0 BRA `(.L_x_5417) ;  /* 0xfffffffc00f08947 */ /* 0x008fea000383ffff */
[----:B------:R-:W-:Y:S05]  /*1a3a0*/  BRA `(.L_x_5532) ;  /* 0xffffffac00b87947 */ /* 0x000fea000383ffff */
.L_x_5422:
[----:B0-----:R0:W3:Y:S02]  /*1a3b0*/  SYNCS.PHASECHK.TRANS64.TRYWAIT P0, [R3+URZ+0x38860], R2 ;  /* 0x03886002030075a7 */ /* 0x0010e4000800017f */
[----:B---3--:R-:W-:Y:S05]  /*1a3c0*/  @!P0 NANOSLEEP.SYNCS 0x989680 ;  /* 0x009896800000895d */ /* 0x008fea0003900000 */
[----:B------:R-:W3:Y:S02]  /*1a3d0*/  @!P0 SYNCS.PHASECHK.TRANS64 P0, [R3+URZ+0x38860], R2 ;  /* 0x03886002030085a7 */ /* 0x000ee4000800007f */
[----:B---3--:R-:W-:Y:S05]  /*1a3e0*/  @!P0 BRA `(.L_x_5422) ;  /* 0xfffffffc00f08947 */ /* 0x008fea000383ffff */
[----:B------:R-:W-:Y:S05]  /*1a3f0*/  BRA `(.L_x_5533) ;  /* 0xffffffb000407947 */ /* 0x000fea000383ffff */
.L_x_5437:
[----:B0-----:R0:W1:Y:S02]  /*1a400*/  SYNCS.PHASECHK.TRANS64.TRYWAIT P0, [R4+URZ+0x38840], R2 ;  /* 0x03884002040075a7 */ /* 0x001064000800017f */
[----:B-1----:R-:W-:Y:S05]  /*1a410*/  @!P0 NANOSLEEP.SYNCS 0x989680 ;  /* 0x009896800000895d */ /* 0x002fea0003900000 */
[----:B------:R-:W1:Y:S02]  /*1a420*/  @!P0 SYNCS.PHASECHK.TRANS64 P0, [R4+URZ+0x38840], R2 ;  /* 0x03884002040085a7 */ /* 0x000e64000800007f */
[----:B-1----:R-:W-:Y:S05]  /*1a430*/  @!P0 BRA `(.L_x_5437) ;  /* 0xfffffffc00f08947 */ /* 0x002fea000383ffff */
[----:B------:R-:W-:Y:S05]  /*1a440*/  BRA `(.L_x_5534) ;  /* 0xffffffbc00487947 */ /* 0x000fea000383ffff */
.L_x_5442:
[----:B-1----:R1:W3:Y:S02]  /*1a450*/  SYNCS.PHASECHK.TRANS64.TRYWAIT P0, [R4+URZ+0x38860], R2 ;  /* 0x03886002040075a7 */ /* 0x0022e4000800017f */
[----:B---3--:R-:W-:Y:S05]  /*1a460*/  @!P0 NANOSLEEP.SYNCS 0x989680 ;  /* 0x009896800000895d */ /* 0x008fea0003900000 */
[----:B------:R-:W3:Y:S02]  /*1a470*/  @!P0 SYNCS.PHASECHK.TRANS64 P0, [R4+URZ+0x38860], R2 ;  /* 0x03886002040085a7 */ /* 0x000ee4000800007f */
[----:B---3--:R-:W-:Y:S05]  /*1a480*/  @!P0 BRA `(.L_x_5442) ;  /* 0xfffffffc00f08947 */ /* 0x008fea000383ffff */
[----:B------:R-:W-:Y:S05]  /*1a490*/  BRA `(.L_x_5535) ;  /* 0xffffffbc00cc7947 */ /* 0x000fea000383ffff */
.L_x_5457:
[----:B-1----:R1:W3:Y:S02]  /*1a4a0*/  SYNCS.PHASECHK.TRANS64.TRYWAIT P0, [R4+URZ+0x38840], R2 ;  /* 0x03884002040075a7 */ /* 0x0022e4000800017f */
[----:B---3--:R-:W-:Y:S05]  /*1a4b0*/  @!P0 NANOSLEEP.SYNCS 0x989680 ;  /* 0x009896800000895d */ /* 0x008fea0003900000 */
[----:B------:R-:W3:Y:S02]  /*1a4c0*/  @!P0 SYNCS.PHASECHK.TRANS64 P0, [R4+URZ+0x38840], R2 ;  /* 0x03884002040085a7 */ /* 0x000ee4000800007f */
[----:B---3--:R-:W-:Y:S05]  /*1a4d0*/  @!P0 BRA `(.L_x_5457) ;  /* 0xfffffffc00f08947 */ /* 0x008fea000383ffff */
[----:B------:R-:W-:Y:S05]  /*1a4e0*/  BRA `(.L_x_5536) ;  /* 0xffffffc800b87947 */ /* 0x000fea000383ffff */
.L_x_5462:
[----:B0-----:R0:W3:Y:S02]  /*1a4f0*/  SYNCS.PHASECHK.TRANS64.TRYWAIT P0, [R4+URZ+0x38860], R2 ;  /* 0x03886002040075a7 */ /* 0x0010e4000800017f */
[----:B---3--:R-:W-:Y:S05]  /*1a500*/  @!P0 NANOSLEEP.SYNCS 0x989680 ;  /* 0x009896800000895d */ /* 0x008fea0003900000 */
[----:B------:R-:W3:Y:S02]  /*1a510*/  @!P0 SYNCS.PHASECHK.TRANS64 P0, [R4+URZ+0x38860], R2 ;  /* 0x03886002040085a7 */ /* 0x000ee4000800007f */
[----:B---3--:R-:W-:Y:S05]  /*1a520*/  @!P0 BRA `(.L_x_5462) ;  /* 0xfffffffc00f08947 */ /* 0x008fea000383ffff */
[----:B------:R-:W-:Y:S05]  /*1a530*/  BRA `(.L_x_5537) ;  /* 0xffffffcc00407947 */ /* 0x000fea000383ffff */
.L_x_5478:
        /* <DEDUP_REMOVED lines=8> */
.L_x_5539:
[----:B------:R-:W-:Y:S05]  /*1a5c0*/  BSYNC B0 ;  /* 0x0000000000007941 */ /* 0x000fea0003800000 */
.L_x_5538:
        /* <DEDUP_REMOVED lines=9> */
.L_x_5540:
        /* <DEDUP_REMOVED lines=18> */
.L_x_5541:
        /* <DEDUP_REMOVED lines=8> */
.L_x_5542:
        /* <DEDUP_REMOVED lines=8> */
.L_x_5543:
        /* <DEDUP_REMOVED lines=8> */
.L_x_5544:
        /* <DEDUP_REMOVED lines=8> */
.L_x_5545:
        /* <DEDUP_REMOVED lines=9> */
.L_x_5546:
[----:B------:R-:W-:Y:S01]  /*1aa10*/  IMAD.MOV.U32 R16, RZ, RZ, R14 ;  /* 0x000000ffff107224 */ /* 0x000fe200078e000e */
[----:B------:R-:W-:Y:S06]  /*1aa20*/  BRA `(.L_x_5547) ;  /* 0xffffffd400987947 */ /* 0x000fec000383ffff */
.L_x_5483:
        /* <DEDUP_REMOVED lines=8> */
.L_x_5549:
[----:B------:R-:W-:Y:S05]  /*1aab0*/  BSYNC B0 ;  /* 0x0000000000007941 */ /* 0x000fea0003800000 */
.L_x_5548:
        /* <DEDUP_REMOVED lines=10> */
.L_x_5550:
        /* <DEDUP_REMOVED lines=8> */
.L_x_5551:
        /* <DEDUP_REMOVED lines=8> */
.L_x_5552:
        /* <DEDUP_REMOVED lines=8> */
.L_x_5553:
        /* <DEDUP_REMOVED lines=9> */
.L_x_5554:
[----:B------:R-:W-:Y:S01]  /*1ad70*/  IMAD.MOV.U32 R16, RZ, RZ, R14 ;  /* 0x000000ffff107224 */ /* 0x000fe200078e000e */
[----:B------:R-:W-:Y:S06]  /*1ad80*/  BRA `(.L_x_5555) ;  /* 0xffffffd4005c7947 */ /* 0x000fec000383ffff */
.L_x_5485:
[----:B------:R-:W-:Y:S01]  /*1ad90*/  BSSY B0, `(.L_x_5556) ;  /* 0x0000006000007945 */ /* 0x000fe20003800000 */
[----:B------:R-:W-:Y:S01]  /*1ada0*/  PLOP3.LUT P6, PT, P6, PT, PT, 0x8, 0x0 ;  /* 0x000000000000781c */ /* 0x000fe200037ce170 */
[----:B------:R-:W-:-:S12]  /*1adb0*/  IMAD.MOV.U32 R15, RZ, RZ, -0x1 ;  /* 0xffffffffff0f7424 */ /* 0x000fd800078e00ff */
[----:B012---:R-:W-:Y:S05]  /*1adc0*/  WARPSYNC.COLLECTIVE R15, `(.L_x_5557) ;  /* 0x000000000f087348 */ /* 0x007fea0003c00000 */
[----:B------:R-:W-:Y:S01]  /*1add0*/  VOTE.ANY R14, PT, P6 ;  /* 0x00000000000e7806 */ /* 0x000fe200030e0100 */
[----:B012---:R-:W-:Y:S06]  /*1ade0*/  ENDCOLLECTIVE ;  /* 0x000000000000791b */ /* 0x007fec0003800000 */
.L_x_5557:
[----:B------:R-:W-:Y:S05]  /*1adf0*/  BSYNC B0 ;  /* 0x0000000000007941 */ /* 0x000fea0003800000 */
.L_x_5556:
        /* <DEDUP_REMOVED lines=9> */
.L_x_5558:
[----:B------:R-:W-:Y:S01]  /*1ae90*/  IMAD.MOV.U32 R17, RZ, RZ, R14 ;  /* 0x000000ffff117224 */ /* 0x000fe200078e000e */
[----:B------:R-:W-:Y:S06]  /*1aea0*/  BRA `(.L_x_5559) ;  /* 0xffffffd4004c7947 */ /* 0x000fec000383ffff */
.L_x_5487:
[----:B------:R-:W-:Y:S01]  /*1aeb0*/  BSSY B0, `(.L_x_5560) ;  /* 0x0000007000007945 */ /* 0x000fe20003800000 */
[----:B------:R-:W-:Y:S02]  /*1aec0*/  IMAD.MOV.U32 R13, RZ, RZ, R3 ;  /* 0x000000ffff0d7224 */ /* 0x000fe400078e0003 */
[----:B------:R-:W-:Y:S02]  /*1aed0*/  IMAD.MOV.U32 R11, RZ, RZ, 0x1f ;  /* 0x0000001fff0b7424 */ /* 0x000fe400078e00ff */
[----:B------:R-:W-:-:S07]  /*1aee0*/  IMAD.MOV.U32 R15, RZ, RZ, -0x1 ;  /* 0xffffffffff0f7424 */ /* 0x000fce00078e00ff */
[----:B01234-:R-:W-:Y:S05]  /*1aef0*/  WARPSYNC.COLLECTIVE R15, `(.L_x_5561) ;  /* 0x000000000f087348 */ /* 0x01ffea0003c00000 */
[----:B------:R0:W0:Y:S02]  /*1af00*/  SHFL.IDX P6, R14, R13, R12, R11 ;  /* 0x0000000c0d0e7389 */ /* 0x00002400000c000b */
[----:B01234-:R-:W-:Y:S01]  /*1af10*/  ENDCOLLECTIVE ;  /* 0x000000000000791b */ /* 0x01ffe20003800000 */
.L_x_5561:
[----:B------:R-:W-:Y:S05]  /*1af20*/  BSYNC B0 ;  /* 0x0000000000007941 */ /* 0x000fea0003800000 */
.L_x_5560:
[----:B------:R-:W-:Y:S01]  /*1af30*/  IMAD.MOV.U32 R3, RZ, RZ, R14 ;  /* 0x000000ffff037224 */ /* 0x000fe200078e000e */
[----:B------:R-:W-:Y:S06]  /*1af40*/  BRA `(.L_x_5562) ;  /* 0xffffffd400407947 */ /* 0x000fec000383ffff */
.L_x_5491:
[----:B0-----:R0:W1:Y:S02]  /*1af50*/  SYNCS.PHASECHK.TRANS64.TRYWAIT P0, [R0+URZ+0x38820], R3 ;  /* 0x03882003000075a7 */ /* 0x001064000800017f */
[----:B-1----:R-:W-:Y:S05]  /*1af60*/  @!P0 NANOSLEEP.SYNCS 0x989680 ;  /* 0x009896800000895d */ /* 0x002fea0003900000 */
[----:B------:R-:W1:Y:S02]  /*1af70*/  @!P0 SYNCS.PHASECHK.TRANS64 P0, [R0+URZ+0x38820], R3 ;  /* 0x03882003000085a7 */ /* 0x000e64000800007f */
[----:B-1----:R-:W-:Y:S05]  /*1af80*/  @!P0 BRA `(.L_x_5491) ;  /* 0xfffffffc00f08947 */ /* 0x002fea000383ffff */
[----:B------:R-:W-:Y:S05]  /*1af90*/  BRA `(.L_x_5563) ;  /* 0xffffffd800c47947 */ /* 0x000fea000383ffff */
.L_x_5492:
        /* <DEDUP_REMOVED lines=11> */
.L_x_5565:
[----:B------:R-:W-:Y:S05]  /*1b050*/  BSYNC B0 ;  /* 0x0000000000007941 */ /* 0x000fea0003800000 */
.L_x_5564:
[----:B------:R-:W-:Y:S05]  /*1b060*/  BRA `(.L_x_5566) ;  /* 0xffffffd800ac7947 */ /* 0x000fea000383ffff */
.L_x_5495:
[----:B------:R-:W-:Y:S01]  /*1b070*/  BSSY B1, `(.L_x_5567) ;  /* 0x0000006000017945 */ /* 0x000fe20003800000 */
[----:B------:R-:W-:-:S07]  /*1b080*/  IMAD.MOV.U32 R15, RZ, RZ, -0x1 ;  /* 0xffffffffff0f7424 */ /* 0x000fce00078e00ff */
[----:B012---:R-:W-:Y:S05]  /*1b090*/  WARPSYNC.COLLECTIVE R15, `(.L_x_5568) ;  /* 0x000000000f0c7348 */ /* 0x007fea0003c00000 */
[----:B------:R-:W-:Y:S02]  /*1b0a0*/  ELECT P6, UR62, PT ;  /* 0x00000000003e782f */ /* 0x000fe400038c0000 */
[----:B------:R-:W-:Y:S01]  /*1b0b0*/  MOV R14, UR62 ;  /* 0x0000003e000e7c02 */ /* 0x000fe20008000f00 */
[----:B012---:R-:W-:Y:S10]  /*1b0c0*/  ENDCOLLECTIVE ;  /* 0x000000000000791b */ /* 0x007ff40003800000 */
.L_x_5568:
[----:B------:R-:W-:Y:S05]  /*1b0d0*/  BSYNC B1 ;  /* 0x0000000000017941 */ /* 0x000fea0003800000 */
.L_x_5567:
[----:B------:R-:W-:Y:S05]  /*1b0e0*/  BRA `(.L_x_5569) ;  /* 0xffffffd800a47947 */ /* 0x000fea000383ffff */
.L_x_5497:
[----:B0-----:R0:W1:Y:S02]  /*1b0f0*/  SYNCS.PHASECHK.TRANS64.TRYWAIT P0, [R6+URZ], R5 ;  /* 0x00000005060075a7 */ /* 0x001064000800017f */
[----:B-1----:R-:W-:Y:S05]  /*1b100*/  @!P0 NANOSLEEP.SYNCS 0x989680 ;  /* 0x009896800000895d */ /* 0x002fea0003900000 */
[----:B------:R-:W1:Y:S02]  /*1b110*/  @!P0 SYNCS.PHASECHK.TRANS64 P0, [R6+URZ], R5 ;  /* 0x00000005060085a7 */ /* 0x000e64000800007f */
[----:B-1----:R-:W-:Y:S05]  /*1b120*/  @!P0 BRA `(.L_x_5497) ;  /* 0xfffffffc00f08947 */ /* 0x002fea000383ffff */
[----:B------:R-:W-:Y:S05]  /*1b130*/  BRA `(.L_x_5570) ;  /* 0xffffffd800e07947 */ /* 0x000fea000383ffff */
.L_x_5498:
[----:B-1----:R1:W2:Y:S02]  /*1b140*/  SYNCS.PHASECHK.TRANS64.TRYWAIT P0, [R7+URZ], R2 ;  /* 0x00000002070075a7 */ /* 0x0022a4000800017f */
[----:B--2---:R-:W-:Y:S05]  /*1b150*/  @!P0 NANOSLEEP.SYNCS 0x989680 ;  /* 0x009896800000895d */ /* 0x004fea0003900000 */
[----:B------:R-:W2:Y:S02]  /*1b160*/  @!P0 SYNCS.PHASECHK.TRANS64 P0, [R7+URZ], R2 ;  /* 0x00000002070085a7 */ /* 0x000ea4000800007f */
[----:B--2---:R-:W-:Y:S05]  /*1b170*/  @!P0 BRA `(.L_x_5498) ;  /* 0xfffffffc00f08947 */ /* 0x004fea000383ffff */
[----:B------:R-:W-:Y:S05]  /*1b180*/  BRA `(.L_x_5571) ;  /* 0xffffffd800d47947 */ /* 0x000fea000383ffff */
.L_x_5500:
[----:B--2---:R2:W3:Y:S02]  /*1b190*/  SYNCS.PHASECHK.TRANS64.TRYWAIT P0, [R4+URZ], R5 ;  /* 0x00000005040075a7 */ /* 0x0044e4000800017f */
[----:B---3--:R-:W-:Y:S05]  /*1b1a0*/  @!P0 NANOSLEEP.SYNCS 0x989680 ;  /* 0x009896800000895d */ /* 0x008fea0003900000 */
[----:B------:R-:W3:Y:S02]  /*1b1b0*/  @!P0 SYNCS.PHASECHK.TRANS64 P0, [R4+URZ], R5 ;  /* 0x00000005040085a7 */ /* 0x000ee4000800007f */
[----:B---3--:R-:W-:Y:S05]  /*1b1c0*/  @!P0 BRA `(.L_x_5500) ;  /* 0xfffffffc00f08947 */ /* 0x008fea000383ffff */
[----:B------:R-:W-:Y:S05]  /*1b1d0*/  BRA `(.L_x_5572) ;  /* 0xffffffd800dc7947 */ /* 0x000fea000383ffff */
.L_x_5573:
        /* <DEDUP_REMOVED lines=10> */
.L_x_6038:


//--------------------- .text._ZN7cutlass13device_kernelIN5flash11enable_sm90INS1_16FlashAttnFwdSm90INS1_25CollectiveMainloopFwdSm90ILi2EN4cute5tupleIJNS5_1CILi1EEES8_S8_EEENS6_IJNS7_ILi64EEESA_SA_EEELi512ENS_6half_tEfNS_4arch4Sm90ELb1ELb0ELb1ELb1ELb0ELb1ELb1ELb0ELb0ELb1ELb0ELb0EEENS1_21CollectiveEpilogueFwdINS6_IJSA_NS7_ILi512EEESA_EEES9_SC_SE_Li256ELb1ELb1ELb0ELb0EEENS1_36VarlenDynamicPersistentTileSchedulerILi64ELi64ELi256ELi128ELb0ELb1ELb1ELb1ELb1ELb1EEEEEEEEEvNT_6ParamsE --------------------------
	.section	.text._ZN7cutlass13device_kernelIN5flash11enable_sm90INS1_16FlashAttnFwdSm90INS1_25CollectiveMainloopFwdSm90ILi2EN4cute5tupleIJNS5_1CILi1EEES8_S8_EEENS6_IJNS7_ILi64EEESA_SA_EEELi512ENS_6half_tEfNS_4arch4Sm90ELb1ELb0ELb1ELb1ELb0ELb1ELb1ELb0ELb0ELb1ELb0ELb0EEENS1_21CollectiveEpilogueFwdINS6_IJSA_NS7_ILi512EEESA_EEES9_SC_SE_Li256ELb1ELb1ELb0ELb0EEENS1_36VarlenDynamicPersistentTileSchedulerILi64ELi64ELi256ELi128ELb0ELb1ELb1ELb1ELb1ELb1EEEEEEEEEvNT_6ParamsE,"ax",@progbits
	.align	128
.text._ZN7cutlass13device_kernelIN5flash11enable_sm90INS1_16FlashAttnFwdSm90INS1_25CollectiveMainloopFwdSm90ILi2EN4cute5tupleIJNS5_1CILi1EEES8_S8_EEENS6_IJNS7_ILi64EEESA_SA_EEELi512ENS_6half_tEfNS_4arch4Sm90ELb1ELb0ELb1ELb1ELb0ELb1ELb1ELb0ELb0ELb1ELb0ELb0EEENS1_21CollectiveEpilogueFwdINS6_IJSA_NS7_ILi512EEESA_EEES9_SC_SE_Li256ELb1ELb1ELb0ELb0EEENS1_36VarlenDynamicPersistentTileSchedulerILi64ELi64ELi256ELi128ELb0ELb1ELb1ELb1ELb1ELb1EEEEEEEEEvNT_6ParamsE:
        .type           _ZN7cutlass13device_kernelIN5flash11enable_sm90INS1_16FlashAttnFwdSm90INS1_25CollectiveMainloopFwdSm90ILi2EN4cute5tupleIJNS5_1CILi1EEES8_S8_EEENS6_IJNS7_ILi64EEESA_SA_EEELi512ENS_6half_tEfNS_4arch4Sm90ELb1ELb0ELb1ELb1ELb0ELb1ELb1ELb0ELb0ELb1ELb0ELb0EEENS1_21CollectiveEpilogueFwdINS6_IJSA_NS7_ILi512EEESA_EEES9_SC_SE_Li256ELb1ELb1ELb0ELb0EEENS1_36VarlenDynamicPersistentTileSchedulerILi64ELi64ELi256ELi128ELb0ELb1ELb1ELb1ELb1ELb1EEEEEEEEEvNT_6ParamsE,@function
        .size           _ZN7cutlass13device_kernelIN5flash11enable_sm90INS1_16FlashAttnFwdSm90INS1_25CollectiveMainloopFwdSm90ILi2EN4cute5tupleIJNS5_1CILi1EEES8_S8_EEENS6_IJNS7_ILi64EEESA_SA_EEELi512ENS_6half_tEfNS_4arch4Sm90ELb1ELb0ELb1ELb1ELb0ELb1ELb1ELb0ELb0ELb1ELb0ELb0EEENS1_21CollectiveEpilogueFwdINS6_IJSA_NS7_ILi512EEESA_EEES9_SC_SE_Li256ELb1ELb1ELb0ELb0EEENS1_36VarlenDynamicPersistentTileSchedulerILi64ELi64ELi256ELi128ELb0ELb1ELb1ELb1ELb1ELb1EEEEEEEEEvNT_6ParamsE,(.L_x_6039 - _ZN7cutlass13device_kernelIN5flash11enable_sm90INS1_16FlashAttnFwdSm90INS1_25CollectiveMainloopFwdSm90ILi2EN4cute5tupleIJNS5_1CILi1EEES8_S8_EEENS6_IJNS7_ILi64EEESA_SA_EEELi512ENS_6half_tEfNS_4arch4Sm90ELb1ELb0ELb1ELb1ELb0ELb1ELb1ELb0ELb0ELb1ELb0ELb0EEENS1_21CollectiveEpilogueFwdINS6_IJSA_NS7_ILi512EEESA_EEES9_SC_SE_Li256ELb1ELb1ELb0ELb0EEENS1_36VarlenDynamicPersistentTileSchedulerILi64ELi64ELi256ELi128ELb0ELb1ELb1ELb1ELb1ELb1EEEEEEEEEvNT_6ParamsE)
        .other          _ZN7cutlass13device_kernelIN5flash11enable_sm90INS1_16FlashAttnFwdSm90INS1_25CollectiveMainloopFwdSm90ILi2EN4cute5tupleIJNS5_1CILi1EEES8_S8_EEENS6_IJNS7_ILi64EEESA_SA_EEELi512ENS_6half_tEfNS_4arch4Sm90ELb1ELb0ELb1ELb1ELb0ELb1ELb1ELb0ELb0ELb1ELb0ELb0EEENS1_21CollectiveEpilogueFwdINS6_IJSA_NS7_ILi512EEESA_EEES9_SC_SE_Li256ELb1ELb1ELb0ELb0EEENS1_36VarlenDynamicPersistentTileSchedulerILi64ELi64ELi256ELi128ELb0ELb1ELb1ELb1ELb1ELb1EEEEEEEEEvNT_6ParamsE,@"STO_CUDA_ENTRY STV_DEFAULT"
_ZN7cutlass13device_kernelIN5flash11enable_sm90INS1_16FlashAttnFwdSm90INS1_25CollectiveMainloopFwdSm90ILi2EN4cute5tupleIJNS5_1CILi1EEES8_S8_EEENS6_IJNS7_ILi64EEESA_SA_EEELi512ENS_6half_tEfNS_4arch4Sm90ELb1ELb0ELb1ELb1ELb0ELb1ELb1ELb0ELb0ELb1ELb0ELb0EEENS1_21CollectiveEpilogueFwdINS6_IJSA_NS7_ILi512EEESA_EEES9_SC_SE_Li256ELb1ELb1ELb0ELb0EEENS1_36VarlenDynamicPersistentTileSchedulerILi64ELi64ELi256ELi128ELb0ELb1ELb1ELb1ELb1ELb1EEEEEEEEEvNT_6ParamsE:
        /* <DEDUP_REMOVED lines=23> */
.L_x_5575:
[----:B------:R-:W-:Y:S05]  /*0170*/  BSYNC B0 ;  /* 0x0000000000007941 */ /* 0x000fea0003800000 */
.L_x_5574:
        /* <DEDUP_REMOVED lines=39> */
.L_x_5576:
        /* <DEDUP_REMOVED lines=22> */
.L_x_5577:
        /* <DEDUP_REMOVED lines=18> */
.L_x_5578:
        /* <DEDUP_REMOVED lines=22> */
.L_x_5579:
        /* <DEDUP_REMOVED lines=22> */
.L_x_5580:
        /* <DEDUP_REMOVED lines=9> */
.L_x_5583:
        /* <DEDUP_REMOVED lines=25> */
[-C--:B------:R-:W-:Y:S02]  /*0b50*/  LEA.HI R5, R0, R16.reuse, RZ, 0x4 ;  /* 0x0000001000057211 */ /* 0x080fe400078f20ff */
[----:B------:R-:W-:Y:S02]  /*0b60*/  LOP3.LUT R3, R4, 0xffffff80, RZ, 0xc0, !PT ;  /* 0xffffff8004037812 */ /* 0x000fe400078ec0ff */
[C---:B------:R-:W-:Y:S02]  /*0b70*/  LOP3.LUT R6, R5.reuse, 0xfffffff0, RZ, 0xc0, !PT ;  /* 0xfffffff005067812 */ /* 0x040fe400078ec0ff */
[----:B------:R-:W-:Y:S01]  /*0b80*/  SHF.R.S32.HI R12, RZ, 0x4, R5 ;  /* 0x00000004ff0c7819 */ /* 0x000fe20000011405 */
[----:B------:R-:W-:Y:S01]  /*0b90*/  IMAD.IADD R3, R16, 0x1, -R3 ;  /* 0x0000000110037824 */ /* 0x000fe200078e0a03 */
[----:B------:R-:W-:Y:S01]  /*0ba0*/  LEA.HI R7, R0, R16, RZ, 0x5 ;  /* 0x0000001000077211 */ /* 0x000fe200078f28ff */
[----:B------:R-:W-:Y:S01]  /*0bb0*/  IMAD.IADD R10, R16, 0x1, -R6 ;  /* 0x00000001100a7824 */ /* 0x000fe200078e0a06 */
[----:B------:R-:W-:-:S02]  /*0bc0*/  LEA.HI R8, R5, R12, RZ, 0x1 ;  /* 0x0000000c05087211 */ /* 0x000fc400078f08ff */
[----:B------:R-:W-:Y:S02]  /*0bd0*/  SHF.R.S32.HI R6, RZ, 0x1f, R3 ;  /* 0x0000001fff067819 */ /* 0x000fe40000011403 */
[--C-:B------:R-:W-:Y:S02]  /*0be0*/  SHF.R.S32.HI R215, RZ, 0x5, R7.reuse ;  /* 0x00000005ffd77819 */ /* 0x100fe40000011407 */
[----:B------:R-:W-:Y:S02]  /*0bf0*/  SHF.R.S32.HI R14, RZ, 0x1f, R7 ;  /* 0x0000001fff0e7819 */ /* 0x000fe40000011407 */
[----:B------:R-:W-:Y:S02]  /*0c00*/  SHF.R.S32.HI R7, RZ, 0x1f, R10 ;  /* 0x0000001fff077819 */ /* 0x000fe4000001140a */
[----:B------:R-:W-:Y:S02]  /*0c10*/  LEA.HI R5, R6, R3, RZ, 0x2 ;  /* 0x0000000306057211 */ /* 0x000fe400078f10ff */
[----:B------:R-:W-:-:S02]  /*0c20*/  LOP3.LUT R13, R8, 0x1ffffffe, RZ, 0xc0, !PT ;  /* 0x1ffffffe080d7812 */ /* 0x000fc400078ec0ff */
[----:B------:R-:W-:Y:S02]  /*0c30*/  LEA.HI R9, R7, R10, RZ, 0x3 ;  /* 0x0000000a07097211 */ /* 0x000fe400078f18ff */
[----:B------:R-:W-:Y:S01]  /*0c40*/  SHF.R.S32.HI R7, RZ, 0x2, R5 ;  /* 0x00000002ff077819 */ /* 0x000fe20000011405 */
[----:B------:R-:W-:Y:S01]  /*0c50*/  IMAD.IADD R13, R12, 0x1, -R13 ;  /* 0x000000010c0d7824 */ /* 0x000fe200078e0a0d */
[----:B------:R-:W-:Y:S02]  /*0c60*/  SHF.R.S32.HI R8, RZ, 0x1f, R5 ;  /* 0x0000001fff087819 */ /* 0x000fe40000011405 */
[----:B------:R-:W-:Y:S02]  /*0c70*/  LOP3.LUT R12, R5, 0x7ffffffc, RZ, 0xc0, !PT ;  /* 0x7ffffffc050c7812 */ /* 0x000fe400078ec0ff */
[----:B------:R-:W-:Y:S02]  /*0c80*/  LEA.HI R8, R8, R7, RZ, 0x3 ;  /* 0x0000000708087211 */ /* 0x000fe400078f18ff */
[----:B------:R-:W-:Y:S01]  /*0c90*/  LEA.HI R6, R6, R3, RZ, 0x5 ;  /* 0x0000000306067211 */ /* 0x000fe200078f28ff */
[----:B------:R-:W-:Y:S01]  /*0ca0*/  IMAD.IADD R12, R3, 0x1, -R12 ;  /* 0x00000001030c7824 */ /* 0x000fe200078e0a0c */
[----:B------:R-:W-:-:S02]  /*0cb0*/  LOP3.LUT R8, R8, 0xfffffff8, RZ, 0xc0, !PT ;  /* 0xfffffff808087812 */ /* 0x000fc400078ec0ff */
[CC--:B------:R-:W-:Y:S02]  /*0cc0*/  LEA.HI R3, R0.reuse, R16.reuse, RZ, 0x3 ;  /* 0x0000001000037211 */ /* 0x0c0fe400078f18ff */
[----:B------:R-:W-:Y:S01]  /*0cd0*/  LEA.HI R0, R0, R16, RZ, 0x2 ;  /* 0x0000001000007211 */ /* 0x000fe200078f10ff */
[----:B------:R-:W-:Y:S01]  /*0ce0*/  IMAD.IADD R7, R7, 0x1, -R8 ;  /* 0x0000000107077824 */ /* 0x000fe200078e0a08 */
[----:B------:R-:W-:Y:S02]  /*0cf0*/  SHF.R.S32.HI R6, RZ, 0x5, R6 ;  /* 0x00000005ff067819 */ /* 0x000fe40000011406 */
[----:B------:R-:W-:Y:S02]  /*0d00*/  SHF.R.S32.HI R22, RZ, 0x2, R0 ;  /* 0x00000002ff167819 */ /* 0x000fe40000011400 */
[----:B------:R-:W-:Y:S01]  /*0d10*/  LEA.HI R14, R14, R215, RZ, 0x2 ;  /* 0x000000d70e0e7211 */ /* 0x000fe200078f10ff */
[----:B------:R-:W-:Y:S01]  /*0d20*/  IMAD R190, R6, 0x10, R7 ;  /* 0x0000001006be7824 */ /* 0x000fe200078e0207 */
[----:B------:R-:W-:Y:S01]  /*0d30*/  SHF.R.S32.HI R231, RZ, 0x7, R4 ;  /* 0x00000007ffe77819 */ /* 0x000fe20000011404 */
[----:B------:R-:W-:Y:S01]  /*0d40*/  VIADD R6, R22, 0x20 ;  /* 0x0000002016067836 */ /* 0x000fe20000000000 */
[----:B------:R-:W-:-:S02]  /*0d50*/  LOP3.LUT R228, R3, 0xfffffff8, RZ, 0xc0, !PT ;  /* 0xfffffff803e47812 */ /* 0x000fc400078ec0ff */
[----:B------:R-:W-:Y:S02]  /*0d60*/  LOP3.LUT R11, R9, 0xfffffff8, RZ, 0xc0, !PT ;  /* 0xfffffff8090b7812 */ /* 0x000fe400078ec0ff */
[----:B------:R-:W-:Y:S01]  /*0d70*/  LOP3.LUT R14, R14, 0x3ffffc, RZ, 0xc0, !PT ;  /* 0x003ffffc0e0e7812 */ /* 0x000fe200078ec0ff */
[----:B------:R-:W-:Y:S01]  /*0d80*/  IMAD.IADD R228, R16, 0x1, -R228 ;  /* 0x0000000110e47824 */ /* 0x000fe200078e0ae4 */
[----:B------:R-:W-:Y:S01]  /*0d90*/  LEA.HI R4, R4, R231, RZ, 0x1 ;  /* 0x000000e704047211 */ /* 0x000fe200078f08ff */
[----:B------:R-:W-:Y:S01]  /*0da0*/  IMAD.IADD R11, R10, 0x1, -R11 ;  /* 0x000000010a0b7824 */ /* 0x000fe200078e0a0b */
[----:B------:R-:W-:Y:S01]  /*0db0*/  SHF.R.S32.HI R5, RZ, 0x1f, R6 ;  /* 0x0000001fff057819 */ /* 0x000fe20000011406 */
[----:B------:R-:W-:Y:S02]  /*0dc0*/  IMAD R15, R231, 0x100, R10 ;  /* 0x00000100e70f7824 */ /* 0x000fe400078e020a */
[----:B------:R-:W-:Y:S01]  /*0dd0*/  IMAD.IADD R14, R215, 0x1, -R14 ;  /* 0x00000001d70e7824 */ /* 0x000fe200078e0a0e */
[----:B------:R-:W-:Y:S01]  /*0de0*/  LOP3.LUT R4, R4, 0xfffffe, RZ, 0xc0, !PT ;  /* 0x00fffffe04047812 */ /* 0x000fe200078ec0ff */
[----:B------:R-:W-:Y:S01]  /*0df0*/  IMAD.SHL.U32 R192, R228, 0x8, RZ ;  /* 0x00000008e4c07824 */ /* 0x000fe200078e00ff */
[----:B------:R-:W-:Y:S01]  /*0e00*/  LEA.HI R5, R5, R6, RZ, 0x3 ;  /* 0x0000000605057211 */ /* 0x000fe200078f18ff */
[----:B------:R-:W-:-:S02]  /*0e10*/  IMAD.SHL.U32 R10, R11, 0x40, RZ ;  /* 0x000000400b0a7824 */ /* 0x000fc400078e00ff */
[----:B------:R-:W-:Y:S02]  /*0e20*/  IMAD R14, R14, 0x10, R15 ;  /* 0x000000100e0e7824 */ /* 0x000fe400078e020f */
[----:B------:R-:W-:Y:S02]  /*0e30*/  IMAD.SHL.U32 R13, R13, 0x8, RZ ;  /* 0x000000080d0d7824 */ /* 0x000fe400078e00ff */
[----:B------:R-:W-:Y:S02]  /*0e40*/  IMAD.IADD R4, R231, 0x1, -R4 ;  /* 0x00000001e7047824 */ /* 0x000fe400078e0a04 */
[----:B------:R-:W-:Y:S01]  /*0e50*/  VIADD R224, R192, 0x80 ;  /* 0x00000080c0e07836 */ /* 0x000fe20000000000 */
[----:B------:R-:W-:Y:S01]  /*0e60*/  LOP3.LUT R10, R10, 0x1c0, RZ, 0xc0, !PT ;  /* 0x000001c00a0a7812 */ /* 0x000fe200078ec0ff */
[----:B------:R-:W-:Y:S02]  /*0e70*/  IMAD.U32 R8, R14, 0x40, R13 ;  /* 0x000000400e087824 */ /* 0x000fe400078e000d */
[----:B------:R-:W-:-:S02]  /*0e80*/  VIADD R221, R192, 0x140 ;  /* 0x00000140c0dd7836 */ /* 0x000fc40000000000 */
[----:B------:R-:W-:Y:S02]  /*0e90*/  IMAD.SHL.U32 R9, R9, 0x40, RZ ;  /* 0x0000004009097824 */ /* 0x000fe400078e00ff */
[----:B------:R-:W-:Y:S02]  /*0ea0*/  IMAD.SHL.U32 R5, R5, 0x40, RZ ;  /* 0x0000004005057824 */ /* 0x000fe400078e00ff */
[----:B------:R-:W-:Y:S01]  /*0eb0*/  IMAD.SHL.U32 R203, R4, 0x100, RZ ;  /* 0x0000010004cb7824 */ /* 0x000fe200078e00ff */
[----:B------:R-:W-:Y:S01]  /*0ec0*/  SHF.R.S32.HI R4, RZ, 0x1f, R224 ;  /* 0x0000001fff047819 */ /* 0x000fe200000114e0 */
[----:B------:R0:W-:Y:S01]  /*0ed0*/  STL [R1+0xc], R8 ;  /* 0x00000c0801007387 */ /* 0x0001e20000100800 */
[----:B------:R-:W-:Y:S02]  /*0ee0*/  LOP3.LUT R13, R10, 0x8, R13, 0xf8, !PT ;  /* 0x000000080a0d7812 */ /* 0x000fe400078ef80d */
[----:B------:R-:W-:Y:S02]  /*0ef0*/  SHF.R.S32.HI R4, RZ, 0x1f, R221 ;  /* 0x0000001fff047819 */ /* 0x000fe400000114dd */
[----:B------:R-:W-:-:S02]  /*0f00*/  SHF.R.U32.HI R10, RZ, 0x3, R10 ;  /* 0x00000003ff0a7819 */ /* 0x000fc4000001160a */
[----:B------:R-:W-:Y:S02]  /*0f10*/  SHF.R.S32.HI R229, RZ, 0x3, R3 ;  /* 0x00000003ffe57819 */ /* 0x000fe40000011403 */
[----:B------:R-:W-:Y:S02]  /*0f20*/  LOP3.LUT R4, R5, 0xfffffe00, RZ, 0xc0, !PT ;  /* 0xfffffe0005047812 */ /* 0x000fe400078ec0ff */
[----:B0-----:R-:W-:Y:S02]  /*0f30*/  LOP3.LUT R8, R9, 0x7ffffe00, RZ, 0xc0, !PT ;  /* 0x7ffffe0009087812 */ /* 0x001fe400078ec0ff */
[----:B------:R-:W-:Y:S02]  /*0f40*/  SHF.R.S32.HI R3, RZ, 0x1f, R0 ;  /* 0x0000001fff037819 */ /* 0x000fe40000011400 */
[----:B------:R-:W-:Y:S01]  /*0f50*/  LOP3.LUT R234, R0, 0xfffffffc, RZ, 0xc0, !PT ;  /* 0xfffffffc00ea7812 */ /* 0x000fe200078ec0ff */
[----:B------:R-:W-:Y:S01]  /*0f60*/  IMAD R8, R215, 0x400, R8 ;  /* 0x00000400d7087824 */ /* 0x000fe200078e0208 */
[----:B------:R-:W-:Y:S01]  /*0f70*/  LOP3.LUT R13, R13, R10, RZ, 0x3c, !PT ;  /* 0x0000000a0d0d7212 */ /* 0x000fe200078e3cff */
[----:B------:R0:W-:Y:S01]  /*0f80*/  STL [R1+0x8], R4 ;  /* 0x0000080401007387 */ /* 0x0001e20000100800 */
[----:B------:R-:W-:Y:S01]  /*0f90*/  LEA.HI R3, R3, R22, RZ, 0x3 ;  /* 0x0000001603037211 */ /* 0x000fe200078f18ff */
[----:B------:R-:W-:Y:S01]  /*0fa0*/  IMAD.IADD R234, R16, 0x1, -R234 ;  /* 0x0000000110ea7824 */ /* 0x000fe200078e0aea */
[----:B------:R-:W-:Y:S01]  /*0fb0*/  R2P PR, R11, 0x6 ;  /* 0x000000060b007804 */ /* 0x000fe20000000000 */
[----:B------:R-:W-:Y:S01]  /*0fc0*/  IMAD.SHL.U32 R237, R6, 0x40, RZ ;  /* 0x0000004006ed7824 */ /* 0x000fe200078e00ff */
[----:B------:R-:W-:Y:S01]  /*0fd0*/  LOP3.LUT R3, R3, 0xfffffff8, RZ, 0xc0, !PT ;  /* 0xfffffff803037812 */ /* 0x000fe200078ec0ff */
[----:B------:R-:W-:Y:S01]  /*0fe0*/  IMAD.IADD R13, R8, 0x1, R13 ;  /* 0x00000001080d7824 */ /* 0x000fe200078e020d */
[C---:B------:R-:W-:Y:S01]  /*0ff0*/  LEA.HI R0, R234.reuse, R234, RZ, 0x1 ;  /* 0x000000eaea007211 */ /* 0x040fe200078f08ff */
[----:B------:R-:W-:Y:S01]  /*1000*/  IMAD.SHL.U32 R16, R234, 0x8, RZ ;  /* 0x00000008ea107824 */ /* 0x000fe200078e00ff */
[----:B------:R-:W-:Y:S01]  /*1010*/  LOP3.LUT R237, R237, 0x1c0, RZ, 0xc0, !PT ;  /* 0x000001c0eded7812 */ /* 0x000fe200078ec0ff */
[----:B------:R-:W-:-:S02]  /*1020*/  IMAD R210, R13, 0x2, R2 ;  /* 0x000000020dd27824 */ /* 0x000fc400078e0202 */
[----:B------:R-:W-:Y:S02]  /*1030*/  IMAD.MOV.U32 R213, RZ, RZ, 0x40 ;  /* 0x00000040ffd57424 */ /* 0x000fe400078e00ff */
[----:B------:R-:W-:Y:S01]  /*1040*/  IMAD.IADD R188, R22, 0x1, -R3 ;  /* 0x0000000116bc7824 */ /* 0x000fe200078e0a03 */
[----:B------:R-:W-:Y:S01]  /*1050*/  LOP3.LUT R3, R0, 0x1ffffffe, RZ, 0xc0, !PT ;  /* 0x1ffffffe00037812 */ /* 0x000fe200078ec0ff */
[----:B------:R-:W-:Y:S01]  /*1060*/  VIADD R232, R192, 0x1c0 ;  /* 0x000001c0c0e87836 */ /* 0x000fe20000000000 */
[----:B------:R-:W-:Y:S01]  /*1070*/  LOP3.LUT R0, R237, 0x38, R16, 0xf8, !PT ;  /* 0x00000038ed007812 */ /* 0x000fe200078ef810 */
[----:B------:R-:W-:Y:S01]  /*1080*/  IMAD.SHL.U32 R184, R234, 0x4, RZ ;  /* 0x00000004eab87824 */ /* 0x000fe200078e00ff */
[----:B------:R-:W-:Y:S01]  /*1090*/  SHF.R.U32.HI R6, RZ, 0x3, R237 ;  /* 0x00000003ff067819 */ /* 0x000fe200000116ed */
[----:B------:R-:W-:Y:S01]  /*10a0*/  VIADD R214, R210, 0x36400 ;  /* 0x00036400d2d67836 */ /* 0x000fe20000000000 */
[----:B------:R-:W-:Y:S01]  /*10b0*/  SHF.R.S32.HI R5, RZ, 0x1f, R232 ;  /* 0x0000001fff057819 */ /* 0x000fe200000114e8 */
[C---:B------:R-:W-:Y:S01]  /*10c0*/  VIADD R225, R192.reuse, 0x40 ;  /* 0x00000040c0e17836 */ /* 0x040fe20000000000 */
[----:B------:R-:W-:Y:S01]  /*10d0*/  SEL R213, R213, 0xffffffc0, !P2 ;  /* 0xffffffc0d5d57807 */ /* 0x000fe20005000000 */
[----:B------:R-:W-:Y:S01]  /*10e0*/  VIADD R222, R192, 0x100 ;  /* 0x00000100c0de7836 */ /* 0x000fe20000000000 */
[----:B------:R-:W-:Y:S01]  /*10f0*/  LOP3.LUT R5, R4, R0, R6, 0xf6, !PT ;  /* 0x0000000004057212 */ /* 0x000fe200078ef606 */
[----:B------:R-:W-:-:S02]  /*1100*/  VIADD R191, R184, 0x10 ;  /* 0x00000010b8bf7836 */ /* 0x000fc40000000000 */
[C---:B------:R-:W-:Y:S02]  /*1110*/  VIADD R223, R192.reuse, 0xc0 ;  /* 0x000000c0c0df7836 */ /* 0x040fe40000000000 */
[----:B------:R-:W-:Y:S02]  /*1120*/  VIADD R233, R192, 0x180 ;  /* 0x00000180c0e97836 */ /* 0x000fe40000000000 */
[----:B------:R-:W-:Y:S02]  /*1130*/  VIADD R212, R210, 0x36420 ;  /* 0x00036420d2d47836 */ /* 0x000fe40000000000 */
[----:B------:R-:W-:Y:S02]  /*1140*/  IMAD.IADD R3, R234, 0x1, -R3 ;  /* 0x00000001ea037824 */ /* 0x000fe400078e0a03 */
[C---:B------:R-:W-:Y:S01]  /*1150*/  @P1 VIADD R212, R214.reuse, 0xffffffe0 ;  /* 0xffffffe0d6d41836 */ /* 0x040fe20000000000 */
[----:B------:R-:W-:Y:S01]  /*1160*/  SHF.R.S32.HI R7, RZ, 0x1f, R225 ;  /* 0x0000001fff077819 */ /* 0x000fe200000114e1 */
[----:B------:R-:W-:Y:S01]  /*1170*/  IMAD.IADD R214, R214, 0x1, R213 ;  /* 0x00000001d6d67824 */ /* 0x000fe200078e02d5 */
[----:B------:R-:W-:Y:S01]  /*1180*/  SHF.R.S32.HI R7, RZ, 0x1f, R222 ;  /* 0x0000001fff077819 */ /* 0x000fe200000114de */
[----:B------:R-:W-:Y:S01]  /*1190*/  IMAD.MOV.U32 R23, RZ, RZ, RZ ;  /* 0x000000ffff177224 */ /* 0x000fe200078e00ff */
[----:B------:R-:W-:Y:S01]  /*11a0*/  SHF.R.S32.HI R235, RZ, 0x1f, R191 ;  /* 0x0000001fffeb7819 */ /* 0x000fe200000114bf */
[----:B------:R-:W-:Y:S01]  /*11b0*/  IMAD.MOV.U32 R186, RZ, RZ, RZ ;  /* 0x000000ffffba7224 */ /* 0x000fe200078e00ff */
[----:B------:R-:W-:Y:S01]  /*11c0*/  SHF.R.S32.HI R8, RZ, 0x1f, R223 ;  /* 0x0000001fff087819 */ /* 0x000fe200000114df */
[----:B------:R-:W-:Y:S01]  /*11d0*/  IMAD.MOV.U32 R226, RZ, RZ, RZ ;  /* 0x000000ffffe27224 */ /* 0x000fe200078e00ff */
[----:B------:R-:W-:Y:S01]  /*11e0*/  SHF.R.S32.HI R7, RZ, 0x1f, R233 ;  /* 0x0000001fff077819 */ /* 0x000fe200000114e9 */
[----:B------:R-:W-:-:S02]  /*11f0*/  IMAD.SHL.U32 R189, R12, 0x2, RZ ;  /* 0x000000020cbd7824 */ /* 0x000fc400078e00ff */
[----:B------:R-:W-:Y:S02]  /*1200*/  IMAD R236, R5, 0x2, R2 ;  /* 0x0000000205ec7824 */ /* 0x000fe400078e0202 */
[----:B------:R-:W-:Y:S02]  /*1210*/  IMAD R216, R3, 0x8, R190 ;  /* 0x0000000803d87824 */ /* 0x000fe400078e02be */
[----:B------:R-:W-:Y:S01]  /*1220*/  IMAD.IADD R213, R213, 0x1, R212 ;  /* 0x00000001d5d57824 */ /* 0x000fe200078e02d4 */
[----:B--2---:R-:W-:Y:S02]  /*1230*/  LOP3.LUT R187, R18, 0x1, RZ, 0xfc, !PT ;  /* 0x0000000112bb7812 */ /* 0x004fe400078efcff */
[----:B0-----:R-:W-:-:S07]  /*1240*/  CS2R R18, SRZ ;  /* 0x0000000000127805 */ /* 0x001fce000001ff00 */
.L_x_5717:
        /* <DEDUP_REMOVED lines=51> */
.L_x_5585:
[----:B------:R-:W-:Y:S02]  /*1580*/  IMAD.U32 R44, RZ, RZ, UR5 ;  /* 0x00000005ff2c7e24 */ /* 0x000fe4000f8e00ff */
[----:B------:R-:W-:Y:S01]  /*1590*/  IMAD.U32 R24, RZ, RZ, UR4 ;  /* 0x00000004ff187e24 */ /* 0x000fe2000f8e00ff */
[----:B------:R-:W-:Y:S06]  /*15a0*/  @!P2 BRA `(.L_x_5586) ;  /* 0x000000000010a947 */ /* 0x000fec0003800000 */
[----:B------:R-:W-:-:S04]  /*15b0*/  IADD3 R4, P0, R218, UR8, RZ ;  /* 0x00000008da047c10 */ /* 0x000fc8000ff1e0ff */
[----:B------:R-:W-:-:S05]  /*15c0*/  IADD3.X R5, R219, UR9, RZ, P0, !PT ;  /* 0x00000009db057c10 */ /* 0x000fca00087fe4ff */
[----:B------:R0:W5:Y:S01]  /*15d0*/  LDG.E R24, desc[UR40][R4.64] ;  /* 0x0000002804187981 */ /* 0x000162000c1e1900 */
[----:B------:R-:W-:Y:S05]  /*15e0*/  BRA `(.L_x_5587) ;  /* 0x0000000000107947 */ /* 0x000fea0003800000 */
.L_x_5586:
[----:B------:R-:W-:Y:S05]  /*15f0*/  @!P0 BRA `(.L_x_5587) ;  /* 0x00000000000c8947 */ /* 0x000fea0003800000 */
[----:B------:R-:W2:Y:S04]  /*1600*/  LDG.E R5, desc[UR40][R8.64] ;  /* 0x0000002808057981 */ /* 0x000ea8000c1e1900 */
[----:B------:R-:W2:Y:S02]  /*1610*/  LDG.E R24, desc[UR40][R8.64+0x4] ;  /* 0x0000042808187981 */ /* 0x000ea4000c1e1900 */
[----:B--2---:R-:W-:-:S07]  /*1620*/  IMAD.IADD R24, R24, 0x1, -R5 ;  /* 0x0000000118187824 */ /* 0x004fce00078e0a05 */
.L_x_5587:
        /* <DEDUP_REMOVED lines=17> */
[----:B------:R-:W-:-:S03]  /*1740*/  PLOP3.LUT P3, PT, PT, PT, PT, 0x80, 0x0 ;  /* 0x000000000000781c */ /* 0x000fc60003f6f070 */
[----:B0-----:R-:W-:-:S08]  /*1750*/  VIADD R4, R194, 0x3f ;  /* 0x0000003fc2047836 */ /* 0x001fd00000000000 */
[----:B------:R-:W0:Y:S08]  /*1760*/  @P1 LDC R11, c[0x0][0x44c] ;  /* 0x00011300ff0b1b82 */ /* 0x000e300000000800 */
[----:B------:R-:W1:Y:S01]  /*1770*/  @P1 LDC R5, c[0x0][0x450] ;  /* 0x00011400ff051b82 */ /* 0x000e620000000800 */
[----:B--2---:R-:W-:Y:S02]  /*1780*/  @P0 IMAD.IADD R44, R9, 0x1, -R0 ;  /* 0x00000001092c0824 */ /* 0x004fe400078e0a00 */
[----:B------:R-:W-:-:S02]  /*1790*/  IMAD.IADD R9, R24, 0x1, -R3 ;  /* 0x0000000118097824 */ /* 0x000fc400078e0a03 */
[----:B0-----:R-:W-:-:S04]  /*17a0*/  @P1 IMAD.HI.U32 R0, R4, R11, RZ ;  /* 0x0000000b04001227 */ /* 0x001fc800078e00ff */
[----:B------:R-:W-:Y:S01]  /*17b0*/  IMAD.IADD R211, R9, 0x1, R44 ;  /* 0x0000000109d37824 */ /* 0x000fe200078e022c */
[----:B-1----:R-:W-:Y:S01]  /*17c0*/  @P1 SHF.R.U32.HI R4, RZ, R5, R0 ;  /* 0x00000005ff041219 */ /* 0x002fe20000011600 */
[----:B------:R-:W-:Y:S02]  /*17d0*/  IMAD.MOV R42, RZ, RZ, -R9 ;  /* 0x000000ffff2a7224 */ /* 0x000fe400078e0a09 */
[C---:B------:R-:W-:Y:S01]  /*17e0*/  VIADD R0, R211.reuse, 0x3f ;  /* 0x0000003fd3007836 */ /* 0x040fe20000000000 */
[----:B------:R-:W-:Y:S02]  /*17f0*/  IADD3 R43, R211, 0x40, -R193 ;  /* 0x00000040d32b7810 */ /* 0x000fe40007ffe8c1 */
[----:B------:R-:W-:Y:S02]  /*1800*/  VIMNMX R42, RZ, R42, !PT ;  /* 0x0000002aff2a7248 */ /* 0x000fe40007fe0100 */
        /* <DEDUP_REMOVED lines=39> */
.L_x_5590:
[----:B------:R-:W-:Y:S05]  /*1a80*/  BSYNC B6 ;  /* 0x0000000000067941 */ /* 0x000fea0003800000 */
.L_x_5589:
        /* <DEDUP_REMOVED lines=20> */
.L_x_5592:
[----:B------:R-:W-:Y:S05]  /*1bd0*/  BSYNC B6 ;  /* 0x0000000000067941 */ /* 0x000fea0003800000 */
.L_x_5591:
[----:B------:R-:W-:Y:S01]  /*1be0*/  ULDC.64 UR4, c[0x0][0xaf0] ;  /* 0x0002bc0000047ab9 */ /* 0x000fe20000000a00 */
[----:B------:R-:W0:Y:S01]  /*1bf0*/  LDC.64 R4, c[0x0][0x300] ;  /* 0x0000c000ff047b82 */ /* 0x000e220000000a00 */
[----:B------:R-:W-:Y:S01]  /*1c00*/  ISETP.NE.U32.AND P0, PT, RZ, UR4, PT ;  /* 0x00000004ff007c0c */ /* 0x000fe2000bf05070 */
[----:B------:R-:W-:Y:S01]  /*1c10*/  IMAD.IADD R27, R27, 0x1, R24 ;  /* 0x000000011b1b7824 */ /* 0x000fe200078e0218 */
[----:B------:R-:W-:Y:S02]  /*1c20*/  ULDC.64 UR6, c[0x0][0x330] ;  /* 0x0000cc0000067ab9 */ /* 0x000fe40000000a00 */
[----:B------:R-:W-:Y:S02]  /*1c30*/  ISETP.NE.AND.EX P0, PT, RZ, UR5, PT, P0 ;  /* 0x00000005ff007c0c */ /* 0x000fe4000bf05300 */
[----:B------:R-:W-:Y:S01]  /*1c40*/  SHF.R.S32.HI R17, RZ, 0x1f, R16 ;  /* 0x0000001fff117819 */ /* 0x000fe20000011410 */
[----:B------:R-:W1:Y:S08]  /*1c50*/  LDC R59, c[0x0][0x3f4] ;  /* 0x0000fd00ff3b7b82 */ /* 0x000e700000000800 */
        /* <DEDUP_REMOVED lines=21> */
[----:B------:R-:W-:Y:S01]  /*1db0*/  IMAD R3, R0, UR6, RZ ;  /* 0x0000000600037c24 */ /* 0x000fe2000f8e02ff */
[----:B------:R-:W-:Y:S01]  /*1dc0*/  IADD3 R40, P2, R22, R27, RZ ;  /* 0x0000001b16287210 */ /* 0x000fe20007f5e0ff */
        /* <DEDUP_REMOVED lines=20> */
[----:B------:R-:W-:-:S02]  /*1f10*/  IMAD R33, R22, R57, R12 ;  /* 0x0000003916217224 */ /* 0x000fc400078e020c */
[----:B------:R-:W-:-:S04]  /*1f20*/  IMAD.WIDE.U32 R12, R22, R56, R16 ;  /* 0x00000038160c7225 */ /* 0x000fc800078e0010 */
[----:B------:R-:W-:Y:S02]  /*1f30*/  IMAD.IADD R13, R33, 0x1, R13 ;  /* 0x00000001210d7824 */ /* 0x000fe400078e020d */
[----:B------:R-:W-:Y:S02]  /*1f40*/  VIADD R58, R26, 0x8 ;  /* 0x000000081a3a7836 */ /* 0x000fe40000000000 */
[----:B-----5:R-:W-:-:S04]  /*1f50*/  IMAD.WIDE.U32 R38, R30, R56, R12 ;  /* 0x000000381e267225 */ /* 0x020fc800078e000c */
[----:B------:R-:W-:Y:S02]  /*1f60*/  IMAD.SHL.U32 R59, R59, 0x2, RZ ;  /* 0x000000023b3b7824 */ /* 0x000fe400078e00ff */
[----:B------:R-:W-:Y:S01]  /*1f70*/  IMAD.X R41, R24, 0x1, R3, P2 ;  /* 0x0000000118297824 */ /* 0x000fe200010e0603 */
[----:B---3--:R-:W-:Y:S02]  /*1f80*/  SHF.R.S32.HI R0, RZ, 0x1f, R25 ;  /* 0x0000001fff007819 */ /* 0x008fe40000011419 */
        /* <DEDUP_REMOVED lines=21> */
[----:B------:R-:W-:Y:S01]  /*20e0*/  SHF.R.S32.HI R25, RZ, 0x1f, R30 ;  /* 0x0000001fff197819 */ /* 0x000fe2000001141e */
        /* <DEDUP_REMOVED lines=16> */
[----:B------:R-:W-:-:S04]  /*21f0*/  IMAD.WIDE.U32 R34, R30, R54, R10 ;  /* 0x000000361e227225 */ /* 0x000fc800078e000a */
[----:B------:R-:W-:Y:S01]  /*2200*/  IMAD R60, R215, 0x200, R4 ;  /* 0x00000200d73c7824 */ /* 0x000fe200078e0204 */
[----:B------:R-:W-:Y:S01]  /*2210*/  LOP3.LUT R4, R53, 0x38, R47, 0xf8, !PT ;  /* 0x0000003835047812 */ /* 0x000fe200078ef82f */
[----:B------:R-:W-:-:S03]  /*2220*/  IMAD.WIDE.U32 R36, R30, R56, R8 ;  /* 0x000000381e247225 */ /* 0x000fc600078e0008 */
[----:B------:R-:W-:Y:S01]  /*2230*/  LOP3.LUT R4, R4, R57, RZ, 0x3c, !PT ;  /* 0x0000003904047212 */ /* 0x000fe200078e3cff */
[----:B------:R-:W-:Y:S02]  /*2240*/  IMAD.SHL.U32 R54, R54, 0x40, RZ ;  /* 0x0000004036367824 */ /* 0x000fe400078e00ff */
[----:B------:R-:W-:Y:S02]  /*2250*/  IMAD.SHL.U32 R56, R56, 0x40, RZ ;  /* 0x0000004038387824 */ /* 0x000fe400078e00ff */
[----:B------:R-:W-:Y:S02]  /*2260*/  IMAD.IADD R61, R33, 0x1, R5 ;  /* 0x00000001213d7824 */ /* 0x000fe400078e0205 */
[----:B------:R-:W-:Y:S02]  /*2270*/  IMAD.IADD R62, R5, 0x1, R35 ;  /* 0x00000001053e7824 */ /* 0x000fe400078e0223 */
[----:B------:R-:W-:Y:S02]  /*2280*/  IMAD.IADD R65, R37, 0x1, R25 ;  /* 0x0000000125417824 */ /* 0x000fe400078e0219 */
[----:B------:R-:W-:-:S02]  /*2290*/  IMAD.IADD R67, R25, 0x1, R39 ;  /* 0x0000000119437824 */ /* 0x000fc400078e0227 */
[----:B------:R-:W-:-:S07]  /*22a0*/  IMAD R66, R215, 0x200, R4 ;  /* 0x00000200d7427824 */ /* 0x000fce00078e0204 */
.L_x_5622:
        /* <DEDUP_REMOVED lines=58> */
.L_x_5597:
[----:B------:R-:W-:Y:S05]  /*2650*/  BSYNC B1 ;  /* 0x0000000000017941 */ /* 0x000fea0003800000 */
.L_x_5596:
        /* <DEDUP_REMOVED lines=15> */
.L_x_5598:
[----:B------:R-:W-:Y:S01]  /*2750*/  IMAD R68, R23, 0x8, R2 ;  /* 0x0000000817447824 */ /* 0x000fe200078e0202 */
[----:B------:R-:W-:Y:S01]  /*2760*/  SHF.L.U32 R73, R186, 0x1f, RZ ;  /* 0x0000001fba497819 */ /* 0x000fe200000006ff */
[----:B------:R-:W-:Y:S03]  /*2770*/  BSSY B1, `(.L_x_5599) ;  /* 0x0000003000017945 */ /* 0x000fe60003800000 */
[----:B------:R-:W0:Y:S02]  /*2780*/  SYNCS.PHASECHK.TRANS64.TRYWAIT P5, [R68+URZ+0x38890], R73 ;  /* 0x03889049440075a7 */ /* 0x000e2400080a017f */
[----:B0-----:R-:W-:Y:S05]  /*2790*/  @!P5 BRA `(.L_x_5600) ;  /* 0x000001ec00bcd947 */ /* 0x001fea0003800000 */
.L_x_5908:
[----:B------:R-:W-:Y:S05]  /*27a0*/  BSYNC B1 ;  /* 0x0000000000017941 */ /* 0x000fea0003800000 */
.L_x_5599:
        /* <DEDUP_REMOVED lines=48> */
.L_x_5605:
[----:B------:R-:W-:Y:S05]  /*2ab0*/  BSYNC B2 ;  /* 0x0000000000027941 */ /* 0x000fea0003800000 */
.L_x_5604:
[----:B--2---:R1:W-:Y:S02]  /*2ac0*/  STG.E.128 desc[UR40][R12.64], R4 ;  /* 0x000000040c007986 */ /* 0x0043e4000c101d28 */
.L_x_5603:
[----:B------:R-:W-:Y:S05]  /*2ad0*/  BSYNC B1 ;  /* 0x0000000000017941 */ /* 0x000fea0003800000 */
.L_x_5602:
        /* <DEDUP_REMOVED lines=51> */
.L_x_5607:
[----:B------:R-:W-:Y:S05]  /*2e10*/  BSYNC B1 ;  /* 0x0000000000017941 */ /* 0x000fea0003800000 */
.L_x_5606:
[----:B-1----:R1:W-:Y:S01]  /*2e20*/  STG.E.128 desc[UR40][R12.64+0x40], R4 ;  /* 0x000040040c007986 */ /* 0x0023e2000c101d28 */
[----:B------:R-:W-:Y:S05]  /*2e30*/  BRA `(.L_x_5601) ;  /* 0x0000000c00107947 */ /* 0x000fea0003800000 */
.L_x_5595:
        /* <DEDUP_REMOVED lines=41> */
.L_x_5608:
[----:B------:R-:W-:Y:S01]  /*30d0*/  IMAD R68, R23, 0x8, R2 ;  /* 0x0000000817447824 */ /* 0x000fe200078e0202 */
[----:B------:R-:W-:Y:S01]  /*30e0*/  SHF.L.U32 R73, R186, 0x1f, RZ ;  /* 0x0000001fba497819 */ /* 0x000fe200000006ff */
[----:B------:R-:W-:Y:S03]  /*30f0*/  BSSY B1, `(.L_x_5609) ;  /* 0x0000003000017945 */ /* 0x000fe60003800000 */
[----:B------:R-:W0:Y:S02]  /*3100*/  SYNCS.PHASECHK.TRANS64.TRYWAIT P5, [R68+URZ+0x38890], R73 ;  /* 0x03889049440075a7 */ /* 0x000e2400080a017f */
[----:B0-----:R-:W-:Y:S05]  /*3110*/  @!P5 BRA `(.L_x_5610) ;  /* 0x000001e40070d947 */ /* 0x001fea0003800000 */
.L_x_5909:
[----:B------:R-:W-:Y:S05]  /*3120*/  BSYNC B1 ;  /* 0x0000000000017941 */ /* 0x000fea0003800000 */
.L_x_5609:
        /* <DEDUP_REMOVED lines=114> */
.L_x_5612:
[----:B------:R-:W-:Y:S05]  /*3850*/  BSYNC B1 ;  /* 0x0000000000017941 */ /* 0x000fea0003800000 */
.L_x_5611:
        /* <DEDUP_REMOVED lines=10> */
.L_x_5594:
[----:B------:R-:W-:-:S13]  /*3900*/  ISETP.NE.AND P3, PT, R187, 0x3, PT ;  /* 0x00000003bb00780c */ /* 0x000fda0003f65270 */
[----:B------:R-:W-:Y:S05]  /*3910*/  @!P3 BRA `(.L_x_5613) ;  /* 0x000000000004b947 */ /* 0x000fea0003800000 */
[----:B------:R-:W-:Y:S01]  /*3920*/  BPT.TRAP 0x1 ;  /* 0x000000040000795c */ /* 0x000fe20000300000 */
.L_x_5613:
        /* <DEDUP_REMOVED lines=8> */
.L_x_5910:
[----:B------:R-:W-:Y:S05]  /*39b0*/  BSYNC B1 ;  /* 0x0000000000017941 */ /* 0x000fea0003800000 */
.L_x_5614:
[----:B------:R-:W-:Y:S05]  /*39c0*/  @P4 BRA `(.L_x_5601) ;  /* 0x00000000002c4947 */ /* 0x000fea0003800000 */
[----:B------:R-:W-:Y:S01]  /*39d0*/  @!P1 LOP3.LUT P4, RZ, R188, 0x4, RZ, 0xc0, !PT ;  /* 0x00000004bcff9812 */ /* 0x000fe2000788c0ff */
[----:B------:R-:W-:Y:S01]  /*39e0*/  @!P1 VIADD R4, R60, 0x20 ;  /* 0x000000203c049836 */ /* 0x000fe20000000000 */
[----:B------:R-:W-:Y:S02]  /*39f0*/  PLOP3.LUT P5, PT, PT, PT, PT, 0x8, 0x0 ;  /* 0x000000000000781c */ /* 0x000fe40003fae170 */
[----:B------:R-:W-:-:S13]  /*3a00*/  @!P1 PLOP3.LUT P5, PT, P4, PT, PT, 0x80, 0x0 ;  /* 0x000000000000981c */ /* 0x000fda00027af070 */
[----:B------:R-:W-:-:S04]  /*3a10*/  @P5 VIADD R4, R60, 0xffffffe0 ;  /* 0xffffffe03c045836 */ /* 0x000fc80000000000 */
[----:B------:R-:W-:Y:S02]  /*3a20*/  @!P1 IMAD.IADD R27, R27, 0x1, R4 ;  /* 0x000000011b1b9824 */ /* 0x000fe400078e0204 */
[----:B------:R-:W1:Y:S02]  /*3a30*/  @!P0 LDS.128 R4, [R26+0x22400] ;  /* 0x022400001a048984 */ /* 0x000e640000000c00 */
[----:B------:R-:W-:-:S06]  /*3a40*/  @!P1 IMAD R8, R27, 0x2, R2 ;  /* 0x000000021b089824 */ /* 0x000fcc00078e0202 */
[----:B------:R-:W2:Y:S04]  /*3a50*/  @!P1 LDS.128 R8, [R8+0x22400] ;  /* 0x0224000008089984 */ /* 0x000ea80000000c00 */
[----:B-1----:R1:W-:Y:S04]  /*3a60*/  @!P0 STG.E.128 desc[UR40][R12.64], R4 ;  /* 0x000000040c008986 */ /* 0x0023e8000c101d28 */
[----:B--2---:R1:W-:Y:S02]  /*3a70*/  @!P1 STG.E.128 desc[UR40][R12.64+0x40], R8 ;  /* 0x000040080c009986 */ /* 0x0043e4000c101d28 */
.L_x_5601:
[----:B------:R-:W-:Y:S05]  /*3a80*/  BSYNC B0 ;  /* 0x0000000000007941 */ /* 0x000fea0003800000 */
.L_x_5593:
        /* <DEDUP_REMOVED lines=17> */
.L_x_5617:
[----:B------:R-:W-:Y:S05]  /*3ba0*/  BSYNC B0 ;  /* 0x0000000000007941 */ /* 0x000fea0003800000 */
.L_x_5616:
[----:B------:R-:W5:Y:S01]  /*3bb0*/  SYNCS.PHASECHK.TRANS64.TRYWAIT P5, [R68+URZ+0x388b0], R73 ;  /* 0x0388b049440075a7 */ /* 0x000f6200080a017f */
[----:B------:R-:W-:Y:S01]  /*3bc0*/  BSSY B0, `(.L_x_5618) ;  /* 0x0000003000007945 */ /* 0x000fe20003800000 */
[----:B------:R-:W-:-:S03]  /*3bd0*/  ISETP.GE.AND P3, PT, R22, R71, PT ;  /* 0x000000471600720c */ /* 0x000fc60003f66270 */
[----:B-----5:R-:W-:Y:S10]  /*3be0*/  @!P5 BRA `(.L_x_5619) ;  /* 0x000001d800e4d947 */ /* 0x020ff40003800000 */
.L_x_5911:
[----:B------:R-:W-:Y:S05]  /*3bf0*/  BSYNC B0 ;  /* 0x0000000000007941 */ /* 0x000fea0003800000 */
.L_x_5618:
        /* <DEDUP_REMOVED lines=82> */
.L_x_5621:
[----:B------:R-:W-:Y:S05]  /*4120*/  BSYNC B0 ;  /* 0x0000000000007941 */ /* 0x000fea0003800000 */
.L_x_5620:
        /* <DEDUP_REMOVED lines=17> */
.L_x_5588:
[----:B------:R-:W2:Y:S01]  /*4240*/  LDL R4, [R1+0x4] ;  /* 0x0000040001047983 */ /* 0x000ea20000100800 */
[----:B------:R-:W-:Y:S01]  /*4250*/  BSSY B0, `(.L_x_5623) ;  /* 0x0000005000007945 */ /* 0x000fe20003800000 */
[----:B--2---:R-:W-:-:S03]  /*4260*/  ISETP.NE.AND P0, PT, R4, 0x1, PT ;  /* 0x000000010400780c */ /* 0x004fc60003f05270 */
[----:B------:R-:W-:Y:S10]  /*4270*/  @P3 BRA `(.L_x_5624) ;  /* 0x0000000000083947 */ /* 0x000ff40003800000 */
[----:B------:R-:W0:Y:S02]  /*4280*/  FENCE.VIEW.ASYNC.G ;  /* 0x00000000000073c6 */ /* 0x000e240000000100 */
[----:B0-----:R-:W-:Y:S06]  /*4290*/  BAR.ARV 0xc, 0x180 ;  /* 0x0306000000007b1d */ /* 0x001fec0000002000 */
.L_x_5624:
[----:B------:R-:W-:Y:S05]  /*42a0*/  BSYNC B0 ;  /* 0x0000000000007941 */ /* 0x000fea0003800000 */
.L_x_5623:
[----:B------:R-:W-:Y:S04]  /*42b0*/  BSSY B7, `(.L_x_5625) ;  /* 0x000103d000077945 */ /* 0x000fe80003800000 */
[----:B------:R-:W-:Y:S05]  /*42c0*/  @!P0 BRA `(.L_x_5626) ;  /* 0x0000001c00808947 */ /* 0x000fea0003800000 */
[----:B------:R-:W0:Y:S01]  /*42d0*/  LDC R0, c[0x0][0x448] ;  /* 0x00011200ff007b82 */ /* 0x000e220000000800 */
        /* <DEDUP_REMOVED lines=43> */
[----:B---3--:R-:W-:Y:S01]  /*4590*/  CS2R R76, SRZ ;  /* 0x00000000004c7805 */ /* 0x008fe2000001ff00 */
[----:B------:R-:W1:Y:S01]  /*45a0*/  @P0 LDC R4, c[0x0][0x450] ;  /* 0x00011400ff040b82 */ /* 0x000e620000000800 */
[----:B------:R-:W-:-:S02]  /*45b0*/  CS2R R74, SRZ ;  /* 0x00000000004a7805 */ /* 0x000fc4000001ff00 */
[----:B------:R-:W-:Y:S01]  /*45c0*/  CS2R R152, SRZ ;  /* 0x0000000000987805 */ /* 0x000fe2000001ff00 */
        /* <DEDUP_REMOVED lines=18> */
[----:B------:R-:W-:Y:S01]  /*46f0*/  CS2R R26, SRZ ;  /* 0x00000000001a7805 */ /* 0x000fe2000001ff00 */
[----:B------:R-:W-:Y:S01]  /*4700*/  IMAD.MOV.U32 R171, RZ, RZ, RZ ;  /* 0x000000ffffab7224 */ /* 0x000fe200078e00ff */
[----:B------:R-:W-:-:S02]  /*4710*/  CS2R R28, SRZ ;  /* 0x00000000001c7805 */ /* 0x000fc4000001ff00 */
[----:B-1----:R-:W-:Y:S01]  /*4720*/  @P0 SHF.R.U32.HI R0, RZ, R4, R3 ;  /* 0x00000004ff000219 */ /* 0x002fe20000011603 */
[----:B------:R-:W-:Y:S01]  /*4730*/  IMAD.MOV.U32 R31, RZ, RZ, RZ ;  /* 0x000000ffff1f7224 */ /* 0x000fe200078e00ff */
        /* <DEDUP_REMOVED lines=9> */
[----:B------:R-:W-:-:S04]  /*47d0*/  VIMNMX R4, R195, R4, PT ;  /* 0x00000004c3047248 */ /* 0x000fc80003fe0100 */
[----:B------:R-:W-:-:S13]  /*47e0*/  ISETP.GE.AND P1, PT, R4, 0x1, PT ;  /* 0x000000010400780c */ /* 0x000fda0003f26270 */
        /* <DEDUP_REMOVED lines=71> */
[----:B0-----:R-:W-:-:S07]  /*4c60*/  VIADD R0, R4, 0xfffffffe ;  /* 0xfffffffe04007836 */ /* 0x001fce0000000000 */
.L_x_5630:
[----:B------:R-:W-:Y:S01]  /*4c70*/  BAR.SYNC.DEFER_BLOCKING 0xe, 0x100 ;  /* 0x0384000000007b1d */ /* 0x000fe20000010000 */
[----:B-1----:R-:W-:Y:S01]  /*4c80*/  IMAD R3, R18, 0x40, R190 ;  /* 0x0000004012037824 */ /* 0x002fe200078e02be */
[----:B------:R-:W-:Y:S01]  /*4c90*/  R2UR UR4, R10 ;  /* 0x000000000a0472ca */ /* 0x000fe200000e0000 */
[----:B------:R-:W-:Y:S01]  /*4ca0*/  VIADD R18, R18, 0x1 ;  /* 0x0000000112127836 */ /* 0x000fe20000000000 */
[----:B------:R-:W-:Y:S01]  /*4cb0*/  R2UR UR5, R11 ;  /* 0x000000000b0572ca */ /* 0x000fe200000e0000 */
[----:B------:R-:W-:Y:S01]  /*4cc0*/  IMAD R3, R3, 0x4, R2 ;  /* 0x0000000403037824 */ /* 0x000fe200078e0202 */
[----:B------:R-:W-:Y:S01]  /*4cd0*/  ISETP.GT.AND P1, PT, R0, RZ, PT ;  /* 0x000000ff0000720c */ /* 0x000fe20003f24270 */
[----:B------:R-:W-:Y:S01]  /*4ce0*/  IMAD.MOV.U32 R5, RZ, RZ, 0x40000040 ;  /* 0x40000040ff057424 */ /* 0x000fe200078e00ff */
[----:B------:R-:W-:Y:S01]  /*4cf0*/  ISETP.NE.AND P0, PT, R18, 0x2, PT ;  /* 0x000000021200780c */ /* 0x000fe20003f05270 */
[----:B------:R-:W-:-:S03]  /*4d00*/  VIADD R0, R0, 0xffffffff ;  /* 0xffffffff00007836 */ /* 0x000fc60000000000 */
[----:B------:R-:W-:Y:S02]  /*4d10*/  SEL R18, R18, RZ, P0 ;  /* 0x000000ff12127207 */ /* 0x000fe40000000000 */
[----:B------:R-:W-:Y:S01]  /*4d20*/  R2UR UR7, R5 ;  /* 0x00000000050772ca */ /* 0x000fe200000e0000 */
[----:B------:R-:W-:Y:S02]  /*4d30*/  IMAD.MOV.U32 R5, RZ, RZ, 0x40000040 ;  /* 0x40000040ff057424 */ /* 0x000fe400078e00ff */
[----:B------:R-:W-:-:S05]  /*4d40*/  IMAD R4, R18, 0x1000, R21 ;  /* 0x0000100012047824 */ /* 0x000fca00078e0215 */
[----:B------:R-:W-:Y:S01]  /*4d50*/  R2UR UR6, R4 ;  /* 0x00000000040672ca */ /* 0x000fe200000e0000 */
[----:B------:R-:W0:Y:S04]  /*4d60*/  LDS R14, [R3+0x38400] ;  /* 0x03840000030e7984 */ /* 0x000e280000000800 */
[----:B------:R1:W2:Y:S02]  /*4d70*/  LDS R15, [R3+0x38420] ;  /* 0x03842000030f7984 */ /* 0x0002a40000000800 */
[----:B-1----:R-:W-:-:S04]  /*4d80*/  @!P2 IMAD R3, R18, 0x8, R2 ;  /* 0x000000081203a824 */ /* 0x002fc800078e0202 */
        /* <DEDUP_REMOVED lines=131> */
[----:B------:R-:W-:-:S03]  /*55c0*/  IMAD.MOV.U32 R15, RZ, RZ, 0x40000040 ;  /* 0x40000040ff0f7424 */ /* 0x000fc600078e00ff */
[----:B------:R-:W-:-:S06]  /*55d0*/  WARPGROUP.ARRIVE ;  /* 0x00000000000079c5 */ /* 0x000fcc0000000000 */
        /* <DEDUP_REMOVED lines=22> */
[----:B------:R-:W-:Y:S02]  /*5740*/  R2UR UR7, R5 ;  /* 0x00000000050772ca */ /* 0x000fe400000e0000 */
[----:B------:R-:W-:-:S04]  /*5750*/  SEL R4, RZ, 0x1, P0 ;  /* 0x00000001ff047807 */ /* 0x000fc80000000000 */
[----:B------:R-:W-:Y:S01]  /*5760*/  LOP3.LUT R19, R19, R4, RZ, 0x3c, !PT ;  /* 0x0000000413137212 */ /* 0x000fe200078e3cff */
[----:B------:R-:W-:Y:S02]  /*5770*/  WARPGROUP.DEPBAR.LE gsb0, 0x0 ;  /* 0x00008000000079c5 */ /* 0x000fe40000010000 */
[----:B------:R-:W-:-:S12]  /*5780*/  WARPGROUP.ARRIVE ;  /* 0x00000000000079c5 */ /* 0x000fd80000000000 */
[----:B------:R-:W-:Y:S03]  /*5790*/  HGMMA.64x256x16.F32 R24, gdesc[UR4].tnspB, R24, gsb0 ;  /* 0x43e00000041879f0 */ /* 0x000fe60008000818 */
[----:B------:R-:W-:Y:S02]  /*57a0*/  WARPGROUP.DEPBAR.LE gsb0, 0x0 ;  /* 0x00008000000079c5 */ /* 0x000fe40000010000 */
[----:B------:R-:W-:Y:S06]  /*57b0*/  BAR.ARV 0xf, 0x100 ;  /* 0x03c4000000007b1d */ /* 0x000fec0000002000 */
[----:B------:R1:W-:Y:S01]  /*57c0*/  @!P2 SYNCS.ARRIVE.TRANS64.RED.A1T0 RZ, [R3+URZ], RZ ;  /* 0x000000ff03ffa9a7 */ /* 0x0003e2000810043f */
[----:B------:R-:W-:Y:S05]  /*57d0*/  @P1 BRA `(.L_x_5630) ;  /* 0xfffffff400241947 */ /* 0x000fea000383ffff */
.L_x_5629:
[----:B------:R-:W-:Y:S05]  /*57e0*/  BSYNC B0 ;  /* 0x0000000000007941 */ /* 0x000fea0003800000 */
.L_x_5628:
[----:B------:R-:W-:Y:S01]  /*57f0*/  BAR.SYNC.DEFER_BLOCKING 0xe, 0x100 ;  /* 0x0384000000007b1d */ /* 0x000fe20000010000 */
[C---:B-1----:R-:W-:Y:S01]  /*5800*/  IMAD R3, R18.reuse, 0x40, R190 ;  /* 0x0000004012037824 */ /* 0x042fe200078e02be */
        /* <DEDUP_REMOVED lines=140> */
.L_x_5626:
        /* <DEDUP_REMOVED lines=76> */
[----:B------:R-:W-:-:S04]  /*6590*/  LEA.HI R3, R3, R0, RZ, 0x6 ;  /* 0x0000000003037211 */ /* 0x000fc800078f30ff */
        /* <DEDUP_REMOVED lines=34> */
.L_x_5632:
[----:B------:R-:W-:Y:S05]  /*67c0*/  BSYNC B6 ;  /* 0x0000000000067941 */ /* 0x000fea0003800000 */
.L_x_5631:
        /* <DEDUP_REMOVED lines=12> */
.L_x_5636:
[----:B-1----:R1:W2:Y:S02]  /*6890*/  SYNCS.PHASECHK.TRANS64.TRYWAIT P0, [R2+URZ+0x38800], R3 ;  /* 0x03880003020075a7 */ /* 0x0022a4000800017f */
[----:B--2---:R-:W-:Y:S05]  /*68a0*/  @!P0 NANOSLEEP.SYNCS 0x989680 ;  /* 0x009896800000895d */ /* 0x004fea0003900000 */
[----:B------:R-:W2:Y:S02]  /*68b0*/  @!P0 SYNCS.PHASECHK.TRANS64 P0, [R2+URZ+0x38800], R3 ;  /* 0x03880003020085a7 */ /* 0x000ea4000800007f */
[----:B--2---:R-:W-:Y:S05]  /*68c0*/  @!P0 BRA `(.L_x_5636) ;  /* 0xfffffffc00f08947 */ /* 0x004fea000383ffff */
.L_x_5635:
[----:B------:R-:W-:Y:S05]  /*68d0*/  BSYNC B0 ;  /* 0x0000000000007941 */ /* 0x000fea0003800000 */
.L_x_5634:
[----:B------:R-:W-:Y:S05]  /*68e0*/  BRA `(.L_x_5637) ;  /* 0x0000002800dc7947 */ /* 0x000fea0003800000 */
.L_x_5633:
        /* <DEDUP_REMOVED lines=31> */
.L_x_5639:
[----:B------:R-:W-:Y:S05]  /*6ae0*/  BSYNC B6 ;  /* 0x0000000000067941 */ /* 0x000fea0003800000 */
.L_x_5638:
        /* <DEDUP_REMOVED lines=39> */
.L_x_5917:
        /* <DEDUP_REMOVED lines=30> */
.L_x_5644:
[----:B------:R-:W-:Y:S05]  /*6f40*/  BSYNC B1 ;  /* 0x0000000000017941 */ /* 0x000fea0003800000 */
.L_x_5643:
[----:B--2--5:R-:W-:Y:S01]  /*6f50*/  IMAD.MOV.U32 R0, RZ, RZ, R32 ;  /* 0x000000ffff007224 */ /* 0x024fe200078e0020 */
[----:B------:R-:W-:Y:S01]  /*6f60*/  UMOV UR4, 0xffffffff ;  /* 0xffffffff00047882 */ /* 0x000fe20000000000 */
[----:B-1----:R-:W-:Y:S01]  /*6f70*/  IMAD.MOV.U32 R3, RZ, RZ, R33 ;  /* 0x000000ffff037224 */ /* 0x002fe200078e0021 */
[----:B------:R-:W-:Y:S01]  /*6f80*/  CS2R R28, SRZ ;  /* 0x00000000001c7805 */ /* 0x000fe2000001ff00 */
[----:B---3--:R-:W-:Y:S02]  /*6f90*/  IMAD.MOV.U32 R5, RZ, RZ, R24 ;  /* 0x000000ffff057224 */ /* 0x008fe400078e0018 */
        /* <DEDUP_REMOVED lines=14> */
.L_x_5923:
        /* <DEDUP_REMOVED lines=34> */
.L_x_5647:
[----:B------:R-:W-:Y:S05]  /*72a0*/  BSYNC B1 ;  /* 0x0000000000017941 */ /* 0x000fea0003800000 */
.L_x_5646:
        /* <DEDUP_REMOVED lines=8> */
[----:B------:R-:W-:Y:S01]  /*7330*/  BSSY B1, `(.L_x_5648) ;  /* 0x0000014000017945 */ /* 0x000fe20003800000 */
[----:B------:R-:W-:Y:S01]  /*7340*/  PRMT R45, R4, 0x7610, R45 ;  /* 0x00007610042d7816 */ /* 0x000fe2000000002d */
[----:B------:R-:W-:Y:S01]  /*7350*/  IMAD.MOV.U32 R4, RZ, RZ, R8 ;  /* 0x000000ffff047224 */ /* 0x000fe200078e0008 */
[----:B------:R-:W-:Y:S01]  /*7360*/  LOP3.LUT R0, R0, R3, RZ, 0x3c, !PT ;  /* 0x0000000300007212 */ /* 0x000fe200078e3cff */
[----:B------:R-:W-:Y:S01]  /*7370*/  IMAD.MOV.U32 R3, RZ, RZ, R29 ;  /* 0x000000ffff037224 */ /* 0x000fe200078e001d */
[----:B------:R-:W-:-:S02]  /*7380*/  PRMT R47, R6, 0x7610, R47 ;  /* 0x00007610062f7816 */ /* 0x000fc4000000002f */
[----:B------:R-:W-:Y:S01]  /*7390*/  PRMT R46, R4, 0x5410, R5 ;  /* 0x00005410042e7816 */ /* 0x000fe20000000005 */
[----:B------:R-:W-:Y:S01]  /*73a0*/  IMAD.MOV.U32 R4, RZ, RZ, R10 ;  /* 0x000000ffff047224 */ /* 0x000fe200078e000a */
[----:B------:R-:W-:Y:S01]  /*73b0*/  PRMT R45, R45, 0x5410, R3 ;  /* 0x000054102d2d7816 */ /* 0x000fe20000000003 */
[----:B------:R-:W-:Y:S01]  /*73c0*/  IMAD R3, R215, 0x200, R0 ;  /* 0x00000200d7037824 */ /* 0x000fe200078e0200 */
[----:B------:R-:W-:Y:S01]  /*73d0*/  LOP3.LUT P2, RZ, R188, 0x4, RZ, 0xc0, !PT ;  /* 0x00000004bcff7812 */ /* 0x000fe2000784c0ff */
[----:B------:R-:W-:Y:S01]  /*73e0*/  IMAD.MOV.U32 R0, RZ, RZ, R13 ;  /* 0x000000ffff007224 */ /* 0x000fe200078e000d */
[----:B------:R-:W-:Y:S01]  /*73f0*/  PRMT R48, R4, 0x7610, R48 ;  /* 0x0000761004307816 */ /* 0x000fe20000000030 */
[----:B------:R-:W-:Y:S01]  /*7400*/  IMAD R3, R3, 0x2, R2 ;  /* 0x0000000203037824 */ /* 0x000fe200078e0202 */
[----:B------:R-:W-:Y:S01]  /*7410*/  ISETP.GE.AND P1, PT, R22, R41, PT ;  /* 0x000000291600720c */ /* 0x000fe20003f26270 */
[----:B------:R-:W-:Y:S01]  /*7420*/  IMAD.MOV.U32 R5, RZ, RZ, R11 ;  /* 0x000000ffff057224 */ /* 0x000fe200078e000b */
[----:B------:R-:W-:Y:S01]  /*7430*/  PRMT R47, R47, 0x5410, R0 ;  /* 0x000054102f2f7816 */ /* 0x000fe20000000000 */
[----:B------:R-:W-:-:S02]  /*7440*/  VIADD R4, R3, 0x20400 ;  /* 0x0002040003047836 */ /* 0x000fc40000000000 */
[----:B------:R-:W-:Y:S01]  /*7450*/  VIADD R0, R3, 0x20440 ;  /* 0x0002044003007836 */ /* 0x000fe20000000000 */
[----:B-1----:R-:W-:Y:S07]  /*7460*/  @!P0 BRA `(.L_x_5649) ;  /* 0x000001a400b88947 */ /* 0x002fee0003800000 */
.L_x_5924:
[----:B------:R-:W-:Y:S05]  /*7470*/  BSYNC B1 ;  /* 0x0000000000017941 */ /* 0x000fea0003800000 */
.L_x_5648:
        /* <DEDUP_REMOVED lines=9> */
[----:B------:R-:W0:Y:S01]  /*7510*/  LDS.128 R4, [R3+0x20400] ;  /* 0x0204000003047984 */ /* 0x000e220000000c00 */
[----:B----4-:R-:W-:Y:S02]  /*7520*/  SHF.R.U32.HI R14, RZ, 0x10, R31 ;  /* 0x00000010ff0e7819 */ /* 0x010fe4000001161f */
[----:B------:R-:W-:Y:S02]  /*7530*/  SHF.R.U32.HI R34, RZ, 0x10, R33 ;  /* 0x00000010ff227819 */ /* 0x000fe40000011621 */
[----:B------:R-:W-:Y:S01]  /*7540*/  SHF.R.U64 R39, R30, 0x10, R31 ;  /* 0x000000101e277819 */ /* 0x000fe2000000121f */
[----:B------:R-:W-:Y:S01]  /*7550*/  HADD2.F32 R31, -RZ, R43.H0_H0 ;  /* 0x2000002bff1f7230 */ /* 0x000fe20000004100 */
[----:B------:R-:W-:Y:S01]  /*7560*/  SHF.R.U64 R38, R32, 0x10, R33 ;  /* 0x0000001020267819 */ /* 0x000fe20000001221 */
[----:B------:R-:W-:Y:S02]  /*7570*/  HADD2.F32 R34, -RZ, R34.H0_H0 ;  /* 0x20000022ff227230 */ /* 0x000fe40000004100 */
        /* <DEDUP_REMOVED lines=16> */
[----:B------:R-:W-:Y:S02]  /*7680*/  HADD2.F32 R31, -RZ, R40.H1_H1 ;  /* 0x30000028ff1f7230 */ /* 0x000fe40000004100 */
        /* <DEDUP_REMOVED lines=18> */
.L_x_5653:
[----:B------:R-:W-:Y:S05]  /*77b0*/  BSYNC B2 ;  /* 0x0000000000027941 */ /* 0x000fea0003800000 */
.L_x_5652:
[----:B------:R-:W-:Y:S05]  /*77c0*/  @P1 BRA `(.L_x_5651) ;  /* 0x0000000000a81947 */ /* 0x000fea0003800000 */
[----:B-1----:R-:W0:Y:S01]  /*77d0*/  LDS.128 R4, [R0] ;  /* 0x0000000000047984 */ /* 0x002e220000000c00 */
[--C-:B------:R-:W-:Y:S02]  /*77e0*/  SHF.R.U64 R35, R26, 0x10, R27.reuse ;  /* 0x000000101a237819 */ /* 0x100fe4000000121b */
[----:B------:R-:W-:Y:S01]  /*77f0*/  SHF.R.U32.HI R26, RZ, 0x10, R27 ;  /* 0x00000010ff1a7819 */ /* 0x000fe2000001161b */
[----:B------:R-:W-:Y:S01]  /*7800*/  HADD2.F32 R27, -RZ, R42.H0_H0 ;  /* 0x2000002aff1b7230 */ /* 0x000fe20000004100 */
[--C-:B------:R-:W-:Y:S02]  /*7810*/  SHF.R.U32.HI R30, RZ, 0x10, R25.reuse ;  /* 0x00000010ff1e7819 */ /* 0x100fe40000011619 */
        /* <DEDUP_REMOVED lines=10> */
[----:B----4-:R-:W-:-:S02]  /*78c0*/  HADD2.F32 R14, -RZ, R6.H0_H0 ;  /* 0x20000006ff0e7230 */ /* 0x010fc40000004100 */
        /* <DEDUP_REMOVED lines=25> */
[----:B------:R2:W-:Y:S02]  /*7a60*/  STS.128 [R0], R4 ;  /* 0x0000000400007388 */ /* 0x0005e40000000c00 */
.L_x_5651:
[----:B------:R-:W-:Y:S05]  /*7a70*/  BSYNC B1 ;  /* 0x0000000000017941 */ /* 0x000fea0003800000 */
.L_x_5650:
[----:B-12---:R-:W-:-:S05]  /*7a80*/  VIADD R4, R22, 0x20 ;  /* 0x0000002016047836 */ /* 0x006fca0000000000 */
[----:B------:R-:W-:-:S13]  /*7a90*/  ISETP.GE.AND P0, PT, R4, R41, PT ;  /* 0x000000290400720c */ /* 0x000fda0003f06270 */
[----:B------:R-:W-:Y:S05]  /*7aa0*/  @P0 BRA `(.L_x_5654) ;  /* 0x0000001800480947 */ /* 0x000fea0003800000 */
[----:B------:R-:W1:Y:S01]  /*7ab0*/  LDC R4, c[0x0][0x3f4] ;  /* 0x0000fd00ff047b82 */ /* 0x000e620000000800 */
[----:B------:R-:W-:Y:S01]  /*7ac0*/  BSSY B1, `(.L_x_5655) ;  /* 0x000002e000017945 */ /* 0x000fe20003800000 */
[-C--:B-1----:R-:W-:Y:S02]  /*7ad0*/  ISETP.GE.AND P0, PT, R184, R4.reuse, PT ;  /* 0x00000004b800720c */ /* 0x082fe40003f06270 */
[----:B------:R-:W-:-:S11]  /*7ae0*/  ISETP.GE.AND P1, PT, R191, R4, PT ;  /* 0x00000004bf00720c */ /* 0x000fd60003f26270 */
[----:B------:R-:W-:Y:S05]  /*7af0*/  @P0 BRA `(.L_x_5656) ;  /* 0x0000000000a80947 */ /* 0x000fea0003800000 */
[----:B------:R-:W4:Y:S01]  /*7b00*/  LDS.128 R4, [R3+0x21400] ;  /* 0x0214000003047984 */ /* 0x000f220000000c00 */
[----:B------:R-:W-:Y:S01]  /*7b10*/  SHF.R.U32.HI R26, RZ, 0x10, R29 ;  /* 0x00000010ff1a7819 */ /* 0x000fe2000001161d */
[----:B------:R-:W-:Y:S01]  /*7b20*/  HADD2.F32 R25, -RZ, R45.H0_H0 ;  /* 0x2000002dff197230 */ /* 0x000fe20000004100 */
[----:B------:R-:W-:Y:S01]  /*7b30*/  SHF.R.U32.HI R24, RZ, 0x10, R13 ;  /* 0x00000010ff187819 */ /* 0x000fe2000001160d */
[----:B0-----:R-:W-:Y:S01]  /*7b40*/  HADD2.F32 R21, -RZ, R47.H0_H0 ;  /* 0x2000002fff157230 */ /* 0x001fe20000004100 */
[----:B------:R-:W-:Y:S01]  /*7b50*/  SHF.R.U64 R31, R28, 0x10, R29 ;  /* 0x000000101c1f7819 */ /* 0x000fe2000000121d */
[----:B------:R-:W-:Y:S01]  /*7b60*/  HADD2.F32 R26, -RZ, R26.H0_H0 ;  /* 0x2000001aff1a7230 */ /* 0x000fe20000004100 */
[----:B------:R-:W-:Y:S01]  /*7b70*/  SHF.R.U64 R32, R12, 0x10, R13 ;  /* 0x000000100c207819 */ /* 0x000fe2000000120d */
[----:B------:R-:W-:Y:S02]  /*7b80*/  HADD2.F32 R24, -RZ, R24.H0_H0 ;  /* 0x20000018ff187230 */ /* 0x000fe40000004100 */
[----:B----4-:R-:W-:-:S02]  /*7b90*/  HADD2.F32 R14, -RZ, R7.H0_H0 ;  /* 0x20000007ff0e7230 */ /* 0x010fc40000004100 */
        /* <DEDUP_REMOVED lines=14> */
[----:B------:R-:W-:Y:S02]  /*7c80*/  HADD2.F32 R21, -RZ, R45.H1_H1 ;  /* 0x3000002dff157230 */ /* 0x000fe40000004100 */
        /* <DEDUP_REMOVED lines=10> */
[----:B------:R-:W-:Y:S01]  /*7d30*/  FFMA.FTZ R5, R6, R4, -R7 ;  /* 0x0000000406057223 */ /* 0x000fe20000010807 */
[----:B------:R-:W-:Y:S01]  /*7d40*/  F2FP.F16.F32.PACK_AB R7, R30, R29 ;  /* 0x0000001d1e07723e */ /* 0x000fe200000000ff */
[----:B------:R-:W-:Y:S01]  /*7d50*/  FFMA.FTZ R24, R6, R15, R24 ;  /* 0x0000000f06187223 */ /* 0x000fe20000010018 */
[----:B------:R-:W-:-:S02]  /*7d60*/  F2FP.F16.F32.PACK_AB R4, R25, R28 ;  /* 0x0000001c1904723e */ /* 0x000fc400000000ff */
[----:B------:R-:W-:Y:S02]  /*7d70*/  F2FP.F16.F32.PACK_AB R6, R26, R27 ;  /* 0x0000001b1a06723e */ /* 0x000fe400000000ff */
[----:B------:R-:W-:-:S05]  /*7d80*/  F2FP.F16.F32.PACK_AB R5, R24, R5 ;  /* 0x000000051805723e */ /* 0x000fca00000000ff */
[----:B------:R1:W-:Y:S02]  /*7d90*/  STS.128 [R3+0x21400], R4 ;  /* 0x0214000403007388 */ /* 0x0003e40000000c00 */
.L_x_5656:
[----:B------:R-:W-:Y:S05]  /*7da0*/  BSYNC B1 ;  /* 0x0000000000017941 */ /* 0x000fea0003800000 */
.L_x_5655:
[----:B------:R-:W-:Y:S05]  /*7db0*/  @P1 BRA `(.L_x_5654) ;  /* 0x0000001400841947 */ /* 0x000fea0003800000 */
[----:B-1----:R-:W1:Y:S01]  /*7dc0*/  LDS.128 R4, [R0+0x1000] ;  /* 0x0010000000047984 */ /* 0x002e620000000c00 */
[----:B------:R-:W-:Y:S01]  /*7dd0*/  SHF.R.U32.HI R12, RZ, 0x10, R11 ;  /* 0x00000010ff0c7819 */ /* 0x000fe2000001160b */
[----:B------:R-:W-:Y:S01]  /*7de0*/  HADD2.F32 R13, -RZ, R46.H0_H0 ;  /* 0x2000002eff0d7230 */ /* 0x000fe20000004100 */
[----:B----4-:R-:W-:Y:S02]  /*7df0*/  SHF.R.U32.HI R14, RZ, 0x10, R9 ;  /* 0x00000010ff0e7819 */ /* 0x010fe40000011609 */
[----:B------:R-:W-:Y:S01]  /*7e00*/  SHF.R.U64 R26, R10, 0x10, R11 ;  /* 0x000000100a1a7819 */ /* 0x000fe2000000120b */
[----:B------:R-:W-:Y:S01]  /*7e10*/  HADD2.F32 R12, -RZ, R12.H0_H0 ;  /* 0x2000000cff0c7230 */ /* 0x000fe20000004100 */
[----:B------:R-:W-:Y:S01]  /*7e20*/  SHF.R.U64 R25, R8, 0x10, R9 ;  /* 0x0000001008197819 */ /* 0x000fe20000001209 */
[----:B------:R-:W-:Y:S02]  /*7e30*/  HADD2.F32 R14, -RZ, R14.H0_H0 ;  /* 0x2000000eff0e7230 */ /* 0x000fe40000004100 */
[----:B------:R-:W-:-:S02]  /*7e40*/  HADD2.F32 R11, -RZ, R48.H0_H0 ;  /* 0x20000030ff0b7230 */ /* 0x000fc40000004100 */
[--C-:B-1----:R-:W-:Y:S02]  /*7e50*/  HADD2.F32 R10, -RZ, R7.reuse.H1_H1 ;  /* 0x30000007ff0a7230 */ /* 0x102fe40000004100 */
[--C-:B------:R-:W-:Y:S02]  /*7e60*/  HADD2.F32 R3, -RZ, R4.reuse.H0_H0 ;  /* 0x20000004ff037230 */ /* 0x100fe40000004100 */
[----:B------:R-:W-:Y:S02]  /*7e70*/  HADD2.F32 R4, -RZ, R4.H1_H1 ;  /* 0x30000004ff047230 */ /* 0x000fe40000004100 */
[C---:B------:R-:W-:Y:S01]  /*7e80*/  FMUL.FTZ R24, R10.reuse, R14 ;  /* 0x0000000e0a187220 */ /* 0x040fe20000410000 */
[----:B------:R-:W-:Y:S02]  /*7e90*/  HADD2.F32 R9, -RZ, R7.H0_H0 ;  /* 0x20000007ff097230 */ /* 0x000fe40000004100 */
[----:B------:R-:W-:Y:S01]  /*7ea0*/  FMUL.FTZ R15, R10, R12 ;  /* 0x0000000c0a0f7220 */ /* 0x000fe20000410000 */
[----:B------:R-:W-:-:S02]  /*7eb0*/  HADD2.F32 R7, -RZ, R6.H0_H0 ;  /* 0x20000006ff077230 */ /* 0x000fc40000004100 */
[C---:B------:R-:W-:Y:S01]  /*7ec0*/  FMUL.FTZ R10, R4.reuse, R13 ;  /* 0x0000000d040a7220 */ /* 0x040fe20000410000 */
[----:B------:R-:W-:Y:S02]  /*7ed0*/  HADD2.F32 R8, -RZ, R6.H1_H1 ;  /* 0x30000006ff087230 */ /* 0x000fe40000004100 */
[C---:B------:R-:W-:Y:S01]  /*7ee0*/  FFMA.FTZ R24, R9.reuse, R12, -R24 ;  /* 0x0000000c09187223 */ /* 0x040fe20000010818 */
[----:B0-----:R-:W-:Y:S01]  /*7ef0*/  FFMA.FTZ R21, R9, R14, R15 ;  /* 0x0000000e09157223 */ /* 0x001fe2000001000f */
[-C--:B------:R-:W-:Y:S01]  /*7f00*/  FMUL.FTZ R14, R4, R11.reuse ;  /* 0x0000000b040e7220 */ /* 0x080fe20000410000 */
[C---:B------:R-:W-:Y:S01]  /*7f10*/  FFMA.FTZ R12, R3.reuse, R11, -R10 ;  /* 0x0000000b030c7223 */ /* 0x040fe2000001080a */
[--C-:B------:R-:W-:Y:S02]  /*7f20*/  HADD2.F32 R6, -RZ, R5.reuse.H0_H0 ;  /* 0x20000005ff067230 */ /* 0x100fe40000004100 */
        /* <DEDUP_REMOVED lines=18> */
[----:B------:R2:W-:Y:S01]  /*8050*/  STS.128 [R0+0x1000], R4 ;  /* 0x0010000400007388 */ /* 0x0005e20000000c00 */
[----:B------:R-:W-:Y:S05]  /*8060*/  BRA `(.L_x_5654) ;  /* 0x0000001000d87947 */ /* 0x000fea0003800000 */
.L_x_5641:
        /* <DEDUP_REMOVED lines=36> */
.L_x_5930:
        /* <DEDUP_REMOVED lines=16> */
.L_x_5659:
[----:B------:R-:W-:Y:S05]  /*83b0*/  BSYNC B1 ;  /* 0x0000000000017941 */ /* 0x000fea0003800000 */
.L_x_5658:
        /* <DEDUP_REMOVED lines=13> */
[----:B------:R-:W-:Y:S02]  /*8490*/  PRMT R46, R5, 0x7610, R46 ;  /* 0x00007610052e7816 */ /* 0x000fe4000000002e */
[----:B------:R-:W-:Y:S02]  /*84a0*/  CS2R R4, SRZ ;  /* 0x0000000000047805 */ /* 0x000fe4000001ff00 */
        /* <DEDUP_REMOVED lines=8> */
.L_x_5936:
        /* <DEDUP_REMOVED lines=23> */
.L_x_5662:
[----:B------:R-:W-:Y:S05]  /*86a0*/  BSYNC B1 ;  /* 0x0000000000017941 */ /* 0x000fea0003800000 */
.L_x_5661:
[----:B------:R-:W2:Y:S01]  /*86b0*/  SYNCS.PHASECHK.TRANS64.TRYWAIT P1, [R2+URZ+0x38800], R3 ;  /* 0x03880003020075a7 */ /* 0x000ea2000802017f */
[----:B-----5:R-:W-:Y:S01]  /*86c0*/  IMAD.MOV.U32 R0, RZ, RZ, R4 ;  /* 0x000000ffff007224 */ /* 0x020fe200078e0004 */
[----:B-1----:R-:W-:Y:S01]  /*86d0*/  VIADDMNMX R13, R21, -R194, 0x40, PT ;  /* 0x00000040150d7446 */ /* 0x002fe200038009c2 */
[----:B------:R-:W-:Y:S01]  /*86e0*/  IMAD.MOV.U32 R12, RZ, RZ, R5 ;  /* 0x000000ffff0c7224 */ /* 0x000fe200078e0005 */
[----:B0-----:R-:W-:Y:S01]  /*86f0*/  ISETP.GE.AND P0, PT, R16, R33, PT ;  /* 0x000000211000720c */ /* 0x001fe20003f06270 */
[----:B----4-:R-:W-:Y:S01]  /*8700*/  VIADD R14, R22, 0x20 ;  /* 0x00000020160e7836 */ /* 0x010fe20000000000 */
[----:B------:R-:W-:Y:S02]  /*8710*/  BSSY B1, `(.L_x_5663) ;  /* 0x000000c000017945 */ /* 0x000fe40003800000 */
[----:B------:R-:W-:Y:S01]  /*8720*/  PRMT R53, R0, 0x5410, R12 ;  /* 0x0000541000357816 */ /* 0x000fe2000000000c */
[----:B------:R-:W-:Y:S01]  /*8730*/  IMAD.MOV.U32 R0, RZ, RZ, R6 ;  /* 0x000000ffff007224 */ /* 0x000fe200078e0006 */
[-C--:B------:R-:W-:Y:S01]  /*8740*/  ISETP.GE.OR P2, PT, R22, R13.reuse, P0 ;  /* 0x0000000d1600720c */ /* 0x080fe20000746670 */
[----:B------:R-:W-:Y:S01]  /*8750*/  IMAD.MOV.U32 R12, RZ, RZ, R7 ;  /* 0x000000ffff0c7224 */ /* 0x000fe200078e0007 */
[----:B------:R-:W-:Y:S01]  /*8760*/  ISETP.GE.OR P0, PT, R14, R13, P0 ;  /* 0x0000000d0e00720c */ /* 0x000fe20000706670 */
[----:B------:R-:W-:-:S02]  /*8770*/  IMAD.MOV.U32 R13, RZ, RZ, R8 ;  /* 0x000000ffff0d7224 */ /* 0x000fc400078e0008 */
[----:B------:R-:W-:Y:S01]  /*8780*/  IMAD.MOV.U32 R14, RZ, RZ, R9 ;  /* 0x000000ffff0e7224 */ /* 0x000fe200078e0009 */
[----:B------:R-:W-:Y:S01]  /*8790*/  PRMT R54, R0, 0x5410, R12 ;  /* 0x0000541000367816 */ /* 0x000fe2000000000c */
[----:B------:R-:W-:-:S03]  /*87a0*/  IMAD.IADD R0, R16, 0x1, R33 ;  /* 0x0000000110007824 */ /* 0x000fc600078e0221 */
[----:B------:R-:W-:Y:S01]  /*87b0*/  PRMT R55, R13, 0x5410, R14 ;  /* 0x000054100d377816 */ /* 0x000fe2000000000e */
[----:B--2---:R-:W-:Y:S06]  /*87c0*/  @!P1 BRA `(.L_x_5664) ;  /* 0x0000019400e49947 */ /* 0x004fec0003800000 */
.L_x_5937:
[----:B------:R-:W-:Y:S05]  /*87d0*/  BSYNC B1 ;  /* 0x0000000000017941 */ /* 0x000fea0003800000 */
.L_x_5663:
[----:B------:R-:W-:Y:S01]  /*87e0*/  BSSY B1, `(.L_x_5665) ;  /* 0x0000063000017945 */ /* 0x000fe20003800000 */
[----:B------:R-:W-:Y:S01]  /*87f0*/  IMAD.MOV.U32 R57, RZ, RZ, R10 ;  /* 0x000000ffff397224 */ /* 0x000fe200078e000a */
[----:B------:R-:W-:Y:S01]  /*8800*/  LOP3.LUT R0, R0, 0x38, RZ, 0xc0, !PT ;  /* 0x0000003800007812 */ /* 0x000fe200078ec0ff */
[----:B------:R-:W-:Y:S01]  /*8810*/  IMAD.MOV.U32 R58, RZ, RZ, R11 ;  /* 0x000000ffff3a7224 */ /* 0x000fe200078e000b */
[----:B------:R-:W-:Y:S06]  /*8820*/  @P2 BRA `(.L_x_5666) ;  /* 0x0000000400782947 */ /* 0x000fec0003800000 */
[----:B0-----:R-:W-:Y:S01]  /*8830*/  IMAD.SHL.U32 R3, R188, 0x40, RZ ;  /* 0x00000040bc037824 */ /* 0x001fe200078e00ff */
[----:B------:R-:W-:Y:S01]  /*8840*/  SHF.R.U64 R45, R30, 0x10, R31 ;  /* 0x000000101e2d7819 */ /* 0x000fe2000000121f */
[--C-:B------:R-:W-:Y:S01]  /*8850*/  HADD2.F32 R30, -RZ, R36.reuse.H1_H1 ;  /* 0x30000024ff1e7230 */ /* 0x100fe20000004100 */
[--C-:B------:R-:W-:Y:S01]  /*8860*/  SHF.R.U64 R49, R26, 0x10, R27.reuse ;  /* 0x000000101a317819 */ /* 0x100fe2000000121b */
[----:B------:R-:W-:Y:S01]  /*8870*/  HADD2.F32 R36, -RZ, R36.H0_H0 ;  /* 0x20000024ff247230 */ /* 0x000fe20000004100 */
[----:B------:R-:W-:Y:S02]  /*8880*/  LOP3.LUT R13, R3, 0x1c0, RZ, 0xc0, !PT ;  /* 0x000001c0030d7812 */ /* 0x000fe400078ec0ff */
[----:B------:R-:W-:Y:S02]  /*8890*/  SHF.R.U32.HI R48, RZ, 0x10, R27 ;  /* 0x00000010ff307819 */ /* 0x000fe4000001161b */
[----:B------:R-:W-:Y:S02]  /*88a0*/  LOP3.LUT R3, R13, 0x38, R16, 0xf8, !PT ;  /* 0x000000380d037812 */ /* 0x000fe400078ef810 */
[----:B------:R-:W-:-:S02]  /*88b0*/  SHF.R.U32.HI R32, RZ, 0x3, R13 ;  /* 0x00000003ff207819 */ /* 0x000fc4000001160d */
[----:B------:R-:W-:Y:S02]  /*88c0*/  SHF.R.U32.HI R38, RZ, 0x10, R29 ;  /* 0x00000010ff267819 */ /* 0x000fe4000001161d */
[----:B------:R-:W-:Y:S02]  /*88d0*/  LOP3.LUT R12, R3, R32, RZ, 0x3c, !PT ;  /* 0x00000020030c7212 */ /* 0x000fe400078e3cff */
[----:B------:R-:W-:Y:S01]  /*88e0*/  LOP3.LUT R32, R32, R0, R13, 0x1e, !PT ;  /* 0x0000000020207212 */ /* 0x000fe200078e1e0d */
[----:B------:R-:W-:Y:S01]  /*88f0*/  HADD2.F32 R38, -RZ, R38.H0_H0 ;  /* 0x20000026ff267230 */ /* 0x000fe20000004100 */
[----:B------:R-:W-:Y:S01]  /*8900*/  SHF.R.U32.HI R37, RZ, 0x10, R25 ;  /* 0x00000010ff257819 */ /* 0x000fe20000011619 */
[----:B------:R-:W-:Y:S01]  /*8910*/  IMAD R3, R215, 0x200, R12 ;  /* 0x00000200d7037824 */ /* 0x000fe200078e020c */
[----:B------:R-:W-:Y:S02]  /*8920*/  SHF.R.U64 R47, R28, 0x10, R29 ;  /* 0x000000101c2f7819 */ /* 0x000fe4000000121d */
        /* <DEDUP_REMOVED lines=14> */
[----:B------:R-:W-:Y:S01]  /*8a10*/  FMUL.FTZ R42, R27, R30 ;  /* 0x0000001e1b2a7220 */ /* 0x000fe20000410000 */
[----:B------:R-:W-:Y:S02]  /*8a20*/  HADD2.F32 R27, -RZ, R44.H0_H0 ;  /* 0x2000002cff1b7230 */ /* 0x000fe40000004100 */
[----:B------:R-:W-:Y:S01]  /*8a30*/  FMUL.FTZ R44, R33, R38 ;  /* 0x00000026212c7220 */ /* 0x000fe20000410000 */
[C---:B------:R-:W-:Y:S01]  /*8a40*/  FFMA.FTZ R40, R21.reuse, R30, -R40 ;  /* 0x0000001e15287223 */ /* 0x040fe20000010828 */
[----:B------:R-:W-:Y:S02]  /*8a50*/  HADD2.F32 R30, -RZ, R37.H0_H0 ;  /* 0x20000025ff1e7230 */ /* 0x000fe40000004100 */
[----:B------:R-:W-:Y:S01]  /*8a60*/  FFMA.FTZ R42, R21, R36, R42 ;  /* 0x00000024152a7223 */ /* 0x000fe2000001002a */
[----:B------:R-:W-:Y:S02]  /*8a70*/  HADD2.F32 R21, -RZ, R46.H0_H0 ;  /* 0x2000002eff157230 */ /* 0x000fe40000004100 */
[----:B------:R-:W-:Y:S01]  /*8a80*/  FMUL.FTZ R37, R29, R27 ;  /* 0x0000001b1d257220 */ /* 0x000fe20000410000 */
[----:B------:R-:W-:-:S02]  /*8a90*/  HADD2.F32 R35, -RZ, R35.H1_H1 ;  /* 0x30000023ff237230 */ /* 0x000fc40000004100 */
[-C--:B------:R-:W-:Y:S01]  /*8aa0*/  FFMA.FTZ R31, R13, R30.reuse, -R44 ;  /* 0x0000001e0d1f7223 */ /* 0x080fe2000001082c */
[----:B------:R-:W-:Y:S01]  /*8ab0*/  FMUL.FTZ R46, R33, R30 ;  /* 0x0000001e212e7220 */ /* 0x000fe20000410000 */
[----:B------:R-:W-:Y:S02]  /*8ac0*/  HADD2.F32 R36, -RZ, R39.H0_H0 ;  /* 0x20000027ff247230 */ /* 0x000fe40000004100 */
[-C--:B------:R-:W-:Y:S01]  /*8ad0*/  FMUL.FTZ R44, R29, R21.reuse ;  /* 0x000000151d2c7220 */ /* 0x080fe20000410000 */
[----:B------:R-:W-:Y:S02]  /*8ae0*/  HADD2.F32 R25, -RZ, R15.H1_H1 ;  /* 0x3000000fff197230 */ /* 0x000fe40000004100 */
[----:B------:R-:W-:Y:S01]  /*8af0*/  FFMA.FTZ R33, R13, R38, R46 ;  /* 0x000000260d217223 */ /* 0x000fe2000001002e */
[C---:B------:R-:W-:Y:S01]  /*8b00*/  FFMA.FTZ R37, R24.reuse, R21, -R37 ;  /* 0x0000001518257223 */ /* 0x040fe20000010825 */
[----:B------:R-:W-:Y:S02]  /*8b10*/  HADD2.F32 R30, -RZ, R48.H0_H0 ;  /* 0x20000030ff1e7230 */ /* 0x000fe40000004100 */
[----:B------:R-:W-:Y:S01]  /*8b20*/  FFMA.FTZ R44, R24, R27, R44 ;  /* 0x0000001b182c7223 */ /* 0x000fe2000001002c */
[----:B------:R-:W-:-:S02]  /*8b30*/  HADD2.F32 R26, -RZ, R32.H0_H0 ;  /* 0x20000020ff1a7230 */ /* 0x000fc40000004100 */
[C---:B------:R-:W-:Y:S01]  /*8b40*/  FMUL.FTZ R38, R35.reuse, R36 ;  /* 0x0000002423267220 */ /* 0x040fe20000410000 */
[----:B------:R-:W-:Y:S02]  /*8b50*/  HADD2.F32 R13, -RZ, R52.H0_H0 ;  /* 0x20000034ff0d7230 */ /* 0x000fe40000004100 */
[-C--:B------:R-:W-:Y:S01]  /*8b60*/  FMUL.FTZ R46, R35, R30.reuse ;  /* 0x0000001e232e7220 */ /* 0x080fe20000410000 */
[--C-:B------:R-:W-:Y:S02]  /*8b70*/  HADD2.F32 R24, -RZ, R51.reuse.H0_H0 ;  /* 0x20000033ff187230 */ /* 0x100fe40000004100 */
[----:B------:R-:W-:Y:S01]  /*8b80*/  FFMA.FTZ R38, R25, R30, -R38 ;  /* 0x0000001e19267223 */ /* 0x000fe20000010826 */
[----:B------:R-:W-:Y:S02]  /*8b90*/  HADD2.F32 R28, -RZ, R34.H0_H0 ;  /* 0x20000022ff1c7230 */ /* 0x000fe40000004100 */
[----:B------:R-:W-:Y:S01]  /*8ba0*/  FMUL.FTZ R29, R26, R13 ;  /* 0x0000000d1a1d7220 */ /* 0x000fe20000410000 */
[----:B------:R-:W-:-:S02]  /*8bb0*/  HADD2.F32 R27, -RZ, R51.H1_H1 ;  /* 0x30000033ff1b7230 */ /* 0x000fc40000004100 */
[----:B------:R-:W-:Y:S01]  /*8bc0*/  FMUL.FTZ R30, R26, R24 ;  /* 0x000000181a1e7220 */ /* 0x000fe20000410000 */
[----:B------:R-:W-:Y:S02]  /*8bd0*/  HADD2.F32 R15, -RZ, R14.H0_H0 ;  /* 0x2000000eff0f7230 */ /* 0x000fe40000004100 */
[----:B------:R-:W-:Y:S01]  /*8be0*/  FFMA.FTZ R39, R25, R36, R46 ;  /* 0x0000002419277223 */ /* 0x000fe2000001002e */
[----:B------:R-:W-:Y:S02]  /*8bf0*/  HADD2.F32 R21, -RZ, R52.H1_H1 ;  /* 0x30000034ff157230 */ /* 0x000fe40000004100 */
[C---:B------:R-:W-:Y:S01]  /*8c00*/  FMUL.FTZ R26, R28.reuse, R27 ;  /* 0x0000001b1c1a7220 */ /* 0x040fe20000410000 */
[----:B------:R-:W-:Y:S02]  /*8c10*/  HADD2.F32 R3, -RZ, R12.H0_H0 ;  /* 0x2000000cff037230 */ /* 0x000fe40000004100 */
[----:B------:R-:W-:Y:S02]  /*8c20*/  HADD2.F32 R32, -RZ, R32.H1_H1 ;  /* 0x30000020ff207230 */ /* 0x000fe40000004100 */
[-C--:B------:R-:W-:Y:S01]  /*8c30*/  FMUL.FTZ R28, R28, R21.reuse ;  /* 0x000000151c1c7220 */ /* 0x080fe20000410000 */
[----:B------:R-:W-:Y:S01]  /*8c40*/  FFMA.FTZ R26, R15, R21, -R26 ;  /* 0x000000150f1a7223 */ /* 0x000fe2000001081a */
[----:B------:R-:W-:-:S02]  /*8c50*/  HADD2.F32 R34, -RZ, R34.H1_H1 ;  /* 0x30000022ff227230 */ /* 0x000fc40000004100 */
[C---:B------:R-:W-:Y:S01]  /*8c60*/  FFMA.FTZ R30, R3.reuse, R13, -R30 ;  /* 0x0000000d031e7223 */ /* 0x040fe2000001081e */
[----:B------:R-:W-:Y:S01]  /*8c70*/  FFMA.FTZ R24, R3, R24, R29 ;  /* 0x0000001803187223 */ /* 0x000fe2000001001d */
        /* <DEDUP_REMOVED lines=25> */
.L_x_5666:
[----:B------:R-:W-:Y:S05]  /*8e10*/  BSYNC B1 ;  /* 0x0000000000017941 */ /* 0x000fea0003800000 */
.L_x_5665:
[----:B------:R-:W-:Y:S01]  /*8e20*/  PRMT R40, R57, 0x5410, R58 ;  /* 0x0000541039287816 */ /* 0x000fe2000000003a */
[----:B------:R-:W-:Y:S06]  /*8e30*/  @P0 BRA `(.L_x_5654) ;  /* 0x0000000400640947 */ /* 0x000fec0003800000 */
[----:B0-----:R-:W2:Y:S01]  /*8e40*/  LDL R3, [R1+0x8] ;  /* 0x0000080001037983 */ /* 0x001ea20000100800 */
[----:B-1----:R-:W-:-:S04]  /*8e50*/  SHF.R.U32.HI R12, RZ, 0x3, R237 ;  /* 0x00000003ff0c7819 */ /* 0x002fc800000116ed */
[----:B------:R-:W-:Y:S02]  /*8e60*/  LOP3.LUT R0, R12, R0, R237, 0x1e, !PT ;  /* 0x000000000c007212 */ /* 0x000fe400078e1eed */
[----:B------:R-:W0:Y:S01]  /*8e70*/  LDS.128 R12, [R236+0x20400] ;  /* 0x02040000ec0c7984 */ /* 0x000e220000000c00 */
[----:B------:R-:W-:Y:S01]  /*8e80*/  SHF.R.U64 R39, R8, 0x10, R9 ;  /* 0x0000001008277819 */ /* 0x000fe20000001209 */
[----:B------:R-:W-:Y:S01]  /*8e90*/  HADD2.F32 R21, -RZ, R53.H1_H1 ;  /* 0x30000035ff157230 */ /* 0x000fe20000004100 */
[--C-:B------:R-:W-:Y:S02]  /*8ea0*/  SHF.R.U64 R38, R10, 0x10, R11.reuse ;  /* 0x000000100a267819 */ /* 0x100fe4000000120b */
[----:B------:R-:W-:Y:S01]  /*8eb0*/  SHF.R.U32.HI R36, RZ, 0x10, R11 ;  /* 0x00000010ff247819 */ /* 0x000fe2000001160b */
[----:B------:R-:W-:Y:S01]  /*8ec0*/  HADD2.F32 R11, -RZ, R55.H1_H1 ;  /* 0x30000037ff0b7230 */ /* 0x000fe20000004100 */
[--C-:B------:R-:W-:Y:S02]  /*8ed0*/  SHF.R.U32.HI R28, RZ, 0x10, R5.reuse ;  /* 0x00000010ff1c7819 */ /* 0x100fe40000011605 */
[----:B------:R-:W-:-:S02]  /*8ee0*/  SHF.R.U64 R37, R4, 0x10, R5 ;  /* 0x0000001004257819 */ /* 0x000fc40000001205 */
[----:B------:R-:W-:Y:S01]  /*8ef0*/  SHF.R.U32.HI R30, RZ, 0x10, R9 ;  /* 0x00000010ff1e7819 */ /* 0x000fe20000011609 */
[----:B------:R-:W-:Y:S01]  /*8f00*/  HADD2.F32 R28, -RZ, R28.H0_H0 ;  /* 0x2000001cff1c7230 */ /* 0x000fe20000004100 */
[--C-:B------:R-:W-:Y:S02]  /*8f10*/  SHF.R.U64 R35, R6, 0x10, R7.reuse ;  /* 0x0000001006237819 */ /* 0x100fe40000001207 */
[----:B------:R-:W-:Y:S01]  /*8f20*/  SHF.R.U32.HI R33, RZ, 0x10, R7 ;  /* 0x00000010ff217819 */ /* 0x000fe20000011607 */
[--C-:B0-----:R-:W-:Y:S02]  /*8f30*/  HADD2.F32 R4, -RZ, R13.reuse.H0_H0 ;  /* 0x2000000dff047230 */ /* 0x101fe40000004100 */
[----:B------:R-:W-:Y:S02]  /*8f40*/  HADD2.F32 R13, -RZ, R13.H1_H1 ;  /* 0x3000000dff0d7230 */ /* 0x000fe40000004100 */
[----:B------:R-:W-:Y:S02]  /*8f50*/  HADD2.F32 R5, -RZ, R14.H0_H0 ;  /* 0x2000000eff057230 */ /* 0x000fe40000004100 */
[----:B------:R-:W-:-:S02]  /*8f60*/  HADD2.F32 R6, -RZ, R15.H0_H0 ;  /* 0x2000000fff067230 */ /* 0x000fc40000004100 */
[----:B------:R-:W-:Y:S02]  /*8f70*/  HADD2.F32 R15, -RZ, R15.H1_H1 ;  /* 0x3000000fff0f7230 */ /* 0x000fe40000004100 */
[----:B------:R-:W-:Y:S02]  /*8f80*/  HADD2.F32 R14, -RZ, R14.H1_H1 ;  /* 0x3000000eff0e7230 */ /* 0x000fe40000004100 */
[----:B--2---:R-:W-:-:S04]  /*8f90*/  IMAD.IADD R3, R3, 0x1, R0 ;  /* 0x0000000103037824 */ /* 0x004fc800078e0200 */
[----:B------:R-:W-:-:S05]  /*8fa0*/  IMAD R3, R3, 0x2, R2 ;  /* 0x0000000203037824 */ /* 0x000fca00078e0202 */
[----:B------:R-:W0:Y:S01]  /*8fb0*/  LDS.128 R24, [R3+0x20400] ;  /* 0x0204000003187984 */ /* 0x000e220000000c00 */
[--C-:B------:R-:W-:Y:S02]  /*8fc0*/  HADD2.F32 R0, -RZ, R12.reuse.H0_H0 ;  /* 0x2000000cff007230 */ /* 0x100fe40000004100 */
[----:B------:R-:W-:Y:S02]  /*8fd0*/  HADD2.F32 R12, -RZ, R12.H1_H1 ;  /* 0x3000000cff0c7230 */ /* 0x000fe40000004100 */
[--C-:B0-----:R-:W-:Y:S02]  /*8fe0*/  HADD2.F32 R8, -RZ, R25.reuse.H0_H0 ;  /* 0x20000019ff087230 */ /* 0x101fe40000004100 */
[----:B------:R-:W-:-:S03]  /*8ff0*/  HADD2.F32 R25, -RZ, R25.H1_H1 ;  /* 0x30000019ff197230 */ /* 0x000fc60000004100 */
[C---:B------:R-:W-:Y:S01]  /*9000*/  FMUL.FTZ R29, R8.reuse, R21 ;  /* 0x00000015081d7220 */ /* 0x040fe20000410000 */
        /* <DEDUP_REMOVED lines=8> */
[-C--:B------:R-:W-:Y:S01]  /*9090*/  FMUL.FTZ R34, R25, R8.reuse ;  /* 0x0000000819227220 */ /* 0x080fe20000410000 */
[----:B------:R-:W-:Y:S02]  /*90a0*/  HADD2.F32 R9, -RZ, R26.H0_H0 ;  /* 0x2000001aff097230 */ /* 0x000fe40000004100 */
[----:B------:R-:W-:Y:S01]  /*90b0*/  FFMA.FTZ R32, R13, R8, -R30 ;  /* 0x000000080d207223 */ /* 0x000fe2000001081e */
[CC--:B------:R-:W-:Y:S01]  /*90c0*/  FMUL.FTZ R21, R7.reuse, R11.reuse ;  /* 0x0000000b07157220 */ /* 0x0c0fe20000410000 */
[----:B------:R-:W-:Y:S02]  /*90d0*/  HADD2.F32 R8, -RZ, R54.H0_H0 ;  /* 0x20000036ff087230 */ /* 0x000fe40000004100 */
[-C--:B------:R-:W-:Y:S01]  /*90e0*/  FMUL.FTZ R30, R7, R4.reuse ;  /* 0x00000004071e7220 */ /* 0x080fe20000410000 */
[C---:B------:R-:W-:Y:S01]  /*90f0*/  FFMA.FTZ R21, R0.reuse, R4, -R21 ;  /* 0x0000000400157223 */ /* 0x040fe20000010815 */
[----:B------:R-:W-:Y:S02]  /*9100*/  HADD2.F32 R4, -RZ, R40.H0_H0 ;  /* 0x20000028ff047230 */ /* 0x000fe40000004100 */
[----:B------:R-:W-:Y:S01]  /*9110*/  FFMA.FTZ R30, R0, R11, R30 ;  /* 0x0000000b001e7223 */ /* 0x000fe2000001001e */
[----:B------:R-:W-:Y:S01]  /*9120*/  FMUL.FTZ R0, R9, R8 ;  /* 0x0000000809007220 */ /* 0x000fe20000410000 */
[----:B------:R-:W-:-:S02]  /*9130*/  HADD2.F32 R10, -RZ, R27.H0_H0 ;  /* 0x2000001bff0a7230 */ /* 0x000fc40000004100 */
[----:B------:R-:W-:Y:S02]  /*9140*/  HADD2.F32 R7, -RZ, R40.H1_H1 ;  /* 0x30000028ff077230 */ /* 0x000fe40000004100 */
[----:B------:R-:W-:Y:S02]  /*9150*/  HADD2.F32 R11, -RZ, R54.H1_H1 ;  /* 0x30000036ff0b7230 */ /* 0x000fe40000004100 */
[----:B------:R-:W-:Y:S01]  /*9160*/  FFMA.FTZ R34, R13, R28, R34 ;  /* 0x0000001c0d227223 */ /* 0x000fe20000010022 */
[-C--:B------:R-:W-:Y:S01]  /*9170*/  FFMA.FTZ R25, R5, R4.reuse, -R0 ;  /* 0x0000000405197223 */ /* 0x080fe20000010800 */
[----:B------:R-:W-:Y:S01]  /*9180*/  FMUL.FTZ R28, R9, R4 ;  /* 0x00000004091c7220 */ /* 0x000fe20000410000 */
[----:B------:R-:W-:Y:S02]  /*9190*/  HADD2.F32 R0, -RZ, R36.H0_H0 ;  /* 0x20000024ff007230 */ /* 0x000fe40000004100 */
[----:B------:R-:W-:Y:S01]  /*91a0*/  FMUL.FTZ R9, R10, R11 ;  /* 0x0000000b0a097220 */ /* 0x000fe20000410000 */
[----:B------:R-:W-:-:S02]  /*91b0*/  HADD2.F32 R27, -RZ, R27.H1_H1 ;  /* 0x3000001bff1b7230 */ /* 0x000fc40000004100 */
[-C--:B------:R-:W-:Y:S01]  /*91c0*/  FMUL.FTZ R36, R10, R7.reuse ;  /* 0x000000070a247220 */ /* 0x080fe20000410000 */
[----:B------:R-:W-:Y:S02]  /*91d0*/  HADD2.F32 R4, -RZ, R33.H0_H0 ;  /* 0x20000021ff047230 */ /* 0x000fe40000004100 */
[----:B------:R-:W-:Y:S01]  /*91e0*/  FFMA.FTZ R10, R5, R8, R28 ;  /* 0x00000008050a7223 */ /* 0x000fe2000001001c */
[C---:B------:R-:W-:Y:S01]  /*91f0*/  FFMA.FTZ R8, R6.reuse, R7, -R9 ;  /* 0x0000000706087223 */ /* 0x040fe20000010809 */
[----:B------:R-:W-:Y:S01]  /*9200*/  FFMA.FTZ R36, R6, R11, R36 ;  /* 0x0000000b06247223 */ /* 0x000fe20000010024 */
[----:B------:R-:W-:Y:S02]  /*9210*/  HADD2.F32 R24, -RZ, R24.H1_H1 ;  /* 0x30000018ff187230 */ /* 0x000fe40000004100 */
[C---:B------:R-:W-:Y:S01]  /*9220*/  FMUL.FTZ R28, R27.reuse, R4 ;  /* 0x000000041b1c7220 */ /* 0x040fe20000410000 */
[----:B------:R-:W-:Y:S02]  /*9230*/  HADD2.F32 R26, -RZ, R26.H1_H1 ;  /* 0x3000001aff1a7230 */ /* 0x000fe40000004100 */
[----:B------:R-:W-:Y:S01]  /*9240*/  FMUL.FTZ R6, R27, R0 ;  /* 0x000000001b067220 */ /* 0x000fe20000410000 */
[----:B------:R-:W-:-:S02]  /*9250*/  HADD2.F32 R9, -RZ, R37.H0_H0 ;  /* 0x20000025ff097230 */ /* 0x000fc40000004100 */
[----:B------:R-:W-:Y:S02]  /*9260*/  HADD2.F32 R11, -RZ, R35.H0_H0 ;  /* 0x20000023ff0b7230 */ /* 0x000fe40000004100 */
[----:B------:R-:W-:Y:S02]  /*9270*/  HADD2.F32 R5, -RZ, R39.H0_H0 ;  /* 0x20000027ff057230 */ /* 0x000fe40000004100 */
[----:B------:R-:W-:Y:S02]  /*9280*/  HADD2.F32 R7, -RZ, R38.H0_H0 ;  /* 0x20000026ff077230 */ /* 0x000fe40000004100 */
[C---:B------:R-:W-:Y:S01]  /*9290*/  FFMA.FTZ R27, R15.reuse, R0, -R28 ;  /* 0x000000000f1b7223 */ /* 0x040fe2000001081c */
[----:B------:R-:W-:Y:S01]  /*92a0*/  FFMA.FTZ R33, R15, R4, R6 ;  /* 0x000000040f217223 */ /* 0x000fe20000010006 */
[----:B------:R-:W-:Y:S01]  /*92b0*/  FMUL.FTZ R13, R24, R9 ;  /* 0x00000009180d7220 */ /* 0x000fe20000410000 */
[----:B------:R-:W-:Y:S01]  /*92c0*/  FMUL.FTZ R15, R26, R11 ;  /* 0x0000000b1a0f7220 */ /* 0x000fe20000410000 */
[----:B------:R-:W-:Y:S01]  /*92d0*/  FMUL.FTZ R24, R24, R5 ;  /* 0x0000000518187220 */ /* 0x000fe20000410000 */
        /* <DEDUP_REMOVED lines=13> */
[----:B------:R3:W-:Y:S04]  /*93b0*/  STS.128 [R236+0x20400], R4 ;  /* 0x02040004ec007388 */ /* 0x0007e80000000c00 */
[----:B------:R3:W-:Y:S02]  /*93c0*/  STS.128 [R3+0x20400], R8 ;  /* 0x0204000803007388 */ /* 0x0007e40000000c00 */
.L_x_5654:
[----:B------:R-:W-:Y:S05]  /*93d0*/  BSYNC B0 ;  /* 0x0000000000007941 */ /* 0x000fea0003800000 */
.L_x_5640:
        /* <DEDUP_REMOVED lines=8> */
.L_x_5637:
[----:B------:R-:W-:-:S13]  /*9460*/  ISETP.NE.AND P0, PT, R187, 0x3, PT ;  /* 0x00000003bb00780c */ /* 0x000fda0003f05270 */
[----:B------:R-:W-:Y:S05]  /*9470*/  @!P0 BRA `(.L_x_5667) ;  /* 0x0000000000048947 */ /* 0x000fea0003800000 */
[----:B------:R-:W-:Y:S01]  /*9480*/  BPT.TRAP 0x1 ;  /* 0x000000040000795c */ /* 0x000fe20000300000 */
.L_x_5667:
[----:B-1----:R-:W-:Y:S01]  /*9490*/  IMAD R15, R18, 0x8, R2 ;  /* 0x00000008120f7824 */ /* 0x002fe200078e0202 */
[----:B----4-:R-:W-:-:S04]  /*94a0*/  SHF.L.U32 R14, R19, 0x1f, RZ ;  /* 0x0000001f130e7819 */ /* 0x010fc800000006ff */
[----:B------:R1:W4:Y:S01]  /*94b0*/  SYNCS.PHASECHK.TRANS64.TRYWAIT P1, [R15+URZ+0x38830], R14 ;  /* 0x0388300e0f0075a7 */ /* 0x000322000802017f */
[----:B------:R-:W-:Y:S05]  /*94c0*/  @!P0 BRA `(.L_x_5668) ;  /* 0x0000000000048947 */ /* 0x000fea0003800000 */
[----:B------:R-:W-:Y:S01]  /*94d0*/  BPT.TRAP 0x1 ;  /* 0x000000040000795c */ /* 0x000fe20000300000 */
.L_x_5668:
[C---:B--2---:R-:W-:Y:S02]  /*94e0*/  VIADD R0, R2.reuse, 0x22400 ;  /* 0x0002240002007836 */ /* 0x044fe40000000000 */
[----:B0--3--:R-:W-:-:S03]  /*94f0*/  VIADD R3, R2, 0x20400 ;  /* 0x0002040002037836 */ /* 0x009fc60000000000 */
[----:B------:R-:W-:Y:S02]  /*9500*/  SHF.R.U32.HI R0, RZ, 0x4, R0 ;  /* 0x00000004ff007819 */ /* 0x000fe40000011600 */
[----:B------:R-:W-:Y:S02]  /*9510*/  SHF.R.U32.HI R3, RZ, 0x4, R3 ;  /* 0x00000004ff037819 */ /* 0x000fe40000011603 */
[----:B------:R-:W-:Y:S02]  /*9520*/  LOP3.LUT R0, R0, 0x3fff, RZ, 0xc0, !PT ;  /* 0x00003fff00007812 */ /* 0x000fe400078ec0ff */
[----:B------:R-:W-:Y:S02]  /*9530*/  LOP3.LUT R4, R3, 0x3fff, RZ, 0xc0, !PT ;  /* 0x00003fff03047812 */ /* 0x000fe400078ec0ff */
[----:B------:R-:W-:Y:S01]  /*9540*/  LOP3.LUT R3, R0, 0x10000, RZ, 0xfc, !PT ;  /* 0x0001000000037812 */ /* 0x000fe200078efcff */
[----:B----4-:R-:W-:Y:S06]  /*9550*/  @P1 BRA `(.L_x_5669) ;  /* 0x0000000000081947 */ /* 0x010fec0003800000 */
[----:B------:R-:W0:Y:S02]  /*9560*/  SYNCS.PHASECHK.TRANS64.TRYWAIT P1, [R15+URZ+0x38830], R14 ;  /* 0x0388300e0f0075a7 */ /* 0x000e24000802017f */
[----:B0-----:R-:W-:Y:S05]  /*9570*/  @!P1 BRA `(.L_x_5670) ;  /* 0x00000188008c9947 */ /* 0x001fea0003800000 */
.L_x_5669:
        /* <DEDUP_REMOVED lines=15> */
[----:B------:R-:W-:Y:S02]  /*9670*/  VIADD R10, R4, 0x4 ;  /* 0x00000004040a7836 */ /* 0x000fe40000000000 */
[----:B------:R-:W-:Y:S02]  /*9680*/  IMAD.MOV.U32 R11, RZ, RZ, 0x40000040 ;  /* 0x40000040ff0b7424 */ /* 0x000fe400078e00ff */
[----:B------:R-:W-:-:S04]  /*9690*/  IMAD.MOV.U32 R7, RZ, RZ, 0x40000040 ;  /* 0x40000040ff077424 */ /* 0x000fc800078e00ff */
[----:B------:R-:W-:Y:S01]  /*96a0*/  HGMMA.64x64x16.F32 R24, gdesc[UR4], RZ, !UPT, gsb0 ;  /* 0x00e00000041879f0 */ /* 0x000fe2000c0008ff */
        /* <DEDUP_REMOVED lines=8> */
[----:B------:R-:W-:-:S07]  /*9730*/  WARPGROUP.ARRIVE ;  /* 0x00000000000079c5 */ /* 0x000fce0000000000 */
[----:B------:R-:W-:Y:S01]  /*9740*/  HGMMA.64x64x16.F32 R24, gdesc[UR4], R24, gsb0 ;  /* 0x00e00000041879f0 */ /* 0x000fe20008000818 */
[----:B------:R-:W-:Y:S02]  /*9750*/  R2UR UR4, R10 ;  /* 0x000000000a0472ca */ /* 0x000fe400000e0000 */
[----:B------:R-:W-:Y:S02]  /*9760*/  R2UR UR5, R11 ;  /* 0x000000000b0572ca */ /* 0x000fe400000e0000 */
[----:B------:R-:W-:Y:S01]  /*9770*/  R2UR UR6, R8 ;  /* 0x00000000080672ca */ /* 0x000fe200000e0000 */
[----:B------:R-:W-:Y:S01]  /*9780*/  VIADD R8, R4, 0x6 ;  /* 0x0000000604087836 */ /* 0x000fe20000000000 */
[----:B------:R-:W-:Y:S01]  /*9790*/  R2UR UR7, R9 ;  /* 0x00000000090772ca */ /* 0x000fe200000e0000 */
[----:B------:R-:W-:Y:S01]  /*97a0*/  IMAD.MOV.U32 R9, RZ, RZ, 0x40000040 ;  /* 0x40000040ff097424 */ /* 0x000fe200078e00ff */
[----:B------:R-:W-:Y:S02]  /*97b0*/  WARPGROUP.DEPBAR.LE gsb0, 0x0 ;  /* 0x00008000000079c5 */ /* 0x000fe40000010000 */
[----:B------:R-:W-:-:S09]  /*97c0*/  WARPGROUP.ARRIVE ;  /* 0x00000000000079c5 */ /* 0x000fd20000000000 */
        /* <DEDUP_REMOVED lines=10> */
[----:B------:R-:W2:Y:S02]  /*9870*/  SYNCS.PHASECHK.TRANS64.TRYWAIT P1, [R2+URZ+0x38810], R7 ;  /* 0x03881007020075a7 */ /* 0x000ea4000802017f */
[----:B--2---:R-:W-:Y:S05]  /*9880*/  @!P1 BRA `(.L_x_5672) ;  /* 0x0000018400dc9947 */ /* 0x004fea0003800000 */
.L_x_5938:
[----:B------:R-:W-:Y:S05]  /*9890*/  BSYNC B0 ;  /* 0x0000000000007941 */ /* 0x000fea0003800000 */
.L_x_5671:
[----:B------:R-:W-:Y:S05]  /*98a0*/  @!P0 BRA `(.L_x_5673) ;  /* 0x0000000000048947 */ /* 0x000fea0003800000 */
[----:B------:R-:W-:Y:S01]  /*98b0*/  BPT.TRAP 0x1 ;  /* 0x000000040000795c */ /* 0x000fe20000300000 */
.L_x_5673:
[----:B------:R3:W4:Y:S01]  /*98c0*/  SYNCS.PHASECHK.TRANS64.TRYWAIT P2, [R15+URZ+0x38850], R14 ;  /* 0x0388500e0f0075a7 */ /* 0x000722000804017f */
[----:B------:R-:W-:Y:S05]  /*98d0*/  @!P0 BRA `(.L_x_5674) ;  /* 0x0000000000048947 */ /* 0x000fea0003800000 */
[----:B------:R-:W-:Y:S01]  /*98e0*/  BPT.TRAP 0x1 ;  /* 0x000000040000795c */ /* 0x000fe20000300000 */
.L_x_5674:
[----:B------:R-:W5:Y:S01]  /*98f0*/  S2R R0, SR_TID.X ;  /* 0x0000000000007919 */ /* 0x000f620000002100 */
[----:B------:R-:W-:Y:S01]  /*9900*/  BSSY B0, `(.L_x_5675) ;  /* 0x0000009000007945 */ /* 0x000fe20003800000 */
[----:B-----5:R-:W-:Y:S01]  /*9910*/  LOP3.LUT R6, R0, 0x7f, RZ, 0xc0, !PT ;  /* 0x0000007f00067812 */ /* 0x020fe200078ec0ff */
[----:B------:R-:W-:-:S03]  /*9920*/  VIADD R0, R2, 0x400 ;  /* 0x0000040002007836 */ /* 0x000fc60000000000 */
[----:B------:R-:W-:Y:S02]  /*9930*/  ISETP.NE.AND P1, PT, R6, RZ, PT ;  /* 0x000000ff0600720c */ /* 0x000fe40003f25270 */
[----:B------:R-:W-:-:S04]  /*9940*/  SHF.R.U32.HI R0, RZ, 0x4, R0 ;  /* 0x00000004ff007819 */ /* 0x000fc80000011600 */
[----:B------:R-:W-:Y:S01]  /*9950*/  LOP3.LUT R0, R0, 0x3fff, RZ, 0xc0, !PT ;  /* 0x00003fff00007812 */ /* 0x000fe200078ec0ff */
[----:B----4-:R-:W-:Y:S06]  /*9960*/  @P2 BRA `(.L_x_5676) ;  /* 0x0000000000082947 */ /* 0x010fec0003800000 */
[----:B------:R-:W4:Y:S02]  /*9970*/  SYNCS.PHASECHK.TRANS64.TRYWAIT P2, [R15+URZ+0x38850], R14 ;  /* 0x0388500e0f0075a7 */ /* 0x000f24000804017f */
[----:B----4-:R-:W-:Y:S05]  /*9980*/  @!P2 BRA `(.L_x_5677) ;  /* 0x0000018400b0a947 */ /* 0x010fea0003800000 */
.L_x_5676:
[----:B------:R-:W-:Y:S05]  /*9990*/  BSYNC B0 ;  /* 0x0000000000007941 */ /* 0x000fea0003800000 */
.L_x_5675:
[----:B------:R-:W-:Y:S05]  /*99a0*/  WARPSYNC.ALL ;  /* 0x0000000000007948 */ /* 0x000fea0003800000 */
[----:B01-34-:R-:W-:Y:S01]  /*99b0*/  LOP3.LUT R14, R0, 0x10000, RZ, 0xfc, !PT ;  /* 0x00010000000e7812 */ /* 0x01bfe200078efcff */
[----:B------:R-:W-:Y:S01]  /*99c0*/  VIADD R0, R2, 0x26400 ;  /* 0x0002640002007836 */ /* 0x000fe20000000000 */
[----:B------:R-:W-:-:S03]  /*99d0*/  WARPGROUP.ARRIVE ;  /* 0x00000000000079c5 */ /* 0x000fc60000000000 */
[----:B------:R-:W-:-:S03]  /*99e0*/  IMAD R20, R18, 0x1000, R14 ;  /* 0x0000100012147824 */ /* 0x000fc600078e020e */
[----:B------:R-:W0:Y:S01]  /*99f0*/  S2R R57, SR_TID.X ;  /* 0x0000000000397919 */ /* 0x000e220000002100 */
[----:B------:R-:W-:Y:S01]  /*9a00*/  IMAD.MOV.U32 R21, RZ, RZ, 0x40000040 ;  /* 0x40000040ff157424 */ /* 0x000fe200078e00ff */
[----:B------:R-:W-:Y:S01]  /*9a10*/  SHF.R.U32.HI R0, RZ, 0x4, R0 ;  /* 0x00000004ff007819 */ /* 0x000fe20000011600 */
[----:B--2---:R-:W-:Y:S01]  /*9a20*/  IMAD.MOV.U32 R7, RZ, RZ, 0x40000040 ;  /* 0x40000040ff077424 */ /* 0x004fe200078e00ff */
[C---:B------:R-:W-:Y:S01]  /*9a30*/  R2UR UR6, R20.reuse ;  /* 0x00000000140672ca */ /* 0x040fe200000e0000 */
[----:B------:R-:W-:Y:S01]  /*9a40*/  VIADD R58, R20, 0x2 ;  /* 0x00000002143a7836 */ /* 0x000fe20000000000 */
[----:B------:R-:W-:Y:S01]  /*9a50*/  LOP3.LUT R0, R0, 0x3fff, RZ, 0xc0, !PT ;  /* 0x00003fff00007812 */ /* 0x000fe200078ec0ff */
[----:B------:R-:W-:Y:S01]  /*9a60*/  IMAD.MOV.U32 R59, RZ, RZ, 0x40000040 ;  /* 0x40000040ff3b7424 */ /* 0x000fe200078e00ff */
[----:B------:R-:W-:Y:S01]  /*9a70*/  R2UR UR7, R21 ;  /* 0x00000000150772ca */ /* 0x000fe200000e0000 */
[----:B------:R-:W-:Y:S01]  /*9a80*/  IMAD.MOV.U32 R61, RZ, RZ, 0x40000040 ;  /* 0x40000040ff3d7424 */ /* 0x000fe200078e00ff */
[----:B------:R-:W-:Y:S01]  /*9a90*/  LOP3.LUT R6, R0, 0x10000, RZ, 0xfc, !PT ;  /* 0x0001000000067812 */ /* 0x000fe200078efcff */
[----:B------:R-:W-:Y:S01]  /*9aa0*/  IMAD.MOV.U32 R64, RZ, RZ, 0x4 ;  /* 0x00000004ff407424 */ /* 0x000fe200078e00ff */
[----:B------:R-:W-:Y:S01]  /*9ab0*/  R2UR UR5, R7 ;  /* 0x00000000070572ca */ /* 0x000fe200000e0000 */
[----:B------:R-:W-:Y:S01]  /*9ac0*/  IMAD.MOV.U32 R69, RZ, RZ, 0x40000040 ;  /* 0x40000040ff457424 */ /* 0x000fe200078e00ff */
[C---:B------:R-:W-:Y:S01]  /*9ad0*/  R2UR UR4, R6.reuse ;  /* 0x00000000060472ca */ /* 0x040fe200000e0000 */
[C---:B------:R-:W-:Y:S01]  /*9ae0*/  VIADD R60, R6.reuse, 0x2 ;  /* 0x00000002063c7836 */ /* 0x040fe20000000000 */
[----:B------:R-:W-:Y:S01]  /*9af0*/  ULDC UR38, c[0x0][0xad0] ;  /* 0x0002b40000267ab9 */ /* 0x000fe20000000800 */
[----:B------:R-:W-:Y:S01]  /*9b00*/  VIADD R21, R6, 0x800 ;  /* 0x0000080006157836 */ /* 0x000fe20000000000 */
[----:B------:R-:W-:Y:S01]  /*9b10*/  ULDC UR39, c[0x0][0xad0] ;  /* 0x0002b40000277ab9 */ /* 0x000fe20000000800 */
[----:B------:R-:W-:Y:S01]  /*9b20*/  IMAD.MOV.U32 R67, RZ, RZ, 0x40000040 ;  /* 0x40000040ff437424 */ /* 0x000fe200078e00ff */
[----:B------:R-:W-:Y:S01]  /*9b30*/  ULDC UR36, c[0x0][0xa80] ;  /* 0x0002a00000247ab9 */ /* 0x000fe20000000800 */
[----:B------:R-:W-:Y:S01]  /*9b40*/  ULDC UR37, c[0x0][0xa80] ;  /* 0x0002a00000257ab9 */ /* 0x000fe20000000800 */
[----:B------:R-:W-:Y:S05]  /*9b50*/  BSSY B0, `(.L_x_5678) ;  /* 0x00006a0000007945 */ /* 0x000fea0003800000 */
        /* <DEDUP_REMOVED lines=9> */
[----:B0-----:R-:W-:-:S05]  /*9bf0*/  SHF.R.U32.HI R57, RZ, 0x7, R57 ;  /* 0x00000007ff397819 */ /* 0x001fca0000011639 */
[----:B------:R0:W1:Y:S02]  /*9c00*/  SHFL.IDX PT, R0, R57, RZ, 0x1f ;  /* 0x00001fff39007589 */ /* 0x00006400000e0000 */
[----:B0-----:R-:W-:Y:S01]  /*9c10*/  VIADD R57, R20, 0x800 ;  /* 0x0000080014397836 */ /* 0x001fe20000000000 */
[----:B-1----:R-:W-:-:S04]  /*9c20*/  ISETP.GT.AND P2, PT, R0, 0x7f, PT ;  /* 0x0000007f0000780c */ /* 0x002fc80003f44270 */
[----:B------:R-:W-:Y:S02]  /*9c30*/  SEL R0, RZ, 0x2, !P2 ;  /* 0x00000002ff007807 */ /* 0x000fe40005000000 */
[C---:B------:R-:W-:Y:S02]  /*9c40*/  SEL R62, R64.reuse, 0x2, P2 ;  /* 0x00000002403e7807 */ /* 0x040fe40001000000 */
[----:B------:R-:W-:Y:S01]  /*9c50*/  SEL R64, R64, 0x6, !P2 ;  /* 0x0000000640407807 */ /* 0x000fe20005000000 */
        /* <DEDUP_REMOVED lines=175> */
[----:B------:R-:W-:Y:S02]  /*a750*/  IMAD.MOV.U32 R59, RZ, RZ, 0x40000040 ;  /* 0x40000040ff3b7424 */ /* 0x000fe400078e00ff */
[----:B------:R-:W-:-:S02]  /*a760*/  IMAD.MOV.U32 R21, RZ, RZ, 0x28 ;  /* 0x00000028ff157424 */ /* 0x000fc400078e00ff */
[----:B------:R-:W-:-:S03]  /*a770*/  IMAD.MOV.U32 R57, RZ, RZ, 0xa00 ;  /* 0x00000a00ff397424 */ /* 0x000fc600078e00ff */
[----:B------:R-:W-:Y:S02]  /*a780*/  SEL R21, R21, 0x26, P2 ;  /* 0x0000002615157807 */ /* 0x000fe40001000000 */
[----:B------:R-:W-:Y:S02]  /*a790*/  SEL R57, R57, 0x980, P2 ;  /* 0x0000098039397807 */ /* 0x000fe40001000000 */
[----:B------:R-:W-:Y:S02]  /*a7a0*/  LOP3.LUT R21, R21, 0x6, RZ, 0xc0, !PT ;  /* 0x0000000615157812 */ /* 0x000fe400078ec0ff */
        /* <DEDUP_REMOVED lines=10> */
[CC--:B------:R-:W-:Y:S02]  /*a850*/  IADD3 R60, R21.reuse, R57.reuse, R6 ;  /* 0x00000039153c7210 */ /* 0x0c0fe40007ffe006 */
[----:B------:R-:W-:Y:S01]  /*a860*/  IADD3 R58, R21, R57, R20 ;  /* 0x00000039153a7210 */ /* 0x000fe20007ffe014 */
        /* <DEDUP_REMOVED lines=11> */
[----:B------:R-:W-:Y:S01]  /*a920*/  VIADD R61, R20, 0xa00 ;  /* 0x00000a00143d7836 */ /* 0x000fe20000000000 */
[----:B------:R-:W-:Y:S02]  /*a930*/  R2UR UR6, R58 ;  /* 0x000000003a0672ca */ /* 0x000fe400000e0000 */
[----:B------:R-:W-:Y:S01]  /*a940*/  R2UR UR7, R59 ;  /* 0x000000003b0772ca */ /* 0x000fe200000e0000 */
[----:B------:R-:W-:Y:S02]  /*a950*/  VIADD R59, R6, 0xa00 ;  /* 0x00000a00063b7836 */ /* 0x000fe40000000000 */
[----:B------:R-:W-:-:S02]  /*a960*/  IMAD.IADD R68, R0, 0x1, R61 ;  /* 0x0000000100447824 */ /* 0x000fc400078e023d */
[----:B------:R-:W-:Y:S02]  /*a970*/  IMAD.IADD R66, R0, 0x1, R59 ;  /* 0x0000000100427824 */ /* 0x000fe400078e023b */
[C---:B------:R-:W-:Y:S02]  /*a980*/  IMAD.IADD R60, R64.reuse, 0x1, R61 ;  /* 0x00000001403c7824 */ /* 0x040fe400078e023d */
[----:B------:R-:W-:Y:S01]  /*a990*/  IMAD.IADD R58, R64, 0x1, R59 ;  /* 0x00000001403a7824 */ /* 0x000fe200078e023b */
        /* <DEDUP_REMOVED lines=11> */
[----:B------:R-:W-:-:S02]  /*aa50*/  IMAD.MOV.U32 R61, RZ, RZ, 0x40000040 ;  /* 0x40000040ff3d7424 */ /* 0x000fc400078e00ff */
[----:B------:R-:W-:Y:S01]  /*aa60*/  IMAD.MOV.U32 R59, RZ, RZ, 0x40000040 ;  /* 0x40000040ff3b7424 */ /* 0x000fe200078e00ff */
        /* <DEDUP_REMOVED lines=56> */
[----:B------:R-:W-:Y:S02]  /*adf0*/  R2UR UR7, R69 ;  /* 0x00000000450772ca */ /* 0x000fe400000e0000 */
        /* <DEDUP_REMOVED lines=14> */
[----:B------:R-:W-:-:S02]  /*aee0*/  VIADD R21, R6, 0xe00 ;  /* 0x00000e0006157836 */ /* 0x000fc40000000000 */
        /* <DEDUP_REMOVED lines=8> */
[----:B------:R-:W-:Y:S01]  /*af70*/  VIADD R61, R20, 0xe00 ;  /* 0x00000e00143d7836 */ /* 0x000fe20000000000 */
[----:B------:R-:W-:Y:S01]  /*af80*/  R2UR UR6, R58 ;  /* 0x000000003a0672ca */ /* 0x000fe200000e0000 */
[C---:B------:R-:W-:Y:S01]  /*af90*/  IMAD.IADD R58, R0.reuse, 0x1, R21 ;  /* 0x00000001003a7824 */ /* 0x040fe200078e0215 */
[----:B------:R-:W-:Y:S01]  /*afa0*/  R2UR UR7, R59 ;  /* 0x000000003b0772ca */ /* 0x000fe200000e0000 */
[----:B------:R-:W-:Y:S02]  /*afb0*/  IMAD.IADD R66, R0, 0x1, R61 ;  /* 0x0000000100427824 */ /* 0x000fe400078e023d */
[----:B------:R-:W-:-:S02]  /*afc0*/  IMAD.MOV.U32 R59, RZ, RZ, 0x40000040 ;  /* 0x40000040ff3b7424 */ /* 0x000fc400078e00ff */
        /* <DEDUP_REMOVED lines=12> */
[----:B------:R-:W-:Y:S01]  /*b090*/  IMAD.MOV.U32 R61, RZ, RZ, 0x40000040 ;  /* 0x40000040ff3d7424 */ /* 0x000fe200078e00ff */
[----:B------:R-:W-:-:S02]  /*b0a0*/  WARPGROUP.DEPBAR.LE gsb0, 0x0 ;  /* 0x00008000000079c5 */ /* 0x000fc40000010000 */
[----:B------:R-:W-:-:S07]  /*b0b0*/  WARPGROUP.ARRIVE ;  /* 0x00000000000079c5 */ /* 0x000fce0000000000 */
[----:B------:R-:W-:Y:S01]  /*b0c0*/  HGMMA.64x64x16.F32 R24, gdesc[UR4], R24, gsb0 ;  /* 0x00e00000041879f0 */ /* 0x000fe20008000818 */
[----:B------:R-:W-:Y:S02]  /*b0d0*/  R2UR UR6, R66 ;  /* 0x00000000420672ca */ /* 0x000fe400000e0000 */
[----:B------:R-:W-:Y:S02]  /*b0e0*/  R2UR UR7, R67 ;  /* 0x00000000430772ca */ /* 0x000fe400000e0000 */
[----:B------:R-:W-:Y:S01]  /*b0f0*/  R2UR UR4, R58 ;  /* 0x000000003a0472ca */ /* 0x000fe200000e0000 */
[----:B------:R-:W-:Y:S01]  /*b100*/  IMAD.IADD R58, R64, 0x1, R21 ;  /* 0x00000001403a7824 */ /* 0x000fe200078e0215 */
[----:B------:R-:W-:Y:S01]  /*b110*/  R2UR UR5, R59 ;  /* 0x000000003b0572ca */ /* 0x000fe200000e0000 */
[----:B------:R-:W-:Y:S02]  /*b120*/  IMAD.MOV.U32 R59, RZ, RZ, 0x40000040 ;  /* 0x40000040ff3b7424 */ /* 0x000fe400078e00ff */
[----:B------:R-:W-:-:S05]  /*b130*/  IMAD.MOV.U32 R64, RZ, RZ, 0x40 ;  /* 0x00000040ff407424 */ /* 0x000fca00078e00ff */
[----:B------:R-:W-:-:S04]  /*b140*/  SEL R0, R64, 0x3e, P2 ;  /* 0x0000003e40007807 */ /* 0x000fc80001000000 */
[----:B------:R-:W-:Y:S02]  /*b150*/  LOP3.LUT R21, R0, 0x6, RZ, 0xc0, !PT ;  /* 0x0000000600157812 */ /* 0x000fe400078ec0ff */
[----:B------:R-:W0:Y:S02]  /*b160*/  LDC R0, c[0x0][0x448] ;  /* 0x00011200ff007b82 */ /* 0x000e240000000800 */
[----:B------:R-:W-:Y:S02]  /*b170*/  IADD3 R20, R21, R57, R20 ;  /* 0x0000003915147210 */ /* 0x000fe40007ffe014 */
[----:B0-----:R-:W-:Y:S01]  /*b180*/  ISETP.NE.AND P2, PT, R0, 0x1, PT ;  /* 0x000000010000780c */ /* 0x001fe20003f45270 */
[----:B------:R-:W-:-:S12]  /*b190*/  IMAD.IADD R0, R216, 0x1, R194 ;  /* 0x00000001d8007824 */ /* 0x000fd800078e02c2 */
[----:B------:R-:W0:Y:S08]  /*b1a0*/  @P2 LDC R63, c[0x0][0x450] ;  /* 0x00011400ff3f2b82 */ /* 0x000e300000000800 */
[----:B------:R-:W1:Y:S01]  /*b1b0*/  @P2 LDC R199, c[0x0][0x44c] ;  /* 0x00011300ffc72b82 */ /* 0x000e620000000800 */
        /* <DEDUP_REMOVED lines=8> */
[----:B------:R-:W-:Y:S01]  /*b240*/  IADD3 R58, R21, R57, R6 ;  /* 0x00000039153a7210 */ /* 0x000fe20007ffe006 */
[----:B------:R-:W-:Y:S01]  /*b250*/  IMAD.MOV.U32 R21, RZ, RZ, 0x40000040 ;  /* 0x40000040ff157424 */ /* 0x000fe200078e00ff */
[----:B------:R-:W-:-:S02]  /*b260*/  WARPGROUP.DEPBAR.LE gsb0, 0x0 ;  /* 0x00008000000079c5 */ /* 0x000fc40000010000 */
[----:B------:R-:W-:-:S07]  /*b270*/  WARPGROUP.ARRIVE ;  /* 0x00000000000079c5 */ /* 0x000fce0000000000 */
[----:B------:R-:W-:Y:S01]  /*b280*/  HGMMA.64x64x16.F32 R24, gdesc[UR4], R24, gsb0 ;  /* 0x00e00000041879f0 */ /* 0x000fe20008000818 */
[----:B------:R-:W-:Y:S02]  /*b290*/  R2UR UR4, R58 ;  /* 0x000000003a0472ca */ /* 0x000fe400000e0000 */
[----:B------:R-:W-:Y:S02]  /*b2a0*/  R2UR UR5, R59 ;  /* 0x000000003b0572ca */ /* 0x000fe400000e0000 */
[----:B------:R-:W-:Y:S02]  /*b2b0*/  R2UR UR6, R20 ;  /* 0x00000000140672ca */ /* 0x000fe400000e0000 */
[----:B------:R-:W-:Y:S02]  /*b2c0*/  R2UR UR7, R21 ;  /* 0x00000000150772ca */ /* 0x000fe400000e0000 */
[----:B------:R-:W2:Y:S02]  /*b2d0*/  @P2 LDC R21, c[0x0][0x44c] ;  /* 0x00011300ff152b82 */ /* 0x000ea40000000800 */
[----:B--2---:R-:W-:-:S05]  /*b2e0*/  @P2 IMAD.HI.U32 R20, R0, R21, RZ ;  /* 0x0000001500142227 */ /* 0x004fca00078e00ff */
[----:B0-----:R-:W-:Y:S01]  /*b2f0*/  @P2 SHF.R.U32.HI R0, RZ, R63, R20 ;  /* 0x0000003fff002219 */ /* 0x001fe20000011614 */
[C---:B------:R-:W-:Y:S02]  /*b300*/  IMAD R20, R195.reuse, -0x40, R64 ;  /* 0xffffffc0c3147824 */ /* 0x040fe400078e0240 */
[----:B------:R-:W-:Y:S01]  /*b310*/  VIADD R195, R195, 0xfffffffe ;  /* 0xfffffffec3c37836 */ /* 0x000fe20000000000 */
        /* <DEDUP_REMOVED lines=9> */
[----:B------:R0:W-:Y:S01]  /*b3b0*/  MUFU.TANH R58, R25 ;  /* 0x00000019003a7308 */ /* 0x0001e20000002400 */
[----:B------:R-:W-:Y:S01]  /*b3c0*/  FMUL.FTZ R32, R32, UR4 ;  /* 0x0000000420207c20 */ /* 0x000fe20008410000 */
[----:B------:R-:W-:Y:S01]  /*b3d0*/  FMUL.FTZ R33, R33, UR4 ;  /* 0x0000000421217c20 */ /* 0x000fe20008410000 */
[----:B------:R-:W-:Y:S01]  /*b3e0*/  FMUL.FTZ R36, R36, UR4 ;  /* 0x0000000424247c20 */ /* 0x000fe20008410000 */
[----:B------:R-:W-:Y:S01]  /*b3f0*/  FMUL.FTZ R37, R37, UR4 ;  /* 0x0000000425257c20 */ /* 0x000fe20008410000 */
[----:B------:R-:W-:Y:S01]  /*b400*/  FMUL.FTZ R40, R40, UR4 ;  /* 0x0000000428287c20 */ /* 0x000fe20008410000 */
[----:B------:R-:W-:Y:S01]  /*b410*/  FMUL.FTZ R41, R41, UR4 ;  /* 0x0000000429297c20 */ /* 0x000fe20008410000 */
[----:B------:R-:W-:Y:S01]  /*b420*/  FMUL.FTZ R44, R44, UR4 ;  /* 0x000000042c2c7c20 */ /* 0x000fe20008410000 */
[----:B------:R2:W3:Y:S01]  /*b430*/  MUFU.TANH R57, R24 ;  /* 0x0000001800397308 */ /* 0x0004e20000002400 */
[----:B0-----:R-:W0:Y:S01]  /*b440*/  SHFL.IDX PT, R25, R0, RZ, 0x1c1f ;  /* 0x001c1fff00197589 */ /* 0x001e2200000e0000 */
[----:B------:R-:W-:Y:S01]  /*b450*/  FMUL.FTZ R45, R45, UR4 ;  /* 0x000000042d2d7c20 */ /* 0x000fe20008410000 */
[----:B------:R-:W-:Y:S01]  /*b460*/  FMUL.FTZ R48, R48, UR4 ;  /* 0x0000000430307c20 */ /* 0x000fe20008410000 */
[----:B------:R-:W-:Y:S01]  /*b470*/  FMUL.FTZ R49, R49, UR4 ;  /* 0x0000000431317c20 */ /* 0x000fe20008410000 */
[----:B------:R-:W-:Y:S01]  /*b480*/  FMUL.FTZ R52, R52, UR4 ;  /* 0x0000000434347c20 */ /* 0x000fe20008410000 */
[----:B------:R-:W-:Y:S01]  /*b490*/  FMUL.FTZ R53, R53, UR4 ;  /* 0x0000000435357c20 */ /* 0x000fe20008410000 */
[----:B------:R-:W4:Y:S01]  /*b4a0*/  SHFL.IDX PT, R0, R0, 0x1, 0x1c1f ;  /* 0x003c1f0000007f89 */ /* 0x000f2200000e0000 */
[----:B------:R5:W1:Y:S01]  /*b4b0*/  MUFU.TANH R59, R28 ;  /* 0x0000001c003b7308 */ /* 0x000a620000002400 */
[----:B--2---:R-:W-:Y:S01]  /*b4c0*/  IADD3 R24, R211, 0x1, R20 ;  /* 0x00000001d3187810 */ /* 0x004fe20007ffe014 */
[----:B------:R-:W-:Y:S01]  /*b4d0*/  FMUL.FTZ R26, R26, UR4 ;  /* 0x000000041a1a7c20 */ /* 0x000fe20008410000 */
[----:B------:R-:W-:Y:S01]  /*b4e0*/  IADD3 R20, -R189, R20, R211 ;  /* 0x00000014bd147210 */ /* 0x000fe20007ffe1d3 */
[----:B------:R-:W-:Y:S01]  /*b4f0*/  FMUL.FTZ R27, R27, UR4 ;  /* 0x000000041b1b7c20 */ /* 0x000fe20008410000 */
[----:B------:R-:W-:Y:S01]  /*b500*/  IADD3 R21, -R193, R24, -R189 ;  /* 0x00000018c1157210 */ /* 0x000fe20007ffe9bd */
        /* <DEDUP_REMOVED lines=11> */
[----:B0-----:R-:W-:Y:S01]  /*b5c0*/  VIADDMNMX R25, R25, R21, R20, PT ;  /* 0x0000001519197246 */ /* 0x001fe20003800114 */
[----:B------:R-:W-:Y:S01]  /*b5d0*/  FMUL.FTZ R47, R47, UR4 ;  /* 0x000000042f2f7c20 */ /* 0x000fe20008410000 */
[----:B------:R-:W-:Y:S01]  /*b5e0*/  FMUL.FTZ R50, R50, UR4 ;  /* 0x0000000432327c20 */ /* 0x000fe20008410000 */
[----:B------:R-:W-:Y:S01]  /*b5f0*/  FMUL.FTZ R51, R51, UR4 ;  /* 0x0000000433337c20 */ /* 0x000fe20008410000 */
[C---:B------:R-:W-:Y:S01]  /*b600*/  ISETP.GT.AND P3, PT, R25.reuse, RZ, PT ;  /* 0x000000ff1900720c */ /* 0x040fe20003f64270 */
[----:B------:R-:W-:Y:S01]  /*b610*/  FMUL.FTZ R54, R54, UR4 ;  /* 0x0000000436367c20 */ /* 0x000fe20008410000 */
[C---:B------:R-:W-:Y:S01]  /*b620*/  ISETP.GT.AND P4, PT, R25.reuse, 0x1, PT ;  /* 0x000000011900780c */ /* 0x040fe20003f84270 */
[----:B------:R-:W-:Y:S01]  /*b630*/  MUFU.TANH R33, R33 ;  /* 0x0000002100217308 */ /* 0x000fe20000002400 */
[----:B------:R-:W-:Y:S01]  /*b640*/  ISETP.GT.AND P5, PT, R25, 0x8, PT ;  /* 0x000000081900780c */ /* 0x000fe20003fa4270 */
[----:B------:R-:W-:Y:S01]  /*b650*/  FMUL.FTZ R55, R55, UR4 ;  /* 0x0000000437377c20 */ /* 0x000fe20008410000 */
[----:B---3--:R-:W-:Y:S01]  /*b660*/  FSEL R24, R57, -INF , P3 ;  /* 0xff80000039187808 */ /* 0x008fe20001800000 */
[----:B------:R-:W-:Y:S01]  /*b670*/  ULDC UR4, c[0x0][0xa80] ;  /* 0x0002a00000047ab9 */ /* 0x000fe20000000800 */
[----:B-----5:R-:W-:Y:S01]  /*b680*/  FSEL R28, R58, -INF , P4 ;  /* 0xff8000003a1c7808 */ /* 0x020fe20002000000 */
[----:B------:R-:W-:Y:S01]  /*b690*/  IMAD.U32 R169, RZ, RZ, UR4 ;  /* 0x00000004ffa97e24 */ /* 0x000fe2000f8e00ff */
[----:B------:R-:W-:Y:S01]  /*b6a0*/  ISETP.GT.AND P3, PT, R25, 0x9, PT ;  /* 0x000000091900780c */ /* 0x000fe20003f64270 */
[----:B------:R2:W0:Y:S01]  /*b6b0*/  MUFU.TANH R62, R36 ;  /* 0x00000024003e7308 */ /* 0x0004220000002400 */
[----:B-1----:R-:W-:-:S02]  /*b6c0*/  FSEL R32, R59, -INF , P5 ;  /* 0xff8000003b207808 */ /* 0x002fc40002800000 */
[----:B------:R-:W-:Y:S02]  /*b6d0*/  FMNMX.FTZ R29, R24, R28, !PT ;  /* 0x0000001c181d7209 */ /* 0x000fe40007810000 */
[C---:B------:R-:W-:Y:S02]  /*b6e0*/  ISETP.GT.AND P4, PT, R25.reuse, 0x10, PT ;  /* 0x000000101900780c */ /* 0x040fe40003f84270 */
[----:B------:R-:W-:Y:S01]  /*b6f0*/  FMNMX.FTZ R29, R32, R29, !PT ;  /* 0x0000001d201d7209 */ /* 0x000fe20007810000 */
[----:B------:R-:W1:Y:S01]  /*b700*/  MUFU.TANH R37, R37 ;  /* 0x0000002500257308 */ /* 0x000e620000002400 */
[----:B--2---:R-:W-:Y:S02]  /*b710*/  FSEL R36, R60, -INF , P3 ;  /* 0xff8000003c247808 */ /* 0x004fe40001800000 */
[----:B------:R-:W-:Y:S02]  /*b720*/  ISETP.GT.AND P3, PT, R25, 0x11, PT ;  /* 0x000000111900780c */ /* 0x000fe40003f64270 */
[----:B------:R-:W-:-:S02]  /*b730*/  FMNMX.FTZ R29, R36, R29, !PT ;  /* 0x0000001d241d7209 */ /* 0x000fc40007810000 */
[----:B----4-:R-:W-:Y:S01]  /*b740*/  VIADDMNMX R0, R0, R21, R20, PT ;  /* 0x0000001500007246 */ /* 0x010fe20003800114 */
[----:B------:R2:W-:Y:S03]  /*b750*/  MUFU.TANH R63, R40 ;  /* 0x00000028003f7308 */ /* 0x0005e60000002400 */
[C---:B------:R-:W-:Y:S02]  /*b760*/  ISETP.GT.AND P5, PT, R0.reuse, 0x8, PT ;  /* 0x000000080000780c */ /* 0x040fe40003fa4270 */
[----:B------:R-:W-:-:S03]  /*b770*/  ISETP.GT.AND P6, PT, R0, 0x20, PT ;  /* 0x000000200000780c */ /* 0x000fc60003fc4270 */
[----:B------:R-:W3:Y:S01]  /*b780*/  MUFU.TANH R41, R41 ;  /* 0x0000002900297308 */ /* 0x000ee20000002400 */
[----:B--2---:R-:W-:Y:S02]  /*b790*/  FSEL R40, R61, -INF , P4 ;  /* 0xff8000003d287808 */ /* 0x004fe40002000000 */
[C---:B------:R-:W-:Y:S02]  /*b7a0*/  ISETP.GT.AND P4, PT, R25.reuse, 0x18, PT ;  /* 0x000000181900780c */ /* 0x040fe40003f84270 */
[----:B------:R-:W-:Y:S02]  /*b7b0*/  FMNMX.FTZ R29, R40, R29, !PT ;  /* 0x0000001d281d7209 */ /* 0x000fe40007810000 */
[----:B0-----:R-:W-:Y:S01]  /*b7c0*/  FSEL R58, R62, -INF , P4 ;  /* 0xff8000003e3a7808 */ /* 0x001fe20002000000 */
[----:B------:R0:W2:Y:S01]  /*b7d0*/  MUFU.TANH R64, R44 ;  /* 0x0000002c00407308 */ /* 0x0000a20000002400 */
[----:B------:R-:W-:-:S07]  /*b7e0*/  ISETP.GT.AND P4, PT, R25, 0x20, PT ;  /* 0x000000201900780c */ /* 0x000fce0003f84270 */
[----:B------:R-:W4:Y:S01]  /*b7f0*/  MUFU.TANH R45, R45 ;  /* 0x0000002d002d7308 */ /* 0x000f220000002400 */
[----:B0-----:R-:W-:Y:S02]  /*b800*/  FSEL R44, R33, -INF , P3 ;  /* 0xff800000212c7808 */ /* 0x001fe40001800000 */
[----:B------:R-:W-:Y:S02]  /*b810*/  ISETP.GT.AND P3, PT, R25, 0x19, PT ;  /* 0x000000191900780c */ /* 0x000fe40003f64270 */
[----:B------:R-:W-:Y:S02]  /*b820*/  FMNMX.FTZ R29, R44, R29, !PT ;  /* 0x0000001d2c1d7209 */ /* 0x000fe40007810000 */
[----:B-1----:R-:W-:Y:S01]  /*b830*/  FSEL R60, R37, -INF , P3 ;  /* 0xff800000253c7808 */ /* 0x002fe20001800000 */
[----:B------:R0:W1:Y:S01]  /*b840*/  MUFU.TANH R57, R48 ;  /* 0x0000003000397308 */ /* 0x0000620000002400 */
[----:B------:R-:W-:Y:S02]  /*b850*/  FMNMX.FTZ R29, R58, R29, !PT ;  /* 0x0000001d3a1d7209 */ /* 0x000fe40007810000 */
[----:B------:R-:W-:-:S02]  /*b860*/  ISETP.GT.AND P3, PT, R25, 0x21, PT ;  /* 0x000000211900780c */ /* 0x000fc40003f64270 */
[----:B------:R-:W-:Y:S02]  /*b870*/  FMNMX.FTZ R29, R60, R29, !PT ;  /* 0x0000001d3c1d7209 */ /* 0x000fe40007810000 */
[----:B---3--:R-:W-:Y:S01]  /*b880*/  FSEL R62, R41, -INF , P3 ;  /* 0xff800000293e7808 */ /* 0x008fe20001800000 */
[----:B------:R-:W3:Y:S01]  /*b890*/  MUFU.TANH R49, R49 ;  /* 0x0000003100317308 */ /* 0x000ee20000002400 */
[----:B0-----:R-:W-:Y:S02]  /*b8a0*/  FSEL R48, R63, -INF , P4 ;  /* 0xff8000003f307808 */ /* 0x001fe40002000000 */
[C---:B------:R-:W-:Y:S02]  /*b8b0*/  ISETP.GT.AND P4, PT, R25.reuse, 0x28, PT ;  /* 0x000000281900780c */ /* 0x040fe40003f84270 */
[----:B------:R-:W-:Y:S02]  /*b8c0*/  FMNMX.FTZ R29, R48, R29, !PT ;  /* 0x0000001d301d7209 */ /* 0x000fe40007810000 */
[----:B------:R-:W-:Y:S01]  /*b8d0*/  ISETP.GT.AND P3, PT, R25, 0x29, PT ;  /* 0x000000291900780c */ /* 0x000fe20003f64270 */
[----:B------:R1:W0:Y:S01]  /*b8e0*/  MUFU.TANH R70, R52 ;  /* 0x0000003400467308 */ /* 0x0002220000002400 */
[----:B--2---:R-:W-:-:S02]  /*b8f0*/  FSEL R64, R64, -INF , P4 ;  /* 0xff80000040407808 */ /* 0x004fc40002000000 */
[----:B------:R-:W-:Y:S02]  /*b900*/  FMNMX.FTZ R29, R62, R29, !PT ;  /* 0x0000001d3e1d7209 */ /* 0x000fe40007810000 */
[----:B------:R-:W-:Y:S02]  /*b910*/  ISETP.GT.AND P4, PT, R25, 0x30, PT ;  /* 0x000000301900780c */ /* 0x000fe40003f84270 */
[----:B----4-:R-:W-:Y:S01]  /*b920*/  FSEL R66, R45, -INF , P3 ;  /* 0xff8000002d427808 */ /* 0x010fe20001800000 */
[----:B------:R-:W2:Y:S01]  /*b930*/  MUFU.TANH R53, R53 ;  /* 0x0000003500357308 */ /* 0x000ea20000002400 */
[----:B------:R-:W-:Y:S02]  /*b940*/  FMNMX.FTZ R29, R64, R29, !PT ;  /* 0x0000001d401d7209 */ /* 0x000fe40007810000 */
[----:B------:R-:W-:Y:S02]  /*b950*/  ISETP.GT.AND P3, PT, R25, 0x31, PT ;  /* 0x000000311900780c */ /* 0x000fe40003f64270 */
[----:B-1----:R-:W-:-:S02]  /*b960*/  FSEL R52, R57, -INF , P4 ;  /* 0xff80000039347808 */ /* 0x002fc40002000000 */
[----:B------:R-:W-:Y:S01]  /*b970*/  FMNMX.FTZ R29, R66, R29, !PT ;  /* 0x0000001d421d7209 */ /* 0x000fe20007810000 */
[----:B------:R-:W1:Y:S01]  /*b980*/  MUFU.TANH R26, R26 ;  /* 0x0000001a001a7308 */ /* 0x000e620000002400 */
[----:B------:R-:W-:Y:S02]  /*b990*/  ISETP.GT.AND P4, PT, R25, 0x38, PT ;  /* 0x000000381900780c */ /* 0x000fe40003f84270 */
[----:B---3--:R-:W-:Y:S02]  /*b9a0*/  FSEL R68, R49, -INF , P3 ;  /* 0xff80000031447808 */ /* 0x008fe40001800000 */
[----:B------:R-:W-:Y:S02]  /*b9b0*/  FMNMX.FTZ R29, R52, R29, !PT ;  /* 0x0000001d341d7209 */ /* 0x000fe40007810000 */
[----:B------:R-:W-:Y:S01]  /*b9c0*/  ISETP.GT.AND P3, PT, R25, 0x39, PT ;  /* 0x000000391900780c */ /* 0x000fe20003f64270 */
[----:B------:R-:W3:Y:S01]  /*b9d0*/  MUFU.TANH R27, R27 ;  /* 0x0000001b001b7308 */ /* 0x000ee20000002400 */
[----:B0-----:R-:W-:-:S02]  /*b9e0*/  FSEL R70, R70, -INF , P4 ;  /* 0xff80000046467808 */ /* 0x001fc40002000000 */
[----:B------:R-:W-:Y:S02]  /*b9f0*/  FMNMX.FTZ R29, R68, R29, !PT ;  /* 0x0000001d441d7209 */ /* 0x000fe40007810000 */
[----:B--2---:R-:W-:Y:S02]  /*ba00*/  FSEL R72, R53, -INF , P3 ;  /* 0xff80000035487808 */ /* 0x004fe40001800000 */
[----:B------:R-:W-:Y:S01]  /*ba10*/  FMNMX.FTZ R29, R70, R29, !PT ;  /* 0x0000001d461d7209 */ /* 0x000fe20007810000 */
[----:B------:R-:W0:Y:S01]  /*ba20*/  MUFU.TANH R30, R30 ;  /* 0x0000001e001e7308 */ /* 0x000e220000002400 */
[----:B------:R-:W-:Y:S02]  /*ba30*/  ISETP.GT.AND P3, PT, R0, RZ, PT ;  /* 0x000000ff0000720c */ /* 0x000fe40003f64270 */
[----:B------:R-:W-:Y:S02]  /*ba40*/  FMNMX.FTZ R29, R72, R29, !PT ;  /* 0x0000001d481d7209 */ /* 0x000fe40007810000 */
[----:B------:R-:W-:-:S02]  /*ba50*/  ISETP.GT.AND P4, PT, R0, 0x1, PT ;  /* 0x000000010000780c */ /* 0x000fc40003f84270 */
[----:B-1----:R-:W-:Y:S01]  /*ba60*/  FSEL R20, R26, -INF , P3 ;  /* 0xff8000001a147808 */ /* 0x002fe20001800000 */
[----:B------:R-:W1:Y:S01]  /*ba70*/  SHFL.BFLY PT, R74, R29, 0x2, 0x1f ;  /* 0x0c401f001d4a7f89 */ /* 0x000e6200000e0000 */
[----:B------:R-:W2:Y:S01]  /*ba80*/  MUFU.TANH R31, R31 ;  /* 0x0000001f001f7308 */ /* 0x000ea20000002400 */
[----:B---3--:R-:W-:Y:S02]  /*ba90*/  FSEL R21, R27, -INF , P4 ;  /* 0xff8000001b157808 */ /* 0x008fe40002000000 */
[C---:B------:R-:W-:Y:S02]  /*baa0*/  ISETP.GT.AND P3, PT, R0.reuse, 0x9, PT ;  /* 0x000000090000780c */ /* 0x040fe40003f64270 */
[----:B------:R-:W-:-:S03]  /*bab0*/  ISETP.GT.AND P4, PT, R0, 0x10, PT ;  /* 0x000000100000780c */ /* 0x000fc60003f84270 */
[----:B------:R-:W3:Y:S01]  /*bac0*/  MUFU.TANH R34, R34 ;  /* 0x0000002200227308 */ /* 0x000ee20000002400 */
[----:B0-----:R-:W-:Y:S02]  /*bad0*/  FSEL R26, R30, -INF , P5 ;  /* 0xff8000001e1a7808 */ /* 0x001fe40002800000 */
[----:B------:R-:W-:-:S05]  /*bae0*/  ISETP.GT.AND P5, PT, R0, 0x21, PT ;  /* 0x000000210000780c */ /* 0x000fca0003fa4270 */
[----:B------:R-:W0:Y:S01]  /*baf0*/  MUFU.TANH R35, R35 ;  /* 0x0000002300237308 */ /* 0x000e220000002400 */
[----:B--2---:R-:W-:Y:S02]  /*bb00*/  FSEL R30, R31, -INF , P3 ;  /* 0xff8000001f1e7808 */ /* 0x004fe40001800000 */
[----:B------:R-:W-:Y:S02]  /*bb10*/  ISETP.GT.AND P3, PT, R0, 0x11, PT ;  /* 0x000000110000780c */ /* 0x000fe40003f64270 */
[----:B-1----:R-:W-:-:S03]  /*bb20*/  FMNMX.FTZ R74, R29, R74, !PT ;  /* 0x0000004a1d4a7209 */ /* 0x002fc60007810000 */
[----:B------:R-:W-:Y:S01]  /*bb30*/  MUFU.TANH R39, R39 ;  /* 0x0000002700277308 */ /* 0x000fe20000002400 */
[----:B---3--:R-:W-:Y:S02]  /*bb40*/  FSEL R34, R34, -INF , P4 ;  /* 0xff80000022227808 */ /* 0x008fe40002000000 */
[----:B------:R-:W-:Y:S01]  /*bb50*/  ISETP.GT.AND P4, PT, R0, 0x18, PT ;  /* 0x000000180000780c */ /* 0x000fe20003f84270 */
[----:B------:R-:W1:Y:S04]  /*bb60*/  SHFL.BFLY PT, R25, R74, 0x1, 0x1f ;  /* 0x0c201f004a197f89 */ /* 0x000e6800000e0000 */
[----:B------:R0:W2:Y:S08]  /*bb70*/  MUFU.TANH R29, R38 ;  /* 0x00000026001d7308 */ /* 0x0000b00000002400 */
[----:B------:R2:W-:Y:S01]  /*bb80*/  MUFU.TANH R33, R42 ;  /* 0x0000002a00217308 */ /* 0x0005e20000002400 */
[----:B0-----:R-:W-:-:S02]  /*bb90*/  FSEL R38, R35, -INF , P3 ;  /* 0xff80000023267808 */ /* 0x001fc40001800000 */
[----:B------:R-:W-:-:S05]  /*bba0*/  ISETP.GT.AND P3, PT, R0, 0x19, PT ;  /* 0x000000190000780c */ /* 0x000fca0003f64270 */
[----:B------:R-:W0:Y:S01]  /*bbb0*/  MUFU.TANH R43, R43 ;  /* 0x0000002b002b7308 */ /* 0x000e220000002400 */
[----:B--2---:R-:W-:Y:S02]  /*bbc0*/  FSEL R42, R29, -INF , P4 ;  /* 0xff8000001d2a7808 */ /* 0x004fe40002000000 */
[----:B------:R-:W-:Y:S02]  /*bbd0*/  ISETP.GT.AND P4, PT, R0, 0x28, PT ;  /* 0x000000280000780c */ /* 0x000fe40003f84270 */
[----:B-1----:R-:W-:Y:S02]  /*bbe0*/  FMNMX.FTZ R168, R74, R25, !PT ;  /* 0x000000194aa87209 */ /* 0x002fe40007810000 */
[----:B------:R-:W-:Y:S01]  /*bbf0*/  FMNMX.FTZ R25, R20, R21, !PT ;  /* 0x0000001514197209 */ /* 0x000fe20007810000 */
[----:B------:R1:W2:Y:S02]  /*bc00*/  MUFU.TANH R76, R46 ;  /* 0x0000002e004c7308 */ /* 0x0002a40000002400 */
[----:B------:R-:W-:Y:S01]  /*bc10*/  FMUL.FTZ R27, R168, R169 ;  /* 0x000000a9a81b7220 */ /* 0x000fe20000410000 */
[----:B------:R-:W-:-:S04]  /*bc20*/  FMNMX.FTZ R25, R26, R25, !PT ;  /* 0x000000191a197209 */ /* 0x000fc80007810000 */
[----:B------:R-:W-:Y:S01]  /*bc30*/  FMNMX.FTZ R25, R30, R25, !PT ;  /* 0x000000191e197209 */ /* 0x000fe20007810000 */
[----:B------:R-:W3:Y:S01]  /*bc40*/  MUFU.TANH R47, R47 ;  /* 0x0000002f002f7308 */ /* 0x000ee20000002400 */
[----:B-1----:R-:W-:Y:S02]  /*bc50*/  FSEL R46, R39, -INF , P3 ;  /* 0xff800000272e7808 */ /* 0x002fe40001800000 */
[----:B------:R-:W-:Y:S02]  /*bc60*/  FMNMX.FTZ R25, R34, R25, !PT ;  /* 0x0000001922197209 */ /* 0x000fe40007810000 */
[----:B0-----:R-:W-:Y:S02]  /*bc70*/  FSEL R74, R43, -INF , P5 ;  /* 0xff8000002b4a7808 */ /* 0x001fe40002800000 */
[----:B------:R-:W-:Y:S01]  /*bc80*/  FMNMX.FTZ R25, R38, R25, !PT ;  /* 0x0000001926197209 */ /* 0x000fe20007810000 */
[----:B------:R0:W1:Y:S01]  /*bc90*/  MUFU.TANH R31, R50 ;  /* 0x00000032001f7308 */ /* 0x0000620000002400 */
[----:B------:R-:W-:-:S02]  /*bca0*/  ISETP.GT.AND P3, PT, R0, 0x29, PT ;  /* 0x000000290000780c */ /* 0x000fc40003f64270 */
[----:B------:R-:W-:Y:S02]  /*bcb0*/  FMNMX.FTZ R25, R42, R25, !PT ;  /* 0x000000192a197209 */ /* 0x000fe40007810000 */
[----:B--2---:R-:W-:Y:S02]  /*bcc0*/  FSEL R76, R76, -INF , P4 ;  /* 0xff8000004c4c7808 */ /* 0x004fe40002000000 */
[----:B------:R-:W-:Y:S01]  /*bcd0*/  FMNMX.FTZ R25, R46, R25, !PT ;  /* 0x000000192e197209 */ /* 0x000fe20007810000 */
[----:B------:R-:W2:Y:S01]  /*bce0*/  MUFU.TANH R51, R51 ;  /* 0x0000003300337308 */ /* 0x000ea20000002400 */
[----:B0-----:R-:W-:Y:S02]  /*bcf0*/  FSEL R50, R33, -INF , P6 ;  /* 0xff80000021327808 */ /* 0x001fe40003000000 */
[----:B------:R-:W-:Y:S02]  /*bd00*/  FSETP.NEU.FTZ.AND P5, PT, R168, -INF , PT ;  /* 0xff800000a800780b */ /* 0x000fe40003fbd000 */
[----:B------:R-:W-:-:S02]  /*bd10*/  FMNMX.FTZ R25, R50, R25, !PT ;  /* 0x0000001932197209 */ /* 0x000fc40007810000 */
[----:B------:R-:W-:Y:S01]  /*bd20*/  ISETP.GT.AND P6, PT, R0, 0x30, PT ;  /* 0x000000300000780c */ /* 0x000fe20003fc4270 */
[----:B------:R1:W0:Y:S01]  /*bd30*/  MUFU.TANH R80, R54 ;  /* 0x0000003600507308 */ /* 0x0002220000002400 */
[----:B------:R-:W-:Y:S02]  /*bd40*/  FMNMX.FTZ R25, R74, R25, !PT ;  /* 0x000000194a197209 */ /* 0x000fe40007810000 */
[----:B---3--:R-:W-:Y:S02]  /*bd50*/  FSEL R78, R47, -INF , P3 ;  /* 0xff8000002f4e7808 */ /* 0x008fe40001800000 */
[----:B------:R-:W-:Y:S02]  /*bd60*/  FMNMX.FTZ R25, R76, R25, !PT ;  /* 0x000000194c197209 */ /* 0x000fe40007810000 */
[----:B------:R-:W-:Y:S01]  /*bd70*/  FSEL R27, R27, RZ, P5 ;  /* 0x000000ff1b1b7208 */ /* 0x000fe20002800000 */
[----:B------:R-:W3:Y:S01]  /*bd80*/  MUFU.TANH R55, R55 ;  /* 0x0000003700377308 */ /* 0x000ee20000002400 */
[----:B------:R-:W-:-:S02]  /*bd90*/  ISETP.GT.AND P3, PT, R0, 0x31, PT ;  /* 0x000000310000780c */ /* 0x000fc40003f64270 */
[----:B-1----:R-:W-:Y:S01]  /*bda0*/  FSEL R54, R31, -INF , P6 ;  /* 0xff8000001f367808 */ /* 0x002fe20003000000 */
[--C-:B------:R-:W-:Y:S01]  /*bdb0*/  FFMA.FTZ R29, R24, R169, -R27.reuse ;  /* 0x000000a9181d7223 */ /* 0x100fe2000001081b */
[----:B------:R-:W-:Y:S01]  /*bdc0*/  FMNMX.FTZ R25, R78, R25, !PT ;  /* 0x000000194e197209 */ /* 0x000fe20007810000 */
[-CC-:B------:R-:W-:Y:S01]  /*bdd0*/  FFMA.FTZ R31, R28, R169.reuse, -R27.reuse ;  /* 0x000000a91c1f7223 */ /* 0x180fe2000001081b */
[----:B------:R-:W-:Y:S01]  /*bde0*/  ISETP.GT.AND P4, PT, R0, 0x38, PT ;  /* 0x000000380000780c */ /* 0x000fe20003f84270 */
[-CC-:B------:R-:W-:Y:S01]  /*bdf0*/  FFMA.FTZ R36, R36, R169.reuse, -R27.reuse ;  /* 0x000000a924247223 */ /* 0x180fe2000001081b */
[----:B--2---:R-:W-:Y:S01]  /*be00*/  FSEL R24, R51, -INF , P3 ;  /* 0xff80000033187808 */ /* 0x004fe20001800000 */
[--C-:B------:R-:W-:Y:S01]  /*be10*/  FFMA.FTZ R32, R32, R169, -R27.reuse ;  /* 0x000000a920207223 */ /* 0x100fe2000001081b */
[----:B------:R-:W-:Y:S01]  /*be20*/  FMNMX.FTZ R25, R54, R25, !PT ;  /* 0x0000001936197209 */ /* 0x000fe20007810000 */
[----:B------:R-:W-:Y:S01]  /*be30*/  MUFU.EX2 R29, R29 ;  /* 0x0000001d001d7308 */ /* 0x000fe20000000800 */
[----:B------:R-:W-:Y:S01]  /*be40*/  ISETP.GT.AND P3, PT, R0, 0x39, PT ;  /* 0x000000390000780c */ /* 0x000fe20003f64270 */
[-CC-:B------:R-:W-:Y:S01]  /*be50*/  FFMA.FTZ R40, R40, R169.reuse, -R27.reuse ;  /* 0x000000a928287223 */ /* 0x180fe2000001081b */
[----:B0-----:R-:W-:Y:S01]  /*be60*/  FSEL R80, R80, -INF , P4 ;  /* 0xff80000050507808 */ /* 0x001fe20002000000 */
[--C-:B------:R-:W-:Y:S01]  /*be70*/  FFMA.FTZ R44, R44, R169, -R27.reuse ;  /* 0x000000a92c2c7223 */ /* 0x100fe2000001081b */
[----:B------:R-:W-:Y:S01]  /*be80*/  FMNMX.FTZ R25, R24, R25, !PT ;  /* 0x0000001918197209 */ /* 0x000fe20007810000 */
[--C-:B------:R-:W-:Y:S01]  /*be90*/  FFMA.FTZ R58, R58, R169, -R27.reuse ;  /* 0x000000a93a3a7223 */ /* 0x100fe2000001081b */
[----:B---3--:R-:W-:Y:S01]  /*bea0*/  FSEL R28, R55, -INF , P3 ;  /* 0xff800000371c7808 */ /* 0x008fe20001800000 */
[----:B------:R-:W-:Y:S01]  /*beb0*/  MUFU.EX2 R152, R31 ;  /* 0x0000001f00987308 */ /* 0x000fe20000000800 */
[----:B------:R-:W-:Y:S01]  /*bec0*/  FMNMX.FTZ R25, R80, R25, !PT ;  /* 0x0000001950197209 */ /* 0x000fe20007810000 */
        /* <DEDUP_REMOVED lines=8> */
[----:B------:R-:W0:Y:S01]  /*bf50*/  SHFL.BFLY PT, R0, R25, 0x2, 0x1f ;  /* 0x0c401f0019007f89 */ /* 0x000e2200000e0000 */
[-CC-:B------:R-:W-:Y:S01]  /*bf60*/  FFMA.FTZ R177, R68, R169.reuse, -R27.reuse ;  /* 0x000000a944b17223 */ /* 0x180fe2000001081b */
[-CC-:B------:R-:W-:Y:S01]  /*bf70*/  FFMA.FTZ R172, R70, R169.reuse, -R27.reuse ;  /* 0x000000a946ac7223 */ /* 0x180fe2000001081b */
[----:B------:R-:W-:-:S03]  /*bf80*/  FFMA.FTZ R173, R72, R169, -R27 ;  /* 0x000000a948ad7223 */ /* 0x000fc6000001081b */
[----:B------:R-:W1:Y:S08]  /*bf90*/  MUFU.EX2 R32, R32 ;  /* 0x0000002000207308 */ /* 0x000e700000000800 */
[----:B------:R-:W-:Y:S08]  /*bfa0*/  MUFU.EX2 R40, R40 ;  /* 0x0000002800287308 */ /* 0x000ff00000000800 */
[----:B------:R-:W2:Y:S01]  /*bfb0*/  MUFU.EX2 R31, R44 ;  /* 0x0000002c001f7308 */ /* 0x000ea20000000800 */
[----:B-1----:R-:W-:-:S02]  /*bfc0*/  F2FP.F16.F32.PACK_AB R154, R33, R32 ;  /* 0x00000020219a723e */ /* 0x002fc400000000ff */
[----:B0-----:R-:W-:-:S05]  /*bfd0*/  FMNMX.FTZ R0, R25, R0, !PT ;  /* 0x0000000019007209 */ /* 0x001fca0007810000 */
[----:B------:R-:W0:Y:S01]  /*bfe0*/  SHFL.BFLY PT, R25, R0, 0x1, 0x1f ;  /* 0x0c201f0000197f89 */ /* 0x000e2200000e0000 */
[----:B------:R-:W-:Y:S08]  /*bff0*/  MUFU.EX2 R58, R58 ;  /* 0x0000003a003a7308 */ /* 0x000ff00000000800 */
[----:B------:R-:W1:Y:S01]  /*c000*/  MUFU.EX2 R35, R60 ;  /* 0x0000003c00237308 */ /* 0x000e620000000800 */
[----:B--2---:R-:W-:-:S07]  /*c010*/  F2FP.F16.F32.PACK_AB R156, R31, R40 ;  /* 0x000000281f9c723e */ /* 0x004fce00000000ff */
[----:B------:R-:W-:Y:S01]  /*c020*/  MUFU.EX2 R37, R48 ;  /* 0x0000003000257308 */ /* 0x000fe20000000800 */
[----:B0-----:R-:W-:-:S07]  /*c030*/  FMNMX.FTZ R170, R0, R25, !PT ;  /* 0x0000001900aa7209 */ /* 0x001fce0007810000 */
[----:B------:R-:W-:Y:S01]  /*c040*/  MUFU.EX2 R182, R182 ;  /* 0x000000b600b67308 */ /* 0x000fe20000000800 */
[----:B-1----:R-:W-:Y:S02]  /*c050*/  F2FP.F16.F32.PACK_AB R158, R35, R58 ;  /* 0x0000003a239e723e */ /* 0x002fe400000000ff */
[C---:B------:R-:W-:Y:S01]  /*c060*/  FSETP.NEU.FTZ.AND P3, PT, R170.reuse, -INF , PT ;  /* 0xff800000aa00780b */ /* 0x040fe20003f7d000 */
[----:B------:R-:W-:-:S04]  /*c070*/  FMUL.FTZ R0, R170, R169 ;  /* 0x000000a9aa007220 */ /* 0x000fc80000410000 */
[----:B------:R-:W-:Y:S01]  /*c080*/  MUFU.EX2 R183, R183 ;  /* 0x000000b700b77308 */ /* 0x000fe20000000800 */
[----:B------:R-:W-:Y:S01]  /*c090*/  FSEL R25, R0, RZ, P3 ;  /* 0x000000ff00197208 */ /* 0x000fe20001800000 */
[C---:B------:R-:W-:Y:S02]  /*c0a0*/  @!P1 VIADD R0, R15.reuse, 0x38840 ;  /* 0x000388400f009836 */ /* 0x040fe40000000000 */
[----:B------:R-:W-:Y:S02]  /*c0b0*/  @!P1 VIADD R15, R15, 0x38860 ;  /* 0x000388600f0f9836 */ /* 0x000fe40000000000 */
        /* <DEDUP_REMOVED lines=10> */
[-CC-:B------:R-:W-:Y:S01]  /*c160*/  FFMA.FTZ R197, R74, R169.reuse, -R25.reuse ;  /* 0x000000a94ac57223 */ /* 0x180fe20000010819 */
[-CC-:B------:R-:W-:Y:S01]  /*c170*/  FFMA.FTZ R178, R76, R169.reuse, -R25.reuse ;  /* 0x000000a94cb27223 */ /* 0x180fe20000010819 */
[----:B------:R1:W2:Y:S01]  /*c180*/  MUFU.EX2 R36, R21 ;  /* 0x0000001500247308 */ /* 0x0002a20000000800 */
[-CC-:B------:R-:W-:Y:S01]  /*c190*/  FFMA.FTZ R179, R78, R169.reuse, -R25.reuse ;  /* 0x000000a94eb37223 */ /* 0x180fe20000010819 */
[-CC-:B------:R-:W-:Y:S01]  /*c1a0*/  FFMA.FTZ R180, R54, R169.reuse, -R25.reuse ;  /* 0x000000a936b47223 */ /* 0x180fe20000010819 */
[-CC-:B------:R-:W-:Y:S01]  /*c1b0*/  FFMA.FTZ R181, R24, R169.reuse, -R25.reuse ;  /* 0x000000a918b57223 */ /* 0x180fe20000010819 */
[-CC-:B------:R-:W-:Y:S01]  /*c1c0*/  FFMA.FTZ R174, R80, R169.reuse, -R25.reuse ;  /* 0x000000a950ae7223 */ /* 0x180fe20000010819 */
[----:B------:R-:W-:Y:S01]  /*c1d0*/  FFMA.FTZ R171, R28, R169, -R25 ;  /* 0x000000a91cab7223 */ /* 0x000fe20000010819 */
[----:B------:R-:W-:Y:S01]  /*c1e0*/  FADD.FTZ R25, R29, R152 ;  /* 0x000000981d197221 */ /* 0x000fe20000010000 */
[----:B0-----:R-:W-:Y:S01]  /*c1f0*/  @!P1 PRMT R20, RZ, 0x654, R0 ;  /* 0x00000654ff149816 */ /* 0x001fe20000000000 */
[----:B------:R-:W0:Y:S01]  /*c200*/  MUFU.EX2 R26, R26 ;  /* 0x0000001a001a7308 */ /* 0x000e220000000800 */
[----:B------:R-:W-:Y:S01]  /*c210*/  LOP3.LUT R0, R56, 0x2000000, RZ, 0xfc, !PT ;  /* 0x0200000038007812 */ /* 0x000fe200078efcff */
[----:B------:R-:W-:Y:S01]  /*c220*/  FADD.FTZ R28, R32, R25 ;  /* 0x00000019201c7221 */ /* 0x000fe20000010000 */
[----:B------:R-:W-:Y:S01]  /*c230*/  IMAD.MOV.U32 R25, RZ, RZ, 0x40000040 ;  /* 0x40000040ff197424 */ /* 0x000fe200078e00ff */
[----:B------:R3:W-:Y:S01]  /*c240*/  @!P1 SYNCS.ARRIVE.TRANS64.RED.A1T0 RZ, [R20+URZ], RZ ;  /* 0x000000ff14ff99a7 */ /* 0x0007e2000810043f */
[----:B-1----:R-:W-:Y:S01]  /*c250*/  IMAD.MOV.U32 R21, RZ, RZ, 0x40000040 ;  /* 0x40000040ff157424 */ /* 0x002fe200078e00ff */
[----:B------:R-:W-:-:S02]  /*c260*/  F2FP.F16.F32.PACK_AB R152, R152, R29 ;  /* 0x0000001d9898723e */ /* 0x000fc400000000ff */
[----:B------:R0:W1:Y:S01]  /*c270*/  MUFU.EX2 R155, R30 ;  /* 0x0000001e009b7308 */ /* 0x0000620000000800 */
[----:B--2---:R-:W-:Y:S01]  /*c280*/  FADD.FTZ R27, R153, R36 ;  /* 0x00000024991b7221 */ /* 0x004fe20000010000 */
[----:B------:R-:W-:Y:S01]  /*c290*/  R2UR UR11, R25 ;  /* 0x00000000190b72ca */ /* 0x000fe200000e0000 */
[----:B---3--:R-:W-:Y:S01]  /*c2a0*/  IMAD R20, R18, 0x1000, R0 ;  /* 0x0000100012147824 */ /* 0x008fe200078e0200 */
[----:B------:R-:W-:Y:S01]  /*c2b0*/  R2UR UR7, R21 ;  /* 0x00000000150772ca */ /* 0x000fe200000e0000 */
[----:B------:R-:W-:Y:S01]  /*c2c0*/  FADD.FTZ R21, R33, R28 ;  /* 0x0000001c21157221 */ /* 0x000fe20000010000 */
[----:B------:R-:W-:Y:S02]  /*c2d0*/  F2FP.F16.F32.PACK_AB R153, R36, R153 ;  /* 0x000000992499723e */ /* 0x000fe400000000ff */
[----:B------:R-:W2:Y:S01]  /*c2e0*/  MUFU.EX2 R34, R34 ;  /* 0x0000002200227308 */ /* 0x000ea20000000800 */
[----:B0-----:R-:W-:Y:S01]  /*c2f0*/  FADD.FTZ R30, R26, R27 ;  /* 0x0000001b1a1e7221 */ /* 0x001fe20000010000 */
[C---:B------:R-:W-:Y:S01]  /*c300*/  VIADD R24, R20.reuse, 0x80 ;  /* 0x0000008014187836 */ /* 0x040fe20000000000 */
[----:B------:R-:W-:-:S02]  /*c310*/  R2UR UR6, R20 ;  /* 0x00000000140672ca */ /* 0x000fc400000e0000 */
[----:B------:R-:W-:Y:S02]  /*c320*/  F2FP.F16.F32.PACK_AB R160, R182, R37 ;  /* 0x00000025b6a0723e */ /* 0x000fe400000000ff */
[----:B------:R-:W-:Y:S01]  /*c330*/  R2UR UR10, R24 ;  /* 0x00000000180a72ca */ /* 0x000fe200000e0000 */
[----:B------:R-:W0:Y:S01]  /*c340*/  MUFU.EX2 R157, R38 ;  /* 0x00000026009d7308 */ /* 0x000e220000000800 */
[C---:B-1----:R-:W-:Y:S01]  /*c350*/  FADD.FTZ R25, R155.reuse, R30 ;  /* 0x0000001e9b197221 */ /* 0x042fe20000010000 */
[----:B------:R-:W-:Y:S01]  /*c360*/  FADD.FTZ R24, R40, R21 ;  /* 0x0000001528187221 */ /* 0x000fe20000010000 */
[----:B------:R-:W-:Y:S01]  /*c370*/  F2FP.F16.F32.PACK_AB R155, R155, R26 ;  /* 0x0000001a9b9b723e */ /* 0x000fe200000000ff */
[----:B------:R-:W-:Y:S01]  /*c380*/  BAR.SYNC.DEFER_BLOCKING 0xf, 0x100 ;  /* 0x03c4000000007b1d */ /* 0x000fe20000010000 */
[----:B------:R-:W-:Y:S01]  /*c390*/  @!P1 PRMT R15, RZ, 0x654, R15 ;  /* 0x00000654ff0f9816 */ /* 0x000fe2000000000f */
[----:B------:R-:W-:Y:S01]  /*c3a0*/  FADD.FTZ R21, R31, R24 ;  /* 0x000000181f157221 */ /* 0x000fe20000010000 */
[----:B--2---:R-:W-:-:S03]  /*c3b0*/  FADD.FTZ R28, R34, R25 ;  /* 0x00000019221c7221 */ /* 0x004fc60000010000 */
[----:B------:R-:W1:Y:S01]  /*c3c0*/  MUFU.EX2 R42, R42 ;  /* 0x0000002a002a7308 */ /* 0x000e620000000800 */
[----:B------:R-:W-:-:S04]  /*c3d0*/  FADD.FTZ R24, R58, R21 ;  /* 0x000000153a187221 */ /* 0x000fc80000010000 */
[----:B------:R-:W-:Y:S01]  /*c3e0*/  FADD.FTZ R24, R35, R24 ;  /* 0x0000001823187221 */ /* 0x000fe20000010000 */
[C---:B0-----:R-:W-:Y:S02]  /*c3f0*/  FADD.FTZ R25, R157.reuse, R28 ;  /* 0x0000001c9d197221 */ /* 0x041fe40000010000 */
[----:B------:R-:W0:Y:S01]  /*c400*/  MUFU.EX2 R159, R46 ;  /* 0x0000002e009f7308 */ /* 0x000e220000000800 */
[----:B------:R-:W-:Y:S01]  /*c410*/  F2FP.F16.F32.PACK_AB R157, R157, R34 ;  /* 0x000000229d9d723e */ /* 0x000fe200000000ff */
[----:B------:R-:W-:-:S04]  /*c420*/  FADD.FTZ R198, R37, R24 ;  /* 0x0000001825c67221 */ /* 0x000fc80000010000 */
[----:B------:R-:W-:Y:S02]  /*c430*/  FADD.FTZ R198, R182, R198 ;  /* 0x000000c6b6c67221 */ /* 0x000fe40000010000 */
[----:B------:R-:W2:Y:S01]  /*c440*/  MUFU.EX2 R175, R175 ;  /* 0x000000af00af7308 */ /* 0x000ea20000000800 */
[----:B-1----:R-:W-:Y:S01]  /*c450*/  FADD.FTZ R26, R42, R25 ;  /* 0x000000192a1a7221 */ /* 0x002fe20000010000 */
[----:B------:R1:W-:Y:S06]  /*c460*/  STSM.16.M88.4 [R210+0x36400], R152 ;  /* 0x03640098d2007844 */ /* 0x0003ec0000000200 */
[----:B------:R-:W3:Y:S01]  /*c470*/  MUFU.EX2 R196, R196 ;  /* 0x000000c400c47308 */ /* 0x000ee20000000800 */
[C---:B0-----:R-:W-:Y:S01]  /*c480*/  FADD.FTZ R21, R159.reuse, R26 ;  /* 0x0000001a9f157221 */ /* 0x041fe20000010000 */
[----:B------:R-:W-:-:S05]  /*c490*/  F2FP.F16.F32.PACK_AB R159, R159, R42 ;  /* 0x0000002a9f9f723e */ /* 0x000fca00000000ff */
[----:B------:R0:W-:Y:S01]  /*c4a0*/  STSM.16.M88.4 [R212], R156 ;  /* 0x0000009cd4007844 */ /* 0x0001e20000000200 */
[----:B------:R-:W4:Y:S01]  /*c4b0*/  MUFU.EX2 R197, R197 ;  /* 0x000000c500c57308 */ /* 0x000f220000000800 */
[----:B--2---:R-:W-:Y:S01]  /*c4c0*/  F2FP.F16.F32.PACK_AB R162, R175, R183 ;  /* 0x000000b7afa2723e */ /* 0x004fe200000000ff */
[----:B------:R-:W-:-:S04]  /*c4d0*/  FADD.FTZ R183, R183, R198 ;  /* 0x000000c6b7b77221 */ /* 0x000fc80000010000 */
[----:B------:R-:W-:Y:S02]  /*c4e0*/  FADD.FTZ R183, R175, R183 ;  /* 0x000000b7afb77221 */ /* 0x000fe40000010000 */
[----:B------:R-:W-:Y:S01]  /*c4f0*/  MUFU.EX2 R178, R178 ;  /* 0x000000b200b27308 */ /* 0x000fe20000000800 */
[----:B---3--:R-:W-:-:S07]  /*c500*/  FADD.FTZ R21, R196, R21 ;  /* 0x00000015c4157221 */ /* 0x008fce0000010000 */
[----:B------:R-:W2:Y:S01]  /*c510*/  MUFU.EX2 R179, R179 ;  /* 0x000000b300b37308 */ /* 0x000ea20000000800 */
[C---:B----4-:R-:W-:Y:S01]  /*c520*/  F2FP.F16.F32.PACK_AB R161, R197.reuse, R196 ;  /* 0x000000c4c5a1723e */ /* 0x050fe200000000ff */
[----:B------:R-:W-:Y:S02]  /*c530*/  FADD.FTZ R197, R197, R21 ;  /* 0x00000015c5c57221 */ /* 0x000fe40000010000 */
[----:B------:R-:W3:Y:S04]  /*c540*/  @P2 LDC R21, c[0x0][0x450] ;  /* 0x00011400ff152b82 */ /* 0x000ee80000000800 */
[----:B------:R-:W-:Y:S08]  /*c550*/  MUFU.EX2 R176, R176 ;  /* 0x000000b000b07308 */ /* 0x000ff00000000800 */
[----:B------:R-:W4:Y:S01]  /*c560*/  MUFU.EX2 R177, R177 ;  /* 0x000000b100b17308 */ /* 0x000f220000000800 */
[----:B--2---:R-:W-:Y:S01]  /*c570*/  F2FP.F16.F32.PACK_AB R163, R179, R178 ;  /* 0x000000b2b3a3723e */ /* 0x004fe200000000ff */
[----:B------:R-:W-:-:S04]  /*c580*/  FADD.FTZ R178, R178, R197 ;  /* 0x000000c5b2b27221 */ /* 0x000fc80000010000 */
[----:B------:R0:W-:Y:S01]  /*c590*/  STSM.16.M88.4 [R214], R160 ;  /* 0x000000a0d6007844 */ /* 0x0001e20000000200 */
[----:B------:R-:W-:Y:S01]  /*c5a0*/  FADD.FTZ R179, R179, R178 ;  /* 0x000000b2b3b37221 */ /* 0x000fe20000010000 */
[----:B------:R-:W-:Y:S08]  /*c5b0*/  MUFU.EX2 R172, R172 ;  /* 0x000000ac00ac7308 */ /* 0x000ff00000000800 */
[----:B------:R-:W2:Y:S01]  /*c5c0*/  MUFU.EX2 R173, R173 ;  /* 0x000000ad00ad7308 */ /* 0x000ea20000000800 */
[----:B----4-:R-:W-:Y:S01]  /*c5d0*/  F2FP.F16.F32.PACK_AB R164, R177, R176 ;  /* 0x000000b0b1a4723e */ /* 0x010fe200000000ff */
[----:B------:R-:W-:-:S04]  /*c5e0*/  FADD.FTZ R176, R176, R183 ;  /* 0x000000b7b0b07221 */ /* 0x000fc80000010000 */
[----:B------:R-:W-:Y:S02]  /*c5f0*/  FADD.FTZ R177, R177, R176 ;  /* 0x000000b0b1b17221 */ /* 0x000fe40000010000 */
[----:B------:R-:W-:Y:S08]  /*c600*/  MUFU.EX2 R180, R180 ;  /* 0x000000b400b47308 */ /* 0x000ff00000000800 */
[----:B------:R-:W4:Y:S01]  /*c610*/  MUFU.EX2 R181, R181 ;  /* 0x000000b500b57308 */ /* 0x000f220000000800 */
[----:B--2---:R-:W-:Y:S01]  /*c620*/  F2FP.F16.F32.PACK_AB R166, R173, R172 ;  /* 0x000000acada6723e */ /* 0x004fe200000000ff */
[----:B------:R-:W-:-:S06]  /*c630*/  FADD.FTZ R172, R172, R177 ;  /* 0x000000b1acac7221 */ /* 0x000fcc0000010000 */
[----:B------:R-:W-:Y:S08]  /*c640*/  MUFU.EX2 R174, R174 ;  /* 0x000000ae00ae7308 */ /* 0x000ff00000000800 */
[----:B------:R-:W2:Y:S01]  /*c650*/  MUFU.EX2 R171, R171 ;  /* 0x000000ab00ab7308 */ /* 0x000ea20000000800 */
[----:B----4-:R-:W-:Y:S01]  /*c660*/  F2FP.F16.F32.PACK_AB R165, R181, R180 ;  /* 0x000000b4b5a5723e */ /* 0x010fe200000000ff */
[----:B------:R-:W-:-:S04]  /*c670*/  FADD.FTZ R180, R180, R179 ;  /* 0x000000b3b4b47221 */ /* 0x000fc80000010000 */
[----:B------:R-:W-:Y:S01]  /*c680*/  FADD.FTZ R181, R181, R180 ;  /* 0x000000b4b5b57221 */ /* 0x000fe20000010000 */
[----:B--2---:R-:W-:-:S05]  /*c690*/  F2FP.F16.F32.PACK_AB R167, R171, R174 ;  /* 0x000000aeaba7723e */ /* 0x004fca00000000ff */
[----:B------:R0:W-:Y:S01]  /*c6a0*/  STSM.16.M88.4 [R213], R164 ;  /* 0x000000a4d5007844 */ /* 0x0001e20000000200 */
[----:B------:R-:W-:-:S06]  /*c6b0*/  WARPGROUP.ARRIVE ;  /* 0x00000000000079c5 */ /* 0x000fcc0000000000 */
[----:B------:R-:W-:Y:S03]  /*c6c0*/  HGMMA.64x256x16.F32 R24, R152, gdesc[UR4].tnspB, RZ, !UPT, gsb0 ;  /* 0x43e0000498187df0 */ /* 0x000fe6000c0008ff */
[----:B------:R-:W-:Y:S02]  /*c6d0*/  WARPGROUP.DEPBAR.LE gsb0, 0x0 ;  /* 0x00008000000079c5 */ /* 0x000fe40000010000 */
[----:B------:R-:W-:Y:S01]  /*c6e0*/  WARPGROUP.ARRIVE ;  /* 0x00000000000079c5 */ /* 0x000fe20000000000 */
[----:B-1----:R-:W-:-:S04]  /*c6f0*/  @P2 IMAD.HI.U32 R152, R194, R199, RZ ;  /* 0x000000c7c2982227 */ /* 0x002fc800078e00ff */
[----:B------:R-:W-:-:S15]  /*c700*/  IMAD.MOV.U32 R154, RZ, RZ, R194 ;  /* 0x000000ffff9a7224 */ /* 0x000fde00078e00c2 */
[----:B------:R-:W-:-:S03]  /*c710*/  NOP ;  /* 0x0000000000007918 */ /* 0x000fc60000000000 */
[----:B------:R-:W-:Y:S01]  /*c720*/  HGMMA.64x256x16.F32 R24, R156, gdesc[UR8].tnspB, R24, gsb0 ;  /* 0x43e000089c187df0 */ /* 0x000fe20008000818 */
[----:B---3--:R-:W-:Y:S01]  /*c730*/  @P2 SHF.R.U32.HI R154, RZ, R21, R152 ;  /* 0x00000015ff9a2219 */ /* 0x008fe20000011698 */
[C---:B------:R-:W-:Y:S02]  /*c740*/  VIADD R152, R20.reuse, 0x100 ;  /* 0x0000010014987836 */ /* 0x040fe40000000000 */
[----:B------:R-:W-:Y:S02]  /*c750*/  IMAD.MOV.U32 R153, RZ, RZ, 0x40000040 ;  /* 0x40000040ff997424 */ /* 0x000fe400078e00ff */
[----:B------:R-:W-:Y:S01]  /*c760*/  VIADD R20, R20, 0x180 ;  /* 0x0000018014147836 */ /* 0x000fe20000000000 */
[----:B------:R-:W-:Y:S01]  /*c770*/  R2UR UR6, R152 ;  /* 0x00000000980672ca */ /* 0x000fe200000e0000 */
[----:B------:R-:W-:Y:S01]  /*c780*/  IMAD.MOV.U32 R21, RZ, RZ, 0x40000040 ;  /* 0x40000040ff157424 */ /* 0x000fe200078e00ff */
[----:B------:R-:W-:Y:S01]  /*c790*/  R2UR UR7, R153 ;  /* 0x00000000990772ca */ /* 0x000fe200000e0000 */
[----:B------:R-:W-:-:S02]  /*c7a0*/  WARPGROUP.DEPBAR.LE gsb0, 0x0 ;  /* 0x00008000000079c5 */ /* 0x000fc40000010000 */
[----:B------:R-:W-:-:S15]  /*c7b0*/  WARPGROUP.ARRIVE ;  /* 0x00000000000079c5 */ /* 0x000fde0000000000 */
[----:B------:R-:W-:-:S01]  /*c7c0*/  NOP ;  /* 0x0000000000007918 */ /* 0x000fc20000000000 */
[----:B------:R-:W-:Y:S01]  /*c7d0*/  HGMMA.64x256x16.F32 R24, R160, gdesc[UR4].tnspB, R24, gsb0 ;  /* 0x43e00004a0187df0 */ /* 0x000fe20008000818 */
[----:B------:R-:W-:Y:S02]  /*c7e0*/  R2UR UR6, R20 ;  /* 0x00000000140672ca */ /* 0x000fe400000e0000 */
[----:B------:R-:W-:Y:S02]  /*c7f0*/  R2UR UR7, R21 ;  /* 0x00000000150772ca */ /* 0x000fe400000e0000 */
[----:B------:R-:W-:-:S04]  /*c800*/  IADD3 R20, R154, R211, -R193 ;  /* 0x000000d39a147210 */ /* 0x000fc80007ffe8c1 */
[----:B------:R-:W-:-:S04]  /*c810*/  SHF.R.S32.HI R21, RZ, 0x1f, R20 ;  /* 0x0000001fff157819 */ /* 0x000fc80000011414 */
[----:B------:R-:W-:Y:S01]  /*c820*/  LEA.HI R21, R21, R20, RZ, 0x6 ;  /* 0x0000001415157211 */ /* 0x000fe200078f30ff */
[----:B------:R-:W-:-:S03]  /*c830*/  FADD.FTZ R20, R174, R181 ;  /* 0x000000b5ae147221 */ /* 0x000fc60000010000 */
[----:B------:R-:W-:Y:S01]  /*c840*/  SHF.R.S32.HI R21, RZ, 0x6, R21 ;  /* 0x00000006ff157819 */ /* 0x000fe20000011415 */
[----:B------:R-:W-:-:S03]  /*c850*/  FADD.FTZ R20, R171, R20 ;  /* 0x00000014ab147221 */ /* 0x000fc60000010000 */
[----:B------:R-:W-:-:S04]  /*c860*/  VIMNMX R196, RZ, R21, !PT ;  /* 0x00000015ffc47248 */ /* 0x000fc80007fe0100 */
[----:B------:R-:W-:Y:S01]  /*c870*/  ISETP.GE.AND P3, PT, R195, R196, PT ;  /* 0x000000c4c300720c */ /* 0x000fe20003f66270 */
[----:B------:R-:W-:Y:S02]  /*c880*/  WARPGROUP.DEPBAR.LE gsb0, 0x0 ;  /* 0x00008000000079c5 */ /* 0x000fe40000010000 */
[----:B------:R-:W-:-:S06]  /*c890*/  WARPGROUP.ARRIVE ;  /* 0x00000000000079c5 */ /* 0x000fcc0000000000 */
        /* <DEDUP_REMOVED lines=11> */
[----:B-1----:R-:W-:Y:S01]  /*c950*/  FADD.FTZ R15, R173, R172 ;  /* 0x000000acad0f7221 */ /* 0x002fe20000010000 */
[----:B0-----:R-:W-:Y:S06]  /*c960*/  @!P3 BRA `(.L_x_5679) ;  /* 0x0000003800f8b947 */ /* 0x001fec0003800000 */
[----:B------:R-:W-:Y:S01]  /*c970*/  BSSY B1, `(.L_x_5680) ;  /* 0x00003bc000017945 */ /* 0x000fe20003800000 */
[----:B------:R-:W-:Y:S02]  /*c980*/  IMAD.MOV.U32 R201, RZ, RZ, R170 ;  /* 0x000000ffffc97224 */ /* 0x000fe400078e00aa */
[----:B------:R-:W-:Y:S02]  /*c990*/  IMAD.MOV.U32 R197, RZ, RZ, R168 ;  /* 0x000000ffffc57224 */ /* 0x000fe400078e00a8 */
[----:B------:R-:W-:-:S07]  /*c9a0*/  IMAD.MOV.U32 R200, RZ, RZ, R18 ;  /* 0x000000ffffc87224 */ /* 0x000fce00078e0012 */
.L_x_5691:
[----:B------:R-:W-:-:S05]  /*c9b0*/  VIADD R18, R200, 0x1 ;  /* 0x00000001c8127836 */ /* 0x000fca0000000000 */
[----:B------:R-:W-:-:S04]  /*c9c0*/  ISETP.NE.AND P3, PT, R18, 0x2, PT ;  /* 0x000000021200780c */ /* 0x000fc80003f65270 */
[----:B------:R-:W-:Y:S02]  /*c9d0*/  SEL R152, RZ, 0x1, P3 ;  /* 0x00000001ff987807 */ /* 0x000fe40001800000 */
[----:B------:R-:W-:Y:S02]  /*c9e0*/  SEL R18, R18, RZ, P3 ;  /* 0x000000ff12127207 */ /* 0x000fe40001800000 */
[----:B------:R-:W-:Y:S01]  /*c9f0*/  LOP3.LUT R19, R19, R152, RZ, 0x3c, !PT ;  /* 0x0000009813137212 */ /* 0x000fe200078e3cff */
[----:B------:R-:W-:Y:S06]  /*ca00*/  @!P0 BRA `(.L_x_5681) ;  /* 0x0000000000048947 */ /* 0x000fec0003800000 */
[----:B------:R-:W-:Y:S01]  /*ca10*/  BPT.TRAP 0x1 ;  /* 0x000000040000795c */ /* 0x000fe20000300000 */
.L_x_5681:
[----:B------:R-:W-:Y:S01]  /*ca20*/  IMAD R21, R18, 0x8, R2 ;  /* 0x0000000812157824 */ /* 0x000fe200078e0202 */
[----:B------:R-:W-:-:S04]  /*ca30*/  SHF.L.U32 R198, R19, 0x1f, RZ ;  /* 0x0000001f13c67819 */ /* 0x000fc800000006ff */
[----:B------:R0:W1:Y:S01]  /*ca40*/  SYNCS.PHASECHK.TRANS64.TRYWAIT P3, [R21+URZ+0x38830], R198 ;  /* 0x038830c6150075a7 */ /* 0x000062000806017f */
[----:B------:R-:W-:Y:S05]  /*ca50*/  @!P0 BRA `(.L_x_5682) ;  /* 0x0000000000048947 */ /* 0x000fea0003800000 */
[----:B------:R-:W-:Y:S01]  /*ca60*/  BPT.TRAP 0x1 ;  /* 0x000000040000795c */ /* 0x000fe20000300000 */
.L_x_5682:
[----:B------:R-:W-:Y:S01]  /*ca70*/  BSSY B2, `(.L_x_5683) ;  /* 0x0000006000027945 */ /* 0x000fe20003800000 */
[----:B------:R-:W-:Y:S02]  /*ca80*/  IMAD R156, R18, 0x200, R3 ;  /* 0x00000200129c7824 */ /* 0x000fe400078e0203 */
[----:B------:R-:W-:Y:S01]  /*ca90*/  IMAD.MOV.U32 R157, RZ, RZ, 0x40000040 ;  /* 0x40000040ff9d7424 */ /* 0x000fe200078e00ff */
[----:B-1----:R-:W-:Y:S06]  /*caa0*/  @P3 BRA `(.L_x_5684) ;  /* 0x0000000000083947 */ /* 0x002fec0003800000 */
[----:B------:R-:W1:Y:S02]  /*cab0*/  SYNCS.PHASECHK.TRANS64.TRYWAIT P3, [R21+URZ+0x38830], R198 ;  /* 0x038830c6150075a7 */ /* 0x000e64000806017f */
[----:B-1----:R-:W-:Y:S05]  /*cac0*/  @!P3 BRA `(.L_x_5685) ;  /* 0x000001540074b947 */ /* 0x002fea0003800000 */
.L_x_5684:
[----:B------:R-:W-:Y:S05]  /*cad0*/  BSYNC B2 ;  /* 0x0000000000027941 */ /* 0x000fea0003800000 */
.L_x_5683:
        /* <DEDUP_REMOVED lines=36> */
.L_x_5686:
[----:B------:R2:W3:Y:S01]  /*cd20*/  SYNCS.PHASECHK.TRANS64.TRYWAIT P3, [R21+URZ+0x38850], R198 ;  /* 0x038850c6150075a7 */ /* 0x0004e2000806017f */
[----:B------:R-:W-:Y:S05]  /*cd30*/  @!P0 BRA `(.L_x_5687) ;  /* 0x0000000000048947 */ /* 0x000fea0003800000 */
[----:B------:R-:W-:Y:S01]  /*cd40*/  BPT.TRAP 0x1 ;  /* 0x000000040000795c */ /* 0x000fe20000300000 */
.L_x_5687:
[----:B------:R-:W-:Y:S04]  /*cd50*/  BSSY B2, `(.L_x_5688) ;  /* 0x0000004000027945 */ /* 0x000fe80003800000 */
[----:B---3--:R-:W-:Y:S05]  /*cd60*/  @P3 BRA `(.L_x_5689) ;  /* 0x0000000000083947 */ /* 0x008fea0003800000 */
[----:B------:R-:W3:Y:S02]  /*cd70*/  SYNCS.PHASECHK.TRANS64.TRYWAIT P3, [R21+URZ+0x38850], R198 ;  /* 0x038850c6150075a7 */ /* 0x000ee4000806017f */
[----:B---3--:R-:W-:Y:S05]  /*cd80*/  @!P3 BRA `(.L_x_5690) ;  /* 0x0000015000d8b947 */ /* 0x008fea0003800000 */
.L_x_5689:
[----:B------:R-:W-:Y:S05]  /*cd90*/  BSYNC B2 ;  /* 0x0000000000027941 */ /* 0x000fea0003800000 */
.L_x_5688:
[----:B------:R-:W-:Y:S01]  /*cda0*/  IMAD R204, R18, 0x1000, R14 ;  /* 0x0000100012cc7824 */ /* 0x000fe200078e020e */
[----:B------:R-:W-:Y:S01]  /*cdb0*/  R2UR UR4, R6 ;  /* 0x00000000060472ca */ /* 0x000fe200000e0000 */
[----:B------:R-:W-:Y:S01]  /*cdc0*/  IMAD.MOV.U32 R205, RZ, RZ, 0x40000040 ;  /* 0x40000040ffcd7424 */ /* 0x000fe200078e00ff */
[----:B------:R-:W-:Y:S01]  /*cdd0*/  R2UR UR5, R7 ;  /* 0x00000000070572ca */ /* 0x000fe200000e0000 */
[----:B------:R-:W-:Y:S01]  /*cde0*/  WARPGROUP.ARRIVE ;  /* 0x00000000000079c5 */ /* 0x000fe20000000000 */
[----:B------:R-:W-:Y:S01]  /*cdf0*/  R2UR UR6, R204 ;  /* 0x00000000cc0672ca */ /* 0x000fe200000e0000 */
[----:B0123--:R-:W-:Y:S01]  /*ce00*/  VIADD R198, R6, 0x2 ;  /* 0x0000000206c67836 */ /* 0x00ffe20000000000 */
[----:B------:R-:W-:Y:S01]  /*ce10*/  R2UR UR7, R205 ;  /* 0x00000000cd0772ca */ /* 0x000fe200000e0000 */
[----:B------:R-:W-:Y:S02]  /*ce20*/  IMAD.MOV.U32 R199, RZ, RZ, 0x40000040 ;  /* 0x40000040ffc77424 */ /* 0x000fe400078e00ff */
[----:B------:R-:W0:Y:S01]  /*ce30*/  S2R R202, SR_TID.X ;  /* 0x0000000000ca7919 */ /* 0x000e220000002100 */
[----:B------:R-:W-:-:S02]  /*ce40*/  VIADD R205, R204, 0x800 ;  /* 0x00000800cccd7836 */ /* 0x000fc40000000000 */
[----:B------:R-:W-:Y:S02]  /*ce50*/  IMAD.MOV.U32 R207, RZ, RZ, 0x40000040 ;  /* 0x40000040ffcf7424 */ /* 0x000fe400078e00ff */
[----:B------:R-:W-:Y:S02]  /*ce60*/  VIADD R208, R6, 0x800 ;  /* 0x0000080006d07836 */ /* 0x000fe40000000000 */
[----:B------:R-:W-:-:S03]  /*ce70*/  IMAD.MOV.U32 R209, RZ, RZ, 0xa00 ;  /* 0x00000a00ffd17424 */ /* 0x000fc600078e00ff */
        /* <DEDUP_REMOVED lines=9> */
[----:B0-----:R-:W-:Y:S01]  /*cf10*/  SHF.R.U32.HI R202, RZ, 0x7, R202 ;  /* 0x00000007ffca7819 */ /* 0x001fe200000116ca */
[----:B------:R-:W-:Y:S02]  /*cf20*/  WARPGROUP.DEPBAR.LE gsb0, 0x0 ;  /* 0x00008000000079c5 */ /* 0x000fe40000010000 */
[----:B------:R-:W-:-:S08]  /*cf30*/  WARPGROUP.ARRIVE ;  /* 0x00000000000079c5 */ /* 0x000fd00000000000 */
        /* <DEDUP_REMOVED lines=150> */
[----:B------:R-:W0:Y:S01]  /*d8a0*/  SHFL.IDX PT, R198, R202, RZ, 0x1f ;  /* 0x00001fffcac67589 */ /* 0x000e2200000e0000 */
[----:B------:R-:W-:Y:S01]  /*d8b0*/  IMAD.MOV.U32 R199, RZ, RZ, 0x4 ;  /* 0x00000004ffc77424 */ /* 0x000fe200078e00ff */
        /* <DEDUP_REMOVED lines=164> */
[C---:B------:R-:W-:Y:S01]  /*e300*/  IMAD.IADD R206, R208.reuse, 0x1, R198 ;  /* 0x00000001d0ce7824 */ /* 0x040fe200078e02c6 */
[----:B------:R-:W-:Y:S01]  /*e310*/  R2UR UR7, R207 ;  /* 0x00000000cf0772ca */ /* 0x000fe200000e0000 */
[----:B------:R-:W-:Y:S02]  /*e320*/  IMAD.MOV.U32 R207, RZ, RZ, 0x40000040 ;  /* 0x40000040ffcf7424 */ /* 0x000fe400078e00ff */
[----:B------:R-:W-:Y:S01]  /*e330*/  IMAD.IADD R198, R208, 0x1, R199 ;  /* 0x00000001d0c67824 */ /* 0x000fe200078e02c7 */
[----:B------:R-:W-:Y:S01]  /*e340*/  R2UR UR4, R206 ;  /* 0x00000000ce0472ca */ /* 0x000fe200000e0000 */
[----:B------:R-:W-:Y:S01]  /*e350*/  IMAD.IADD R206, R208, 0x1, R202 ;  /* 0x00000001d0ce7824 */ /* 0x000fe200078e02ca */
[----:B------:R-:W-:Y:S01]  /*e360*/  R2UR UR5, R207 ;  /* 0x00000000cf0572ca */ /* 0x000fe200000e0000 */
[----:B------:R-:W-:Y:S01]  /*e370*/  IMAD.MOV.U32 R207, RZ, RZ, 0x40000040 ;  /* 0x40000040ffcf7424 */ /* 0x000fe200078e00ff */
[----:B------:R-:W-:-:S02]  /*e380*/  WARPGROUP.DEPBAR.LE gsb0, 0x0 ;  /* 0x00008000000079c5 */ /* 0x000fc40000010000 */
[----:B------:R-:W-:-:S09]  /*e390*/  WARPGROUP.ARRIVE ;  /* 0x00000000000079c5 */ /* 0x000fd20000000000 */
[----:B------:R-:W-:Y:S01]  /*e3a0*/  HGMMA.64x64x16.F32 R152, gdesc[UR4], R152, gsb0 ;  /* 0x00e00000049879f0 */ /* 0x000fe20008000898 */
[----:B------:R-:W-:Y:S01]  /*e3b0*/  R2UR UR4, R206 ;  /* 0x00000000ce0472ca */ /* 0x000fe200000e0000 */
[--C-:B------:R-:W-:Y:S01]  /*e3c0*/  IMAD.IADD R206, R202, 0x1, R205.reuse ;  /* 0x00000001cace7824 */ /* 0x100fe200078e02cd */
[----:B------:R-:W-:Y:S01]  /*e3d0*/  R2UR UR5, R207 ;  /* 0x00000000cf0572ca */ /* 0x000fe200000e0000 */
[----:B------:R-:W-:Y:S01]  /*e3e0*/  IMAD.MOV.U32 R207, RZ, RZ, 0x40000040 ;  /* 0x40000040ffcf7424 */ /* 0x000fe200078e00ff */
[----:B------:R-:W0:Y:S02]  /*e3f0*/  @P2 LDC R202, c[0x0][0x44c] ;  /* 0x00011300ffca2b82 */ /* 0x000e240000000800 */
[----:B------:R-:W-:Y:S01]  /*e400*/  R2UR UR6, R206 ;  /* 0x00000000ce0672ca */ /* 0x000fe200000e0000 */
[----:B------:R-:W-:Y:S01]  /*e410*/  IMAD.IADD R206, R199, 0x1, R205 ;  /* 0x00000001c7ce7824 */ /* 0x000fe200078e02cd */
[----:B------:R-:W-:Y:S01]  /*e420*/  R2UR UR7, R207 ;  /* 0x00000000cf0772ca */ /* 0x000fe200000e0000 */
[----:B------:R-:W-:-:S02]  /*e430*/  IMAD.MOV.U32 R199, RZ, RZ, 0x40000040 ;  /* 0x40000040ffc77424 */ /* 0x000fc400078e00ff */
        /* <DEDUP_REMOVED lines=8> */
[----:B------:R-:W-:Y:S01]  /*e4c0*/  IMAD.MOV.U32 R198, RZ, RZ, 0x40 ;  /* 0x00000040ffc67424 */ /* 0x000fe200078e00ff */
[----:B------:R-:W-:Y:S02]  /*e4d0*/  R2UR UR5, R199 ;  /* 0x00000000c70572ca */ /* 0x000fe400000e0000 */
[----:B------:R-:W-:Y:S01]  /*e4e0*/  R2UR UR6, R206 ;  /* 0x00000000ce0672ca */ /* 0x000fe200000e0000 */
[----:B------:R-:W1:Y:S01]  /*e4f0*/  @P2 LDC R199, c[0x0][0x450] ;  /* 0x00011400ffc72b82 */ /* 0x000e620000000800 */
[----:B------:R-:W-:Y:S02]  /*e500*/  R2UR UR7, R207 ;  /* 0x00000000cf0772ca */ /* 0x000fe400000e0000 */
[----:B------:R-:W-:-:S04]  /*e510*/  SEL R198, R198, 0x3e, P3 ;  /* 0x0000003ec6c67807 */ /* 0x000fc80001800000 */
[----:B------:R-:W-:-:S04]  /*e520*/  LOP3.LUT R198, R198, 0x6, RZ, 0xc0, !PT ;  /* 0x00000006c6c67812 */ /* 0x000fc800078ec0ff */
[CC--:B------:R-:W-:Y:S02]  /*e530*/  IADD3 R204, R198.reuse, R205.reuse, R204 ;  /* 0x000000cdc6cc7210 */ /* 0x0c0fe40007ffe0cc */
[----:B------:R-:W-:Y:S01]  /*e540*/  IADD3 R198, R198, R205, R6 ;  /* 0x000000cdc6c67210 */ /* 0x000fe20007ffe006 */
[----:B------:R-:W-:-:S04]  /*e550*/  IMAD.IADD R205, R216, 0x1, R194 ;  /* 0x00000001d8cd7824 */ /* 0x000fc800078e02c2 */
[----:B0-----:R-:W-:-:S04]  /*e560*/  @P2 IMAD.HI.U32 R206, R205, R202, RZ ;  /* 0x000000cacdce2227 */ /* 0x001fc800078e00ff */
[----:B------:R-:W-:Y:S01]  /*e570*/  IMAD.MOV.U32 R202, RZ, RZ, R205 ;  /* 0x000000ffffca7224 */ /* 0x000fe200078e00cd */
[----:B-1----:R-:W-:Y:S01]  /*e580*/  @P2 SHF.R.U32.HI R202, RZ, R199, R206 ;  /* 0x000000c7ffca2219 */ /* 0x002fe200000116ce */
        /* <DEDUP_REMOVED lines=14> */
[----:B------:R-:W-:Y:S02]  /*e670*/  R2UR UR7, R199 ;  /* 0x00000000c70772ca */ /* 0x000fe400000e0000 */
[----:B------:R-:W-:Y:S01]  /*e680*/  R2UR UR6, R198 ;  /* 0x00000000c60672ca */ /* 0x000fe200000e0000 */
[----:B------:R-:W-:Y:S02]  /*e690*/  WARPGROUP.DEPBAR.LE gsb0, 0x0 ;  /* 0x00008000000079c5 */ /* 0x000fe40000010000 */
[----:B------:R-:W-:Y:S01]  /*e6a0*/  FMUL.FTZ R207, R152, UR39 ;  /* 0x0000002798cf7c20 */ /* 0x000fe20008410000 */
[----:B------:R-:W-:Y:S01]  /*e6b0*/  FMUL.FTZ R152, R153, UR39 ;  /* 0x0000002799987c20 */ /* 0x000fe20008410000 */
[----:B------:R-:W-:Y:S01]  /*e6c0*/  FMUL.FTZ R206, R161, UR39 ;  /* 0x00000027a1ce7c20 */ /* 0x000fe20008410000 */
[----:B------:R-:W0:Y:S01]  /*e6d0*/  SHFL.IDX PT, R153, R202, RZ, 0x1c1f ;  /* 0x001c1fffca997589 */ /* 0x000e2200000e0000 */
[----:B------:R-:W-:-:S02]  /*e6e0*/  IMAD.MOV.U32 R161, RZ, RZ, -0x40 ;  /* 0xffffffc0ffa17424 */ /* 0x000fc400078e00ff */
[----:B------:R-:W-:Y:S01]  /*e6f0*/  FMUL.FTZ R199, R156, UR39 ;  /* 0x000000279cc77c20 */ /* 0x000fe20008410000 */
[----:B------:R-:W1:Y:S01]  /*e700*/  MUFU.TANH R207, R207 ;  /* 0x000000cf00cf7308 */ /* 0x000e620000002400 */
[----:B------:R-:W-:Y:S01]  /*e710*/  FMUL.FTZ R157, R157, UR39 ;  /* 0x000000279d9d7c20 */ /* 0x000fe20008410000 */
[----:B------:R-:W-:Y:S02]  /*e720*/  IMAD R161, R195, R161, 0x1 ;  /* 0x00000001c3a17424 */ /* 0x000fe400078e02a1 */
[----:B------:R-:W-:Y:S01]  /*e730*/  FMUL.FTZ R156, R160, UR39 ;  /* 0x00000027a09c7c20 */ /* 0x000fe20008410000 */
[----:B------:R-:W-:Y:S01]  /*e740*/  FMUL.FTZ R205, R168, UR39 ;  /* 0x00000027a8cd7c20 */ /* 0x000fe20008410000 */
[----:B------:R-:W-:Y:S01]  /*e750*/  FMUL.FTZ R160, R164, UR39 ;  /* 0x00000027a4a07c20 */ /* 0x000fe20008410000 */
[----:B------:R-:W-:Y:S01]  /*e760*/  FMUL.FTZ R165, R165, UR39 ;  /* 0x00000027a5a57c20 */ /* 0x000fe20008410000 */
[----:B------:R-:W-:Y:S01]  /*e770*/  IADD3 R161, R211, R161, -R189 ;  /* 0x000000a1d3a17210 */ /* 0x000fe20007ffe8bd */
[----:B------:R-:W2:Y:S01]  /*e780*/  MUFU.TANH R152, R152 ;  /* 0x0000009800987308 */ /* 0x000ea20000002400 */
[----:B------:R-:W-:Y:S01]  /*e790*/  FMUL.FTZ R204, R169, UR39 ;  /* 0x00000027a9cc7c20 */ /* 0x000fe20008410000 */
[----:B------:R-:W-:Y:S01]  /*e7a0*/  FMUL.FTZ R208, R173, UR39 ;  /* 0x00000027add07c20 */ /* 0x000fe20008410000 */
[----:B------:R-:W-:Y:S01]  /*e7b0*/  FMUL.FTZ R172, R172, UR39 ;  /* 0x00000027acac7c20 */ /* 0x000fe20008410000 */
[----:B------:R-:W-:-:S02]  /*e7c0*/  IMAD.IADD R168, R161, 0x1, -R193 ;  /* 0x00000001a1a87824 */ /* 0x000fc400078e0ac1 */
[----:B------:R-:W-:Y:S01]  /*e7d0*/  FMUL.FTZ R158, R158, UR39 ;  /* 0x000000279e9e7c20 */ /* 0x000fe20008410000 */
[----:B------:R-:W-:Y:S01]  /*e7e0*/  FMUL.FTZ R176, R176, UR39 ;  /* 0x00000027b0b07c20 */ /* 0x000fe20008410000 */
[----:B------:R-:W-:Y:S01]  /*e7f0*/  FMUL.FTZ R180, R180, UR39 ;  /* 0x00000027b4b47c20 */ /* 0x000fe20008410000 */
[----:B------:R-:W3:Y:S01]  /*e800*/  MUFU.TANH R199, R199 ;  /* 0x000000c700c77308 */ /* 0x000ee20000002400 */
[----:B------:R-:W-:Y:S01]  /*e810*/  FMUL.FTZ R181, R181, UR39 ;  /* 0x00000027b5b57c20 */ /* 0x000fe20008410000 */
[----:B------:R-:W-:Y:S01]  /*e820*/  FMUL.FTZ R159, R159, UR39 ;  /* 0x000000279f9f7c20 */ /* 0x000fe20008410000 */
[----:B------:R-:W-:Y:S01]  /*e830*/  FMUL.FTZ R162, R162, UR39 ;  /* 0x00000027a2a27c20 */ /* 0x000fe20008410000 */
[----:B------:R-:W4:Y:S01]  /*e840*/  SHFL.IDX PT, R202, R202, 0x1, 0x1c1f ;  /* 0x003c1f00caca7f89 */ /* 0x000f2200000e0000 */
[----:B0-----:R-:W-:Y:S02]  /*e850*/  IMAD.IADD R169, R168, 0x1, R153 ;  /* 0x00000001a8a97824 */ /* 0x001fe400078e0299 */
[----:B------:R-:W-:Y:S01]  /*e860*/  FMUL.FTZ R171, R171, UR39 ;  /* 0x00000027abab7c20 */ /* 0x000fe20008410000 */
[----:B------:R-:W-:Y:S01]  /*e870*/  FMUL.FTZ R209, R182, UR39 ;  /* 0x00000027b6d17c20 */ /* 0x000fe20008410000 */
[----:B------:R-:W0:Y:S01]  /*e880*/  MUFU.TANH R157, R157 ;  /* 0x0000009d009d7308 */ /* 0x000e220000002400 */
[----:B------:R-:W-:Y:S01]  /*e890*/  FMUL.FTZ R227, R183, UR39 ;  /* 0x00000027b7e37c20 */ /* 0x000fe20008410000 */
[----:B------:R-:W-:-:S02]  /*e8a0*/  ISETP.GT.AND P5, PT, R169, RZ, PT ;  /* 0x000000ffa900720c */ /* 0x000fc40003fa4270 */
[----:B------:R-:W-:Y:S02]  /*e8b0*/  ISETP.GT.AND P6, PT, R169, 0x1, PT ;  /* 0x00000001a900780c */ /* 0x000fe40003fc4270 */
[----:B-1----:R-:W-:Y:S02]  /*e8c0*/  FSEL R153, R207, -INF , P5 ;  /* 0xff800000cf997808 */ /* 0x002fe40002800000 */
[----:B------:R-:W1:Y:S01]  /*e8d0*/  MUFU.TANH R156, R156 ;  /* 0x0000009c009c7308 */ /* 0x000e620000002400 */
[C---:B------:R-:W-:Y:S02]  /*e8e0*/  ISETP.GT.AND P3, PT, R169.reuse, 0x8, PT ;  /* 0x00000008a900780c */ /* 0x040fe40003f64270 */
[C---:B------:R-:W-:Y:S02]  /*e8f0*/  ISETP.GT.AND P4, PT, R169.reuse, 0x9, PT ;  /* 0x00000009a900780c */ /* 0x040fe40003f84270 */
[C---:B------:R-:W-:Y:S02]  /*e900*/  ISETP.GT.AND P5, PT, R169.reuse, 0x10, PT ;  /* 0x00000010a900780c */ /* 0x040fe40003fa4270 */
[----:B--2---:R-:W-:Y:S01]  /*e910*/  FSEL R152, R152, -INF , P6 ;  /* 0xff80000098987808 */ /* 0x004fe20003000000 */
[----:B------:R-:W2:Y:S01]  /*e920*/  MUFU.TANH R206, R206 ;  /* 0x000000ce00ce7308 */ /* 0x000ea20000002400 */
[----:B------:R-:W-:-:S02]  /*e930*/  ISETP.GT.AND P6, PT, R169, 0x11, PT ;  /* 0x00000011a900780c */ /* 0x000fc40003fc4270 */
[----:B---3--:R-:W-:Y:S01]  /*e940*/  FSEL R161, R199, -INF , P3 ;  /* 0xff800000c7a17808 */ /* 0x008fe20001800000 */
[----:B------:R-:W-:Y:S01]  /*e950*/  FMUL.FTZ R199, R154, UR39 ;  /* 0x000000279ac77c20 */ /* 0x000fe20008410000 */
[----:B0-----:R-:W-:Y:S01]  /*e960*/  FSEL R157, R157, -INF , P4 ;  /* 0xff8000009d9d7808 */ /* 0x001fe20002000000 */
[----:B----4-:R-:W-:Y:S01]  /*e970*/  IMAD.IADD R168, R168, 0x1, R202 ;  /* 0x00000001a8a87824 */ /* 0x010fe200078e02ca */
[C---:B------:R-:W-:Y:S01]  /*e980*/  ISETP.GT.AND P3, PT, R169.reuse, 0x18, PT ;  /* 0x00000018a900780c */ /* 0x040fe20003f64270 */
[----:B------:R-:W0:Y:S01]  /*e990*/  MUFU.TANH R160, R160 ;  /* 0x000000a000a07308 */ /* 0x000e220000002400 */
[C---:B------:R-:W-:Y:S02]  /*e9a0*/  ISETP.GT.AND P4, PT, R169.reuse, 0x19, PT ;  /* 0x00000019a900780c */ /* 0x040fe40003f84270 */
[----:B-1----:R-:W-:Y:S02]  /*e9b0*/  FSEL R164, R156, -INF , P5 ;  /* 0xff8000009ca47808 */ /* 0x002fe40002800000 */
[----:B------:R-:W-:-:S03]  /*e9c0*/  ISETP.GT.AND P5, PT, R169, 0x20, PT ;  /* 0x00000020a900780c */ /* 0x000fc60003fa4270 */
[----:B------:R-:W-:Y:S01]  /*e9d0*/  MUFU.TANH R165, R165 ;  /* 0x000000a500a57308 */ /* 0x000fe20000002400 */
[----:B--2---:R-:W-:Y:S02]  /*e9e0*/  FSEL R156, R206, -INF , P6 ;  /* 0xff800000ce9c7808 */ /* 0x004fe40003000000 */
[----:B------:R-:W-:-:S05]  /*e9f0*/  ISETP.GT.AND P6, PT, R169, 0x21, PT ;  /* 0x00000021a900780c */ /* 0x000fca0003fc4270 */
[----:B------:R-:W1:Y:S01]  /*ea00*/  MUFU.TANH R204, R204 ;  /* 0x000000cc00cc7308 */ /* 0x000e620000002400 */
[----:B0-----:R-:W-:Y:S02]  /*ea10*/  FSEL R160, R160, -INF , P3 ;  /* 0xff800000a0a07808 */ /* 0x001fe40001800000 */
[----:B------:R-:W-:-:S05]  /*ea20*/  ISETP.GT.AND P3, PT, R169, 0x28, PT ;  /* 0x00000028a900780c */ /* 0x000fca0003f64270 */
[----:B------:R-:W0:Y:S08]  /*ea30*/  MUFU.TANH R205, R205 ;  /* 0x000000cd00cd7308 */ /* 0x000e300000002400 */
[----:B------:R2:W3:Y:S01]  /*ea40*/  MUFU.TANH R207, R172 ;  /* 0x000000ac00cf7308 */ /* 0x0004e20000002400 */
[----:B-1----:R-:W-:Y:S01]  /*ea50*/  FSEL R154, R204, -INF , P6 ;  /* 0xff800000cc9a7808 */ /* 0x002fe20003000000 */
[----:B------:R-:W-:Y:S01]  /*ea60*/  FMUL.FTZ R204, R155, UR39 ;  /* 0x000000279bcc7c20 */ /* 0x000fe20008410000 */
[----:B------:R-:W-:-:S05]  /*ea70*/  ISETP.GT.AND P6, PT, R169, 0x31, PT ;  /* 0x00000031a900780c */ /* 0x000fca0003fc4270 */
[----:B------:R-:W1:Y:S01]  /*ea80*/  MUFU.TANH R208, R208 ;  /* 0x000000d000d07308 */ /* 0x000e620000002400 */
[----:B--2---:R-:W-:Y:S02]  /*ea90*/  FSEL R172, R165, -INF , P4 ;  /* 0xff800000a5ac7808 */ /* 0x004fe40002000000 */
[----:B------:R-:W-:Y:S02]  /*eaa0*/  ISETP.GT.AND P4, PT, R169, 0x29, PT ;  /* 0x00000029a900780c */ /* 0x000fe40003f84270 */
[----:B0-----:R-:W-:Y:S02]  /*eab0*/  FSEL R165, R205, -INF , P5 ;  /* 0xff800000cda57808 */ /* 0x001fe40002800000 */
[----:B------:R-:W-:Y:S01]  /*eac0*/  ISETP.GT.AND P5, PT, R169, 0x30, PT ;  /* 0x00000030a900780c */ /* 0x000fe20003fa4270 */
[----:B------:R-:W-:Y:S01]  /*ead0*/  MUFU.TANH R181, R181 ;  /* 0x000000b500b57308 */ /* 0x000fe20000002400 */
[----:B---3--:R-:W-:Y:S01]  /*eae0*/  FSEL R173, R207, -INF , P3 ;  /* 0xff800000cfad7808 */ /* 0x008fe20001800000 */
[----:B------:R-:W-:Y:S01]  /*eaf0*/  FMUL.FTZ R207, R174, UR39 ;  /* 0x00000027aecf7c20 */ /* 0x000fe20008410000 */
[----:B------:R-:W-:-:S05]  /*eb00*/  ISETP.GT.AND P3, PT, R169, 0x38, PT ;  /* 0x00000038a900780c */ /* 0x000fca0003f64270 */
[----:B------:R-:W-:Y:S01]  /*eb10*/  MUFU.TANH R199, R199 ;  /* 0x000000c700c77308 */ /* 0x000fe20000002400 */
[----:B-1----:R-:W-:Y:S02]  /*eb20*/  FSEL R155, R208, -INF , P4 ;  /* 0xff800000d09b7808 */ /* 0x002fe40002000000 */
[----:B------:R-:W-:-:S05]  /*eb30*/  ISETP.GT.AND P4, PT, R169, 0x39, PT ;  /* 0x00000039a900780c */ /* 0x000fca0003f84270 */
[----:B------:R0:W-:Y:S08]  /*eb40*/  MUFU.TANH R169, R204 ;  /* 0x000000cc00a97308 */ /* 0x0001f00000002400 */
[----:B------:R-:W-:Y:S01]  /*eb50*/  MUFU.TANH R171, R171 ;  /* 0x000000ab00ab7308 */ /* 0x000fe20000002400 */
[----:B0-----:R-:W-:-:S04]  /*eb60*/  FMNMX.FTZ R204, R153, R197, !PT ;  /* 0x000000c599cc7209 */ /* 0x001fc80007810000 */
[----:B------:R-:W-:-:S03]  /*eb70*/  FMNMX.FTZ R205, R152, R204, !PT ;  /* 0x000000cc98cd7209 */ /* 0x000fc60007810000 */
[----:B------:R0:W-:Y:S01]  /*eb80*/  MUFU.TANH R204, R158 ;  /* 0x0000009e00cc7308 */ /* 0x0001e20000002400 */
[----:B------:R-:W-:-:S07]  /*eb90*/  FMNMX.FTZ R205, R161, R205, !PT ;  /* 0x000000cda1cd7209 */ /* 0x000fce0007810000 */
[----:B------:R-:W-:Y:S01]  /*eba0*/  MUFU.TANH R207, R207 ;  /* 0x000000cf00cf7308 */ /* 0x000fe20000002400 */
[----:B0-----:R-:W-:-:S04]  /*ebb0*/  FMNMX.FTZ R158, R157, R205, !PT ;  /* 0x000000cd9d9e7209 */ /* 0x001fc80007810000 */
[----:B------:R-:W-:-:S03]  /*ebc0*/  FMNMX.FTZ R158, R164, R158, !PT ;  /* 0x0000009ea49e7209 */ /* 0x000fc60007810000 */
[----:B------:R0:W1:Y:S01]  /*ebd0*/  MUFU.TANH R205, R176 ;  /* 0x000000b000cd7308 */ /* 0x0000620000002400 */
[----:B------:R-:W-:-:S04]  /*ebe0*/  FMNMX.FTZ R158, R156, R158, !PT ;  /* 0x0000009e9c9e7209 */ /* 0x000fc80007810000 */
[----:B------:R-:W-:-:S03]  /*ebf0*/  FMNMX.FTZ R158, R160, R158, !PT ;  /* 0x0000009ea09e7209 */ /* 0x000fc60007810000 */
[----:B------:R-:W-:Y:S01]  /*ec00*/  MUFU.TANH R209, R209 ;  /* 0x000000d100d17308 */ /* 0x000fe20000002400 */
[----:B0-----:R-:W-:Y:S01]  /*ec10*/  FMUL.FTZ R176, R177, UR39 ;  /* 0x00000027b1b07c20 */ /* 0x001fe20008410000 */
[----:B------:R-:W-:-:S04]  /*ec20*/  FMNMX.FTZ R177, R172, R158, !PT ;  /* 0x0000009eacb17209 */ /* 0x000fc80007810000 */
[----:B------:R-:W-:Y:S02]  /*ec30*/  FMNMX.FTZ R177, R165, R177, !PT ;  /* 0x000000b1a5b17209 */ /* 0x000fe40007810000 */
[----:B------:R-:W0:Y:S02]  /*ec40*/  MUFU.TANH R176, R176 ;  /* 0x000000b000b07308 */ /* 0x000e240000002400 */
[----:B------:R-:W-:-:S06]  /*ec50*/  FMNMX.FTZ R177, R154, R177, !PT ;  /* 0x000000b19ab17209 */ /* 0x000fcc0007810000 */
[----:B------:R2:W3:Y:S08]  /*ec60*/  MUFU.TANH R158, R180 ;  /* 0x000000b4009e7308 */ /* 0x0004f00000002400 */
[----:B------:R-:W-:Y:S01]  /*ec70*/  MUFU.TANH R227, R227 ;  /* 0x000000e300e37308 */ /* 0x000fe20000002400 */
[----:B--2---:R-:W-:Y:S02]  /*ec80*/  FMNMX.FTZ R180, R173, R177, !PT ;  /* 0x000000b1adb47209 */ /* 0x004fe40007810000 */
[----:B-1----:R-:W-:-:S02]  /*ec90*/  FSEL R177, R205, -INF , P5 ;  /* 0xff800000cdb17808 */ /* 0x002fc40002800000 */
[----:B------:R-:W-:Y:S02]  /*eca0*/  FMNMX.FTZ R180, R155, R180, !PT ;  /* 0x000000b49bb47209 */ /* 0x000fe40007810000 */
[----:B0-----:R-:W-:Y:S01]  /*ecb0*/  FSEL R176, R176, -INF , P6 ;  /* 0xff800000b0b07808 */ /* 0x001fe20003000000 */
[----:B------:R0:W1:Y:S01]  /*ecc0*/  MUFU.TANH R205, R159 ;  /* 0x0000009f00cd7308 */ /* 0x0000620000002400 */
[----:B------:R-:W-:Y:S02]  /*ecd0*/  FMNMX.FTZ R180, R177, R180, !PT ;  /* 0x000000b4b1b47209 */ /* 0x000fe40007810000 */
[----:B---3--:R-:W-:Y:S02]  /*ece0*/  FSEL R158, R158, -INF , P3 ;  /* 0xff8000009e9e7808 */ /* 0x008fe40001800000 */
[----:B------:R-:W-:Y:S02]  /*ecf0*/  FMNMX.FTZ R206, R176, R180, !PT ;  /* 0x000000b4b0ce7209 */ /* 0x000fe40007810000 */
[C---:B------:R-:W-:Y:S01]  /*ed00*/  ISETP.GT.AND P5, PT, R168.reuse, 0x1, PT ;  /* 0x00000001a800780c */ /* 0x040fe20003fa4270 */
[----:B------:R2:W-:Y:S01]  /*ed10*/  MUFU.TANH R180, R162 ;  /* 0x000000a200b47308 */ /* 0x0005e20000002400 */
[----:B0-----:R-:W-:Y:S01]  /*ed20*/  FSEL R159, R181, -INF , P4 ;  /* 0xff800000b59f7808 */ /* 0x001fe20002000000 */
[----:B------:R-:W-:Y:S01]  /*ed30*/  FMUL.FTZ R181, R163, UR39 ;  /* 0x00000027a3b57c20 */ /* 0x000fe20008410000 */
[----:B------:R-:W-:-:S02]  /*ed40*/  ISETP.GT.AND P4, PT, R168, RZ, PT ;  /* 0x000000ffa800720c */ /* 0x000fc40003f84270 */
[C---:B------:R-:W-:Y:S02]  /*ed50*/  ISETP.GT.AND P6, PT, R168.reuse, 0x8, PT ;  /* 0x00000008a800780c */ /* 0x040fe40003fc4270 */
[----:B------:R-:W-:Y:S01]  /*ed60*/  ISETP.GT.AND P3, PT, R168, 0x9, PT ;  /* 0x00000009a800780c */ /* 0x000fe20003f64270 */
[----:B------:R-:W-:Y:S01]  /*ed70*/  MUFU.TANH R181, R181 ;  /* 0x000000b500b57308 */ /* 0x000fe20000002400 */
[----:B--2---:R-:W-:Y:S01]  /*ed80*/  FMNMX.FTZ R162, R158, R206, !PT ;  /* 0x000000ce9ea27209 */ /* 0x004fe20007810000 */
[----:B------:R-:W-:Y:S01]  /*ed90*/  FMUL.FTZ R206, R166, UR39 ;  /* 0x00000027a6ce7c20 */ /* 0x000fe20008410000 */
[----:B------:R-:W-:Y:S01]  /*eda0*/  FMUL.FTZ R166, R167, UR39 ;  /* 0x00000027a7a67c20 */ /* 0x000fe20008410000 */
[----:B------:R-:W-:Y:S01]  /*edb0*/  FMUL.FTZ R167, R170, UR39 ;  /* 0x00000027aaa77c20 */ /* 0x000fe20008410000 */
[----:B------:R-:W-:Y:S02]  /*edc0*/  FMNMX.FTZ R162, R159, R162, !PT ;  /* 0x000000a29fa27209 */ /* 0x000fe40007810000 */
[----:B------:R-:W-:Y:S01]  /*edd0*/  FSEL R202, R204, -INF , P6 ;  /* 0xff800000ccca7808 */ /* 0x000fe20003000000 */
[----:B------:R-:W-:Y:S01]  /*ede0*/  MUFU.TANH R206, R206 ;  /* 0x000000ce00ce7308 */ /* 0x000fe20000002400 */
[----:B-1----:R-:W-:Y:S01]  /*edf0*/  FSEL R205, R205, -INF , P3 ;  /* 0xff800000cdcd7808 */ /* 0x002fe20001800000 */
[----:B------:R-:W0:Y:S01]  /*ee00*/  SHFL.BFLY PT, R163, R162, 0x2, 0x1f ;  /* 0x0c401f00a2a37f89 */ /* 0x000e2200000e0000 */
[----:B------:R-:W-:-:S02]  /*ee10*/  ISETP.GT.AND P6, PT, R168, 0x18, PT ;  /* 0x00000018a800780c */ /* 0x000fc40003fc4270 */
[----:B------:R-:W-:-:S03]  /*ee20*/  ISETP.GT.AND P3, PT, R168, 0x19, PT ;  /* 0x00000019a800780c */ /* 0x000fc60003f64270 */
[----:B------:R-:W1:Y:S08]  /*ee30*/  MUFU.TANH R166, R166 ;  /* 0x000000a600a67308 */ /* 0x000e700000002400 */
[----:B------:R-:W2:Y:S01]  /*ee40*/  MUFU.TANH R167, R167 ;  /* 0x000000a700a77308 */ /* 0x000ea20000002400 */
[----:B-1----:R-:W-:Y:S02]  /*ee50*/  FSEL R166, R166, -INF , P3 ;  /* 0xff800000a6a67808 */ /* 0x002fe40001800000 */
[----:B0-----:R-:W-:-:S02]  /*ee60*/  FMNMX.FTZ R170, R162, R163, !PT ;  /* 0x000000a3a2aa7209 */ /* 0x001fc40007810000 */
[----:B------:R-:W-:Y:S01]  /*ee70*/  FSEL R163, R169, -INF , P5 ;  /* 0xff800000a9a37808 */ /* 0x000fe20002800000 */
[----:B------:R-:W-:Y:S01]  /*ee80*/  FMUL.FTZ R169, R175, UR39 ;  /* 0x00000027afa97c20 */ /* 0x000fe20008410000 */
[----:B------:R-:W-:Y:S01]  /*ee90*/  FSEL R162, R199, -INF , P4 ;  /* 0xff800000c7a27808 */ /* 0x000fe20002000000 */
[----:B------:R-:W0:Y:S01]  /*eea0*/  SHFL.BFLY PT, R174, R170, 0x1, 0x1f ;  /* 0x0c201f00aaae7f89 */ /* 0x000e2200000e0000 */
[----:B------:R-:W-:Y:S01]  /*eeb0*/  ISETP.GT.AND P5, PT, R168, 0x11, PT ;  /* 0x00000011a800780c */ /* 0x000fe20003fa4270 */
[----:B------:R-:W-:Y:S01]  /*eec0*/  FMUL.FTZ R175, R178, UR39 ;  /* 0x00000027b2af7c20 */ /* 0x000fe20008410000 */
[----:B------:R-:W-:Y:S01]  /*eed0*/  ISETP.GT.AND P4, PT, R168, 0x10, PT ;  /* 0x00000010a800780c */ /* 0x000fe20003f84270 */
[----:B------:R-:W1:Y:S01]  /*eee0*/  MUFU.TANH R169, R169 ;  /* 0x000000a900a97308 */ /* 0x000e620000002400 */
[----:B------:R-:W-:Y:S02]  /*eef0*/  FSEL R204, R181, -INF , P5 ;  /* 0xff800000b5cc7808 */ /* 0x000fe40002800000 */
[----:B------:R-:W-:-:S02]  /*ef00*/  FSEL R199, R180, -INF , P4 ;  /* 0xff800000b4c77808 */ /* 0x000fc40002000000 */
[----:B------:R-:W-:Y:S02]  /*ef10*/  FSEL R181, R206, -INF , P6 ;  /* 0xff800000ceb57808 */ /* 0x000fe40003000000 */
[C---:B------:R-:W-:Y:S01]  /*ef20*/  ISETP.GT.AND P4, PT, R168.reuse, 0x20, PT ;  /* 0x00000020a800780c */ /* 0x040fe20003f84270 */
[----:B------:R-:W3:Y:S01]  /*ef30*/  MUFU.TANH R175, R175 ;  /* 0x000000af00af7308 */ /* 0x000ee20000002400 */
[C---:B------:R-:W-:Y:S02]  /*ef40*/  ISETP.GT.AND P5, PT, R168.reuse, 0x21, PT ;  /* 0x00000021a800780c */ /* 0x040fe40003fa4270 */
[C---:B------:R-:W-:Y:S02]  /*ef50*/  ISETP.GT.AND P6, PT, R168.reuse, 0x28, PT ;  /* 0x00000028a800780c */ /* 0x040fe40003fc4270 */
[----:B------:R-:W-:Y:S02]  /*ef60*/  ISETP.GT.AND P3, PT, R168, 0x29, PT ;  /* 0x00000029a800780c */ /* 0x000fe40003f64270 */
[----:B--2---:R-:W-:-:S02]  /*ef70*/  FSEL R167, R167, -INF , P4 ;  /* 0xff800000a7a77808 */ /* 0x004fc40002000000 */
[----:B------:R-:W-:Y:S01]  /*ef80*/  FSEL R180, R171, -INF , P5 ;  /* 0xff800000abb47808 */ /* 0x000fe20002800000 */
[----:B------:R-:W-:Y:S01]  /*ef90*/  FMUL.FTZ R171, R179, UR39 ;  /* 0x00000027b3ab7c20 */ /* 0x000fe20008410000 */
[----:B------:R-:W-:Y:S02]  /*efa0*/  FSEL R207, R207, -INF , P6 ;  /* 0xff800000cfcf7808 */ /* 0x000fe40003000000 */
[----:B-1----:R-:W-:Y:S02]  /*efb0*/  FSEL R206, R169, -INF , P3 ;  /* 0xff800000a9ce7808 */ /* 0x002fe40001800000 */
[C---:B------:R-:W-:Y:S01]  /*efc0*/  ISETP.GT.AND P4, PT, R168.reuse, 0x30, PT ;  /* 0x00000030a800780c */ /* 0x040fe20003f84270 */
[----:B------:R-:W1:Y:S01]  /*efd0*/  MUFU.TANH R171, R171 ;  /* 0x000000ab00ab7308 */ /* 0x000e620000002400 */
[C---:B------:R-:W-:Y:S02]  /*efe0*/  ISETP.GT.AND P5, PT, R168.reuse, 0x31, PT ;  /* 0x00000031a800780c */ /* 0x040fe40003fa4270 */
[----:B------:R-:W-:-:S02]  /*eff0*/  ISETP.GT.AND P6, PT, R168, 0x38, PT ;  /* 0x00000038a800780c */ /* 0x000fc40003fc4270 */
[----:B------:R-:W-:Y:S02]  /*f000*/  ISETP.GT.AND P3, PT, R168, 0x39, PT ;  /* 0x00000039a800780c */ /* 0x000fe40003f64270 */
[----:B------:R-:W-:Y:S02]  /*f010*/  FMNMX.FTZ R168, R162, R201, !PT ;  /* 0x000000c9a2a87209 */ /* 0x000fe40007810000 */
[----:B---3--:R-:W-:Y:S02]  /*f020*/  FSEL R182, R175, -INF , P4 ;  /* 0xff800000afb67808 */ /* 0x008fe40002000000 */
[----:B------:R-:W-:Y:S02]  /*f030*/  FMNMX.FTZ R168, R163, R168, !PT ;  /* 0x000000a8a3a87209 */ /* 0x000fe40007810000 */
[----:B------:R-:W-:Y:S02]  /*f040*/  FSEL R209, R209, -INF , P6 ;  /* 0xff800000d1d17808 */ /* 0x000fe40003000000 */
[----:B------:R-:W-:-:S02]  /*f050*/  FMNMX.FTZ R168, R202, R168, !PT ;  /* 0x000000a8caa87209 */ /* 0x000fc40007810000 */
[----:B-1----:R-:W-:Y:S02]  /*f060*/  FSEL R183, R171, -INF , P5 ;  /* 0xff800000abb77808 */ /* 0x002fe40002800000 */
[----:B------:R-:W-:Y:S02]  /*f070*/  FMNMX.FTZ R169, R205, R168, !PT ;  /* 0x000000a8cda97209 */ /* 0x000fe40007810000 */
[----:B0-----:R-:W-:Y:S02]  /*f080*/  FMNMX.FTZ R168, R170, R174, !PT ;  /* 0x000000aeaaa87209 */ /* 0x001fe40007810000 */
[----:B------:R-:W-:Y:S01]  /*f090*/  FMNMX.FTZ R170, R199, R169, !PT ;  /* 0x000000a9c7aa7209 */ /* 0x000fe20007810000 */
[----:B------:R-:W-:Y:S01]  /*f0a0*/  IMAD.U32 R169, RZ, RZ, UR37 ;  /* 0x00000025ffa97e24 */ /* 0x000fe2000f8e00ff */
[----:B------:R-:W-:Y:S02]  /*f0b0*/  FSETP.NEU.FTZ.AND P4, PT, R168, -INF , PT ;  /* 0xff800000a800780b */ /* 0x000fe40003f9d000 */
[----:B------:R-:W-:Y:S01]  /*f0c0*/  FMNMX.FTZ R170, R204, R170, !PT ;  /* 0x000000aaccaa7209 */ /* 0x000fe20007810000 */
[----:B------:R-:W-:Y:S01]  /*f0d0*/  FMUL.FTZ R178, R168, R169 ;  /* 0x000000a9a8b27220 */ /* 0x000fe20000410000 */
[----:B------:R-:W-:-:S02]  /*f0e0*/  FSEL R227, R227, -INF , P3 ;  /* 0xff800000e3e37808 */ /* 0x000fc40001800000 */
[----:B------:R-:W-:Y:S02]  /*f0f0*/  FMNMX.FTZ R170, R181, R170, !PT ;  /* 0x000000aab5aa7209 */ /* 0x000fe40007810000 */
[----:B------:R-:W-:Y:S02]  /*f100*/  FSEL R178, R178, RZ, P4 ;  /* 0x000000ffb2b27208 */ /* 0x000fe40002000000 */
[----:B------:R-:W-:-:S03]  /*f110*/  FMNMX.FTZ R170, R166, R170, !PT ;  /* 0x000000aaa6aa7209 */ /* 0x000fc60007810000 */
[-CC-:B------:R-:W-:Y:S01]  /*f120*/  FFMA.FTZ R208, R157, R169.reuse, -R178.reuse ;  /* 0x000000a99dd07223 */ /* 0x180fe200000108b2 */
[----:B------:R-:W-:Y:S01]  /*f130*/  FMNMX.FTZ R170, R167, R170, !PT ;  /* 0x000000aaa7aa7209 */ /* 0x000fe20007810000 */
[-CC-:B------:R-:W-:Y:S01]  /*f140*/  FFMA.FTZ R157, R164, R169.reuse, -R178.reuse ;  /* 0x000000a9a49d7223 */ /* 0x180fe200000108b2 */
[-CC-:B------:R-:W-:Y:S01]  /*f150*/  FFMA.FTZ R174, R154, R169.reuse, -R178.reuse ;  /* 0x000000a99aae7223 */ /* 0x180fe200000108b2 */
[-CC-:B------:R-:W-:Y:S01]  /*f160*/  FFMA.FTZ R179, R159, R169.reuse, -R178.reuse ;  /* 0x000000a99fb37223 */ /* 0x180fe200000108b2 */
[----:B------:R-:W-:Y:S01]  /*f170*/  FMNMX.FTZ R170, R180, R170, !PT ;  /* 0x000000aab4aa7209 */ /* 0x000fe20007810000 */
[-CC-:B------:R-:W-:Y:S01]  /*f180*/  FFMA.FTZ R171, R172, R169.reuse, -R178.reuse ;  /* 0x000000a9acab7223 */ /* 0x180fe200000108b2 */
[-CC-:B------:R-:W-:Y:S01]  /*f190*/  FFMA.FTZ R175, R155, R169.reuse, -R178.reuse ;  /* 0x000000a99baf7223 */ /* 0x180fe200000108b2 */
[-CC-:B------:R-:W-:Y:S01]  /*f1a0*/  FFMA.FTZ R172, R165, R169.reuse, -R178.reuse ;  /* 0x000000a9a5ac7223 */ /* 0x180fe200000108b2 */
[----:B------:R-:W-:Y:S01]  /*f1b0*/  FMNMX.FTZ R170, R207, R170, !PT ;  /* 0x000000aacfaa7209 */ /* 0x000fe20007810000 */
[-CC-:B------:R-:W-:Y:S01]  /*f1c0*/  FFMA.FTZ R153, R153, R169.reuse, -R178.reuse ;  /* 0x000000a999997223 */ /* 0x180fe200000108b2 */
[----:B------:R-:W-:Y:S01]  /*f1d0*/  FSEL R165, R168, RZ, P4 ;  /* 0x000000ffa8a57208 */ /* 0x000fe20002000000 */
[-CC-:B------:R-:W-:Y:S01]  /*f1e0*/  FFMA.FTZ R152, R152, R169.reuse, -R178.reuse ;  /* 0x000000a998987223 */ /* 0x180fe200000108b2 */
[----:B------:R-:W-:Y:S01]  /*f1f0*/  FMNMX.FTZ R170, R206, R170, !PT ;  /* 0x000000aaceaa7209 */ /* 0x000fe20007810000 */
[-CC-:B------:R-:W-:Y:S01]  /*f200*/  FFMA.FTZ R161, R161, R169.reuse, -R178.reuse ;  /* 0x000000a9a1a17223 */ /* 0x180fe200000108b2 */
[-CC-:B------:R-:W-:Y:S01]  /*f210*/  FFMA.FTZ R158, R158, R169.reuse, -R178.reuse ;  /* 0x000000a99e9e7223 */ /* 0x180fe200000108b2 */
[----:B------:R-:W-:Y:S01]  /*f220*/  FADD.FTZ R165, -R165, R197 ;  /* 0x000000c5a5a57221 */ /* 0x000fe20000010100 */
[----:B------:R-:W-:Y:S01]  /*f230*/  FMNMX.FTZ R170, R182, R170, !PT ;  /* 0x000000aab6aa7209 */ /* 0x000fe20007810000 */
[----:B------:R-:W-:Y:S01]  /*f240*/  MUFU.EX2 R153, R153 ;  /* 0x0000009900997308 */ /* 0x000fe20000000800 */
[-CC-:B------:R-:W-:Y:S01]  /*f250*/  FFMA.FTZ R156, R156, R169.reuse, -R178.reuse ;  /* 0x000000a99c9c7223 */ /* 0x180fe200000108b2 */
[-C--:B------:R-:W-:Y:S01]  /*f260*/  FMUL.FTZ R165, R165, R169.reuse ;  /* 0x000000a9a5a57220 */ /* 0x080fe20000410000 */
[----:B------:R-:W-:Y:S01]  /*f270*/  FMNMX.FTZ R170, R183, R170, !PT ;  /* 0x000000aab7aa7209 */ /* 0x000fe20007810000 */
[-CC-:B------:R-:W-:Y:S01]  /*f280*/  FFMA.FTZ R160, R160, R169.reuse, -R178.reuse ;  /* 0x000000a9a0a07223 */ /* 0x180fe200000108b2 */
[-CC-:B------:R-:W-:Y:S01]  /*f290*/  FFMA.FTZ R173, R173, R169.reuse, -R178.reuse ;  /* 0x000000a9adad7223 */ /* 0x180fe200000108b2 */
[-CC-:B------:R-:W-:Y:S01]  /*f2a0*/  FFMA.FTZ R177, R177, R169.reuse, -R178.reuse ;  /* 0x000000a9b1b17223 */ /* 0x180fe200000108b2 */
[----:B------:R-:W-:Y:S01]  /*f2b0*/  FMNMX.FTZ R170, R209, R170, !PT ;  /* 0x000000aad1aa7209 */ /* 0x000fe20007810000 */
[----:B------:R-:W0:Y:S01]  /*f2c0*/  MUFU.EX2 R165, R165 ;  /* 0x000000a500a57308 */ /* 0x000e220000000800 */
[----:B------:R-:W-:-:S02]  /*f2d0*/  FFMA.FTZ R176, R176, R169, -R178 ;  /* 0x000000a9b0b07223 */ /* 0x000fc400000108b2 */
[----:B------:R-:W-:-:S05]  /*f2e0*/  FMNMX.FTZ R170, R227, R170, !PT ;  /* 0x000000aae3aa7209 */ /* 0x000fca0007810000 */
[----:B------:R-:W1:Y:S01]  /*f2f0*/  SHFL.BFLY PT, R164, R170, 0x2, 0x1f ;  /* 0x0c401f00aaa47f89 */ /* 0x000e6200000e0000 */
[----:B------:R-:W-:Y:S08]  /*f300*/  MUFU.EX2 R152, R152 ;  /* 0x0000009800987308 */ /* 0x000ff00000000800 */
[----:B------:R-:W-:Y:S01]  /*f310*/  MUFU.EX2 R161, R161 ;  /* 0x000000a100a17308 */ /* 0x000fe20000000800 */
        /* <DEDUP_REMOVED lines=14> */
[----:B-1----:R-:W-:Y:S01]  /*f400*/  FMNMX.FTZ R170, R170, R164, !PT ;  /* 0x000000a4aaaa7209 */ /* 0x002fe20007810000 */
[----:B------:R0:W-:Y:S01]  /*f410*/  MUFU.EX2 R178, R158 ;  /* 0x0000009e00b27308 */ /* 0x0001e20000000800 */
[-C--:B------:R-:W-:Y:S01]  /*f420*/  FMUL.FTZ R49, R49, R165.reuse ;  /* 0x000000a531317220 */ /* 0x080fe20000410000 */
[-C--:B------:R-:W-:Y:S01]  /*f430*/  FMUL.FTZ R52, R52, R165.reuse ;  /* 0x000000a534347220 */ /* 0x080fe20000410000 */
[-C--:B------:R-:W-:Y:S01]  /*f440*/  FMUL.FTZ R53, R53, R165.reuse ;  /* 0x000000a535357220 */ /* 0x080fe20000410000 */
[----:B------:R-:W1:Y:S01]  /*f450*/  SHFL.BFLY PT, R154, R170, 0x1, 0x1f ;  /* 0x0c201f00aa9a7f89 */ /* 0x000e6200000e0000 */
        /* <DEDUP_REMOVED lines=23> */
[----:B-1----:R-:W-:Y:S01]  /*f5d0*/  FMNMX.FTZ R170, R170, R154, !PT ;  /* 0x0000009aaaaa7209 */ /* 0x002fe20007810000 */
[-C--:B------:R-:W-:Y:S01]  /*f5e0*/  FMUL.FTZ R96, R96, R165.reuse ;  /* 0x000000a560607220 */ /* 0x080fe20000410000 */
[-C--:B------:R-:W-:Y:S01]  /*f5f0*/  FMUL.FTZ R97, R97, R165.reuse ;  /* 0x000000a561617220 */ /* 0x080fe20000410000 */
[----:B------:R-:W-:Y:S01]  /*f600*/  FMUL.FTZ R100, R100, R165 ;  /* 0x000000a564647220 */ /* 0x000fe20000410000 */
[C---:B------:R-:W-:Y:S01]  /*f610*/  FSETP.NEU.FTZ.AND P3, PT, R170.reuse, -INF , PT ;  /* 0xff800000aa00780b */ /* 0x040fe20003f7d000 */
[----:B------:R-:W-:Y:S01]  /*f620*/  FMUL.FTZ R159, R170, R169 ;  /* 0x000000a9aa9f7220 */ /* 0x000fe20000410000 */
[----:B------:R-:W-:Y:S01]  /*f630*/  MUFU.EX2 R171, R171 ;  /* 0x000000ab00ab7308 */ /* 0x000fe20000000800 */
[-C--:B------:R-:W-:Y:S01]  /*f640*/  FMUL.FTZ R101, R101, R165.reuse ;  /* 0x000000a565657220 */ /* 0x080fe20000410000 */
[-C--:B------:R-:W-:Y:S01]  /*f650*/  FMUL.FTZ R104, R104, R165.reuse ;  /* 0x000000a568687220 */ /* 0x080fe20000410000 */
[-C--:B------:R-:W-:Y:S01]  /*f660*/  FMUL.FTZ R105, R105, R165.reuse ;  /* 0x000000a569697220 */ /* 0x080fe20000410000 */
[----:B------:R-:W-:Y:S01]  /*f670*/  FSEL R159, R159, RZ, P3 ;  /* 0x000000ff9f9f7208 */ /* 0x000fe20001800000 */
[-C--:B------:R-:W-:Y:S01]  /*f680*/  FMUL.FTZ R108, R108, R165.reuse ;  /* 0x000000a56c6c7220 */ /* 0x080fe20000410000 */
[-C--:B------:R-:W-:Y:S01]  /*f690*/  FMUL.FTZ R109, R109, R165.reuse ;  /* 0x000000a56d6d7220 */ /* 0x080fe20000410000 */
[----:B------:R-:W-:Y:S01]  /*f6a0*/  FMUL.FTZ R112, R112, R165 ;  /* 0x000000a570707220 */ /* 0x000fe20000410000 */
[----:B------:R-:W-:Y:S01]  /*f6b0*/  MUFU.EX2 R172, R172 ;  /* 0x000000ac00ac7308 */ /* 0x000fe20000000800 */
[-CC-:B------:R-:W-:Y:S01]  /*f6c0*/  FFMA.FTZ R155, R202, R169.reuse, -R159.reuse ;  /* 0x000000a9ca9b7223 */ /* 0x180fe2000001089f */
[-CC-:B------:R-:W-:Y:S01]  /*f6d0*/  FFMA.FTZ R202, R166, R169.reuse, -R159.reuse ;  /* 0x000000a9a6ca7223 */ /* 0x180fe2000001089f */
[----:B------:R-:W-:Y:S01]  /*f6e0*/  FSEL R166, R170, RZ, P3 ;  /* 0x000000ffaaa67208 */ /* 0x000fe20001800000 */
[-CC-:B------:R-:W-:Y:S01]  /*f6f0*/  FFMA.FTZ R167, R167, R169.reuse, -R159.reuse ;  /* 0x000000a9a7a77223 */ /* 0x180fe2000001089f */
[-CC-:B------:R-:W-:Y:S01]  /*f700*/  FFMA.FTZ R154, R162, R169.reuse, -R159.reuse ;  /* 0x000000a9a29a7223 */ /* 0x180fe2000001089f */
[-CC-:B------:R-:W-:Y:S01]  /*f710*/  FFMA.FTZ R162, R163, R169.reuse, -R159.reuse ;  /* 0x000000a9a3a27223 */ /* 0x180fe2000001089f */
[-C--:B------:R-:W-:Y:S01]  /*f720*/  FFMA.FTZ R163, R205, R169.reuse, -R159 ;  /* 0x000000a9cda37223 */ /* 0x080fe2000001089f */
[----:B------:R-:W-:Y:S01]  /*f730*/  FADD.FTZ R166, -R166, R201 ;  /* 0x000000c9a6a67221 */ /* 0x000fe20000010100 */
[----:B------:R1:W-:Y:S01]  /*f740*/  MUFU.EX2 R197, R167 ;  /* 0x000000a700c57308 */ /* 0x0003e20000000800 */
[-CC-:B0-----:R-:W-:Y:S01]  /*f750*/  FFMA.FTZ R158, R199, R169.reuse, -R159.reuse ;  /* 0x000000a9c79e7223 */ /* 0x181fe2000001089f */
[-CC-:B------:R-:W-:Y:S01]  /*f760*/  FFMA.FTZ R164, R204, R169.reuse, -R159.reuse ;  /* 0x000000a9cca47223 */ /* 0x180fe2000001089f */
[-C--:B------:R-:W-:Y:S01]  /*f770*/  FMUL.FTZ R166, R166, R169.reuse ;  /* 0x000000a9a6a67220 */ /* 0x080fe20000410000 */
[-CC-:B------:R-:W-:Y:S01]  /*f780*/  FFMA.FTZ R181, R181, R169.reuse, -R159.reuse ;  /* 0x000000a9b5b57223 */ /* 0x180fe2000001089f */
[-CC-:B------:R-:W-:Y:S01]  /*f790*/  FFMA.FTZ R180, R180, R169.reuse, -R159.reuse ;  /* 0x000000a9b4b47223 */ /* 0x180fe2000001089f */
[-CC-:B------:R-:W-:Y:S01]  /*f7a0*/  FFMA.FTZ R206, R206, R169.reuse, -R159.reuse ;  /* 0x000000a9cece7223 */ /* 0x180fe2000001089f */
[----:B------:R-:W-:Y:S01]  /*f7b0*/  FFMA.FTZ R183, R183, R169, -R159 ;  /* 0x000000a9b7b77223 */ /* 0x000fe2000001089f */
[----:B------:R-:W-:Y:S01]  /*f7c0*/  MUFU.EX2 R154, R154 ;  /* 0x0000009a009a7308 */ /* 0x000fe20000000800 */
[----:B-1----:R-:W-:-:S02]  /*f7d0*/  IMAD.MOV R167, RZ, RZ, -R203 ;  /* 0x000000ffffa77224 */ /* 0x002fc400078e0acb */
[-CC-:B------:R-:W-:Y:S01]  /*f7e0*/  FFMA.FTZ R201, R209, R169.reuse, -R159.reuse ;  /* 0x000000a9d1c97223 */ /* 0x180fe2000001089f */
[----:B------:R-:W-:Y:S01]  /*f7f0*/  FFMA.FTZ R204, R227, R169, -R159 ;  /* 0x000000a9e3cc7223 */ /* 0x000fe2000001089f */
[-C--:B------:R-:W-:Y:S01]  /*f800*/  FMUL.FTZ R113, R113, R165.reuse ;  /* 0x000000a571717220 */ /* 0x080fe20000410000 */
[----:B------:R-:W-:Y:S01]  /*f810*/  FMUL.FTZ R116, R116, R165 ;  /* 0x000000a574747220 */ /* 0x000fe20000410000 */
[----:B------:R-:W-:Y:S01]  /*f820*/  ISETP.NE.AND P3, PT, R189, R167, PT ;  /* 0x000000a7bd00720c */ /* 0x000fe20003f65270 */
[----:B------:R-:W-:Y:S01]  /*f830*/  @!P1 VIADD R167, R21, 0x38840 ;  /* 0x0003884015a79836 */ /* 0x000fe20000000000 */
[----:B------:R-:W0:Y:S01]  /*f840*/  MUFU.EX2 R166, R166 ;  /* 0x000000a600a67308 */ /* 0x000e220000000800 */
[-C--:B------:R-:W-:Y:S01]  /*f850*/  FMUL.FTZ R117, R117, R165.reuse ;  /* 0x000000a575757220 */ /* 0x080fe20000410000 */
[-C--:B------:R-:W-:Y:S01]  /*f860*/  FMUL.FTZ R120, R120, R165.reuse ;  /* 0x000000a578787220 */ /* 0x080fe20000410000 */
[-C--:B------:R-:W-:Y:S01]  /*f870*/  FMUL.FTZ R121, R121, R165.reuse ;  /* 0x000000a579797220 */ /* 0x080fe20000410000 */
[----:B------:R-:W-:Y:S01]  /*f880*/  @!P1 PRMT R167, RZ, 0x654, R167 ;  /* 0x00000654ffa79816 */ /* 0x000fe200000000a7 */
[-C--:B------:R-:W-:Y:S01]  /*f890*/  FMUL.FTZ R124, R124, R165.reuse ;  /* 0x000000a57c7c7220 */ /* 0x080fe20000410000 */
[-C--:B------:R-:W-:Y:S01]  /*f8a0*/  FMUL.FTZ R125, R125, R165.reuse ;  /* 0x000000a57d7d7220 */ /* 0x080fe20000410000 */
[-C--:B------:R-:W-:Y:S01]  /*f8b0*/  FMUL.FTZ R128, R128, R165.reuse ;  /* 0x000000a580807220 */ /* 0x080fe20000410000 */
[----:B------:R-:W1:Y:S01]  /*f8c0*/  MUFU.EX2 R162, R162 ;  /* 0x000000a200a27308 */ /* 0x000e620000000800 */
[----:B------:R2:W-:Y:S01]  /*f8d0*/  @!P1 SYNCS.ARRIVE.TRANS64.RED.A1T0 RZ, [R167+URZ], RZ ;  /* 0x000000ffa7ff99a7 */ /* 0x0005e2000810043f */
[----:B------:R-:W-:Y:S01]  /*f8e0*/  FMUL.FTZ R129, R129, R165 ;  /* 0x000000a581817220 */ /* 0x000fe20000410000 */
[----:B------:R-:W-:-:S02]  /*f8f0*/  @!P3 IMAD R199, R200, 0x40, R190 ;  /* 0x00000040c8c7b824 */ /* 0x000fc400078e02be */
[--C-:B------:R-:W-:Y:S01]  /*f900*/  FFMA.FTZ R200, R207, R169, -R159.reuse ;  /* 0x000000a9cfc87223 */ /* 0x100fe2000001089f */
[-C--:B------:R-:W-:Y:S01]  /*f910*/  FMUL.FTZ R132, R132, R165.reuse ;  /* 0x000000a584847220 */ /* 0x080fe20000410000 */
[----:B------:R-:W-:Y:S01]  /*f920*/  FMUL.FTZ R133, R133, R165 ;  /* 0x000000a585857220 */ /* 0x000fe20000410000 */
[----:B------:R-:W-:Y:S01]  /*f930*/  @!P3 IMAD R199, R199, 0x4, R2 ;  /* 0x00000004c7c7b824 */ /* 0x000fe200078e0202 */
[----:B------:R-:W3:Y:S01]  /*f940*/  MUFU.EX2 R155, R155 ;  /* 0x0000009b009b7308 */ /* 0x000ee20000000800 */
[----:B--2---:R-:W-:Y:S01]  /*f950*/  FFMA.FTZ R167, R182, R169, -R159 ;  /* 0x000000a9b6a77223 */ /* 0x004fe2000001089f */
[----:B------:R-:W-:Y:S01]  /*f960*/  FFMA.FTZ R159, R165, R15, R153 ;  /* 0x0000000fa59f7223 */ /* 0x000fe20000010099 */
[----:B0-----:R-:W-:Y:S01]  /*f970*/  FFMA.FTZ R15, R166, R20, R154 ;  /* 0x00000014a60f7223 */ /* 0x001fe2000001009a */
[----:B------:R-:W-:Y:S01]  /*f980*/  @!P3 STS [R199+0x38400], R165 ;  /* 0x038400a5c700b388 */ /* 0x000fe20000000800 */
[----:B------:R-:W-:Y:S01]  /*f990*/  FMUL.FTZ R136, R136, R165 ;  /* 0x000000a588887220 */ /* 0x000fe20000410000 */
[C---:B------:R-:W-:Y:S01]  /*f9a0*/  FADD.FTZ R20, R152.reuse, R159 ;  /* 0x0000009f98147221 */ /* 0x040fe20000010000 */
[----:B------:R-:W-:Y:S01]  /*f9b0*/  F2FP.F16.F32.PACK_AB R152, R152, R153 ;  /* 0x000000999898723e */ /* 0x000fe200000000ff */
[----:B------:R-:W0:Y:S01]  /*f9c0*/  MUFU.EX2 R163, R163 ;  /* 0x000000a300a37308 */ /* 0x000e220000000800 */
[C---:B-1----:R-:W-:Y:S01]  /*f9d0*/  FADD.FTZ R159, R162.reuse, R15 ;  /* 0x0000000fa29f7221 */ /* 0x042fe20000010000 */
[----:B------:R-:W-:Y:S01]  /*f9e0*/  F2FP.F16.F32.PACK_AB R153, R162, R154 ;  /* 0x0000009aa299723e */ /* 0x000fe200000000ff */
[----:B------:R-:W-:Y:S01]  /*f9f0*/  FADD.FTZ R154, R161, R20 ;  /* 0x00000014a19a7221 */ /* 0x000fe20000010000 */
[----:B------:R1:W-:Y:S01]  /*fa00*/  @!P3 STS [R199+0x38420], R166 ;  /* 0x038420a6c700b388 */ /* 0x0003e20000000800 */
[-C--:B------:R-:W-:Y:S01]  /*fa10*/  FMUL.FTZ R137, R137, R165.reuse ;  /* 0x000000a589897220 */ /* 0x080fe20000410000 */
[-C--:B------:R-:W-:Y:S01]  /*fa20*/  FMUL.FTZ R140, R140, R165.reuse ;  /* 0x000000a58c8c7220 */ /* 0x080fe20000410000 */
[----:B------:R-:W-:Y:S01]  /*fa30*/  FMUL.FTZ R141, R141, R165 ;  /* 0x000000a58d8d7220 */ /* 0x000fe20000410000 */
[----:B------:R-:W2:Y:S01]  /*fa40*/  MUFU.EX2 R158, R158 ;  /* 0x0000009e009e7308 */ /* 0x000ea20000000800 */
[----:B---3--:R-:W-:Y:S01]  /*fa50*/  FADD.FTZ R20, R155, R159 ;  /* 0x0000009f9b147221 */ /* 0x008fe20000010000 */
[C---:B------:R-:W-:Y:S01]  /*fa60*/  FADD.FTZ R159, R208.reuse, R154 ;  /* 0x0000009ad09f7221 */ /* 0x040fe20000010000 */
[----:B------:R-:W-:Y:S01]  /*fa70*/  F2FP.F16.F32.PACK_AB R154, R208, R161 ;  /* 0x000000a1d09a723e */ /* 0x000fe200000000ff */
[-C--:B------:R-:W-:Y:S01]  /*fa80*/  FMUL.FTZ R144, R144, R165.reuse ;  /* 0x000000a590907220 */ /* 0x080fe20000410000 */
[-C--:B------:R-:W-:Y:S01]  /*fa90*/  FMUL.FTZ R145, R145, R165.reuse ;  /* 0x000000a591917220 */ /* 0x080fe20000410000 */
[----:B------:R-:W-:Y:S01]  /*faa0*/  FADD.FTZ R159, R157, R159 ;  /* 0x0000009f9d9f7221 */ /* 0x000fe20000010000 */
[----:B------:R-:W-:Y:S01]  /*fab0*/  FMUL.FTZ R148, R148, R165 ;  /* 0x000000a594947220 */ /* 0x000fe20000410000 */
[----:B------:R-:W3:Y:S01]  /*fac0*/  MUFU.EX2 R164, R164 ;  /* 0x000000a400a47308 */ /* 0x000ee20000000800 */
[----:B0-----:R-:W-:Y:S01]  /*fad0*/  FADD.FTZ R161, R163, R20 ;  /* 0x00000014a3a17221 */ /* 0x001fe20000010000 */
[C---:B------:R-:W-:Y:S01]  /*fae0*/  FADD.FTZ R205, R156.reuse, R159 ;  /* 0x0000009f9ccd7221 */ /* 0x040fe20000010000 */
        /* <DEDUP_REMOVED lines=8> */
[-C--:B------:R-:W-:Y:S01]  /*fb70*/  FMUL.FTZ R30, R30, R166.reuse ;  /* 0x000000a61e1e7220 */ /* 0x080fe20000410000 */
[----:B------:R-:W-:Y:S01]  /*fb80*/  MUFU.EX2 R181, R181 ;  /* 0x000000b500b57308 */ /* 0x000fe20000000800 */
[-C--:B------:R-:W-:Y:S01]  /*fb90*/  FMUL.FTZ R31, R31, R166.reuse ;  /* 0x000000a61f1f7220 */ /* 0x080fe20000410000 */
[-C--:B------:R-:W-:Y:S01]  /*fba0*/  FMUL.FTZ R34, R34, R166.reuse ;  /* 0x000000a622227220 */ /* 0x080fe20000410000 */
[-C--:B------:R-:W-:Y:S01]  /*fbb0*/  FMUL.FTZ R35, R35, R166.reuse ;  /* 0x000000a623237220 */ /* 0x080fe20000410000 */
[----:B------:R-:W-:Y:S01]  /*fbc0*/  FMUL.FTZ R38, R38, R166 ;  /* 0x000000a626267220 */ /* 0x000fe20000410000 */
[----:B---3--:R-:W-:Y:S01]  /*fbd0*/  F2FP.F16.F32.PACK_AB R157, R164, R158 ;  /* 0x0000009ea49d723e */ /* 0x008fe200000000ff */
[----:B------:R-:W-:Y:S01]  /*fbe0*/  FMUL.FTZ R39, R39, R166 ;  /* 0x000000a627277220 */ /* 0x000fe20000410000 */
[----:B------:R-:W-:Y:S01]  /*fbf0*/  F2FP.F16.F32.PACK_AB R158, R171, R160 ;  /* 0x000000a0ab9e723e */ /* 0x000fe200000000ff */
        /* <DEDUP_REMOVED lines=66> */
[----:B--2---:R-:W-:Y:S01]  /*10020*/  F2FP.F16.F32.PACK_AB R160, R174, R172 ;  /* 0x000000acaea0723e */ /* 0x004fe200000000ff */
[----:B------:R2:W-:Y:S01]  /*10030*/  STSM.16.M88.4 [R210+0x36400], R152 ;  /* 0x03640098d2007844 */ /* 0x0005e20000000200 */
[----:B0-----:R-:W-:Y:S01]  /*10040*/  F2FP.F16.F32.PACK_AB R162, R175, R173 ;  /* 0x000000adafa2723e */ /* 0x001fe200000000ff */
[----:B-1----:R-:W-:Y:S01]  /*10050*/  IMAD.MOV.U32 R199, RZ, RZ, 0x40000040 ;  /* 0x40000040ffc77424 */ /* 0x002fe200078e00ff */
[----:B---3--:R-:W-:Y:S01]  /*10060*/  F2FP.F16.F32.PACK_AB R163, R182, R200 ;  /* 0x000000c8b6a3723e */ /* 0x008fe200000000ff */
[----:B------:R0:W-:Y:S01]  /*10070*/  STSM.16.M88.4 [R212], R156 ;  /* 0x0000009cd4007844 */ /* 0x0001e20000000200 */
[----:B------:R-:W1:Y:S01]  /*10080*/  MUFU.EX2 R179, R179 ;  /* 0x000000b300b37308 */ /* 0x000e620000000800 */
[----:B------:R-:W-:Y:S01]  /*10090*/  FADD.FTZ R205, R171, R205 ;  /* 0x000000cdabcd7221 */ /* 0x000fe20000010000 */
[----:B------:R-:W-:Y:S01]  /*100a0*/  ISETP.GT.AND P3, PT, R195, R196, PT ;  /* 0x000000c4c300720c */ /* 0x000fe20003f64270 */
[----:B------:R-:W-:-:S02]  /*100b0*/  @!P1 VIADD R21, R21, 0x38860 ;  /* 0x0003886015159836 */ /* 0x000fc40000000000 */
[----:B------:R-:W-:-:S03]  /*100c0*/  FADD.FTZ R205, R172, R205 ;  /* 0x000000cdaccd7221 */ /* 0x000fc60000010000 */
[----:B------:R-:W-:Y:S01]  /*100d0*/  MUFU.EX2 R15, R167 ;  /* 0x000000a7000f7308 */ /* 0x000fe20000000800 */
[----:B------:R-:W-:Y:S01]  /*100e0*/  FADD.FTZ R174, R174, R205 ;  /* 0x000000cdaeae7221 */ /* 0x000fe20000010000 */
[----:B------:R-:W-:-:S03]  /*100f0*/  @!P1 PRMT R21, RZ, 0x654, R21 ;  /* 0x00000654ff159816 */ /* 0x000fc60000000015 */
[----:B------:R-:W-:-:S03]  /*10100*/  FADD.FTZ R174, R173, R174 ;  /* 0x000000aeadae7221 */ /* 0x000fc60000010000 */
[----:B------:R3:W4:Y:S01]  /*10110*/  MUFU.EX2 R20, R183 ;  /* 0x000000b700147308 */ /* 0x0007220000000800 */
[----:B-1----:R-:W-:Y:S01]  /*10120*/  F2FP.F16.F32.PACK_AB R166, R179, R178 ;  /* 0x000000b2b3a6723e */ /* 0x002fe200000000ff */
[----:B------:R-:W-:-:S06]  /*10130*/  FADD.FTZ R174, R175, R174 ;  /* 0x000000aeafae7221 */ /* 0x000fcc0000010000 */
[----:B------:R-:W-:Y:S01]  /*10140*/  MUFU.EX2 R201, R201 ;  /* 0x000000c900c97308 */ /* 0x000fe20000000800 */
[----:B---3--:R-:W-:Y:S01]  /*10150*/  FADD.FTZ R183, R164, R161 ;  /* 0x000000a1a4b77221 */ /* 0x008fe20000010000 */
[----:B------:R-:W-:Y:S02]  /*10160*/  F2FP.F16.F32.PACK_AB R161, R180, R197 ;  /* 0x000000c5b4a1723e */ /* 0x000fe400000000ff */
[----:B------:R-:W-:Y:S01]  /*10170*/  F2FP.F16.F32.PACK_AB R164, R176, R177 ;  /* 0x000000b1b0a4723e */ /* 0x000fe200000000ff */
[----:B------:R-:W-:Y:S01]  /*10180*/  FADD.FTZ R183, R181, R183 ;  /* 0x000000b7b5b77221 */ /* 0x000fe20000010000 */
[----:B------:R-:W-:Y:S01]  /*10190*/  FADD.FTZ R177, R177, R174 ;  /* 0x000000aeb1b17221 */ /* 0x000fe20000010000 */
[----:B------:R0:W-:Y:S01]  /*101a0*/  STSM.16.M88.4 [R214], R160 ;  /* 0x000000a0d6007844 */ /* 0x0001e20000000200 */
[----:B------:R-:W1:Y:S01]  /*101b0*/  MUFU.EX2 R204, R204 ;  /* 0x000000cc00cc7308 */ /* 0x000e620000000800 */
[----:B----4-:R-:W-:Y:S01]  /*101c0*/  F2FP.F16.F32.PACK_AB R165, R20, R15 ;  /* 0x0000000f14a5723e */ /* 0x010fe200000000ff */
[----:B------:R-:W-:Y:S01]  /*101d0*/  FADD.FTZ R202, R202, R183 ;  /* 0x000000b7caca7221 */ /* 0x000fe20000010000 */
[----:B------:R-:W-:-:S03]  /*101e0*/  FADD.FTZ R177, R176, R177 ;  /* 0x000000b1b0b17221 */ /* 0x000fc60000010000 */
[----:B------:R-:W-:Y:S01]  /*101f0*/  FADD.FTZ R197, R197, R202 ;  /* 0x000000cac5c57221 */ /* 0x000fe20000010000 */
[----:B------:R-:W-:-:S03]  /*10200*/  FADD.FTZ R178, R178, R177 ;  /* 0x000000b1b2b27221 */ /* 0x000fc60000010000 */
[----:B------:R-:W-:-:S04]  /*10210*/  FADD.FTZ R197, R180, R197 ;  /* 0x000000c5b4c57221 */ /* 0x000fc80000010000 */
[----:B------:R-:W-:Y:S01]  /*10220*/  FADD.FTZ R197, R200, R197 ;  /* 0x000000c5c8c57221 */ /* 0x000fe20000010000 */
[----:B------:R-:W-:Y:S01]  /*10230*/  IMAD.MOV.U32 R200, RZ, RZ, R18 ;  /* 0x000000ffffc87224 */ /* 0x000fe200078e0012 */
[----:B-1----:R-:W-:Y:S02]  /*10240*/  F2FP.F16.F32.PACK_AB R167, R204, R201 ;  /* 0x000000c9cca7723e */ /* 0x002fe400000000ff */
[----:B------:R-:W-:Y:S01]  /*10250*/  FADD.FTZ R182, R182, R197 ;  /* 0x000000c5b6b67221 */ /* 0x000fe20000010000 */
[----:B------:R-:W-:Y:S02]  /*10260*/  IMAD.MOV.U32 R197, RZ, RZ, R168 ;  /* 0x000000ffffc57224 */ /* 0x000fe400078e00a8 */
[----:B------:R0:W-:Y:S01]  /*10270*/  STSM.16.M88.4 [R213], R164 ;  /* 0x000000a4d5007844 */ /* 0x0001e20000000200 */
[----:B------:R-:W-:Y:S01]  /*10280*/  WARPGROUP.ARRIVE ;  /* 0x00000000000079c5 */ /* 0x000fe20000000000 */
[----:B------:R-:W-:-:S04]  /*10290*/  FADD.FTZ R15, R15, R182 ;  /* 0x000000b60f0f7221 */ /* 0x000fc80000010000 */
[----:B------:R-:W-:Y:S01]  /*102a0*/  FADD.FTZ R20, R20, R15 ;  /* 0x0000000f14147221 */ /* 0x000fe20000010000 */
[----:B------:R-:W-:Y:S01]  /*102b0*/  HGMMA.64x256x16.F32 R24, R152, gdesc[UR4].tnspB, R24, gsb0 ;  /* 0x43e0000498187df0 */ /* 0x000fe20008000818 */
[----:B------:R-:W-:Y:S02]  /*102c0*/  FADD.FTZ R15, R179, R178 ;  /* 0x000000b2b30f7221 */ /* 0x000fe40000010000 */
[----:B------:R-:W-:-:S04]  /*102d0*/  FADD.FTZ R201, R201, R20 ;  /* 0x00000014c9c97221 */ /* 0x000fc80000010000 */
[----:B------:R-:W-:Y:S01]  /*102e0*/  FADD.FTZ R20, R204, R201 ;  /* 0x000000c9cc147221 */ /* 0x000fe20000010000 */
[----:B------:R-:W-:Y:S01]  /*102f0*/  IMAD.MOV.U32 R201, RZ, RZ, R170 ;  /* 0x000000ffffc97224 */ /* 0x000fe200078e00aa */
[----:B------:R-:W-:Y:S02]  /*10300*/  WARPGROUP.DEPBAR.LE gsb0, 0x0 ;  /* 0x00008000000079c5 */ /* 0x000fe40000010000 */
[----:B--2---:R-:W-:Y:S01]  /*10310*/  VIADD R152, R198, 0x80 ;  /* 0x00000080c6987836 */ /* 0x004fe20000000000 */
[----:B------:R-:W-:Y:S01]  /*10320*/  WARPGROUP.ARRIVE ;  /* 0x00000000000079c5 */ /* 0x000fe20000000000 */
[----:B------:R-:W-:-:S03]  /*10330*/  IMAD.MOV.U32 R153, RZ, RZ, 0x40000040 ;  /* 0x40000040ff997424 */ /* 0x000fc600078e00ff */
[----:B------:R-:W-:Y:S01]  /*10340*/  R2UR UR6, R152 ;  /* 0x00000000980672ca */ /* 0x000fe200000e0000 */
[C---:B------:R-:W-:Y:S01]  /*10350*/  VIADD R152, R198.reuse, 0x100 ;  /* 0x00000100c6987836 */ /* 0x040fe20000000000 */
[----:B------:R-:W-:Y:S01]  /*10360*/  R2UR UR7, R153 ;  /* 0x00000000990772ca */ /* 0x000fe200000e0000 */
[----:B------:R-:W-:Y:S02]  /*10370*/  IMAD.MOV.U32 R153, RZ, RZ, 0x40000040 ;  /* 0x40000040ff997424 */ /* 0x000fe400078e00ff */
[----:B------:R-:W-:-:S10]  /*10380*/  VIADD R198, R198, 0x180 ;  /* 0x00000180c6c67836 */ /* 0x000fd40000000000 */
        /* <DEDUP_REMOVED lines=23> */
[----:B-1----:R-:W-:-:S04]  /*10500*/  VIADD R21, R195, 0xffffffff ;  /* 0xffffffffc3157836 */ /* 0x002fc80000000000 */
[----:B------:R-:W-:Y:S01]  /*10510*/  IMAD.MOV.U32 R195, RZ, RZ, R21 ;  /* 0x000000ffffc37224 */ /* 0x000fe200078e0015 */
[----:B0-----:R-:W-:Y:S06]  /*10520*/  @P3 BRA `(.L_x_5691) ;  /* 0xffffffc400203947 */ /* 0x001fec000383ffff */
[----:B------:R-:W-:Y:S05]  /*10530*/  BSYNC B1 ;  /* 0x0000000000017941 */ /* 0x000fea0003800000 */
.L_x_5680:
[----:B------:R-:W-:-:S07]  /*10540*/  IMAD.MOV.U32 R195, RZ, RZ, R21 ;  /* 0x000000ffffc37224 */ /* 0x000fce00078e0015 */
.L_x_5679:
[----:B------:R-:W-:Y:S05]  /*10550*/  BSYNC B0 ;  /* 0x0000000000007941 */ /* 0x000fea0003800000 */
.L_x_5678:
[----:B------:R-:W-:Y:S01]  /*10560*/  ISETP.GE.AND P2, PT, R195, RZ, PT ;  /* 0x000000ffc300720c */ /* 0x000fe20003f46270 */
[----:B------:R-:W-:-:S12]  /*10570*/  BSSY B0, `(.L_x_5692) ;  /* 0x0000368000007945 */ /* 0x000fd80003800000 */
[----:B------:R-:W-:Y:S05]  /*10580*/  @!P2 BRA `(.L_x_5693) ;  /* 0x000000340098a947 */ /* 0x000fea0003800000 */
[----:B------:R-:W-:Y:S02]  /*10590*/  IMAD.MOV.U32 R199, RZ, RZ, R170 ;  /* 0x000000ffffc77224 */ /* 0x000fe400078e00aa */
[----:B------:R-:W-:Y:S02]  /*105a0*/  IMAD.MOV.U32 R193, RZ, RZ, R168 ;  /* 0x000000ffffc17224 */ /* 0x000fe400078e00a8 */
[----:B------:R-:W-:-:S07]  /*105b0*/  IMAD.MOV.U32 R198, RZ, RZ, R18 ;  /* 0x000000ffffc67224 */ /* 0x000fce00078e0012 */
.L_x_5704:
[----:B------:R-:W-:-:S05]  /*105c0*/  VIADD R18, R198, 0x1 ;  /* 0x00000001c6127836 */ /* 0x000fca0000000000 */
[----:B------:R-:W-:-:S04]  /*105d0*/  ISETP.NE.AND P2, PT, R18, 0x2, PT ;  /* 0x000000021200780c */ /* 0x000fc80003f45270 */
[----:B------:R-:W-:Y:S02]  /*105e0*/  SEL R152, RZ, 0x1, P2 ;  /* 0x00000001ff987807 */ /* 0x000fe40001000000 */
[----:B------:R-:W-:Y:S02]  /*105f0*/  SEL R18, R18, RZ, P2 ;  /* 0x000000ff12127207 */ /* 0x000fe40001000000 */
[----:B------:R-:W-:Y:S01]  /*10600*/  LOP3.LUT R19, R19, R152, RZ, 0x3c, !PT ;  /* 0x0000009813137212 */ /* 0x000fe200078e3cff */
[----:B------:R-:W-:Y:S06]  /*10610*/  @!P0 BRA `(.L_x_5694) ;  /* 0x0000000000048947 */ /* 0x000fec0003800000 */
[----:B------:R-:W-:Y:S01]  /*10620*/  BPT.TRAP 0x1 ;  /* 0x000000040000795c */ /* 0x000fe20000300000 */
.L_x_5694:
[----:B------:R-:W-:Y:S01]  /*10630*/  IMAD R21, R18, 0x8, R2 ;  /* 0x0000000812157824 */ /* 0x000fe200078e0202 */
[----:B------:R-:W-:-:S04]  /*10640*/  SHF.L.U32 R196, R19, 0x1f, RZ ;  /* 0x0000001f13c47819 */ /* 0x000fc800000006ff */
[----:B------:R0:W1:Y:S01]  /*10650*/  SYNCS.PHASECHK.TRANS64.TRYWAIT P2, [R21+URZ+0x38830], R196 ;  /* 0x038830c4150075a7 */ /* 0x000062000804017f */
[----:B------:R-:W-:Y:S05]  /*10660*/  @!P0 BRA `(.L_x_5695) ;  /* 0x0000000000048947 */ /* 0x000fea0003800000 */
[----:B------:R-:W-:Y:S01]  /*10670*/  BPT.TRAP 0x1 ;  /* 0x000000040000795c */ /* 0x000fe20000300000 */
.L_x_5695:
[----:B------:R-:W-:Y:S01]  /*10680*/  BSSY B1, `(.L_x_5696) ;  /* 0x0000006000017945 */ /* 0x000fe20003800000 */
[----:B------:R-:W-:Y:S02]  /*10690*/  IMAD R156, R18, 0x200, R3 ;  /* 0x00000200129c7824 */ /* 0x000fe400078e0203 */
[----:B------:R-:W-:Y:S01]  /*106a0*/  IMAD.MOV.U32 R157, RZ, RZ, 0x40000040 ;  /* 0x40000040ff9d7424 */ /* 0x000fe200078e00ff */
[----:B-1----:R-:W-:Y:S06]  /*106b0*/  @P2 BRA `(.L_x_5697) ;  /* 0x0000000000082947 */ /* 0x002fec0003800000 */
[----:B------:R-:W1:Y:S02]  /*106c0*/  SYNCS.PHASECHK.TRANS64.TRYWAIT P2, [R21+URZ+0x38830], R196 ;  /* 0x038830c4150075a7 */ /* 0x000e64000804017f */
[----:B-1----:R-:W-:Y:S05]  /*106d0*/  @!P2 BRA `(.L_x_5698) ;  /* 0x000001180098a947 */ /* 0x002fea0003800000 */
.L_x_5697:
[----:B------:R-:W-:Y:S05]  /*106e0*/  BSYNC B1 ;  /* 0x0000000000017941 */ /* 0x000fea0003800000 */
.L_x_5696:
        /* <DEDUP_REMOVED lines=36> */
.L_x_5699:
[----:B------:R2:W3:Y:S01]  /*10930*/  SYNCS.PHASECHK.TRANS64.TRYWAIT P2, [R21+URZ+0x38850], R196 ;  /* 0x038850c4150075a7 */ /* 0x0004e2000804017f */
[----:B------:R-:W-:Y:S05]  /*10940*/  @!P0 BRA `(.L_x_5700) ;  /* 0x0000000000048947 */ /* 0x000fea0003800000 */
[----:B------:R-:W-:Y:S01]  /*10950*/  BPT.TRAP 0x1 ;  /* 0x000000040000795c */ /* 0x000fe20000300000 */
.L_x_5700:
[----:B------:R-:W-:Y:S04]  /*10960*/  BSSY B1, `(.L_x_5701) ;  /* 0x0000004000017945 */ /* 0x000fe80003800000 */
[----:B---3--:R-:W-:Y:S05]  /*10970*/  @P2 BRA `(.L_x_5702) ;  /* 0x0000000000082947 */ /* 0x008fea0003800000 */
[----:B------:R-:W3:Y:S02]  /*10980*/  SYNCS.PHASECHK.TRANS64.TRYWAIT P2, [R21+URZ+0x38850], R196 ;  /* 0x038850c4150075a7 */ /* 0x000ee4000804017f */
[----:B---3--:R-:W-:Y:S05]  /*10990*/  @!P2 BRA `(.L_x_5703) ;  /* 0x0000011400fca947 */ /* 0x008fea0003800000 */
.L_x_5702:
[----:B------:R-:W-:Y:S05]  /*109a0*/  BSYNC B1 ;  /* 0x0000000000017941 */ /* 0x000fea0003800000 */
.L_x_5701:
        /* <DEDUP_REMOVED lines=13> */
[----:B------:R-:W-:Y:S02]  /*10a80*/  IMAD.MOV.U32 R207, RZ, RZ, 0x40000040 ;  /* 0x40000040ffcf7424 */ /* 0x000fe400078e00ff */
[----:B------:R-:W-:Y:S01]  /*10a90*/  IMAD.MOV.U32 R208, RZ, RZ, 0x28 ;  /* 0x00000028ffd07424 */ /* 0x000fe200078e00ff */
[----:B------:R-:W-:Y:S01]  /*10aa0*/  HGMMA.64x64x16.F32 R152, gdesc[UR4], R152, gsb0 ;  /* 0x00e00000049879f0 */ /* 0x000fe20008000898 */
[----:B------:R-:W-:Y:S01]  /*10ab0*/  R2UR UR4, R196 ;  /* 0x00000000c40472ca */ /* 0x000fe200000e0000 */
[----:B------:R-:W-:Y:S01]  /*10ac0*/  VIADD R196, R204, 0x2 ;  /* 0x00000002ccc47836 */ /* 0x000fe20000000000 */
[----:B------:R-:W-:Y:S01]  /*10ad0*/  R2UR UR5, R197 ;  /* 0x00000000c50572ca */ /* 0x000fe200000e0000 */
[----:B------:R-:W-:-:S02]  /*10ae0*/  IMAD.MOV.U32 R197, RZ, RZ, 0x40000040 ;  /* 0x40000040ffc57424 */ /* 0x000fc400078e00ff */
[----:B------:R-:W-:Y:S01]  /*10af0*/  IMAD.MOV.U32 R209, RZ, RZ, 0xa00 ;  /* 0x00000a00ffd17424 */ /* 0x000fe200078e00ff */
        /* <DEDUP_REMOVED lines=161> */
[----:B------:R-:W-:Y:S02]  /*11510*/  SEL R208, R208, 0x26, P2 ;  /* 0x00000026d0d07807 */ /* 0x000fe40001000000 */
[----:B------:R-:W-:Y:S01]  /*11520*/  SEL R209, R209, 0x980, P2 ;  /* 0x00000980d1d17807 */ /* 0x000fe20001000000 */
[----:B------:R-:W-:Y:S01]  /*11530*/  IMAD.IADD R200, R196, 0x1, R202 ;  /* 0x00000001c4c87824 */ /* 0x000fe200078e02ca */
[----:B------:R-:W-:Y:S02]  /*11540*/  LOP3.LUT R208, R208, 0x6, RZ, 0xc0, !PT ;  /* 0x00000006d0d07812 */ /* 0x000fe400078ec0ff */
        /* <DEDUP_REMOVED lines=8> */
[----:B------:R-:W-:Y:S02]  /*115d0*/  R2UR UR4, R200 ;  /* 0x00000000c80472ca */ /* 0x000fe400000e0000 */
[----:B------:R-:W-:Y:S01]  /*115e0*/  R2UR UR5, R201 ;  /* 0x00000000c90572ca */ /* 0x000fe200000e0000 */
[----:B------:R-:W-:Y:S01]  /*115f0*/  VIADD R201, R6, 0xa00 ;  /* 0x00000a0006c97836 */ /* 0x000fe20000000000 */
[C---:B------:R-:W-:Y:S02]  /*11600*/  SEL R200, R197.reuse, 0x2, P2 ;  /* 0x00000002c5c87807 */ /* 0x040fe40001000000 */
[----:B------:R-:W-:-:S03]  /*11610*/  SEL R197, R197, 0x6, !P2 ;  /* 0x00000006c5c57807 */ /* 0x000fc60005000000 */
[----:B------:R-:W-:Y:S01]  /*11620*/  IMAD.IADD R206, R202, 0x1, R200 ;  /* 0x00000001cace7824 */ /* 0x000fe200078e02c8 */
        /* <DEDUP_REMOVED lines=34> */
[----:B------:R-:W-:Y:S01]  /*11850*/  IMAD.MOV.U32 R208, RZ, RZ, 0x30 ;  /* 0x00000030ffd07424 */ /* 0x000fe200078e00ff */
[----:B------:R-:W-:Y:S01]  /*11860*/  R2UR UR7, R209 ;  /* 0x00000000d10772ca */ /* 0x000fe200000e0000 */
        /* <DEDUP_REMOVED lines=79> */
[----:B------:R-:W-:Y:S01]  /*11d60*/  IMAD.MOV.U32 R201, RZ, RZ, 0x40000040 ;  /* 0x40000040ffc97424 */ /* 0x000fe200078e00ff */
        /* <DEDUP_REMOVED lines=21> */
[----:B------:R-:W-:Y:S02]  /*11ec0*/  R2UR UR6, R208 ;  /* 0x00000000d00672ca */ /* 0x000fe400000e0000 */
        /* <DEDUP_REMOVED lines=8> */
[C---:B------:R-:W-:Y:S01]  /*11f50*/  IMAD.IADD R196, R205.reuse, 0x1, R197 ;  /* 0x00000001cdc47824 */ /* 0x040fe200078e02c5 */
[----:B------:R-:W-:Y:S01]  /*11f60*/  R2UR UR4, R206 ;  /* 0x00000000ce0472ca */ /* 0x000fe200000e0000 */
[----:B------:R-:W-:Y:S01]  /*11f70*/  IMAD.IADD R206, R205, 0x1, R200 ;  /* 0x00000001cdce7824 */ /* 0x000fe200078e02c8 */
[----:B------:R-:W-:Y:S01]  /*11f80*/  R2UR UR5, R207 ;  /* 0x00000000cf0572ca */ /* 0x000fe200000e0000 */
[----:B------:R-:W-:-:S02]  /*11f90*/  IMAD.MOV.U32 R207, RZ, RZ, 0x40000040 ;  /* 0x40000040ffcf7424 */ /* 0x000fc400078e00ff */
[----:B------:R-:W-:Y:S02]  /*11fa0*/  IMAD.IADD R200, R200, 0x1, R202 ;  /* 0x00000001c8c87824 */ /* 0x000fe400078e02ca */
[----:B------:R-:W-:-:S05]  /*11fb0*/  IMAD.MOV.U32 R205, RZ, RZ, 0x40 ;  /* 0x00000040ffcd7424 */ /* 0x000fca00078e00ff */
[----:B------:R-:W-:-:S04]  /*11fc0*/  SEL R205, R205, 0x3e, P2 ;  /* 0x0000003ecdcd7807 */ /* 0x000fc80001000000 */
[----:B------:R-:W-:Y:S01]  /*11fd0*/  LOP3.LUT R205, R205, 0x6, RZ, 0xc0, !PT ;  /* 0x00000006cdcd7812 */ /* 0x000fe200078ec0ff */
        /* <DEDUP_REMOVED lines=138> */
[C---:B------:R-:W-:Y:S01]  /*12880*/  FADD.FTZ R171, -R168.reuse, R193 ;  /* 0x000000c1a8ab7221 */ /* 0x040fe20000010100 */
[----:B------:R-:W-:-:S03]  /*12890*/  FMUL.FTZ R193, R168, R169 ;  /* 0x000000a9a8c17220 */ /* 0x000fc60000410000 */
[-C--:B------:R-:W-:Y:S01]  /*128a0*/  FMUL.FTZ R171, R171, R169.reuse ;  /* 0x000000a9abab7220 */ /* 0x080fe20000410000 */
[-CC-:B------:R-:W-:Y:S01]  /*128b0*/  FFMA.FTZ R208, R156, R169.reuse, -R193.reuse ;  /* 0x000000a99cd07223 */ /* 0x180fe200000108c1 */
[-CC-:B------:R-:W-:Y:S01]  /*128c0*/  FFMA.FTZ R156, R159, R169.reuse, -R193.reuse ;  /* 0x000000a99f9c7223 */ /* 0x180fe200000108c1 */
[----:B0-----:R-:W-:Y:S01]  /*128d0*/  FMNMX.FTZ R170, R182, R170, !PT ;  /* 0x000000aab6aa7209 */ /* 0x001fe20007810000 */
[-CC-:B------:R-:W-:Y:S01]  /*128e0*/  FFMA.FTZ R159, R161, R169.reuse, -R193.reuse ;  /* 0x000000a9a19f7223 */ /* 0x180fe200000108c1 */
[-CC-:B------:R-:W-:Y:S01]  /*128f0*/  FFMA.FTZ R174, R165, R169.reuse, -R193.reuse ;  /* 0x000000a9a5ae7223 */ /* 0x180fe200000108c1 */
[-CC-:B------:R-:W-:Y:S01]  /*12900*/  FFMA.FTZ R178, R201, R169.reuse, -R193.reuse ;  /* 0x000000a9c9b27223 */ /* 0x180fe200000108c1 */
[-CC-:B------:R-:W-:Y:S01]  /*12910*/  FFMA.FTZ R152, R152, R169.reuse, -R193.reuse ;  /* 0x000000a998987223 */ /* 0x180fe200000108c1 */
[-CC-:B------:R-:W-:Y:S01]  /*12920*/  FFMA.FTZ R153, R153, R169.reuse, -R193.reuse ;  /* 0x000000a999997223 */ /* 0x180fe200000108c1 */
[----:B------:R0:W2:Y:S01]  /*12930*/  MUFU.EX2 R179, R171 ;  /* 0x000000ab00b37308 */ /* 0x0000a20000000800 */
[-CC-:B------:R-:W-:Y:S01]  /*12940*/  FFMA.FTZ R197, R197, R169.reuse, -R193.reuse ;  /* 0x000000a9c5c57223 */ /* 0x180fe200000108c1 */
[----:B-1----:R-:W-:Y:S01]  /*12950*/  FMNMX.FTZ R170, R183, R170, !PT ;  /* 0x000000aab7aa7209 */ /* 0x002fe20007810000 */
[-CC-:B------:R-:W-:Y:S01]  /*12960*/  FFMA.FTZ R160, R160, R169.reuse, -R193.reuse ;  /* 0x000000a9a0a07223 */ /* 0x180fe200000108c1 */
[-CC-:B------:R-:W-:Y:S01]  /*12970*/  FFMA.FTZ R172, R172, R169.reuse, -R193.reuse ;  /* 0x000000a9acac7223 */ /* 0x180fe200000108c1 */
[-CC-:B------:R-:W-:Y:S01]  /*12980*/  FFMA.FTZ R173, R173, R169.reuse, -R193.reuse ;  /* 0x000000a9adad7223 */ /* 0x180fe200000108c1 */
[-CC-:B------:R-:W-:Y:S01]  /*12990*/  FFMA.FTZ R176, R176, R169.reuse, -R193.reuse ;  /* 0x000000a9b0b07223 */ /* 0x180fe200000108c1 */
[----:B------:R-:W1:Y:S01]  /*129a0*/  SHFL.BFLY PT, R175, R170, 0x2, 0x1f ;  /* 0x0c401f00aaaf7f89 */ /* 0x000e6200000e0000 */
[----:B------:R-:W-:Y:S01]  /*129b0*/  MUFU.EX2 R152, R152 ;  /* 0x0000009800987308 */ /* 0x000fe20000000800 */
[-CC-:B0-----:R-:W-:Y:S01]  /*129c0*/  FFMA.FTZ R171, R164, R169.reuse, -R193.reuse ;  /* 0x000000a9a4ab7223 */ /* 0x181fe200000108c1 */
[-CC-:B------:R-:W-:Y:S01]  /*129d0*/  FFMA.FTZ R177, R177, R169.reuse, -R193.reuse ;  /* 0x000000a9b1b17223 */ /* 0x180fe200000108c1 */
[----:B------:R-:W-:-:S05]  /*129e0*/  FFMA.FTZ R180, R180, R169, -R193 ;  /* 0x000000a9b4b47223 */ /* 0x000fca00000108c1 */
        /* <DEDUP_REMOVED lines=15> */
[----:B-1----:R-:W-:Y:S01]  /*12ae0*/  FMNMX.FTZ R170, R170, R175, !PT ;  /* 0x000000afaaaa7209 */ /* 0x002fe20007810000 */
[----:B------:R-:W-:Y:S01]  /*12af0*/  MUFU.EX2 R197, R197 ;  /* 0x000000c500c57308 */ /* 0x000fe20000000800 */
[----:B------:R-:W-:Y:S01]  /*12b00*/  FFMA.FTZ R175, R200, R169, -R193 ;  /* 0x000000a9c8af7223 */ /* 0x000fe200000108c1 */
[-C--:B------:R-:W-:Y:S01]  /*12b10*/  FMUL.FTZ R49, R49, R179.reuse ;  /* 0x000000b331317220 */ /* 0x080fe20000410000 */
[-C--:B------:R-:W-:Y:S01]  /*12b20*/  FMUL.FTZ R52, R52, R179.reuse ;  /* 0x000000b334347220 */ /* 0x080fe20000410000 */
[----:B------:R-:W0:Y:S01]  /*12b30*/  SHFL.BFLY PT, R161, R170, 0x1, 0x1f ;  /* 0x0c201f00aaa17f89 */ /* 0x000e2200000e0000 */
        /* <DEDUP_REMOVED lines=22> */
[----:B------:R-:W-:Y:S01]  /*12ca0*/  FMUL.FTZ R92, R92, R179 ;  /* 0x000000b35c5c7220 */ /* 0x000fe20000410000 */
[----:B0-----:R-:W-:Y:S01]  /*12cb0*/  FMNMX.FTZ R170, R170, R161, !PT ;  /* 0x000000a1aaaa7209 */ /* 0x001fe20007810000 */
[-C--:B------:R-:W-:Y:S01]  /*12cc0*/  FMUL.FTZ R93, R93, R179.reuse ;  /* 0x000000b35d5d7220 */ /* 0x080fe20000410000 */
[-C--:B------:R-:W-:Y:S01]  /*12cd0*/  FMUL.FTZ R96, R96, R179.reuse ;  /* 0x000000b360607220 */ /* 0x080fe20000410000 */
[----:B------:R-:W-:Y:S01]  /*12ce0*/  FMUL.FTZ R97, R97, R179 ;  /* 0x000000b361617220 */ /* 0x000fe20000410000 */
[----:B------:R-:W-:Y:S01]  /*12cf0*/  MUFU.EX2 R171, R171 ;  /* 0x000000ab00ab7308 */ /* 0x000fe20000000800 */
[C---:B------:R-:W-:Y:S01]  /*12d00*/  FMUL.FTZ R165, R170.reuse, R169 ;  /* 0x000000a9aaa57220 */ /* 0x040fe20000410000 */
[----:B------:R-:W-:Y:S01]  /*12d10*/  FADD.FTZ R161, -R170, R199 ;  /* 0x000000c7aaa17221 */ /* 0x000fe20000010100 */
[-C--:B------:R-:W-:Y:S01]  /*12d20*/  FMUL.FTZ R100, R100, R179.reuse ;  /* 0x000000b364647220 */ /* 0x080fe20000410000 */
[----:B------:R-:W-:Y:S01]  /*12d30*/  FMUL.FTZ R101, R101, R179 ;  /* 0x000000b365657220 */ /* 0x000fe20000410000 */
[-CC-:B------:R-:W-:Y:S01]  /*12d40*/  FFMA.FTZ R201, R155, R169.reuse, -R165.reuse ;  /* 0x000000a99bc97223 */ /* 0x180fe200000108a5 */
[-CC-:B------:R-:W-:Y:S01]  /*12d50*/  FFMA.FTZ R155, R157, R169.reuse, -R165.reuse ;  /* 0x000000a99d9b7223 */ /* 0x180fe200000108a5 */
[----:B------:R-:W-:Y:S01]  /*12d60*/  FFMA.FTZ R157, R162, R169, -R165 ;  /* 0x000000a9a29d7223 */ /* 0x000fe200000108a5 */
[----:B------:R-:W-:-:S02]  /*12d70*/  IMAD.MOV R162, RZ, RZ, -R203 ;  /* 0x000000ffffa27224 */ /* 0x000fc400078e0acb */
[-C--:B------:R-:W-:Y:S01]  /*12d80*/  FMUL.FTZ R161, R161, R169.reuse ;  /* 0x000000a9a1a17220 */ /* 0x080fe20000410000 */
[-CC-:B------:R-:W-:Y:S01]  /*12d90*/  FFMA.FTZ R154, R154, R169.reuse, -R165.reuse ;  /* 0x000000a99a9a7223 */ /* 0x180fe200000108a5 */
[----:B------:R-:W-:Y:S01]  /*12da0*/  MUFU.EX2 R201, R201 ;  /* 0x000000c900c97308 */ /* 0x000fe20000000800 */
[-CC-:B------:R-:W-:Y:S01]  /*12db0*/  FFMA.FTZ R164, R158, R169.reuse, -R165.reuse ;  /* 0x000000a99ea47223 */ /* 0x180fe200000108a5 */
[----:B------:R-:W-:Y:S01]  /*12dc0*/  ISETP.NE.AND P2, PT, R189, R162, PT ;  /* 0x000000a2bd00720c */ /* 0x000fe20003f45270 */
[-CC-:B------:R-:W-:Y:S01]  /*12dd0*/  FFMA.FTZ R158, R163, R169.reuse, -R165.reuse ;  /* 0x000000a9a39e7223 */ /* 0x180fe200000108a5 */
[----:B------:R-:W-:Y:S02]  /*12de0*/  @!P1 VIADD R162, R21, 0x38840 ;  /* 0x0003884015a29836 */ /* 0x000fe40000000000 */
[-CC-:B------:R-:W-:Y:S01]  /*12df0*/  FFMA.FTZ R193, R166, R169.reuse, -R165.reuse ;  /* 0x000000a9a6c17223 */ /* 0x180fe200000108a5 */
[-CC-:B------:R-:W-:Y:S01]  /*12e00*/  FFMA.FTZ R199, R167, R169.reuse, -R165.reuse ;  /* 0x000000a9a7c77223 */ /* 0x180fe200000108a5 */
[-CC-:B------:R-:W-:Y:S01]  /*12e10*/  FFMA.FTZ R181, R181, R169.reuse, -R165.reuse ;  /* 0x000000a9b5b57223 */ /* 0x180fe200000108a5 */
[----:B------:R-:W0:Y:S01]  /*12e20*/  MUFU.EX2 R161, R161 ;  /* 0x000000a100a17308 */ /* 0x000e220000000800 */
[----:B------:R-:W-:Y:S01]  /*12e30*/  @!P1 PRMT R162, RZ, 0x654, R162 ;  /* 0x00000654ffa29816 */ /* 0x000fe200000000a2 */
[-CC-:B------:R-:W-:Y:S01]  /*12e40*/  FFMA.FTZ R200, R202, R169.reuse, -R165.reuse ;  /* 0x000000a9cac87223 */ /* 0x180fe200000108a5 */
[-CC-:B------:R-:W-:Y:S01]  /*12e50*/  FFMA.FTZ R205, R205, R169.reuse, -R165.reuse ;  /* 0x000000a9cdcd7223 */ /* 0x180fe200000108a5 */
[-CC-:B------:R-:W-:Y:S01]  /*12e60*/  FFMA.FTZ R206, R206, R169.reuse, -R165.reuse ;  /* 0x000000a9cece7223 */ /* 0x180fe200000108a5 */
[----:B------:R1:W-:Y:S01]  /*12e70*/  @!P1 SYNCS.ARRIVE.TRANS64.RED.A1T0 RZ, [R162+URZ], RZ ;  /* 0x000000ffa2ff99a7 */ /* 0x0003e2000810043f */
[-CC-:B------:R-:W-:Y:S01]  /*12e80*/  FFMA.FTZ R207, R207, R169.reuse, -R165.reuse ;  /* 0x000000a9cfcf7223 */ /* 0x180fe200000108a5 */
[----:B------:R-:W-:Y:S01]  /*12e90*/  @!P2 IMAD R163, R198, 0x40, R190 ;  /* 0x00000040c6a3a824 */ /* 0x000fe200078e02be */
[----:B------:R-:W2:Y:S01]  /*12ea0*/  MUFU.EX2 R154, R154 ;  /* 0x0000009a009a7308 */ /* 0x000ea20000000800 */
[----:B------:R-:W-:Y:S01]  /*12eb0*/  FFMA.FTZ R198, R204, R169, -R165 ;  /* 0x000000a9ccc67223 */ /* 0x000fe200000108a5 */
[----:B------:R-:W-:Y:S01]  /*12ec0*/  FMUL.FTZ R104, R104, R179 ;  /* 0x000000b368687220 */ /* 0x000fe20000410000 */
[----:B------:R-:W-:-:S02]  /*12ed0*/  @!P2 IMAD R163, R163, 0x4, R2 ;  /* 0x00000004a3a3a824 */ /* 0x000fc400078e0202 */
[----:B------:R-:W-:Y:S01]  /*12ee0*/  FMUL.FTZ R105, R105, R179 ;  /* 0x000000b369697220 */ /* 0x000fe20000410000 */
[-CC-:B-1----:R-:W-:Y:S01]  /*12ef0*/  FFMA.FTZ R162, R182, R169.reuse, -R165.reuse ;  /* 0x000000a9b6a27223 */ /* 0x182fe200000108a5 */
[----:B------:R-:W-:Y:S01]  /*12f00*/  FFMA.FTZ R165, R183, R169, -R165 ;  /* 0x000000a9b7a57223 */ /* 0x000fe200000108a5 */
[-C--:B------:R-:W-:Y:S01]  /*12f10*/  FMUL.FTZ R108, R108, R179.reuse ;  /* 0x000000b36c6c7220 */ /* 0x080fe20000410000 */
[----:B------:R-:W1:Y:S01]  /*12f20*/  MUFU.EX2 R155, R155 ;  /* 0x0000009b009b7308 */ /* 0x000e620000000800 */
[----:B------:R-:W-:Y:S01]  /*12f30*/  @!P2 STS [R163+0x38400], R179 ;  /* 0x038400b3a300a388 */ /* 0x000fe20000000800 */
[-C--:B------:R-:W-:Y:S01]  /*12f40*/  FMUL.FTZ R109, R109, R179.reuse ;  /* 0x000000b36d6d7220 */ /* 0x080fe20000410000 */
[-C--:B------:R-:W-:Y:S01]  /*12f50*/  FMUL.FTZ R112, R112, R179.reuse ;  /* 0x000000b370707220 */ /* 0x080fe20000410000 */
[-C--:B------:R-:W-:Y:S01]  /*12f60*/  FMUL.FTZ R113, R113, R179.reuse ;  /* 0x000000b371717220 */ /* 0x080fe20000410000 */
[----:B0-----:R0:W-:Y:S01]  /*12f70*/  @!P2 STS [R163+0x38420], R161 ;  /* 0x038420a1a300a388 */ /* 0x0011e20000000800 */
        /* <DEDUP_REMOVED lines=8> */
[----:B------:R-:W-:Y:S01]  /*13000*/  FMUL.FTZ R129, R129, R179 ;  /* 0x000000b381817220 */ /* 0x000fe20000410000 */
[----:B0-----:R-:W-:Y:S01]  /*13010*/  FFMA.FTZ R163, R179, R15, R152 ;  /* 0x0000000fb3a37223 */ /* 0x001fe20000010098 */
[----:B--2---:R-:W-:Y:S01]  /*13020*/  FFMA.FTZ R15, R161, R20, R154 ;  /* 0x00000014a10f7223 */ /* 0x004fe2000001009a */
[C---:B------:R-:W-:Y:S01]  /*13030*/  F2FP.F16.F32.PACK_AB R152, R153.reuse, R152 ;  /* 0x000000989998723e */ /* 0x040fe200000000ff */
[----:B------:R-:W0:Y:S01]  /*13040*/  MUFU.EX2 R157, R157 ;  /* 0x0000009d009d7308 */ /* 0x000e220000000800 */
[----:B------:R-:W-:Y:S01]  /*13050*/  FADD.FTZ R20, R153, R163 ;  /* 0x000000a399147221 */ /* 0x000fe20000010000 */
[C---:B------:R-:W-:Y:S01]  /*13060*/  FADD.FTZ R163, R201.reuse, R15 ;  /* 0x0000000fc9a37221 */ /* 0x040fe20000010000 */
[----:B------:R-:W-:Y:S01]  /*13070*/  F2FP.F16.F32.PACK_AB R153, R201, R154 ;  /* 0x0000009ac999723e */ /* 0x000fe200000000ff */
[-C--:B------:R-:W-:Y:S01]  /*13080*/  FMUL.FTZ R132, R132, R179.reuse ;  /* 0x000000b384847220 */ /* 0x080fe20000410000 */
[----:B------:R-:W-:Y:S01]  /*13090*/  FADD.FTZ R154, R208, R20 ;  /* 0x00000014d09a7221 */ /* 0x000fe20000010000 */
[----:B-1----:R-:W-:Y:S01]  /*130a0*/  FADD.FTZ R20, R155, R163 ;  /* 0x000000a39b147221 */ /* 0x002fe20000010000 */
[-C--:B------:R-:W-:Y:S01]  /*130b0*/  FMUL.FTZ R133, R133, R179.reuse ;  /* 0x000000b385857220 */ /* 0x080fe20000410000 */
[----:B------:R-:W1:Y:S01]  /*130c0*/  MUFU.EX2 R158, R158 ;  /* 0x0000009e009e7308 */ /* 0x000e620000000800 */
[-C--:B------:R-:W-:Y:S01]  /*130d0*/  FMUL.FTZ R136, R136, R179.reuse ;  /* 0x000000b388887220 */ /* 0x080fe20000410000 */
[----:B---3--:R-:W-:Y:S01]  /*130e0*/  FADD.FTZ R166, R164, R20 ;  /* 0x00000014a4a67221 */ /* 0x008fe20000010000 */
        /* <DEDUP_REMOVED lines=8> */
[----:B------:R-:W-:Y:S01]  /*13170*/  FADD.FTZ R163, R197, R154 ;  /* 0x0000009ac5a37221 */ /* 0x000fe20000010000 */
[----:B0-----:R-:W-:Y:S01]  /*13180*/  FADD.FTZ R166, R157, R166 ;  /* 0x000000a69da67221 */ /* 0x001fe20000010000 */
[----:B------:R-:W-:Y:S01]  /*13190*/  F2FP.F16.F32.PACK_AB R154, R197, R208 ;  /* 0x000000d0c59a723e */ /* 0x000fe200000000ff */
[----:B------:R-:W-:Y:S01]  /*131a0*/  FMUL.FTZ R26, R26, R161 ;  /* 0x000000a11a1a7220 */ /* 0x000fe20000410000 */
[----:B------:R-:W-:Y:S01]  /*131b0*/  FADD.FTZ R163, R156, R163 ;  /* 0x000000a39ca37221 */ /* 0x000fe20000010000 */
[----:B------:R-:W0:Y:S01]  /*131c0*/  MUFU.EX2 R199, R199 ;  /* 0x000000c700c77308 */ /* 0x000e220000000800 */
[C---:B-1----:R-:W-:Y:S01]  /*131d0*/  FADD.FTZ R183, R158.reuse, R166 ;  /* 0x000000a69eb77221 */ /* 0x042fe20000010000 */
[----:B------:R-:W-:Y:S01]  /*131e0*/  F2FP.F16.F32.PACK_AB R157, R158, R157 ;  /* 0x0000009d9e9d723e */ /* 0x000fe200000000ff */
[----:B------:R-:W-:Y:S01]  /*131f0*/  FADD.FTZ R202, R160, R163 ;  /* 0x000000a3a0ca7221 */ /* 0x000fe20000010000 */
[----:B------:R-:W-:Y:S01]  /*13200*/  F2FP.F16.F32.PACK_AB R155, R164, R155 ;  /* 0x0000009ba49b723e */ /* 0x000fe200000000ff */
[----:B------:R-:W-:Y:S01]  /*13210*/  BAR.SYNC.DEFER_BLOCKING 0xf, 0x100 ;  /* 0x03c4000000007b1d */ /* 0x000fe20000010000 */
[----:B------:R-:W-:Y:S01]  /*13220*/  F2FP.F16.F32.PACK_AB R158, R171, R159 ;  /* 0x0000009fab9e723e */ /* 0x000fe200000000ff */
[----:B------:R-:W-:Y:S01]  /*13230*/  FADD.FTZ R202, R159, R202 ;  /* 0x000000ca9fca7221 */ /* 0x000fe20000010000 */
[----:B------:R-:W-:Y:S01]  /*13240*/  F2FP.F16.F32.PACK_AB R156, R160, R156 ;  /* 0x0000009ca09c723e */ /* 0x000fe200000000ff */
        /* <DEDUP_REMOVED lines=72> */
[----:B0-----:R-:W-:Y:S01]  /*136d0*/  F2FP.F16.F32.PACK_AB R159, R199, R193 ;  /* 0x000000c1c79f723e */ /* 0x001fe200000000ff */
[----:B------:R0:W-:Y:S01]  /*136e0*/  STSM.16.M88.4 [R210+0x36400], R152 ;  /* 0x03640098d2007844 */ /* 0x0001e20000000200 */
[----:B------:R-:W4:Y:S01]  /*136f0*/  MUFU.EX2 R178, R178 ;  /* 0x000000b200b27308 */ /* 0x000f220000000800 */
[----:B-1----:R-:W-:Y:S01]  /*13700*/  F2FP.F16.F32.PACK_AB R160, R175, R174 ;  /* 0x000000aeafa0723e */ /* 0x002fe200000000ff */
[----:B------:R-:W-:Y:S01]  /*13710*/  IMAD.MOV.U32 R197, RZ, RZ, 0x40000040 ;  /* 0x40000040ffc57424 */ /* 0x000fe200078e00ff */
[----:B--2---:R-:W-:Y:S01]  /*13720*/  F2FP.F16.F32.PACK_AB R161, R200, R181 ;  /* 0x000000b5c8a1723e */ /* 0x004fe200000000ff */
[----:B------:R1:W-:Y:S01]  /*13730*/  STSM.16.M88.4 [R212], R156 ;  /* 0x0000009cd4007844 */ /* 0x0003e20000000200 */
[----:B---3--:R-:W-:Y:S01]  /*13740*/  F2FP.F16.F32.PACK_AB R163, R182, R198 ;  /* 0x000000c6b6a3723e */ /* 0x008fe200000000ff */
[----:B------:R-:W-:Y:S01]  /*13750*/  FADD.FTZ R171, R171, R202 ;  /* 0x000000caabab7221 */ /* 0x000fe20000010000 */
[----:B------:R-:W-:Y:S01]  /*13760*/  ISETP.GT.AND P2, PT, R195, RZ, PT ;  /* 0x000000ffc300720c */ /* 0x000fe20003f44270 */
[----:B------:R-:W-:Y:S01]  /*13770*/  MUFU.EX2 R177, R177 ;  /* 0x000000b100b17308 */ /* 0x000fe20000000800 */
[----:B------:R-:W-:-:S02]  /*13780*/  @!P1 VIADD R21, R21, 0x38860 ;  /* 0x0003886015159836 */ /* 0x000fc40000000000 */
[----:B------:R-:W-:-:S04]  /*13790*/  FADD.FTZ R174, R174, R171 ;  /* 0x000000abaeae7221 */ /* 0x000fc80000010000 */
[----:B------:R-:W-:Y:S01]  /*137a0*/  FADD.FTZ R175, R175, R174 ;  /* 0x000000aeafaf7221 */ /* 0x000fe20000010000 */
[----:B------:R-:W-:Y:S01]  /*137b0*/  @!P1 PRMT R21, RZ, 0x654, R21 ;  /* 0x00000654ff159816 */ /* 0x000fe20000000015 */
[----:B------:R-:W2:Y:S01]  /*137c0*/  MUFU.EX2 R180, R180 ;  /* 0x000000b400b47308 */ /* 0x000ea20000000800 */
[----:B----4-:R-:W-:-:S07]  /*137d0*/  F2FP.F16.F32.PACK_AB R164, R178, R176 ;  /* 0x000000b0b2a4723e */ /* 0x010fce00000000ff */
[----:B------:R-:W-:Y:S08]  /*137e0*/  MUFU.EX2 R15, R206 ;  /* 0x000000ce000f7308 */ /* 0x000ff00000000800 */
[----:B------:R-:W3:Y:S01]  /*137f0*/  MUFU.EX2 R20, R207 ;  /* 0x000000cf00147308 */ /* 0x000ee20000000800 */
[----:B--2---:R-:W-:-:S07]  /*13800*/  F2FP.F16.F32.PACK_AB R166, R180, R177 ;  /* 0x000000b1b4a6723e */ /* 0x004fce00000000ff */
[----:B------:R2:W-:Y:S08]  /*13810*/  MUFU.EX2 R201, R162 ;  /* 0x000000a200c97308 */ /* 0x0005f00000000800 */
[----:B------:R3:W4:Y:S01]  /*13820*/  MUFU.EX2 R179, R165 ;  /* 0x000000a500b37308 */ /* 0x0007220000000800 */
[----:B--2---:R-:W-:Y:S01]  /*13830*/  F2FP.F16.F32.PACK_AB R162, R173, R172 ;  /* 0x000000acada2723e */ /* 0x004fe200000000ff */
[----:B------:R-:W-:-:S04]  /*13840*/  FADD.FTZ R172, R172, R175 ;  /* 0x000000afacac7221 */ /* 0x000fc80000010000 */
[----:B------:R1:W-:Y:S01]  /*13850*/  STSM.16.M88.4 [R214], R160 ;  /* 0x000000a0d6007844 */ /* 0x0003e20000000200 */
[----:B------:R-:W-:Y:S01]  /*13860*/  FADD.FTZ R173, R173, R172 ;  /* 0x000000acadad7221 */ /* 0x000fe20000010000 */
[----:B---3--:R-:W-:-:S03]  /*13870*/  F2FP.F16.F32.PACK_AB R165, R20, R15 ;  /* 0x0000000f14a5723e */ /* 0x008fc600000000ff */
[----:B------:R-:W-:-:S04]  /*13880*/  FADD.FTZ R173, R176, R173 ;  /* 0x000000adb0ad7221 */ /* 0x000fc80000010000 */
[----:B------:R-:W-:Y:S01]  /*13890*/  FADD.FTZ R178, R178, R173 ;  /* 0x000000adb2b27221 */ /* 0x000fe20000010000 */
[----:B----4-:R-:W-:-:S05]  /*138a0*/  F2FP.F16.F32.PACK_AB R167, R179, R201 ;  /* 0x000000c9b3a7723e */ /* 0x010fca00000000ff */
[----:B------:R1:W-:Y:S01]  /*138b0*/  STSM.16.M88.4 [R213], R164 ;  /* 0x000000a4d5007844 */ /* 0x0003e20000000200 */
[----:B------:R-:W-:-:S06]  /*138c0*/  WARPGROUP.ARRIVE ;  /* 0x00000000000079c5 */ /* 0x000fcc0000000000 */
        /* <DEDUP_REMOVED lines=11> */
[----:B------:R-:W-:Y:S01]  /*13980*/  R2UR UR6, R152 ;  /* 0x00000000980672ca */ /* 0x000fe200000e0000 */
[----:B------:R-:W-:Y:S01]  /*13990*/  FADD.FTZ R152, R193, R183 ;  /* 0x000000b7c1987221 */ /* 0x000fe20000010000 */
[----:B------:R-:W-:Y:S01]  /*139a0*/  R2UR UR7, R153 ;  /* 0x00000000990772ca */ /* 0x000fe200000e0000 */
[----:B------:R-:W-:Y:S02]  /*139b0*/  IMAD.MOV.U32 R193, RZ, RZ, R168 ;  /* 0x000000ffffc17224 */ /* 0x000fe400078e00a8 */
[----:B------:R-:W-:Y:S01]  /*139c0*/  FADD.FTZ R152, R199, R152 ;  /* 0x00000098c7987221 */ /* 0x000fe20000010000 */
[----:B------:R-:W-:-:S03]  /*139d0*/  IMAD.MOV.U32 R199, RZ, RZ, R170 ;  /* 0x000000ffffc77224 */ /* 0x000fc600078e00aa */
[----:B------:R-:W-:-:S04]  /*139e0*/  FADD.FTZ R181, R181, R152 ;  /* 0x00000098b5b57221 */ /* 0x000fc80000010000 */
[----:B------:R-:W-:-:S04]  /*139f0*/  FADD.FTZ R181, R200, R181 ;  /* 0x000000b5c8b57221 */ /* 0x000fc80000010000 */
[----:B------:R-:W-:Y:S01]  /*13a00*/  FADD.FTZ R181, R198, R181 ;  /* 0x000000b5c6b57221 */ /* 0x000fe20000010000 */
[----:B------:R-:W-:-:S03]  /*13a10*/  IMAD.MOV.U32 R198, RZ, RZ, R18 ;  /* 0x000000ffffc67224 */ /* 0x000fc600078e0012 */
[----:B------:R-:W-:-:S04]  /*13a20*/  FADD.FTZ R182, R182, R181 ;  /* 0x000000b5b6b67221 */ /* 0x000fc80000010000 */
[----:B------:R-:W-:-:S04]  /*13a30*/  FADD.FTZ R15, R15, R182 ;  /* 0x000000b60f0f7221 */ /* 0x000fc80000010000 */
[----:B------:R-:W-:Y:S01]  /*13a40*/  FADD.FTZ R20, R20, R15 ;  /* 0x0000000f14147221 */ /* 0x000fe20000010000 */
[----:B------:R-:W-:-:S03]  /*13a50*/  FADD.FTZ R15, R177, R178 ;  /* 0x000000b2b10f7221 */ /* 0x000fc60000010000 */
[----:B------:R-:W-:Y:S01]  /*13a60*/  FADD.FTZ R20, R201, R20 ;  /* 0x00000014c9147221 */ /* 0x000fe20000010000 */
[----:B------:R-:W-:-:S03]  /*13a70*/  FADD.FTZ R15, R180, R15 ;  /* 0x0000000fb40f7221 */ /* 0x000fc60000010000 */
[----:B------:R-:W-:Y:S01]  /*13a80*/  FADD.FTZ R20, R179, R20 ;  /* 0x00000014b3147221 */ /* 0x000fe20000010000 */
[----:B------:R-:W-:Y:S02]  /*13a90*/  WARPGROUP.DEPBAR.LE gsb0, 0x0 ;  /* 0x00008000000079c5 */ /* 0x000fe40000010000 */
[----:B------:R-:W-:-:S06]  /*13aa0*/  WARPGROUP.ARRIVE ;  /* 0x00000000000079c5 */ /* 0x000fcc0000000000 */
        /* <DEDUP_REMOVED lines=17> */
[----:B0-----:R-:W-:-:S04]  /*13bc0*/  VIADD R21, R195, 0xffffffff ;  /* 0xffffffffc3157836 */ /* 0x001fc80000000000 */
[----:B------:R-:W-:Y:S01]  /*13bd0*/  IMAD.MOV.U32 R195, RZ, RZ, R21 ;  /* 0x000000ffffc37224 */ /* 0x000fe200078e0015 */
[----:B-1----:R-:W-:Y:S06]  /*13be0*/  @P2 BRA `(.L_x_5704) ;  /* 0xffffffc800742947 */ /* 0x002fec000383ffff */
.L_x_5693:
[----:B------:R-:W-:Y:S05]  /*13bf0*/  BSYNC B0 ;  /* 0x0000000000007941 */ /* 0x000fea0003800000 */
.L_x_5692:
[----:B------:R-:W0:Y:S01]  /*13c00*/  SHFL.BFLY PT, R0, R15, 0x2, 0x1f ;  /* 0x0c401f000f007f89 */ /* 0x000e2200000e0000 */
[----:B------:R-:W-:Y:S02]  /*13c10*/  IMAD.MOV R6, RZ, RZ, -R203 ;  /* 0x000000ffff067224 */ /* 0x000fe400078e0acb */
[----:B------:R-:W-:Y:S01]  /*13c20*/  VIADD R172, R18, 0x1 ;  /* 0x0000000112ac7836 */ /* 0x000fe20000000000 */
[----:B------:R-:W1:Y:S01]  /*13c30*/  SHFL.BFLY PT, R5, R20, 0x2, 0x1f ;  /* 0x0c401f0014057f89 */ /* 0x000e6200000e0000 */
[----:B------:R-:W-:Y:S01]  /*13c40*/  IMAD.MOV.U32 R21, RZ, RZ, -0x800000 ;  /* 0xff800000ff157424 */ /* 0x000fe200078e00ff */
[----:B------:R-:W-:Y:S08]  /*13c50*/  BAR.ARV 0x8, 0x100 ;  /* 0x0204000000007b1d */ /* 0x000ff00000002000 */
[----:B------:R-:W-:Y:S01]  /*13c60*/  BAR.SYNC.DEFER_BLOCKING 0xf, 0x100 ;  /* 0x03c4000000007b1d */ /* 0x000fe20000010000 */
[----:B------:R-:W-:Y:S01]  /*13c70*/  ISETP.NE.AND P0, PT, R189, R6, PT ;  /* 0x00000006bd00720c */ /* 0x000fe20003f05270 */
[----:B------:R-:W-:Y:S01]  /*13c80*/  VIADD R226, R226, 0x1 ;  /* 0x00000001e2e27836 */ /* 0x000fe20000000000 */
[----:B------:R-:W-:-:S04]  /*13c90*/  ISETP.NE.AND P1, PT, R172, 0x2, PT ;  /* 0x00000002ac00780c */ /* 0x000fc80003f25270 */
[----:B------:R-:W-:Y:S01]  /*13ca0*/  SEL R6, RZ, 0x1, P1 ;  /* 0x00000001ff067807 */ /* 0x000fe20000800000 */
[----:B0-----:R-:W-:-:S03]  /*13cb0*/  FADD.FTZ R4, R0, R15 ;  /* 0x0000000f00047221 */ /* 0x001fc60000010000 */
[----:B------:R-:W-:Y:S01]  /*13cc0*/  LOP3.LUT R19, R19, R6, RZ, 0x3c, !PT ;  /* 0x0000000613137212 */ /* 0x000fe200078e3cff */
[----:B-1----:R-:W-:Y:S01]  /*13cd0*/  FADD.FTZ R5, R5, R20 ;  /* 0x0000001405057221 */ /* 0x002fe20000010000 */
[----:B------:R-:W0:Y:S01]  /*13ce0*/  SHFL.BFLY PT, R3, R4, 0x1, 0x1f ;  /* 0x0c201f0004037f89 */ /* 0x000e2200000e0000 */
[----:B------:R-:W-:-:S03]  /*13cf0*/  IMAD.MOV.U32 R20, RZ, RZ, -0x800000 ;  /* 0xff800000ff147424 */ /* 0x000fc600078e00ff */
[----:B------:R-:W1:Y:S01]  /*13d00*/  SHFL.BFLY PT, R0, R5, 0x1, 0x1f ;  /* 0x0c201f0005007f89 */ /* 0x000e6200000e0000 */
[----:B0-----:R-:W-:Y:S01]  /*13d10*/  FADD.FTZ R7, R4, R3 ;  /* 0x0000000304077221 */ /* 0x001fe20000010000 */
[----:B------:R-:W-:Y:S02]  /*13d20*/  IMAD.MOV.U32 R3, RZ, RZ, RZ ;  /* 0x000000ffff037224 */ /* 0x000fe400078e00ff */
[----:B------:R-:W-:Y:S02]  /*13d30*/  IMAD.MOV.U32 R4, RZ, RZ, RZ ;  /* 0x000000ffff047224 */ /* 0x000fe400078e00ff */
[----:B-1----:R-:W-:Y:S01]  /*13d40*/  FADD.FTZ R0, R5, R0 ;  /* 0x0000000005007221 */ /* 0x002fe20000010000 */
[----:B------:R-:W-:Y:S01]  /*13d50*/  FSETP.NE.FTZ.AND P2, PT, R7, RZ, PT ;  /* 0x000000ff0700720b */ /* 0x000fe20003f55000 */
[----:B------:R-:W-:-:S03]  /*13d60*/  @!P0 IMAD R5, R18, 0x40, R190 ;  /* 0x0000004012058824 */ /* 0x000fc600078e02be */
[----:B------:R-:W-:Y:S01]  /*13d70*/  FSETP.NE.FTZ.AND P3, PT, R0, RZ, PT ;  /* 0x000000ff0000720b */ /* 0x000fe20003f75000 */
[----:B------:R-:W-:-:S08]  /*13d80*/  @!P0 IMAD R5, R5, 0x4, R2 ;  /* 0x0000000405058824 */ /* 0x000fd000078e0202 */
[----:B------:R-:W0:Y:S01]  /*13d90*/  @P2 MUFU.RCP R3, R7 ;  /* 0x0000000700032308 */ /* 0x000e220000001000 */
[----:B------:R-:W-:-:S03]  /*13da0*/  @P2 FMUL.FTZ R18, R169, 0.69314718246459960938 ;  /* 0x3f317218a9122820 */ /* 0x000fc60000410000 */
[----:B------:R-:W-:-:S04]  /*13db0*/  @P3 FMUL.FTZ R169, R169, 0.69314718246459960938 ;  /* 0x3f317218a9a93820 */ /* 0x000fc80000410000 */
[----:B------:R-:W1:Y:S08]  /*13dc0*/  @P3 MUFU.RCP R4, R0 ;  /* 0x0000000000043308 */ /* 0x000e700000001000 */
[----:B------:R-:W2:Y:S01]  /*13dd0*/  @P2 MUFU.LG2 R2, R7 ;  /* 0x0000000700022308 */ /* 0x000ea20000000c00 */
[-C--:B0-----:R-:W-:Y:S01]  /*13de0*/  FMUL.FTZ R171, R32, R3.reuse ;  /* 0x0000000320ab7220 */ /* 0x081fe20000410000 */
[----:B------:R0:W-:Y:S01]  /*13df0*/  @!P0 STS [R5+0x38400], R3 ;  /* 0x0384000305008388 */ /* 0x0001e20000000800 */
[-C--:B------:R-:W-:Y:S01]  /*13e00*/  FMUL.FTZ R166, R33, R3.reuse ;  /* 0x0000000321a67220 */ /* 0x080fe20000410000 */
[-C--:B------:R-:W-:Y:S01]  /*13e10*/  FMUL.FTZ R24, R24, R3.reuse ;  /* 0x0000000318187220 */ /* 0x080fe20000410000 */
[-C--:B------:R-:W-:Y:S01]  /*13e20*/  FMUL.FTZ R25, R25, R3.reuse ;  /* 0x0000000319197220 */ /* 0x080fe20000410000 */
[-C--:B------:R-:W-:Y:S01]  /*13e30*/  FMUL.FTZ R28, R28, R3.reuse ;  /* 0x000000031c1c7220 */ /* 0x080fe20000410000 */
[-C--:B------:R-:W-:Y:S01]  /*13e40*/  FMUL.FTZ R29, R29, R3.reuse ;  /* 0x000000031d1d7220 */ /* 0x080fe20000410000 */
[----:B------:R-:W3:Y:S01]  /*13e50*/  @P3 MUFU.LG2 R32, R0 ;  /* 0x0000000000203308 */ /* 0x000ee20000000c00 */
        /* <DEDUP_REMOVED lines=65> */
[----:B------:R-:W-:Y:S01]  /*14270*/  FMUL.FTZ R13, R66, R4 ;  /* 0x00000004420d7220 */ /* 0x000fe20000410000 */
[----:B------:R-:W-:Y:S01]  /*14280*/  @P2 FFMA.FTZ R21, R18, R168, R33 ;  /* 0x000000a812152223 */ /* 0x000fe20000010021 */
[----:B------:R-:W-:Y:S01]  /*14290*/  PLOP3.LUT P0, PT, PT, PT, PT, 0x8, 0x0 ;  /* 0x000000000000781c */ /* 0x000fe20003f0e170 */
[-C--:B------:R-:W-:Y:S01]  /*142a0*/  FMUL.FTZ R26, R26, R4.reuse ;  /* 0x000000041a1a7220 */ /* 0x080fe20000410000 */
[-C--:B------:R-:W-:Y:S01]  /*142b0*/  FMUL.FTZ R27, R30, R4.reuse ;  /* 0x000000041e1b7220 */ /* 0x080fe20000410000 */
[-C--:B------:R-:W-:Y:S01]  /*142c0*/  FMUL.FTZ R31, R31, R4.reuse ;  /* 0x000000041f1f7220 */ /* 0x080fe20000410000 */
[-C--:B0-----:R-:W-:Y:S01]  /*142d0*/  FMUL.FTZ R3, R34, R4.reuse ;  /* 0x0000000422037220 */ /* 0x081fe20000410000 */
        /* <DEDUP_REMOVED lines=58> */
.L_x_5627:
[----:B------:R-:W-:Y:S05]  /*14680*/  BSYNC B7 ;  /* 0x0000000000077941 */ /* 0x000fea0003800000 */
.L_x_5625:
[----:B------:R-:W0:Y:S08]  /*14690*/  S2UR UR5, SR_CgaCtaId ;  /* 0x00000000000579c3 */ /* 0x000e300000008800 */
[----:B------:R-:W-:Y:S06]  /*146a0*/  BAR.SYNC.DEFER_BLOCKING 0x5, 0x180 ;  /* 0x0146000000007b1d */ /* 0x000fec0000010000 */
[----:B------:R-:W-:Y:S01]  /*146b0*/  UMOV UR4, 0x400 ;  /* 0x0000040000047882 */ /* 0x000fe20000000000 */
[----:B------:R-:W-:Y:S01]  /*146c0*/  BSSY B0, `(.L_x_5705) ;  /* 0x00002e8000007945 */ /* 0x000fe20003800000 */
[----:B0-----:R-:W-:-:S06]  /*146d0*/  ULEA UR4, UR5, UR4, 0x18 ;  /* 0x0000000405047291 */ /* 0x001fcc000f8ec03f */
[----:B------:R-:W-:-:S05]  /*146e0*/  IMAD.U32 R2, RZ, RZ, UR4 ;  /* 0x00000004ff027e24 */ /* 0x000fca000f8e00ff */
[----:B------:R0:W1:Y:S01]  /*146f0*/  LDS.128 R32, [R2+0x388d0] ;  /* 0x0388d00002207984 */ /* 0x0000620000000c00 */
[----:B------:R-:W-:Y:S06]  /*14700*/  BAR.ARV 0x4, 0x180 ;  /* 0x0106000000007b1d */ /* 0x000fec0000002000 */
[----:B------:R-:W-:Y:S05]  /*14710*/  @P0 BRA `(.L_x_5706) ;  /* 0x0000002000140947 */ /* 0x000fea0003800000 */
[----:B------:R-:W2:Y:S01]  /*14720*/  LDL R4, [R1+0xc] ;  /* 0x00000c0001047983 */ /* 0x000ea20000100800 */
[----:B------:R-:W-:Y:S01]  /*14730*/  F2FP.F16.F32.PACK_AB R24, R25, R24 ;  /* 0x000000181918723e */ /* 0x000fe200000000ff */
[----:B------:R-:W-:Y:S01]  /*14740*/  ULDC.64 UR4, c[0x0][0xd00] ;  /* 0x0003400000047ab9 */ /* 0x000fe20000000a00 */
[----:B------:R-:W-:Y:S01]  /*14750*/  F2FP.F16.F32.PACK_AB R25, R0, R26 ;  /* 0x0000001a0019723e */ /* 0x000fe200000000ff */
[----:B------:R-:W3:Y:S01]  /*14760*/  S2R R41, SR_SWINHI ;  /* 0x0000000000297919 */ /* 0x000ee20000002f00 */
        /* <DEDUP_REMOVED lines=16> */
[----:B------:R-:W-:Y:S02]  /*14870*/  MOV R36, R2 ;  /* 0x0000000200247202 */ /* 0x000fe40000000f00 */
[----:B---3--:R-:W-:Y:S02]  /*14880*/  MOV R37, R41 ;  /* 0x0000002900257202 */ /* 0x008fe40000000f00 */
        /* <DEDUP_REMOVED lines=25> */
[----:B------:R-:W-:Y:S01]  /*14a20*/  F2FP.F16.F32.PACK_AB R147, R151, R150 ;  /* 0x000000969793723e */ /* 0x000fe200000000ff */
[----:B------:R-:W-:Y:S01]  /*14a30*/  BAR.SYNC.DEFER_BLOCKING 0x1, 0x100 ;  /* 0x0044000000007b1d */ /* 0x000fe20000010000 */
[----:B--2---:R-:W-:-:S03]  /*14a40*/  IMAD.WIDE R40, R4, 0x2, R36 ;  /* 0x0000000204287825 */ /* 0x004fc600078e0224 */
[C---:B------:R-:W-:Y:S02]  /*14a50*/  LOP3.LUT R45, R40.reuse, 0x380, RZ, 0xc0, !PT ;  /* 0x00000380282d7812 */ /* 0x040fe400078ec0ff */
[C---:B------:R-:W-:Y:S02]  /*14a60*/  IADD3 R0, P1, R40.reuse, 0x20, RZ ;  /* 0x0000002028007810 */ /* 0x040fe40007f3e0ff */
[----:B------:R-:W-:Y:S02]  /*14a70*/  SHF.R.U64 R45, R45, 0x3, RZ ;  /* 0x000000032d2d7819 */ /* 0x000fe400000012ff */
[C---:B------:R-:W-:Y:S02]  /*14a80*/  IADD3 R28, P4, R40.reuse, 0x60, RZ ;  /* 0x00000060281c7810 */ /* 0x040fe40007f9e0ff */
[----:B------:R-:W-:Y:S01]  /*14a90*/  LOP3.LUT R44, R45, R40, RZ, 0x3c, !PT ;  /* 0x000000282d2c7212 */ /* 0x000fe200078e3cff */
[--C-:B------:R-:W-:Y:S01]  /*14aa0*/  IMAD.MOV.U32 R45, RZ, RZ, R41.reuse ;  /* 0x000000ffff2d7224 */ /* 0x100fe200078e0029 */
[----:B------:R-:W-:Y:S01]  /*14ab0*/  IADD3 R4, P0, R40, 0x40, RZ ;  /* 0x0000004028047810 */ /* 0x000fe20007f1e0ff */
[----:B------:R-:W-:Y:S01]  /*14ac0*/  IMAD.X R29, RZ, RZ, R41, P4 ;  /* 0x000000ffff1d7224 */ /* 0x000fe200020e0629 */
[----:B------:R-:W-:-:S02]  /*14ad0*/  LOP3.LUT R169, R0, 0x380, RZ, 0xc0, !PT ;  /* 0x0000038000a97812 */ /* 0x000fc400078ec0ff */
[----:B------:R-:W-:Y:S02]  /*14ae0*/  LOP3.LUT R175, R28, 0x380, RZ, 0xc0, !PT ;  /* 0x000003801caf7812 */ /* 0x000fe400078ec0ff */
[----:B------:R-:W-:Y:S02]  /*14af0*/  MOV R44, R44 ;  /* 0x0000002c002c7202 */ /* 0x000fe40000000f00 */
[----:B------:R-:W-:Y:S02]  /*14b00*/  LOP3.LUT R173, R4, 0x380, RZ, 0xc0, !PT ;  /* 0x0000038004ad7812 */ /* 0x000fe400078ec0ff */
[----:B------:R-:W-:Y:S01]  /*14b10*/  SHF.R.U64 R169, R169, 0x3, RZ ;  /* 0x00000003a9a97819 */ /* 0x000fe200000012ff */
[----:B------:R2:W-:Y:S01]  /*14b20*/  STSM.16.M88.4 [R44], R24 ;  /* 0x000000182c007844 */ /* 0x0005e20000000200 */
[----:B-----5:R-:W-:Y:S02]  /*14b30*/  IADD3 R30, P3, R40, 0x2000, RZ ;  /* 0x00002000281e7810 */ /* 0x020fe40007f7e0ff */
[----:B------:R-:W-:-:S02]  /*14b40*/  SHF.R.U64 R175, R175, 0x3, RZ ;  /* 0x00000003afaf7819 */ /* 0x000fc400000012ff */
[C---:B-1----:R-:W-:Y:S01]  /*14b50*/  IADD3 R32, P5, R40.reuse, 0x2040, RZ ;  /* 0x0000204028207810 */ /* 0x042fe20007fbe0ff */
[--C-:B------:R-:W-:Y:S01]  /*14b60*/  IMAD.X R31, RZ, RZ, R41.reuse, P3 ;  /* 0x000000ffff1f7224 */ /* 0x100fe200018e0629 */
[----:B------:R-:W-:Y:S02]  /*14b70*/  SHF.R.U64 R173, R173, 0x3, RZ ;  /* 0x00000003adad7819 */ /* 0x000fe400000012ff */
[----:B------:R-:W-:Y:S01]  /*14b80*/  IADD3 R48, P6, R40, 0x2020, RZ ;  /* 0x0000202028307810 */ /* 0x000fe20007fde0ff */
[--C-:B------:R-:W-:Y:S01]  /*14b90*/  IMAD.X R53, RZ, RZ, R41.reuse, P5 ;  /* 0x000000ffff357224 */ /* 0x100fe200028e0629 */
[----:B------:R-:W-:Y:S02]  /*14ba0*/  LOP3.LUT R28, R175, R28, RZ, 0x3c, !PT ;  /* 0x0000001caf1c7212 */ /* 0x000fe400078e3cff */
[----:B------:R-:W-:Y:S01]  /*14bb0*/  LOP3.LUT R175, R32, 0x380, RZ, 0xc0, !PT ;  /* 0x0000038020af7812 */ /* 0x000fe200078ec0ff */
[--C-:B------:R-:W-:Y:S01]  /*14bc0*/  IMAD.X R49, RZ, RZ, R41.reuse, P6 ;  /* 0x000000ffff317224 */ /* 0x100fe200030e0629 */
[----:B------:R-:W-:Y:S01]  /*14bd0*/  IADD3 R68, P4, R40, 0x4040, RZ ;  /* 0x0000404028447810 */ /* 0x000fe20007f9e0ff */
[--C-:B--2---:R-:W-:Y:S01]  /*14be0*/  IMAD.X R25, RZ, RZ, R41.reuse, P1 ;  /* 0x000000ffff197224 */ /* 0x104fe200008e0629 */
[----:B------:R-:W-:Y:S01]  /*14bf0*/  LOP3.LUT R24, R169, R0, RZ, 0x3c, !PT ;  /* 0x00000000a9187212 */ /* 0x000fe200078e3cff */
[--C-:B------:R-:W-:Y:S01]  /*14c00*/  IMAD.X R27, RZ, RZ, R41.reuse, P0 ;  /* 0x000000ffff1b7224 */ /* 0x100fe200000e0629 */
[----:B------:R-:W-:Y:S01]  /*14c10*/  LOP3.LUT R169, R30, 0x380, RZ, 0xc0, !PT ;  /* 0x000003801ea97812 */ /* 0x000fe200078ec0ff */
[----:B------:R-:W-:Y:S01]  /*14c20*/  IMAD.X R69, RZ, RZ, R41, P4 ;  /* 0x000000ffff457224 */ /* 0x000fe200020e0629 */
[----:B------:R-:W-:-:S02]  /*14c30*/  LOP3.LUT R26, R173, R4, RZ, 0x3c, !PT ;  /* 0x00000004ad1a7212 */ /* 0x000fc400078e3cff */
[----:B------:R-:W-:Y:S02]  /*14c40*/  LOP3.LUT R173, R48, 0x380, RZ, 0xc0, !PT ;  /* 0x0000038030ad7812 */ /* 0x000fe400078ec0ff */
[----:B------:R-:W-:Y:S02]  /*14c50*/  SHF.R.U64 R169, R169, 0x3, RZ ;  /* 0x00000003a9a97819 */ /* 0x000fe400000012ff */
[C---:B------:R-:W-:Y:S02]  /*14c60*/  IADD3 R60, P1, R40.reuse, 0x4000, RZ ;  /* 0x00004000283c7810 */ /* 0x040fe40007f3e0ff */
[----:B------:R-:W-:Y:S02]  /*14c70*/  SHF.R.U64 R175, R175, 0x3, RZ ;  /* 0x00000003afaf7819 */ /* 0x000fe400000012ff */
[----:B------:R-:W-:Y:S01]  /*14c80*/  SHF.R.U64 R173, R173, 0x3, RZ ;  /* 0x00000003adad7819 */ /* 0x000fe200000012ff */
[----:B------:R-:W-:Y:S01]  /*14c90*/  IMAD.X R61, RZ, RZ, R41, P1 ;  /* 0x000000ffff3d7224 */ /* 0x000fe200008e0629 */
[----:B------:R-:W-:-:S02]  /*14ca0*/  IADD3 R64, P0, R40, 0x4020, RZ ;  /* 0x0000402028407810 */ /* 0x000fc40007f1e0ff */
[----:B------:R-:W-:Y:S02]  /*14cb0*/  LOP3.LUT R30, R169, R30, RZ, 0x3c, !PT ;  /* 0x0000001ea91e7212 */ /* 0x000fe400078e3cff */
[----:B------:R-:W-:Y:S01]  /*14cc0*/  IADD3 R56, P2, R40, 0x2060, RZ ;  /* 0x0000206028387810 */ /* 0x000fe20007f5e0ff */
[--C-:B------:R-:W-:Y:S01]  /*14cd0*/  IMAD.X R65, RZ, RZ, R41.reuse, P0 ;  /* 0x000000ffff417224 */ /* 0x100fe200000e0629 */
[----:B------:R-:W-:Y:S02]  /*14ce0*/  LOP3.LUT R52, R175, R32, RZ, 0x3c, !PT ;  /* 0x00000020af347212 */ /* 0x000fe400078e3cff */
[----:B------:R-:W-:Y:S01]  /*14cf0*/  LOP3.LUT R169, R60, 0x380, RZ, 0xc0, !PT ;  /* 0x000003803ca97812 */ /* 0x000fe200078ec0ff */
[----:B------:R-:W-:Y:S01]  /*14d00*/  IMAD.X R57, RZ, RZ, R41, P2 ;  /* 0x000000ffff397224 */ /* 0x000fe200010e0629 */
[----:B------:R-:W-:Y:S02]  /*14d10*/  LOP3.LUT R48, R173, R48, RZ, 0x3c, !PT ;  /* 0x00000030ad307212 */ /* 0x000fe400078e3cff */
[----:B------:R-:W-:-:S02]  /*14d20*/  LOP3.LUT R175, R68, 0x380, RZ, 0xc0, !PT ;  /* 0x0000038044af7812 */ /* 0x000fc400078ec0ff */
[----:B------:R-:W-:Y:S02]  /*14d30*/  LOP3.LUT R173, R64, 0x380, RZ, 0xc0, !PT ;  /* 0x0000038040ad7812 */ /* 0x000fe400078ec0ff */
[----:B------:R-:W-:Y:S02]  /*14d40*/  SHF.R.U64 R169, R169, 0x3, RZ ;  /* 0x00000003a9a97819 */ /* 0x000fe400000012ff */
[----:B------:R-:W-:Y:S02]  /*14d50*/  IADD3 R44, P6, R40, 0x6000, RZ ;  /* 0x00006000282c7810 */ /* 0x000fe40007fde0ff */
[----:B------:R-:W-:Y:S02]  /*14d60*/  LOP3.LUT R177, R56, 0x380, RZ, 0xc0, !PT ;  /* 0x0000038038b17812 */ /* 0x000fe400078ec0ff */
[----:B------:R-:W-:Y:S01]  /*14d70*/  SHF.R.U64 R175, R175, 0x3, RZ ;  /* 0x00000003afaf7819 */ /* 0x000fe200000012ff */
[----:B------:R-:W-:Y:S01]  /*14d80*/  IMAD.X R115, RZ, RZ, R41, P6 ;  /* 0x000000ffff737224 */ /* 0x000fe200030e0629 */
[----:B------:R-:W-:-:S02]  /*14d90*/  IADD3 R168, P2, R40, 0x6040, RZ ;  /* 0x0000604028a87810 */ /* 0x000fc40007f5e0ff */
[----:B------:R-:W-:Y:S02]  /*14da0*/  SHF.R.U64 R173, R173, 0x3, RZ ;  /* 0x00000003adad7819 */ /* 0x000fe400000012ff */
[----:B------:R-:W-:Y:S01]  /*14db0*/  IADD3 R70, P5, R40, 0x6020, RZ ;  /* 0x0000602028467810 */ /* 0x000fe20007fbe0ff */
[--C-:B------:R-:W-:Y:S01]  /*14dc0*/  IMAD.X R45, RZ, RZ, R41.reuse, P2 ;  /* 0x000000ffff2d7224 */ /* 0x100fe200010e0629 */
[----:B------:R-:W-:Y:S02]  /*14dd0*/  LOP3.LUT R60, R169, R60, RZ, 0x3c, !PT ;  /* 0x0000003ca93c7212 */ /* 0x000fe400078e3cff */
[----:B------:R-:W-:Y:S01]  /*14de0*/  SHF.R.U64 R177, R177, 0x3, RZ ;  /* 0x00000003b1b17819 */ /* 0x000fe200000012ff */
[----:B------:R-:W-:Y:S01]  /*14df0*/  IMAD.X R119, RZ, RZ, R41, P5 ;  /* 0x000000ffff777224 */ /* 0x000fe200028e0629 */
[----:B------:R-:W-:Y:S02]  /*14e00*/  LOP3.LUT R68, R175, R68, RZ, 0x3c, !PT ;  /* 0x00000044af447212 */ /* 0x000fe400078e3cff */
[----:B------:R-:W-:-:S02]  /*14e10*/  LOP3.LUT R169, R44, 0x380, RZ, 0xc0, !PT ;  /* 0x000003802ca97812 */ /* 0x000fc400078ec0ff */
[----:B------:R-:W-:Y:S02]  /*14e20*/  IADD3 R72, P3, R40, 0x4060, RZ ;  /* 0x0000406028487810 */ /* 0x000fe40007f7e0ff */
[----:B------:R-:W-:Y:S02]  /*14e30*/  LOP3.LUT R64, R173, R64, RZ, 0x3c, !PT ;  /* 0x00000040ad407212 */ /* 0x000fe400078e3cff */
[----:B------:R-:W-:Y:S01]  /*14e40*/  LOP3.LUT R175, R168, 0x380, RZ, 0xc0, !PT ;  /* 0x00000380a8af7812 */ /* 0x000fe200078ec0ff */
[----:B------:R-:W-:Y:S01]  /*14e50*/  IMAD.X R73, RZ, RZ, R41, P3 ;  /* 0x000000ffff497224 */ /* 0x000fe200018e0629 */
[----:B------:R-:W-:Y:S02]  /*14e60*/  LOP3.LUT R173, R70, 0x380, RZ, 0xc0, !PT ;  /* 0x0000038046ad7812 */ /* 0x000fe400078ec0ff */
[----:B------:R-:W-:Y:S02]  /*14e70*/  LOP3.LUT R56, R177, R56, RZ, 0x3c, !PT ;  /* 0x00000038b1387212 */ /* 0x000fe400078e3cff */
[----:B------:R-:W-:-:S02]  /*14e80*/  SHF.R.U64 R169, R169, 0x3, RZ ;  /* 0x00000003a9a97819 */ /* 0x000fc400000012ff */
[----:B------:R-:W-:Y:S02]  /*14e90*/  LOP3.LUT R177, R72, 0x380, RZ, 0xc0, !PT ;  /* 0x0000038048b17812 */ /* 0x000fe400078ec0ff */
[----:B------:R-:W-:Y:S02]  /*14ea0*/  SHF.R.U64 R175, R175, 0x3, RZ ;  /* 0x00000003afaf7819 */ /* 0x000fe400000012ff */
[----:B------:R-:W-:Y:S02]  /*14eb0*/  SHF.R.U64 R173, R173, 0x3, RZ ;  /* 0x00000003adad7819 */ /* 0x000fe400000012ff */
[----:B------:R-:W-:Y:S02]  /*14ec0*/  LOP3.LUT R114, R169, R44, RZ, 0x3c, !PT ;  /* 0x0000002ca9727212 */ /* 0x000fe400078e3cff */
[----:B------:R-:W-:Y:S02]  /*14ed0*/  SHF.R.U64 R177, R177, 0x3, RZ ;  /* 0x00000003b1b17819 */ /* 0x000fe400000012ff */
[----:B------:R-:W-:-:S02]  /*14ee0*/  LOP3.LUT R44, R175, R168, RZ, 0x3c, !PT ;  /* 0x000000a8af2c7212 */ /* 0x000fc400078e3cff */
[----:B------:R-:W-:Y:S02]  /*14ef0*/  IADD3 R40, P1, R40, 0x6060, RZ ;  /* 0x0000606028287810 */ /* 0x000fe40007f3e0ff */
[----:B------:R-:W-:Y:S02]  /*14f00*/  LOP3.LUT R118, R173, R70, RZ, 0x3c, !PT ;  /* 0x00000046ad767212 */ /* 0x000fe400078e3cff */
[----:B------:R-:W-:Y:S01]  /*14f10*/  MOV R168, R24 ;  /* 0x0000001800a87202 */ /* 0x000fe20000000f00 */
[----:B------:R-:W-:Y:S01]  /*14f20*/  IMAD.X R41, RZ, RZ, R41, P1 ;  /* 0x000000ffff297224 */ /* 0x000fe200008e0629 */
[----:B------:R-:W-:Y:S02]  /*14f30*/  MOV R169, R26 ;  /* 0x0000001a00a97202 */ /* 0x000fe40000000f00 */
[----:B------:R-:W-:Y:S02]  /*14f40*/  MOV R32, R28 ;  /* 0x0000001c00207202 */ /* 0x000fe40000000f00 */
[----:B------:R-:W-:-:S02]  /*14f50*/  MOV R70, R30 ;  /* 0x0000001e00467202 */ /* 0x000fc40000000f00 */
[----:B------:R-:W-:Y:S02]  /*14f60*/  F2FP.F16.F32.PACK_AB R24, R166, R171 ;  /* 0x000000aba618723e */ /* 0x000fe400000000ff */
[----:B------:R-:W-:Y:S02]  /*14f70*/  F2FP.F16.F32.PACK_AB R25, R5, R3 ;  /* 0x000000030519723e */ /* 0x000fe400000000ff */
[----:B------:R-:W-:Y:S02]  /*14f80*/  F2FP.F16.F32.PACK_AB R26, R164, R167 ;  /* 0x000000a7a41a723e */ /* 0x000fe400000000ff */
[----:B------:R-:W-:Y:S02]  /*14f90*/  F2FP.F16.F32.PACK_AB R27, R39, R38 ;  /* 0x00000026271b723e */ /* 0x000fe400000000ff */
[----:B------:R-:W-:Y:S02]  /*14fa0*/  F2FP.F16.F32.PACK_AB R28, R162, R165 ;  /* 0x000000a5a21c723e */ /* 0x000fe400000000ff */
[----:B------:R-:W-:Y:S01]  /*14fb0*/  F2FP.F16.F32.PACK_AB R29, R43, R42 ;  /* 0x0000002a2b1d723e */ /* 0x000fe200000000ff */
[----:B------:R1:W-:Y:S01]  /*14fc0*/  STSM.16.M88.4 [R168], R24 ;  /* 0x00000018a8007844 */ /* 0x0003e20000000200 */
[----:B------:R-:W-:-:S02]  /*14fd0*/  F2FP.F16.F32.PACK_AB R30, R160, R163 ;  /* 0x000000a3a01e723e */ /* 0x000fc400000000ff */
[----:B------:R-:W-:Y:S02]  /*14fe0*/  F2FP.F16.F32.PACK_AB R31, R47, R46 ;  /* 0x0000002e2f1f723e */ /* 0x000fe400000000ff */
[----:B------:R-:W-:Y:S02]  /*14ff0*/  LOP3.LUT R72, R177, R72, RZ, 0x3c, !PT ;  /* 0x00000048b1487212 */ /* 0x000fe400078e3cff */
[----:B------:R-:W-:Y:S01]  /*15000*/  LOP3.LUT R177, R40, 0x380, RZ, 0xc0, !PT ;  /* 0x0000038028b17812 */ /* 0x000fe200078ec0ff */
[----:B------:R2:W-:Y:S01]  /*15010*/  STSM.16.M88.4 [R169], R28 ;  /* 0x0000001ca9007844 */ /* 0x0005e20000000200 */
[----:B------:R-:W-:Y:S02]  /*15020*/  F2FP.F16.F32.PACK_AB R4, R158, R161 ;  /* 0x000000a19e04723e */ /* 0x000fe400000000ff */
[----:B------:R-:W-:Y:S02]  /*15030*/  F2FP.F16.F32.PACK_AB R5, R51, R50 ;  /* 0x000000323305723e */ /* 0x000fe400000000ff */
[----:B------:R-:W-:-:S02]  /*15040*/  MOV R48, R48 ;  /* 0x0000003000307202 */ /* 0x000fc40000000f00 */
[----:B------:R-:W-:Y:S01]  /*15050*/  MOV R52, R52 ;  /* 0x0000003400347202 */ /* 0x000fe20000000f00 */
[----:B------:R3:W-:Y:S01]  /*15060*/  STSM.16.M88.4 [R32], R4 ;  /* 0x0000000420007844 */ /* 0x0007e20000000200 */
[----:B-1----:R-:W-:Y:S02]  /*15070*/  F2FP.F16.F32.PACK_AB R24, R152, R153 ;  /* 0x000000999818723e */ /* 0x002fe400000000ff */
[----:B------:R-:W-:Y:S01]  /*15080*/  F2FP.F16.F32.PACK_AB R25, R75, R74 ;  /* 0x0000004a4b19723e */ /* 0x000fe200000000ff */
[----:B------:R-:W-:Y:S01]  /*15090*/  STSM.16.M88.4 [R70], R8 ;  /* 0x0000000846007844 */ /* 0x000fe20000000200 */
[----:B------:R-:W-:Y:S02]  /*150a0*/  F2FP.F16.F32.PACK_AB R26, R77, R76 ;  /* 0x0000004c4d1a723e */ /* 0x000fe400000000ff */
[----:B------:R-:W-:Y:S01]  /*150b0*/  F2FP.F16.F32.PACK_AB R27, R79, R78 ;  /* 0x0000004e4f1b723e */ /* 0x000fe200000000ff */
[----:B------:R-:W-:Y:S01]  /*150c0*/  STSM.16.M88.4 [R48], R12 ;  /* 0x0000000c30007844 */ /* 0x000fe20000000200 */
[----:B------:R-:W-:-:S02]  /*150d0*/  SHF.R.U64 R177, R177, 0x3, RZ ;  /* 0x00000003b1b17819 */ /* 0x000fc400000012ff */
[----:B------:R-:W-:Y:S01]  /*150e0*/  MOV R56, R56 ;  /* 0x0000003800387202 */ /* 0x000fe20000000f00 */
[----:B------:R-:W-:Y:S01]  /*150f0*/  STSM.16.M88.4 [R52], R24 ;  /* 0x0000001834007844 */ /* 0x000fe20000000200 */
[----:B--2---:R-:W-:Y:S02]  /*15100*/  F2FP.F16.F32.PACK_AB R28, R81, R80 ;  /* 0x00000050511c723e */ /* 0x004fe400000000ff */
[----:B------:R-:W-:Y:S01]  /*15110*/  F2FP.F16.F32.PACK_AB R29, R83, R82 ;  /* 0x00000052531d723e */ /* 0x000fe200000000ff */
[----:B---3--:R-:W-:Y:S01]  /*15120*/  IMAD.MOV.U32 R32, RZ, RZ, RZ ;  /* 0x000000ffff207224 */ /* 0x008fe200078e00ff */
[----:B------:R-:W-:Y:S02]  /*15130*/  F2FP.F16.F32.PACK_AB R30, R85, R84 ;  /* 0x00000054551e723e */ /* 0x000fe400000000ff */
[----:B------:R-:W-:Y:S02]  /*15140*/  F2FP.F16.F32.PACK_AB R31, R87, R86 ;  /* 0x00000056571f723e */ /* 0x000fe400000000ff */
[----:B------:R-:W-:-:S02]  /*15150*/  MOV R60, R60 ;  /* 0x0000003c003c7202 */ /* 0x000fc40000000f00 */
[----:B------:R-:W-:Y:S01]  /*15160*/  MOV R64, R64 ;  /* 0x0000004000407202 */ /* 0x000fe20000000f00 */
[----:B------:R-:W-:Y:S01]  /*15170*/  STSM.16.M88.4 [R56], R28 ;  /* 0x0000001c38007844 */ /* 0x000fe20000000200 */
[----:B------:R-:W-:Y:S02]  /*15180*/  MOV R68, R68 ;  /* 0x0000004400447202 */ /* 0x000fe40000000f00 */
[----:B------:R-:W-:Y:S01]  /*15190*/  MOV R0, R114 ;  /* 0x0000007200007202 */ /* 0x000fe20000000f00 */
[----:B------:R-:W-:Y:S01]  /*151a0*/  STSM.16.M88.4 [R60], R88 ;  /* 0x000000583c007844 */ /* 0x000fe20000000200 */
[----:B------:R-:W-:Y:S02]  /*151b0*/  LOP3.LUT R40, R177, R40, RZ, 0x3c, !PT ;  /* 0x00000028b1287212 */ /* 0x000fe400078e3cff */
[----:B------:R-:W-:Y:S01]  /*151c0*/  MOV R72, R72 ;  /* 0x0000004800487202 */ /* 0x000fe20000000f00 */
[----:B------:R-:W-:Y:S01]  /*151d0*/  STSM.16.M88.4 [R64], R96 ;  /* 0x0000006040007844 */ /* 0x000fe20000000200 */
[----:B------:R-:W-:-:S02]  /*151e0*/  F2FP.F16.F32.PACK_AB R114, R117, R116 ;  /* 0x000000747572723e */ /* 0x000fc400000000ff */
[----:B------:R-:W-:Y:S01]  /*151f0*/  F2FP.F16.F32.PACK_AB R115, R66, R62 ;  /* 0x0000003e4273723e */ /* 0x000fe200000000ff */
[----:B------:R-:W-:Y:S01]  /*15200*/  STSM.16.M88.4 [R68], R104 ;  /* 0x0000006844007844 */ /* 0x000fe20000000200 */
[----:B------:R-:W-:Y:S02]  /*15210*/  ISETP.NE.U32.AND P0, PT, RZ, UR4, PT ;  /* 0x00000004ff007c0c */ /* 0x000fe4000bf05070 */
[----:B------:R-:W-:Y:S01]  /*15220*/  IADD3 R6, P1, R218, UR4, RZ ;  /* 0x00000004da067c10 */ /* 0x000fe2000ff3e0ff */
[----:B------:R-:W-:Y:S01]  /*15230*/  STSM.16.M88.4 [R72], R112 ;  /* 0x0000007048007844 */ /* 0x000fe20000000200 */
[----:B------:R-:W-:Y:S02]  /*15240*/  MOV R118, R118 ;  /* 0x0000007600767202 */ /* 0x000fe40000000f00 */
[----:B------:R-:W-:Y:S01]  /*15250*/  MOV R44, R44 ;  /* 0x0000002c002c7202 */ /* 0x000fe20000000f00 */
[----:B------:R1:W-:Y:S01]  /*15260*/  STSM.16.M88.4 [R0], R120 ;  /* 0x0000007800007844 */ /* 0x0003e20000000200 */
[----:B------:R-:W-:-:S02]  /*15270*/  MOV R40, R40 ;  /* 0x0000002800287202 */ /* 0x000fc40000000f00 */
[----:B------:R-:W-:Y:S01]  /*15280*/  ISETP.NE.AND.EX P0, PT, RZ, UR5, PT, P0 ;  /* 0x00000005ff007c0c */ /* 0x000fe2000bf05300 */
[----:B------:R-:W-:Y:S01]  /*15290*/  STSM.16.M88.4 [R118], R128 ;  /* 0x0000008076007844 */ /* 0x000fe20000000200 */
[----:B------:R-:W-:Y:S01]  /*152a0*/  IADD3.X R7, R219, UR5, RZ, P1, !PT ;  /* 0x00000005db077c10 */ /* 0x000fe20008ffe4ff */
[----:B------:R-:W-:Y:S02]  /*152b0*/  ULDC.64 UR4, c[0x0][0xd08] ;  /* 0x0003420000047ab9 */ /* 0x000fe40000000a00 */
[----:B------:R-:W-:Y:S01]  /*152c0*/  STSM.16.M88.4 [R44], R136 ;  /* 0x000000882c007844 */ /* 0x000fe20000000200 */
[----:B------:R-:W-:-:S03]  /*152d0*/  ISETP.NE.U32.AND P6, PT, RZ, UR4, PT ;  /* 0x00000004ff007c0c */ /* 0x000fc6000bfc5070 */
[----:B------:R2:W-:Y:S01]  /*152e0*/  STSM.16.M88.4 [R40], R144 ;  /* 0x0000009028007844 */ /* 0x0005e20000000200 */
[----:B------:R-:W-:Y:S01]  /*152f0*/  BAR.SYNC.DEFER_BLOCKING 0x1, 0x100 ;  /* 0x0044000000007b1d */ /* 0x000fe20000010000 */
        /* <DEDUP_REMOVED lines=59> */
.L_x_5707:
        /* <DEDUP_REMOVED lines=45> */
[----:B------:R-:W-:Y:S02]  /*15980*/  IMAD.IADD R26, R216, 0x1, R194 ;  /* 0x00000001d81a7824 */ /* 0x000fe400078e02c2 */
        /* <DEDUP_REMOVED lines=8> */
[----:B------:R-:W-:Y:S02]  /*15a10*/  IMAD.IADD R31, R190, 0x1, R194 ;  /* 0x00000001be1f7824 */ /* 0x000fe400078e02c2 */
        /* <DEDUP_REMOVED lines=34> */
.L_x_5708:
[----:B------:R-:W2:Y:S01]  /*15c40*/  LDC R85, c[0x0][0xce8] ;  /* 0x00033a00ff557b82 */ /* 0x000ea20000000800 */
[----:B------:R-:W-:Y:S01]  /*15c50*/  ULDC.64 UR4, c[0x0][0xba0] ;  /* 0x0002e80000047ab9 */ /* 0x000fe20000000a00 */
[----:B-1----:R-:W5:Y:S01]  /*15c60*/  LD.E.128 R4, desc[UR40][R6.64] ;  /* 0x0000002806047980 */ /* 0x002f62000c101d00 */
[----:B------:R-:W-:Y:S02]  /*15c70*/  IMAD R3, R81, UR4, RZ ;  /* 0x0000000451037c24 */ /* 0x000fe4000f8e02ff */
[C---:B------:R-:W-:Y:S01]  /*15c80*/  IMAD.WIDE.U32 R20, R32.reuse, UR4, RZ ;  /* 0x0000000420147c25 */ /* 0x040fe2000f8e00ff */
[----:B------:R-:W5:Y:S02]  /*15c90*/  LD.E.128 R8, desc[UR40][R8.64] ;  /* 0x0000002808087980 */ /* 0x000f64000c101d00 */
[----:B------:R-:W1:Y:S02]  /*15ca0*/  LDC R88, c[0x0][0xbc8] ;  /* 0x0002f200ff587b82 */ /* 0x000e640000000800 */
[----:B------:R-:W5:Y:S04]  /*15cb0*/  LD.E.128 R12, desc[UR40][R12.64] ;  /* 0x000000280c0c7980 */ /* 0x000f68000c101d00 */
[----:B------:R-:W5:Y:S04]  /*15cc0*/  LD.E.128 R24, desc[UR40][R24.64] ;  /* 0x0000002818187980 */ /* 0x000f68000c101d00 */
[----:B------:R-:W5:Y:S04]  /*15cd0*/  LD.E.128 R28, desc[UR40][R28.64] ;  /* 0x000000281c1c7980 */ /* 0x000f68000c101d00 */
[----:B------:R-:W5:Y:S01]  /*15ce0*/  LD.E.128 R36, desc[UR40][R36.64] ;  /* 0x0000002824247980 */ /* 0x000f62000c101d00 */
[----:B--2---:R-:W-:Y:S01]  /*15cf0*/  ISETP.NE.AND P1, PT, R85, 0x1, PT ;  /* 0x000000015500780c */ /* 0x004fe20003f25270 */
[----:B------:R-:W-:Y:S01]  /*15d00*/  IMAD R3, R32, UR5, R3 ;  /* 0x0000000520037c24 */ /* 0x000fe2000f8e0203 */
[----:B------:R-:W-:Y:S01]  /*15d10*/  ULDC.64 UR4, c[0x0][0xbe8] ;  /* 0x0002fa0000047ab9 */ /* 0x000fe20000000a00 */
[----:B------:R-:W5:Y:S01]  /*15d20*/  LD.E.128 R40, desc[UR40][R40.64] ;  /* 0x0000002828287980 */ /* 0x000f62000c101d00 */
[----:B------:R-:W-:-:S02]  /*15d30*/  IMAD R32, R80, UR4, RZ ;  /* 0x0000000450207c24 */ /* 0x000fc4000f8e02ff */
[----:B------:R-:W-:Y:S01]  /*15d40*/  IMAD.IADD R21, R21, 0x1, R3 ;  /* 0x0000000115157824 */ /* 0x000fe200078e0203 */
[----:B------:R-:W5:Y:S04]  /*15d50*/  LD.E.128 R44, desc[UR40][R44.64] ;  /* 0x000000282c2c7980 */ /* 0x000f68000c101d00 */
[----:B------:R-:W5:Y:S02]  /*15d60*/  LD.E.128 R48, desc[UR40][R48.64] ;  /* 0x0000002830307980 */ /* 0x000f64000c101d00 */
[----:B------:R-:W2:Y:S01]  /*15d70*/  @P1 LDC R87, c[0x0][0xcec] ;  /* 0x00033b00ff571b82 */ /* 0x000ea20000000800 */
[C---:B------:R-:W-:Y:S01]  /*15d80*/  IMAD R3, R217.reuse, UR5, R32 ;  /* 0x00000005d9037c24 */ /* 0x040fe2000f8e0220 */
[----:B------:R-:W5:Y:S04]  /*15d90*/  LD.E.128 R52, desc[UR40][R52.64] ;  /* 0x0000002834347980 */ /* 0x000f68000c101d00 */
[----:B------:R-:W5:Y:S02]  /*15da0*/  LD.E.128 R56, desc[UR40][R56.64] ;  /* 0x0000002838387980 */ /* 0x000f64000c101d00 */
[----:B------:R-:W3:Y:S01]  /*15db0*/  @P1 LDC R89, c[0x0][0xcf0] ;  /* 0x00033c00ff591b82 */ /* 0x000ee20000000800 */
        /* <DEDUP_REMOVED lines=8> */
[-C--:B-1----:R-:W-:Y:S01]  /*15e40*/  ISETP.GE.AND P0, PT, R225, R88.reuse, PT ;  /* 0x00000058e100720c */ /* 0x082fe20003f06270 */
[----:B------:R-:W-:Y:S01]  /*15e50*/  IMAD R81, R83, UR5, R32 ;  /* 0x0000000553517c24 */ /* 0x000fe2000f8e0220 */
[----:B------:R-:W5:Y:S01]  /*15e60*/  LD.E.128 R68, desc[UR40][R68.64] ;  /* 0x0000002844447980 */ /* 0x000f62000c101d00 */
[----:B--2---:R-:W-:Y:S01]  /*15e70*/  @P1 IMAD.HI.U32 R32, R82, R87, RZ ;  /* 0x0000005752201227 */ /* 0x004fe200078e00ff */
[----:B------:R-:W-:Y:S02]  /*15e80*/  SEL R80, RZ, 0xffffffff, P0 ;  /* 0xffffffffff507807 */ /* 0x000fe40000000000 */
[----:B------:R-:W5:Y:S01]  /*15e90*/  LD.E.128 R72, desc[UR40][R72.64] ;  /* 0x0000002848487980 */ /* 0x000f62000c101d00 */
[----:B------:R-:W-:Y:S01]  /*15ea0*/  IMAD.MOV.U32 R3, RZ, RZ, R82 ;  /* 0x000000ffff037224 */ /* 0x000fe200078e0052 */
[----:B------:R-:W-:-:S02]  /*15eb0*/  ISETP.GE.AND P0, PT, R224, R88, PT ;  /* 0x00000058e000720c */ /* 0x000fc40003f06270 */
[----:B------:R-:W5:Y:S01]  /*15ec0*/  LD.E.128 R76, desc[UR40][R76.64] ;  /* 0x000000284c4c7980 */ /* 0x000f62000c101d00 */
[----:B------:R-:W-:Y:S01]  /*15ed0*/  IMAD.WIDE.U32 R20, R83, UR4, R20 ;  /* 0x0000000453147c25 */ /* 0x000fe2000f8e0014 */
[----:B---3--:R-:W-:Y:S01]  /*15ee0*/  @P1 SHF.R.U32.HI R3, RZ, R89, R32 ;  /* 0x00000059ff031219 */ /* 0x008fe20000011620 */
[----:B------:R-:W-:Y:S01]  /*15ef0*/  ULDC.64 UR4, c[0x0][0xbe0] ;  /* 0x0002f80000047ab9 */ /* 0x000fe20000000a00 */
[-C--:B------:R-:W-:Y:S01]  /*15f00*/  ISETP.GE.AND P1, PT, R192, R88.reuse, PT ;  /* 0x00000058c000720c */ /* 0x080fe20003f26270 */
[----:B------:R-:W-:Y:S01]  /*15f10*/  IMAD.SHL.U32 R83, R80, 0x2, RZ ;  /* 0x0000000250537824 */ /* 0x000fe200078e00ff */
[----:B------:R-:W-:Y:S01]  /*15f20*/  SEL R80, RZ, 0xffffffff, P0 ;  /* 0xffffffffff507807 */ /* 0x000fe20000000000 */
[----:B------:R-:W-:Y:S01]  /*15f30*/  IMAD.IADD R21, R21, 0x1, R81 ;  /* 0x0000000115157824 */ /* 0x000fe200078e0251 */
[----:B------:R-:W-:Y:S01]  /*15f40*/  SEL R32, RZ, 0x1, P1 ;  /* 0x00000001ff207807 */ /* 0x000fe20000800000 */
[----:B------:R-:W-:Y:S01]  /*15f50*/  IMAD.MOV R81, RZ, RZ, -R3 ;  /* 0x000000ffff517224 */ /* 0x000fe200078e0a03 */
[-C--:B------:R-:W-:Y:S01]  /*15f60*/  ISETP.GE.AND P0, PT, R223, R88.reuse, PT ;  /* 0x00000058df00720c */ /* 0x080fe20003f06270 */
[----:B------:R-:W-:Y:S01]  /*15f70*/  @!PT LDS RZ, [RZ] ;  /* 0x00000000fffff984 */ /* 0x000fe20000000800 */
[----:B------:R-:W-:Y:S01]  /*15f80*/  @!PT LDS RZ, [RZ] ;  /* 0x00000000fffff984 */ /* 0x000fe20000000800 */
[----:B------:R-:W-:Y:S01]  /*15f90*/  @!PT LDS RZ, [RZ] ;  /* 0x00000000fffff984 */ /* 0x000fe20000000800 */
[----:B------:R-:W-:Y:S01]  /*15fa0*/  @!PT LDS RZ, [RZ] ;  /* 0x00000000fffff984 */ /* 0x000fe20000000800 */
[----:B------:R1:W-:Y:S06]  /*15fb0*/  MEMBAR.ALL.CTA ;  /* 0x0000000000007992 */ /* 0x0003ec0000008000 */
[----:B-1----:R-:W1:Y:S01]  /*15fc0*/  FENCE.VIEW.ASYNC.S ;  /* 0x00000000000073c6 */ /* 0x002e620000000000 */
[----:B------:R-:W-:Y:S01]  /*15fd0*/  LOP3.LUT R32, R83, 0x2, R32, 0xe2, !PT ;  /* 0x0000000253207812 */ /* 0x000fe200078ee220 */
[----:B------:R-:W-:Y:S01]  /*15fe0*/  IMAD.SHL.U32 R83, R80, 0x4, RZ ;  /* 0x0000000450537824 */ /* 0x000fe200078e00ff */
[----:B------:R-:W-:Y:S01]  /*15ff0*/  SEL R80, RZ, 0xffffffff, P0 ;  /* 0xffffffffff507807 */ /* 0x000fe20000000000 */
[----:B------:R-:W-:Y:S01]  /*16000*/  IMAD R81, R85, R81, R82 ;  /* 0x0000005155517224 */ /* 0x000fe200078e0252 */
[-C--:B------:R-:W-:Y:S01]  /*16010*/  ISETP.GE.AND P0, PT, R222, R88.reuse, PT ;  /* 0x00000058de00720c */ /* 0x080fe20003f06270 */
[----:B------:R-:W-:Y:S01]  /*16020*/  IMAD.WIDE.U32 R20, R3, UR4, R20 ;  /* 0x0000000403147c25 */ /* 0x000fe2000f8e0014 */
[----:B------:R-:W-:Y:S01]  /*16030*/  SHF.R.S32.HI R82, RZ, 0x1f, R3 ;  /* 0x0000001fff527819 */ /* 0x000fe20000011403 */
[----:B------:R-:W-:Y:S01]  /*16040*/  BSSY B1, `(.L_x_5709) ;  /* 0x000004c000017945 */ /* 0x000fe20003800000 */
[----:B------:R-:W-:Y:S01]  /*16050*/  LOP3.LUT R32, R83, 0x4, R32, 0xe2, !PT ;  /* 0x0000000453207812 */ /* 0x000fe200078ee220 */
[----:B------:R-:W-:Y:S01]  /*16060*/  IMAD.SHL.U32 R83, R80, 0x8, RZ ;  /* 0x0000000850537824 */ /* 0x000fe200078e00ff */
[----:B------:R-:W-:Y:S01]  /*16070*/  SEL R80, RZ, 0xffffffff, P0 ;  /* 0xffffffffff507807 */ /* 0x000fe20000000000 */
[----:B------:R-:W-:Y:S01]  /*16080*/  IMAD R82, R82, UR4, RZ ;  /* 0x0000000452527c24 */ /* 0x000fe2000f8e02ff */
[-C--:B------:R-:W-:Y:S01]  /*16090*/  ISETP.GE.AND P0, PT, R221, R88.reuse, PT ;  /* 0x00000058dd00720c */ /* 0x080fe20003f06270 */
[----:B------:R-:W-:Y:S01]  /*160a0*/  IMAD R91, R0, R85, RZ ;  /* 0x00000055005b7224 */ /* 0x000fe200078e02ff */
[----:B------:R-:W-:Y:S01]  /*160b0*/  LOP3.LUT R32, R83, 0x8, R32, 0xe2, !PT ;  /* 0x0000000853207812 */ /* 0x000fe200078ee220 */
[----:B------:R-:W-:Y:S01]  /*160c0*/  IMAD.SHL.U32 R87, R80, 0x10, RZ ;  /* 0x0000001050577824 */ /* 0x000fe200078e00ff */
[----:B------:R-:W-:Y:S01]  /*160d0*/  SHF.R.S32.HI R80, RZ, 0x1f, R81 ;  /* 0x0000001fff507819 */ /* 0x000fe20000011451 */
[----:B------:R-:W-:Y:S01]  /*160e0*/  IMAD R83, R3, UR5, R82 ;  /* 0x0000000503537c24 */ /* 0x000fe2000f8e0252 */
[----:B------:R-:W-:Y:S01]  /*160f0*/  ULDC.64 UR4, c[0x0][0xbd8] ;  /* 0x0002f60000047ab9 */ /* 0x000fe20000000a00 */
[----:B------:R-:W-:Y:S01]  /*16100*/  SEL R3, RZ, 0xffffffff, P0 ;  /* 0xffffffffff037807 */ /* 0x000fe20000000000 */
[----:B------:R-:W-:Y:S01]  /*16110*/  IMAD.IADD R194, R229, 0x1, R194 ;  /* 0x00000001e5c27824 */ /* 0x000fe200078e02c2 */
[----:B------:R-:W-:Y:S01]  /*16120*/  LOP3.LUT R32, R87, 0x10, R32, 0xe2, !PT ;  /* 0x0000001057207812 */ /* 0x000fe200078ee220 */
[----:B------:R-:W-:Y:S01]  /*16130*/  IMAD.IADD R21, R21, 0x1, R83 ;  /* 0x0000000115157824 */ /* 0x000fe200078e0253 */
[----:B------:R-:W-:Y:S01]  /*16140*/  ISETP.GE.AND P0, PT, R233, R88, PT ;  /* 0x00000058e900720c */ /* 0x000fe20003f06270 */
[----:B------:R-:W-:Y:S01]  /*16150*/  IMAD R80, R80, UR4, RZ ;  /* 0x0000000450507c24 */ /* 0x000fe2000f8e02ff */
[----:B------:R-:W-:Y:S01]  /*16160*/  ISETP.GE.AND P1, PT, R194, R91, PT ;  /* 0x0000005bc200720c */ /* 0x000fe20003f26270 */
[----:B------:R-:W-:Y:S01]  /*16170*/  IMAD.WIDE.U32 R20, R81, UR4, R20 ;  /* 0x0000000451147c25 */ /* 0x000fe2000f8e0014 */
[----:B------:R-:W-:-:S02]  /*16180*/  SHF.R.S32.HI R92, RZ, 0x1f, R232 ;  /* 0x0000001fff5c7819 */ /* 0x000fc400000114e8 */
[----:B------:R-:W-:Y:S01]  /*16190*/  SHF.R.S32.HI R93, RZ, 0x1f, R233 ;  /* 0x0000001fff5d7819 */ /* 0x000fe200000114e9 */
[----:B------:R-:W-:Y:S01]  /*161a0*/  IMAD R83, R81, UR5, R80 ;  /* 0x0000000551537c24 */ /* 0x000fe2000f8e0250 */
[----:B------:R-:W-:Y:S01]  /*161b0*/  ULDC.64 UR4, c[0x0][0xb80] ;  /* 0x0002e00000047ab9 */ /* 0x000fe20000000a00 */
[----:B------:R-:W-:Y:S01]  /*161c0*/  IMAD.SHL.U32 R3, R3, 0x20, RZ ;  /* 0x0000002003037824 */ /* 0x000fe200078e00ff */
[----:B------:R-:W-:Y:S01]  /*161d0*/  LEA R89, P2, R20, UR4, 0x1 ;  /* 0x0000000414597c11 */ /* 0x000fe2000f8408ff */
[----:B------:R-:W-:Y:S01]  /*161e0*/  IMAD.IADD R21, R21, 0x1, R83 ;  /* 0x0000000115157824 */ /* 0x000fe200078e0253 */
[----:B------:R-:W-:Y:S01]  /*161f0*/  SHF.R.S32.HI R94, RZ, 0x1f, R221 ;  /* 0x0000001fff5e7819 */ /* 0x000fe200000114dd */
[----:B------:R-:W-:Y:S01]  /*16200*/  VIADD R0, R2, 0x38820 ;  /* 0x0003882002007836 */ /* 0x000fe20000000000 */
[----:B------:R-:W-:Y:S01]  /*16210*/  LOP3.LUT R32, R3, 0x20, R32, 0xe2, !PT ;  /* 0x0000002003207812 */ /* 0x000fe200078ee220 */
[----:B-1----:R1:W2:Y:S01]  /*16220*/  SHFL.IDX PT, R80, R89, RZ, 0x181f ;  /* 0x00181fff59507589 */ /* 0x0022a200000e0000 */
[----:B------:R-:W-:-:S02]  /*16230*/  SEL R3, RZ, 0x40, P0 ;  /* 0x00000040ff037807 */ /* 0x000fc40000000000 */
[----:B------:R-:W-:Y:S02]  /*16240*/  ISETP.GE.AND P0, PT, R232, R88, PT ;  /* 0x00000058e800720c */ /* 0x000fe40003f06270 */
[----:B------:R-:W-:Y:S02]  /*16250*/  LEA.HI.X R90, R20, UR5, R21, 0x1, P2 ;  /* 0x00000005145a7c11 */ /* 0x000fe400090f0c15 */
[----:B------:R-:W-:Y:S02]  /*16260*/  PRMT R0, RZ, 0x654, R0 ;  /* 0x00000654ff007816 */ /* 0x000fe40000000000 */
[----:B------:R-:W-:Y:S01]  /*16270*/  LOP3.LUT R3, R32, R3, RZ, 0xfc, !PT ;  /* 0x0000000320037212 */ /* 0x000fe200078efcff */
[----:B------:R1:W3:Y:S01]  /*16280*/  SHFL.IDX PT, R81, R90, RZ, 0x181f ;  /* 0x00181fff5a517589 */ /* 0x0002e200000e0000 */
[----:B------:R-:W-:Y:S01]  /*16290*/  SEL R32, RZ, 0x80, P0 ;  /* 0x00000080ff207807 */ /* 0x000fe20000000000 */
[----:B------:R1:W-:Y:S01]  /*162a0*/  SYNCS.ARRIVE.TRANS64.RED.A1T0 RZ, [R0+URZ], RZ ;  /* 0x000000ff00ff79a7 */ /* 0x0003e2000810043f */
[----:B------:R-:W-:-:S02]  /*162b0*/  SHF.R.S32.HI R95, RZ, 0x1f, R222 ;  /* 0x0000001fff5f7819 */ /* 0x000fc400000114de */
[----:B------:R-:W-:Y:S02]  /*162c0*/  LOP3.LUT R32, R3, R32, RZ, 0xfc, !PT ;  /* 0x0000002003207212 */ /* 0x000fe400078efcff */
[----:B------:R-:W-:Y:S02]  /*162d0*/  SHF.R.S32.HI R96, RZ, 0x1f, R223 ;  /* 0x0000001fff607819 */ /* 0x000fe400000114df */
[----:B------:R-:W-:Y:S02]  /*162e0*/  SHF.R.S32.HI R97, RZ, 0x1f, R224 ;  /* 0x0000001fff617819 */ /* 0x000fe400000114e0 */
[----:B------:R-:W-:Y:S01]  /*162f0*/  SHF.R.S32.HI R98, RZ, 0x1f, R225 ;  /* 0x0000001fff627819 */ /* 0x000fe200000114e1 */
[----:B-1----:R-:W-:Y:S06]  /*16300*/  @P1 BRA `(.L_x_5710) ;  /* 0x00000000007c1947 */ /* 0x002fec0003800000 */
[-C--:B------:R-:W-:Y:S02]  /*16310*/  ISETP.GE.AND P1, PT, R225, R88.reuse, PT ;  /* 0x00000058e100720c */ /* 0x080fe40003f26270 */
[-C--:B------:R-:W-:Y:S02]  /*16320*/  ISETP.GE.AND P0, PT, R192, R88.reuse, PT ;  /* 0x00000058c000720c */ /* 0x080fe40003f06270 */
[-C--:B------:R-:W-:Y:S02]  /*16330*/  ISETP.GE.AND P5, PT, R224, R88.reuse, PT ;  /* 0x00000058e000720c */ /* 0x080fe40003fa6270 */
[----:B------:R-:W-:-:S07]  /*16340*/  ISETP.GE.AND P3, PT, R223, R88, PT ;  /* 0x00000058df00720c */ /* 0x000fce0003f66270 */
[C---:B--2---:R-:W-:Y:S02]  /*16350*/  @!P1 LEA R82, P2, R225.reuse, R80, 0x1 ;  /* 0x00000050e1529211 */ /* 0x044fe400078408ff */
        /* <DEDUP_REMOVED lines=26> */
.L_x_5710:
[----:B------:R-:W-:Y:S05]  /*16500*/  BSYNC B1 ;  /* 0x0000000000017941 */ /* 0x000fea0003800000 */
.L_x_5709:
        /* <DEDUP_REMOVED lines=38> */
.L_x_5706:
        /* <DEDUP_REMOVED lines=24> */
.L_x_5712:
        /* <DEDUP_REMOVED lines=8> */
[----:B----4-:R-:W-:Y:S01]  /*16970*/  IMAD R4, R0, R14, RZ ;  /* 0x0000000e00047224 */ /* 0x010fe200078e02ff */
[----:B--2---:R-:W-:-:S04]  /*16980*/  IADD3 R11, R194, -0x80, R5 ;  /* 0xffffff80c20b7810 */ /* 0x004fc80007ffe005 */
        /* <DEDUP_REMOVED lines=9> */
[----:B------:R-:W2:Y:S01]  /*16a20*/  @P0 LDC R6, c[0x0][0xcec] ;  /* 0x00033b00ff060b82 */ /* 0x000ea20000000800 */
[----:B------:R-:W-:Y:S01]  /*16a30*/  IMAD R9, R217, UR5, R8 ;  /* 0x00000005d9097c24 */ /* 0x000fe2000f8e0208 */
[----:B------:R-:W-:-:S03]  /*16a40*/  ULDC.64 UR4, c[0x0][0xc98] ;  /* 0x0003260000047ab9 */ /* 0x000fc60000000a00 */
[----:B------:R-:W-:-:S03]  /*16a50*/  IMAD.IADD R5, R5, 0x1, R9 ;  /* 0x0000000105057824 */ /* 0x000fc600078e0209 */
[----:B------:R-:W4:Y:S01]  /*16a60*/  @P0 LDC R15, c[0x0][0xcf0] ;  /* 0x00033c00ff0f0b82 */ /* 0x000f220000000800 */
[----:B------:R-:W-:-:S04]  /*16a70*/  IMAD.WIDE.U32 R4, R13, UR4, R4 ;  /* 0x000000040d047c25 */ /* 0x000fc8000f8e0004 */
[----:B--2---:R-:W-:-:S05]  /*16a80*/  @P0 IMAD.HI.U32 R6, R11, R6, RZ ;  /* 0x000000060b060227 */ /* 0x004fca00078e00ff */
[----:B----4-:R-:W-:Y:S01]  /*16a90*/  @P0 SHF.R.U32.HI R7, RZ, R15, R6 ;  /* 0x0000000fff070219 */ /* 0x010fe20000011606 */
        /* <DEDUP_REMOVED lines=18> */
.L_x_5714:
[----:B------:R-:W-:Y:S05]  /*16bc0*/  BSYNC B1 ;  /* 0x0000000000017941 */ /* 0x000fea0003800000 */
.L_x_5713:
[----:B---3--:R-:W-:Y:S01]  /*16bd0*/  ISETP.NE.AND P0, PT, R21, 0x1, PT ;  /* 0x000000011500780c */ /* 0x008fe20003f05270 */
[----:B------:R-:W3:Y:S01]  /*16be0*/  LDC R24, c[0x0][0xbc8] ;  /* 0x0002f200ff187b82 */ /* 0x000ee20000000800 */
[----:B------:R-:W-:Y:S01]  /*16bf0*/  ULDC.64 UR4, c[0x0][0xba0] ;  /* 0x0002e80000047ab9 */ /* 0x000fe20000000a00 */
[----:B--2---:R-:W-:Y:S01]  /*16c00*/  IMAD R7, R228, 0x20, R229 ;  /* 0x00000020e4077824 */ /* 0x004fe200078e02e5 */
[----:B------:R-:W-:Y:S01]  /*16c10*/  BSSY B1, `(.L_x_5715) ;  /* 0x000006e000017945 */ /* 0x000fe20003800000 */
[----:B------:R-:W-:Y:S01]  /*16c20*/  IMAD R6, R10, UR4, RZ ;  /* 0x000000040a067c24 */ /* 0x000fe2000f8e02ff */
        /* <DEDUP_REMOVED lines=9> */
[----:B------:R-:W-:Y:S01]  /*16cc0*/  IMAD.IADD R5, R5, 0x1, R3 ;  /* 0x0000000105057824 */ /* 0x000fe200078e0203 */
[----:B------:R-:W-:Y:S01]  /*16cd0*/  SHF.R.S32.HI R31, RZ, 0x1f, R223 ;  /* 0x0000001fff1f7819 */ /* 0x000fe200000114df */
[C---:B------:R-:W-:Y:S01]  /*16ce0*/  IMAD R3, R217.reuse, UR5, R6 ;  /* 0x00000005d9037c24 */ /* 0x040fe2000f8e0206 */
[----:B-1----:R-:W-:Y:S01]  /*16cf0*/  SHF.R.S32.HI R32, RZ, 0x1f, R224 ;  /* 0x0000001fff207819 */ /* 0x002fe200000114e0 */
[----:B------:R-:W-:Y:S01]  /*16d00*/  IMAD.WIDE.U32 R4, R217, UR4, R4 ;  /* 0x00000004d9047c25 */ /* 0x000fe2000f8e0004 */
[----:B------:R-:W1:Y:S01]  /*16d10*/  @P0 LDC R11, c[0x0][0xcf0] ;  /* 0x00033c00ff0b0b82 */ /* 0x000e620000000800 */
[----:B------:R-:W-:Y:S01]  /*16d20*/  ULDC.64 UR4, c[0x0][0xbf0] ;  /* 0x0002fc0000047ab9 */ /* 0x000fe20000000a00 */
[----:B------:R-:W-:Y:S01]  /*16d30*/  SHF.R.S32.HI R36, RZ, 0x1f, R225 ;  /* 0x0000001fff247819 */ /* 0x000fe200000114e1 */
[----:B------:R-:W-:Y:S01]  /*16d40*/  IMAD.IADD R5, R5, 0x1, R3 ;  /* 0x0000000105057824 */ /* 0x000fe200078e0203 */
[-C--:B---3--:R-:W-:Y:S01]  /*16d50*/  ISETP.GE.AND P1, PT, R225, R24.reuse, PT ;  /* 0x00000018e100720c */ /* 0x088fe20003f26270 */
[----:B------:R-:W-:Y:S01]  /*16d60*/  IMAD R3, R230, UR4, RZ ;  /* 0x00000004e6037c24 */ /* 0x000fe2000f8e02ff */
[-C--:B------:R-:W-:Y:S01]  /*16d70*/  ISETP.GE.AND P2, PT, R192, R24.reuse, PT ;  /* 0x00000018c000720c */ /* 0x080fe20003f46270 */
[----:B------:R-:W-:Y:S01]  /*16d80*/  IMAD.IADD R8, R194, 0x1, R7 ;  /* 0x00000001c2087824 */ /* 0x000fe200078e0207 */
[----:B------:R-:W-:Y:S01]  /*16d90*/  SEL R10, RZ, 0xffffffff, P1 ;  /* 0xffffffffff0a7807 */ /* 0x000fe20000800000 */
[C---:B------:R-:W-:Y:S01]  /*16da0*/  IMAD R3, R13.reuse, UR5, R3 ;  /* 0x000000050d037c24 */ /* 0x040fe2000f8e0203 */
[----:B------:R-:W-:Y:S01]  /*16db0*/  SEL R7, RZ, 0x1, P2 ;  /* 0x00000001ff077807 */ /* 0x000fe20001000000 */
[----:B------:R-:W-:Y:S01]  /*16dc0*/  IMAD.WIDE.U32 R4, R13, UR4, R4 ;  /* 0x000000040d047c25 */ /* 0x000fe2000f8e0004 */
[-C--:B------:R-:W-:Y:S01]  /*16dd0*/  ISETP.GE.AND P2, PT, R224, R24.reuse, PT ;  /* 0x00000018e000720c */ /* 0x080fe20003f46270 */
[----:B------:R-:W-:Y:S01]  /*16de0*/  ULDC.64 UR4, c[0x0][0xbe0] ;  /* 0x0002f80000047ab9 */ /* 0x000fe20000000a00 */
[----:B------:R-:W-:Y:S01]  /*16df0*/  ISETP.GE.AND P1, PT, R223, R24, PT ;  /* 0x00000018df00720c */ /* 0x000fe20003f26270 */
[----:B------:R-:W-:-:S02]  /*16e00*/  IMAD.SHL.U32 R10, R10, 0x2, RZ ;  /* 0x000000020a0a7824 */ /* 0x000fc400078e00ff */
[----:B--2---:R-:W-:-:S03]  /*16e10*/  @P0 IMAD.HI.U32 R6, R8, R9, RZ ;  /* 0x0000000908060227 */ /* 0x004fc600078e00ff */
[----:B------:R-:W-:Y:S01]  /*16e20*/  LOP3.LUT R9, R10, 0x2, R7, 0xe2, !PT ;  /* 0x000000020a097812 */ /* 0x000fe200078ee207 */
[----:B------:R-:W-:Y:S01]  /*16e30*/  IMAD.IADD R5, R5, 0x1, R3 ;  /* 0x0000000105057824 */ /* 0x000fe200078e0203 */
[----:B------:R-:W-:Y:S01]  /*16e40*/  SEL R10, RZ, 0xffffffff, P2 ;  /* 0xffffffffff0a7807 */ /* 0x000fe20001000000 */
[----:B------:R-:W-:Y:S01]  /*16e50*/  IMAD.MOV.U32 R3, RZ, RZ, R8 ;  /* 0x000000ffff037224 */ /* 0x000fe200078e0008 */
[----:B-1----:R-:W-:Y:S01]  /*16e60*/  @P0 SHF.R.U32.HI R3, RZ, R11, R6 ;  /* 0x0000000bff030219 */ /* 0x002fe20000011606 */
[----:B------:R-:W-:Y:S01]  /*16e70*/  IMAD R27, R0, R21, RZ ;  /* 0x00000015001b7224 */ /* 0x000fe200078e02ff */
[----:B------:R-:W-:Y:S01]  /*16e80*/  SEL R11, RZ, 0xffffffff, P1 ;  /* 0xffffffffff0b7807 */ /* 0x000fe20000800000 */
[----:B------:R-:W-:Y:S01]  /*16e90*/  IMAD.SHL.U32 R10, R10, 0x4, RZ ;  /* 0x000000040a0a7824 */ /* 0x000fe200078e00ff */
[--C-:B------:R-:W-:Y:S01]  /*16ea0*/  SHF.R.S32.HI R6, RZ, 0x1f, R3.reuse ;  /* 0x0000001fff067819 */ /* 0x100fe20000011403 */
[----:B------:R-:W-:Y:S01]  /*16eb0*/  IMAD.MOV R7, RZ, RZ, -R3 ;  /* 0x000000ffff077224 */ /* 0x000fe200078e0a03 */
[-C--:B------:R-:W-:Y:S01]  /*16ec0*/  ISETP.GE.AND P0, PT, R222, R24.reuse, PT ;  /* 0x00000018de00720c */ /* 0x080fe20003f06270 */
[----:B------:R-:W-:Y:S01]  /*16ed0*/  IMAD.SHL.U32 R11, R11, 0x8, RZ ;  /* 0x000000080b0b7824 */ /* 0x000fe200078e00ff */
[----:B------:R-:W-:Y:S01]  /*16ee0*/  LOP3.LUT R0, R10, 0x4, R9, 0xe2, !PT ;  /* 0x000000040a007812 */ /* 0x000fe200078ee209 */
[----:B------:R-:W-:Y:S01]  /*16ef0*/  IMAD R6, R6, UR4, RZ ;  /* 0x0000000406067c24 */ /* 0x000fe2000f8e02ff */
[----:B------:R-:W-:Y:S01]  /*16f00*/  ISETP.GE.AND P2, PT, R232, R24, PT ;  /* 0x00000018e800720c */ /* 0x000fe20003f46270 */
[----:B------:R-:W-:-:S02]  /*16f10*/  IMAD R7, R21, R7, R8 ;  /* 0x0000000715077224 */ /* 0x000fc400078e0208 */
[C---:B------:R-:W-:Y:S01]  /*16f20*/  IMAD R9, R3.reuse, UR5, R6 ;  /* 0x0000000503097c24 */ /* 0x040fe2000f8e0206 */
[----:B------:R-:W-:Y:S01]  /*16f30*/  SEL R6, RZ, 0xffffffff, P0 ;  /* 0xffffffffff067807 */ /* 0x000fe20000000000 */
[----:B------:R-:W-:Y:S01]  /*16f40*/  IMAD.WIDE.U32 R4, R3, UR4, R4 ;  /* 0x0000000403047c25 */ /* 0x000fe2000f8e0004 */
[----:B------:R-:W-:Y:S01]  /*16f50*/  LOP3.LUT R3, R11, 0x8, R0, 0xe2, !PT ;  /* 0x000000080b037812 */ /* 0x000fe200078ee200 */
[----:B------:R-:W-:Y:S01]  /*16f60*/  ULDC.64 UR4, c[0x0][0xbd8] ;  /* 0x0002f60000047ab9 */ /* 0x000fe20000000a00 */
[----:B------:R-:W-:Y:S01]  /*16f70*/  SHF.R.S32.HI R0, RZ, 0x1f, R7 ;  /* 0x0000001fff007819 */ /* 0x000fe20000011407 */
[----:B------:R-:W-:Y:S01]  /*16f80*/  IMAD.SHL.U32 R6, R6, 0x10, RZ ;  /* 0x0000001006067824 */ /* 0x000fe200078e00ff */
[-C--:B------:R-:W-:Y:S01]  /*16f90*/  ISETP.GE.AND P0, PT, R221, R24.reuse, PT ;  /* 0x00000018dd00720c */ /* 0x080fe20003f06270 */
[----:B------:R-:W-:Y:S02]  /*16fa0*/  IMAD.IADD R5, R5, 0x1, R9 ;  /* 0x0000000105057824 */ /* 0x000fe400078e0209 */
[----:B------:R-:W-:Y:S01]  /*16fb0*/  IMAD R0, R0, UR4, RZ ;  /* 0x0000000400007c24 */ /* 0x000fe2000f8e02ff */
[----:B------:R-:W-:Y:S01]  /*16fc0*/  SEL R8, RZ, 0xffffffff, P0 ;  /* 0xffffffffff087807 */ /* 0x000fe20000000000 */
[----:B------:R-:W-:Y:S01]  /*16fd0*/  IMAD.IADD R194, R229, 0x1, R194 ;  /* 0x00000001e5c27824 */ /* 0x000fe200078e02c2 */
[----:B------:R-:W-:Y:S01]  /*16fe0*/  ISETP.GE.AND P0, PT, R233, R24, PT ;  /* 0x00000018e900720c */ /* 0x000fe20003f06270 */
[----:B------:R-:W-:Y:S01]  /*16ff0*/  IMAD.WIDE.U32 R4, R7, UR4, R4 ;  /* 0x0000000407047c25 */ /* 0x000fe2000f8e0004 */
[----:B------:R-:W-:-:S03]  /*17000*/  LOP3.LUT R6, R6, 0x10, R3, 0xe2, !PT ;  /* 0x0000001006067812 */ /* 0x000fc600078ee203 */
[----:B------:R-:W-:Y:S01]  /*17010*/  IMAD R3, R7, UR5, R0 ;  /* 0x0000000507037c24 */ /* 0x000fe2000f8e0200 */
[----:B------:R-:W-:Y:S01]  /*17020*/  SEL R7, RZ, 0x40, P0 ;  /* 0x00000040ff077807 */ /* 0x000fe20000000000 */
[----:B------:R-:W-:Y:S01]  /*17030*/  IMAD.SHL.U32 R9, R8, 0x20, RZ ;  /* 0x0000002008097824 */ /* 0x000fe200078e00ff */
[----:B------:R-:W-:Y:S01]  /*17040*/  ISETP.GE.AND P0, PT, R194, R27, PT ;  /* 0x0000001bc200720c */ /* 0x000fe20003f06270 */
[----:B------:R-:W-:Y:S01]  /*17050*/  ULDC.64 UR4, c[0x0][0xb80] ;  /* 0x0002e00000047ab9 */ /* 0x000fe20000000a00 */
[----:B------:R-:W-:Y:S01]  /*17060*/  IMAD.IADD R3, R5, 0x1, R3 ;  /* 0x0000000105037824 */ /* 0x000fe200078e0203 */
[C---:B------:R-:W-:Y:S02]  /*17070*/  LEA R20, P1, R4.reuse, UR4, 0x1 ;  /* 0x0000000404147c11 */ /* 0x040fe4000f8208ff */
[----:B------:R-:W-:Y:S02]  /*17080*/  LOP3.LUT R6, R9, 0x20, R6, 0xe2, !PT ;  /* 0x0000002009067812 */ /* 0x000fe400078ee206 */
[----:B------:R-:W-:-:S02]  /*17090*/  LEA.HI.X R3, R4, UR5, R3, 0x1, P1 ;  /* 0x0000000504037c11 */ /* 0x000fc400088f0c03 */
        /* <DEDUP_REMOVED lines=37> */
.L_x_5716:
[----:B------:R-:W-:Y:S05]  /*172f0*/  BSYNC B1 ;  /* 0x0000000000017941 */ /* 0x000fea0003800000 */
.L_x_5715:
        /* <DEDUP_REMOVED lines=36> */
.L_x_5711:
[----:B------:R-:W-:Y:S05]  /*17540*/  BSYNC B0 ;  /* 0x0000000000007941 */ /* 0x000fea0003800000 */
.L_x_5705:
[----:B------:R-:W-:Y:S02]  /*17550*/  ULDC UR4, c[0x0][0xd3c] ;  /* 0x00034f0000047ab9 */ /* 0x000fe40000000800 */
[----:B------:R-:W-:-:S13]  /*17560*/  ISETP.GE.AND P0, PT, R35, UR4, PT ;  /* 0x0000000423007c0c */ /* 0x000fda000bf06270 */
[----:B------:R-:W-:Y:S05]  /*17570*/  @!P0 BRA `(.L_x_5717) ;  /* 0xfffffe9c00348947 */ /* 0x000fea000383ffff */
[----:B------:R-:W-:Y:S05]  /*17580*/  BRA `(.L_x_5584) ;  /* 0x000000a000387947 */ /* 0x000fea0003800000 */
.L_x_5582:
        /* <DEDUP_REMOVED lines=18> */
.L_x_5718:
        /* <DEDUP_REMOVED lines=42> */
.L_x_5724:
        /* <DEDUP_REMOVED lines=12> */
.L_x_5723:
[----:B------:R-:W-:Y:S05]  /*17a10*/  BSYNC B0 ;  /* 0x0000000000007941 */ /* 0x000fea0003800000 */
.L_x_5722:
        /* <DEDUP_REMOVED lines=21> */
.L_x_5720:
        /* <DEDUP_REMOVED lines=20> */
.L_x_5725:
[----:B-1----:R-:W-:Y:S01]  /*17cb0*/  IMAD.MOV R2, RZ, RZ, -R3 ;  /* 0x000000ffff027224 */ /* 0x002fe200078e0a03 */
[----:B--2---:R-:W-:Y:S01]  /*17cc0*/  IABS R4, R8 ;  /* 0x0000000800047213 */ /* 0x004fe20000000000 */
        /* <DEDUP_REMOVED lines=24> */
[----:B------:R-:W-:Y:S01]  /*17e50*/  VIADDMNMX R10, R3, UR5, R10, PT ;  /* 0x00000005030a7c46 */ /* 0x000fe2000b80010a */
[----:B------:R-:W-:Y:S01]  /*17e60*/  IMAD.IADD R4, R7, 0x1, R4 ;  /* 0x0000000107047824 */ /* 0x000fe200078e0204 */
[----:B------:R-:W-:Y:S02]  /*17e70*/  IABS R8, R7 ;  /* 0x0000000700087213 */ /* 0x000fe40000000000 */
[----:B------:R-:W-:-:S04]  /*17e80*/  IABS R6, R10 ;  /* 0x0000000a00067213 */ /* 0x000fc80000000000 */
[----:B------:R-:W1:Y:S08]  /*17e90*/  I2F.RP R11, R6 ;  /* 0x00000006000b7306 */ /* 0x000e700000209400 */
[----:B-1----:R-:W1:Y:S02]  /*17ea0*/  MUFU.RCP R11, R11 ;  /* 0x0000000b000b7308 */ /* 0x002e640000001000 */
[----:B-1----:R-:W-:-:S06]  /*17eb0*/  VIADD R2, R11, 0xffffffe ;  /* 0x0ffffffe0b027836 */ /* 0x002fcc0000000000 */
[----:B------:R1:W2:Y:S02]  /*17ec0*/  F2I.FTZ.U32.TRUNC.NTZ R3, R2 ;  /* 0x0000000200037305 */ /* 0x0002a4000021f000 */
[----:B-1----:R-:W-:Y:S02]  /*17ed0*/  IMAD.MOV.U32 R2, RZ, RZ, RZ ;  /* 0x000000ffff027224 */ /* 0x002fe400078e00ff */
[----:B--2---:R-:W-:-:S04]  /*17ee0*/  IMAD.MOV R9, RZ, RZ, -R3 ;  /* 0x000000ffff097224 */ /* 0x004fc800078e0a03 */
[----:B------:R-:W-:-:S04]  /*17ef0*/  IMAD R9, R9, R6, RZ ;  /* 0x0000000609097224 */ /* 0x000fc800078e02ff */
[----:B------:R-:W-:Y:S01]  /*17f00*/  IMAD.HI.U32 R3, R3, R9, R2 ;  /* 0x0000000903037227 */ /* 0x000fe200078e0002 */
[-C--:B------:R-:W-:Y:S02]  /*17f10*/  IABS R9, R10.reuse ;  /* 0x0000000a00097213 */ /* 0x080fe40000000000 */
[----:B------:R-:W-:-:S03]  /*17f20*/  LOP3.LUT R2, R7, R10, RZ, 0x3c, !PT ;  /* 0x0000000a07027212 */ /* 0x000fc600078e3cff */
[----:B------:R-:W-:Y:S01]  /*17f30*/  IMAD.MOV R9, RZ, RZ, -R9 ;  /* 0x000000ffff097224 */ /* 0x000fe200078e0a09 */
[----:B------:R-:W-:Y:S01]  /*17f40*/  ISETP.GE.AND P2, PT, R2, RZ, PT ;  /* 0x000000ff0200720c */ /* 0x000fe20003f46270 */
[----:B------:R-:W-:-:S04]  /*17f50*/  IMAD.HI.U32 R3, R3, R8, RZ ;  /* 0x0000000803037227 */ /* 0x000fc800078e00ff */
        /* <DEDUP_REMOVED lines=14> */
.L_x_5721:
[----:B------:R-:W-:Y:S02]  /*18040*/  IMAD.MOV.U32 R17, RZ, RZ, RZ ;  /* 0x000000ffff117224 */ /* 0x000fe400078e00ff */
[----:B------:R-:W-:Y:S02]  /*18050*/  IMAD.U32 R16, RZ, RZ, UR6 ;  /* 0x00000006ff107e24 */ /* 0x000fe4000f8e00ff */
[----:B------:R-:W-:-:S07]  /*18060*/  IMAD.MOV.U32 R18, RZ, RZ, RZ ;  /* 0x000000ffff127224 */ /* 0x000fce00078e00ff */
.L_x_5726:
[----:B------:R-:W-:-:S13]  /*18070*/  ISETP.NE.AND P0, PT, R0, RZ, PT ;  /* 0x000000ff0000720c */ /* 0x000fda0003f05270 */
[----:B------:R-:W1:Y:S01]  /*18080*/  @!P0 S2R R3, SR_CgaCtaId ;  /* 0x0000000000038919 */ /* 0x000e620000008800 */
[----:B------:R-:W-:-:S04]  /*18090*/  @!P0 MOV R0, 0x400 ;  /* 0x0000040000008802 */ /* 0x000fc80000000f00 */
[----:B-1----:R-:W-:-:S05]  /*180a0*/  @!P0 LEA R0, R3, R0, 0x18 ;  /* 0x0000000003008211 */ /* 0x002fca00078ec0ff */
[----:B------:R1:W-:Y:S01]  /*180b0*/  @!P0 STS.128 [R0+0x388d0], R16 ;  /* 0x0388d01000008388 */ /* 0x0003e20000000c00 */
[----:B------:R-:W-:Y:S06]  /*180c0*/  BAR.ARV 0x5, 0x180 ;  /* 0x0146000000007b1d */ /* 0x000fec0000002000 */
.L_x_5719:
        /* <DEDUP_REMOVED lines=41> */
.L_x_5897:
        /* <DEDUP_REMOVED lines=26> */
[C---:B------:R-:W-:Y:S01]  /*18500*/  IADD3 R6, P5, R8.reuse, UR6, RZ ;  /* 0x0000000608067c10 */ /* 0x040fe2000ffbe0ff */
[----:B------:R-:W-:Y:S01]  /*18510*/  IMAD.MOV.U32 R9, RZ, RZ, RZ ;  /* 0x000000ffff097224 */ /* 0x000fe200078e00ff */
        /* <DEDUP_REMOVED lines=38> */
.L_x_5728:
[----:B-----5:R-:W-:Y:S01]  /*18780*/  IMAD.IADD R2, R12, 0x1, R0 ;  /* 0x000000010c027824 */ /* 0x020fe200078e0200 */
        /* <DEDUP_REMOVED lines=11> */
.L_x_5729:
[----:B------:R-:W-:Y:S05]  /*18840*/  @!P0 BRA `(.L_x_5730) ;  /* 0x00000000000c8947 */ /* 0x000fea0003800000 */
[----:B------:R-:W2:Y:S04]  /*18850*/  LDG.E R10, desc[UR40][R6.64] ;  /* 0x00000028060a7981 */ /* 0x000ea8000c1e1900 */
[----:B------:R-:W2:Y:S02]  /*18860*/  LDG.E R6, desc[UR40][R6.64+0x4] ;  /* 0x0000042806067981 */ /* 0x000ea4000c1e1900 */
[----:B--2---:R-:W-:-:S07]  /*18870*/  IMAD.IADD R10, R6, 0x1, -R10 ;  /* 0x00000001060a7824 */ /* 0x004fce00078e0a0a */
.L_x_5730:
[----:B------:R-:W2:Y:S01]  /*18880*/  @P1 LDG.E R2, desc[UR40][R4.64] ;  /* 0x0000002804021981 */ /* 0x000ea2000c1e1900 */
[----:B------:R-:W3:Y:S01]  /*18890*/  LDC R3, c[0x0][0x448] ;  /* 0x00011200ff037b82 */ /* 0x000ee20000000800 */
[----:B-----5:R-:W-:Y:S02]  /*188a0*/  IMAD.IADD R0, R10, 0x1, -R0 ;  /* 0x000000010a007824 */ /* 0x020fe400078e0a00 */
[----:B------:R4:W2:Y:S01]  /*188b0*/  @P1 LDG.E R4, desc[UR40][R4.64+0x4] ;  /* 0x0000042804041981 */ /* 0x0008a2000c1e1900 */
[----:B---3--:R-:W-:-:S13]  /*188c0*/  ISETP.NE.AND P0, PT, R3, 0x1, PT ;  /* 0x000000010300780c */ /* 0x008fda0003f05270 */
[----:B----4-:R-:W3:Y:S01]  /*188d0*/  @P0 LDC R5, c[0x0][0x450] ;  /* 0x00011400ff050b82 */ /* 0x010ee20000000800 */
[----:B------:R-:W-:Y:S01]  /*188e0*/  BSSY B0, `(.L_x_5731) ;  /* 0x00001d1000007945 */ /* 0x000fe20003800000 */
[----:B--2---:R-:W-:-:S06]  /*188f0*/  @P1 IMAD.IADD R8, R4, 0x1, -R2 ;  /* 0x0000000104081824 */ /* 0x004fcc00078e0a02 */
[----:B------:R-:W2:Y:S01]  /*18900*/  @P0 LDC R4, c[0x0][0x44c] ;  /* 0x00011300ff040b82 */ /* 0x000ea20000000800 */
[----:B------:R-:W-:-:S04]  /*18910*/  IMAD.SHL.U32 R2, R17, 0x40, RZ ;  /* 0x0000004011027824 */ /* 0x000fc800078e00ff */
[----:B------:R-:W-:-:S04]  /*18920*/  VIADD R2, R2, 0x3f ;  /* 0x0000003f02027836 */ /* 0x000fc80000000000 */
[----:B------:R-:W-:Y:S02]  /*18930*/  IMAD.MOV.U32 R3, RZ, RZ, R2 ;  /* 0x000000ffff037224 */ /* 0x000fe400078e0002 */
[----:B--2---:R-:W-:-:S04]  /*18940*/  @P0 IMAD.HI.U32 R4, R2, R4, RZ ;  /* 0x0000000402040227 */ /* 0x004fc800078e00ff */
[----:B------:R-:W-:Y:S01]  /*18950*/  IMAD.IADD R2, R0, 0x1, R8 ;  /* 0x0000000100027824 */ /* 0x000fe200078e0208 */
[----:B---3--:R-:W-:-:S03]  /*18960*/  @P0 SHF.R.U32.HI R3, RZ, R5, R4 ;  /* 0x00000005ff030219 */ /* 0x008fc60000011604 */
[C---:B------:R-:W-:Y:S01]  /*18970*/  VIADD R4, R2.reuse, 0x3f ;  /* 0x0000003f02047836 */ /* 0x040fe20000000000 */
[----:B------:R-:W-:-:S05]  /*18980*/  IADD3 R21, R2, 0x40, -R14 ;  /* 0x0000004002157810 */ /* 0x000fca0007ffe80e */
[----:B------:R-:W-:Y:S01]  /*18990*/  IMAD.IADD R2, R21, 0x1, R3 ;  /* 0x0000000115027824 */ /* 0x000fe200078e0203 */
[----:B------:R-:W-:-:S04]  /*189a0*/  SHF.R.S32.HI R3, RZ, 0x1f, R4 ;  /* 0x0000001fff037819 */ /* 0x000fc80000011404 */
[----:B------:R-:W-:Y:S02]  /*189b0*/  LEA.HI R20, R3, R4, RZ, 0x6 ;  /* 0x0000000403147211 */ /* 0x000fe400078f30ff */
[----:B------:R-:W-:-:S04]  /*189c0*/  SHF.R.S32.HI R3, RZ, 0x1f, R2 ;  /* 0x0000001fff037819 */ /* 0x000fc80000011402 */
[----:B------:R-:W-:Y:S02]  /*189d0*/  LEA.HI R2, R3, R2, RZ, 0x6 ;  /* 0x0000000203027211 */ /* 0x000fe400078f30ff */
[----:B------:R-:W-:Y:S02]  /*189e0*/  SHF.R.S32.HI R20, RZ, 0x6, R20 ;  /* 0x00000006ff147819 */ /* 0x000fe40000011414 */
[----:B------:R-:W-:-:S04]  /*189f0*/  SHF.R.S32.HI R2, RZ, 0x6, R2 ;  /* 0x00000006ff027819 */ /* 0x000fc80000011402 */
[----:B------:R-:W-:Y:S01]  /*18a00*/  VIMNMX R2, R20, R2, PT ;  /* 0x0000000214027248 */ /* 0x000fe20003fe0100 */
[----:B------:R-:W-:-:S04]  /*18a10*/  IMAD.MOV R3, RZ, RZ, -R0 ;  /* 0x000000ffff037224 */ /* 0x000fc800078e0a00 */
[----:B------:R-:W-:-:S05]  /*18a20*/  IMAD R2, R2, 0x40, -R0 ;  /* 0x0000004002027824 */ /* 0x000fca00078e0a00 */
[----:B------:R-:W-:Y:S02]  /*18a30*/  VIMNMX R0, R2, R8, PT ;  /* 0x0000000802007248 */ /* 0x000fe40003fe0100 */
[----:B------:R-:W-:-:S04]  /*18a40*/  VIMNMX R2, RZ, R3, !PT ;  /* 0x00000003ff027248 */ /* 0x000fc80007fe0100 */
[----:B------:R-:W-:Y:S02]  /*18a50*/  ISETP.GT.AND P0, PT, R0, R2, PT ;  /* 0x000000020000720c */ /* 0x000fe40003f04270 */
[----:B------:R-:W-:-:S11]  /*18a60*/  SHF.R.U32.HI R2, RZ, 0x6, R2 ;  /* 0x00000006ff027819 */ /* 0x000fd60000011602 */
[----:B------:R-:W-:-:S05]  /*18a70*/  @P0 VIADD R0, R0, 0x3f ;  /* 0x0000003f00000836 */ /* 0x000fca0000000000 */
[----:B------:R-:W-:Y:S01]  /*18a80*/  @P0 SHF.R.S32.HI R3, RZ, 0x1f, R0 ;  /* 0x0000001fff030819 */ /* 0x000fe20000011400 */
[----:B------:R-:W-:-:S03]  /*18a90*/  IMAD.MOV.U32 R7, RZ, RZ, R2 ;  /* 0x000000ffff077224 */ /* 0x000fc600078e0002 */
[----:B------:R-:W-:-:S04]  /*18aa0*/  @P0 LEA.HI R0, R3, R0, RZ, 0x6 ;  /* 0x0000000003000211 */ /* 0x000fc800078f30ff */
[----:B------:R-:W-:-:S04]  /*18ab0*/  @P0 SHF.R.S32.HI R7, RZ, 0x6, R0 ;  /* 0x00000006ff070819 */ /* 0x000fc80000011400 */
[----:B------:R-:W-:Y:S02]  /*18ac0*/  ISETP.GT.AND P2, PT, R7, R2, PT ;  /* 0x000000020700720c */ /* 0x000fe40003f44270 */
[----:B------:R-:W-:-:S11]  /*18ad0*/  PLOP3.LUT P0, PT, PT, PT, PT, 0x80, 0x0 ;  /* 0x000000000000781c */ /* 0x000fd60003f0f070 */
        /* <DEDUP_REMOVED lines=8> */
.L_x_5941:
[----:B--2---:R-:W-:Y:S02]  /*18b60*/  ISETP.NE.AND P0, PT, R14, RZ, PT ;  /* 0x000000ff0e00720c */ /* 0x004fe40003f05270 */
[----:B------:R-:W-:-:S11]  /*18b70*/  PLOP3.LUT P6, PT, PT, PT, PT, 0x8, 0x0 ;  /* 0x000000000000781c */ /* 0x000fd60003fce170 */
[----:B------:R-:W-:Y:S05]  /*18b80*/  @P0 BRA `(.L_x_5734) ;  /* 0x00000000000c0947 */ /* 0x000fea0003800000 */
[----:B------:R-:W-:-:S03]  /*18b90*/  UMOV UR4, 0xffffffff ;  /* 0xffffffff00047882 */ /* 0x000fc60000000000 */
[----:B------:R-:W-:Y:S05]  /*18ba0*/  BRA.DIV UR4, `(.L_x_5735) ;  /* 0x0000009604c07947 */ /* 0x000fea000b800000 */
[----:B------:R-:W-:-:S13]  /*18bb0*/  ELECT P6, URZ, PT ;  /* 0x00000000003f782f */ /* 0x000fda00038c0000 */
.L_x_5734:
        /* <DEDUP_REMOVED lines=10> */
.L_x_5944:
[----:B------:R-:W-:Y:S05]  /*18c60*/  BSYNC B1 ;  /* 0x0000000000017941 */ /* 0x000fea0003800000 */
.L_x_5736:
        /* <DEDUP_REMOVED lines=14> */
.L_x_5945:
[----:B------:R-:W-:Y:S05]  /*18d50*/  BSYNC B2 ;  /* 0x0000000000027941 */ /* 0x000fea0003800000 */
.L_x_5740:
        /* <DEDUP_REMOVED lines=9> */
.L_x_5743:
[----:B------:R-:W-:Y:S05]  /*18df0*/  BSYNC B2 ;  /* 0x0000000000027941 */ /* 0x000fea0003800000 */
.L_x_5742:
        /* <DEDUP_REMOVED lines=14> */
.L_x_5744:
        /* <DEDUP_REMOVED lines=13> */
.L_x_5946:
[----:B------:R-:W-:Y:S05]  /*18fb0*/  BSYNC B2 ;  /* 0x0000000000027941 */ /* 0x000fea0003800000 */
.L_x_5745:
[----:B------:R-:W-:Y:S01]  /*18fc0*/  BSSY B2, `(.L_x_5747) ;  /* 0x000000b000027945 */ /* 0x000fe20003800000 */
[----:B------:R-:W-:Y:S02]  /*18fd0*/  IMAD.MOV.U32 R10, RZ, RZ, 0x0 ;  /* 0x00000000ff0a7424 */ /* 0x000fe400078e00ff */
[----:B-1----:R-:W-:Y:S01]  /*18fe0*/  IMAD.MOV.U32 R11, RZ, RZ, 0x12f00000 ;  /* 0x12f00000ff0b7424 */ /* 0x002fe200078e00ff */
[----:B------:R-:W-:Y:S06]  /*18ff0*/  @P1 BRA `(.L_x_5748) ;  /* 0x00000000001c1947 */ /* 0x000fec0003800000 */
[----:B------:R-:W1:Y:S02]  /*19000*/  S2R R5, SR_TID.X ;  /* 0x0000000000057919 */ /* 0x000e640000002100 */
[----:B-1----:R-:W-:Y:S01]  /*19010*/  LOP3.LUT R6, R5, 0x1f, RZ, 0xc0, !PT ;  /* 0x0000001f05067812 */ /* 0x002fe200078ec0ff */
[----:B------:R-:W-:-:S03]  /*19020*/  IMAD.MOV.U32 R5, RZ, RZ, 0x10000 ;  /* 0x00010000ff057424 */ /* 0x000fc600078e00ff */
[----:B------:R-:W-:Y:S01]  /*19030*/  ISETP.NE.AND P0, PT, R6, RZ, PT ;  /* 0x000000ff0600720c */ /* 0x000fe20003f05270 */
[----:B------:R1:W-:-:S12]  /*19040*/  SYNCS.ARRIVE.TRANS64 RZ, [R4+URZ+0x388b0], R5 ;  /* 0x0388b00504ff79a7 */ /* 0x0003d8000800003f */
[----:B-1----:R-:W-:Y:S05]  /*19050*/  @!P0 BRA `(.L_x_5748) ;  /* 0x0000000000048947 */ /* 0x002fea0003800000 */
[----:B------:R-:W-:Y:S01]  /*19060*/  BPT.TRAP 0x1 ;  /* 0x000000040000795c */ /* 0x000fe20000300000 */
.L_x_5748:
[----:B------:R-:W-:Y:S05]  /*19070*/  BSYNC B2 ;  /* 0x0000000000027941 */ /* 0x000fea0003800000 */
.L_x_5747:
        /* <DEDUP_REMOVED lines=11> */
.L_x_5749:
        /* <DEDUP_REMOVED lines=15> */
.L_x_5750:
        /* <DEDUP_REMOVED lines=15> */
.L_x_5751:
        /* <DEDUP_REMOVED lines=15> */
.L_x_5752:
        /* <DEDUP_REMOVED lines=15> */
.L_x_5753:
        /* <DEDUP_REMOVED lines=15> */
.L_x_5754:
        /* <DEDUP_REMOVED lines=15> */
.L_x_5755:
        /* <DEDUP_REMOVED lines=15> */
.L_x_5756:
        /* <DEDUP_REMOVED lines=10> */
.L_x_5739:
[----:B------:R-:W-:Y:S05]  /*19860*/  BSYNC B1 ;  /* 0x0000000000017941 */ /* 0x000fea0003800000 */
.L_x_5738:
        /* <DEDUP_REMOVED lines=13> */
.L_x_5776:
[----:B------:R-:W-:Y:S05]  /*19940*/  YIELD ;  /* 0x0000000000007946 */ /* 0x000fea0003800000 */
[----:B------:R-:W-:Y:S04]  /*19950*/  BSSY B1, `(.L_x_5757) ;  /* 0x00000bd000017945 */ /* 0x000fe80003800000 */
[----:B---3--:R-:W-:Y:S05]  /*19960*/  @!P6 BRA `(.L_x_5758) ;  /* 0x0000000800ece947 */ /* 0x008fea0003800000 */
[----:B------:R-:W3:Y:S04]  /*19970*/  LDL R7, [R1+0x4] ;  /* 0x0000040001077983 */ /* 0x000ee80000100800 */
[----:B--2---:R-:W3:Y:S04]  /*19980*/  LDL R4, [R1+0x10] ;  /* 0x0000100001047983 */ /* 0x004ee80000100800 */
[----:B------:R-:W2:Y:S01]  /*19990*/  LDL R5, [R1+0x20] ;  /* 0x0000200001057983 */ /* 0x000ea20000100800 */
[----:B------:R-:W0:Y:S01]  /*199a0*/  S2R R6, SR_TID.X ;  /* 0x0000000000067919 */ /* 0x000e220000002100 */
[----:B------:R-:W-:Y:S01]  /*199b0*/  BSSY B2, `(.L_x_5759) ;  /* 0x0000007000027945 */ /* 0x000fe20003800000 */
[----:B0-----:R-:W-:-:S04]  /*199c0*/  LOP3.LUT R6, R6, 0x7f, RZ, 0xc0, !PT ;  /* 0x0000007f06067812 */ /* 0x001fc800078ec0ff */
[----:B------:R-:W-:Y:S01]  /*199d0*/  ISETP.NE.AND P2, PT, R6, RZ, PT ;  /* 0x000000ff0600720c */ /* 0x000fe20003f45270 */
[----:B---3--:R-:W-:Y:S01]  /*199e0*/  IMAD R4, R4, 0x8, R7 ;  /* 0x0000000804047824 */ /* 0x008fe200078e0207 */
[----:B--2---:R-:W-:-:S04]  /*199f0*/  SHF.L.U32 R5, R5, 0x1f, RZ ;  /* 0x0000001f05057819 */ /* 0x004fc800000006ff */
[----:B------:R-:W0:Y:S02]  /*19a00*/  SYNCS.PHASECHK.TRANS64.TRYWAIT P1, [R4+URZ+0x388a0], R5 ;  /* 0x0388a005040075a7 */ /* 0x000e24000802017f */
[----:B0-----:R-:W-:Y:S05]  /*19a10*/  @!P1 BRA `(.L_x_5760) ;  /* 0x0000008800849947 */ /* 0x001fea0003800000 */
.L_x_5947:
[----:B------:R-:W-:Y:S05]  /*19a20*/  BSYNC B2 ;  /* 0x0000000000027941 */ /* 0x000fea0003800000 */
.L_x_5759:
        /* <DEDUP_REMOVED lines=9> */
.L_x_5762:
[----:B------:R-:W-:Y:S05]  /*19ac0*/  BSYNC B2 ;  /* 0x0000000000027941 */ /* 0x000fea0003800000 */
.L_x_5761:
        /* <DEDUP_REMOVED lines=13> */
.L_x_5763:
        /* <DEDUP_REMOVED lines=13> */
.L_x_5948:
[----:B------:R-:W-:Y:S05]  /*19c70*/  BSYNC B2 ;  /* 0x0000000000027941 */ /* 0x000fea0003800000 */
.L_x_5764:
        /* <DEDUP_REMOVED lines=11> */
.L_x_5767:
[----:B------:R-:W-:Y:S05]  /*19d30*/  BSYNC B2 ;  /* 0x0000000000027941 */ /* 0x000fea0003800000 */
.L_x_5766:
        /* <DEDUP_REMOVED lines=11> */
.L_x_5768:
        /* <DEDUP_REMOVED lines=15> */
.L_x_5769:
        /* <DEDUP_REMOVED lines=15> */
.L_x_5770:
        /* <DEDUP_REMOVED lines=15> */
.L_x_5771:
        /* <DEDUP_REMOVED lines=15> */
.L_x_5772:
        /* <DEDUP_REMOVED lines=15> */
.L_x_5773:
        /* <DEDUP_REMOVED lines=15> */
.L_x_5774:
        /* <DEDUP_REMOVED lines=15> */
.L_x_5775:
        /* <DEDUP_REMOVED lines=10> */
.L_x_5758:
[----:B------:R-:W-:Y:S05]  /*1a520*/  BSYNC B1 ;  /* 0x0000000000017941 */ /* 0x000fea0003800000 */
.L_x_5757:
        /* <DEDUP_REMOVED lines=12> */
.L_x_5732:
[----:B------:R-:W-:Y:S05]  /*1a5f0*/  BSYNC B0 ;  /* 0x0000000000007941 */ /* 0x000fea0003800000 */
.L_x_5731:
        /* <DEDUP_REMOVED lines=14> */
[----:B--23--:R-:W-:-:S04]  /*1a6e0*/  VIMNMX R4, R20, R0, PT ;  /* 0x0000000014047248 */ /* 0x00cfc80003fe0100 */
[----:B------:R-:W-:Y:S01]  /*1a6f0*/  ISETP.GT.AND P0, PT, R4, RZ, PT ;  /* 0x000000ff0400720c */ /* 0x000fe20003f04270 */
[----:B------:R2:W-:-:S12]  /*1a700*/  STL [R1+0x34], R4 ;  /* 0x0000340401007387 */ /* 0x0005d80000100800 */
[----:B--2---:R-:W-:Y:S05]  /*1a710*/  @P0 BRA `(.L_x_5778) ;  /* 0x0000000000440947 */ /* 0x004fea0003800000 */
[----:B------:R-:W2:Y:S02]  /*1a720*/  S2R R4, SR_TID.X ;  /* 0x0000000000047919 */ /* 0x000ea40000002100 */
        /* <DEDUP_REMOVED lines=16> */
.L_x_5778:
        /* <DEDUP_REMOVED lines=20> */
[----:B0-2---:R-:W-:Y:S05]  /*1a970*/  CALL.ABS.NOINC R2 ;  /* 0x0000000002007343 */ /* 0x005fea0003c00000 */
.L_x_5781:
[----:B------:R-:W-:Y:S05]  /*1a980*/  BSYNC B6 ;  /* 0x0000000000067941 */ /* 0x000fea0003800000 */
.L_x_5780:
        /* <DEDUP_REMOVED lines=13> */
[----:B------:R-:W-:-:S02]  /*1aa60*/  IMAD.U32 R7, RZ, RZ, UR9 ;  /* 0x00000009ff077e24 */ /* 0x000fc4000f8e00ff */
[----:B------:R-:W-:Y:S02]  /*1aa70*/  IMAD.U32 R10, RZ, RZ, UR4 ;  /* 0x00000004ff0a7e24 */ /* 0x000fe4000f8e00ff */
[----:B-1----:R-:W-:Y:S02]  /*1aa80*/  IMAD.U32 R11, RZ, RZ, UR5 ;  /* 0x00000005ff0b7e24 */ /* 0x002fe4000f8e00ff */
[----:B------:R-:W-:Y:S02]  /*1aa90*/  IMAD.MOV.U32 R8, RZ, RZ, 0x70 ;  /* 0x00000070ff087424 */ /* 0x000fe400078e00ff */
[----:B------:R-:W-:Y:S02]  /*1aaa0*/  IMAD.MOV.U32 R12, RZ, RZ, 0x1 ;  /* 0x00000001ff0c7424 */ /* 0x000fe400078e00ff */
[----:B--2---:R-:W-:-:S07]  /*1aab0*/  IMAD.MOV.U32 R13, RZ, RZ, RZ ;  /* 0x000000ffff0d7224 */ /* 0x004fce00078e00ff */
[----:B------:R-:W-:-:S07]  /*1aac0*/  LEPC R20, `(.L_x_5784) ;  /* 0x000000001014794e */ /* 0x000fce0000000000 */
[----:B0--3--:R-:W-:Y:S05]  /*1aad0*/  CALL.ABS.NOINC R2 ;  /* 0x0000000002007343 */ /* 0x009fea0003c00000 */
.L_x_5784:
        /* <DEDUP_REMOVED lines=16> */
.L_x_5783:
[----:B------:R-:W-:Y:S05]  /*1abe0*/  BSYNC B6 ;  /* 0x0000000000067941 */ /* 0x000fea0003800000 */
.L_x_5782:
        /* <DEDUP_REMOVED lines=10> */
[----:B----4-:R2:W3:Y:S02]  /*1ac90*/  @P0 LDG.E R7, desc[UR40][R2.64] ;  /* 0x0000002802070981 */ /* 0x0104e4000c1e1900 */
        /* <DEDUP_REMOVED lines=14> */
.L_x_5951:
        /* <DEDUP_REMOVED lines=12> */
.L_x_5954:
        /* <DEDUP_REMOVED lines=25> */
.L_x_5788:
[----:B------:R-:W3:Y:S04]  /*1afd0*/  LDL R7, [R1+0x4] ;  /* 0x0000040001077983 */ /* 0x000ee80000100800 */
[----:B0-2---:R-:W3:Y:S04]  /*1afe0*/  LDL R0, [R1+0xc] ;  /* 0x00000c0001007983 */ /* 0x005ee80000100800 */
[----:B------:R-:W2:Y:S01]  /*1aff0*/  LDL R2, [R1+0x1c] ;  /* 0x00001c0001027983 */ /* 0x000ea20000100800 */
[----:B---3--:R-:W-:Y:S01]  /*1b000*/  IMAD R0, R0, 0x8, R7 ;  /* 0x0000000800007824 */ /* 0x008fe200078e0207 */
[----:B--2---:R-:W-:-:S04]  /*1b010*/  SHF.L.U32 R2, R2, 0x1f, RZ ;  /* 0x0000001f02027819 */ /* 0x004fc800000006ff */
[----:B------:R-:W0:Y:S02]  /*1b020*/  SYNCS.PHASECHK.TRANS64.TRYWAIT P0, [R0+URZ+0x38840], R2 ;  /* 0x03884002000075a7 */ /* 0x000e24000800017f */
[----:B0-----:R-:W-:Y:S05]  /*1b030*/  @!P0 BRA `(.L_x_5789) ;  /* 0x0000007400788947 */ /* 0x001fea0003800000 */
.L_x_5955:
        /* <DEDUP_REMOVED lines=11> */
.L_x_5790:
        /* <DEDUP_REMOVED lines=27> */
.L_x_5786:
[----:B0-----:R-:W3:Y:S04]  /*1b2a0*/  LDL R0, [R1+0x4] ;  /* 0x0000040001007983 */ /* 0x001ee80000100800 */
        /* <DEDUP_REMOVED lines=16> */
[----:B0-----:R-:W-:-:S05]  /*1b3b0*/  SHF.R.S32.HI R0, RZ, 0x1f, R18 ;  /* 0x0000001fff007819 */ /* 0x001fca0000011412 */
        /* <DEDUP_REMOVED lines=19> */
.L_x_5792:
[----:B------:R-:W-:Y:S05]  /*1b4f0*/  BSYNC B6 ;  /* 0x0000000000067941 */ /* 0x000fea0003800000 */
.L_x_5791:
[----:B------:R-:W3:Y:S01]  /*1b500*/  LDL R4, [R1+0x48] ;  /* 0x0000480001047983 */ /* 0x000ee20000100800 */
[----:B------:R-:W0:Y:S01]  /*1b510*/  LDC R7, c[0x0][0x448] ;  /* 0x00011200ff077b82 */ /* 0x000e220000000800 */
[----:B------:R-:W-:Y:S01]  /*1b520*/  ULDC.64 UR4, c[0x0][0x298] ;  /* 0x0000a60000047ab9 */ /* 0x000fe20000000a00 */
[----:B------:R-:W-:Y:S01]  /*1b530*/  ULDC.64 UR6, c[0x0][0x280] ;  /* 0x0000a00000067ab9 */ /* 0x000fe20000000a00 */
[----:B------:R-:W4:Y:S04]  /*1b540*/  LDL R10, [R1+0x38] ;  /* 0x00003800010a7983 */ /* 0x000f280000100800 */
[----:B------:R-:W4:Y:S01]  /*1b550*/  LDL R9, [R1+0x54] ;  /* 0x0000540001097983 */ /* 0x000f220000100800 */
[----:B--2---:R-:W2:Y:S01]  /*1b560*/  S2R R2, SR_TID.X ;  /* 0x0000000000027919 */ /* 0x004ea20000002100 */
[----:B------:R-:W1:Y:S02]  /*1b570*/  S2R R0, SR_TID.X ;  /* 0x0000000000007919 */ /* 0x000e640000002100 */
[----:B------:R-:W4:Y:S04]  /*1b580*/  LDL R8, [R1+0x58] ;  /* 0x0000580001087983 */ /* 0x000f280000100800 */
[----:B------:R-:W4:Y:S01]  /*1b590*/  LDL R6, [R1+0x3c] ;  /* 0x00003c0001067983 */ /* 0x000f220000100800 */
[----:B0-----:R-:W-:-:S13]  /*1b5a0*/  ISETP.NE.AND P0, PT, R7, 0x1, PT ;  /* 0x000000010700780c */ /* 0x001fda0003f05270 */
[----:B------:R-:W0:Y:S01]  /*1b5b0*/  @P0 LDC R3, c[0x0][0x450] ;  /* 0x00011400ff030b82 */ /* 0x000e220000000800 */
[----:B--2---:R-:W-:-:S04]  /*1b5c0*/  LOP3.LUT R2, R2, 0x7f, RZ, 0xc0, !PT ;  /* 0x0000007f02027812 */ /* 0x004fc800078ec0ff */
[----:B------:R-:W-:Y:S01]  /*1b5d0*/  SHF.R.U32.HI R2, RZ, 0x3, R2 ;  /* 0x00000003ff027819 */ /* 0x000fe20000011602 */
[----:B-1----:R-:W-:-:S05]  /*1b5e0*/  IMAD.SHL.U32 R0, R0, 0x10, RZ ;  /* 0x0000001000007824 */ /* 0x002fca00078e00ff */
[----:B------:R-:W-:Y:S02]  /*1b5f0*/  LOP3.LUT R0, R2, 0x70, R0, 0xf8, !PT ;  /* 0x0000007002007812 */ /* 0x000fe400078ef800 */
[----:B------:R-:W1:Y:S03]  /*1b600*/  @P0 LDC R2, c[0x0][0x44c] ;  /* 0x00011300ff020b82 */ /* 0x000e660000000800 */
[----:B------:R-:W-:-:S04]  /*1b610*/  IMAD R5, R17, 0x40, R0 ;  /* 0x0000004011057824 */ /* 0x000fc800078e0200 */
[----:B------:R-:W-:Y:S01]  /*1b620*/  IMAD.MOV.U32 R0, RZ, RZ, R5 ;  /* 0x000000ffff007224 */ /* 0x000fe200078e0005 */
[----:B------:R2:W-:Y:S01]  /*1b630*/  STL [R1+0x2c], R5 ;  /* 0x00002c0501007387 */ /* 0x0005e20000100800 */
[----:B-1----:R-:W-:-:S05]  /*1b640*/  @P0 IMAD.HI.U32 R2, R5, R2, RZ ;  /* 0x0000000205020227 */ /* 0x002fca00078e00ff */
[----:B0-----:R-:W-:Y:S01]  /*1b650*/  @P0 SHF.R.U32.HI R0, RZ, R3, R2 ;  /* 0x00000003ff000219 */ /* 0x001fe20000011602 */
        /* <DEDUP_REMOVED lines=76> */
.L_x_5964:
        /* <DEDUP_REMOVED lines=12> */
.L_x_5794:
        /* <DEDUP_REMOVED lines=38> */
.L_x_5796:
[----:B------:R-:W-:Y:S05]  /*1be40*/  BSYNC B6 ;  /* 0x0000000000067941 */ /* 0x000fea0003800000 */
.L_x_5795:
        /* <DEDUP_REMOVED lines=188> */
.L_x_5974:
        /* <DEDUP_REMOVED lines=31> */
.L_x_5799:
[----:B------:R-:W-:Y:S05]  /*1cc00*/  BSYNC B0 ;  /* 0x0000000000007941 */ /* 0x000fea0003800000 */
.L_x_5798:
[----:B--2---:R2:W5:Y:S01]  /*1cc10*/  LDL R0, [R1+0x4] ;  /* 0x0000040001007983 */ /* 0x0045620000100800 */
[----:B------:R-:W-:Y:S01]  /*1cc20*/  PLOP3.LUT P0, PT, PT, PT, PT, 0x80, 0x0 ;  /* 0x000000000000781c */ /* 0x000fe20003f0f070 */
[----:B------:R-:W-:-:S12]  /*1cc30*/  NOP ;  /* 0x0000000000007918 */ /* 0x000fd80000000000 */
.L_x_5800:
        /* <DEDUP_REMOVED lines=19> */
.L_x_5975:
[----:B------:R-:W-:Y:S05]  /*1cd70*/  BSYNC B0 ;  /* 0x0000000000007941 */ /* 0x000fea0003800000 */
.L_x_5801:
        /* <DEDUP_REMOVED lines=16> */
.L_x_5976:
[----:B------:R-:W-:Y:S05]  /*1ce80*/  BSYNC B1 ;  /* 0x0000000000017941 */ /* 0x000fea0003800000 */
.L_x_5805:
        /* <DEDUP_REMOVED lines=9> */
.L_x_5808:
[----:B------:R-:W-:Y:S05]  /*1cf20*/  BSYNC B1 ;  /* 0x0000000000017941 */ /* 0x000fea0003800000 */
.L_x_5807:
        /* <DEDUP_REMOVED lines=14> */
.L_x_5809:
        /* <DEDUP_REMOVED lines=16> */
.L_x_5810:
        /* <DEDUP_REMOVED lines=16> */
.L_x_5811:
        /* <DEDUP_REMOVED lines=16> */
.L_x_5812:
        /* <DEDUP_REMOVED lines=16> */
.L_x_5813:
        /* <DEDUP_REMOVED lines=16> */
.L_x_5814:
        /* <DEDUP_REMOVED lines=16> */
.L_x_5815:
        /* <DEDUP_REMOVED lines=16> */
.L_x_5816:
        /* <DEDUP_REMOVED lines=11> */
.L_x_5804:
[----:B------:R-:W-:Y:S05]  /*1d7c0*/  BSYNC B0 ;  /* 0x0000000000007941 */ /* 0x000fea0003800000 */
.L_x_5803:
        /* <DEDUP_REMOVED lines=29> */
[----:B------:R-:W1:Y:S03]  /*1d9a0*/  LDC R6, c[0x0][0x43c] ;  /* 0x00010f00ff067b82 */ /* 0x000e660000000800 */
[----:B------:R-:W4:Y:S01]  /*1d9b0*/  LDL R7, [R1+0x14] ;  /* 0x0000140001077983 */ /* 0x000f220000100800 */
[----:B------:R-:W-:Y:S01]  /*1d9c0*/  IMAD.MOV.U32 R0, RZ, RZ, R4 ;  /* 0x000000ffff007224 */ /* 0x000fe200078e0004 */
[----:B------:R-:W-:Y:S01]  /*1d9d0*/  ULDC.64 UR6, c[0x0][0x428] ;  /* 0x00010a0000067ab9 */ /* 0x000fe20000000a00 */
[----:B-1----:R-:W-:-:S13]  /*1d9e0*/  ISETP.NE.AND P0, PT, R6, 0x1, PT ;  /* 0x000000010600780c */ /* 0x002fda0003f05270 */
[----:B------:R-:W1:Y:S02]  /*1d9f0*/  @P0 LDC.64 R2, c[0x0][0x440] ;  /* 0x00011000ff020b82 */ /* 0x000e640000000a00 */
[----:B-1----:R-:W-:-:S05]  /*1da00*/  @P0 IMAD.HI.U32 R2, R4, R2, RZ ;  /* 0x0000000204020227 */ /* 0x002fca00078e00ff */
[----:B------:R-:W-:-:S04]  /*1da10*/  @P0 SHF.R.U32.HI R0, RZ, R3, R2 ;  /* 0x00000003ff000219 */ /* 0x000fc80000011602 */
[--C-:B------:R-:W-:Y:S01]  /*1da20*/  SHF.R.S32.HI R3, RZ, 0x1f, R0.reuse ;  /* 0x0000001fff037819 */ /* 0x100fe20000011400 */
[----:B------:R-:W-:-:S04]  /*1da30*/  IMAD.MOV R5, RZ, RZ, -R0 ;  /* 0x000000ffff057224 */ /* 0x000fc800078e0a00 */
[----:B------:R-:W-:Y:S02]  /*1da40*/  IMAD R5, R6, R5, R4 ;  /* 0x0000000506057224 */ /* 0x000fe400078e0204 */
[----:B---3--:R-:W-:-:S04]  /*1da50*/  IMAD R2, R10, UR6, RZ ;  /* 0x000000060a027c24 */ /* 0x008fc8000f8e02ff */
[----:B----4-:R-:W-:Y:S02]  /*1da60*/  IMAD R6, R7, UR7, R2 ;  /* 0x0000000707067c24 */ /* 0x010fe4000f8e0202 */
[----:B------:R-:W-:-:S04]  /*1da70*/  IMAD.MOV.U32 R2, RZ, RZ, R0 ;  /* 0x000000ffff027224 */ /* 0x000fc800078e0000 */
[----:B------:R-:W-:-:S04]  /*1da80*/  IMAD.WIDE.U32 R2, R7, UR6, R2 ;  /* 0x0000000607027c25 */ /* 0x000fc8000f8e0002 */
[----:B------:R-:W-:Y:S01]  /*1da90*/  IMAD.IADD R0, R6, 0x1, R3 ;  /* 0x0000000106007824 */ /* 0x000fe200078e0203 */
[----:B------:R-:W-:-:S04]  /*1daa0*/  LEA R6, P0, R2, UR4, 0x2 ;  /* 0x0000000402067c11 */ /* 0x000fc8000f8010ff */
[----:B------:R-:W-:-:S05]  /*1dab0*/  LEA.HI.X R7, R2, UR5, R0, 0x2, P0 ;  /* 0x0000000502077c11 */ /* 0x000fca00080f1400 */
[----:B------:R-:W3:Y:S04]  /*1dac0*/  LDG.E R0, desc[UR40][R6.64] ;  /* 0x0000002806007981 */ /* 0x000ee8000c1e1900 */
[----:B---3--:R1:W-:Y:S02]  /*1dad0*/  STL [R1], R0 ;  /* 0x0000000001007387 */ /* 0x0083e40000100800 */
.L_x_5823:
        /* <DEDUP_REMOVED lines=9> */
.L_x_5977:
[----:B------:R-:W-:Y:S05]  /*1db70*/  BSYNC B3 ;  /* 0x0000000000037941 */ /* 0x000fea0003800000 */
.L_x_5824:
        /* <DEDUP_REMOVED lines=9> */
.L_x_5827:
[----:B------:R-:W-:Y:S05]  /*1dc10*/  BSYNC B3 ;  /* 0x0000000000037941 */ /* 0x000fea0003800000 */
.L_x_5826:
        /* <DEDUP_REMOVED lines=14> */
.L_x_5828:
        /* <DEDUP_REMOVED lines=14> */
.L_x_5978:
[----:B------:R-:W-:Y:S05]  /*1dde0*/  BSYNC B3 ;  /* 0x0000000000037941 */ /* 0x000fea0003800000 */
.L_x_5829:
        /* <DEDUP_REMOVED lines=11> */
.L_x_5832:
[----:B------:R-:W-:Y:S05]  /*1dea0*/  BSYNC B3 ;  /* 0x0000000000037941 */ /* 0x000fea0003800000 */
.L_x_5831:
        /* <DEDUP_REMOVED lines=11> */
.L_x_5833:
        /* <DEDUP_REMOVED lines=16> */
.L_x_5834:
        /* <DEDUP_REMOVED lines=16> */
.L_x_5835:
        /* <DEDUP_REMOVED lines=16> */
.L_x_5836:
        /* <DEDUP_REMOVED lines=16> */
.L_x_5837:
        /* <DEDUP_REMOVED lines=16> */
.L_x_5838:
        /* <DEDUP_REMOVED lines=16> */
.L_x_5839:
        /* <DEDUP_REMOVED lines=16> */
.L_x_5840:
        /* <DEDUP_REMOVED lines=11> */
.L_x_5822:
[----:B------:R-:W-:Y:S05]  /*1e710*/  BSYNC B1 ;  /* 0x0000000000017941 */ /* 0x000fea0003800000 */
.L_x_5821:
[----:B------:R-:W3:Y:S02]  /*1e720*/  LDL.LU R5, [R1+0x34] ;  /* 0x0000340001057983 */ /* 0x000ee40000300800 */
[----:B---3--:R-:W-:-:S07]  /*1e730*/  VIADD R0, R5, 0xfffffffd ;  /* 0xfffffffd05007836 */ /* 0x008fce0000000000 */
.L_x_5820:
[----:B------:R-:W-:Y:S05]  /*1e740*/  BSYNC B2 ;  /* 0x0000000000027941 */ /* 0x000fea0003800000 */
.L_x_5819:
[----:B------:R-:W-:-:S13]  /*1e750*/  ISETP.NE.AND P0, PT, R4, RZ, PT ;  /* 0x000000ff0400720c */ /* 0x000fda0003f05270 */
[----:B------:R-:W-:Y:S05]  /*1e760*/  @!P0 BRA `(.L_x_5818) ;  /* 0x0000001c00488947 */ /* 0x000fea0003800000 */
.L_x_5881:
        /* <DEDUP_REMOVED lines=37> */
.L_x_5843:
        /* <DEDUP_REMOVED lines=9> */
.L_x_5979:
[----:B------:R-:W-:Y:S05]  /*1ea50*/  BSYNC B2 ;  /* 0x0000000000027941 */ /* 0x000fea0003800000 */
.L_x_5844:
        /* <DEDUP_REMOVED lines=9> */
.L_x_5847:
[----:B------:R-:W-:Y:S05]  /*1eaf0*/  BSYNC B2 ;  /* 0x0000000000027941 */ /* 0x000fea0003800000 */
.L_x_5846:
        /* <DEDUP_REMOVED lines=13> */
.L_x_5848:
        /* <DEDUP_REMOVED lines=14> */
.L_x_5980:
[----:B------:R-:W-:Y:S05]  /*1ecb0*/  BSYNC B2 ;  /* 0x0000000000027941 */ /* 0x000fea0003800000 */
.L_x_5849:
        /* <DEDUP_REMOVED lines=11> */
.L_x_5852:
[----:B------:R-:W-:Y:S05]  /*1ed70*/  BSYNC B2 ;  /* 0x0000000000027941 */ /* 0x000fea0003800000 */
.L_x_5851:
        /* <DEDUP_REMOVED lines=10> */
.L_x_5853:
        /* <DEDUP_REMOVED lines=16> */
.L_x_5854:
        /* <DEDUP_REMOVED lines=16> */
.L_x_5855:
        /* <DEDUP_REMOVED lines=16> */
.L_x_5856:
        /* <DEDUP_REMOVED lines=16> */
.L_x_5857:
        /* <DEDUP_REMOVED lines=16> */
.L_x_5858:
        /* <DEDUP_REMOVED lines=16> */
.L_x_5859:
        /* <DEDUP_REMOVED lines=16> */
.L_x_5860:
        /* <DEDUP_REMOVED lines=11> */
.L_x_5842:
[----:B------:R-:W-:Y:S05]  /*1f5d0*/  BSYNC B1 ;  /* 0x0000000000017941 */ /* 0x000fea0003800000 */
.L_x_5841:
[----:B------:R-:W3:Y:S01]  /*1f5e0*/  LDL R5, [R1+0x8] ;  /* 0x0000080001057983 */ /* 0x000ee20000100800 */
[----:B------:R-:W-:Y:S01]  /*1f5f0*/  VIADD R7, R7, 0x1 ;  /* 0x0000000107077836 */ /* 0x000fe20000000000 */
[----:B------:R-:W-:Y:S04]  /*1f600*/  BSSY B1, `(.L_x_5861) ;  /* 0x00000e5000017945 */ /* 0x000fe80003800000 */
[----:B------:R-:W-:-:S04]  /*1f610*/  ISETP.NE.AND P0, PT, R7, 0x2, PT ;  /* 0x000000020700780c */ /* 0x000fc80003f05270 */
[----:B------:R-:W-:Y:S02]  /*1f620*/  SEL R2, RZ, 0x1, P0 ;  /* 0x00000001ff027807 */ /* 0x000fe40000000000 */
[----:B0-----:R-:W-:Y:S02]  /*1f630*/  SEL R9, R7, RZ, P0 ;  /* 0x000000ff07097207 */ /* 0x001fe40000000000 */
        /* <DEDUP_REMOVED lines=30> */
.L_x_5863:
        /* <DEDUP_REMOVED lines=9> */
.L_x_5981:
[----:B------:R-:W-:Y:S05]  /*1f8b0*/  BSYNC B2 ;  /* 0x0000000000027941 */ /* 0x000fea0003800000 */
.L_x_5864:
        /* <DEDUP_REMOVED lines=9> */
.L_x_5867:
[----:B------:R-:W-:Y:S05]  /*1f950*/  BSYNC B2 ;  /* 0x0000000000027941 */ /* 0x000fea0003800000 */
.L_x_5866:
        /* <DEDUP_REMOVED lines=14> */
.L_x_5868:
        /* <DEDUP_REMOVED lines=14> */
.L_x_5982:
[----:B------:R-:W-:Y:S05]  /*1fb20*/  BSYNC B2 ;  /* 0x0000000000027941 */ /* 0x000fea0003800000 */
.L_x_5869:
        /* <DEDUP_REMOVED lines=11> */
.L_x_5872:
[----:B------:R-:W-:Y:S05]  /*1fbe0*/  BSYNC B2 ;  /* 0x0000000000027941 */ /* 0x000fea0003800000 */
.L_x_5871:
        /* <DEDUP_REMOVED lines=11> */
.L_x_5873:
        /* <DEDUP_REMOVED lines=16> */
.L_x_5874:
        /* <DEDUP_REMOVED lines=16> */
.L_x_5875:
        /* <DEDUP_REMOVED lines=16> */
.L_x_5876:
        /* <DEDUP_REMOVED lines=16> */
.L_x_5877:
        /* <DEDUP_REMOVED lines=16> */
.L_x_5878:
        /* <DEDUP_REMOVED lines=16> */
.L_x_5879:
        /* <DEDUP_REMOVED lines=16> */
.L_x_5880:
        /* <DEDUP_REMOVED lines=11> */
.L_x_5862:
[----:B------:R-:W-:Y:S05]  /*20450*/  BSYNC B1 ;  /* 0x0000000000017941 */ /* 0x000fea0003800000 */
.L_x_5861:
[C---:B------:R-:W-:Y:S01]  /*20460*/  ISETP.GT.AND P0, PT, R0.reuse, 0x1, PT ;  /* 0x000000010000780c */ /* 0x040fe20003f04270 */
[----:B------:R-:W-:-:S12]  /*20470*/  VIADD R0, R0, 0xfffffffe ;  /* 0xfffffffe00007836 */ /* 0x000fd80000000000 */
[----:B------:R-:W-:Y:S05]  /*20480*/  @P0 BRA `(.L_x_5881) ;  /* 0xffffffe000b80947 */ /* 0x000fea000383ffff */
.L_x_5818:
[----:B------:R-:W-:Y:S05]  /*20490*/  BSYNC B0 ;  /* 0x0000000000007941 */ /* 0x000fea0003800000 */
.L_x_5817:
        /* <DEDUP_REMOVED lines=24> */
.L_x_5883:
[----:B------:R-:W-:Y:S05]  /*20620*/  BSYNC B0 ;  /* 0x0000000000007941 */ /* 0x000fea0003800000 */
.L_x_5882:
[----:B------:R-:W-:-:S05]  /*20630*/  SEL R0, R0, RZ, P0 ;  /* 0x000000ff00007207 */ /* 0x000fca0000000000 */
[----:B------:R3:W-:Y:S02]  /*20640*/  STL [R1+0xc], R0 ;  /* 0x00000c0001007387 */ /* 0x0007e40000100800 */
.L_x_5779:
[----:B------:R-:W-:Y:S05]  /*20650*/  BSYNC B7 ;  /* 0x0000000000077941 */ /* 0x000fea0003800000 */
.L_x_5777:
        /* <DEDUP_REMOVED lines=13> */
.L_x_5884:
        /* <DEDUP_REMOVED lines=36> */
.L_x_5992:
[----:B------:R-:W-:Y:S02]  /*20970*/  ULDC UR4, c[0x0][0xd38] ;  /* 0x00034e0000047ab9 */ /* 0x000fe40000000800 */
[----:B------:R-:W-:-:S04]  /*20980*/  IMAD.U32 R4, RZ, RZ, UR4 ;  /* 0x00000004ff047e24 */ /* 0x000fc8000f8e00ff */
[----:B---3--:R-:W-:-:S04]  /*20990*/  IMAD R16, R16, R4, RZ ;  /* 0x0000000410107224 */ /* 0x008fc800078e02ff */
[----:B------:R-:W-:-:S05]  /*209a0*/  IMAD.IADD R5, R5, 0x1, R16 ;  /* 0x0000000105057824 */ /* 0x000fca00078e0210 */
[----:B------:R-:W-:-:S13]  /*209b0*/  ISETP.GT.AND P6, PT, R5, R0, PT ;  /* 0x000000000500720c */ /* 0x000fda0003fc4270 */
[----:B------:R-:W-:Y:S05]  /*209c0*/  @P6 BRA `(.L_x_5887) ;  /* 0x00000000009c6947 */ /* 0x000fea0003800000 */
.L_x_5892:
[----:B-1----:R-:W1:Y:S01]  /*209d0*/  LDC R2, c[0x0][0xd3c] ;  /* 0x00034f00ff027b82 */ /* 0x002e620000000800 */
[----:B------:R-:W-:-:S05]  /*209e0*/  VIADD R19, R19, 0x1f ;  /* 0x0000001f13137836 */ /* 0x000fca0000000000 */
[----:B-1----:R-:W-:-:S13]  /*209f0*/  ISETP.GE.AND P6, PT, R19, R2, PT ;  /* 0x000000021300720c */ /* 0x002fda0003fc6270 */
[----:B------:R-:W-:Y:S05]  /*20a00*/  @P6 BRA `(.L_x_5888) ;  /* 0x0000000400d46947 */ /* 0x000fea0003800000 */
[----:B------:R-:W1:Y:S01]  /*20a10*/  S2R R3, SR_TID.X ;  /* 0x0000000000037919 */ /* 0x000e620000002100 */
[----:B------:R-:W-:Y:S01]  /*20a20*/  BSSY B0, `(.L_x_5889) ;  /* 0x0000009000007945 */ /* 0x000fe20003800000 */
[----:B-1----:R-:W-:-:S05]  /*20a30*/  LOP3.LUT R3, R3, 0x1f, RZ, 0xc0, !PT ;  /* 0x0000001f03037812 */ /* 0x002fca00078ec0ff */
[----:B------:R-:W-:Y:S02]  /*20a40*/  IMAD.IADD R4, R19, 0x1, R3 ;  /* 0x0000000113047824 */ /* 0x000fe400078e0203 */
[----:B------:R-:W-:-:S03]  /*20a50*/  IMAD.MOV.U32 R3, RZ, RZ, RZ ;  /* 0x000000ffff037224 */ /* 0x000fc600078e00ff */
[----:B------:R-:W-:-:S13]  /*20a60*/  ISETP.GE.OR P6, PT, R4, R2, !P0 ;  /* 0x000000020400720c */ /* 0x000fda00047c6670 */
[----:B------:R-:W-:Y:S05]  /*20a70*/  @P6 BRA `(.L_x_5890) ;  /* 0x00000000000c6947 */ /* 0x000fea0003800000 */
[----:B------:R-:W1:Y:S02]  /*20a80*/  LDC.64 R2, c[0x0][0xd80] ;  /* 0x00036000ff027b82 */ /* 0x000e640000000a00 */
[----:B-1----:R-:W-:-:S06]  /*20a90*/  IMAD.WIDE R2, R4, 0x4, R2 ;  /* 0x0000000404027825 */ /* 0x002fcc00078e0202 */
[----:B------:R1:W5:Y:S02]  /*20aa0*/  LDG.E R3, desc[UR40][R2.64] ;  /* 0x0000002802037981 */ /* 0x000364000c1e1900 */
.L_x_5890:
[----:B------:R-:W-:Y:S05]  /*20ab0*/  BSYNC B0 ;  /* 0x0000000000007941 */ /* 0x000fea0003800000 */
.L_x_5889:
        /* <DEDUP_REMOVED lines=18> */
.L_x_6000:
[----:B------:R-:W-:Y:S02]  /*20be0*/  ULDC UR4, c[0x0][0xd38] ;  /* 0x00034e0000047ab9 */ /* 0x000fe40000000800 */
[----:B------:R-:W-:-:S04]  /*20bf0*/  IMAD.U32 R4, RZ, RZ, UR4 ;  /* 0x00000004ff047e24 */ /* 0x000fc8000f8e00ff */
[----:B---3--:R-:W-:-:S04]  /*20c00*/  IMAD R16, R16, R4, RZ ;  /* 0x0000000410107224 */ /* 0x008fc800078e02ff */
[----:B------:R-:W-:-:S05]  /*20c10*/  IMAD.IADD R5, R16, 0x1, R5 ;  /* 0x0000000110057824 */ /* 0x000fca00078e0205 */
[----:B------:R-:W-:-:S13]  /*20c20*/  ISETP.GT.AND P6, PT, R5, R0, PT ;  /* 0x000000000500720c */ /* 0x000fda0003fc4270 */
[----:B------:R-:W-:Y:S05]  /*20c30*/  @!P6 BRA `(.L_x_5892) ;  /* 0xfffffffc0064e947 */ /* 0x000fea000383ffff */
.L_x_5887:
        /* <DEDUP_REMOVED lines=8> */
.L_x_6004:
[----:B------:R-:W-:Y:S01]  /*20cc0*/  ISETP.NE.AND P0, PT, R5, RZ, PT ;  /* 0x000000ff0500720c */ /* 0x000fe20003f05270 */
[----:B------:R-:W-:-:S12]  /*20cd0*/  IMAD.MOV.U32 R5, RZ, RZ, RZ ;  /* 0x000000ffff057224 */ /* 0x000fd800078e00ff */
[----:B------:R-:W-:Y:S05]  /*20ce0*/  @!P0 BRA `(.L_x_5894) ;  /* 0x0000000000148947 */ /* 0x000fea0003800000 */
[----:B------:R-:W-:Y:S01]  /*20cf0*/  UMOV UR4, 0xffffffff ;  /* 0xffffffff00047882 */ /* 0x000fe20000000000 */
[----:B------:R-:W-:Y:S02]  /*20d00*/  VIADD R12, R6, 0xffffffff ;  /* 0xffffffff060c7836 */ /* 0x000fe40000000000 */
[----:B------:R-:W-:Y:S05]  /*20d10*/  BRA.DIV UR4, `(.L_x_5895) ;  /* 0x0000003604887947 */ /* 0x000fea000b800000 */
[----:B-1----:R1:W0:Y:S02]  /*20d20*/  SHFL.IDX PT, R2, R2, R12, 0x1f ;  /* 0x00001f0c02027589 */ /* 0x00222400000e0000 */
.L_x_6007:
[----:B0-----:R-:W-:-:S07]  /*20d30*/  IMAD.MOV.U32 R5, RZ, RZ, R2 ;  /* 0x000000ffff057224 */ /* 0x001fce00078e0002 */
.L_x_5894:
[----:B-1-3--:R-:W1:Y:S01]  /*20d40*/  LDC.64 R2, c[0x0][0xd90] ;  /* 0x00036400ff027b82 */ /* 0x00ae620000000a00 */
[----:B------:R-:W-:-:S04]  /*20d50*/  IMAD.IADD R19, R6, 0x1, R19 ;  /* 0x0000000106137824 */ /* 0x000fc800078e0213 */
[----:B-1----:R-:W-:-:S05]  /*20d60*/  IMAD.WIDE R2, R19, 0x4, R2 ;  /* 0x0000000413027825 */ /* 0x002fca00078e0202 */
[----:B------:R-:W4:Y:S01]  /*20d70*/  LDG.E R7, desc[UR40][R2.64] ;  /* 0x0000002802077981 */ /* 0x000f22000c1e1900 */
        /* <DEDUP_REMOVED lines=62> */
.L_x_5888:
[----:B------:R-:W-:Y:S01]  /*21160*/  UMOV UR4, URZ ;  /* 0x0000003f00047c82 */ /* 0x000fe20008000000 */
[----:B------:R-:W-:Y:S01]  /*21170*/  UMOV UR5, URZ ;  /* 0x0000003f00057c82 */ /* 0x000fe20008000000 */
[----:B------:R-:W-:Y:S01]  /*21180*/  ULDC UR6, c[0x0][0xd3c] ;  /* 0x00034f0000067ab9 */ /* 0x000fe20000000800 */
[----:B------:R-:W-:Y:S02]  /*21190*/  IMAD.MOV.U32 R16, RZ, RZ, R0 ;  /* 0x000000ffff107224 */ /* 0x000fe400078e0000 */
[----:B------:R-:W-:Y:S02]  /*211a0*/  IMAD.U32 R17, RZ, RZ, UR4 ;  /* 0x00000004ff117e24 */ /* 0x000fe4000f8e00ff */
[----:B------:R-:W-:Y:S02]  /*211b0*/  IMAD.U32 R18, RZ, RZ, UR5 ;  /* 0x00000005ff127e24 */ /* 0x000fe4000f8e00ff */
[----:B------:R-:W-:-:S07]  /*211c0*/  IMAD.U32 R19, RZ, RZ, UR6 ;  /* 0x00000006ff137e24 */ /* 0x000fce000f8e00ff */
.L_x_5896:
[----:B------:R1:W3:Y:S01]  /*211d0*/  LDL R3, [R1+0x4] ;  /* 0x0000040001037983 */ /* 0x0002e20000100800 */
        /* <DEDUP_REMOVED lines=11> */
.L_x_5885:
[----:B------:R-:W-:Y:S02]  /*21290*/  ULDC UR4, c[0x0][0xd3c] ;  /* 0x00034f0000047ab9 */ /* 0x000fe40000000800 */
[----:B----4-:R-:W-:-:S13]  /*212a0*/  ISETP.GE.AND P0, PT, R19, UR4, PT ;  /* 0x0000000413007c0c */ /* 0x010fda000bf06270 */
[----:B------:R-:W-:Y:S05]  /*212b0*/  @!P0 BRA `(.L_x_5897) ;  /* 0xffffff7000288947 */ /* 0x000fea000383ffff */
[----:B------:R-:W-:Y:S05]  /*212c0*/  BSYNC B8 ;  /* 0x0000000000087941 */ /* 0x000fea0003800000 */
.L_x_5727:
        /* <DEDUP_REMOVED lines=12> */
.L_x_6008:
[----:B------:R-:W-:Y:S05]  /*21390*/  BSYNC B0 ;  /* 0x0000000000007941 */ /* 0x000fea0003800000 */
.L_x_5898:
[----:B------:R-:W-:-:S03]  /*213a0*/  UMOV UR4, 0xffffffff ;  /* 0xffffffff00047882 */ /* 0x000fc60000000000 */
[----:B------:R-:W-:Y:S05]  /*213b0*/  BRA.DIV UR4, `(.L_x_5900) ;  /* 0x00000032041c7947 */ /* 0x000fea000b800000 */
[----:B------:R-:W1:Y:S02]  /*213c0*/  S2R R2, SR_TID.X ;  /* 0x0000000000027919 */ /* 0x000e640000002100 */
[----:B-1----:R-:W-:-:S04]  /*213d0*/  SHF.R.U32.HI R2, RZ, 0x5, R2 ;  /* 0x00000005ff027819 */ /* 0x002fc80000011602 */
[----:B------:R-:W-:-:S05]  /*213e0*/  LOP3.LUT R2, R2, 0x3, RZ, 0xc0, !PT ;  /* 0x0000000302027812 */ /* 0x000fca00078ec0ff */
[----:B------:R1:W3:Y:S02]  /*213f0*/  SHFL.IDX PT, R14, R2, RZ, 0x1f ;  /* 0x00001fff020e7589 */ /* 0x0002e400000e0000 */
.L_x_6011:
[----:B---3--:R-:W-:-:S13]  /*21400*/  ISETP.NE.AND P0, PT, R14, RZ, PT ;  /* 0x000000ff0e00720c */ /* 0x008fda0003f05270 */
[----:B------:R-:W-:Y:S05]  /*21410*/  @P0 BRA `(.L_x_5584) ;  /* 0x0000000000940947 */ /* 0x000fea0003800000 */
[----:B------:R-:W-:-:S03]  /*21420*/  UMOV UR4, 0xffffffff ;  /* 0xffffffff00047882 */ /* 0x000fc60000000000 */
[----:B------:R-:W-:Y:S05]  /*21430*/  BRA.DIV UR4, `(.L_x_5901) ;  /* 0x0000003204307947 */ /* 0x000fea000b800000 */
[----:B------:R-:W-:-:S13]  /*21440*/  ELECT P6, URZ, PT ;  /* 0x00000000003f782f */ /* 0x000fda00038c0000 */
.L_x_6014:
[----:B------:R-:W-:Y:S05]  /*21450*/  @!P6 BRA `(.L_x_5584) ;  /* 0x000000000084e947 */ /* 0x000fea0003800000 */
[----:B-1----:R-:W3:Y:S02]  /*21460*/  LDL.LU R2, [R1+0x68] ;  /* 0x0000680001027983 */ /* 0x002ee40000300800 */
[----:B---3--:R-:W-:-:S04]  /*21470*/  LOP3.LUT R2, R2, 0x2, RZ, 0xfc, !PT ;  /* 0x0000000202027812 */ /* 0x008fc800078efcff */
[----:B------:R-:W-:-:S13]  /*21480*/  ISETP.NE.AND P2, PT, R2, 0x3, PT ;  /* 0x000000030200780c */ /* 0x000fda0003f45270 */
[----:B------:R-:W-:Y:S05]  /*21490*/  @!P2 BRA `(.L_x_5902) ;  /* 0x000000000004a947 */ /* 0x000fea0003800000 */
[----:B------:R-:W-:Y:S01]  /*214a0*/  BPT.TRAP 0x1 ;  /* 0x000000040000795c */ /* 0x000fe20000300000 */
.L_x_5902:
        /* <DEDUP_REMOVED lines=14> */
.L_x_6015:
[----:B------:R-:W1:Y:S02]  /*21590*/  SYNCS.PHASECHK.TRANS64.TRYWAIT P0, [R7+URZ], R2 ;  /* 0x00000002070075a7 */ /* 0x000e64000800017f */
[----:B-1----:R-:W-:Y:S05]  /*215a0*/  @!P0 BRA `(.L_x_5904) ;  /* 0x0000003000088947 */ /* 0x002fea0003800000 */
.L_x_6016:
[----:B------:R-:W-:Y:S05]  /*215b0*/  @!P2 BRA `(.L_x_5905) ;  /* 0x000000000004a947 */ /* 0x000fea0003800000 */
[----:B------:R-:W-:Y:S01]  /*215c0*/  BPT.TRAP 0x1 ;  /* 0x000000040000795c */ /* 0x000fe20000300000 */
.L_x_5905:
[----:B------:R-:W3:Y:S01]  /*215d0*/  LDL.LU R4, [R1+0xc] ;  /* 0x00000c0001047983 */ /* 0x000ee20000300800 */
[----:B------:R-:W-:-:S04]  /*215e0*/  VIADD R0, R0, 0x38860 ;  /* 0x0003886000007836 */ /* 0x000fc80000000000 */
[----:B---3--:R-:W-:-:S04]  /*215f0*/  IMAD R4, R4, 0x8, R0 ;  /* 0x0000000804047824 */ /* 0x008fc800078e0200 */
[----:B------:R-:W3:Y:S02]  /*21600*/  SYNCS.PHASECHK.TRANS64.TRYWAIT P0, [R4+URZ], R5 ;  /* 0x00000005040075a7 */ /* 0x000ee4000800017f */
[----:B---3--:R-:W-:Y:S05]  /*21610*/  @!P0 BRA `(.L_x_5906) ;  /* 0x0000003000008947 */ /* 0x008fea0003800000 */
.L_x_6017:
[----:B------:R-:W-:-:S07]  /*21620*/  IMAD R3, R3, 0x8, R0 ;  /* 0x0000000803037824 */ /* 0x000fce00078e0200 */
.L_x_5907:
[----:B----4-:R4:W0:Y:S02]  /*21630*/  SYNCS.PHASECHK.TRANS64.TRYWAIT P0, [R3+URZ], R2 ;  /* 0x00000002030075a7 */ /* 0x010824000800017f */
[----:B0-----:R-:W-:Y:S05]  /*21640*/  @!P0 NANOSLEEP.SYNCS 0x989680 ;  /* 0x009896800000895d */ /* 0x001fea0003900000 */
[----:B------:R-:W0:Y:S02]  /*21650*/  @!P0 SYNCS.PHASECHK.TRANS64 P0, [R3+URZ], R2 ;  /* 0x00000002030085a7 */ /* 0x000e24000800007f */
[----:B0-----:R-:W-:Y:S05]  /*21660*/  @!P0 BRA `(.L_x_5907) ;  /* 0xfffffffc00f08947 */ /* 0x001fea000383ffff */
.L_x_5584:
[----:B------:R-:W-:Y:S05]  /*21670*/  BSYNC B9 ;  /* 0x0000000000097941 */ /* 0x000fea0003800000 */
.L_x_5581:
[----:B------:R-:W-:Y:S05]  /*21680*/  EXIT ;  /* 0x000000000000794d */ /* 0x000fea0003800000 */
.L_x_5600:
[----:B0-----:R0:W1:Y:S02]  /*21690*/  SYNCS.PHASECHK.TRANS64.TRYWAIT P5, [R68+URZ+0x38890], R73 ;  /* 0x03889049440075a7 */ /* 0x00106400080a017f */
[----:B-1----:R-:W-:Y:S05]  /*216a0*/  @!P5 NANOSLEEP.SYNCS 0x989680 ;  /* 0x009896800000d95d */ /* 0x002fea0003900000 */
[----:B------:R-:W1:Y:S02]  /*216b0*/  @!P5 SYNCS.PHASECHK.TRANS64 P5, [R68+URZ+0x38890], R73 ;  /* 0x038890494400d5a7 */ /* 0x000e6400080a007f */
[----:B-1----:R-:W-:Y:S05]  /*216c0*/  @!P5 BRA `(.L_x_5600) ;  /* 0xfffffffc00f0d947 */ /* 0x002fea000383ffff */
[----:B------:R-:W-:Y:S05]  /*216d0*/  BRA `(.L_x_5908) ;  /* 0xfffffe1000307947 */ /* 0x000fea000383ffff */
.L_x_5610:
[----:B0-----:R0:W1:Y:S02]  /*216e0*/  SYNCS.PHASECHK.TRANS64.TRYWAIT P5, [R68+URZ+0x38890], R73 ;  /* 0x03889049440075a7 */ /* 0x00106400080a017f */
[----:B-1----:R-:W-:Y:S05]  /*216f0*/  @!P5 NANOSLEEP.SYNCS 0x989680 ;  /* 0x009896800000d95d */ /* 0x002fea0003900000 */
[----:B------:R-:W1:Y:S02]  /*21700*/  @!P5 SYNCS.PHASECHK.TRANS64 P5, [R68+URZ+0x38890], R73 ;  /* 0x038890494400d5a7 */ /* 0x000e6400080a007f */
[----:B-1----:R-:W-:Y:S05]  /*21710*/  @!P5 BRA `(.L_x_5610) ;  /* 0xfffffffc00f0d947 */ /* 0x002fea000383ffff */
[----:B------:R-:W-:Y:S05]  /*21720*/  BRA `(.L_x_5909) ;  /* 0xfffffe18007c7947 */ /* 0x000fea000383ffff */
.L_x_5615:
[----:B0-----:R0:W1:Y:S02]  /*21730*/  SYNCS.PHASECHK.TRANS64.TRYWAIT P5, [R68+URZ+0x38890], R73 ;  /* 0x03889049440075a7 */ /* 0x00106400080a017f */
[----:B-1----:R-:W-:Y:S05]  /*21740*/  @!P5 NANOSLEEP.SYNCS 0x989680 ;  /* 0x009896800000d95d */ /* 0x002fea0003900000 */
[----:B------:R-:W1:Y:S02]  /*21750*/  @!P5 SYNCS.PHASECHK.TRANS64 P5, [R68+URZ+0x38890], R73 ;  /* 0x038890494400d5a7 */ /* 0x000e6400080a007f */
[----:B-1----:R-:W-:Y:S05]  /*21760*/  @!P5 BRA `(.L_x_5615) ;  /* 0xfffffffc00f0d947 */ /* 0x002fea000383ffff */
[----:B------:R-:W-:Y:S05]  /*21770*/  BRA `(.L_x_5910) ;  /* 0xfffffe20008c7947 */ /* 0x000fea000383ffff */
.L_x_5619:
[----:B------:R0:W0:Y:S02]  /*21780*/  SYNCS.PHASECHK.TRANS64.TRYWAIT P5, [R68+URZ+0x388b0], R73 ;  /* 0x0388b049440075a7 */ /* 0x00002400080a017f */
[----:B0-----:R-:W-:Y:S05]  /*21790*/  @!P5 NANOSLEEP.SYNCS 0x989680 ;  /* 0x009896800000d95d */ /* 0x001fea0003900000 */
[----:B------:R-:W0:Y:S02]  /*217a0*/  @!P5 SYNCS.PHASECHK.TRANS64 P5, [R68+URZ+0x388b0], R73 ;  /* 0x0388b0494400d5a7 */ /* 0x000e2400080a007f */
[----:B0-----:R-:W-:Y:S05]  /*217b0*/  @!P5 BRA `(.L_x_5619) ;  /* 0xfffffffc00f0d947 */ /* 0x001fea000383ffff */
[----:B------:R-:W-:Y:S05]  /*217c0*/  BRA `(.L_x_5911) ;  /* 0xfffffe2400087947 */ /* 0x000fea000383ffff */
.L_x_5642:
        /* <DEDUP_REMOVED lines=8> */
.L_x_5913:
[----:B------:R-:W-:Y:S05]  /*21850*/  BSYNC B1 ;  /* 0x0000000000017941 */ /* 0x000fea0003800000 */
.L_x_5912:
        /* <DEDUP_REMOVED lines=8> */
.L_x_5914:
[----:B------:R-:W-:Y:S02]  /*218e0*/  IMAD.MOV.U32 R13, RZ, RZ, R8 ;  /* 0x000000ffff0d7224 */ /* 0x000fe400078e0008 */
[----:B------:R-:W-:-:S07]  /*218f0*/  IMAD.MOV.U32 R0, RZ, RZ, R14 ;  /* 0x000000ffff007224 */ /* 0x000fce00078e000e */
[----:B------:R-:W-:Y:S05]  /*21900*/  WARPSYNC.COLLECTIVE R15, `(.L_x_5915) ;  /* 0x000000000f087348 */ /* 0x000fea0003c00000 */
[----:B------:R0:W1:Y:S02]  /*21910*/  SHFL.IDX P6, R14, R13, R12, R11 ;  /* 0x0000000c0d0e7389 */ /* 0x00006400000c000b */
[----:B01----:R-:W-:Y:S01]  /*21920*/  ENDCOLLECTIVE ;  /* 0x000000000000791b */ /* 0x003fe20003800000 */
.L_x_5915:
[----:B------:R-:W-:Y:S02]  /*21930*/  IMAD.MOV.U32 R13, RZ, RZ, R7 ;  /* 0x000000ffff0d7224 */ /* 0x000fe400078e0007 */
[----:B------:R-:W-:-:S07]  /*21940*/  IMAD.MOV.U32 R5, RZ, RZ, R14 ;  /* 0x000000ffff057224 */ /* 0x000fce00078e000e */
[----:B------:R-:W-:Y:S05]  /*21950*/  WARPSYNC.COLLECTIVE R15, `(.L_x_5916) ;  /* 0x000000000f087348 */ /* 0x000fea0003c00000 */
[----:B------:R0:W1:Y:S02]  /*21960*/  SHFL.IDX P6, R14, R13, R12, R11 ;  /* 0x0000000c0d0e7389 */ /* 0x00006400000c000b */
[----:B01----:R-:W-:Y:S01]  /*21970*/  ENDCOLLECTIVE ;  /* 0x000000000000791b */ /* 0x003fe20003800000 */
.L_x_5916:
[----:B------:R-:W-:Y:S05]  /*21980*/  BRA `(.L_x_5917) ;  /* 0xfffffe5000f47947 */ /* 0x000fea000383ffff */
.L_x_5645:
        /* <DEDUP_REMOVED lines=8> */
.L_x_5919:
[----:B------:R-:W-:Y:S05]  /*21a10*/  BSYNC B1 ;  /* 0x0000000000017941 */ /* 0x000fea0003800000 */
.L_x_5918:
        /* <DEDUP_REMOVED lines=8> */
.L_x_5920:
[----:B------:R-:W-:Y:S02]  /*21aa0*/  IMAD.MOV.U32 R13, RZ, RZ, R8 ;  /* 0x000000ffff0d7224 */ /* 0x000fe400078e0008 */
[----:B------:R-:W-:-:S07]  /*21ab0*/  IMAD.MOV.U32 R0, RZ, RZ, R14 ;  /* 0x000000ffff007224 */ /* 0x000fce00078e000e */
[----:B------:R-:W-:Y:S05]  /*21ac0*/  WARPSYNC.COLLECTIVE R15, `(.L_x_5921) ;  /* 0x000000000f087348 */ /* 0x000fea0003c00000 */
[----:B------:R0:W1:Y:S02]  /*21ad0*/  SHFL.IDX P6, R14, R13, R12, R11 ;  /* 0x0000000c0d0e7389 */ /* 0x00006400000c000b */
[----:B01----:R-:W-:Y:S01]  /*21ae0*/  ENDCOLLECTIVE ;  /* 0x000000000000791b */ /* 0x003fe20003800000 */
.L_x_5921:
[----:B------:R-:W-:Y:S02]  /*21af0*/  IMAD.MOV.U32 R13, RZ, RZ, R7 ;  /* 0x000000ffff0d7224 */ /* 0x000fe400078e0007 */
[----:B------:R-:W-:-:S07]  /*21b00*/  IMAD.MOV.U32 R5, RZ, RZ, R14 ;  /* 0x000000ffff057224 */ /* 0x000fce00078e000e */
[----:B------:R-:W-:Y:S05]  /*21b10*/  WARPSYNC.COLLECTIVE R15, `(.L_x_5922) ;  /* 0x000000000f087348 */ /* 0x000fea0003c00000 */
[----:B------:R0:W1:Y:S02]  /*21b20*/  SHFL.IDX P6, R14, R13, R12, R11 ;  /* 0x0000000c0d0e7389 */ /* 0x00006400000c000b */
[----:B01----:R-:W-:Y:S01]  /*21b30*/  ENDCOLLECTIVE ;  /* 0x000000000000791b */ /* 0x003fe20003800000 */
.L_x_5922:
[----:B------:R-:W-:Y:S05]  /*21b40*/  BRA `(.L_x_5923) ;  /* 0xfffffe54004c7947 */ /* 0x000fea000383ffff */
.L_x_5649:
[----:B0-----:R0:W1:Y:S02]  /*21b50*/  SYNCS.PHASECHK.TRANS64.TRYWAIT P0, [R2+URZ+0x38800], R21 ;  /* 0x03880015020075a7 */ /* 0x001064000800017f */
[----:B-1----:R-:W-:Y:S05]  /*21b60*/  @!P0 NANOSLEEP.SYNCS 0x989680 ;  /* 0x009896800000895d */ /* 0x002fea0003900000 */
[----:B------:R-:W1:Y:S02]  /*21b70*/  @!P0 SYNCS.PHASECHK.TRANS64 P0, [R2+URZ+0x38800], R21 ;  /* 0x03880015020085a7 */ /* 0x000e64000800007f */
[----:B-1----:R-:W-:Y:S05]  /*21b80*/  @!P0 BRA `(.L_x_5649) ;  /* 0xfffffffc00f08947 */ /* 0x002fea000383ffff */
[----:B------:R-:W-:Y:S05]  /*21b90*/  BRA `(.L_x_5924) ;  /* 0xfffffe5800347947 */ /* 0x000fea000383ffff */
.L_x_5657:
        /* <DEDUP_REMOVED lines=8> */
.L_x_5926:
[----:B------:R-:W-:Y:S05]  /*21c20*/  BSYNC B1 ;  /* 0x0000000000017941 */ /* 0x000fea0003800000 */
.L_x_5925:
        /* <DEDUP_REMOVED lines=8> */
.L_x_5927:
[----:B------:R-:W-:Y:S02]  /*21cb0*/  IMAD.MOV.U32 R13, RZ, RZ, R7 ;  /* 0x000000ffff0d7224 */ /* 0x000fe400078e0007 */
[----:B------:R-:W-:-:S07]  /*21cc0*/  IMAD.MOV.U32 R0, RZ, RZ, R14 ;  /* 0x000000ffff007224 */ /* 0x000fce00078e000e */
[----:B------:R-:W-:Y:S05]  /*21cd0*/  WARPSYNC.COLLECTIVE R15, `(.L_x_5928) ;  /* 0x000000000f087348 */ /* 0x000fea0003c00000 */
[----:B------:R0:W1:Y:S02]  /*21ce0*/  SHFL.IDX P6, R14, R13, R12, R11 ;  /* 0x0000000c0d0e7389 */ /* 0x00006400000c000b */
[----:B01----:R-:W-:Y:S01]  /*21cf0*/  ENDCOLLECTIVE ;  /* 0x000000000000791b */ /* 0x003fe20003800000 */
.L_x_5928:
[----:B------:R-:W-:Y:S02]  /*21d00*/  IMAD.MOV.U32 R10, RZ, RZ, R0 ;  /* 0x000000ffff0a7224 */ /* 0x000fe400078e0000 */
[----:B------:R-:W-:Y:S02]  /*21d10*/  IMAD.MOV.U32 R13, RZ, RZ, R9 ;  /* 0x000000ffff0d7224 */ /* 0x000fe400078e0009 */
[----:B------:R-:W-:-:S07]  /*21d20*/  IMAD.MOV.U32 R5, RZ, RZ, R14 ;  /* 0x000000ffff057224 */ /* 0x000fce00078e000e */
[----:B------:R-:W-:Y:S05]  /*21d30*/  WARPSYNC.COLLECTIVE R15, `(.L_x_5929) ;  /* 0x000000000f087348 */ /* 0x000fea0003c00000 */
[----:B------:R0:W1:Y:S02]  /*21d40*/  SHFL.IDX P6, R14, R13, R12, R11 ;  /* 0x0000000c0d0e7389 */ /* 0x00006400000c000b */
[----:B01----:R-:W-:Y:S01]  /*21d50*/  ENDCOLLECTIVE ;  /* 0x000000000000791b */ /* 0x003fe20003800000 */
.L_x_5929:
[----:B------:R-:W-:Y:S01]  /*21d60*/  IMAD.MOV.U32 R11, RZ, RZ, R3 ;  /* 0x000000ffff0b7224 */ /* 0x000fe200078e0003 */
[----:B------:R-:W-:Y:S06]  /*21d70*/  BRA `(.L_x_5930) ;  /* 0xfffffe64004c7947 */ /* 0x000fec000383ffff */
.L_x_5660:
        /* <DEDUP_REMOVED lines=8> */
.L_x_5932:
[----:B------:R-:W-:Y:S05]  /*21e00*/  BSYNC B1 ;  /* 0x0000000000017941 */ /* 0x000fea0003800000 */
.L_x_5931:
        /* <DEDUP_REMOVED lines=8> */
.L_x_5933:
[----:B------:R-:W-:Y:S02]  /*21e90*/  IMAD.MOV.U32 R13, RZ, RZ, R7 ;  /* 0x000000ffff0d7224 */ /* 0x000fe400078e0007 */
[----:B------:R-:W-:-:S07]  /*21ea0*/  IMAD.MOV.U32 R0, RZ, RZ, R14 ;  /* 0x000000ffff007224 */ /* 0x000fce00078e000e */
[----:B------:R-:W-:Y:S05]  /*21eb0*/  WARPSYNC.COLLECTIVE R15, `(.L_x_5934) ;  /* 0x000000000f087348 */ /* 0x000fea0003c00000 */
[----:B------:R0:W1:Y:S02]  /*21ec0*/  SHFL.IDX P6, R14, R13, R12, R11 ;  /* 0x0000000c0d0e7389 */ /* 0x00006400000c000b */
[----:B01----:R-:W-:Y:S01]  /*21ed0*/  ENDCOLLECTIVE ;  /* 0x000000000000791b */ /* 0x003fe20003800000 */
.L_x_5934:
[----:B------:R-:W-:Y:S02]  /*21ee0*/  IMAD.MOV.U32 R13, RZ, RZ, R9 ;  /* 0x000000ffff0d7224 */ /* 0x000fe400078e0009 */
[----:B------:R-:W-:-:S07]  /*21ef0*/  IMAD.MOV.U32 R7, RZ, RZ, R14 ;  /* 0x000000ffff077224 */ /* 0x000fce00078e000e */
[----:B------:R-:W-:Y:S05]  /*21f00*/  WARPSYNC.COLLECTIVE R15, `(.L_x_5935) ;  /* 0x000000000f087348 */ /* 0x000fea0003c00000 */
[----:B------:R0:W1:Y:S02]  /*21f10*/  SHFL.IDX P6, R14, R13, R12, R11 ;  /* 0x0000000c0d0e7389 */ /* 0x00006400000c000b */
[----:B01----:R-:W-:Y:S01]  /*21f20*/  ENDCOLLECTIVE ;  /* 0x000000000000791b */ /* 0x003fe20003800000 */
.L_x_5935:
[----:B------:R-:W-:Y:S02]  /*21f30*/  IMAD.MOV.U32 R12, RZ, RZ, R0 ;  /* 0x000000ffff0c7224 */ /* 0x000fe400078e0000 */
[----:B------:R-:W-:Y:S01]  /*21f40*/  IMAD.MOV.U32 R13, RZ, RZ, R3 ;  /* 0x000000ffff0d7224 */ /* 0x000fe200078e0003 */
[----:B------:R-:W-:Y:S06]  /*21f50*/  BRA `(.L_x_5936) ;  /* 0xfffffe6400747947 */ /* 0x000fec000383ffff */
.L_x_5664:
[----:B0-----:R0:W1:Y:S02]  /*21f60*/  SYNCS.PHASECHK.TRANS64.TRYWAIT P1, [R2+URZ+0x38800], R3 ;  /* 0x03880003020075a7 */ /* 0x001064000802017f */
[----:B-1----:R-:W-:Y:S05]  /*21f70*/  @!P1 NANOSLEEP.SYNCS 0x989680 ;  /* 0x009896800000995d */ /* 0x002fea0003900000 */
[----:B------:R-:W1:Y:S02]  /*21f80*/  @!P1 SYNCS.PHASECHK.TRANS64 P1, [R2+URZ+0x38800], R3 ;  /* 0x03880003020095a7 */ /* 0x000e64000802007f */
[----:B-1----:R-:W-:Y:S05]  /*21f90*/  @!P1 BRA `(.L_x_5664) ;  /* 0xfffffffc00f09947 */ /* 0x002fea000383ffff */
[----:B------:R-:W-:Y:S05]  /*21fa0*/  BRA `(.L_x_5937) ;  /* 0xfffffe6800087947 */ /* 0x000fea000383ffff */
.L_x_5670:
[----:B0-----:R0:W2:Y:S02]  /*21fb0*/  SYNCS.PHASECHK.TRANS64.TRYWAIT P1, [R15+URZ+0x38830], R14 ;  /* 0x0388300e0f0075a7 */ /* 0x0010a4000802017f */
[----:B--2---:R-:W-:Y:S05]  /*21fc0*/  @!P1 NANOSLEEP.SYNCS 0x989680 ;  /* 0x009896800000995d */ /* 0x004fea0003900000 */
[----:B------:R-:W2:Y:S02]  /*21fd0*/  @!P1 SYNCS.PHASECHK.TRANS64 P1, [R15+URZ+0x38830], R14 ;  /* 0x0388300e0f0095a7 */ /* 0x000ea4000802007f */
[----:B--2---:R-:W-:Y:S05]  /*21fe0*/  @!P1 BRA `(.L_x_5670) ;  /* 0xfffffffc00f09947 */ /* 0x004fea000383ffff */
[----:B------:R-:W-:Y:S05]  /*21ff0*/  BRA `(.L_x_5669) ;  /* 0xfffffe7400607947 */ /* 0x000fea000383ffff */
.L_x_5672:
[----:B--2---:R2:W3:Y:S02]  /*22000*/  SYNCS.PHASECHK.TRANS64.TRYWAIT P1, [R2+URZ+0x38810], R7 ;  /* 0x03881007020075a7 */ /* 0x0044e4000802017f */
[----:B---3--:R-:W-:Y:S05]  /*22010*/  @!P1 NANOSLEEP.SYNCS 0x989680 ;  /* 0x009896800000995d */ /* 0x008fea0003900000 */
[----:B------:R-:W3:Y:S02]  /*22020*/  @!P1 SYNCS.PHASECHK.TRANS64 P1, [R2+URZ+0x38810], R7 ;  /* 0x03881007020095a7 */ /* 0x000ee4000802007f */
[----:B---3--:R-:W-:Y:S05]  /*22030*/  @!P1 BRA `(.L_x_5672) ;  /* 0xfffffffc00f09947 */ /* 0x008fea000383ffff */
[----:B------:R-:W-:Y:S05]  /*22040*/  BRA `(.L_x_5938) ;  /* 0xfffffe7800107947 */ /* 0x000fea000383ffff */
.L_x_5677:
[----:B----4-:R4:W0:Y:S02]  /*22050*/  SYNCS.PHASECHK.TRANS64.TRYWAIT P2, [R15+URZ+0x38850], R14 ;  /* 0x0388500e0f0075a7 */ /* 0x010824000804017f */
[----:B0-----:R-:W-:Y:S05]  /*22060*/  @!P2 NANOSLEEP.SYNCS 0x989680 ;  /* 0x009896800000a95d */ /* 0x001fea0003900000 */
[----:B------:R-:W0:Y:S02]  /*22070*/  @!P2 SYNCS.PHASECHK.TRANS64 P2, [R15+URZ+0x38850], R14 ;  /* 0x0388500e0f00a5a7 */ /* 0x000e24000804007f */
[----:B0-----:R-:W-:Y:S05]  /*22080*/  @!P2 BRA `(.L_x_5677) ;  /* 0xfffffffc00f0a947 */ /* 0x001fea000383ffff */
[----:B------:R-:W-:Y:S05]  /*22090*/  BRA `(.L_x_5676) ;  /* 0xfffffe78003c7947 */ /* 0x000fea000383ffff */
.L_x_5685:
[----:B-1----:R1:W2:Y:S02]  /*220a0*/  SYNCS.PHASECHK.TRANS64.TRYWAIT P3, [R21+URZ+0x38830], R198 ;  /* 0x038830c6150075a7 */ /* 0x0022a4000806017f */
[----:B--2---:R-:W-:Y:S05]  /*220b0*/  @!P3 NANOSLEEP.SYNCS 0x989680 ;  /* 0x009896800000b95d */ /* 0x004fea0003900000 */
[----:B------:R-:W2:Y:S02]  /*220c0*/  @!P3 SYNCS.PHASECHK.TRANS64 P3, [R21+URZ+0x38830], R198 ;  /* 0x038830c61500b5a7 */ /* 0x000ea4000806007f */
[----:B--2---:R-:W-:Y:S05]  /*220d0*/  @!P3 BRA `(.L_x_5685) ;  /* 0xfffffffc00f0b947 */ /* 0x004fea000383ffff */
[----:B------:R-:W-:Y:S05]  /*220e0*/  BRA `(.L_x_5684) ;  /* 0xfffffea800787947 */ /* 0x000fea000383ffff */
.L_x_5690:
[----:B---3--:R3:W4:Y:S02]  /*220f0*/  SYNCS.PHASECHK.TRANS64.TRYWAIT P3, [R21+URZ+0x38850], R198 ;  /* 0x038850c6150075a7 */ /* 0x008724000806017f */
[----:B----4-:R-:W-:Y:S05]  /*22100*/  @!P3 NANOSLEEP.SYNCS 0x989680 ;  /* 0x009896800000b95d */ /* 0x010fea0003900000 */
[----:B------:R-:W4:Y:S02]  /*22110*/  @!P3 SYNCS.PHASECHK.TRANS64 P3, [R21+URZ+0x38850], R198 ;  /* 0x038850c61500b5a7 */ /* 0x000f24000806007f */
[----:B----4-:R-:W-:Y:S05]  /*22120*/  @!P3 BRA `(.L_x_5690) ;  /* 0xfffffffc00f0b947 */ /* 0x010fea000383ffff */
[----:B------:R-:W-:Y:S05]  /*22130*/  BRA `(.L_x_5689) ;  /* 0xfffffeac00147947 */ /* 0x000fea000383ffff */
.L_x_5698:
[----:B-1----:R1:W2:Y:S02]  /*22140*/  SYNCS.PHASECHK.TRANS64.TRYWAIT P2, [R21+URZ+0x38830], R196 ;  /* 0x038830c4150075a7 */ /* 0x0022a4000804017f */
[----:B--2---:R-:W-:Y:S05]  /*22150*/  @!P2 NANOSLEEP.SYNCS 0x989680 ;  /* 0x009896800000a95d */ /* 0x004fea0003900000 */
[----:B------:R-:W2:Y:S02]  /*22160*/  @!P2 SYNCS.PHASECHK.TRANS64 P2, [R21+URZ+0x38830], R196 ;  /* 0x038830c41500a5a7 */ /* 0x000ea4000804007f */
[----:B--2---:R-:W-:Y:S05]  /*22170*/  @!P2 BRA `(.L_x_5698) ;  /* 0xfffffffc00f0a947 */ /* 0x004fea000383ffff */
[----:B------:R-:W-:Y:S05]  /*22180*/  BRA `(.L_x_5697) ;  /* 0xfffffee400547947 */ /* 0x000fea000383ffff */
.L_x_5703:
[----:B---3--:R3:W4:Y:S02]  /*22190*/  SYNCS.PHASECHK.TRANS64.TRYWAIT P2, [R21+URZ+0x38850], R196 ;  /* 0x038850c4150075a7 */ /* 0x008724000804017f */
[----:B----4-:R-:W-:Y:S05]  /*221a0*/  @!P2 NANOSLEEP.SYNCS 0x989680 ;  /* 0x009896800000a95d */ /* 0x010fea0003900000 */
[----:B------:R-:W4:Y:S02]  /*221b0*/  @!P2 SYNCS.PHASECHK.TRANS64 P2, [R21+URZ+0x38850], R196 ;  /* 0x038850c41500a5a7 */ /* 0x000f24000804007f */
[----:B----4-:R-:W-:Y:S05]  /*221c0*/  @!P2 BRA `(.L_x_5703) ;  /* 0xfffffffc00f0a947 */ /* 0x010fea000383ffff */
[----:B------:R-:W-:Y:S05]  /*221d0*/  BRA `(.L_x_5702) ;  /* 0xfffffee400f07947 */ /* 0x000fea000383ffff */
.L_x_5733:
        /* <DEDUP_REMOVED lines=11> */
.L_x_5940:
[----:B------:R-:W-:Y:S05]  /*22290*/  BSYNC B1 ;  /* 0x0000000000017941 */ /* 0x000fea0003800000 */
.L_x_5939:
[----:B------:R-:W-:Y:S05]  /*222a0*/  BRA `(.L_x_5941) ;  /* 0xffffff68002c7947 */ /* 0x000fea000383ffff */
.L_x_5735:
[----:B------:R-:W-:Y:S01]  /*222b0*/  BSSY B1, `(.L_x_5942) ;  /* 0x0000006000017945 */ /* 0x000fe20003800000 */
[----:B------:R-:W-:-:S07]  /*222c0*/  IMAD.MOV.U32 R15, RZ, RZ, -0x1 ;  /* 0xffffffffff0f7424 */ /* 0x000fce00078e00ff */
[----:B01----:R-:W-:Y:S05]  /*222d0*/  WARPSYNC.COLLECTIVE R15, `(.L_x_5943) ;  /* 0x000000000f0c7348 */ /* 0x003fea0003c00000 */
[----:B------:R-:W-:Y:S02]  /*222e0*/  ELECT P6, UR62, PT ;  /* 0x00000000003e782f */ /* 0x000fe400038c0000 */
[----:B------:R-:W-:Y:S01]  /*222f0*/  MOV R14, UR62 ;  /* 0x0000003e000e7c02 */ /* 0x000fe20008000f00 */
[----:B01----:R-:W-:Y:S10]  /*22300*/  ENDCOLLECTIVE ;  /* 0x000000000000791b */ /* 0x003ff40003800000 */
.L_x_5943:
[----:B------:R-:W-:Y:S05]  /*22310*/  BSYNC B1 ;  /* 0x0000000000017941 */ /* 0x000fea0003800000 */
.L_x_5942:
[----:B------:R-:W-:Y:S05]  /*22320*/  BRA `(.L_x_5734) ;  /* 0xffffff6800247947 */ /* 0x000fea000383ffff */
.L_x_5737:
[----:B0-----:R-:W2:Y:S02]  /*22330*/  LDL R4, [R1+0x4] ;  /* 0x0000040001047983 */ /* 0x001ea40000100800 */
[----:B--2---:R0:W2:Y:S02]  /*22340*/  SYNCS.PHASECHK.TRANS64.TRYWAIT P0, [R4+URZ+0x38820], R3 ;  /* 0x03882003040075a7 */ /* 0x0040a4000800017f */
[----:B--2---:R-:W-:Y:S05]  /*22350*/  @!P0 NANOSLEEP.SYNCS 0x989680 ;  /* 0x009896800000895d */ /* 0x004fea0003900000 */
[----:B------:R-:W2:Y:S02]  /*22360*/  @!P0 SYNCS.PHASECHK.TRANS64 P0, [R4+URZ+0x38820], R3 ;  /* 0x03882003040085a7 */ /* 0x000ea4000800007f */
[----:B--2---:R-:W-:Y:S05]  /*22370*/  @!P0 BRA `(.L_x_5737) ;  /* 0xfffffffc00ec8947 */ /* 0x004fea000383ffff */
[----:B------:R-:W-:Y:S05]  /*22380*/  BRA `(.L_x_5944) ;  /* 0xffffff6800347947 */ /* 0x000fea000383ffff */
.L_x_5741:
[----:B0-----:R0:W2:Y:S02]  /*22390*/  SYNCS.PHASECHK.TRANS64.TRYWAIT P0, [R4+URZ+0x388a0], R8 ;  /* 0x0388a008040075a7 */ /* 0x0010a4000800017f */
[----:B--2---:R-:W-:Y:S05]  /*223a0*/  @!P0 NANOSLEEP.SYNCS 0x989680 ;  /* 0x009896800000895d */ /* 0x004fea0003900000 */
[----:B------:R-:W2:Y:S02]  /*223b0*/  @!P0 SYNCS.PHASECHK.TRANS64 P0, [R4+URZ+0x388a0], R8 ;  /* 0x0388a008040085a7 */ /* 0x000ea4000800007f */
[----:B--2---:R-:W-:Y:S05]  /*223c0*/  @!P0 BRA `(.L_x_5741) ;  /* 0xfffffffc00f08947 */ /* 0x004fea000383ffff */
[----:B------:R-:W-:Y:S05]  /*223d0*/  BRA `(.L_x_5945) ;  /* 0xffffff68005c7947 */ /* 0x000fea000383ffff */
.L_x_5746:
[----:B--2---:R2:W3:Y:S02]  /*223e0*/  SYNCS.PHASECHK.TRANS64.TRYWAIT P0, [R4+URZ+0x388c0], R8 ;  /* 0x0388c008040075a7 */ /* 0x0044e4000800017f */
[----:B---3--:R-:W-:Y:S05]  /*223f0*/  @!P0 NANOSLEEP.SYNCS 0x989680 ;  /* 0x009896800000895d */ /* 0x008fea0003900000 */
[----:B------:R-:W3:Y:S02]  /*22400*/  @!P0 SYNCS.PHASECHK.TRANS64 P0, [R4+URZ+0x388c0], R8 ;  /* 0x0388c008040085a7 */ /* 0x000ee4000800007f */
[----:B---3--:R-:W-:Y:S05]  /*22410*/  @!P0 BRA `(.L_x_5746) ;  /* 0xfffffffc00f08947 */ /* 0x008fea000383ffff */
[----:B------:R-:W-:Y:S05]  /*22420*/  BRA `(.L_x_5946) ;  /* 0xffffff6800e07947 */ /* 0x000fea000383ffff */
.L_x_5760:
[----:B0-----:R0:W2:Y:S02]  /*22430*/  SYNCS.PHASECHK.TRANS64.TRYWAIT P1, [R4+URZ+0x388a0], R5 ;  /* 0x0388a005040075a7 */ /* 0x0010a4000802017f */
[----:B--2---:R-:W-:Y:S05]  /*22440*/  @!P1 NANOSLEEP.SYNCS 0x989680 ;  /* 0x009896800000995d */ /* 0x004fea0003900000 */
[----:B------:R-:W2:Y:S02]  /*22450*/  @!P1 SYNCS.PHASECHK.TRANS64 P1, [R4+URZ+0x388a0], R5 ;  /* 0x0388a005040095a7 */ /* 0x000ea4000802007f */
[----:B--2---:R-:W-:Y:S05]  /*22460*/  @!P1 BRA `(.L_x_5760) ;  /* 0xfffffffc00f09947 */ /* 0x004fea000383ffff */
[----:B------:R-:W-:Y:S05]  /*22470*/  BRA `(.L_x_5947) ;  /* 0xffffff7400687947 */ /* 0x000fea000383ffff */
.L_x_5765:
[----:B--2---:R2:W3:Y:S02]  /*22480*/  SYNCS.PHASECHK.TRANS64.TRYWAIT P1, [R4+URZ+0x388c0], R5 ;  /* 0x0388c005040075a7 */ /* 0x0044e4000802017f */
[----:B---3--:R-:W-:Y:S05]  /*22490*/  @!P1 NANOSLEEP.SYNCS 0x989680 ;  /* 0x009896800000995d */ /* 0x008fea0003900000 */
[----:B------:R-:W3:Y:S02]  /*224a0*/  @!P1 SYNCS.PHASECHK.TRANS64 P1, [R4+URZ+0x388c0], R5 ;  /* 0x0388c005040095a7 */ /* 0x000ee4000802007f */
[----:B---3--:R-:W-:Y:S05]  /*224b0*/  @!P1 BRA `(.L_x_5765) ;  /* 0xfffffffc00f09947 */ /* 0x008fea000383ffff */
[----:B------:R-:W-:Y:S05]  /*224c0*/  BRA `(.L_x_5948) ;  /* 0xffffff7400e87947 */ /* 0x000fea000383ffff */
.L_x_5785:
        /* <DEDUP_REMOVED lines=11> */
.L_x_5950:
[----:B------:R-:W-:Y:S05]  /*22580*/  BSYNC B0 ;  /* 0x0000000000007941 */ /* 0x000fea0003800000 */
.L_x_5949:
[----:B------:R-:W-:Y:S05]  /*22590*/  BRA `(.L_x_5951) ;  /* 0xffffff8400f87947 */ /* 0x000fea000383ffff */
.L_x_5787:
[----:B------:R-:W-:Y:S01]  /*225a0*/  BSSY B0, `(.L_x_5952) ;  /* 0x0000006000007945 */ /* 0x000fe20003800000 */
[----:B------:R-:W-:-:S07]  /*225b0*/  IMAD.MOV.U32 R15, RZ, RZ, -0x1 ;  /* 0xffffffffff0f7424 */ /* 0x000fce00078e00ff */
[----:B01----:R-:W-:Y:S05]  /*225c0*/  WARPSYNC.COLLECTIVE R15, `(.L_x_5953) ;  /* 0x000000000f0c7348 */ /* 0x003fea0003c00000 */
[----:B------:R-:W-:Y:S02]  /*225d0*/  ELECT P6, UR62, PT ;  /* 0x00000000003e782f */ /* 0x000fe400038c0000 */
[----:B------:R-:W-:Y:S01]  /*225e0*/  MOV R14, UR62 ;  /* 0x0000003e000e7c02 */ /* 0x000fe20008000f00 */
[----:B01----:R-:W-:Y:S10]  /*225f0*/  ENDCOLLECTIVE ;  /* 0x000000000000791b */ /* 0x003ff40003800000 */
.L_x_5953:
[----:B------:R-:W-:Y:S05]  /*22600*/  BSYNC B0 ;  /* 0x0000000000007941 */ /* 0x000fea0003800000 */
.L_x_5952:
[----:B------:R-:W-:Y:S05]  /*22610*/  BRA `(.L_x_5954) ;  /* 0xffffff8800087947 */ /* 0x000fea000383ffff */
.L_x_5789:
[----:B0-----:R0:W2:Y:S02]  /*22620*/  SYNCS.PHASECHK.TRANS64.TRYWAIT P0, [R0+URZ+0x38840], R2 ;  /* 0x03884002000075a7 */ /* 0x0010a4000800017f */
[----:B--2---:R-:W-:Y:S05]  /*22630*/  @!P0 NANOSLEEP.SYNCS 0x989680 ;  /* 0x009896800000895d */ /* 0x004fea0003900000 */
[----:B------:R-:W2:Y:S02]  /*22640*/  @!P0 SYNCS.PHASECHK.TRANS64 P0, [R0+URZ+0x38840], R2 ;  /* 0x03884002000085a7 */ /* 0x000ea4000800007f */
[----:B--2---:R-:W-:Y:S05]  /*22650*/  @!P0 BRA `(.L_x_5789) ;  /* 0xfffffffc00f08947 */ /* 0x004fea000383ffff */
[----:B------:R-:W-:Y:S05]  /*22660*/  BRA `(.L_x_5955) ;  /* 0xffffff8800747947 */ /* 0x000fea000383ffff */
.L_x_5793:
        /* <DEDUP_REMOVED lines=9> */
.L_x_5956:
[----:B------:R-:W-:Y:S02]  /*22700*/  IMAD.MOV.U32 R13, RZ, RZ, R3 ;  /* 0x000000ffff0d7224 */ /* 0x000fe400078e0003 */
[----:B------:R-:W-:-:S07]  /*22710*/  IMAD.MOV.U32 R4, RZ, RZ, R14 ;  /* 0x000000ffff047224 */ /* 0x000fce00078e000e */
[----:B------:R-:W-:Y:S05]  /*22720*/  WARPSYNC.COLLECTIVE R15, `(.L_x_5957) ;  /* 0x000000000f087348 */ /* 0x000fea0003c00000 */
[----:B------:R0:W1:Y:S02]  /*22730*/  SHFL.IDX P6, R14, R13, R12, R11 ;  /* 0x0000000c0d0e7389 */ /* 0x00006400000c000b */
[----:B01----:R-:W-:Y:S01]  /*22740*/  ENDCOLLECTIVE ;  /* 0x000000000000791b */ /* 0x003fe20003800000 */
.L_x_5957:
[----:B------:R-:W-:Y:S02]  /*22750*/  IMAD.MOV.U32 R13, RZ, RZ, R2 ;  /* 0x000000ffff0d7224 */ /* 0x000fe400078e0002 */
[----:B------:R-:W-:Y:S02]  /*22760*/  IMAD.MOV.U32 R12, RZ, RZ, 0x1 ;  /* 0x00000001ff0c7424 */ /* 0x000fe400078e00ff */
[----:B------:R-:W-:-:S07]  /*22770*/  IMAD.MOV.U32 R5, RZ, RZ, R14 ;  /* 0x000000ffff057224 */ /* 0x000fce00078e000e */
[----:B------:R-:W-:Y:S05]  /*22780*/  WARPSYNC.COLLECTIVE R15, `(.L_x_5958) ;  /* 0x000000000f087348 */ /* 0x000fea0003c00000 */
[----:B------:R0:W1:Y:S02]  /*22790*/  SHFL.IDX P6, R14, R13, R12, R11 ;  /* 0x0000000c0d0e7389 */ /* 0x00006400000c000b */
[----:B01----:R-:W-:Y:S01]  /*227a0*/  ENDCOLLECTIVE ;  /* 0x000000000000791b */ /* 0x003fe20003800000 */
.L_x_5958:
[----:B------:R-:W-:Y:S02]  /*227b0*/  IMAD.MOV.U32 R13, RZ, RZ, R3 ;  /* 0x000000ffff0d7224 */ /* 0x000fe400078e0003 */
[----:B------:R-:W-:Y:S02]  /*227c0*/  IMAD R0, R6, R7, RZ ;  /* 0x0000000706007224 */ /* 0x000fe400078e02ff */
[----:B------:R-:W-:-:S07]  /*227d0*/  IMAD.MOV.U32 R6, RZ, RZ, R14 ;  /* 0x000000ffff067224 */ /* 0x000fce00078e000e */
[----:B------:R-:W-:Y:S05]  /*227e0*/  WARPSYNC.COLLECTIVE R15, `(.L_x_5959) ;  /* 0x000000000f087348 */ /* 0x000fea0003c00000 */
[----:B------:R0:W1:Y:S02]  /*227f0*/  SHFL.IDX P6, R14, R13, R12, R11 ;  /* 0x0000000c0d0e7389 */ /* 0x00006400000c000b */
[----:B01----:R-:W-:Y:S01]  /*22800*/  ENDCOLLECTIVE ;  /* 0x000000000000791b */ /* 0x003fe20003800000 */
.L_x_5959:
        /* <DEDUP_REMOVED lines=21> */
.L_x_5960:
        /* <DEDUP_REMOVED lines=10> */
.L_x_5961:
        /* <DEDUP_REMOVED lines=11> */
.L_x_5962:
        /* <DEDUP_REMOVED lines=14> */
.L_x_5963:
[----:B------:R-:W-:Y:S01]  /*22b90*/  IMAD.MOV.U32 R3, RZ, RZ, R14 ;  /* 0x000000ffff037224 */ /* 0x000fe200078e000e */
[----:B------:R-:W-:Y:S06]  /*22ba0*/  BRA `(.L_x_5964) ;  /* 0xffffff8c00dc7947 */ /* 0x000fec000383ffff */
.L_x_5797:
        /* <DEDUP_REMOVED lines=27> */
.L_x_5966:
[----:B------:R-:W-:Y:S05]  /*22d60*/  BSYNC B0 ;  /* 0x0000000000007941 */ /* 0x000fea0003800000 */
.L_x_5965:
        /* <DEDUP_REMOVED lines=11> */
.L_x_5967:
        /* <DEDUP_REMOVED lines=43> */
.L_x_5968:
        /* <DEDUP_REMOVED lines=18> */
.L_x_5969:
        /* <DEDUP_REMOVED lines=29> */
.L_x_5970:
        /* <DEDUP_REMOVED lines=13> */
.L_x_5971:
        /* <DEDUP_REMOVED lines=32> */
.L_x_5972:
        /* <DEDUP_REMOVED lines=9> */
.L_x_5973:
[----:B------:R-:W-:Y:S01]  /*23720*/  IMAD.MOV.U32 R0, RZ, RZ, R14 ;  /* 0x000000ffff007224 */ /* 0x000fe200078e000e */
[----:B------:R-:W-:Y:S06]  /*23730*/  BRA `(.L_x_5974) ;  /* 0xffffff9000b47947 */ /* 0x000fec000383ffff */
.L_x_5802:
[----:B0-----:R-:W3:Y:S02]  /*23740*/  LDL R2, [R1+0x4] ;  /* 0x0000040001027983 */ /* 0x001ee40000100800 */
[----:B---3--:R0:W3:Y:S02]  /*23750*/  SYNCS.PHASECHK.TRANS64.TRYWAIT P0, [R2+URZ+0x38820], R0 ;  /* 0x03882000020075a7 */ /* 0x0080e4000800017f */
[----:B---3--:R-:W-:Y:S05]  /*23760*/  @!P0 NANOSLEEP.SYNCS 0x989680 ;  /* 0x009896800000895d */ /* 0x008fea0003900000 */
[----:B------:R-:W3:Y:S02]  /*23770*/  @!P0 SYNCS.PHASECHK.TRANS64 P0, [R2+URZ+0x38820], R0 ;  /* 0x03882000020085a7 */ /* 0x000ee4000800007f */
[----:B---3--:R-:W-:Y:S05]  /*23780*/  @!P0 BRA `(.L_x_5802) ;  /* 0xfffffffc00ec8947 */ /* 0x008fea000383ffff */
[----:B------:R-:W-:Y:S05]  /*23790*/  BRA `(.L_x_5975) ;  /* 0xffffff9400747947 */ /* 0x000fea000383ffff */
.L_x_5806:
[----:B0-----:R0:W1:Y:S02]  /*237a0*/  SYNCS.PHASECHK.TRANS64.TRYWAIT P0, [R0+URZ+0x38860], R2 ;  /* 0x03886002000075a7 */ /* 0x001064000800017f */
[----:B-1----:R-:W-:Y:S05]  /*237b0*/  @!P0 NANOSLEEP.SYNCS 0x989680 ;  /* 0x009896800000895d */ /* 0x002fea0003900000 */
[----:B------:R-:W1:Y:S02]  /*237c0*/  @!P0 SYNCS.PHASECHK.TRANS64 P0, [R0+URZ+0x38860], R2 ;  /* 0x03886002000085a7 */ /* 0x000e64000800007f */
[----:B-1----:R-:W-:Y:S05]  /*237d0*/  @!P0 BRA `(.L_x_5806) ;  /* 0xfffffffc00f08947 */ /* 0x002fea000383ffff */
[----:B------:R-:W-:Y:S05]  /*237e0*/  BRA `(.L_x_5976) ;  /* 0xffffff9400a47947 */ /* 0x000fea000383ffff */
.L_x_5825:
[----:B-1----:R1:W3:Y:S02]  /*237f0*/  SYNCS.PHASECHK.TRANS64.TRYWAIT P0, [R0+URZ+0x38840], R6 ;  /* 0x03884006000075a7 */ /* 0x0022e4000800017f */
[----:B---3--:R-:W-:Y:S05]  /*23800*/  @!P0 NANOSLEEP.SYNCS 0x989680 ;  /* 0x009896800000895d */ /* 0x008fea0003900000 */
[----:B------:R-:W3:Y:S02]  /*23810*/  @!P0 SYNCS.PHASECHK.TRANS64 P0, [R0+URZ+0x38840], R6 ;  /* 0x03884006000085a7 */ /* 0x000ee4000800007f */
[----:B---3--:R-:W-:Y:S05]  /*23820*/  @!P0 BRA `(.L_x_5825) ;  /* 0xfffffffc00f08947 */ /* 0x008fea000383ffff */
[----:B------:R-:W-:Y:S05]  /*23830*/  BRA `(.L_x_5977) ;  /* 0xffffffa000cc7947 */ /* 0x000fea000383ffff */
.L_x_5830:
[----:B0-----:R0:W3:Y:S02]  /*23840*/  SYNCS.PHASECHK.TRANS64.TRYWAIT P0, [R0+URZ+0x38860], R6 ;  /* 0x03886006000075a7 */ /* 0x0010e4000800017f */
[----:B---3--:R-:W-:Y:S05]  /*23850*/  @!P0 NANOSLEEP.SYNCS 0x989680 ;  /* 0x009896800000895d */ /* 0x008fea0003900000 */
[----:B------:R-:W3:Y:S02]  /*23860*/  @!P0 SYNCS.PHASECHK.TRANS64 P0, [R0+URZ+0x38860], R6 ;  /* 0x03886006000085a7 */ /* 0x000ee4000800007f */
[----:B---3--:R-:W-:Y:S05]  /*23870*/  @!P0 BRA `(.L_x_5830) ;  /* 0xfffffffc00f08947 */ /* 0x008fea000383ffff */
[----:B------:R-:W-:Y:S05]  /*23880*/  BRA `(.L_x_5978) ;  /* 0xffffffa400547947 */ /* 0x000fea000383ffff */
.L_x_5845:
[----:B0-----:R0:W1:Y:S02]  /*23890*/  SYNCS.PHASECHK.TRANS64.TRYWAIT P0, [R2+URZ+0x38840], R3 ;  /* 0x03884003020075a7 */ /* 0x001064000800017f */
[----:B-1----:R-:W-:Y:S05]  /*238a0*/  @!P0 NANOSLEEP.SYNCS 0x989680 ;  /* 0x009896800000895d */ /* 0x002fea0003900000 */
[----:B------:R-:W1:Y:S02]  /*238b0*/  @!P0 SYNCS.PHASECHK.TRANS64 P0, [R2+URZ+0x38840], R3 ;  /* 0x03884003020085a7 */ /* 0x000e64000800007f */
[----:B-1----:R-:W-:Y:S05]  /*238c0*/  @!P0 BRA `(.L_x_5845) ;  /* 0xfffffffc00f08947 */ /* 0x002fea000383ffff */
[----:B------:R-:W-:Y:S05]  /*238d0*/  BRA `(.L_x_5979) ;  /* 0xffffffb0005c7947 */ /* 0x000fea000383ffff */
.L_x_5850:
[----:B-1----:R1:W3:Y:S02]  /*238e0*/  SYNCS.PHASECHK.TRANS64.TRYWAIT P0, [R2+URZ+0x38860], R3 ;  /* 0x03886003020075a7 */ /* 0x0022e4000800017f */
[----:B---3--:R-:W-:Y:S05]  /*238f0*/  @!P0 NANOSLEEP.SYNCS 0x989680 ;  /* 0x009896800000895d */ /* 0x008fea0003900000 */
[----:B------:R-:W3:Y:S02]  /*23900*/  @!P0 SYNCS.PHASECHK.TRANS64 P0, [R2+URZ+0x38860], R3 ;  /* 0x03886003020085a7 */ /* 0x000ee4000800007f */
[----:B---3--:R-:W-:Y:S05]  /*23910*/  @!P0 BRA `(.L_x_5850) ;  /* 0xfffffffc00f08947 */ /* 0x008fea000383ffff */
[----:B------:R-:W-:Y:S05]  /*23920*/  BRA `(.L_x_5980) ;  /* 0xffffffb000e07947 */ /* 0x000fea000383ffff */
.L_x_5865:
[----:B0-----:R0:W1:Y:S02]  /*23930*/  SYNCS.PHASECHK.TRANS64.TRYWAIT P0, [R2+URZ+0x38840], R3 ;  /* 0x03884003020075a7 */ /* 0x001064000800017f */
[----:B-1----:R-:W-:Y:S05]  /*23940*/  @!P0 NANOSLEEP.SYNCS 0x989680 ;  /* 0x009896800000895d */ /* 0x002fea0003900000 */
[----:B------:R-:W1:Y:S02]  /*23950*/  @!P0 SYNCS.PHASECHK.TRANS64 P0, [R2+URZ+0x38840], R3 ;  /* 0x03884003020085a7 */ /* 0x000e64000800007f */
[----:B-1----:R-:W-:Y:S05]  /*23960*/  @!P0 BRA `(.L_x_5865) ;  /* 0xfffffffc00f08947 */ /* 0x002fea000383ffff */
[----:B------:R-:W-:Y:S05]  /*23970*/  BRA `(.L_x_5981) ;  /* 0xffffffbc00cc7947 */ /* 0x000fea000383ffff */
.L_x_5870:
[----:B-1----:R1:W3:Y:S02]  /*23980*/  SYNCS.PHASECHK.TRANS64.TRYWAIT P0, [R2+URZ+0x38860], R3 ;  /* 0x03886003020075a7 */ /* 0x0022e4000800017f */
[----:B---3--:R-:W-:Y:S05]  /*23990*/  @!P0 NANOSLEEP.SYNCS 0x989680 ;  /* 0x009896800000895d */ /* 0x008fea0003900000 */
[----:B------:R-:W3:Y:S02]  /*239a0*/  @!P0 SYNCS.PHASECHK.TRANS64 P0, [R2+URZ+0x38860], R3 ;  /* 0x03886003020085a7 */ /* 0x000ee4000800007f */
[----:B---3--:R-:W-:Y:S05]  /*239b0*/  @!P0 BRA `(.L_x_5870) ;  /* 0xfffffffc00f08947 */ /* 0x008fea000383ffff */
[----:B------:R-:W-:Y:S05]  /*239c0*/  BRA `(.L_x_5982) ;  /* 0xffffffc000547947 */ /* 0x000fea000383ffff */
.L_x_5886:
[----:B------:R-:W-:Y:S01]  /*239d0*/  BSSY B0, `(.L_x_5983) ;  /* 0x0000008000007945 */ /* 0x000fe20003800000 */
[----:B------:R-:W-:Y:S02]  /*239e0*/  IMAD.MOV.U32 R13, RZ, RZ, R16 ;  /* 0x000000ffff0d7224 */ /* 0x000fe400078e0010 */
[----:B------:R-:W-:Y:S02]  /*239f0*/  IMAD.MOV.U32 R12, RZ, RZ, RZ ;  /* 0x000000ffff0c7224 */ /* 0x000fe400078e00ff */
[----:B-1----:R-:W-:Y:S02]  /*23a00*/  IMAD.MOV.U32 R11, RZ, RZ, 0x1f ;  /* 0x0000001fff0b7424 */ /* 0x002fe400078e00ff */
[----:B------:R-:W-:-:S07]  /*23a10*/  IMAD.MOV.U32 R15, RZ, RZ, -0x1 ;  /* 0xffffffffff0f7424 */ /* 0x000fce00078e00ff */
[----:B0-2---:R-:W-:Y:S05]  /*23a20*/  WARPSYNC.COLLECTIVE R15, `(.L_x_5984) ;  /* 0x000000000f087348 */ /* 0x005fea0003c00000 */
[----:B0-----:R0:W1:Y:S02]  /*23a30*/  SHFL.IDX P6, R14, R13, R12, R11 ;  /* 0x0000000c0d0e7389 */ /* 0x00106400000c000b */
[----:B012---:R-:W-:Y:S01]  /*23a40*/  ENDCOLLECTIVE ;  /* 0x000000000000791b */ /* 0x007fe20003800000 */
.L_x_5984:
[----:B------:R-:W-:Y:S05]  /*23a50*/  BSYNC B0 ;  /* 0x0000000000007941 */ /* 0x000fea0003800000 */
.L_x_5983:
        /* <DEDUP_REMOVED lines=9> */
.L_x_5985:
        /* <DEDUP_REMOVED lines=18> */
.L_x_5986:
        /* <DEDUP_REMOVED lines=8> */
.L_x_5987:
        /* <DEDUP_REMOVED lines=8> */
.L_x_5988:
        /* <DEDUP_REMOVED lines=8> */
.L_x_5989:
        /* <DEDUP_REMOVED lines=8> */
.L_x_5990:
        /* <DEDUP_REMOVED lines=9> */
.L_x_5991:
[----:B------:R-:W-:Y:S01]  /*23ea0*/  IMAD.MOV.U32 R16, RZ, RZ, R14 ;  /* 0x000000ffff107224 */ /* 0x000fe200078e000e */
[----:B------:R-:W-:Y:S06]  /*23eb0*/  BRA `(.L_x_5992) ;  /* 0xffffffc800ac7947 */ /* 0x000fec000383ffff */
.L_x_5891:
[----:B------:R-:W-:Y:S01]  /*23ec0*/  BSSY B0, `(.L_x_5993) ;  /* 0x0000008000007945 */ /* 0x000fe20003800000 */
[----:B-----5:R-:W-:Y:S02]  /*23ed0*/  IMAD.MOV.U32 R13, RZ, RZ, R3 ;  /* 0x000000ffff0d7224 */ /* 0x020fe400078e0003 */
[----:B------:R-:W-:Y:S02]  /*23ee0*/  IMAD.MOV.U32 R12, RZ, RZ, 0x1 ;  /* 0x00000001ff0c7424 */ /* 0x000fe400078e00ff */
[----:B------:R-:W-:Y:S02]  /*23ef0*/  IMAD.MOV.U32 R11, RZ, RZ, RZ ;  /* 0x000000ffff0b7224 */ /* 0x000fe400078e00ff */
[----:B------:R-:W-:-:S07]  /*23f00*/  IMAD.MOV.U32 R15, RZ, RZ, -0x1 ;  /* 0xffffffffff0f7424 */ /* 0x000fce00078e00ff */
[----:B012---:R-:W-:Y:S05]  /*23f10*/  WARPSYNC.COLLECTIVE R15, `(.L_x_5994) ;  /* 0x000000000f087348 */ /* 0x007fea0003c00000 */
[----:B0-----:R0:W3:Y:S02]  /*23f20*/  SHFL.UP P6, R14, R13, R12, R11 ;  /* 0x0400000c0d0e7389 */ /* 0x0010e400000c000b */
[----:B0123--:R-:W-:Y:S01]  /*23f30*/  ENDCOLLECTIVE ;  /* 0x000000000000791b */ /* 0x00ffe20003800000 */
.L_x_5994:
[----:B------:R-:W-:Y:S05]  /*23f40*/  BSYNC B0 ;  /* 0x0000000000007941 */ /* 0x000fea0003800000 */
.L_x_5993:
        /* <DEDUP_REMOVED lines=10> */
.L_x_5995:
        /* <DEDUP_REMOVED lines=8> */
.L_x_5996:
        /* <DEDUP_REMOVED lines=8> */
.L_x_5997:
        /* <DEDUP_REMOVED lines=8> */
.L_x_5998:
        /* <DEDUP_REMOVED lines=9> */
.L_x_5999:
[----:B------:R-:W-:Y:S01]  /*24200*/  IMAD.MOV.U32 R16, RZ, RZ, R14 ;  /* 0x000000ffff107224 */ /* 0x000fe200078e000e */
[----:B------:R-:W-:Y:S06]  /*24210*/  BRA `(.L_x_6000) ;  /* 0xffffffc800707947 */ /* 0x000fec000383ffff */
.L_x_5893:
[----:B------:R-:W-:Y:S01]  /*24220*/  BSSY B0, `(.L_x_6001) ;  /* 0x0000006000007945 */ /* 0x000fe20003800000 */
[----:B------:R-:W-:Y:S01]  /*24230*/  PLOP3.LUT P6, PT, P6, PT, PT, 0x8, 0x0 ;  /* 0x000000000000781c */ /* 0x000fe200037ce170 */
[----:B------:R-:W-:-:S12]  /*24240*/  IMAD.MOV.U32 R15, RZ, RZ, -0x1 ;  /* 0xffffffffff0f7424 */ /* 0x000fd800078e00ff */
[----:B012---:R-:W-:Y:S05]  /*24250*/  WARPSYNC.COLLECTIVE R15, `(.L_x_6002) ;  /* 0x000000000f087348 */ /* 0x007fea0003c00000 */
[----:B0-----:R-:W-:Y:S01]  /*24260*/  VOTE.ANY R14, PT, P6 ;  /* 0x00000000000e7806 */ /* 0x001fe200030e0100 */
[----:B-12---:R-:W-:Y:S06]  /*24270*/  ENDCOLLECTIVE ;  /* 0x000000000000791b */ /* 0x006fec0003800000 */
.L_x_6002:
[----:B------:R-:W-:Y:S05]  /*24280*/  BSYNC B0 ;  /* 0x0000000000007941 */ /* 0x000fea0003800000 */
.L_x_6001:
        /* <DEDUP_REMOVED lines=9> */
.L_x_6003:
[----:B------:R-:W-:Y:S01]  /*24320*/  IMAD.MOV.U32 R17, RZ, RZ, R14 ;  /* 0x000000ffff117224 */ /* 0x000fe200078e000e */
[----:B------:R-:W-:Y:S06]  /*24330*/  BRA `(.L_x_6004) ;  /* 0xffffffc800607947 */ /* 0x000fec000383ffff */
.L_x_5895:
[----:B------:R-:W-:Y:S01]  /*24340*/  BSSY B0, `(.L_x_6005) ;  /* 0x0000007000007945 */ /* 0x000fe20003800000 */
[----:B------:R-:W-:Y:S02]  /*24350*/  IMAD.MOV.U32 R13, RZ, RZ, R2 ;  /* 0x000000ffff0d7224 */ /* 0x000fe400078e0002 */
[----:B------:R-:W-:Y:S02]  /*24360*/  IMAD.MOV.U32 R11, RZ, RZ, 0x1f ;  /* 0x0000001fff0b7424 */ /* 0x000fe400078e00ff */
[----:B------:R-:W-:-:S07]  /*24370*/  IMAD.MOV.U32 R15, RZ, RZ, -0x1 ;  /* 0xffffffffff0f7424 */ /* 0x000fce00078e00ff */
[----:B01234-:R-:W-:Y:S05]  /*24380*/  WARPSYNC.COLLECTIVE R15, `(.L_x_6006) ;  /* 0x000000000f087348 */ /* 0x01ffea0003c00000 */
[----:B0-----:R0:W0:Y:S02]  /*24390*/  SHFL.IDX P6, R14, R13, R12, R11 ;  /* 0x0000000c0d0e7389 */ /* 0x00102400000c000b */
[----:B01234-:R-:W-:Y:S01]  /*243a0*/  ENDCOLLECTIVE ;  /* 0x000000000000791b */ /* 0x01ffe20003800000 */
.L_x_6006:
[----:B------:R-:W-:Y:S05]  /*243b0*/  BSYNC B0 ;  /* 0x0000000000007941 */ /* 0x000fea0003800000 */
.L_x_6005:
[----:B------:R-:W-:Y:S01]  /*243c0*/  IMAD.MOV.U32 R2, RZ, RZ, R14 ;  /* 0x000000ffff027224 */ /* 0x000fe200078e000e */
[----:B------:R-:W-:Y:S06]  /*243d0*/  BRA `(.L_x_6007) ;  /* 0xffffffc800547947 */ /* 0x000fec000383ffff */
.L_x_5899:
[----:B0-----:R0:W1:Y:S02]  /*243e0*/  SYNCS.PHASECHK.TRANS64.TRYWAIT P0, [R0+URZ+0x38820], R3 ;  /* 0x03882003000075a7 */ /* 0x001064000800017f */
[----:B-1----:R-:W-:Y:S05]  /*243f0*/  @!P0 NANOSLEEP.SYNCS 0x989680 ;  /* 0x009896800000895d */ /* 0x002fea0003900000 */
[----:B------:R-:W1:Y:S02]  /*24400*/  @!P0 SYNCS.PHASECHK.TRANS64 P0, [R0+URZ+0x38820], R3 ;  /* 0x03882003000085a7 */ /* 0x000e64000800007f */
[----:B-1----:R-:W-:Y:S05]  /*24410*/  @!P0 BRA `(.L_x_5899) ;  /* 0xfffffffc00f08947 */ /* 0x002fea000383ffff */
[----:B------:R-:W-:Y:S05]  /*24420*/  BRA `(.L_x_6008) ;  /* 0xffffffcc00d87947 */ /* 0x000fea000383ffff */
.L_x_5900:
        /* <DEDUP_REMOVED lines=11> */
.L_x_6010:
[----:B------:R-:W-:Y:S05]  /*244e0*/  BSYNC B0 ;  /* 0x0000000000007941 */ /* 0x000fea0003800000 */
.L_x_6009:
[----:B------:R-:W-:Y:S05]  /*244f0*/  BRA `(.L_x_6011) ;  /* 0xffffffcc00c07947 */ /* 0x000fea000383ffff */
.L_x_5901:
[----:B------:R-:W-:Y:S01]  /*24500*/  BSSY B0, `(.L_x_6012) ;  /* 0x0000006000007945 */ /* 0x000fe20003800000 */
[----:B------:R-:W-:-:S07]  /*24510*/  IMAD.MOV.U32 R15, RZ, RZ, -0x1 ;  /* 0xffffffffff0f7424 */ /* 0x000fce00078e00ff */
[----:B012---:R-:W-:Y:S05]  /*24520*/  WARPSYNC.COLLECTIVE R15, `(.L_x_6013) ;  /* 0x000000000f0c7348 */ /* 0x007fea0003c00000 */
[----:B------:R-:W-:Y:S02]  /*24530*/  ELECT P6, UR62, PT ;  /* 0x00000000003e782f */ /* 0x000fe400038c0000 */
[----:B------:R-:W-:Y:S01]  /*24540*/  MOV R14, UR62 ;  /* 0x0000003e000e7c02 */ /* 0x000fe20008000f00 */
[----:B012---:R-:W-:Y:S10]  /*24550*/  ENDCOLLECTIVE ;  /* 0x000000000000791b */ /* 0x007ff40003800000 */
.L_x_6013:
[----:B------:R-:W-:Y:S05]  /*24560*/  BSYNC B0 ;  /* 0x0000000000007941 */ /* 0x000fea0003800000 */
.L_x_6012:
[----:B------:R-:W-:Y:S05]  /*24570*/  BRA `(.L_x_6014) ;  /* 0xffffffcc00b47947 */ /* 0x000fea000383ffff */
.L_x_5903:
[----:B0-----:R0:W1:Y:S02]  /*24580*/  SYNCS.PHASECHK.TRANS64.TRYWAIT P0, [R6+URZ], R5 ;  /* 0x00000005060075a7 */ /* 0x001064000800017f */
[----:B-1----:R-:W-:Y:S05]  /*24590*/  @!P0 NANOSLEEP.SYNCS 0x989680 ;  /* 0x009896800000895d */ /* 0x002fea0003900000 */
[----:B------:R-:W1:Y:S02]  /*245a0*/  @!P0 SYNCS.PHASECHK.TRANS64 P0, [R6+URZ], R5 ;  /* 0x00000005060085a7 */ /* 0x000e64000800007f */
[----:B-1----:R-:W-:Y:S05]  /*245b0*/  @!P0 BRA `(.L_x_5903) ;  /* 0xfffffffc00f08947 */ /* 0x002fea000383ffff */
[----:B------:R-:W-:Y:S05]  /*245c0*/  BRA `(.L_x_6015) ;  /* 0xffffffcc00f07947 */ /* 0x000fea000383ffff */
.L_x_5904:
[----:B-1----:R1:W3:Y:S02]  /*245d0*/  SYNCS.PHASECHK.TRANS64.TRYWAIT P0, [R7+URZ], R2 ;  /* 0x00000002070075a7 */ /* 0x0022e4000800017f */
[----:B---3--:R-:W-:Y:S05]  /*245e0*/  @!P0 NANOSLEEP.SYNCS 0x989680 ;  /* 0x009896800000895d */ /* 0x008fea0003900000 */
[----:B------:R-:W3:Y:S02]  /*245f0*/  @!P0 SYNCS.PHASECHK.TRANS64 P0, [R7+URZ], R2 ;  /* 0x00000002070085a7 */ /* 0x000ee4000800007f */
[----:B---3--:R-:W-:Y:S05]  /*24600*/  @!P0 BRA `(.L_x_5904) ;  /* 0xfffffffc00f08947 */ /* 0x008fea000383ffff */
[----:B------:R-:W-:Y:S05]  /*24610*/  BRA `(.L_x_6016) ;  /* 0xffffffcc00e47947 */ /* 0x000fea000383ffff */
.L_x_5906:
[----:B---3--:R3:W4:Y:S02]  /*24620*/  SYNCS.PHASECHK.TRANS64.TRYWAIT P0, [R4+URZ], R5 ;  /* 0x00000005040075a7 */ /* 0x008724000800017f */
[----:B----4-:R-:W-:Y:S05]  /*24630*/  @!P0 NANOSLEEP.SYNCS 0x989680 ;  /* 0x009896800000895d */ /* 0x010fea0003900000 */
[----:B------:R-:W4:Y:S02]  /*24640*/  @!P0 SYNCS.PHASECHK.TRANS64 P0, [R4+URZ], R5 ;  /* 0x00000005040085a7 */ /* 0x000f24000800007f */
[----:B----4-:R-:W-:Y:S05]  /*24650*/  @!P0 BRA `(.L_x_5906) ;  /* 0xfffffffc00f08947 */ /* 0x010fea000383ffff */
[----:B------:R-:W-:Y:S05]  /*24660*/  BRA `(.L_x_6017) ;  /* 0xffffffcc00ec7947 */ /* 0x000fea000383ffff */
.L_x_6018:
        /* <DEDUP_REMOVED lines=9> */
.L_x_6039:


//--------------------- .nv.global.init           --------------------------
	.section	.nv.global.init,"aw",@progbits
.nv.global.init:
	.type		$str$20,@object
	.size		$str$20,($str$21 - $str$20)
$str$20:
        /*0000*/ 	.byte	0x28, 0x61, 0x64, 0x64, 0x72, 0x65, 0x73, 0x73, 0x20, 0x26, 0x20, 0x6d, 0x61, 0x73, 0x6b, 0x29
        /*0010*/ 	.byte	0x20, 0x3d, 0x3d, 0x20, 0x30, 0x00
	.type		$str$21,@object
	.size		$str$21,(__unnamed_4 - $str$21)
$str$21:
        /*0016*/ 	.byte	0x2f, 0x74, 0x6d, 0x70, 0x2f, 0x6f, 0x73, 0x73, 0x5f, 0x6b, 0x65, 0x72, 0x6e, 0x65, 0x6c, 0x73
        /*0026*/ 	.byte	0x5f, 0x73, 0x72, 0x63, 0x2f, 0x66, 0x6c, 0x61, 0x73, 0x68, 0x5f, 0x61, 0x74, 0x74, 0x65, 0x6e
        /*0036*/ 	.byte	0x74, 0x69, 0x6f, 0x6e, 0x2f, 0x63, 0x73, 0x72, 0x63, 0x2f, 0x63, 0x75, 0x74, 0x6c, 0x61, 0x73
        /*0046*/ 	.byte	0x73, 0x2f, 0x69, 0x6e, 0x63, 0x6c, 0x75, 0x64, 0x65, 0x2f, 0x63, 0x75, 0x74, 0x65, 0x2f, 0x70
        /*0056*/ 	.byte	0x6f, 0x69, 0x6e, 0x74, 0x65, 0x72, 0x5f, 0x66, 0x6c, 0x61, 0x67, 0x67, 0x65, 0x64, 0x2e, 0x68
        /*0066*/ 	.byte	0x70, 0x70, 0x00
	.type		__unnamed_4,@object
	.size		__unnamed_4,(__unnamed_5 - __unnamed_4)
__unnamed_4:
        /* <DEDUP_REMOVED lines=24> */
	.type		__unnamed_5,@object
	.size		__unnamed_5,(__unnamed_6 - __unnamed_5)
__unnamed_5:
        /* <DEDUP_REMOVED lines=23> */
        /*0355*/ 	.byte	0x43, 0x3c, 0x34, 0x30, 0x39, 0x36, 0x3e, 0x3e, 0x3e, 0x3e, 0x3e, 0x20, 0x26, 0x5d, 0x00
	.type		__unnamed_6,@object
	.size		__unnamed_6,(__unnamed_1 - __unnamed_6)
__unnamed_6:
        /* <DEDUP_REMOVED lines=28> */
        /*0524*/ 	.byte	0x3e, 0x3e, 0x3e, 0x3e, 0x3e, 0x5d, 0x00
	.type		__unnamed_1,@object
	.size		__unnamed_1,(__unnamed_3 - __unnamed_1)
__unnamed_1:
        /* <DEDUP_REMOVED lines=28> */
        /*06eb*/ 	.byte	0x3e, 0x3e, 0x3e, 0x3e, 0x3e, 0x20, 0x26, 0x5d, 0x00
	.type		__unnamed_3,@object
	.size		__unnamed_3,(__unnamed_2 - __unnamed_3)
__unnamed_3:
        /* <DEDUP_REMOVED lines=28> */
        /*08b4*/ 	.byte	0x32, 0x37, 0x36, 0x38, 0x3e, 0x3e, 0x3e, 0x3e, 0x3e, 0x5d, 0x00
	.type		__unnamed_2,@object
	.size		__unnamed_2,(.L_1 - __unnamed_2)
__unnamed_2:
        /* <DEDUP_REMOVED lines=29> */
.L_1:


//--------------------- .nv.shared._ZN7cutlass13device_kernelIN5flash11enable_sm90INS1_16FlashAttnFwdSm90INS1_25CollectiveMainloopFwdSm90ILi2EN4cute5tupleIJNS5_1CILi1EEES8_S8_EEENS6_IJNS7_ILi64EEESA_SA_EEELi512ENS_6half_tEfNS_4arch4Sm90ELb0ELb0ELb1ELb0ELb0ELb0ELb0ELb0ELb0ELb1ELb0ELb0EEENS1_21CollectiveEpilogueFwdINS6_IJSA_NS7_ILi512EEESA_EEES9_SC_SE_Li256ELb0ELb1ELb0ELb0EEENS1_29StaticPersistentTileSchedulerILb0EEEEEEEEEvNT_6ParamsE --------------------------
	.section	.nv.shared._ZN7cutlass13device_kernelIN5flash11enable_sm90INS1_16FlashAttnFwdSm90INS1_25CollectiveMainloopFwdSm90ILi2EN4cute5tupleIJNS5_1CILi1EEES8_S8_EEENS6_IJNS7_ILi64EEESA_SA_EEELi512ENS_6half_tEfNS_4arch4Sm90ELb0ELb0ELb1ELb0ELb0ELb0ELb0ELb0ELb0ELb1ELb0ELb0EEENS1_21CollectiveEpilogueFwdINS6_IJSA_NS7_ILi512EEESA_EEES9_SC_SE_Li256ELb0ELb1ELb0ELb0EEENS1_29StaticPersistentTileSchedulerILb0EEEEEEEEEvNT_6ParamsE,"aw",@nobits
	.sectionflags	@""
	.align	16
	.zero		1024


//--------------------- .nv.shared.reserved.0     --------------------------
	.section	.nv.shared.reserved.0,"aw",@nobits
	.weak		__nv_reservedSMEM_offset_0_alias
	.size		__nv_reservedSMEM_offset_0_alias, 0, 0
	.other		__nv_reservedSMEM_offset_0_alias,@"STO_CUDA_RESERVED_SHARED STV_DEFAULT"
__nv_reservedSMEM_offset_0_alias:
	.zero		0


//--------------------- .nv.global                --------------------------
	.section	.nv.global,"aw",@nobits
.nv.global:
	.type		_ZN85_INTERNAL_6c9b5c46_49_flash_fwd_hdim64_512_fp16_softcap_packgqa_sm90_cu_ceb34e2a_35244cute1_E,@object
	.size		_ZN85_INTERNAL_6c9b5c46_49_flash_fwd_hdim64_512_fp16_softcap_packgqa_sm90_cu_ceb34e2a_35244cute1_E,(_ZN85_INTERNAL_6c9b5c46_49_flash_fwd_hdim64_512_fp16_softcap_packgqa_sm90_cu_ceb34e2a_35244cuda3std3__45__cpo6cbeginE - _ZN85_INTERNAL_6c9b5c46_49_flash_fwd_hdim64_512_fp16_softcap_packgqa_sm90_cu_ceb34e2a_35244cute1_E)
_ZN85_INTERNAL_6c9b5c46_49_flash_fwd_hdim64_512_fp16_softcap_packgqa_sm90_cu_ceb34e2a_35244cute1_E:
	.zero		1
	.type		_ZN85_INTERNAL_6c9b5c46_49_flash_fwd_hdim64_512_fp16_softcap_packgqa_sm90_cu_ceb34e2a_35244cuda3std3__45__cpo6cbeginE,@object
	.size		_ZN85_INTERNAL_6c9b5c46_49_flash_fwd_hdim64_512_fp16_softcap_packgqa_sm90_cu_ceb34e2a_35244cuda3std3__45__cpo6cbeginE,(_ZN85_INTERNAL_6c9b5c46_49_flash_fwd_hdim64_512_fp16_softcap_packgqa_sm90_cu_ceb34e2a_35244cuda3std3__48in_placeE - _ZN85_INTERNAL_6c9b5c46_49_flash_fwd_hdim64_512_fp16_softcap_packgqa_sm90_cu_ceb34e2a_35244cuda3std3__45__cpo6cbeginE)
_ZN85_INTERNAL_6c9b5c46_49_flash_fwd_hdim64_512_fp16_softcap_packgqa_sm90_cu_ceb34e2a_35244cuda3std3__45__cpo6cbeginE:
	.zero		1
	.type		_ZN85_INTERNAL_6c9b5c46_49_flash_fwd_hdim64_512_fp16_softcap_packgqa_sm90_cu_ceb34e2a_35244cuda3std3__48in_placeE,@object
	.size		_ZN85_INTERNAL_6c9b5c46_49_flash_fwd_hdim64_512_fp16_softcap_packgqa_sm90_cu_ceb34e2a_35244cuda3std3__48in_placeE,(_ZN85_INTERNAL_6c9b5c46_49_flash_fwd_hdim64_512_fp16_softcap_packgqa_sm90_cu_ceb34e2a_35244cuda3std6ranges3__45__cpo9iter_moveE - _ZN85_INTERNAL_6c9b5c46_49_flash_fwd_hdim64_512_fp16_softcap_packgqa_sm90_cu_ceb34e2a_35244cuda3std3__48in_placeE)
_ZN85_INTERNAL_6c9b5c46_49_flash_fwd_hdim64_512_fp16_softcap_packgqa_sm90_cu_ceb34e2a_35244cuda3std3__48in_placeE:
	.zero		1
	.type		_ZN85_INTERNAL_6c9b5c46_49_flash_fwd_hdim64_512_fp16_softcap_packgqa_sm90_cu_ceb34e2a_35244cuda3std6ranges3__45__cpo9iter_moveE,@object
	.size		_ZN85_INTERNAL_6c9b5c46_49_flash_fwd_hdim64_512_fp16_softcap_packgqa_sm90_cu_ceb34e2a_35244cuda3std6ranges3__45__cpo9iter_moveE,(_ZN85_INTERNAL_6c9b5c46_49_flash_fwd_hdim64_512_fp16_softcap_packgqa_sm90_cu_ceb34e2a_35244cuda3std3__45__cpo5beginE - _ZN85_INTERNAL_6c9b5c46_49_flash_fwd_hdim64_512_fp16_softcap_packgqa_sm90_cu_ceb34e2a_35244cuda3std6ranges3__45__cpo9iter_moveE)
_ZN85_INTERNAL_6c9b5c46_49_flash_fwd_hdim64_512_fp16_softcap_packgqa_sm90_cu_ceb34e2a_35244cuda3std6ranges3__45__cpo9iter_moveE:
	.zero		1
	.type		_ZN85_INTERNAL_6c9b5c46_49_flash_fwd_hdim64_512_fp16_softcap_packgqa_sm90_cu_ceb34e2a_35244cuda3std3__45__cpo5beginE,@object
	.size		_ZN85_INTERNAL_6c9b5c46_49_flash_fwd_hdim64_512_fp16_softcap_packgqa_sm90_cu_ceb34e2a_35244cuda3std3__45__cpo5beginE,(_ZN85_INTERNAL_6c9b5c46_49_flash_fwd_hdim64_512_fp16_softcap_packgqa_sm90_cu_ceb34e2a_35244cuda3std3__487_GLOBAL__N__6c9b5c46_49_flash_fwd_hdim64_512_fp16_softcap_packgqa_sm90_cu_ceb34e2a_35246ignoreE - _ZN85_INTERNAL_6c9b5c46_49_flash_fwd_hdim64_512_fp16_softcap_packgqa_sm90_cu_ceb34e2a_35244cuda3std3__45__cpo5beginE)
_ZN85_INTERNAL_6c9b5c46_49_flash_fwd_hdim64_512_fp16_softcap_packgqa_sm90_cu_ceb34e2a_35244cuda3std3__45__cpo5beginE:
	.zero		1
	.type		_ZN85_INTERNAL_6c9b5c46_49_flash_fwd_hdim64_512_fp16_softcap_packgqa_sm90_cu_ceb34e2a_35244cuda3std3__487_GLOBAL__N__6c9b5c46_49_flash_fwd_hdim64_512_fp16_softcap_packgqa_sm90_cu_ceb34e2a_35246ignoreE,@object
	.size		_ZN85_INTERNAL_6c9b5c46_49_flash_fwd_hdim64_512_fp16_softcap_packgqa_sm90_cu_ceb34e2a_35244cuda3std3__487_GLOBAL__N__6c9b5c46_49_flash_fwd_hdim64_512_fp16_softcap_packgqa_sm90_cu_ceb34e2a_35246ignoreE,(_ZN85_INTERNAL_6c9b5c46_49_flash_fwd_hdim64_512_fp16_softcap_packgqa_sm90_cu_ceb34e2a_35244cute7productE - _ZN85_INTERNAL_6c9b5c46_49_flash_fwd_hdim64_512_fp16_softcap_packgqa_sm90_cu_ceb34e2a_35244cuda3std3__487_GLOBAL__N__6c9b5c46_49_flash_fwd_hdim64_512_fp16_softcap_packgqa_sm90_cu_ceb34e2a_35246ignoreE)
_ZN85_INTERNAL_6c9b5c46_49_flash_fwd_hdim64_512_fp16_softcap_packgqa_sm90_cu_ceb34e2a_35244cuda3std3__487_GLOBAL__N__6c9b5c46_49_flash_fwd_hdim64_512_fp16_softcap_packgqa_sm90_cu_ceb34e2a_35246ignoreE:
	.zero		1
	.type		_ZN85_INTERNAL_6c9b5c46_49_flash_fwd_hdim64_512_fp16_softcap_packgqa_sm90_cu_ceb34e2a_35244cute7productE,@object
	.size		_ZN85_INTERNAL_6c9b5c46_49_flash_fwd_hdim64_512_fp16_softcap_packgqa_sm90_cu_ceb34e2a_35244cute7productE,(_ZN85_INTERNAL_6c9b5c46_49_flash_fwd_hdim64_512_fp16_softcap_packgqa_sm90_cu_ceb34e2a_35244cuda3std3__45__cpo3endE - _ZN85_INTERNAL_6c9b5c46_49_flash_fwd_hdim64_512_fp16_softcap_packgqa_sm90_cu_ceb34e2a_35244cute7productE)
_ZN85_INTERNAL_6c9b5c46_49_flash_fwd_hdim64_512_fp16_softcap_packgqa_sm90_cu_ceb34e2a_35244cute7productE:
	.zero		1
	.type		_ZN85_INTERNAL_6c9b5c46_49_flash_fwd_hdim64_512_fp16_softcap_packgqa_sm90_cu_ceb34e2a_35244cuda3std3__45__cpo3endE,@object
	.size		_ZN85_INTERNAL_6c9b5c46_49_flash_fwd_hdim64_512_fp16_softcap_packgqa_sm90_cu_ceb34e2a_35244cuda3std3__45__cpo3endE,(_ZN85_INTERNAL_6c9b5c46_49_flash_fwd_hdim64_512_fp16_softcap_packgqa_sm90_cu_ceb34e2a_35244cuda3std3__419piecewise_constructE - _ZN85_INTERNAL_6c9b5c46_49_flash_fwd_hdim64_512_fp16_softcap_packgqa_sm90_cu_ceb34e2a_35244cuda3std3__45__cpo3endE)
_ZN85_INTERNAL_6c9b5c46_49_flash_fwd_hdim64_512_fp16_softcap_packgqa_sm90_cu_ceb34e2a_35244cuda3std3__45__cpo3endE:
	.zero		1
	.type		_ZN85_INTERNAL_6c9b5c46_49_flash_fwd_hdim64_512_fp16_softcap_packgqa_sm90_cu_ceb34e2a_35244cuda3std3__419piecewise_constructE,@object
	.size		_ZN85_INTERNAL_6c9b5c46_49_flash_fwd_hdim64_512_fp16_softcap_packgqa_sm90_cu_ceb34e2a_35244cuda3std3__419piecewise_constructE,(_ZN85_INTERNAL_6c9b5c46_49_flash_fwd_hdim64_512_fp16_softcap_packgqa_sm90_cu_ceb34e2a_35244cuda3std3__45__cpo4cendE - _ZN85_INTERNAL_6c9b5c46_49_flash_fwd_hdim64_512_fp16_softcap_packgqa_sm90_cu_ceb34e2a_35244cuda3std3__419piecewise_constructE)
_ZN85_INTERNAL_6c9b5c46_49_flash_fwd_hdim64_512_fp16_softcap_packgqa_sm90_cu_ceb34e2a_35244cuda3std3__419piecewise_constructE:
	.zero		1
	.type		_ZN85_INTERNAL_6c9b5c46_49_flash_fwd_hdim64_512_fp16_softcap_packgqa_sm90_cu_ceb34e2a_35244cuda3std3__45__cpo4cendE,@object
	.size		_ZN85_INTERNAL_6c9b5c46_49_flash_fwd_hdim64_512_fp16_softcap_packgqa_sm90_cu_ceb34e2a_35244cuda3std3__45__cpo4cendE,(_ZN85_INTERNAL_6c9b5c46_49_flash_fwd_hdim64_512_fp16_softcap_packgqa_sm90_cu_ceb34e2a_35244cuda3std6ranges3__45__cpo4swapE - _ZN85_INTERNAL_6c9b5c46_49_flash_fwd_hdim64_512_fp16_softcap_packgqa_sm90_cu_ceb34e2a_35244cuda3std3__45__cpo4cendE)
_ZN85_INTERNAL_6c9b5c46_49_flash_fwd_hdim64_512_fp16_softcap_packgqa_sm90_cu_ceb34e2a_35244cuda3std3__45__cpo4cendE:
	.zero		1
	.type		_ZN85_INTERNAL_6c9b5c46_49_flash_fwd_hdim64_512_fp16_softcap_packgqa_sm90_cu_ceb34e2a_35244cuda3std6ranges3__45__cpo4swapE,@object
	.size		_ZN85_INTERNAL_6c9b5c46_49_flash_fwd_hdim64_512_fp16_softcap_packgqa_sm90_cu_ceb34e2a_35244cuda3std6ranges3__45__cpo4swapE,(.L_13 - _ZN85_INTERNAL_6c9b5c46_49_flash_fwd_hdim64_512_fp16_softcap_packgqa_sm90_cu_ceb34e2a_35244cuda3std6ranges3__45__cpo4swapE)
_ZN85_INTERNAL_6c9b5c46_49_flash_fwd_hdim64_512_fp16_softcap_packgqa_sm90_cu_ceb34e2a_35244cuda3std6ranges3__45__cpo4swapE:
	.zero		1
.L_13:


//--------------------- .nv.shared._ZN7cutlass13device_kernelIN5flash11enable_sm90INS1_16FlashAttnFwdSm90INS1_25CollectiveMainloopFwdSm90ILi2EN4cute5tupleIJNS5_1CILi1EEES8_S8_EEENS6_IJNS7_ILi64EEESA_SA_EEELi512ENS_6half_tEfNS_4arch4Sm90ELb0ELb0ELb1ELb0ELb0ELb0ELb1ELb0ELb0ELb1ELb0ELb0EEENS1_21CollectiveEpilogueFwdINS6_IJSA_NS7_ILi512EEESA_EEES9_SC_SE_Li256ELb0ELb1ELb0ELb0EEENS1_29StaticPersistentTileSchedulerILb0EEEEEEEEEvNT_6ParamsE --------------------------
	.section	.nv.shared._ZN7cutlass13device_kernelIN5flash11enable_sm90INS1_16FlashAttnFwdSm90INS1_25CollectiveMainloopFwdSm90ILi2EN4cute5tupleIJNS5_1CILi1EEES8_S8_EEENS6_IJNS7_ILi64EEESA_SA_EEELi512ENS_6half_tEfNS_4arch4Sm90ELb0ELb0ELb1ELb0ELb0ELb0ELb1ELb0ELb0ELb1ELb0ELb0EEENS1_21CollectiveEpilogueFwdINS6_IJSA_NS7_ILi512EEESA_EEES9_SC_SE_Li256ELb0ELb1ELb0ELb0EEENS1_29StaticPersistentTileSchedulerILb0EEEEEEEEEvNT_6ParamsE,"aw",@nobits
	.sectionflags	@""
	.align	16
	.zero		1024


//--------------------- .nv.shared._ZN7cutlass13device_kernelIN5flash11enable_sm90INS1_16FlashAttnFwdSm90INS1_25CollectiveMainloopFwdSm90ILi2EN4cute5tupleIJNS5_1CILi1EEES8_S8_EEENS6_IJNS7_ILi64EEESA_SA_EEELi512ENS_6half_tEfNS_4arch4Sm90ELb0ELb0ELb1ELb1ELb0ELb0ELb0ELb0ELb0ELb1ELb0ELb0EEENS1_21CollectiveEpilogueFwdINS6_IJSA_NS7_ILi512EEESA_EEES9_SC_SE_Li256ELb1ELb1ELb0ELb0EEENS1_36VarlenDynamicPersistentTileSchedulerILi64ELi64ELi256ELi128ELb0ELb1ELb1ELb0ELb1ELb1EEEEEEEEEvNT_6ParamsE --------------------------
	.section	.nv.shared._ZN7cutlass13device_kernelIN5flash11enable_sm90INS1_16FlashAttnFwdSm90INS1_25CollectiveMainloopFwdSm90ILi2EN4cute5tupleIJNS5_1CILi1EEES8_S8_EEENS6_IJNS7_ILi64EEESA_SA_EEELi512ENS_6half_tEfNS_4arch4Sm90ELb0ELb0ELb1ELb1ELb0ELb0ELb0ELb0ELb0ELb1ELb0ELb0EEENS1_21CollectiveEpilogueFwdINS6_IJSA_NS7_ILi512EEESA_EEES9_SC_SE_Li256ELb1ELb1ELb0ELb0EEENS1_36VarlenDynamicPersistentTileSchedulerILi64ELi64ELi256ELi128ELb0ELb1ELb1ELb0ELb1ELb1EEEEEEEEEvNT_6ParamsE,"aw",@nobits
	.sectionflags	@""
	.align	16
	.zero		1024


//--------------------- .nv.shared._ZN7cutlass13device_kernelIN5flash11enable_sm90INS1_16FlashAttnFwdSm90INS1_25CollectiveMainloopFwdSm90ILi2EN4cute5tupleIJNS5_1CILi1EEES8_S8_EEENS6_IJNS7_ILi64EEESA_SA_EEELi512ENS_6half_tEfNS_4arch4Sm90ELb0ELb0ELb1ELb1ELb0ELb1ELb0ELb0ELb0ELb1ELb0ELb0EEENS1_21CollectiveEpilogueFwdINS6_IJSA_NS7_ILi512EEESA_EEES9_SC_SE_Li256ELb1ELb1ELb0ELb0EEENS1_36VarlenDynamicPersistentTileSchedulerILi64ELi64ELi256ELi128ELb0ELb1ELb1ELb0ELb1ELb1EEEEEEEEEvNT_6ParamsE --------------------------
	.section	.nv.shared._ZN7cutlass13device_kernelIN5flash11enable_sm90INS1_16FlashAttnFwdSm90INS1_25CollectiveMainloopFwdSm90ILi2EN4cute5tupleIJNS5_1CILi1EEES8_S8_EEENS6_IJNS7_ILi64EEESA_SA_EEELi512ENS_6half_tEfNS_4arch4Sm90ELb0ELb0ELb1ELb1ELb0ELb1ELb0ELb0ELb0ELb1ELb0ELb0EEENS1_21CollectiveEpilogueFwdINS6_IJSA_NS7_ILi512EEESA_EEES9_SC_SE_Li256ELb1ELb1ELb0ELb0EEENS1_36VarlenDynamicPersistentTileSchedulerILi64ELi64ELi256ELi128ELb0ELb1ELb1ELb0ELb1ELb1EEEEEEEEEvNT_6ParamsE,"aw",@nobits
	.sectionflags	@""
	.align	16
	.zero		1024


//--------------------- .nv.shared._ZN7cutlass13device_kernelIN5flash11enable_sm90INS1_16FlashAttnFwdSm90INS1_25CollectiveMainloopFwdSm90ILi2EN4cute5tupleIJNS5_1CILi1EEES8_S8_EEENS6_IJNS7_ILi64EEESA_SA_EEELi512ENS_6half_tEfNS_4arch4Sm90ELb0ELb0ELb1ELb1ELb0ELb0ELb1ELb0ELb0ELb1ELb0ELb0EEENS1_21CollectiveEpilogueFwdINS6_IJSA_NS7_ILi512EEESA_EEES9_SC_SE_Li256ELb1ELb1ELb0ELb0EEENS1_36VarlenDynamicPersistentTileSchedulerILi64ELi64ELi256ELi128ELb0ELb1ELb1ELb0ELb1ELb1EEEEEEEEEvNT_6ParamsE --------------------------
	.section	.nv.shared._ZN7cutlass13device_kernelIN5flash11enable_sm90INS1_16FlashAttnFwdSm90INS1_25CollectiveMainloopFwdSm90ILi2EN4cute5tupleIJNS5_1CILi1EEES8_S8_EEENS6_IJNS7_ILi64EEESA_SA_EEELi512ENS_6half_tEfNS_4arch4Sm90ELb0ELb0ELb1ELb1ELb0ELb0ELb1ELb0ELb0ELb1ELb0ELb0EEENS1_21CollectiveEpilogueFwdINS6_IJSA_NS7_ILi512EEESA_EEES9_SC_SE_Li256ELb1ELb1ELb0ELb0EEENS1_36VarlenDynamicPersistentTileSchedulerILi64ELi64ELi256ELi128ELb0ELb1ELb1ELb0ELb1ELb1EEEEEEEEEvNT_6ParamsE,"aw",@nobits
	.sectionflags	@""
	.align	16
	.zero		1024


//--------------------- .nv.shared._ZN7cutlass13device_kernelIN5flash11enable_sm90INS1_16FlashAttnFwdSm90INS1_25CollectiveMainloopFwdSm90ILi2EN4cute5tupleIJNS5_1CILi1EEES8_S8_EEENS6_IJNS7_ILi64EEESA_SA_EEELi512ENS_6half_tEfNS_4arch4Sm90ELb0ELb0ELb1ELb1ELb0ELb1ELb1ELb0ELb0ELb1ELb0ELb0EEENS1_21CollectiveEpilogueFwdINS6_IJSA_NS7_ILi512EEESA_EEES9_SC_SE_Li256ELb1ELb1ELb0ELb0EEENS1_36VarlenDynamicPersistentTileSchedulerILi64ELi64ELi256ELi128ELb0ELb1ELb1ELb0ELb1ELb1EEEEEEEEEvNT_6ParamsE --------------------------
	.section	.nv.shared._ZN7cutlass13device_kernelIN5flash11enable_sm90INS1_16FlashAttnFwdSm90INS1_25CollectiveMainloopFwdSm90ILi2EN4cute5tupleIJNS5_1CILi1EEES8_S8_EEENS6_IJNS7_ILi64EEESA_SA_EEELi512ENS_6half_tEfNS_4arch4Sm90ELb0ELb0ELb1ELb1ELb0ELb1ELb1ELb0ELb0ELb1ELb0ELb0EEENS1_21CollectiveEpilogueFwdINS6_IJSA_NS7_ILi512EEESA_EEES9_SC_SE_Li256ELb1ELb1ELb0ELb0EEENS1_36VarlenDynamicPersistentTileSchedulerILi64ELi64ELi256ELi128ELb0ELb1ELb1ELb0ELb1ELb1EEEEEEEEEvNT_6ParamsE,"aw",@nobits
	.sectionflags	@""
	.align	16
	.zero		1024


//--------------------- .nv.shared._ZN7cutlass13device_kernelIN5flash11enable_sm90INS1_16FlashAttnFwdSm90INS1_25CollectiveMainloopFwdSm90ILi2EN4cute5tupleIJNS5_1CILi1EEES8_S8_EEENS6_IJNS7_ILi64EEESA_SA_EEELi512ENS_6half_tEfNS_4arch4Sm90ELb0ELb1ELb1ELb0ELb0ELb0ELb0ELb0ELb0ELb1ELb0ELb0EEENS1_21CollectiveEpilogueFwdINS6_IJSA_NS7_ILi512EEESA_EEES9_SC_SE_Li256ELb0ELb1ELb0ELb0EEENS1_30DynamicPersistentTileSchedulerILi256ELi128ELb0ELb1ELb1EEEEEEEEEvNT_6ParamsE --------------------------
	.section	.nv.shared._ZN7cutlass13device_kernelIN5flash11enable_sm90INS1_16FlashAttnFwdSm90INS1_25CollectiveMainloopFwdSm90ILi2EN4cute5tupleIJNS5_1CILi1EEES8_S8_EEENS6_IJNS7_ILi64EEESA_SA_EEELi512ENS_6half_tEfNS_4arch4Sm90ELb0ELb1ELb1ELb0ELb0ELb0ELb0ELb0ELb0ELb1ELb0ELb0EEENS1_21CollectiveEpilogueFwdINS6_IJSA_NS7_ILi512EEESA_EEES9_SC_SE_Li256ELb0ELb1ELb0ELb0EEENS1_30DynamicPersistentTileSchedulerILi256ELi128ELb0ELb1ELb1EEEEEEEEEvNT_6ParamsE,"aw",@nobits
	.sectionflags	@""
	.align	16
	.zero		1024


//--------------------- .nv.shared._ZN7cutlass13device_kernelIN5flash11enable_sm90INS1_16FlashAttnFwdSm90INS1_25CollectiveMainloopFwdSm90ILi2EN4cute5tupleIJNS5_1CILi1EEES8_S8_EEENS6_IJNS7_ILi64EEESA_SA_EEELi512ENS_6half_tEfNS_4arch4Sm90ELb0ELb1ELb1ELb0ELb0ELb0ELb1ELb0ELb0ELb1ELb0ELb0EEENS1_21CollectiveEpilogueFwdINS6_IJSA_NS7_ILi512EEESA_EEES9_SC_SE_Li256ELb0ELb1ELb0ELb0EEENS1_30DynamicPersistentTileSchedulerILi256ELi128ELb0ELb1ELb1EEEEEEEEEvNT_6ParamsE --------------------------
	.section	.nv.shared._ZN7cutlass13device_kernelIN5flash11enable_sm90INS1_16FlashAttnFwdSm90INS1_25CollectiveMainloopFwdSm90ILi2EN4cute5tupleIJNS5_1CILi1EEES8_S8_EEENS6_IJNS7_ILi64EEESA_SA_EEELi512ENS_6half_tEfNS_4arch4Sm90ELb0ELb1ELb1ELb0ELb0ELb0ELb1ELb0ELb0ELb1ELb0ELb0EEENS1_21CollectiveEpilogueFwdINS6_IJSA_NS7_ILi512EEESA_EEES9_SC_SE_Li256ELb0ELb1ELb0ELb0EEENS1_30DynamicPersistentTileSchedulerILi256ELi128ELb0ELb1ELb1EEEEEEEEEvNT_6ParamsE,"aw",@nobits
	.sectionflags	@""
	.align	16
	.zero		1024


//--------------------- .nv.shared._ZN7cutlass13device_kernelIN5flash11enable_sm90INS1_16FlashAttnFwdSm90INS1_25CollectiveMainloopFwdSm90ILi2EN4cute5tupleIJNS5_1CILi1EEES8_S8_EEENS6_IJNS7_ILi64EEESA_SA_EEELi512ENS_6half_tEfNS_4arch4Sm90ELb0ELb1ELb1ELb1ELb0ELb0ELb0ELb0ELb0ELb1ELb0ELb0EEENS1_21CollectiveEpilogueFwdINS6_IJSA_NS7_ILi512EEESA_EEES9_SC_SE_Li256ELb1ELb1ELb0ELb0EEENS1_36VarlenDynamicPersistentTileSchedulerILi64ELi64ELi256ELi128ELb0ELb1ELb1ELb1ELb0ELb1EEEEEEEEEvNT_6ParamsE --------------------------
	.section	.nv.shared._ZN7cutlass13device_kernelIN5flash11enable_sm90INS1_16FlashAttnFwdSm90INS1_25CollectiveMainloopFwdSm90ILi2EN4cute5tupleIJNS5_1CILi1EEES8_S8_EEENS6_IJNS7_ILi64EEESA_SA_EEELi512ENS_6half_tEfNS_4arch4Sm90ELb0ELb1ELb1ELb1ELb0ELb0ELb0ELb0ELb0ELb1ELb0ELb0EEENS1_21CollectiveEpilogueFwdINS6_IJSA_NS7_ILi512EEESA_EEES9_SC_SE_Li256ELb1ELb1ELb0ELb0EEENS1_36VarlenDynamicPersistentTileSchedulerILi64ELi64ELi256ELi128ELb0ELb1ELb1ELb1ELb0ELb1EEEEEEEEEvNT_6ParamsE,"aw",@nobits
	.sectionflags	@""
	.align	16
	.zero		1024


//--------------------- .nv.shared._ZN7cutlass13device_kernelIN5flash11enable_sm90INS1_16FlashAttnFwdSm90INS1_25CollectiveMainloopFwdSm90ILi2EN4cute5tupleIJNS5_1CILi1EEES8_S8_EEENS6_IJNS7_ILi64EEESA_SA_EEELi512ENS_6half_tEfNS_4arch4Sm90ELb0ELb1ELb1ELb1ELb0ELb1ELb0ELb0ELb0ELb1ELb0ELb0EEENS1_21CollectiveEpilogueFwdINS6_IJSA_NS7_ILi512EEESA_EEES9_SC_SE_Li256ELb1ELb1ELb0ELb0EEENS1_36VarlenDynamicPersistentTileSchedulerILi64ELi64ELi256ELi128ELb0ELb1ELb1ELb1ELb0ELb1EEEEEEEEEvNT_6ParamsE --------------------------
	.section	.nv.shared._ZN7cutlass13device_kernelIN5flash11enable_sm90INS1_16FlashAttnFwdSm90INS1_25CollectiveMainloopFwdSm90ILi2EN4cute5tupleIJNS5_1CILi1EEES8_S8_EEENS6_IJNS7_ILi64EEESA_SA_EEELi512ENS_6half_tEfNS_4arch4Sm90ELb0ELb1ELb1ELb1ELb0ELb1ELb0ELb0ELb0ELb1ELb0ELb0EEENS1_21CollectiveEpilogueFwdINS6_IJSA_NS7_ILi512EEESA_EEES9_SC_SE_Li256ELb1ELb1ELb0ELb0EEENS1_36VarlenDynamicPersistentTileSchedulerILi64ELi64ELi256ELi128ELb0ELb1ELb1ELb1ELb0ELb1EEEEEEEEEvNT_6ParamsE,"aw",@nobits
	.sectionflags	@""
	.align	16
	.zero		1024


//--------------------- .nv.shared._ZN7cutlass13device_kernelIN5flash11enable_sm90INS1_16FlashAttnFwdSm90INS1_25CollectiveMainloopFwdSm90ILi2EN4cute5tupleIJNS5_1CILi1EEES8_S8_EEENS6_IJNS7_ILi64EEESA_SA_EEELi512ENS_6half_tEfNS_4arch4Sm90ELb0ELb1ELb1ELb1ELb0ELb0ELb1ELb0ELb0ELb1ELb0ELb0EEENS1_21CollectiveEpilogueFwdINS6_IJSA_NS7_ILi512EEESA_EEES9_SC_SE_Li256ELb1ELb1ELb0ELb0EEENS1_36VarlenDynamicPersistentTileSchedulerILi64ELi64ELi256ELi128ELb0ELb1ELb1ELb1ELb0ELb1EEEEEEEEEvNT_6ParamsE --------------------------
	.section	.nv.shared._ZN7cutlass13device_kernelIN5flash11enable_sm90INS1_16FlashAttnFwdSm90INS1_25CollectiveMainloopFwdSm90ILi2EN4cute5tupleIJNS5_1CILi1EEES8_S8_EEENS6_IJNS7_ILi64EEESA_SA_EEELi512ENS_6half_tEfNS_4arch4Sm90ELb0ELb1ELb1ELb1ELb0ELb0ELb1ELb0ELb0ELb1ELb0ELb0EEENS1_21CollectiveEpilogueFwdINS6_IJSA_NS7_ILi512EEESA_EEES9_SC_SE_Li256ELb1ELb1ELb0ELb0EEENS1_36VarlenDynamicPersistentTileSchedulerILi64ELi64ELi256ELi128ELb0ELb1ELb1ELb1ELb0ELb1EEEEEEEEEvNT_6ParamsE,"aw",@nobits
	.sectionflags	@""
	.align	16
	.zero		1024


//--------------------- .nv.shared._ZN7cutlass13device_kernelIN5flash11enable_sm90INS1_16FlashAttnFwdSm90INS1_25CollectiveMainloopFwdSm90ILi2EN4cute5tupleIJNS5_1CILi1EEES8_S8_EEENS6_IJNS7_ILi64EEESA_SA_EEELi512ENS_6half_tEfNS_4arch4Sm90ELb0ELb1ELb1ELb1ELb0ELb1ELb1ELb0ELb0ELb1ELb0ELb0EEENS1_21CollectiveEpilogueFwdINS6_IJSA_NS7_ILi512EEESA_EEES9_SC_SE_Li256ELb1ELb1ELb0ELb0EEENS1_36VarlenDynamicPersistentTileSchedulerILi64ELi64ELi256ELi128ELb0ELb1ELb1ELb1ELb0ELb1EEEEEEEEEvNT_6ParamsE --------------------------
	.section	.nv.shared._ZN7cutlass13device_kernelIN5flash11enable_sm90INS1_16FlashAttnFwdSm90INS1_25CollectiveMainloopFwdSm90ILi2EN4cute5tupleIJNS5_1CILi1EEES8_S8_EEENS6_IJNS7_ILi64EEESA_SA_EEELi512ENS_6half_tEfNS_4arch4Sm90ELb0ELb1ELb1ELb1ELb0ELb1ELb1ELb0ELb0ELb1ELb0ELb0EEENS1_21CollectiveEpilogueFwdINS6_IJSA_NS7_ILi512EEESA_EEES9_SC_SE_Li256ELb1ELb1ELb0ELb0EEENS1_36VarlenDynamicPersistentTileSchedulerILi64ELi64ELi256ELi128ELb0ELb1ELb1ELb1ELb0ELb1EEEEEEEEEvNT_6ParamsE,"aw",@nobits
	.sectionflags	@""
	.align	16
	.zero		1024


//--------------------- .nv.shared._ZN7cutlass13device_kernelIN5flash11enable_sm90INS1_16FlashAttnFwdSm90INS1_25CollectiveMainloopFwdSm90ILi2EN4cute5tupleIJNS5_1CILi1EEES8_S8_EEENS6_IJNS7_ILi64EEESA_SA_EEELi512ENS_6half_tEfNS_4arch4Sm90ELb1ELb0ELb1ELb0ELb0ELb0ELb0ELb0ELb0ELb1ELb0ELb0EEENS1_21CollectiveEpilogueFwdINS6_IJSA_NS7_ILi512EEESA_EEES9_SC_SE_Li256ELb0ELb1ELb0ELb0EEENS1_30DynamicPersistentTileSchedulerILi256ELi128ELb0ELb1ELb1EEEEEEEEEvNT_6ParamsE --------------------------
	.section	.nv.shared._ZN7cutlass13device_kernelIN5flash11enable_sm90INS1_16FlashAttnFwdSm90INS1_25CollectiveMainloopFwdSm90ILi2EN4cute5tupleIJNS5_1CILi1EEES8_S8_EEENS6_IJNS7_ILi64EEESA_SA_EEELi512ENS_6half_tEfNS_4arch4Sm90ELb1ELb0ELb1ELb0ELb0ELb0ELb0ELb0ELb0ELb1ELb0ELb0EEENS1_21CollectiveEpilogueFwdINS6_IJSA_NS7_ILi512EEESA_EEES9_SC_SE_Li256ELb0ELb1ELb0ELb0EEENS1_30DynamicPersistentTileSchedulerILi256ELi128ELb0ELb1ELb1EEEEEEEEEvNT_6ParamsE,"aw",@nobits
	.sectionflags	@""
	.align	16
	.zero		1024


//--------------------- .nv.shared._ZN7cutlass13device_kernelIN5flash11enable_sm90INS1_16FlashAttnFwdSm90INS1_25CollectiveMainloopFwdSm90ILi2EN4cute5tupleIJNS5_1CILi1EEES8_S8_EEENS6_IJNS7_ILi64EEESA_SA_EEELi512ENS_6half_tEfNS_4arch4Sm90ELb1ELb0ELb1ELb0ELb0ELb0ELb1ELb0ELb0ELb1ELb0ELb0EEENS1_21CollectiveEpilogueFwdINS6_IJSA_NS7_ILi512EEESA_EEES9_SC_SE_Li256ELb0ELb1ELb0ELb0EEENS1_30DynamicPersistentTileSchedulerILi256ELi128ELb0ELb1ELb1EEEEEEEEEvNT_6ParamsE --------------------------
	.section	.nv.shared._ZN7cutlass13device_kernelIN5flash11enable_sm90INS1_16FlashAttnFwdSm90INS1_25CollectiveMainloopFwdSm90ILi2EN4cute5tupleIJNS5_1CILi1EEES8_S8_EEENS6_IJNS7_ILi64EEESA_SA_EEELi512ENS_6half_tEfNS_4arch4Sm90ELb1ELb0ELb1ELb0ELb0ELb0ELb1ELb0ELb0ELb1ELb0ELb0EEENS1_21CollectiveEpilogueFwdINS6_IJSA_NS7_ILi512EEESA_EEES9_SC_SE_Li256ELb0ELb1ELb0ELb0EEENS1_30DynamicPersistentTileSchedulerILi256ELi128ELb0ELb1ELb1EEEEEEEEEvNT_6ParamsE,"aw",@nobits
	.sectionflags	@""
	.align	16
	.zero		1024


//--------------------- .nv.shared._ZN7cutlass13device_kernelIN5flash11enable_sm90INS1_16FlashAttnFwdSm90INS1_25CollectiveMainloopFwdSm90ILi2EN4cute5tupleIJNS5_1CILi1EEES8_S8_EEENS6_IJNS7_ILi64EEESA_SA_EEELi512ENS_6half_tEfNS_4arch4Sm90ELb1ELb0ELb1ELb1ELb0ELb0ELb0ELb0ELb0ELb1ELb0ELb0EEENS1_21CollectiveEpilogueFwdINS6_IJSA_NS7_ILi512EEESA_EEES9_SC_SE_Li256ELb1ELb1ELb0ELb0EEENS1_36VarlenDynamicPersistentTileSchedulerILi64ELi64ELi256ELi128ELb0ELb1ELb1ELb1ELb1ELb1EEEEEEEEEvNT_6ParamsE --------------------------
	.section	.nv.shared._ZN7cutlass13device_kernelIN5flash11enable_sm90INS1_16FlashAttnFwdSm90INS1_25CollectiveMainloopFwdSm90ILi2EN4cute5tupleIJNS5_1CILi1EEES8_S8_EEENS6_IJNS7_ILi64EEESA_SA_EEELi512ENS_6half_tEfNS_4arch4Sm90ELb1ELb0ELb1ELb1ELb0ELb0ELb0ELb0ELb0ELb1ELb0ELb0EEENS1_21CollectiveEpilogueFwdINS6_IJSA_NS7_ILi512EEESA_EEES9_SC_SE_Li256ELb1ELb1ELb0ELb0EEENS1_36VarlenDynamicPersistentTileSchedulerILi64ELi64ELi256ELi128ELb0ELb1ELb1ELb1ELb1ELb1EEEEEEEEEvNT_6ParamsE,"aw",@nobits
	.sectionflags	@""
	.align	16
	.zero		1024


//--------------------- .nv.shared._ZN7cutlass13device_kernelIN5flash11enable_sm90INS1_16FlashAttnFwdSm90INS1_25CollectiveMainloopFwdSm90ILi2EN4cute5tupleIJNS5_1CILi1EEES8_S8_EEENS6_IJNS7_ILi64EEESA_SA_EEELi512ENS_6half_tEfNS_4arch4Sm90ELb1ELb0ELb1ELb1ELb0ELb1ELb0ELb0ELb0ELb1ELb0ELb0EEENS1_21CollectiveEpilogueFwdINS6_IJSA_NS7_ILi512EEESA_EEES9_SC_SE_Li256ELb1ELb1ELb0ELb0EEENS1_36VarlenDynamicPersistentTileSchedulerILi64ELi64ELi256ELi128ELb0ELb1ELb1ELb1ELb1ELb1EEEEEEEEEvNT_6ParamsE --------------------------
	.section	.nv.shared._ZN7cutlass13device_kernelIN5flash11enable_sm90INS1_16FlashAttnFwdSm90INS1_25CollectiveMainloopFwdSm90ILi2EN4cute5tupleIJNS5_1CILi1EEES8_S8_EEENS6_IJNS7_ILi64EEESA_SA_EEELi512ENS_6half_tEfNS_4arch4Sm90ELb1ELb0ELb1ELb1ELb0ELb1ELb0ELb0ELb0ELb1ELb0ELb0EEENS1_21CollectiveEpilogueFwdINS6_IJSA_NS7_ILi512EEESA_EEES9_SC_SE_Li256ELb1ELb1ELb0ELb0EEENS1_36VarlenDynamicPersistentTileSchedulerILi64ELi64ELi256ELi128ELb0ELb1ELb1ELb1ELb1ELb1EEEEEEEEEvNT_6ParamsE,"aw",@nobits
	.sectionflags	@""
	.align	16
	.zero		1024


//--------------------- .nv.shared._ZN7cutlass13device_kernelIN5flash11enable_sm90INS1_16FlashAttnFwdSm90INS1_25CollectiveMainloopFwdSm90ILi2EN4cute5tupleIJNS5_1CILi1EEES8_S8_EEENS6_IJNS7_ILi64EEESA_SA_EEELi512ENS_6half_tEfNS_4arch4Sm90ELb1ELb0ELb1ELb1ELb0ELb0ELb1ELb0ELb0ELb1ELb0ELb0EEENS1_21CollectiveEpilogueFwdINS6_IJSA_NS7_ILi512EEESA_EEES9_SC_SE_Li256ELb1ELb1ELb0ELb0EEENS1_36VarlenDynamicPersistentTileSchedulerILi64ELi64ELi256ELi128ELb0ELb1ELb1ELb1ELb1ELb1EEEEEEEEEvNT_6ParamsE --------------------------
	.section	.nv.shared._ZN7cutlass13device_kernelIN5flash11enable_sm90INS1_16FlashAttnFwdSm90INS1_25CollectiveMainloopFwdSm90ILi2EN4cute5tupleIJNS5_1CILi1EEES8_S8_EEENS6_IJNS7_ILi64EEESA_SA_EEELi512ENS_6half_tEfNS_4arch4Sm90ELb1ELb0ELb1ELb1ELb0ELb0ELb1ELb0ELb0ELb1ELb0ELb0EEENS1_21CollectiveEpilogueFwdINS6_IJSA_NS7_ILi512EEESA_EEES9_SC_SE_Li256ELb1ELb1ELb0ELb0EEENS1_36VarlenDynamicPersistentTileSchedulerILi64ELi64ELi256ELi128ELb0ELb1ELb1ELb1ELb1ELb1EEEEEEEEEvNT_6ParamsE,"aw",@nobits
	.sectionflags	@""
	.align	16
	.zero		1024


//--------------------- .nv.shared._ZN7cutlass13device_kernelIN5flash11enable_sm90INS1_16FlashAttnFwdSm90INS1_25CollectiveMainloopFwdSm90ILi2EN4cute5tupleIJNS5_1CILi1EEES8_S8_EEENS6_IJNS7_ILi64EEESA_SA_EEELi512ENS_6half_tEfNS_4arch4Sm90ELb1ELb0ELb1ELb1ELb0ELb1ELb1ELb0ELb0ELb1ELb0ELb0EEENS1_21CollectiveEpilogueFwdINS6_IJSA_NS7_ILi512EEESA_EEES9_SC_SE_Li256ELb1ELb1ELb0ELb0EEENS1_36VarlenDynamicPersistentTileSchedulerILi64ELi64ELi256ELi128ELb0ELb1ELb1ELb1ELb1ELb1EEEEEEEEEvNT_6ParamsE --------------------------
	.section	.nv.shared._ZN7cutlass13device_kernelIN5flash11enable_sm90INS1_16FlashAttnFwdSm90INS1_25CollectiveMainloopFwdSm90ILi2EN4cute5tupleIJNS5_1CILi1EEES8_S8_EEENS6_IJNS7_ILi64EEESA_SA_EEELi512ENS_6half_tEfNS_4arch4Sm90ELb1ELb0ELb1ELb1ELb0ELb1ELb1ELb0ELb0ELb1ELb0ELb0EEENS1_21CollectiveEpilogueFwdINS6_IJSA_NS7_ILi512EEESA_EEES9_SC_SE_Li256ELb1ELb1ELb0ELb0EEENS1_36VarlenDynamicPersistentTileSchedulerILi64ELi64ELi256ELi128ELb0ELb1ELb1ELb1ELb1ELb1EEEEEEEEEvNT_6ParamsE,"aw",@nobits
	.sectionflags	@""
	.align	16
	.zero		1024


//--------------------- .nv.constant0._ZN7cutlass13device_kernelIN5flash11enable_sm90INS1_16FlashAttnFwdSm90INS1_25CollectiveMainloopFwdSm90ILi2EN4cute5tupleIJNS5_1CILi1EEES8_S8_EEENS6_IJNS7_ILi64EEESA_SA_EEELi512ENS_6half_tEfNS_4arch4Sm90ELb0ELb0ELb1ELb0ELb0ELb0ELb0ELb0ELb0ELb1ELb0ELb0EEENS1_21CollectiveEpilogueFwdINS6_IJSA_NS7_ILi512EEESA_EEES9_SC_SE_Li256ELb0ELb1ELb0ELb0EEENS1_29StaticPersistentTileSchedulerILb0EEEEEEEEEvNT_6ParamsE --------------------------
	.section	.nv.constant0._ZN7cutlass13device_kernelIN5flash11enable_sm90INS1_16FlashAttnFwdSm90INS1_25CollectiveMainloopFwdSm90ILi2EN4cute5tupleIJNS5_1CILi1EEES8_S8_EEENS6_IJNS7_ILi64EEESA_SA_EEELi512ENS_6half_tEfNS_4arch4Sm90ELb0ELb0ELb1ELb0ELb0ELb0ELb0ELb0ELb0ELb1ELb0ELb0EEENS1_21CollectiveEpilogueFwdINS6_IJSA_NS7_ILi512EEESA_EEES9_SC_SE_Li256ELb0ELb1ELb0ELb0EEENS1_29StaticPersistentTileSchedulerILb0EEEEEEEEEvNT_6ParamsE,"a",@progbits
	.sectionflags	@""
	.align	4
.nv.constant0._ZN7cutlass13device_kernelIN5flash11enable_sm90INS1_16FlashAttnFwdSm90INS1_25CollectiveMainloopFwdSm90ILi2EN4cute5tupleIJNS5_1CILi1EEES8_S8_EEENS6_IJNS7_ILi64EEESA_SA_EEELi512ENS_6half_tEfNS_4arch4Sm90ELb0ELb0ELb1ELb0ELb0ELb0ELb0ELb0ELb0ELb1ELb0ELb0EEENS1_21CollectiveEpilogueFwdINS6_IJSA_NS7_ILi512EEESA_EEES9_SC_SE_Li256ELb0ELb1ELb0ELb0EEENS1_29StaticPersistentTileSchedulerILb0EEEEEEEEEvNT_6ParamsE:
	.zero		3200


//--------------------- .nv.constant0._ZN7cutlass13device_kernelIN5flash11enable_sm90INS1_16FlashAttnFwdSm90INS1_25CollectiveMainloopFwdSm90ILi2EN4cute5tupleIJNS5_1CILi1EEES8_S8_EEENS6_IJNS7_ILi64EEESA_SA_EEELi512ENS_6half_tEfNS_4arch4Sm90ELb0ELb0ELb1ELb0ELb0ELb0ELb1ELb0ELb0ELb1ELb0ELb0EEENS1_21CollectiveEpilogueFwdINS6_IJSA_NS7_ILi512EEESA_EEES9_SC_SE_Li256ELb0ELb1ELb0ELb0EEENS1_29StaticPersistentTileSchedulerILb0EEEEEEEEEvNT_6ParamsE --------------------------
	.section	.nv.constant0._ZN7cutlass13device_kernelIN5flash11enable_sm90INS1_16FlashAttnFwdSm90INS1_25CollectiveMainloopFwdSm90ILi2EN4cute5tupleIJNS5_1CILi1EEES8_S8_EEENS6_IJNS7_ILi64EEESA_SA_EEELi512ENS_6half_tEfNS_4arch4Sm90ELb0ELb0ELb1ELb0ELb0ELb0ELb1ELb0ELb0ELb1ELb0ELb0EEENS1_21CollectiveEpilogueFwdINS6_IJSA_NS7_ILi512EEESA_EEES9_SC_SE_Li256ELb0ELb1ELb0ELb0EEENS1_29StaticPersistentTileSchedulerILb0EEEEEEEEEvNT_6ParamsE,"a",@progbits
	.sectionflags	@""
	.align	4
.nv.constant0._ZN7cutlass13device_kernelIN5flash11enable_sm90INS1_16FlashAttnFwdSm90INS1_25CollectiveMainloopFwdSm90ILi2EN4cute5tupleIJNS5_1CILi1EEES8_S8_EEENS6_IJNS7_ILi64EEESA_SA_EEELi512ENS_6half_tEfNS_4arch4Sm90ELb0ELb0ELb1ELb0ELb0ELb0ELb1ELb0ELb0ELb1ELb0ELb0EEENS1_21CollectiveEpilogueFwdINS6_IJSA_NS7_ILi512EEESA_EEES9_SC_SE_Li256ELb0ELb1ELb0ELb0EEENS1_29StaticPersistentTileSchedulerILb0EEEEEEEEEvNT_6ParamsE:
	.zero		3456


//--------------------- .nv.constant0._ZN7cutlass13device_kernelIN5flash11enable_sm90INS1_16FlashAttnFwdSm90INS1_25CollectiveMainloopFwdSm90ILi2EN4cute5tupleIJNS5_1CILi1EEES8_S8_EEENS6_IJNS7_ILi64EEESA_SA_EEELi512ENS_6half_tEfNS_4arch4Sm90ELb0ELb0ELb1ELb1ELb0ELb0ELb0ELb0ELb0ELb1ELb0ELb0EEENS1_21CollectiveEpilogueFwdINS6_IJSA_NS7_ILi512EEESA_EEES9_SC_SE_Li256ELb1ELb1ELb0ELb0EEENS1_36VarlenDynamicPersistentTileSchedulerILi64ELi64ELi256ELi128ELb0ELb1ELb1ELb0ELb1ELb1EEEEEEEEEvNT_6ParamsE --------------------------
	.section	.nv.constant0._ZN7cutlass13device_kernelIN5flash11enable_sm90INS1_16FlashAttnFwdSm90INS1_25CollectiveMainloopFwdSm90ILi2EN4cute5tupleIJNS5_1CILi1EEES8_S8_EEENS6_IJNS7_ILi64EEESA_SA_EEELi512ENS_6half_tEfNS_4arch4Sm90ELb0ELb0ELb1ELb1ELb0ELb0ELb0ELb0ELb0ELb1ELb0ELb0EEENS1_21CollectiveEpilogueFwdINS6_IJSA_NS7_ILi512EEESA_EEES9_SC_SE_Li256ELb1ELb1ELb0ELb0EEENS1_36VarlenDynamicPersistentTileSchedulerILi64ELi64ELi256ELi128ELb0ELb1ELb1ELb0ELb1ELb1EEEEEEEEEvNT_6ParamsE,"a",@progbits
	.sectionflags	@""
	.align	4
.nv.constant0._ZN7cutlass13device_kernelIN5flash11enable_sm90INS1_16FlashAttnFwdSm90INS1_25CollectiveMainloopFwdSm90ILi2EN4cute5tupleIJNS5_1CILi1EEES8_S8_EEENS6_IJNS7_ILi64EEESA_SA_EEELi512ENS_6half_tEfNS_4arch4Sm90ELb0ELb0ELb1ELb1ELb0ELb0ELb0ELb0ELb0ELb1ELb0ELb0EEENS1_21CollectiveEpilogueFwdINS6_IJSA_NS7_ILi512EEESA_EEES9_SC_SE_Li256ELb1ELb1ELb0ELb0EEENS1_36VarlenDynamicPersistentTileSchedulerILi64ELi64ELi256ELi128ELb0ELb1ELb1ELb0ELb1ELb1EEEEEEEEEvNT_6ParamsE:
	.zero		3328


//--------------------- .nv.constant0._ZN7cutlass13device_kernelIN5flash11enable_sm90INS1_16FlashAttnFwdSm90INS1_25CollectiveMainloopFwdSm90ILi2EN4cute5tupleIJNS5_1CILi1EEES8_S8_EEENS6_IJNS7_ILi64EEESA_SA_EEELi512ENS_6half_tEfNS_4arch4Sm90ELb0ELb0ELb1ELb1ELb0ELb1ELb0ELb0ELb0ELb1ELb0ELb0EEENS1_21CollectiveEpilogueFwdINS6_IJSA_NS7_ILi512EEESA_EEES9_SC_SE_Li256ELb1ELb1ELb0ELb0EEENS1_36VarlenDynamicPersistentTileSchedulerILi64ELi64ELi256ELi128ELb0ELb1ELb1ELb0ELb1ELb1EEEEEEEEEvNT_6ParamsE --------------------------
	.section	.nv.constant0._ZN7cutlass13device_kernelIN5flash11enable_sm90INS1_16FlashAttnFwdSm90INS1_25CollectiveMainloopFwdSm90ILi2EN4cute5tupleIJNS5_1CILi1EEES8_S8_EEENS6_IJNS7_ILi64EEESA_SA_EEELi512ENS_6half_tEfNS_4arch4Sm90ELb0ELb0ELb1ELb1ELb0ELb1ELb0ELb0ELb0ELb1ELb0ELb0EEENS1_21CollectiveEpilogueFwdINS6_IJSA_NS7_ILi512EEESA_EEES9_SC_SE_Li256ELb1ELb1ELb0ELb0EEENS1_36VarlenDynamicPersistentTileSchedulerILi64ELi64ELi256ELi128ELb0ELb1ELb1ELb0ELb1ELb1EEEEEEEEEvNT_6ParamsE,"a",@progbits
	.sectionflags	@""
	.align	4
.nv.constant0._ZN7cutlass13device_kernelIN5flash11enable_sm90INS1_16FlashAttnFwdSm90INS1_25CollectiveMainloopFwdSm90ILi2EN4cute5tupleIJNS5_1CILi1EEES8_S8_EEENS6_IJNS7_ILi64EEESA_SA_EEELi512ENS_6half_tEfNS_4arch4Sm90ELb0ELb0ELb1ELb1ELb0ELb1ELb0ELb0ELb0ELb1ELb0ELb0EEENS1_21CollectiveEpilogueFwdINS6_IJSA_NS7_ILi512EEESA_EEES9_SC_SE_Li256ELb1ELb1ELb0ELb0EEENS1_36VarlenDynamicPersistentTileSchedulerILi64ELi64ELi256ELi128ELb0ELb1ELb1ELb0ELb1ELb1EEEEEEEEEvNT_6ParamsE:
	.zero		3328


//--------------------- .nv.constant0._ZN7cutlass13device_kernelIN5flash11enable_sm90INS1_16FlashAttnFwdSm90INS1_25CollectiveMainloopFwdSm90ILi2EN4cute5tupleIJNS5_1CILi1EEES8_S8_EEENS6_IJNS7_ILi64EEESA_SA_EEELi512ENS_6half_tEfNS_4arch4Sm90ELb0ELb0ELb1ELb1ELb0ELb0ELb1ELb0ELb0ELb1ELb0ELb0EEENS1_21CollectiveEpilogueFwdINS6_IJSA_NS7_ILi512EEESA_EEES9_SC_SE_Li256ELb1ELb1ELb0ELb0EEENS1_36VarlenDynamicPersistentTileSchedulerILi64ELi64ELi256ELi128ELb0ELb1ELb1ELb0ELb1ELb1EEEEEEEEEvNT_6ParamsE --------------------------
	.section	.nv.constant0._ZN7cutlass13device_kernelIN5flash11enable_sm90INS1_16FlashAttnFwdSm90INS1_25CollectiveMainloopFwdSm90ILi2EN4cute5tupleIJNS5_1CILi1EEES8_S8_EEENS6_IJNS7_ILi64EEESA_SA_EEELi512ENS_6half_tEfNS_4arch4Sm90ELb0ELb0ELb1ELb1ELb0ELb0ELb1ELb0ELb0ELb1ELb0ELb0EEENS1_21CollectiveEpilogueFwdINS6_IJSA_NS7_ILi512EEESA_EEES9_SC_SE_Li256ELb1ELb1ELb0ELb0EEENS1_36VarlenDynamicPersistentTileSchedulerILi64ELi64ELi256ELi128ELb0ELb1ELb1ELb0ELb1ELb1EEEEEEEEEvNT_6ParamsE,"a",@progbits
	.sectionflags	@""
	.align	4
.nv.constant0._ZN7cutlass13device_kernelIN5flash11enable_sm90INS1_16FlashAttnFwdSm90INS1_25CollectiveMainloopFwdSm90ILi2EN4cute5tupleIJNS5_1CILi1EEES8_S8_EEENS6_IJNS7_ILi64EEESA_SA_EEELi512ENS_6half_tEfNS_4arch4Sm90ELb0ELb0ELb1ELb1ELb0ELb0ELb1ELb0ELb0ELb1ELb0ELb0EEENS1_21CollectiveEpilogueFwdINS6_IJSA_NS7_ILi512EEESA_EEES9_SC_SE_Li256ELb1ELb1ELb0ELb0EEENS1_36VarlenDynamicPersistentTileSchedulerILi64ELi64ELi256ELi128ELb0ELb1ELb1ELb0ELb1ELb1EEEEEEEEEvNT_6ParamsE:
	.zero		3584


//--------------------- .nv.constant0._ZN7cutlass13device_kernelIN5flash11enable_sm90INS1_16FlashAttnFwdSm90INS1_25CollectiveMainloopFwdSm90ILi2EN4cute5tupleIJNS5_1CILi1EEES8_S8_EEENS6_IJNS7_ILi64EEESA_SA_EEELi512ENS_6half_tEfNS_4arch4Sm90ELb0ELb0ELb1ELb1ELb0ELb1ELb1ELb0ELb0ELb1ELb0ELb0EEENS1_21CollectiveEpilogueFwdINS6_IJSA_NS7_ILi512EEESA_EEES9_SC_SE_Li256ELb1ELb1ELb0ELb0EEENS1_36VarlenDynamicPersistentTileSchedulerILi64ELi64ELi256ELi128ELb0ELb1ELb1ELb0ELb1ELb1EEEEEEEEEvNT_6ParamsE --------------------------
	.section	.nv.constant0._ZN7cutlass13device_kernelIN5flash11enable_sm90INS1_16FlashAttnFwdSm90INS1_25CollectiveMainloopFwdSm90ILi2EN4cute5tupleIJNS5_1CILi1EEES8_S8_EEENS6_IJNS7_ILi64EEESA_SA_EEELi512ENS_6half_tEfNS_4arch4Sm90ELb0ELb0ELb1ELb1ELb0ELb1ELb1ELb0ELb0ELb1ELb0ELb0EEENS1_21CollectiveEpilogueFwdINS6_IJSA_NS7_ILi512EEESA_EEES9_SC_SE_Li256ELb1ELb1ELb0ELb0EEENS1_36VarlenDynamicPersistentTileSchedulerILi64ELi64ELi256ELi128ELb0ELb1ELb1ELb0ELb1ELb1EEEEEEEEEvNT_6ParamsE,"a",@progbits
	.sectionflags	@""
	.align	4
.nv.constant0._ZN7cutlass13device_kernelIN5flash11enable_sm90INS1_16FlashAttnFwdSm90INS1_25CollectiveMainloopFwdSm90ILi2EN4cute5tupleIJNS5_1CILi1EEES8_S8_EEENS6_IJNS7_ILi64EEESA_SA_EEELi512ENS_6half_tEfNS_4arch4Sm90ELb0ELb0ELb1ELb1ELb0ELb1ELb1ELb0ELb0ELb1ELb0ELb0EEENS1_21CollectiveEpilogueFwdINS6_IJSA_NS7_ILi512EEESA_EEES9_SC_SE_Li256ELb1ELb1ELb0ELb0EEENS1_36VarlenDynamicPersistentTileSchedulerILi64ELi64ELi256ELi128ELb0ELb1ELb1ELb0ELb1ELb1EEEEEEEEEvNT_6ParamsE:
	.zero		3584


//--------------------- .nv.constant0._ZN7cutlass13device_kernelIN5flash11enable_sm90INS1_16FlashAttnFwdSm90INS1_25CollectiveMainloopFwdSm90ILi2EN4cute5tupleIJNS5_1CILi1EEES8_S8_EEENS6_IJNS7_ILi64EEESA_SA_EEELi512ENS_6half_tEfNS_4arch4Sm90ELb0ELb1ELb1ELb0ELb0ELb0ELb0ELb0ELb0ELb1ELb0ELb0EEENS1_21CollectiveEpilogueFwdINS6_IJSA_NS7_ILi512EEESA_EEES9_SC_SE_Li256ELb0ELb1ELb0ELb0EEENS1_30DynamicPersistentTileSchedulerILi256ELi128ELb0ELb1ELb1EEEEEEEEEvNT_6ParamsE --------------------------
	.section	.nv.constant0._ZN7cutlass13device_kernelIN5flash11enable_sm90INS1_16FlashAttnFwdSm90INS1_25CollectiveMainloopFwdSm90ILi2EN4cute5tupleIJNS5_1CILi1EEES8_S8_EEENS6_IJNS7_ILi64EEESA_SA_EEELi512ENS_6half_tEfNS_4arch4Sm90ELb0ELb1ELb1ELb0ELb0ELb0ELb0ELb0ELb0ELb1ELb0ELb0EEENS1_21CollectiveEpilogueFwdINS6_IJSA_NS7_ILi512EEESA_EEES9_SC_SE_Li256ELb0ELb1ELb0ELb0EEENS1_30DynamicPersistentTileSchedulerILi256ELi128ELb0ELb1ELb1EEEEEEEEEvNT_6ParamsE,"a",@progbits
	.sectionflags	@""
	.align	4
.nv.constant0._ZN7cutlass13device_kernelIN5flash11enable_sm90INS1_16FlashAttnFwdSm90INS1_25CollectiveMainloopFwdSm90ILi2EN4cute5tupleIJNS5_1CILi1EEES8_S8_EEENS6_IJNS7_ILi64EEESA_SA_EEELi512ENS_6half_tEfNS_4arch4Sm90ELb0ELb1ELb1ELb0ELb0ELb0ELb0ELb0ELb0ELb1ELb0ELb0EEENS1_21CollectiveEpilogueFwdINS6_IJSA_NS7_ILi512EEESA_EEES9_SC_SE_Li256ELb0ELb1ELb0ELb0EEENS1_30DynamicPersistentTileSchedulerILi256ELi128ELb0ELb1ELb1EEEEEEEEEvNT_6ParamsE:
	.zero		3328


//--------------------- .nv.constant0._ZN7cutlass13device_kernelIN5flash11enable_sm90INS1_16FlashAttnFwdSm90INS1_25CollectiveMainloopFwdSm90ILi2EN4cute5tupleIJNS5_1CILi1EEES8_S8_EEENS6_IJNS7_ILi64EEESA_SA_EEELi512ENS_6half_tEfNS_4arch4Sm90ELb0ELb1ELb1ELb0ELb0ELb0ELb1ELb0ELb0ELb1ELb0ELb0EEENS1_21CollectiveEpilogueFwdINS6_IJSA_NS7_ILi512EEESA_EEES9_SC_SE_Li256ELb0ELb1ELb0ELb0EEENS1_30DynamicPersistentTileSchedulerILi256ELi128ELb0ELb1ELb1EEEEEEEEEvNT_6ParamsE --------------------------
	.section	.nv.constant0._ZN7cutlass13device_kernelIN5flash11enable_sm90INS1_16FlashAttnFwdSm90INS1_25CollectiveMainloopFwdSm90ILi2EN4cute5tupleIJNS5_1CILi1EEES8_S8_EEENS6_IJNS7_ILi64EEESA_SA_EEELi512ENS_6half_tEfNS_4arch4Sm90ELb0ELb1ELb1ELb0ELb0ELb0ELb1ELb0ELb0ELb1ELb0ELb0EEENS1_21CollectiveEpilogueFwdINS6_IJSA_NS7_ILi512EEESA_EEES9_SC_SE_Li256ELb0ELb1ELb0ELb0EEENS1_30DynamicPersistentTileSchedulerILi256ELi128ELb0ELb1ELb1EEEEEEEEEvNT_6ParamsE,"a",@progbits
	.sectionflags	@""
	.align	4
.nv.constant0._ZN7cutlass13device_kernelIN5flash11enable_sm90INS1_16FlashAttnFwdSm90INS1_25CollectiveMainloopFwdSm90ILi2EN4cute5tupleIJNS5_1CILi1EEES8_S8_EEENS6_IJNS7_ILi64EEESA_SA_EEELi512ENS_6half_tEfNS_4arch4Sm90ELb0ELb1ELb1ELb0ELb0ELb0ELb1ELb0ELb0ELb1ELb0ELb0EEENS1_21CollectiveEpilogueFwdINS6_IJSA_NS7_ILi512EEESA_EEES9_SC_SE_Li256ELb0ELb1ELb0ELb0EEENS1_30DynamicPersistentTileSchedulerILi256ELi128ELb0ELb1ELb1EEEEEEEEEvNT_6ParamsE:
	.zero		3584


//--------------------- .nv.constant0._ZN7cutlass13device_kernelIN5flash11enable_sm90INS1_16FlashAttnFwdSm90INS1_25CollectiveMainloopFwdSm90ILi2EN4cute5tupleIJNS5_1CILi1EEES8_S8_EEENS6_IJNS7_ILi64EEESA_SA_EEELi512ENS_6half_tEfNS_4arch4Sm90ELb0ELb1ELb1ELb1ELb0ELb0ELb0ELb0ELb0ELb1ELb0ELb0EEENS1_21CollectiveEpilogueFwdINS6_IJSA_NS7_ILi512EEESA_EEES9_SC_SE_Li256ELb1ELb1ELb0ELb0EEENS1_36VarlenDynamicPersistentTileSchedulerILi64ELi64ELi256ELi128ELb0ELb1ELb1ELb1ELb0ELb1EEEEEEEEEvNT_6ParamsE --------------------------
	.section	.nv.constant0._ZN7cutlass13device_kernelIN5flash11enable_sm90INS1_16FlashAttnFwdSm90INS1_25CollectiveMainloopFwdSm90ILi2EN4cute5tupleIJNS5_1CILi1EEES8_S8_EEENS6_IJNS7_ILi64EEESA_SA_EEELi512ENS_6half_tEfNS_4arch4Sm90ELb0ELb1ELb1ELb1ELb0ELb0ELb0ELb0ELb0ELb1ELb0ELb0EEENS1_21CollectiveEpilogueFwdINS6_IJSA_NS7_ILi512EEESA_EEES9_SC_SE_Li256ELb1ELb1ELb0ELb0EEENS1_36VarlenDynamicPersistentTileSchedulerILi64ELi64ELi256ELi128ELb0ELb1ELb1ELb1ELb0ELb1EEEEEEEEEvNT_6ParamsE,"a",@progbits
	.sectionflags	@""
	.align	4
.nv.constant0._ZN7cutlass13device_kernelIN5flash11enable_sm90INS1_16FlashAttnFwdSm90INS1_25CollectiveMainloopFwdSm90ILi2EN4cute5tupleIJNS5_1CILi1EEES8_S8_EEENS6_IJNS7_ILi64EEESA_SA_EEELi512ENS_6half_tEfNS_4arch4Sm90ELb0ELb1ELb1ELb1ELb0ELb0ELb0ELb0ELb0ELb1ELb0ELb0EEENS1_21CollectiveEpilogueFwdINS6_IJSA_NS7_ILi512EEESA_EEES9_SC_SE_Li256ELb1ELb1ELb0ELb0EEENS1_36VarlenDynamicPersistentTileSchedulerILi64ELi64ELi256ELi128ELb0ELb1ELb1ELb1ELb0ELb1EEEEEEEEEvNT_6ParamsE:
	.zero		3328


//--------------------- .nv.constant0._ZN7cutlass13device_kernelIN5flash11enable_sm90INS1_16FlashAttnFwdSm90INS1_25CollectiveMainloopFwdSm90ILi2EN4cute5tupleIJNS5_1CILi1EEES8_S8_EEENS6_IJNS7_ILi64EEESA_SA_EEELi512ENS_6half_tEfNS_4arch4Sm90ELb0ELb1ELb1ELb1ELb0ELb1ELb0ELb0ELb0ELb1ELb0ELb0EEENS1_21CollectiveEpilogueFwdINS6_IJSA_NS7_ILi512EEESA_EEES9_SC_SE_Li256ELb1ELb1ELb0ELb0EEENS1_36VarlenDynamicPersistentTileSchedulerILi64ELi64ELi256ELi128ELb0ELb1ELb1ELb1ELb0ELb1EEEEEEEEEvNT_6ParamsE --------------------------
	.section	.nv.constant0._ZN7cutlass13device_kernelIN5flash11enable_sm90INS1_16FlashAttnFwdSm90INS1_25CollectiveMainloopFwdSm90ILi2EN4cute5tupleIJNS5_1CILi1EEES8_S8_EEENS6_IJNS7_ILi64EEESA_SA_EEELi512ENS_6half_tEfNS_4arch4Sm90ELb0ELb1ELb1ELb1ELb0ELb1ELb0ELb0ELb0ELb1ELb0ELb0EEENS1_21CollectiveEpilogueFwdINS6_IJSA_NS7_ILi512EEESA_EEES9_SC_SE_Li256ELb1ELb1ELb0ELb0EEENS1_36VarlenDynamicPersistentTileSchedulerILi64ELi64ELi256ELi128ELb0ELb1ELb1ELb1ELb0ELb1EEEEEEEEEvNT_6ParamsE,"a",@progbits
	.sectionflags	@""
	.align	4
.nv.constant0._ZN7cutlass13device_kernelIN5flash11enable_sm90INS1_16FlashAttnFwdSm90INS1_25CollectiveMainloopFwdSm90ILi2EN4cute5tupleIJNS5_1CILi1EEES8_S8_EEENS6_IJNS7_ILi64EEESA_SA_EEELi512ENS_6half_tEfNS_4arch4Sm90ELb0ELb1ELb1ELb1ELb0ELb1ELb0ELb0ELb0ELb1ELb0ELb0EEENS1_21CollectiveEpilogueFwdINS6_IJSA_NS7_ILi512EEESA_EEES9_SC_SE_Li256ELb1ELb1ELb0ELb0EEENS1_36VarlenDynamicPersistentTileSchedulerILi64ELi64ELi256ELi128ELb0ELb1ELb1ELb1ELb0ELb1EEEEEEEEEvNT_6ParamsE:
	.zero		3328


//--------------------- .nv.constant0._ZN7cutlass13device_kernelIN5flash11enable_sm90INS1_16FlashAttnFwdSm90INS1_25CollectiveMainloopFwdSm90ILi2EN4cute5tupleIJNS5_1CILi1EEES8_S8_EEENS6_IJNS7_ILi64EEESA_SA_EEELi512ENS_6half_tEfNS_4arch4Sm90ELb0ELb1ELb1ELb1ELb0ELb0ELb1ELb0ELb0ELb1ELb0ELb0EEENS1_21CollectiveEpilogueFwdINS6_IJSA_NS7_ILi512EEESA_EEES9_SC_SE_Li256ELb1ELb1ELb0ELb0EEENS1_36VarlenDynamicPersistentTileSchedulerILi64ELi64ELi256ELi128ELb0ELb1ELb1ELb1ELb0ELb1EEEEEEEEEvNT_6ParamsE --------------------------
	.section	.nv.constant0._ZN7cutlass13device_kernelIN5flash11enable_sm90INS1_16FlashAttnFwdSm90INS1_25CollectiveMainloopFwdSm90ILi2EN4cute5tupleIJNS5_1CILi1EEES8_S8_EEENS6_IJNS7_ILi64EEESA_SA_EEELi512ENS_6half_tEfNS_4arch4Sm90ELb0ELb1ELb1ELb1ELb0ELb0ELb1ELb0ELb0ELb1ELb0ELb0EEENS1_21CollectiveEpilogueFwdINS6_IJSA_NS7_ILi512EEESA_EEES9_SC_SE_Li256ELb1ELb1ELb0ELb0EEENS1_36VarlenDynamicPersistentTileSchedulerILi64ELi64ELi256ELi128ELb0ELb1ELb1ELb1ELb0ELb1EEEEEEEEEvNT_6ParamsE,"a",@progbits
	.sectionflags	@""
	.align	4
.nv.constant0._ZN7cutlass13device_kernelIN5flash11enable_sm90INS1_16FlashAttnFwdSm90INS1_25CollectiveMainloopFwdSm90ILi2EN4cute5tupleIJNS5_1CILi1EEES8_S8_EEENS6_IJNS7_ILi64EEESA_SA_EEELi512ENS_6half_tEfNS_4arch4Sm90ELb0ELb1ELb1ELb1ELb0ELb0ELb1ELb0ELb0ELb1ELb0ELb0EEENS1_21CollectiveEpilogueFwdINS6_IJSA_NS7_ILi512EEESA_EEES9_SC_SE_Li256ELb1ELb1ELb0ELb0EEENS1_36VarlenDynamicPersistentTileSchedulerILi64ELi64ELi256ELi128ELb0ELb1ELb1ELb1ELb0ELb1EEEEEEEEEvNT_6ParamsE:
	.zero		3584


//--------------------- .nv.constant0._ZN7cutlass13device_kernelIN5flash11enable_sm90INS1_16FlashAttnFwdSm90INS1_25CollectiveMainloopFwdSm90ILi2EN4cute5tupleIJNS5_1CILi1EEES8_S8_EEENS6_IJNS7_ILi64EEESA_SA_EEELi512ENS_6half_tEfNS_4arch4Sm90ELb0ELb1ELb1ELb1ELb0ELb1ELb1ELb0ELb0ELb1ELb0ELb0EEENS1_21CollectiveEpilogueFwdINS6_IJSA_NS7_ILi512EEESA_EEES9_SC_SE_Li256ELb1ELb1ELb0ELb0EEENS1_36VarlenDynamicPersistentTileSchedulerILi64ELi64ELi256ELi128ELb0ELb1ELb1ELb1ELb0ELb1EEEEEEEEEvNT_6ParamsE --------------------------
	.section	.nv.constant0._ZN7cutlass13device_kernelIN5flash11enable_sm90INS1_16FlashAttnFwdSm90INS1_25CollectiveMainloopFwdSm90ILi2EN4cute5tupleIJNS5_1CILi1EEES8_S8_EEENS6_IJNS7_ILi64EEESA_SA_EEELi512ENS_6half_tEfNS_4arch4Sm90ELb0ELb1ELb1ELb1ELb0ELb1ELb1ELb0ELb0ELb1ELb0ELb0EEENS1_21CollectiveEpilogueFwdINS6_IJSA_NS7_ILi512EEESA_EEES9_SC_SE_Li256ELb1ELb1ELb0ELb0EEENS1_36VarlenDynamicPersistentTileSchedulerILi64ELi64ELi256ELi128ELb0ELb1ELb1ELb1ELb0ELb1EEEEEEEEEvNT_6ParamsE,"a",@progbits
	.sectionflags	@""
	.align	4
.nv.constant0._ZN7cutlass13device_kernelIN5flash11enable_sm90INS1_16FlashAttnFwdSm90INS1_25CollectiveMainloopFwdSm90ILi2EN4cute5tupleIJNS5_1CILi1EEES8_S8_EEENS6_IJNS7_ILi64EEESA_SA_EEELi512ENS_6half_tEfNS_4arch4Sm90ELb0ELb1ELb1ELb1ELb0ELb1ELb1ELb0ELb0ELb1ELb0ELb0EEENS1_21CollectiveEpilogueFwdINS6_IJSA_NS7_ILi512EEESA_EEES9_SC_SE_Li256ELb1ELb1ELb0ELb0EEENS1_36VarlenDynamicPersistentTileSchedulerILi64ELi64ELi256ELi128ELb0ELb1ELb1ELb1ELb0ELb1EEEEEEEEEvNT_6ParamsE:
	.zero		3584


//--------------------- .nv.constant0._ZN7cutlass13device_kernelIN5flash11enable_sm90INS1_16FlashAttnFwdSm90INS1_25CollectiveMainloopFwdSm90ILi2EN4cute5tupleIJNS5_1CILi1EEES8_S8_EEENS6_IJNS7_ILi64EEESA_SA_EEELi512ENS_6half_tEfNS_4arch4Sm90ELb1ELb0ELb1ELb0ELb0ELb0ELb0ELb0ELb0ELb1ELb0ELb0EEENS1_21CollectiveEpilogueFwdINS6_IJSA_NS7_ILi512EEESA_EEES9_SC_SE_Li256ELb0ELb1ELb0ELb0EEENS1_30DynamicPersistentTileSchedulerILi256ELi128ELb0ELb1ELb1EEEEEEEEEvNT_6ParamsE --------------------------
	.section	.nv.constant0._ZN7cutlass13device_kernelIN5flash11enable_sm90INS1_16FlashAttnFwdSm90INS1_25CollectiveMainloopFwdSm90ILi2EN4cute5tupleIJNS5_1CILi1EEES8_S8_EEENS6_IJNS7_ILi64EEESA_SA_EEELi512ENS_6half_tEfNS_4arch4Sm90ELb1ELb0ELb1ELb0ELb0ELb0ELb0ELb0ELb0ELb1ELb0ELb0EEENS1_21CollectiveEpilogueFwdINS6_IJSA_NS7_ILi512EEESA_EEES9_SC_SE_Li256ELb0ELb1ELb0ELb0EEENS1_30DynamicPersistentTileSchedulerILi256ELi128ELb0ELb1ELb1EEEEEEEEEvNT_6ParamsE,"a",@progbits
	.sectionflags	@""
	.align	4
.nv.constant0._ZN7cutlass13device_kernelIN5flash11enable_sm90INS1_16FlashAttnFwdSm90INS1_25CollectiveMainloopFwdSm90ILi2EN4cute5tupleIJNS5_1CILi1EEES8_S8_EEENS6_IJNS7_ILi64EEESA_SA_EEELi512ENS_6half_tEfNS_4arch4Sm90ELb1ELb0ELb1ELb0ELb0ELb0ELb0ELb0ELb0ELb1ELb0ELb0EEENS1_21CollectiveEpilogueFwdINS6_IJSA_NS7_ILi512EEESA_EEES9_SC_SE_Li256ELb0ELb1ELb0ELb0EEENS1_30DynamicPersistentTileSchedulerILi256ELi128ELb0ELb1ELb1EEEEEEEEEvNT_6ParamsE:
	.zero		3328


//--------------------- .nv.constant0._ZN7cutlass13device_kernelIN5flash11enable_sm90INS1_16FlashAttnFwdSm90INS1_25CollectiveMainloopFwdSm90ILi2EN4cute5tupleIJNS5_1CILi1EEES8_S8_EEENS6_IJNS7_ILi64EEESA_SA_EEELi512ENS_6half_tEfNS_4arch4Sm90ELb1ELb0ELb1ELb0ELb0ELb0ELb1ELb0ELb0ELb1ELb0ELb0EEENS1_21CollectiveEpilogueFwdINS6_IJSA_NS7_ILi512EEESA_EEES9_SC_SE_Li256ELb0ELb1ELb0ELb0EEENS1_30DynamicPersistentTileSchedulerILi256ELi128ELb0ELb1ELb1EEEEEEEEEvNT_6ParamsE --------------------------
	.section	.nv.constant0._ZN7cutlass13device_kernelIN5flash11enable_sm90INS1_16FlashAttnFwdSm90INS1_25CollectiveMainloopFwdSm90ILi2EN4cute5tupleIJNS5_1CILi1EEES8_S8_EEENS6_IJNS7_ILi64EEESA_SA_EEELi512ENS_6half_tEfNS_4arch4Sm90ELb1ELb0ELb1ELb0ELb0ELb0ELb1ELb0ELb0ELb1ELb0ELb0EEENS1_21CollectiveEpilogueFwdINS6_IJSA_NS7_ILi512EEESA_EEES9_SC_SE_Li256ELb0ELb1ELb0ELb0EEENS1_30DynamicPersistentTileSchedulerILi256ELi128ELb0ELb1ELb1EEEEEEEEEvNT_6ParamsE,"a",@progbits
	.sectionflags	@""
	.align	4
.nv.constant0._ZN7cutlass13device_kernelIN5flash11enable_sm90INS1_16FlashAttnFwdSm90INS1_25CollectiveMainloopFwdSm90ILi2EN4cute5tupleIJNS5_1CILi1EEES8_S8_EEENS6_IJNS7_ILi64EEESA_SA_EEELi512ENS_6half_tEfNS_4arch4Sm90ELb1ELb0ELb1ELb0ELb0ELb0ELb1ELb0ELb0ELb1ELb0ELb0EEENS1_21CollectiveEpilogueFwdINS6_IJSA_NS7_ILi512EEESA_EEES9_SC_SE_Li256ELb0ELb1ELb0ELb0EEENS1_30DynamicPersistentTileSchedulerILi256ELi128ELb0ELb1ELb1EEEEEEEEEvNT_6ParamsE:
	.zero		3584


//--------------------- .nv.constant0._ZN7cutlass13device_kernelIN5flash11enable_sm90INS1_16FlashAttnFwdSm90INS1_25CollectiveMainloopFwdSm90ILi2EN4cute5tupleIJNS5_1CILi1EEES8_S8_EEENS6_IJNS7_ILi64EEESA_SA_EEELi512ENS_6half_tEfNS_4arch4Sm90ELb1ELb0ELb1ELb1ELb0ELb0ELb0ELb0ELb0ELb1ELb0ELb0EEENS1_21CollectiveEpilogueFwdINS6_IJSA_NS7_ILi512EEESA_EEES9_SC_SE_Li256ELb1ELb1ELb0ELb0EEENS1_36VarlenDynamicPersistentTileSchedulerILi64ELi64ELi256ELi128ELb0ELb1ELb1ELb1ELb1ELb1EEEEEEEEEvNT_6ParamsE --------------------------
	.section	.nv.constant0._ZN7cutlass13device_kernelIN5flash11enable_sm90INS1_16FlashAttnFwdSm90INS1_25CollectiveMainloopFwdSm90ILi2EN4cute5tupleIJNS5_1CILi1EEES8_S8_EEENS6_IJNS7_ILi64EEESA_SA_EEELi512ENS_6half_tEfNS_4arch4Sm90ELb1ELb0ELb1ELb1ELb0ELb0ELb0ELb0ELb0ELb1ELb0ELb0EEENS1_21CollectiveEpilogueFwdINS6_IJSA_NS7_ILi512EEESA_EEES9_SC_SE_Li256ELb1ELb1ELb0ELb0EEENS1_36VarlenDynamicPersistentTileSchedulerILi64ELi64ELi256ELi128ELb0ELb1ELb1ELb1ELb1ELb1EEEEEEEEEvNT_6ParamsE,"a",@progbits
	.sectionflags	@""
	.align	4
.nv.constant0._ZN7cutlass13device_kernelIN5flash11enable_sm90INS1_16FlashAttnFwdSm90INS1_25CollectiveMainloopFwdSm90ILi2EN4cute5tupleIJNS5_1CILi1EEES8_S8_EEENS6_IJNS7_ILi64EEESA_SA_EEELi512ENS_6half_tEfNS_4arch4Sm90ELb1ELb0ELb1ELb1ELb0ELb0ELb0ELb0ELb0ELb1ELb0ELb0EEENS1_21CollectiveEpilogueFwdINS6_IJSA_NS7_ILi512EEESA_EEES9_SC_SE_Li256ELb1ELb1ELb0ELb0EEENS1_36VarlenDynamicPersistentTileSchedulerILi64ELi64ELi256ELi128ELb0ELb1ELb1ELb1ELb1ELb1EEEEEEEEEvNT_6ParamsE:
	.zero		3328


//--------------------- .nv.constant0._ZN7cutlass13device_kernelIN5flash11enable_sm90INS1_16FlashAttnFwdSm90INS1_25CollectiveMainloopFwdSm90ILi2EN4cute5tupleIJNS5_1CILi1EEES8_S8_EEENS6_IJNS7_ILi64EEESA_SA_EEELi512ENS_6half_tEfNS_4arch4Sm90ELb1ELb0ELb1ELb1ELb0ELb1ELb0ELb0ELb0ELb1ELb0ELb0EEENS1_21CollectiveEpilogueFwdINS6_IJSA_NS7_ILi512EEESA_EEES9_SC_SE_Li256ELb1ELb1ELb0ELb0EEENS1_36VarlenDynamicPersistentTileSchedulerILi64ELi64ELi256ELi128ELb0ELb1ELb1ELb1ELb1ELb1EEEEEEEEEvNT_6ParamsE --------------------------
	.section	.nv.constant0._ZN7cutlass13device_kernelIN5flash11enable_sm90INS1_16FlashAttnFwdSm90INS1_25CollectiveMainloopFwdSm90ILi2EN4cute5tupleIJNS5_1CILi1EEES8_S8_EEENS6_IJNS7_ILi64EEESA_SA_EEELi512ENS_6half_tEfNS_4arch4Sm90ELb1ELb0ELb1ELb1ELb0ELb1ELb0ELb0ELb0ELb1ELb0ELb0EEENS1_21CollectiveEpilogueFwdINS6_IJSA_NS7_ILi512EEESA_EEES9_SC_SE_Li256ELb1ELb1ELb0ELb0EEENS1_36VarlenDynamicPersistentTileSchedulerILi64ELi64ELi256ELi128ELb0ELb1ELb1ELb1ELb1ELb1EEEEEEEEEvNT_6ParamsE,"a",@progbits
	.sectionflags	@""
	.align	4
.nv.constant0._ZN7cutlass13device_kernelIN5flash11enable_sm90INS1_16FlashAttnFwdSm90INS1_25CollectiveMainloopFwdSm90ILi2EN4cute5tupleIJNS5_1CILi1EEES8_S8_EEENS6_IJNS7_ILi64EEESA_SA_EEELi512ENS_6half_tEfNS_4arch4Sm90ELb1ELb0ELb1ELb1ELb0ELb1ELb0ELb0ELb0ELb1ELb0ELb0EEENS1_21CollectiveEpilogueFwdINS6_IJSA_NS7_ILi512EEESA_EEES9_SC_SE_Li256ELb1ELb1ELb0ELb0EEENS1_36VarlenDynamicPersistentTileSchedulerILi64ELi64ELi256ELi128ELb0ELb1ELb1ELb1ELb1ELb1EEEEEEEEEvNT_6ParamsE:
	.zero		3328


//--------------------- .nv.constant0._ZN7cutlass13device_kernelIN5flash11enable_sm90INS1_16FlashAttnFwdSm90INS1_25CollectiveMainloopFwdSm90ILi2EN4cute5tupleIJNS5_1CILi1EEES8_S8_EEENS6_IJNS7_ILi64EEESA_SA_EEELi512ENS_6half_tEfNS_4arch4Sm90ELb1ELb0ELb1ELb1ELb0ELb0ELb1ELb0ELb0ELb1ELb0ELb0EEENS1_21CollectiveEpilogueFwdINS6_IJSA_NS7_ILi512EEESA_EEES9_SC_SE_Li256ELb1ELb1ELb0ELb0EEENS1_36VarlenDynamicPersistentTileSchedulerILi64ELi64ELi256ELi128ELb0ELb1ELb1ELb1ELb1ELb1EEEEEEEEEvNT_6ParamsE --------------------------
	.section	.nv.constant0._ZN7cutlass13device_kernelIN5flash11enable_sm90INS1_16FlashAttnFwdSm90INS1_25CollectiveMainloopFwdSm90ILi2EN4cute5tupleIJNS5_1CILi1EEES8_S8_EEENS6_IJNS7_ILi64EEESA_SA_EEELi512ENS_6half_tEfNS_4arch4Sm90ELb1ELb0ELb1ELb1ELb0ELb0ELb1ELb0ELb0ELb1ELb0ELb0EEENS1_21CollectiveEpilogueFwdINS6_IJSA_NS7_ILi512EEESA_EEES9_SC_SE_Li256ELb1ELb1ELb0ELb0EEENS1_36VarlenDynamicPersistentTileSchedulerILi64ELi64ELi256ELi128ELb0ELb1ELb1ELb1ELb1ELb1EEEEEEEEEvNT_6ParamsE,"a",@progbits
	.sectionflags	@""
	.align	4
.nv.constant0._ZN7cutlass13device_kernelIN5flash11enable_sm90INS1_16FlashAttnFwdSm90INS1_25CollectiveMainloopFwdSm90ILi2EN4cute5tupleIJNS5_1CILi1EEES8_S8_EEENS6_IJNS7_ILi64EEESA_SA_EEELi512ENS_6half_tEfNS_4arch4Sm90ELb1ELb0ELb1ELb1ELb0ELb0ELb1ELb0ELb0ELb1ELb0ELb0EEENS1_21CollectiveEpilogueFwdINS6_IJSA_NS7_ILi512EEESA_EEES9_SC_SE_Li256ELb1ELb1ELb0ELb0EEENS1_36VarlenDynamicPersistentTileSchedulerILi64ELi64ELi256ELi128ELb0ELb1ELb1ELb1ELb1ELb1EEEEEEEEEvNT_6ParamsE:
	.zero		3584


//--------------------- .nv.constant0._ZN7cutlass13device_kernelIN5flash11enable_sm90INS1_16FlashAttnFwdSm90INS1_25CollectiveMainloopFwdSm90ILi2EN4cute5tupleIJNS5_1CILi1EEES8_S8_EEENS6_IJNS7_ILi64EEESA_SA_EEELi512ENS_6half_tEfNS_4arch4Sm90ELb1ELb0ELb1ELb1ELb0ELb1ELb1ELb0ELb0ELb1ELb0ELb0EEENS1_21CollectiveEpilogueFwdINS6_IJSA_NS7_ILi512EEESA_EEES9_SC_SE_Li256ELb1ELb1ELb0ELb0EEENS1_36VarlenDynamicPersistentTileSchedulerILi64ELi64ELi256ELi128ELb0ELb1ELb1ELb1ELb1ELb1EEEEEEEEEvNT_6ParamsE --------------------------
	.section	.nv.constant0._ZN7cutlass13device_kernelIN5flash11enable_sm90INS1_16FlashAttnFwdSm90INS1_25CollectiveMainloopFwdSm90ILi2EN4cute5tupleIJNS5_1CILi1EEES8_S8_EEENS6_IJNS7_ILi64EEESA_SA_EEELi512ENS_6half_tEfNS_4arch4Sm90ELb1ELb0ELb1ELb1ELb0ELb1ELb1ELb0ELb0ELb1ELb0ELb0EEENS1_21CollectiveEpilogueFwdINS6_IJSA_NS7_ILi512EEESA_EEES9_SC_SE_Li256ELb1ELb1ELb0ELb0EEENS1_36VarlenDynamicPersistentTileSchedulerILi64ELi64ELi256ELi128ELb0ELb1ELb1ELb1ELb1ELb1EEEEEEEEEvNT_6ParamsE,"a",@progbits
	.sectionflags	@""
	.align	4
.nv.constant0._ZN7cutlass13device_kernelIN5flash11enable_sm90INS1_16FlashAttnFwdSm90INS1_25CollectiveMainloopFwdSm90ILi2EN4cute5tupleIJNS5_1CILi1EEES8_S8_EEENS6_IJNS7_ILi64EEESA_SA_EEELi512ENS_6half_tEfNS_4arch4Sm90ELb1ELb0ELb1ELb1ELb0ELb1ELb1ELb0ELb0ELb1ELb0ELb0EEENS1_21CollectiveEpilogueFwdINS6_IJSA_NS7_ILi512EEESA_EEES9_SC_SE_Li256ELb1ELb1ELb0ELb0EEENS1_36VarlenDynamicPersistentTileSchedulerILi64ELi64ELi256ELi128ELb0ELb1ELb1ELb1ELb1ELb1EEEEEEEEEvNT_6ParamsE:
	.zero		3584


//--------------------- SYMBOLS --------------------------

	.type		.nv.reservedSmem.offset0,@object
	.size		.nv.reservedSmem.offset0,0x4
	.type		__assertfail,@function
